	.target	sm_80

	.elftype	@"ET_EXEC"


//--------------------- .note.nv.tkinfo           --------------------------
	.section	.note.nv.tkinfo,"",@"SHT_NOTE"
	.sectionflags	@"SHF_NOTE_NV_TKINFO"
	.tkinfo
        /*0018*/ 	.word	0x00000002
        /*0030*/ 	.string	""
        /*0030*/ 	.string	"ptxas"
        /*0030*/ 	.string	"Cuda compilation tools, release 13.0, V13.0.88"
        /*0030*/ 	.string	"Build cuda_13.0.r13.0/compiler.36424714_0"
        /*0030*/ 	.string	"-arch sm_80 -m 64 "



//--------------------- .note.nv.cuinfo           --------------------------
	.section	.note.nv.cuinfo,"",@"SHT_NOTE"
	.sectionflags	@"SHF_NOTE_NV_CUINFO"
        /*0018*/ 	.short	0x0002
        /*001a*/ 	.short	0x0050
        /*001c*/ 	.short	0x0082
	.zero		2


//--------------------- .nv.info                  --------------------------
	.section	.nv.info,"",@"SHT_CUDA_INFO"
	.align	4


	//----- nvinfo : EIATTR_REGCOUNT
	.align		4
        /*0000*/ 	.byte	0x04, 0x2f
        /*0002*/ 	.short	(.L_12 - .L_11)
	.align		4
.L_11:
        /*0004*/ 	.word	index@(_ZN5flash16flash_fwd_kernelI23Flash_fwd_kernel_traitsILi256ELi128ELi64ELi8ELb0ELb0EN7cutlass6half_tE19Flash_kernel_traitsILi256ELi128ELi64ELi8ES3_EELb0ELb1ELb0ELb1ELb0ELb0ELb1ELb0EEEvNS_16Flash_fwd_paramsE)
        /*0008*/ 	.word	0x000000ff


	//----- nvinfo : EIATTR_FRAME_SIZE
	.align		4
.L_12:
        /*000c*/ 	.byte	0x04, 0x11
        /*000e*/ 	.short	(.L_14 - .L_13)
	.align		4
.L_13:
        /*0010*/ 	.word	index@(_ZN5flash16flash_fwd_kernelI23Flash_fwd_kernel_traitsILi256ELi128ELi64ELi8ELb0ELb0EN7cutlass6half_tE19Flash_kernel_traitsILi256ELi128ELi64ELi8ES3_EELb0ELb1ELb0ELb1ELb0ELb0ELb1ELb0EEEvNS_16Flash_fwd_paramsE)
        /*0014*/ 	.word	0x00000020


	//----- nvinfo : EIATTR_REGCOUNT
	.align		4
.L_14:
        /*0018*/ 	.byte	0x04, 0x2f
        /*001a*/ 	.short	(.L_16 - .L_15)
	.align		4
.L_15:
        /*001c*/ 	.word	index@(_ZN5flash16flash_fwd_kernelI23Flash_fwd_kernel_traitsILi256ELi128ELi64ELi8ELb0ELb0EN7cutlass6half_tE19Flash_kernel_traitsILi256ELi128ELi64ELi8ES3_EELb1ELb1ELb0ELb1ELb0ELb0ELb0ELb1EEEvNS_16Flash_fwd_paramsE)
        /*0020*/ 	.word	0x000000ff


	//----- nvinfo : EIATTR_FRAME_SIZE
	.align		4
.L_16:
        /*0024*/ 	.byte	0x04, 0x11
        /*0026*/ 	.short	(.L_18 - .L_17)
	.align		4
.L_17:
        /*0028*/ 	.word	index@(_ZN5flash16flash_fwd_kernelI23Flash_fwd_kernel_traitsILi256ELi128ELi64ELi8ELb0ELb0EN7cutlass6half_tE19Flash_kernel_traitsILi256ELi128ELi64ELi8ES3_EELb1ELb1ELb0ELb1ELb0ELb0ELb0ELb1EEEvNS_16Flash_fwd_paramsE)
        /*002c*/ 	.word	0x00000080


	//----- nvinfo : EIATTR_REGCOUNT
	.align		4
.L_18:
        /*0030*/ 	.byte	0x04, 0x2f
        /*0032*/ 	.short	(.L_20 - .L_19)
	.align		4
.L_19:
        /*0034*/ 	.word	index@(_ZN5flash16flash_fwd_kernelI23Flash_fwd_kernel_traitsILi256ELi128ELi64ELi8ELb0ELb0EN7cutlass6half_tE19Flash_kernel_traitsILi256ELi128ELi64ELi8ES3_EELb0ELb1ELb0ELb0ELb0ELb0ELb1ELb0EEEvNS_16Flash_fwd_paramsE)
        /*0038*/ 	.word	0x000000ff


	//----- nvinfo : EIATTR_FRAME_SIZE
	.align		4
.L_20:
        /*003c*/ 	.byte	0x04, 0x11
        /*003e*/ 	.short	(.L_22 - .L_21)
	.align		4
.L_21:
        /*0040*/ 	.word	index@(_ZN5flash16flash_fwd_kernelI23Flash_fwd_kernel_traitsILi256ELi128ELi64ELi8ELb0ELb0EN7cutlass6half_tE19Flash_kernel_traitsILi256ELi128ELi64ELi8ES3_EELb0ELb1ELb0ELb0ELb0ELb0ELb1ELb0EEEvNS_16Flash_fwd_paramsE)
        /*0044*/ 	.word	0x00000020


	//----- nvinfo : EIATTR_REGCOUNT
	.align		4
.L_22:
        /*0048*/ 	.byte	0x04, 0x2f
        /*004a*/ 	.short	(.L_24 - .L_23)
	.align		4
.L_23:
        /*004c*/ 	.word	index@(_ZN5flash16flash_fwd_kernelI23Flash_fwd_kernel_traitsILi256ELi128ELi64ELi8ELb0ELb0EN7cutlass6half_tE19Flash_kernel_traitsILi256ELi128ELi64ELi8ES3_EELb1ELb1ELb0ELb0ELb0ELb0ELb0ELb1EEEvNS_16Flash_fwd_paramsE)
        /*0050*/ 	.word	0x000000ff


	//----- nvinfo : EIATTR_FRAME_SIZE
	.align		4
.L_24:
        /*0054*/ 	.byte	0x04, 0x11
        /*0056*/ 	.short	(.L_26 - .L_25)
	.align		4
.L_25:
        /*0058*/ 	.word	index@(_ZN5flash16flash_fwd_kernelI23Flash_fwd_kernel_traitsILi256ELi128ELi64ELi8ELb0ELb0EN7cutlass6half_tE19Flash_kernel_traitsILi256ELi128ELi64ELi8ES3_EELb1ELb1ELb0ELb0ELb0ELb0ELb0ELb1EEEvNS_16Flash_fwd_paramsE)
        /*005c*/ 	.word	0x00000088


	//----- nvinfo : EIATTR_REGCOUNT
	.align		4
.L_26:
        /*0060*/ 	.byte	0x04, 0x2f
        /*0062*/ 	.short	(.L_28 - .L_27)
	.align		4
.L_27:
        /*0064*/ 	.word	index@(_ZN5flash16flash_fwd_kernelI23Flash_fwd_kernel_traitsILi256ELi128ELi64ELi8ELb0ELb0EN7cutlass6half_tE19Flash_kernel_traitsILi256ELi128ELi64ELi8ES3_EELb1ELb1ELb0ELb1ELb0ELb0ELb0ELb0EEEvNS_16Flash_fwd_paramsE)
        /*0068*/ 	.word	0x000000ff


	//----- nvinfo : EIATTR_FRAME_SIZE
	.align		4
.L_28:
        /*006c*/ 	.byte	0x04, 0x11
        /*006e*/ 	.short	(.L_30 - .L_29)
	.align		4
.L_29:
        /*0070*/ 	.word	index@(_ZN5flash16flash_fwd_kernelI23Flash_fwd_kernel_traitsILi256ELi128ELi64ELi8ELb0ELb0EN7cutlass6half_tE19Flash_kernel_traitsILi256ELi128ELi64ELi8ES3_EELb1ELb1ELb0ELb1ELb0ELb0ELb0ELb0EEEvNS_16Flash_fwd_paramsE)
        /*0074*/ 	.word	0x00000080


	//----- nvinfo : EIATTR_REGCOUNT
	.align		4
.L_30:
        /*0078*/ 	.byte	0x04, 0x2f
        /*007a*/ 	.short	(.L_32 - .L_31)
	.align		4
.L_31:
        /*007c*/ 	.word	index@(_ZN5flash16flash_fwd_kernelI23Flash_fwd_kernel_traitsILi256ELi128ELi64ELi8ELb0ELb0EN7cutlass6half_tE19Flash_kernel_traitsILi256ELi128ELi64ELi8ES3_EELb0ELb1ELb0ELb0ELb0ELb1ELb1ELb0EEEvNS_16Flash_fwd_paramsE)
        /*0080*/ 	.word	0x000000ff


	//----- nvinfo : EIATTR_FRAME_SIZE
	.align		4
.L_32:
        /*0084*/ 	.byte	0x04, 0x11
        /*0086*/ 	.short	(.L_34 - .L_33)
	.align		4
.L_33:
        /*0088*/ 	.word	index@(_ZN5flash16flash_fwd_kernelI23Flash_fwd_kernel_traitsILi256ELi128ELi64ELi8ELb0ELb0EN7cutlass6half_tE19Flash_kernel_traitsILi256ELi128ELi64ELi8ES3_EELb0ELb1ELb0ELb0ELb0ELb1ELb1ELb0EEEvNS_16Flash_fwd_paramsE)
        /*008c*/ 	.word	0x00000008


	//----- nvinfo : EIATTR_REGCOUNT
	.align		4
.L_34:
        /*0090*/ 	.byte	0x04, 0x2f
        /*0092*/ 	.short	(.L_36 - .L_35)
	.align		4
.L_35:
        /*0094*/ 	.word	index@(_ZN5flash16flash_fwd_kernelI23Flash_fwd_kernel_traitsILi256ELi128ELi64ELi8ELb0ELb0EN7cutlass6half_tE19Flash_kernel_traitsILi256ELi128ELi64ELi8ES3_EELb1ELb1ELb0ELb0ELb0ELb1ELb0ELb0EEEvNS_16Flash_fwd_paramsE)
        /*0098*/ 	.word	0x000000ff


	//----- nvinfo : EIATTR_FRAME_SIZE
	.align		4
.L_36:
        /*009c*/ 	.byte	0x04, 0x11
        /*009e*/ 	.short	(.L_38 - .L_37)
	.align		4
.L_37:
        /*00a0*/ 	.word	index@(_ZN5flash16flash_fwd_kernelI23Flash_fwd_kernel_traitsILi256ELi128ELi64ELi8ELb0ELb0EN7cutlass6half_tE19Flash_kernel_traitsILi256ELi128ELi64ELi8ES3_EELb1ELb1ELb0ELb0ELb0ELb1ELb0ELb0EEEvNS_16Flash_fwd_paramsE)
        /*00a4*/ 	.word	0x00000058


	//----- nvinfo : EIATTR_REGCOUNT
	.align		4
.L_38:
        /*00a8*/ 	.byte	0x04, 0x2f
        /*00aa*/ 	.short	(.L_40 - .L_39)
	.align		4
.L_39:
        /*00ac*/ 	.word	index@(_ZN5flash16flash_fwd_kernelI23Flash_fwd_kernel_traitsILi256ELi128ELi64ELi8ELb0ELb0EN7cutlass6half_tE19Flash_kernel_traitsILi256ELi128ELi64ELi8ES3_EELb1ELb1ELb0ELb0ELb0ELb0ELb0ELb0EEEvNS_16Flash_fwd_paramsE)
        /*00b0*/ 	.word	0x000000ff


	//----- nvinfo : EIATTR_FRAME_SIZE
	.align		4
.L_40:
        /*00b4*/ 	.byte	0x04, 0x11
        /*00b6*/ 	.short	(.L_42 - .L_41)
	.align		4
.L_41:
        /*00b8*/ 	.word	index@(_ZN5flash16flash_fwd_kernelI23Flash_fwd_kernel_traitsILi256ELi128ELi64ELi8ELb0ELb0EN7cutlass6half_tE19Flash_kernel_traitsILi256ELi128ELi64ELi8ES3_EELb1ELb1ELb0ELb0ELb0ELb0ELb0ELb0EEEvNS_16Flash_fwd_paramsE)
        /*00bc*/ 	.word	0x00000060


	//----- nvinfo : EIATTR_REGCOUNT
	.align		4
.L_42:
        /*00c0*/ 	.byte	0x04, 0x2f
        /*00c2*/ 	.short	(.L_44 - .L_43)
	.align		4
.L_43:
        /*00c4*/ 	.word	index@(_ZN5flash16flash_fwd_kernelI23Flash_fwd_kernel_traitsILi256ELi64ELi64ELi4ELb0ELb0EN7cutlass6half_tE19Flash_kernel_traitsILi256ELi64ELi64ELi4ES3_EELb0ELb1ELb0ELb1ELb0ELb0ELb1ELb0EEEvNS_16Flash_fwd_paramsE)
        /*00c8*/ 	.word	0x000000ff


	//----- nvinfo : EIATTR_FRAME_SIZE
	.align		4
.L_44:
        /*00cc*/ 	.byte	0x04, 0x11
        /*00ce*/ 	.short	(.L_46 - .L_45)
	.align		4
.L_45:
        /*00d0*/ 	.word	index@(_ZN5flash16flash_fwd_kernelI23Flash_fwd_kernel_traitsILi256ELi64ELi64ELi4ELb0ELb0EN7cutlass6half_tE19Flash_kernel_traitsILi256ELi64ELi64ELi4ES3_EELb0ELb1ELb0ELb1ELb0ELb0ELb1ELb0EEEvNS_16Flash_fwd_paramsE)
        /*00d4*/ 	.word	0x00000060


	//----- nvinfo : EIATTR_REGCOUNT
	.align		4
.L_46:
        /*00d8*/ 	.byte	0x04, 0x2f
        /*00da*/ 	.short	(.L_48 - .L_47)
	.align		4
.L_47:
        /*00dc*/ 	.word	index@(_ZN5flash16flash_fwd_kernelI23Flash_fwd_kernel_traitsILi256ELi64ELi64ELi4ELb0ELb0EN7cutlass6half_tE19Flash_kernel_traitsILi256ELi64ELi64ELi4ES3_EELb1ELb1ELb0ELb1ELb0ELb0ELb0ELb1EEEvNS_16Flash_fwd_paramsE)
        /*00e0*/ 	.word	0x000000ff


	//----- nvinfo : EIATTR_FRAME_SIZE
	.align		4
.L_48:
        /*00e4*/ 	.byte	0x04, 0x11
        /*00e6*/ 	.short	(.L_50 - .L_49)
	.align		4
.L_49:
        /*00e8*/ 	.word	index@(_ZN5flash16flash_fwd_kernelI23Flash_fwd_kernel_traitsILi256ELi64ELi64ELi4ELb0ELb0EN7cutlass6half_tE19Flash_kernel_traitsILi256ELi64ELi64ELi4ES3_EELb1ELb1ELb0ELb1ELb0ELb0ELb0ELb1EEEvNS_16Flash_fwd_paramsE)
        /*00ec*/ 	.word	0x00000180


	//----- nvinfo : EIATTR_REGCOUNT
	.align		4
.L_50:
        /*00f0*/ 	.byte	0x04, 0x2f
        /*00f2*/ 	.short	(.L_52 - .L_51)
	.align		4
.L_51:
        /*00f4*/ 	.word	index@(_ZN5flash16flash_fwd_kernelI23Flash_fwd_kernel_traitsILi256ELi64ELi64ELi4ELb0ELb0EN7cutlass6half_tE19Flash_kernel_traitsILi256ELi64ELi64ELi4ES3_EELb0ELb1ELb0ELb0ELb0ELb0ELb1ELb0EEEvNS_16Flash_fwd_paramsE)
        /*00f8*/ 	.word	0x000000ff


	//----- nvinfo : EIATTR_FRAME_SIZE
	.align		4
.L_52:
        /*00fc*/ 	.byte	0x04, 0x11
        /*00fe*/ 	.short	(.L_54 - .L_53)
	.align		4
.L_53:
        /*0100*/ 	.word	index@(_ZN5flash16flash_fwd_kernelI23Flash_fwd_kernel_traitsILi256ELi64ELi64ELi4ELb0ELb0EN7cutlass6half_tE19Flash_kernel_traitsILi256ELi64ELi64ELi4ES3_EELb0ELb1ELb0ELb0ELb0ELb0ELb1ELb0EEEvNS_16Flash_fwd_paramsE)
        /*0104*/ 	.word	0x00000030


	//----- nvinfo : EIATTR_REGCOUNT
	.align		4
.L_54:
        /*0108*/ 	.byte	0x04, 0x2f
        /*010a*/ 	.short	(.L_56 - .L_55)
	.align		4
.L_55:
        /*010c*/ 	.word	index@(_ZN5flash16flash_fwd_kernelI23Flash_fwd_kernel_traitsILi256ELi64ELi64ELi4ELb0ELb0EN7cutlass6half_tE19Flash_kernel_traitsILi256ELi64ELi64ELi4ES3_EELb1ELb1ELb0ELb0ELb0ELb0ELb0ELb1EEEvNS_16Flash_fwd_paramsE)
        /*0110*/ 	.word	0x000000ff


	//----- nvinfo : EIATTR_FRAME_SIZE
	.align		4
.L_56:
        /*0114*/ 	.byte	0x04, 0x11
        /*0116*/ 	.short	(.L_58 - .L_57)
	.align		4
.L_57:
        /*0118*/ 	.word	index@(_ZN5flash16flash_fwd_kernelI23Flash_fwd_kernel_traitsILi256ELi64ELi64ELi4ELb0ELb0EN7cutlass6half_tE19Flash_kernel_traitsILi256ELi64ELi64ELi4ES3_EELb1ELb1ELb0ELb0ELb0ELb0ELb0ELb1EEEvNS_16Flash_fwd_paramsE)
        /*011c*/ 	.word	0x000000a0


	//----- nvinfo : EIATTR_REGCOUNT
	.align		4
.L_58:
        /*0120*/ 	.byte	0x04, 0x2f
        /*0122*/ 	.short	(.L_60 - .L_59)
	.align		4
.L_59:
        /*0124*/ 	.word	index@(_ZN5flash16flash_fwd_kernelI23Flash_fwd_kernel_traitsILi256ELi64ELi64ELi4ELb0ELb0EN7cutlass6half_tE19Flash_kernel_traitsILi256ELi64ELi64ELi4ES3_EELb1ELb1ELb0ELb1ELb0ELb0ELb0ELb0EEEvNS_16Flash_fwd_paramsE)
        /*0128*/ 	.word	0x000000ff


	//----- nvinfo : EIATTR_FRAME_SIZE
	.align		4
.L_60:
        /*012c*/ 	.byte	0x04, 0x11
        /*012e*/ 	.short	(.L_62 - .L_61)
	.align		4
.L_61:
        /*0130*/ 	.word	index@(_ZN5flash16flash_fwd_kernelI23Flash_fwd_kernel_traitsILi256ELi64ELi64ELi4ELb0ELb0EN7cutlass6half_tE19Flash_kernel_traitsILi256ELi64ELi64ELi4ES3_EELb1ELb1ELb0ELb1ELb0ELb0ELb0ELb0EEEvNS_16Flash_fwd_paramsE)
        /*0134*/ 	.word	0x00000088


	//----- nvinfo : EIATTR_REGCOUNT
	.align		4
.L_62:
        /*0138*/ 	.byte	0x04, 0x2f
        /*013a*/ 	.short	(.L_64 - .L_63)
	.align		4
.L_63:
        /*013c*/ 	.word	index@(_ZN5flash16flash_fwd_kernelI23Flash_fwd_kernel_traitsILi256ELi64ELi64ELi4ELb0ELb0EN7cutlass6half_tE19Flash_kernel_traitsILi256ELi64ELi64ELi4ES3_EELb0ELb1ELb0ELb0ELb0ELb1ELb1ELb0EEEvNS_16Flash_fwd_paramsE)
        /*0140*/ 	.word	0x000000ff


	//----- nvinfo : EIATTR_FRAME_SIZE
	.align		4
.L_64:
        /*0144*/ 	.byte	0x04, 0x11
        /*0146*/ 	.short	(.L_66 - .L_65)
	.align		4
.L_65:
        /*0148*/ 	.word	index@(_ZN5flash16flash_fwd_kernelI23Flash_fwd_kernel_traitsILi256ELi64ELi64ELi4ELb0ELb0EN7cutlass6half_tE19Flash_kernel_traitsILi256ELi64ELi64ELi4ES3_EELb0ELb1ELb0ELb0ELb0ELb1ELb1ELb0EEEvNS_16Flash_fwd_paramsE)
        /*014c*/ 	.word	0x00000008


	//----- nvinfo : EIATTR_REGCOUNT
	.align		4
.L_66:
        /*0150*/ 	.byte	0x04, 0x2f
        /*0152*/ 	.short	(.L_68 - .L_67)
	.align		4
.L_67:
        /*0154*/ 	.word	index@(_ZN5flash16flash_fwd_kernelI23Flash_fwd_kernel_traitsILi256ELi64ELi64ELi4ELb0ELb0EN7cutlass6half_tE19Flash_kernel_traitsILi256ELi64ELi64ELi4ES3_EELb1ELb1ELb0ELb0ELb0ELb1ELb0ELb0EEEvNS_16Flash_fwd_paramsE)
        /*0158*/ 	.word	0x000000ff


	//----- nvinfo : EIATTR_FRAME_SIZE
	.align		4
.L_68:
        /*015c*/ 	.byte	0x04, 0x11
        /*015e*/ 	.short	(.L_70 - .L_69)
	.align		4
.L_69:
        /*0160*/ 	.word	index@(_ZN5flash16flash_fwd_kernelI23Flash_fwd_kernel_traitsILi256ELi64ELi64ELi4ELb0ELb0EN7cutlass6half_tE19Flash_kernel_traitsILi256ELi64ELi64ELi4ES3_EELb1ELb1ELb0ELb0ELb0ELb1ELb0ELb0EEEvNS_16Flash_fwd_paramsE)
        /*0164*/ 	.word	0x00000058


	//----- nvinfo : EIATTR_REGCOUNT
	.align		4
.L_70:
        /*0168*/ 	.byte	0x04, 0x2f
        /*016a*/ 	.short	(.L_72 - .L_71)
	.align		4
.L_71:
        /*016c*/ 	.word	index@(_ZN5flash16flash_fwd_kernelI23Flash_fwd_kernel_traitsILi256ELi64ELi64ELi4ELb0ELb0EN7cutlass6half_tE19Flash_kernel_traitsILi256ELi64ELi64ELi4ES3_EELb1ELb1ELb0ELb0ELb0ELb0ELb0ELb0EEEvNS_16Flash_fwd_paramsE)
        /*0170*/ 	.word	0x000000ff


	//----- nvinfo : EIATTR_FRAME_SIZE
	.align		4
.L_72:
        /*0174*/ 	.byte	0x04, 0x11
        /*0176*/ 	.short	(.L_74 - .L_73)
	.align		4
.L_73:
        /*0178*/ 	.word	index@(_ZN5flash16flash_fwd_kernelI23Flash_fwd_kernel_traitsILi256ELi64ELi64ELi4ELb0ELb0EN7cutlass6half_tE19Flash_kernel_traitsILi256ELi64ELi64ELi4ES3_EELb1ELb1ELb0ELb0ELb0ELb0ELb0ELb0EEEvNS_16Flash_fwd_paramsE)
        /*017c*/ 	.word	0x00000010


	//----- nvinfo : EIATTR_REGCOUNT
	.align		4
.L_74:
        /*0180*/ 	.byte	0x04, 0x2f
        /*0182*/ 	.short	(.L_76 - .L_75)
	.align		4
.L_75:
        /*0184*/ 	.word	index@(_ZN5flash16flash_fwd_kernelI23Flash_fwd_kernel_traitsILi256ELi128ELi64ELi8ELb0ELb0EN7cutlass6half_tE19Flash_kernel_traitsILi256ELi128ELi64ELi8ES3_EELb0ELb1ELb0ELb1ELb0ELb0ELb0ELb0EEEvNS_16Flash_fwd_paramsE)
        /*0188*/ 	.word	0x000000fd


	//----- nvinfo : EIATTR_FRAME_SIZE
	.align		4
.L_76:
        /*018c*/ 	.byte	0x04, 0x11
        /*018e*/ 	.short	(.L_78 - .L_77)
	.align		4
.L_77:
        /*0190*/ 	.word	index@(_ZN5flash16flash_fwd_kernelI23Flash_fwd_kernel_traitsILi256ELi128ELi64ELi8ELb0ELb0EN7cutlass6half_tE19Flash_kernel_traitsILi256ELi128ELi64ELi8ES3_EELb0ELb1ELb0ELb1ELb0ELb0ELb0ELb0EEEvNS_16Flash_fwd_paramsE)
        /*0194*/ 	.word	0x00000018


	//----- nvinfo : EIATTR_REGCOUNT
	.align		4
.L_78:
        /*0198*/ 	.byte	0x04, 0x2f
        /*019a*/ 	.short	(.L_80 - .L_79)
	.align		4
.L_79:
        /*019c*/ 	.word	index@(_ZN5flash16flash_fwd_kernelI23Flash_fwd_kernel_traitsILi256ELi128ELi64ELi8ELb0ELb0EN7cutlass6half_tE19Flash_kernel_traitsILi256ELi128ELi64ELi8ES3_EELb0ELb1ELb0ELb0ELb0ELb0ELb0ELb0EEEvNS_16Flash_fwd_paramsE)
        /*01a0*/ 	.word	0x000000fe


	//----- nvinfo : EIATTR_FRAME_SIZE
	.align		4
.L_80:
        /*01a4*/ 	.byte	0x04, 0x11
        /*01a6*/ 	.short	(.L_82 - .L_81)
	.align		4
.L_81:
        /*01a8*/ 	.word	index@(_ZN5flash16flash_fwd_kernelI23Flash_fwd_kernel_traitsILi256ELi128ELi64ELi8ELb0ELb0EN7cutlass6half_tE19Flash_kernel_traitsILi256ELi128ELi64ELi8ES3_EELb0ELb1ELb0ELb0ELb0ELb0ELb0ELb0EEEvNS_16Flash_fwd_paramsE)
        /*01ac*/ 	.word	0x00000010


	//----- nvinfo : EIATTR_REGCOUNT
	.align		4
.L_82:
        /*01b0*/ 	.byte	0x04, 0x2f
        /*01b2*/ 	.short	(.L_84 - .L_83)
	.align		4
.L_83:
        /*01b4*/ 	.word	index@(_ZN5flash16flash_fwd_kernelI23Flash_fwd_kernel_traitsILi256ELi128ELi64ELi8ELb0ELb0EN7cutlass6half_tE19Flash_kernel_traitsILi256ELi128ELi64ELi8ES3_EELb0ELb1ELb0ELb0ELb0ELb1ELb0ELb0EEEvNS_16Flash_fwd_paramsE)
        /*01b8*/ 	.word	0x000000fe


	//----- nvinfo : EIATTR_FRAME_SIZE
	.align		4
.L_84:
        /*01bc*/ 	.byte	0x04, 0x11
        /*01be*/ 	.short	(.L_86 - .L_85)
	.align		4
.L_85:
        /*01c0*/ 	.word	index@(_ZN5flash16flash_fwd_kernelI23Flash_fwd_kernel_traitsILi256ELi128ELi64ELi8ELb0ELb0EN7cutlass6half_tE19Flash_kernel_traitsILi256ELi128ELi64ELi8ES3_EELb0ELb1ELb0ELb0ELb0ELb1ELb0ELb0EEEvNS_16Flash_fwd_paramsE)
        /*01c4*/ 	.word	0x00000000


	//----- nvinfo : EIATTR_REGCOUNT
	.align		4
.L_86:
        /*01c8*/ 	.byte	0x04, 0x2f
        /*01ca*/ 	.short	(.L_88 - .L_87)
	.align		4
.L_87:
        /*01cc*/ 	.word	index@(_ZN5flash16flash_fwd_kernelI23Flash_fwd_kernel_traitsILi256ELi64ELi64ELi4ELb0ELb0EN7cutlass6half_tE19Flash_kernel_traitsILi256ELi64ELi64ELi4ES3_EELb0ELb1ELb0ELb1ELb0ELb0ELb0ELb0EEEvNS_16Flash_fwd_paramsE)
        /*01d0*/ 	.word	0x000000ff


	//----- nvinfo : EIATTR_FRAME_SIZE
	.align		4
.L_88:
        /*01d4*/ 	.byte	0x04, 0x11
        /*01d6*/ 	.short	(.L_90 - .L_89)
	.align		4
.L_89:
        /*01d8*/ 	.word	index@(_ZN5flash16flash_fwd_kernelI23Flash_fwd_kernel_traitsILi256ELi64ELi64ELi4ELb0ELb0EN7cutlass6half_tE19Flash_kernel_traitsILi256ELi64ELi64ELi4ES3_EELb0ELb1ELb0ELb1ELb0ELb0ELb0ELb0EEEvNS_16Flash_fwd_paramsE)
        /*01dc*/ 	.word	0x00000018


	//----- nvinfo : EIATTR_REGCOUNT
	.align		4
.L_90:
        /*01e0*/ 	.byte	0x04, 0x2f
        /*01e2*/ 	.short	(.L_92 - .L_91)
	.align		4
.L_91:
        /*01e4*/ 	.word	index@(_ZN5flash16flash_fwd_kernelI23Flash_fwd_kernel_traitsILi256ELi64ELi64ELi4ELb0ELb0EN7cutlass6half_tE19Flash_kernel_traitsILi256ELi64ELi64ELi4ES3_EELb0ELb1ELb0ELb0ELb0ELb0ELb0ELb0EEEvNS_16Flash_fwd_paramsE)
        /*01e8*/ 	.word	0x000000fe


	//----- nvinfo : EIATTR_FRAME_SIZE
	.align		4
.L_92:
        /*01ec*/ 	.byte	0x04, 0x11
        /*01ee*/ 	.short	(.L_94 - .L_93)
	.align		4
.L_93:
        /*01f0*/ 	.word	index@(_ZN5flash16flash_fwd_kernelI23Flash_fwd_kernel_traitsILi256ELi64ELi64ELi4ELb0ELb0EN7cutlass6half_tE19Flash_kernel_traitsILi256ELi64ELi64ELi4ES3_EELb0ELb1ELb0ELb0ELb0ELb0ELb0ELb0EEEvNS_16Flash_fwd_paramsE)
        /*01f4*/ 	.word	0x00000010


	//----- nvinfo : EIATTR_REGCOUNT
	.align		4
.L_94:
        /*01f8*/ 	.byte	0x04, 0x2f
        /*01fa*/ 	.short	(.L_96 - .L_95)
	.align		4
.L_95:
        /*01fc*/ 	.word	index@(_ZN5flash16flash_fwd_kernelI23Flash_fwd_kernel_traitsILi256ELi64ELi64ELi4ELb0ELb0EN7cutlass6half_tE19Flash_kernel_traitsILi256ELi64ELi64ELi4ES3_EELb0ELb1ELb0ELb0ELb0ELb1ELb0ELb0EEEvNS_16Flash_fwd_paramsE)
        /*0200*/ 	.word	0x000000fe


	//----- nvinfo : EIATTR_FRAME_SIZE
	.align		4
.L_96:
        /*0204*/ 	.byte	0x04, 0x11
        /*0206*/ 	.short	(.L_98 - .L_97)
	.align		4
.L_97:
        /*0208*/ 	.word	index@(_ZN5flash16flash_fwd_kernelI23Flash_fwd_kernel_traitsILi256ELi64ELi64ELi4ELb0ELb0EN7cutlass6half_tE19Flash_kernel_traitsILi256ELi64ELi64ELi4ES3_EELb0ELb1ELb0ELb0ELb0ELb1ELb0ELb0EEEvNS_16Flash_fwd_paramsE)
        /*020c*/ 	.word	0x00000000


	//----- nvinfo : EIATTR_MIN_STACK_SIZE
	.align		4
.L_98:
        /*0210*/ 	.byte	0x04, 0x12
        /*0212*/ 	.short	(.L_100 - .L_99)
	.align		4
.L_99:
        /*0214*/ 	.word	index@(_ZN5flash16flash_fwd_kernelI23Flash_fwd_kernel_traitsILi256ELi64ELi64ELi4ELb0ELb0EN7cutlass6half_tE19Flash_kernel_traitsILi256ELi64ELi64ELi4ES3_EELb0ELb1ELb0ELb0ELb0ELb1ELb0ELb0EEEvNS_16Flash_fwd_paramsE)
        /*0218*/ 	.word	0x00000000


	//----- nvinfo : EIATTR_MIN_STACK_SIZE
	.align		4
.L_100:
        /*021c*/ 	.byte	0x04, 0x12
        /*021e*/ 	.short	(.L_102 - .L_101)
	.align		4
.L_101:
        /*0220*/ 	.word	index@(_ZN5flash16flash_fwd_kernelI23Flash_fwd_kernel_traitsILi256ELi64ELi64ELi4ELb0ELb0EN7cutlass6half_tE19Flash_kernel_traitsILi256ELi64ELi64ELi4ES3_EELb0ELb1ELb0ELb0ELb0ELb0ELb0ELb0EEEvNS_16Flash_fwd_paramsE)
        /*0224*/ 	.word	0x00000010


	//----- nvinfo : EIATTR_MIN_STACK_SIZE
	.align		4
.L_102:
        /*0228*/ 	.byte	0x04, 0x12
        /*022a*/ 	.short	(.L_104 - .L_103)
	.align		4
.L_103:
        /*022c*/ 	.word	index@(_ZN5flash16flash_fwd_kernelI23Flash_fwd_kernel_traitsILi256ELi64ELi64ELi4ELb0ELb0EN7cutlass6half_tE19Flash_kernel_traitsILi256ELi64ELi64ELi4ES3_EELb0ELb1ELb0ELb1ELb0ELb0ELb0ELb0EEEvNS_16Flash_fwd_paramsE)
        /*0230*/ 	.word	0x00000018


	//----- nvinfo : EIATTR_MIN_STACK_SIZE
	.align		4
.L_104:
        /*0234*/ 	.byte	0x04, 0x12
        /*0236*/ 	.short	(.L_106 - .L_105)
	.align		4
.L_105:
        /*0238*/ 	.word	index@(_ZN5flash16flash_fwd_kernelI23Flash_fwd_kernel_traitsILi256ELi128ELi64ELi8ELb0ELb0EN7cutlass6half_tE19Flash_kernel_traitsILi256ELi128ELi64ELi8ES3_EELb0ELb1ELb0ELb0ELb0ELb1ELb0ELb0EEEvNS_16Flash_fwd_paramsE)
        /*023c*/ 	.word	0x00000000


	//----- nvinfo : EIATTR_MIN_STACK_SIZE
	.align		4
.L_106:
        /*0240*/ 	.byte	0x04, 0x12
        /*0242*/ 	.short	(.L_108 - .L_107)
	.align		4
.L_107:
        /*0244*/ 	.word	index@(_ZN5flash16flash_fwd_kernelI23Flash_fwd_kernel_traitsILi256ELi128ELi64ELi8ELb0ELb0EN7cutlass6half_tE19Flash_kernel_traitsILi256ELi128ELi64ELi8ES3_EELb0ELb1ELb0ELb0ELb0ELb0ELb0ELb0EEEvNS_16Flash_fwd_paramsE)
        /*0248*/ 	.word	0x00000010


	//----- nvinfo : EIATTR_MIN_STACK_SIZE
	.align		4
.L_108:
        /*024c*/ 	.byte	0x04, 0x12
        /*024e*/ 	.short	(.L_110 - .L_109)
	.align		4
.L_109:
        /*0250*/ 	.word	index@(_ZN5flash16flash_fwd_kernelI23Flash_fwd_kernel_traitsILi256ELi128ELi64ELi8ELb0ELb0EN7cutlass6half_tE19Flash_kernel_traitsILi256ELi128ELi64ELi8ES3_EELb0ELb1ELb0ELb1ELb0ELb0ELb0ELb0EEEvNS_16Flash_fwd_paramsE)
        /*0254*/ 	.word	0x00000018


	//----- nvinfo : EIATTR_MIN_STACK_SIZE
	.align		4
.L_110:
        /*0258*/ 	.byte	0x04, 0x12
        /*025a*/ 	.short	(.L_112 - .L_111)
	.align		4
.L_111:
        /*025c*/ 	.word	index@(_ZN5flash16flash_fwd_kernelI23Flash_fwd_kernel_traitsILi256ELi64ELi64ELi4ELb0ELb0EN7cutlass6half_tE19Flash_kernel_traitsILi256ELi64ELi64ELi4ES3_EELb1ELb1ELb0ELb0ELb0ELb0ELb0ELb0EEEvNS_16Flash_fwd_paramsE)
        /*0260*/ 	.word	0x00000010


	//----- nvinfo : EIATTR_MIN_STACK_SIZE
	.align		4
.L_112:
        /*0264*/ 	.byte	0x04, 0x12
        /*0266*/ 	.short	(.L_114 - .L_113)
	.align		4
.L_113:
        /*0268*/ 	.word	index@(_ZN5flash16flash_fwd_kernelI23Flash_fwd_kernel_traitsILi256ELi64ELi64ELi4ELb0ELb0EN7cutlass6half_tE19Flash_kernel_traitsILi256ELi64ELi64ELi4ES3_EELb1ELb1ELb0ELb0ELb0ELb1ELb0ELb0EEEvNS_16Flash_fwd_paramsE)
        /*026c*/ 	.word	0x00000058


	//----- nvinfo : EIATTR_MIN_STACK_SIZE
	.align		4
.L_114:
        /*0270*/ 	.byte	0x04, 0x12
        /*0272*/ 	.short	(.L_116 - .L_115)
	.align		4
.L_115:
        /*0274*/ 	.word	index@(_ZN5flash16flash_fwd_kernelI23Flash_fwd_kernel_traitsILi256ELi64ELi64ELi4ELb0ELb0EN7cutlass6half_tE19Flash_kernel_traitsILi256ELi64ELi64ELi4ES3_EELb0ELb1ELb0ELb0ELb0ELb1ELb1ELb0EEEvNS_16Flash_fwd_paramsE)
        /*0278*/ 	.word	0x00000008


	//----- nvinfo : EIATTR_MIN_STACK_SIZE
	.align		4
.L_116:
        /*027c*/ 	.byte	0x04, 0x12
        /*027e*/ 	.short	(.L_118 - .L_117)
	.align		4
.L_117:
        /*0280*/ 	.word	index@(_ZN5flash16flash_fwd_kernelI23Flash_fwd_kernel_traitsILi256ELi64ELi64ELi4ELb0ELb0EN7cutlass6half_tE19Flash_kernel_traitsILi256ELi64ELi64ELi4ES3_EELb1ELb1ELb0ELb1ELb0ELb0ELb0ELb0EEEvNS_16Flash_fwd_paramsE)
        /*0284*/ 	.word	0x00000088


	//----- nvinfo : EIATTR_MIN_STACK_SIZE
	.align		4
.L_118:
        /*0288*/ 	.byte	0x04, 0x12
        /*028a*/ 	.short	(.L_120 - .L_119)
	.align		4
.L_119:
        /*028c*/ 	.word	index@(_ZN5flash16flash_fwd_kernelI23Flash_fwd_kernel_traitsILi256ELi64ELi64ELi4ELb0ELb0EN7cutlass6half_tE19Flash_kernel_traitsILi256ELi64ELi64ELi4ES3_EELb1ELb1ELb0ELb0ELb0ELb0ELb0ELb1EEEvNS_16Flash_fwd_paramsE)
        /*0290*/ 	.word	0x000000a0


	//----- nvinfo : EIATTR_MIN_STACK_SIZE
	.align		4
.L_120:
        /*0294*/ 	.byte	0x04, 0x12
        /*0296*/ 	.short	(.L_122 - .L_121)
	.align		4
.L_121:
        /*0298*/ 	.word	index@(_ZN5flash16flash_fwd_kernelI23Flash_fwd_kernel_traitsILi256ELi64ELi64ELi4ELb0ELb0EN7cutlass6half_tE19Flash_kernel_traitsILi256ELi64ELi64ELi4ES3_EELb0ELb1ELb0ELb0ELb0ELb0ELb1ELb0EEEvNS_16Flash_fwd_paramsE)
        /*029c*/ 	.word	0x00000030


	//----- nvinfo : EIATTR_MIN_STACK_SIZE
	.align		4
.L_122:
        /*02a0*/ 	.byte	0x04, 0x12
        /*02a2*/ 	.short	(.L_124 - .L_123)
	.align		4
.L_123:
        /*02a4*/ 	.word	index@(_ZN5flash16flash_fwd_kernelI23Flash_fwd_kernel_traitsILi256ELi64ELi64ELi4ELb0ELb0EN7cutlass6half_tE19Flash_kernel_traitsILi256ELi64ELi64ELi4ES3_EELb1ELb1ELb0ELb1ELb0ELb0ELb0ELb1EEEvNS_16Flash_fwd_paramsE)
        /*02a8*/ 	.word	0x00000180


	//----- nvinfo : EIATTR_MIN_STACK_SIZE
	.align		4
.L_124:
        /*02ac*/ 	.byte	0x04, 0x12
        /*02ae*/ 	.short	(.L_126 - .L_125)
	.align		4
.L_125:
        /*02b0*/ 	.word	index@(_ZN5flash16flash_fwd_kernelI23Flash_fwd_kernel_traitsILi256ELi64ELi64ELi4ELb0ELb0EN7cutlass6half_tE19Flash_kernel_traitsILi256ELi64ELi64ELi4ES3_EELb0ELb1ELb0ELb1ELb0ELb0ELb1ELb0EEEvNS_16Flash_fwd_paramsE)
        /*02b4*/ 	.word	0x00000060


	//----- nvinfo : EIATTR_MIN_STACK_SIZE
	.align		4
.L_126:
        /*02b8*/ 	.byte	0x04, 0x12
        /*02ba*/ 	.short	(.L_128 - .L_127)
	.align		4
.L_127:
        /*02bc*/ 	.word	index@(_ZN5flash16flash_fwd_kernelI23Flash_fwd_kernel_traitsILi256ELi128ELi64ELi8ELb0ELb0EN7cutlass6half_tE19Flash_kernel_traitsILi256ELi128ELi64ELi8ES3_EELb1ELb1ELb0ELb0ELb0ELb0ELb0ELb0EEEvNS_16Flash_fwd_paramsE)
        /*02c0*/ 	.word	0x00000060


	//----- nvinfo : EIATTR_MIN_STACK_SIZE
	.align		4
.L_128:
        /*02c4*/ 	.byte	0x04, 0x12
        /*02c6*/ 	.short	(.L_130 - .L_129)
	.align		4
.L_129:
        /*02c8*/ 	.word	index@(_ZN5flash16flash_fwd_kernelI23Flash_fwd_kernel_traitsILi256ELi128ELi64ELi8ELb0ELb0EN7cutlass6half_tE19Flash_kernel_traitsILi256ELi128ELi64ELi8ES3_EELb1ELb1ELb0ELb0ELb0ELb1ELb0ELb0EEEvNS_16Flash_fwd_paramsE)
        /*02cc*/ 	.word	0x00000058


	//----- nvinfo : EIATTR_MIN_STACK_SIZE
	.align		4
.L_130:
        /*02d0*/ 	.byte	0x04, 0x12
        /*02d2*/ 	.short	(.L_132 - .L_131)
	.align		4
.L_131:
        /*02d4*/ 	.word	index@(_ZN5flash16flash_fwd_kernelI23Flash_fwd_kernel_traitsILi256ELi128ELi64ELi8ELb0ELb0EN7cutlass6half_tE19Flash_kernel_traitsILi256ELi128ELi64ELi8ES3_EELb0ELb1ELb0ELb0ELb0ELb1ELb1ELb0EEEvNS_16Flash_fwd_paramsE)
        /*02d8*/ 	.word	0x00000008


	//----- nvinfo : EIATTR_MIN_STACK_SIZE
	.align		4
.L_132:
        /*02dc*/ 	.byte	0x04, 0x12
        /*02de*/ 	.short	(.L_134 - .L_133)
	.align		4
.L_133:
        /*02e0*/ 	.word	index@(_ZN5flash16flash_fwd_kernelI23Flash_fwd_kernel_traitsILi256ELi128ELi64ELi8ELb0ELb0EN7cutlass6half_tE19Flash_kernel_traitsILi256ELi128ELi64ELi8ES3_EELb1ELb1ELb0ELb1ELb0ELb0ELb0ELb0EEEvNS_16Flash_fwd_paramsE)
        /*02e4*/ 	.word	0x00000080


	//----- nvinfo : EIATTR_MIN_STACK_SIZE
	.align		4
.L_134:
        /*02e8*/ 	.byte	0x04, 0x12
        /*02ea*/ 	.short	(.L_136 - .L_135)
	.align		4
.L_135:
        /*02ec*/ 	.word	index@(_ZN5flash16flash_fwd_kernelI23Flash_fwd_kernel_traitsILi256ELi128ELi64ELi8ELb0ELb0EN7cutlass6half_tE19Flash_kernel_traitsILi256ELi128ELi64ELi8ES3_EELb1ELb1ELb0ELb0ELb0ELb0ELb0ELb1EEEvNS_16Flash_fwd_paramsE)
        /*02f0*/ 	.word	0x00000088


	//----- nvinfo : EIATTR_MIN_STACK_SIZE
	.align		4
.L_136:
        /*02f4*/ 	.byte	0x04, 0x12
        /*02f6*/ 	.short	(.L_138 - .L_137)
	.align		4
.L_137:
        /*02f8*/ 	.word	index@(_ZN5flash16flash_fwd_kernelI23Flash_fwd_kernel_traitsILi256ELi128ELi64ELi8ELb0ELb0EN7cutlass6half_tE19Flash_kernel_traitsILi256ELi128ELi64ELi8ES3_EELb0ELb1ELb0ELb0ELb0ELb0ELb1ELb0EEEvNS_16Flash_fwd_paramsE)
        /*02fc*/ 	.word	0x00000020


	//----- nvinfo : EIATTR_MIN_STACK_SIZE
	.align		4
.L_138:
        /*0300*/ 	.byte	0x04, 0x12
        /*0302*/ 	.short	(.L_140 - .L_139)
	.align		4
.L_139:
        /*0304*/ 	.word	index@(_ZN5flash16flash_fwd_kernelI23Flash_fwd_kernel_traitsILi256ELi128ELi64ELi8ELb0ELb0EN7cutlass6half_tE19Flash_kernel_traitsILi256ELi128ELi64ELi8ES3_EELb1ELb1ELb0ELb1ELb0ELb0ELb0ELb1EEEvNS_16Flash_fwd_paramsE)
        /*0308*/ 	.word	0x00000080


	//----- nvinfo : EIATTR_MIN_STACK_SIZE
	.align		4
.L_140:
        /*030c*/ 	.byte	0x04, 0x12
        /*030e*/ 	.short	(.L_142 - .L_141)
	.align		4
.L_141:
        /*0310*/ 	.word	index@(_ZN5flash16flash_fwd_kernelI23Flash_fwd_kernel_traitsILi256ELi128ELi64ELi8ELb0ELb0EN7cutlass6half_tE19Flash_kernel_traitsILi256ELi128ELi64ELi8ES3_EELb0ELb1ELb0ELb1ELb0ELb0ELb1ELb0EEEvNS_16Flash_fwd_paramsE)
        /*0314*/ 	.word	0x00000020
.L_142:


//--------------------- .nv.info._ZN5flash16flash_fwd_kernelI23Flash_fwd_kernel_traitsILi256ELi64ELi64ELi4ELb0ELb0EN7cutlass6half_tE19Flash_kernel_traitsILi256ELi64ELi64ELi4ES3_EELb0ELb1ELb0ELb0ELb0ELb1ELb0ELb0EEEvNS_16Flash_fwd_paramsE --------------------------
	.section	.nv.info._ZN5flash16flash_fwd_kernelI23Flash_fwd_kernel_traitsILi256ELi64ELi64ELi4ELb0ELb0EN7cutlass6half_tE19Flash_kernel_traitsILi256ELi64ELi64ELi4ES3_EELb0ELb1ELb0ELb0ELb0ELb1ELb0ELb0EEEvNS_16Flash_fwd_paramsE,"",@"SHT_CUDA_INFO"
	.sectionflags	@""
	.align	4


	//----- nvinfo : EIATTR_CUDA_API_VERSION
	.align		4
        /*0000*/ 	.byte	0x04, 0x37
        /*0002*/ 	.short	(.L_144 - .L_143)
.L_143:
        /*0004*/ 	.word	0x00000082


	//----- nvinfo : EIATTR_SW2861232_WAR
	.align		4
.L_144:
        /*0008*/ 	.byte	0x01, 0x35
	.zero		2


	//----- nvinfo : EIATTR_PARAM_CBANK
	.align		4
        /*000c*/ 	.byte	0x04, 0x0a
        /*000e*/ 	.short	(.L_146 - .L_145)
	.align		4
.L_145:
        /*0010*/ 	.word	index@(.nv.constant0._ZN5flash16flash_fwd_kernelI23Flash_fwd_kernel_traitsILi256ELi64ELi64ELi4ELb0ELb0EN7cutlass6half_tE19Flash_kernel_traitsILi256ELi64ELi64ELi4ES3_EELb0ELb1ELb0ELb0ELb0ELb1ELb0ELb0EEEvNS_16Flash_fwd_paramsE)
        /*0014*/ 	.short	0x0160
        /*0016*/ 	.short	0x01d0


	//----- nvinfo : EIATTR_CBANK_PARAM_SIZE
	.align		4
.L_146:
        /*0018*/ 	.byte	0x03, 0x19
        /*001a*/ 	.short	0x01d0


	//----- nvinfo : EIATTR_KPARAM_INFO
	.align		4
        /*001c*/ 	.byte	0x04, 0x17
        /*001e*/ 	.short	(.L_148 - .L_147)
.L_147:
        /*0020*/ 	.word	0x00000000
        /*0024*/ 	.short	0x0000
        /*0026*/ 	.short	0x0000
        /*0028*/ 	.byte	0x00, 0xf0, 0x41, 0x07


	//----- nvinfo : EIATTR_MAXREG_COUNT
	.align		4
.L_148:
        /*002c*/ 	.byte	0x03, 0x1b
        /*002e*/ 	.short	0x00ff


	//----- nvinfo : EIATTR_NUM_BARRIERS
	.align		4
        /*0030*/ 	.byte	0x02, 0x4c
        /*0032*/ 	.byte	0x01
	.zero		1


	//----- nvinfo : EIATTR_MERCURY_ISA_VERSION
	.align		4
        /*0034*/ 	.byte	0x03, 0x5f
        /*0036*/ 	.short	0x0000


	//----- nvinfo : EIATTR_INT_WARP_WIDE_INSTR_OFFSETS
	.align		4
        /*0038*/ 	.byte	0x04, 0x31
        /*003a*/ 	.short	(.L_150 - .L_149)


	//   ....[0]....
.L_149:
        /*003c*/ 	.word	0x000012e0


	//   ....[1]....
        /*0040*/ 	.word	0x00001720


	//----- nvinfo : EIATTR_COOP_GROUP_MASK_REGIDS
	.align		4
.L_150:
        /*0044*/ 	.byte	0x04, 0x29
        /*0046*/ 	.short	(.L_152 - .L_151)


	//   ....[0]....
.L_151:
        /*0048*/ 	.word	0xffffffff


	//   ....[1]....
        /*004c*/ 	.word	0xffffffff


	//   ....[2]....
        /*0050*/ 	.word	0xffffffff


	//   ....[3]....
        /*0054*/ 	.word	0xffffffff


	//   ....[4]....
        /*0058*/ 	.word	0xffffffff


	//   ....[5]....
        /*005c*/ 	.word	0xffffffff


	//   ....[6]....
        /*0060*/ 	.word	0xffffffff


	//   ....[7]....
        /*0064*/ 	.word	0xffffffff


	//   ....[8]....
        /*0068*/ 	.word	0xffffffff


	//   ....[9]....
        /*006c*/ 	.word	0xffffffff


	//   ....[10]....
        /*0070*/ 	.word	0xffffffff


	//   ....[11]....
        /*0074*/ 	.word	0xffffffff


	//   ....[12]....
        /*0078*/ 	.word	0xffffffff


	//   ....[13]....
        /*007c*/ 	.word	0xffffffff


	//   ....[14]....
        /*0080*/ 	.word	0xffffffff


	//   ....[15]....
        /*0084*/ 	.word	0xffffffff


	//----- nvinfo : EIATTR_COOP_GROUP_INSTR_OFFSETS
	.align		4
.L_152:
        /*0088*/ 	.byte	0x04, 0x28
        /*008a*/ 	.short	(.L_154 - .L_153)


	//   ....[0]....
.L_153:
        /*008c*/ 	.word	0x000035a0


	//   ....[1]....
        /*0090*/ 	.word	0x000035c0


	//   ....[2]....
        /*0094*/ 	.word	0x00003660


	//   ....[3]....
        /*0098*/ 	.word	0x00003670


	//   ....[4]....
        /*009c*/ 	.word	0x000063b0


	//   ....[5]....
        /*00a0*/ 	.word	0x000063c0


	//   ....[6]....
        /*00a4*/ 	.word	0x000063f0


	//   ....[7]....
        /*00a8*/ 	.word	0x00006400


	//   ....[8]....
        /*00ac*/ 	.word	0x00009580


	//   ....[9]....
        /*00b0*/ 	.word	0x000095a0


	//   ....[10]....
        /*00b4*/ 	.word	0x000095d0


	//   ....[11]....
        /*00b8*/ 	.word	0x000095e0


	//   ....[12]....
        /*00bc*/ 	.word	0x0000b1b0


	//   ....[13]....
        /*00c0*/ 	.word	0x0000b1f0


	//   ....[14]....
        /*00c4*/ 	.word	0x0000b2e0


	//   ....[15]....
        /*00c8*/ 	.word	0x0000b310


	//----- nvinfo : EIATTR_EXIT_INSTR_OFFSETS
	.align		4
.L_154:
        /*00cc*/ 	.byte	0x04, 0x1c
        /*00ce*/ 	.short	(.L_156 - .L_155)


	//   ....[0]....
.L_155:
        /*00d0*/ 	.word	0x000004d0


	//   ....[1]....
        /*00d4*/ 	.word	0x0000ced0


	//   ....[2]....
        /*00d8*/ 	.word	0x0000cfb0


	//   ....[3]....
        /*00dc*/ 	.word	0x0000d980


	//   ....[4]....
        /*00e0*/ 	.word	0x0000da00


	//----- nvinfo : EIATTR_CTAIDZ_USED
	.align		4
.L_156:
        /*00e4*/ 	.byte	0x01, 0x04
	.zero		2


	//----- nvinfo : EIATTR_CRS_STACK_SIZE
	.align		4
        /*00e8*/ 	.byte	0x04, 0x1e
        /*00ea*/ 	.short	(.L_158 - .L_157)
.L_157:
        /*00ec*/ 	.word	0x00000000
.L_158:


//--------------------- .nv.info._ZN5flash16flash_fwd_kernelI23Flash_fwd_kernel_traitsILi256ELi64ELi64ELi4ELb0ELb0EN7cutlass6half_tE19Flash_kernel_traitsILi256ELi64ELi64ELi4ES3_EELb0ELb1ELb0ELb0ELb0ELb0ELb0ELb0EEEvNS_16Flash_fwd_paramsE --------------------------
	.section	.nv.info._ZN5flash16flash_fwd_kernelI23Flash_fwd_kernel_traitsILi256ELi64ELi64ELi4ELb0ELb0EN7cutlass6half_tE19Flash_kernel_traitsILi256ELi64ELi64ELi4ES3_EELb0ELb1ELb0ELb0ELb0ELb0ELb0ELb0EEEvNS_16Flash_fwd_paramsE,"",@"SHT_CUDA_INFO"
	.sectionflags	@""
	.align	4


	//----- nvinfo : EIATTR_CUDA_API_VERSION
	.align		4
        /*0000*/ 	.byte	0x04, 0x37
        /*0002*/ 	.short	(.L_160 - .L_159)
.L_159:
        /*0004*/ 	.word	0x00000082


	//----- nvinfo : EIATTR_SW2861232_WAR
	.align		4
.L_160:
        /*0008*/ 	.byte	0x01, 0x35
	.zero		2


	//----- nvinfo : EIATTR_PARAM_CBANK
	.align		4
        /*000c*/ 	.byte	0x04, 0x0a
        /*000e*/ 	.short	(.L_162 - .L_161)
	.align		4
.L_161:
        /*0010*/ 	.word	index@(.nv.constant0._ZN5flash16flash_fwd_kernelI23Flash_fwd_kernel_traitsILi256ELi64ELi64ELi4ELb0ELb0EN7cutlass6half_tE19Flash_kernel_traitsILi256ELi64ELi64ELi4ES3_EELb0ELb1ELb0ELb0ELb0ELb0ELb0ELb0EEEvNS_16Flash_fwd_paramsE)
        /*0014*/ 	.short	0x0160
        /*0016*/ 	.short	0x01d0


	//----- nvinfo : EIATTR_CBANK_PARAM_SIZE
	.align		4
.L_162:
        /*0018*/ 	.byte	0x03, 0x19
        /*001a*/ 	.short	0x01d0


	//----- nvinfo : EIATTR_KPARAM_INFO
	.align		4
        /*001c*/ 	.byte	0x04, 0x17
        /*001e*/ 	.short	(.L_164 - .L_163)
.L_163:
        /*0020*/ 	.word	0x00000000
        /*0024*/ 	.short	0x0000
        /*0026*/ 	.short	0x0000
        /*0028*/ 	.byte	0x00, 0xf0, 0x41, 0x07


	//----- nvinfo : EIATTR_MAXREG_COUNT
	.align		4
.L_164:
        /*002c*/ 	.byte	0x03, 0x1b
        /*002e*/ 	.short	0x00ff


	//----- nvinfo : EIATTR_NUM_BARRIERS
	.align		4
        /*0030*/ 	.byte	0x02, 0x4c
        /*0032*/ 	.byte	0x01
	.zero		1


	//----- nvinfo : EIATTR_ANNOTATIONS
	.align		4
        /*0034*/ 	.byte	0x04, 0x55
        /*0036*/ 	.short	(.L_166 - .L_165)


	//   ....[0]....
.L_165:
        /*0038*/ 	.word	0x00000001
        /*003c*/ 	.byte	0x00, 0xaa, 0x00, 0x00, 0x01, 0x00, 0x00, 0x00, 0xe0, 0xb0, 0x00, 0x00, 0x01, 0x00, 0x00, 0x00
        /*004c*/ 	.byte	0x30, 0xb2, 0x00, 0x00, 0x01, 0x00, 0x00, 0x00, 0x80, 0xc8, 0x00, 0x00


	//----- nvinfo : EIATTR_MERCURY_ISA_VERSION
	.align		4
.L_166:
        /*0058*/ 	.byte	0x03, 0x5f
        /*005a*/ 	.short	0x0000


	//----- nvinfo : EIATTR_COOP_GROUP_MASK_REGIDS
	.align		4
        /*005c*/ 	.byte	0x04, 0x29
        /*005e*/ 	.short	(.L_168 - .L_167)


	//   ....[0]....
.L_167:
        /*0060*/ 	.word	0xffffffff


	//   ....[1]....
        /*0064*/ 	.word	0xffffffff


	//   ....[2]....
        /*0068*/ 	.word	0xffffffff


	//   ....[3]....
        /*006c*/ 	.word	0xffffffff


	//   ....[4]....
        /*0070*/ 	.word	0xffffffff


	//   ....[5]....
        /*0074*/ 	.word	0xffffffff


	//   ....[6]....
        /*0078*/ 	.word	0xffffffff


	//   ....[7]....
        /*007c*/ 	.word	0xffffffff


	//   ....[8]....
        /*0080*/ 	.word	0xffffffff


	//   ....[9]....
        /*0084*/ 	.word	0xffffffff


	//   ....[10]....
        /*0088*/ 	.word	0xffffffff


	//   ....[11]....
        /*008c*/ 	.word	0xffffffff


	//   ....[12]....
        /*0090*/ 	.word	0xffffffff


	//   ....[13]....
        /*0094*/ 	.word	0xffffffff


	//   ....[14]....
        /*0098*/ 	.word	0xffffffff


	//   ....[15]....
        /*009c*/ 	.word	0xffffffff


	//----- nvinfo : EIATTR_COOP_GROUP_INSTR_OFFSETS
	.align		4
.L_168:
        /*00a0*/ 	.byte	0x04, 0x28
        /*00a2*/ 	.short	(.L_170 - .L_169)


	//   ....[0]....
.L_169:
        /*00a4*/ 	.word	0x000051f0


	//   ....[1]....
        /*00a8*/ 	.word	0x00005210


	//   ....[2]....
        /*00ac*/ 	.word	0x000052b0


	//   ....[3]....
        /*00b0*/ 	.word	0x000052c0


	//   ....[4]....
        /*00b4*/ 	.word	0x00008b50


	//   ....[5]....
        /*00b8*/ 	.word	0x00008b60


	//   ....[6]....
        /*00bc*/ 	.word	0x00008b90


	//   ....[7]....
        /*00c0*/ 	.word	0x00008ba0


	//   ....[8]....
        /*00c4*/ 	.word	0x0000cc10


	//   ....[9]....
        /*00c8*/ 	.word	0x0000cc20


	//   ....[10]....
        /*00cc*/ 	.word	0x0000cc50


	//   ....[11]....
        /*00d0*/ 	.word	0x0000cc60


	//   ....[12]....
        /*00d4*/ 	.word	0x0000e840


	//   ....[13]....
        /*00d8*/ 	.word	0x0000e880


	//   ....[14]....
        /*00dc*/ 	.word	0x0000e980


	//   ....[15]....
        /*00e0*/ 	.word	0x0000e9b0


	//----- nvinfo : EIATTR_EXIT_INSTR_OFFSETS
	.align		4
.L_170:
        /*00e4*/ 	.byte	0x04, 0x1c
        /*00e6*/ 	.short	(.L_172 - .L_171)


	//   ....[0]....
.L_171:
        /*00e8*/ 	.word	0x000004d0


	//   ....[1]....
        /*00ec*/ 	.word	0x00010700


	//   ....[2]....
        /*00f0*/ 	.word	0x00010820


	//   ....[3]....
        /*00f4*/ 	.word	0x00010840


	//   ....[4]....
        /*00f8*/ 	.word	0x00011340


	//   ....[5]....
        /*00fc*/ 	.word	0x000113c0


	//----- nvinfo : EIATTR_CTAIDZ_USED
	.align		4
.L_172:
        /*0100*/ 	.byte	0x01, 0x04
	.zero		2


	//----- nvinfo : EIATTR_CRS_STACK_SIZE
	.align		4
        /*0104*/ 	.byte	0x04, 0x1e
        /*0106*/ 	.short	(.L_174 - .L_173)
.L_173:
        /*0108*/ 	.word	0x00000000
.L_174:


//--------------------- .nv.info._ZN5flash16flash_fwd_kernelI23Flash_fwd_kernel_traitsILi256ELi64ELi64ELi4ELb0ELb0EN7cutlass6half_tE19Flash_kernel_traitsILi256ELi64ELi64ELi4ES3_EELb0ELb1ELb0ELb1ELb0ELb0ELb0ELb0EEEvNS_16Flash_fwd_paramsE --------------------------
	.section	.nv.info._ZN5flash16flash_fwd_kernelI23Flash_fwd_kernel_traitsILi256ELi64ELi64ELi4ELb0ELb0EN7cutlass6half_tE19Flash_kernel_traitsILi256ELi64ELi64ELi4ES3_EELb0ELb1ELb0ELb1ELb0ELb0ELb0ELb0EEEvNS_16Flash_fwd_paramsE,"",@"SHT_CUDA_INFO"
	.sectionflags	@""
	.align	4


	//----- nvinfo : EIATTR_CUDA_API_VERSION
	.align		4
        /*0000*/ 	.byte	0x04, 0x37
        /*0002*/ 	.short	(.L_176 - .L_175)
.L_175:
        /*0004*/ 	.word	0x00000082


	//----- nvinfo : EIATTR_SW2861232_WAR
	.align		4
.L_176:
        /*0008*/ 	.byte	0x01, 0x35
	.zero		2


	//----- nvinfo : EIATTR_PARAM_CBANK
	.align		4
        /*000c*/ 	.byte	0x04, 0x0a
        /*000e*/ 	.short	(.L_178 - .L_177)
	.align		4
.L_177:
        /*0010*/ 	.word	index@(.nv.constant0._ZN5flash16flash_fwd_kernelI23Flash_fwd_kernel_traitsILi256ELi64ELi64ELi4ELb0ELb0EN7cutlass6half_tE19Flash_kernel_traitsILi256ELi64ELi64ELi4ES3_EELb0ELb1ELb0ELb1ELb0ELb0ELb0ELb0EEEvNS_16Flash_fwd_paramsE)
        /*0014*/ 	.short	0x0160
        /*0016*/ 	.short	0x01d0


	//----- nvinfo : EIATTR_CBANK_PARAM_SIZE
	.align		4
.L_178:
        /*0018*/ 	.byte	0x03, 0x19
        /*001a*/ 	.short	0x01d0


	//----- nvinfo : EIATTR_KPARAM_INFO
	.align		4
        /*001c*/ 	.byte	0x04, 0x17
        /*001e*/ 	.short	(.L_180 - .L_179)
.L_179:
        /*0020*/ 	.word	0x00000000
        /*0024*/ 	.short	0x0000
        /*0026*/ 	.short	0x0000
        /*0028*/ 	.byte	0x00, 0xf0, 0x41, 0x07


	//----- nvinfo : EIATTR_MAXREG_COUNT
	.align		4
.L_180:
        /*002c*/ 	.byte	0x03, 0x1b
        /*002e*/ 	.short	0x00ff


	//----- nvinfo : EIATTR_NUM_BARRIERS
	.align		4
        /*0030*/ 	.byte	0x02, 0x4c
        /*0032*/ 	.byte	0x01
	.zero		1


	//----- nvinfo : EIATTR_ANNOTATIONS
	.align		4
        /*0034*/ 	.byte	0x04, 0x55
        /*0036*/ 	.short	(.L_182 - .L_181)


	//   ....[0]....
.L_181:
        /*0038*/ 	.word	0x00000001
        /*003c*/ 	.byte	0xf0, 0x0f, 0x00, 0x00, 0x01, 0x00, 0x00, 0x00, 0x80, 0x28, 0x00, 0x00, 0x01, 0x00, 0x00, 0x00
        /*004c*/ 	.byte	0xb0, 0xb1, 0x00, 0x00, 0x01, 0x00, 0x00, 0x00, 0xd0, 0xb1, 0x00, 0x00, 0x01, 0x00, 0x00, 0x00
        /*005c*/ 	.byte	0xe0, 0xb8, 0x00, 0x00, 0x01, 0x00, 0x00, 0x00, 0x30, 0xba, 0x00, 0x00, 0x01, 0x00, 0x00, 0x00
        /*006c*/ 	.byte	0x80, 0xd0, 0x00, 0x00


	//----- nvinfo : EIATTR_MERCURY_ISA_VERSION
	.align		4
.L_182:
        /*0070*/ 	.byte	0x03, 0x5f
        /*0072*/ 	.short	0x0000


	//----- nvinfo : EIATTR_COOP_GROUP_MASK_REGIDS
	.align		4
        /*0074*/ 	.byte	0x04, 0x29
        /*0076*/ 	.short	(.L_184 - .L_183)


	//   ....[0]....
.L_183:
        /*0078*/ 	.word	0xffffffff


	//   ....[1]....
        /*007c*/ 	.word	0xffffffff


	//   ....[2]....
        /*0080*/ 	.word	0xffffffff


	//   ....[3]....
        /*0084*/ 	.word	0xffffffff


	//   ....[4]....
        /*0088*/ 	.word	0xffffffff


	//   ....[5]....
        /*008c*/ 	.word	0xffffffff


	//   ....[6]....
        /*0090*/ 	.word	0xffffffff


	//   ....[7]....
        /*0094*/ 	.word	0xffffffff


	//   ....[8]....
        /*0098*/ 	.word	0xffffffff


	//   ....[9]....
        /*009c*/ 	.word	0xffffffff


	//   ....[10]....
        /*00a0*/ 	.word	0xffffffff


	//   ....[11]....
        /*00a4*/ 	.word	0xffffffff


	//   ....[12]....
        /*00a8*/ 	.word	0xffffffff


	//   ....[13]....
        /*00ac*/ 	.word	0xffffffff


	//   ....[14]....
        /*00b0*/ 	.word	0xffffffff


	//   ....[15]....
        /*00b4*/ 	.word	0xffffffff


	//----- nvinfo : EIATTR_COOP_GROUP_INSTR_OFFSETS
	.align		4
.L_184:
        /*00b8*/ 	.byte	0x04, 0x28
        /*00ba*/ 	.short	(.L_186 - .L_185)


	//   ....[0]....
.L_185:
        /*00bc*/ 	.word	0x000056d0


	//   ....[1]....
        /*00c0*/ 	.word	0x000056f0


	//   ....[2]....
        /*00c4*/ 	.word	0x00005790


	//   ....[3]....
        /*00c8*/ 	.word	0x000057a0


	//   ....[4]....
        /*00cc*/ 	.word	0x00009310


	//   ....[5]....
        /*00d0*/ 	.word	0x00009320


	//   ....[6]....
        /*00d4*/ 	.word	0x00009350


	//   ....[7]....
        /*00d8*/ 	.word	0x00009360


	//   ....[8]....
        /*00dc*/ 	.word	0x0000d820


	//   ....[9]....
        /*00e0*/ 	.word	0x0000d830


	//   ....[10]....
        /*00e4*/ 	.word	0x0000d850


	//   ....[11]....
        /*00e8*/ 	.word	0x0000d870


	//   ....[12]....
        /*00ec*/ 	.word	0x0000f4d0


	//   ....[13]....
        /*00f0*/ 	.word	0x0000f510


	//   ....[14]....
        /*00f4*/ 	.word	0x0000f610


	//   ....[15]....
        /*00f8*/ 	.word	0x0000f640


	//----- nvinfo : EIATTR_EXIT_INSTR_OFFSETS
	.align		4
.L_186:
        /*00fc*/ 	.byte	0x04, 0x1c
        /*00fe*/ 	.short	(.L_188 - .L_187)


	//   ....[0]....
.L_187:
        /*0100*/ 	.word	0x000004d0


	//   ....[1]....
        /*0104*/ 	.word	0x00011390


	//   ....[2]....
        /*0108*/ 	.word	0x000114b0


	//   ....[3]....
        /*010c*/ 	.word	0x000114d0


	//   ....[4]....
        /*0110*/ 	.word	0x00011fd0


	//   ....[5]....
        /*0114*/ 	.word	0x00012050


	//----- nvinfo : EIATTR_CTAIDZ_USED
	.align		4
.L_188:
        /*0118*/ 	.byte	0x01, 0x04
	.zero		2


	//----- nvinfo : EIATTR_CRS_STACK_SIZE
	.align		4
        /*011c*/ 	.byte	0x04, 0x1e
        /*011e*/ 	.short	(.L_190 - .L_189)
.L_189:
        /*0120*/ 	.word	0x00000000
.L_190:


//--------------------- .nv.info._ZN5flash16flash_fwd_kernelI23Flash_fwd_kernel_traitsILi256ELi128ELi64ELi8ELb0ELb0EN7cutlass6half_tE19Flash_kernel_traitsILi256ELi128ELi64ELi8ES3_EELb0ELb1ELb0ELb0ELb0ELb1ELb0ELb0EEEvNS_16Flash_fwd_paramsE --------------------------
	.section	.nv.info._ZN5flash16flash_fwd_kernelI23Flash_fwd_kernel_traitsILi256ELi128ELi64ELi8ELb0ELb0EN7cutlass6half_tE19Flash_kernel_traitsILi256ELi128ELi64ELi8ES3_EELb0ELb1ELb0ELb0ELb0ELb1ELb0ELb0EEEvNS_16Flash_fwd_paramsE,"",@"SHT_CUDA_INFO"
	.sectionflags	@""
	.align	4


	//----- nvinfo : EIATTR_CUDA_API_VERSION
	.align		4
        /*0000*/ 	.byte	0x04, 0x37
        /*0002*/ 	.short	(.L_192 - .L_191)
.L_191:
        /*0004*/ 	.word	0x00000082


	//----- nvinfo : EIATTR_SW2861232_WAR
	.align		4
.L_192:
        /*0008*/ 	.byte	0x01, 0x35
	.zero		2


	//----- nvinfo : EIATTR_PARAM_CBANK
	.align		4
        /*000c*/ 	.byte	0x04, 0x0a
        /*000e*/ 	.short	(.L_194 - .L_193)
	.align		4
.L_193:
        /*0010*/ 	.word	index@(.nv.constant0._ZN5flash16flash_fwd_kernelI23Flash_fwd_kernel_traitsILi256ELi128ELi64ELi8ELb0ELb0EN7cutlass6half_tE19Flash_kernel_traitsILi256ELi128ELi64ELi8ES3_EELb0ELb1ELb0ELb0ELb0ELb1ELb0ELb0EEEvNS_16Flash_fwd_paramsE)
        /*0014*/ 	.short	0x0160
        /*0016*/ 	.short	0x01d0


	//----- nvinfo : EIATTR_CBANK_PARAM_SIZE
	.align		4
.L_194:
        /*0018*/ 	.byte	0x03, 0x19
        /*001a*/ 	.short	0x01d0


	//----- nvinfo : EIATTR_KPARAM_INFO
	.align		4
        /*001c*/ 	.byte	0x04, 0x17
        /*001e*/ 	.short	(.L_196 - .L_195)
.L_195:
        /*0020*/ 	.word	0x00000000
        /*0024*/ 	.short	0x0000
        /*0026*/ 	.short	0x0000
        /*0028*/ 	.byte	0x00, 0xf0, 0x41, 0x07


	//----- nvinfo : EIATTR_MAXREG_COUNT
	.align		4
.L_196:
        /*002c*/ 	.byte	0x03, 0x1b
        /*002e*/ 	.short	0x00ff


	//----- nvinfo : EIATTR_NUM_BARRIERS
	.align		4
        /*0030*/ 	.byte	0x02, 0x4c
        /*0032*/ 	.byte	0x01
	.zero		1


	//----- nvinfo : EIATTR_MERCURY_ISA_VERSION
	.align		4
        /*0034*/ 	.byte	0x03, 0x5f
        /*0036*/ 	.short	0x0000


	//----- nvinfo : EIATTR_COOP_GROUP_MASK_REGIDS
	.align		4
        /*0038*/ 	.byte	0x04, 0x29
        /*003a*/ 	.short	(.L_198 - .L_197)


	//   ....[0]....
.L_197:
        /*003c*/ 	.word	0xffffffff


	//   ....[1]....
        /*0040*/ 	.word	0xffffffff


	//   ....[2]....
        /*0044*/ 	.word	0xffffffff


	//   ....[3]....
        /*0048*/ 	.word	0xffffffff


	//   ....[4]....
        /*004c*/ 	.word	0xffffffff


	//   ....[5]....
        /*0050*/ 	.word	0xffffffff


	//   ....[6]....
        /*0054*/ 	.word	0xffffffff


	//   ....[7]....
        /*0058*/ 	.word	0xffffffff


	//   ....[8]....
        /*005c*/ 	.word	0xffffffff


	//   ....[9]....
        /*0060*/ 	.word	0xffffffff


	//   ....[10]....
        /*0064*/ 	.word	0xffffffff


	//   ....[11]....
        /*0068*/ 	.word	0xffffffff


	//   ....[12]....
        /*006c*/ 	.word	0xffffffff


	//   ....[13]....
        /*0070*/ 	.word	0xffffffff


	//   ....[14]....
        /*0074*/ 	.word	0xffffffff


	//   ....[15]....
        /*0078*/ 	.word	0xffffffff


	//   ....[16]....
        /*007c*/ 	.word	0xffffffff


	//   ....[17]....
        /*0080*/ 	.word	0xffffffff


	//   ....[18]....
        /*0084*/ 	.word	0xffffffff


	//   ....[19]....
        /*0088*/ 	.word	0xffffffff


	//----- nvinfo : EIATTR_COOP_GROUP_INSTR_OFFSETS
	.align		4
.L_198:
        /*008c*/ 	.byte	0x04, 0x28
        /*008e*/ 	.short	(.L_200 - .L_199)


	//   ....[0]....
.L_199:
        /*0090*/ 	.word	0x00003100


	//   ....[1]....
        /*0094*/ 	.word	0x00003120


	//   ....[2]....
        /*0098*/ 	.word	0x000031c0


	//   ....[3]....
        /*009c*/ 	.word	0x000031d0


	//   ....[4]....
        /*00a0*/ 	.word	0x00005d60


	//   ....[5]....
        /*00a4*/ 	.word	0x00005d70


	//   ....[6]....
        /*00a8*/ 	.word	0x00005da0


	//   ....[7]....
        /*00ac*/ 	.word	0x00005db0


	//   ....[8]....
        /*00b0*/ 	.word	0x00009250


	//   ....[9]....
        /*00b4*/ 	.word	0x00009260


	//   ....[10]....
        /*00b8*/ 	.word	0x00009290


	//   ....[11]....
        /*00bc*/ 	.word	0x000092a0


	//   ....[12]....
        /*00c0*/ 	.word	0x0000c250


	//   ....[13]....
        /*00c4*/ 	.word	0x0000c270


	//   ....[14]....
        /*00c8*/ 	.word	0x0000c2a0


	//   ....[15]....
        /*00cc*/ 	.word	0x0000c2b0


	//   ....[16]....
        /*00d0*/ 	.word	0x0000de80


	//   ....[17]....
        /*00d4*/ 	.word	0x0000dec0


	//   ....[18]....
        /*00d8*/ 	.word	0x0000dfb0


	//   ....[19]....
        /*00dc*/ 	.word	0x0000dfe0


	//----- nvinfo : EIATTR_EXIT_INSTR_OFFSETS
	.align		4
.L_200:
        /*00e0*/ 	.byte	0x04, 0x1c
        /*00e2*/ 	.short	(.L_202 - .L_201)


	//   ....[0]....
.L_201:
        /*00e4*/ 	.word	0x000004d0


	//   ....[1]....
        /*00e8*/ 	.word	0x0000fba0


	//   ....[2]....
        /*00ec*/ 	.word	0x0000fc80


	//   ....[3]....
        /*00f0*/ 	.word	0x00010650


	//   ....[4]....
        /*00f4*/ 	.word	0x000106d0


	//----- nvinfo : EIATTR_CTAIDZ_USED
	.align		4
.L_202:
        /*00f8*/ 	.byte	0x01, 0x04
	.zero		2


	//----- nvinfo : EIATTR_CRS_STACK_SIZE
	.align		4
        /*00fc*/ 	.byte	0x04, 0x1e
        /*00fe*/ 	.short	(.L_204 - .L_203)
.L_203:
        /*0100*/ 	.word	0x00000000
.L_204:


//--------------------- .nv.info._ZN5flash16flash_fwd_kernelI23Flash_fwd_kernel_traitsILi256ELi128ELi64ELi8ELb0ELb0EN7cutlass6half_tE19Flash_kernel_traitsILi256ELi128ELi64ELi8ES3_EELb0ELb1ELb0ELb0ELb0ELb0ELb0ELb0EEEvNS_16Flash_fwd_paramsE --------------------------
	.section	.nv.info._ZN5flash16flash_fwd_kernelI23Flash_fwd_kernel_traitsILi256ELi128ELi64ELi8ELb0ELb0EN7cutlass6half_tE19Flash_kernel_traitsILi256ELi128ELi64ELi8ES3_EELb0ELb1ELb0ELb0ELb0ELb0ELb0ELb0EEEvNS_16Flash_fwd_paramsE,"",@"SHT_CUDA_INFO"
	.sectionflags	@""
	.align	4


	//----- nvinfo : EIATTR_CUDA_API_VERSION
	.align		4
        /*0000*/ 	.byte	0x04, 0x37
        /*0002*/ 	.short	(.L_206 - .L_205)
.L_205:
        /*0004*/ 	.word	0x00000082


	//----- nvinfo : EIATTR_SW2861232_WAR
	.align		4
.L_206:
        /*0008*/ 	.byte	0x01, 0x35
	.zero		2


	//----- nvinfo : EIATTR_PARAM_CBANK
	.align		4
        /*000c*/ 	.byte	0x04, 0x0a
        /*000e*/ 	.short	(.L_208 - .L_207)
	.align		4
.L_207:
        /*0010*/ 	.word	index@(.nv.constant0._ZN5flash16flash_fwd_kernelI23Flash_fwd_kernel_traitsILi256ELi128ELi64ELi8ELb0ELb0EN7cutlass6half_tE19Flash_kernel_traitsILi256ELi128ELi64ELi8ES3_EELb0ELb1ELb0ELb0ELb0ELb0ELb0ELb0EEEvNS_16Flash_fwd_paramsE)
        /*0014*/ 	.short	0x0160
        /*0016*/ 	.short	0x01d0


	//----- nvinfo : EIATTR_CBANK_PARAM_SIZE
	.align		4
.L_208:
        /*0018*/ 	.byte	0x03, 0x19
        /*001a*/ 	.short	0x01d0


	//----- nvinfo : EIATTR_KPARAM_INFO
	.align		4
        /*001c*/ 	.byte	0x04, 0x17
        /*001e*/ 	.short	(.L_210 - .L_209)
.L_209:
        /*0020*/ 	.word	0x00000000
        /*0024*/ 	.short	0x0000
        /*0026*/ 	.short	0x0000
        /*0028*/ 	.byte	0x00, 0xf0, 0x41, 0x07


	//----- nvinfo : EIATTR_MAXREG_COUNT
	.align		4
.L_210:
        /*002c*/ 	.byte	0x03, 0x1b
        /*002e*/ 	.short	0x00ff


	//----- nvinfo : EIATTR_NUM_BARRIERS
	.align		4
        /*0030*/ 	.byte	0x02, 0x4c
        /*0032*/ 	.byte	0x01
	.zero		1


	//----- nvinfo : EIATTR_ANNOTATIONS
	.align		4
        /*0034*/ 	.byte	0x04, 0x55
        /*0036*/ 	.short	(.L_212 - .L_211)


	//   ....[0]....
.L_211:
        /*0038*/ 	.word	0x00000001
        /*003c*/ 	.byte	0x70, 0xce, 0x00, 0x00, 0x01, 0x00, 0x00, 0x00, 0x50, 0xd2, 0x00, 0x00, 0x01, 0x00, 0x00, 0x00
        /*004c*/ 	.byte	0xb0, 0xd3, 0x00, 0x00, 0x01, 0x00, 0x00, 0x00, 0xd0, 0xe4, 0x00, 0x00


	//----- nvinfo : EIATTR_MERCURY_ISA_VERSION
	.align		4
.L_212:
        /*0058*/ 	.byte	0x03, 0x5f
        /*005a*/ 	.short	0x0000


	//----- nvinfo : EIATTR_COOP_GROUP_MASK_REGIDS
	.align		4
        /*005c*/ 	.byte	0x04, 0x29
        /*005e*/ 	.short	(.L_214 - .L_213)


	//   ....[0]....
.L_213:
        /*0060*/ 	.word	0xffffffff


	//   ....[1]....
        /*0064*/ 	.word	0xffffffff


	//   ....[2]....
        /*0068*/ 	.word	0xffffffff


	//   ....[3]....
        /*006c*/ 	.word	0xffffffff


	//   ....[4]....
        /*0070*/ 	.word	0xffffffff


	//   ....[5]....
        /*0074*/ 	.word	0xffffffff


	//   ....[6]....
        /*0078*/ 	.word	0xffffffff


	//   ....[7]....
        /*007c*/ 	.word	0xffffffff


	//   ....[8]....
        /*0080*/ 	.word	0xffffffff


	//   ....[9]....
        /*0084*/ 	.word	0xffffffff


	//   ....[10]....
        /*0088*/ 	.word	0xffffffff


	//   ....[11]....
        /*008c*/ 	.word	0xffffffff


	//   ....[12]....
        /*0090*/ 	.word	0xffffffff


	//   ....[13]....
        /*0094*/ 	.word	0xffffffff


	//   ....[14]....
        /*0098*/ 	.word	0xffffffff


	//   ....[15]....
        /*009c*/ 	.word	0xffffffff


	//   ....[16]....
        /*00a0*/ 	.word	0xffffffff


	//   ....[17]....
        /*00a4*/ 	.word	0xffffffff


	//   ....[18]....
        /*00a8*/ 	.word	0xffffffff


	//   ....[19]....
        /*00ac*/ 	.word	0xffffffff


	//----- nvinfo : EIATTR_COOP_GROUP_INSTR_OFFSETS
	.align		4
.L_214:
        /*00b0*/ 	.byte	0x04, 0x28
        /*00b2*/ 	.short	(.L_216 - .L_215)


	//   ....[0]....
.L_215:
        /*00b4*/ 	.word	0x00004380


	//   ....[1]....
        /*00b8*/ 	.word	0x000043a0


	//   ....[2]....
        /*00bc*/ 	.word	0x00004440


	//   ....[3]....
        /*00c0*/ 	.word	0x00004450


	//   ....[4]....
        /*00c4*/ 	.word	0x00007550


	//   ....[5]....
        /*00c8*/ 	.word	0x00007560


	//   ....[6]....
        /*00cc*/ 	.word	0x00007590


	//   ....[7]....
        /*00d0*/ 	.word	0x000075a0


	//   ....[8]....
        /*00d4*/ 	.word	0x0000afb0


	//   ....[9]....
        /*00d8*/ 	.word	0x0000afc0


	//   ....[10]....
        /*00dc*/ 	.word	0x0000aff0


	//   ....[11]....
        /*00e0*/ 	.word	0x0000b000


	//   ....[12]....
        /*00e4*/ 	.word	0x0000e820


	//   ....[13]....
        /*00e8*/ 	.word	0x0000e830


	//   ....[14]....
        /*00ec*/ 	.word	0x0000e860


	//   ....[15]....
        /*00f0*/ 	.word	0x0000e870


	//   ....[16]....
        /*00f4*/ 	.word	0x00010440


	//   ....[17]....
        /*00f8*/ 	.word	0x00010480


	//   ....[18]....
        /*00fc*/ 	.word	0x00010580


	//   ....[19]....
        /*0100*/ 	.word	0x000105b0


	//----- nvinfo : EIATTR_EXIT_INSTR_OFFSETS
	.align		4
.L_216:
        /*0104*/ 	.byte	0x04, 0x1c
        /*0106*/ 	.short	(.L_218 - .L_217)


	//   ....[0]....
.L_217:
        /*0108*/ 	.word	0x000004d0


	//   ....[1]....
        /*010c*/ 	.word	0x00012300


	//   ....[2]....
        /*0110*/ 	.word	0x00012420


	//   ....[3]....
        /*0114*/ 	.word	0x00012440


	//   ....[4]....
        /*0118*/ 	.word	0x00012f40


	//   ....[5]....
        /*011c*/ 	.word	0x00012fc0


	//----- nvinfo : EIATTR_CTAIDZ_USED
	.align		4
.L_218:
        /*0120*/ 	.byte	0x01, 0x04
	.zero		2


	//----- nvinfo : EIATTR_CRS_STACK_SIZE
	.align		4
        /*0124*/ 	.byte	0x04, 0x1e
        /*0126*/ 	.short	(.L_220 - .L_219)
.L_219:
        /*0128*/ 	.word	0x00000000
.L_220:


//--------------------- .nv.info._ZN5flash16flash_fwd_kernelI23Flash_fwd_kernel_traitsILi256ELi128ELi64ELi8ELb0ELb0EN7cutlass6half_tE19Flash_kernel_traitsILi256ELi128ELi64ELi8ES3_EELb0ELb1ELb0ELb1ELb0ELb0ELb0ELb0EEEvNS_16Flash_fwd_paramsE --------------------------
	.section	.nv.info._ZN5flash16flash_fwd_kernelI23Flash_fwd_kernel_traitsILi256ELi128ELi64ELi8ELb0ELb0EN7cutlass6half_tE19Flash_kernel_traitsILi256ELi128ELi64ELi8ES3_EELb0ELb1ELb0ELb1ELb0ELb0ELb0ELb0EEEvNS_16Flash_fwd_paramsE,"",@"SHT_CUDA_INFO"
	.sectionflags	@""
	.align	4


	//----- nvinfo : EIATTR_CUDA_API_VERSION
	.align		4
        /*0000*/ 	.byte	0x04, 0x37
        /*0002*/ 	.short	(.L_222 - .L_221)
.L_221:
        /*0004*/ 	.word	0x00000082


	//----- nvinfo : EIATTR_SW2861232_WAR
	.align		4
.L_222:
        /*0008*/ 	.byte	0x01, 0x35
	.zero		2


	//----- nvinfo : EIATTR_PARAM_CBANK
	.align		4
        /*000c*/ 	.byte	0x04, 0x0a
        /*000e*/ 	.short	(.L_224 - .L_223)
	.align		4
.L_223:
        /*0010*/ 	.word	index@(.nv.constant0._ZN5flash16flash_fwd_kernelI23Flash_fwd_kernel_traitsILi256ELi128ELi64ELi8ELb0ELb0EN7cutlass6half_tE19Flash_kernel_traitsILi256ELi128ELi64ELi8ES3_EELb0ELb1ELb0ELb1ELb0ELb0ELb0ELb0EEEvNS_16Flash_fwd_paramsE)
        /*0014*/ 	.short	0x0160
        /*0016*/ 	.short	0x01d0


	//----- nvinfo : EIATTR_CBANK_PARAM_SIZE
	.align		4
.L_224:
        /*0018*/ 	.byte	0x03, 0x19
        /*001a*/ 	.short	0x01d0


	//----- nvinfo : EIATTR_KPARAM_INFO
	.align		4
        /*001c*/ 	.byte	0x04, 0x17
        /*001e*/ 	.short	(.L_226 - .L_225)
.L_225:
        /*0020*/ 	.word	0x00000000
        /*0024*/ 	.short	0x0000
        /*0026*/ 	.short	0x0000
        /*0028*/ 	.byte	0x00, 0xf0, 0x41, 0x07


	//----- nvinfo : EIATTR_MAXREG_COUNT
	.align		4
.L_226:
        /*002c*/ 	.byte	0x03, 0x1b
        /*002e*/ 	.short	0x00ff


	//----- nvinfo : EIATTR_NUM_BARRIERS
	.align		4
        /*0030*/ 	.byte	0x02, 0x4c
        /*0032*/ 	.byte	0x01
	.zero		1


	//----- nvinfo : EIATTR_ANNOTATIONS
	.align		4
        /*0034*/ 	.byte	0x04, 0x55
        /*0036*/ 	.short	(.L_228 - .L_227)


	//   ....[0]....
.L_227:
        /*0038*/ 	.word	0x00000001
        /*003c*/ 	.byte	0xb0, 0xd8, 0x00, 0x00, 0x01, 0x00, 0x00, 0x00, 0xd0, 0xd8, 0x00, 0x00, 0x01, 0x00, 0x00, 0x00
        /*004c*/ 	.byte	0xa0, 0xdc, 0x00, 0x00, 0x01, 0x00, 0x00, 0x00, 0xd0, 0xdc, 0x00, 0x00, 0x01, 0x00, 0x00, 0x00
        /*005c*/ 	.byte	0x00, 0xde, 0x00, 0x00, 0x01, 0x00, 0x00, 0x00, 0x30, 0xef, 0x00, 0x00


	//----- nvinfo : EIATTR_MERCURY_ISA_VERSION
	.align		4
.L_228:
        /*0068*/ 	.byte	0x03, 0x5f
        /*006a*/ 	.short	0x0000


	//----- nvinfo : EIATTR_COOP_GROUP_MASK_REGIDS
	.align		4
        /*006c*/ 	.byte	0x04, 0x29
        /*006e*/ 	.short	(.L_230 - .L_229)


	//   ....[0]....
.L_229:
        /*0070*/ 	.word	0xffffffff


	//   ....[1]....
        /*0074*/ 	.word	0xffffffff


	//   ....[2]....
        /*0078*/ 	.word	0xffffffff


	//   ....[3]....
        /*007c*/ 	.word	0xffffffff


	//   ....[4]....
        /*0080*/ 	.word	0xffffffff


	//   ....[5]....
        /*0084*/ 	.word	0xffffffff


	//   ....[6]....
        /*0088*/ 	.word	0xffffffff


	//   ....[7]....
        /*008c*/ 	.word	0xffffffff


	//   ....[8]....
        /*0090*/ 	.word	0xffffffff


	//   ....[9]....
        /*0094*/ 	.word	0xffffffff


	//   ....[10]....
        /*0098*/ 	.word	0xffffffff


	//   ....[11]....
        /*009c*/ 	.word	0xffffffff


	//   ....[12]....
        /*00a0*/ 	.word	0xffffffff


	//   ....[13]....
        /*00a4*/ 	.word	0xffffffff


	//   ....[14]....
        /*00a8*/ 	.word	0xffffffff


	//   ....[15]....
        /*00ac*/ 	.word	0xffffffff


	//   ....[16]....
        /*00b0*/ 	.word	0xffffffff


	//   ....[17]....
        /*00b4*/ 	.word	0xffffffff


	//   ....[18]....
        /*00b8*/ 	.word	0xffffffff


	//   ....[19]....
        /*00bc*/ 	.word	0xffffffff


	//----- nvinfo : EIATTR_COOP_GROUP_INSTR_OFFSETS
	.align		4
.L_230:
        /*00c0*/ 	.byte	0x04, 0x28
        /*00c2*/ 	.short	(.L_232 - .L_231)


	//   ....[0]....
.L_231:
        /*00c4*/ 	.word	0x000047f0


	//   ....[1]....
        /*00c8*/ 	.word	0x00004810


	//   ....[2]....
        /*00cc*/ 	.word	0x000048b0


	//   ....[3]....
        /*00d0*/ 	.word	0x000048c0


	//   ....[4]....
        /*00d4*/ 	.word	0x00007cc0


	//   ....[5]....
        /*00d8*/ 	.word	0x00007cd0


	//   ....[6]....
        /*00dc*/ 	.word	0x00007d00


	//   ....[7]....
        /*00e0*/ 	.word	0x00007d10


	//   ....[8]....
        /*00e4*/ 	.word	0x0000b9e0


	//   ....[9]....
        /*00e8*/ 	.word	0x0000b9f0


	//   ....[10]....
        /*00ec*/ 	.word	0x0000ba30


	//   ....[11]....
        /*00f0*/ 	.word	0x0000ba40


	//   ....[12]....
        /*00f4*/ 	.word	0x0000f690


	//   ....[13]....
        /*00f8*/ 	.word	0x0000f6a0


	//   ....[14]....
        /*00fc*/ 	.word	0x0000f6c0


	//   ....[15]....
        /*0100*/ 	.word	0x0000f6e0


	//   ....[16]....
        /*0104*/ 	.word	0x000112b0


	//   ....[17]....
        /*0108*/ 	.word	0x000112f0


	//   ....[18]....
        /*010c*/ 	.word	0x000113f0


	//   ....[19]....
        /*0110*/ 	.word	0x00011420


	//----- nvinfo : EIATTR_EXIT_INSTR_OFFSETS
	.align		4
.L_232:
        /*0114*/ 	.byte	0x04, 0x1c
        /*0116*/ 	.short	(.L_234 - .L_233)


	//   ....[0]....
.L_233:
        /*0118*/ 	.word	0x000004d0


	//   ....[1]....
        /*011c*/ 	.word	0x00013170


	//   ....[2]....
        /*0120*/ 	.word	0x00013290


	//   ....[3]....
        /*0124*/ 	.word	0x000132b0


	//   ....[4]....
        /*0128*/ 	.word	0x00013db0


	//   ....[5]....
        /*012c*/ 	.word	0x00013e30


	//----- nvinfo : EIATTR_CTAIDZ_USED
	.align		4
.L_234:
        /*0130*/ 	.byte	0x01, 0x04
	.zero		2


	//----- nvinfo : EIATTR_CRS_STACK_SIZE
	.align		4
        /*0134*/ 	.byte	0x04, 0x1e
        /*0136*/ 	.short	(.L_236 - .L_235)
.L_235:
        /*0138*/ 	.word	0x00000000
.L_236:


//--------------------- .nv.info._ZN5flash16flash_fwd_kernelI23Flash_fwd_kernel_traitsILi256ELi64ELi64ELi4ELb0ELb0EN7cutlass6half_tE19Flash_kernel_traitsILi256ELi64ELi64ELi4ES3_EELb1ELb1ELb0ELb0ELb0ELb0ELb0ELb0EEEvNS_16Flash_fwd_paramsE --------------------------
	.section	.nv.info._ZN5flash16flash_fwd_kernelI23Flash_fwd_kernel_traitsILi256ELi64ELi64ELi4ELb0ELb0EN7cutlass6half_tE19Flash_kernel_traitsILi256ELi64ELi64ELi4ES3_EELb1ELb1ELb0ELb0ELb0ELb0ELb0ELb0EEEvNS_16Flash_fwd_paramsE,"",@"SHT_CUDA_INFO"
	.sectionflags	@""
	.align	4


	//----- nvinfo : EIATTR_CUDA_API_VERSION
	.align		4
        /*0000*/ 	.byte	0x04, 0x37
        /*0002*/ 	.short	(.L_238 - .L_237)
.L_237:
        /*0004*/ 	.word	0x00000082


	//----- nvinfo : EIATTR_SW2861232_WAR
	.align		4
.L_238:
        /*0008*/ 	.byte	0x01, 0x35
	.zero		2


	//----- nvinfo : EIATTR_PARAM_CBANK
	.align		4
        /*000c*/ 	.byte	0x04, 0x0a
        /*000e*/ 	.short	(.L_240 - .L_239)
	.align		4
.L_239:
        /*0010*/ 	.word	index@(.nv.constant0._ZN5flash16flash_fwd_kernelI23Flash_fwd_kernel_traitsILi256ELi64ELi64ELi4ELb0ELb0EN7cutlass6half_tE19Flash_kernel_traitsILi256ELi64ELi64ELi4ES3_EELb1ELb1ELb0ELb0ELb0ELb0ELb0ELb0EEEvNS_16Flash_fwd_paramsE)
        /*0014*/ 	.short	0x0160
        /*0016*/ 	.short	0x01d0


	//----- nvinfo : EIATTR_CBANK_PARAM_SIZE
	.align		4
.L_240:
        /*0018*/ 	.byte	0x03, 0x19
        /*001a*/ 	.short	0x01d0


	//----- nvinfo : EIATTR_KPARAM_INFO
	.align		4
        /*001c*/ 	.byte	0x04, 0x17
        /*001e*/ 	.short	(.L_242 - .L_241)
.L_241:
        /*0020*/ 	.word	0x00000000
        /*0024*/ 	.short	0x0000
        /*0026*/ 	.short	0x0000
        /*0028*/ 	.byte	0x00, 0xf0, 0x41, 0x07


	//----- nvinfo : EIATTR_MAXREG_COUNT
	.align		4
.L_242:
        /*002c*/ 	.byte	0x03, 0x1b
        /*002e*/ 	.short	0x00ff


	//----- nvinfo : EIATTR_NUM_BARRIERS
	.align		4
        /*0030*/ 	.byte	0x02, 0x4c
        /*0032*/ 	.byte	0x01
	.zero		1


	//----- nvinfo : EIATTR_ANNOTATIONS
	.align		4
        /*0034*/ 	.byte	0x04, 0x55
        /*0036*/ 	.short	(.L_244 - .L_243)


	//   ....[0]....
.L_243:
        /*0038*/ 	.word	0x00000001
        /*003c*/ 	.byte	0x30, 0x11, 0x00, 0x00, 0x01, 0x00, 0x00, 0x00, 0x10, 0x29, 0x00, 0x00, 0x01, 0x00, 0x00, 0x00
        /*004c*/ 	.byte	0x50, 0xbe, 0x00, 0x00, 0x01, 0x00, 0x00, 0x00, 0xc0, 0xe0, 0x00, 0x00, 0x01, 0x00, 0x00, 0x00
        /*005c*/ 	.byte	0xb0, 0x00, 0x01, 0x00


	//----- nvinfo : EIATTR_MERCURY_ISA_VERSION
	.align		4
.L_244:
        /*0060*/ 	.byte	0x03, 0x5f
        /*0062*/ 	.short	0x0000


	//----- nvinfo : EIATTR_COOP_GROUP_MASK_REGIDS
	.align		4
        /*0064*/ 	.byte	0x04, 0x29
        /*0066*/ 	.short	(.L_246 - .L_245)


	//   ....[0]....
.L_245:
        /*0068*/ 	.word	0xffffffff


	//   ....[1]....
        /*006c*/ 	.word	0xffffffff


	//   ....[2]....
        /*0070*/ 	.word	0xffffffff


	//   ....[3]....
        /*0074*/ 	.word	0xffffffff


	//   ....[4]....
        /*0078*/ 	.word	0xffffffff


	//   ....[5]....
        /*007c*/ 	.word	0xffffffff


	//   ....[6]....
        /*0080*/ 	.word	0xffffffff


	//   ....[7]....
        /*0084*/ 	.word	0xffffffff


	//   ....[8]....
        /*0088*/ 	.word	0xffffffff


	//   ....[9]....
        /*008c*/ 	.word	0xffffffff


	//   ....[10]....
        /*0090*/ 	.word	0xffffffff


	//   ....[11]....
        /*0094*/ 	.word	0xffffffff


	//   ....[12]....
        /*0098*/ 	.word	0xffffffff


	//   ....[13]....
        /*009c*/ 	.word	0xffffffff


	//   ....[14]....
        /*00a0*/ 	.word	0xffffffff


	//   ....[15]....
        /*00a4*/ 	.word	0xffffffff


	//----- nvinfo : EIATTR_COOP_GROUP_INSTR_OFFSETS
	.align		4
.L_246:
        /*00a8*/ 	.byte	0x04, 0x28
        /*00aa*/ 	.short	(.L_248 - .L_247)


	//   ....[0]....
.L_247:
        /*00ac*/ 	.word	0x00005590


	//   ....[1]....
        /*00b0*/ 	.word	0x000056c0


	//   ....[2]....
        /*00b4*/ 	.word	0x000056f0


	//   ....[3]....
        /*00b8*/ 	.word	0x000057b0


	//   ....[4]....
        /*00bc*/ 	.word	0x00009820


	//   ....[5]....
        /*00c0*/ 	.word	0x00009850


	//   ....[6]....
        /*00c4*/ 	.word	0x00009940


	//   ....[7]....
        /*00c8*/ 	.word	0x00009a00


	//   ....[8]....
        /*00cc*/ 	.word	0x0000e330


	//   ....[9]....
        /*00d0*/ 	.word	0x0000e340


	//   ....[10]....
        /*00d4*/ 	.word	0x0000e370


	//   ....[11]....
        /*00d8*/ 	.word	0x0000e380


	//   ....[12]....
        /*00dc*/ 	.word	0x00010c80


	//   ....[13]....
        /*00e0*/ 	.word	0x00010cc0


	//   ....[14]....
        /*00e4*/ 	.word	0x00010dd0


	//   ....[15]....
        /*00e8*/ 	.word	0x00010df0


	//----- nvinfo : EIATTR_EXIT_INSTR_OFFSETS
	.align		4
.L_248:
        /*00ec*/ 	.byte	0x04, 0x1c
        /*00ee*/ 	.short	(.L_250 - .L_249)


	//   ....[0]....
.L_249:
        /*00f0*/ 	.word	0x00000710


	//   ....[1]....
        /*00f4*/ 	.word	0x00012b70


	//   ....[2]....
        /*00f8*/ 	.word	0x00012c90


	//   ....[3]....
        /*00fc*/ 	.word	0x00012cb0


	//   ....[4]....
        /*0100*/ 	.word	0x000137c0


	//   ....[5]....
        /*0104*/ 	.word	0x00013840


	//----- nvinfo : EIATTR_CTAIDZ_USED
	.align		4
.L_250:
        /*0108*/ 	.byte	0x01, 0x04
	.zero		2


	//----- nvinfo : EIATTR_CRS_STACK_SIZE
	.align		4
        /*010c*/ 	.byte	0x04, 0x1e
        /*010e*/ 	.short	(.L_252 - .L_251)
.L_251:
        /*0110*/ 	.word	0x00000000
.L_252:


//--------------------- .nv.info._ZN5flash16flash_fwd_kernelI23Flash_fwd_kernel_traitsILi256ELi64ELi64ELi4ELb0ELb0EN7cutlass6half_tE19Flash_kernel_traitsILi256ELi64ELi64ELi4ES3_EELb1ELb1ELb0ELb0ELb0ELb1ELb0ELb0EEEvNS_16Flash_fwd_paramsE --------------------------
	.section	.nv.info._ZN5flash16flash_fwd_kernelI23Flash_fwd_kernel_traitsILi256ELi64ELi64ELi4ELb0ELb0EN7cutlass6half_tE19Flash_kernel_traitsILi256ELi64ELi64ELi4ES3_EELb1ELb1ELb0ELb0ELb0ELb1ELb0ELb0EEEvNS_16Flash_fwd_paramsE,"",@"SHT_CUDA_INFO"
	.sectionflags	@""
	.align	4


	//----- nvinfo : EIATTR_CUDA_API_VERSION
	.align		4
        /*0000*/ 	.byte	0x04, 0x37
        /*0002*/ 	.short	(.L_254 - .L_253)
.L_253:
        /*0004*/ 	.word	0x00000082


	//----- nvinfo : EIATTR_SW2861232_WAR
	.align		4
.L_254:
        /*0008*/ 	.byte	0x01, 0x35
	.zero		2


	//----- nvinfo : EIATTR_PARAM_CBANK
	.align		4
        /*000c*/ 	.byte	0x04, 0x0a
        /*000e*/ 	.short	(.L_256 - .L_255)
	.align		4
.L_255:
        /*0010*/ 	.word	index@(.nv.constant0._ZN5flash16flash_fwd_kernelI23Flash_fwd_kernel_traitsILi256ELi64ELi64ELi4ELb0ELb0EN7cutlass6half_tE19Flash_kernel_traitsILi256ELi64ELi64ELi4ES3_EELb1ELb1ELb0ELb0ELb0ELb1ELb0ELb0EEEvNS_16Flash_fwd_paramsE)
        /*0014*/ 	.short	0x0160
        /*0016*/ 	.short	0x01d0


	//----- nvinfo : EIATTR_CBANK_PARAM_SIZE
	.align		4
.L_256:
        /*0018*/ 	.byte	0x03, 0x19
        /*001a*/ 	.short	0x01d0


	//----- nvinfo : EIATTR_KPARAM_INFO
	.align		4
        /*001c*/ 	.byte	0x04, 0x17
        /*001e*/ 	.short	(.L_258 - .L_257)
.L_257:
        /*0020*/ 	.word	0x00000000
        /*0024*/ 	.short	0x0000
        /*0026*/ 	.short	0x0000
        /*0028*/ 	.byte	0x00, 0xf0, 0x41, 0x07


	//----- nvinfo : EIATTR_MAXREG_COUNT
	.align		4
.L_258:
        /*002c*/ 	.byte	0x03, 0x1b
        /*002e*/ 	.short	0x00ff


	//----- nvinfo : EIATTR_NUM_BARRIERS
	.align		4
        /*0030*/ 	.byte	0x02, 0x4c
        /*0032*/ 	.byte	0x01
	.zero		1


	//----- nvinfo : EIATTR_ANNOTATIONS
	.align		4
        /*0034*/ 	.byte	0x04, 0x55
        /*0036*/ 	.short	(.L_260 - .L_259)


	//   ....[0]....
.L_259:
        /*0038*/ 	.word	0x00000001
        /*003c*/ 	.byte	0x40, 0x05, 0x00, 0x00, 0x01, 0x00, 0x00, 0x00, 0xa0, 0x0e, 0x00, 0x00, 0x01, 0x00, 0x00, 0x00
        /* <DEDUP_REMOVED lines=15> */
        /*013c*/ 	.byte	0x80, 0x01, 0x01, 0x00, 0x01, 0x00, 0x00, 0x00, 0x70, 0x05, 0x01, 0x00


	//----- nvinfo : EIATTR_MERCURY_ISA_VERSION
	.align		4
.L_260:
        /*0148*/ 	.byte	0x03, 0x5f
        /*014a*/ 	.short	0x0000


	//----- nvinfo : EIATTR_COOP_GROUP_MASK_REGIDS
	.align		4
        /*014c*/ 	.byte	0x04, 0x29
        /*014e*/ 	.short	(.L_262 - .L_261)


	//   ....[0]....
.L_261:
        /*0150*/ 	.word	0xffffffff


	//   ....[1]....
        /*0154*/ 	.word	0xffffffff


	//   ....[2]....
        /*0158*/ 	.word	0xffffffff


	//   ....[3]....
        /*015c*/ 	.word	0xffffffff


	//   ....[4]....
        /*0160*/ 	.word	0xffffffff


	//   ....[5]....
        /*0164*/ 	.word	0xffffffff


	//   ....[6]....
        /*0168*/ 	.word	0xffffffff


	//   ....[7]....
        /*016c*/ 	.word	0xffffffff


	//   ....[8]....
        /*0170*/ 	.word	0xffffffff


	//   ....[9]....
        /*0174*/ 	.word	0xffffffff


	//   ....[10]....
        /*0178*/ 	.word	0xffffffff


	//   ....[11]....
        /*017c*/ 	.word	0xffffffff


	//   ....[12]....
        /*0180*/ 	.word	0xffffffff


	//   ....[13]....
        /*0184*/ 	.word	0xffffffff


	//   ....[14]....
        /*0188*/ 	.word	0xffffffff


	//   ....[15]....
        /*018c*/ 	.word	0xffffffff


	//----- nvinfo : EIATTR_COOP_GROUP_INSTR_OFFSETS
	.align		4
.L_262:
        /*0190*/ 	.byte	0x04, 0x28
        /*0192*/ 	.short	(.L_264 - .L_263)


	//   ....[0]....
.L_263:
        /*0194*/ 	.word	0x00003930


	//   ....[1]....
        /*0198*/ 	.word	0x000039d0


	//   ....[2]....
        /*019c*/ 	.word	0x000039f0


	//   ....[3]....
        /*01a0*/ 	.word	0x00003ab0


	//   ....[4]....
        /*01a4*/ 	.word	0x00007bd0


	//   ....[5]....
        /*01a8*/ 	.word	0x00007c50


	//   ....[6]....
        /*01ac*/ 	.word	0x00007c60


	//   ....[7]....
        /*01b0*/ 	.word	0x00007cb0


	//   ....[8]....
        /*01b4*/ 	.word	0x0000c260


	//   ....[9]....
        /*01b8*/ 	.word	0x0000c2b0


	//   ....[10]....
        /*01bc*/ 	.word	0x0000c2e0


	//   ....[11]....
        /*01c0*/ 	.word	0x0000c2f0


	//   ....[12]....
        /*01c4*/ 	.word	0x0000e840


	//   ....[13]....
        /*01c8*/ 	.word	0x0000e870


	//   ....[14]....
        /*01cc*/ 	.word	0x0000e940


	//   ....[15]....
        /*01d0*/ 	.word	0x0000e970


	//----- nvinfo : EIATTR_EXIT_INSTR_OFFSETS
	.align		4
.L_264:
        /*01d4*/ 	.byte	0x04, 0x1c
        /*01d6*/ 	.short	(.L_266 - .L_265)


	//   ....[0]....
.L_265:
        /*01d8*/ 	.word	0x00000730


	//   ....[1]....
        /*01dc*/ 	.word	0x00010590


	//   ....[2]....
        /*01e0*/ 	.word	0x00010680


	//   ....[3]....
        /*01e4*/ 	.word	0x00011050


	//   ....[4]....
        /*01e8*/ 	.word	0x000110d0


	//----- nvinfo : EIATTR_CTAIDZ_USED
	.align		4
.L_266:
        /*01ec*/ 	.byte	0x01, 0x04
	.zero		2


	//----- nvinfo : EIATTR_CRS_STACK_SIZE
	.align		4
        /*01f0*/ 	.byte	0x04, 0x1e
        /*01f2*/ 	.short	(.L_268 - .L_267)
.L_267:
        /*01f4*/ 	.word	0x00000000
.L_268:


//--------------------- .nv.info._ZN5flash16flash_fwd_kernelI23Flash_fwd_kernel_traitsILi256ELi64ELi64ELi4ELb0ELb0EN7cutlass6half_tE19Flash_kernel_traitsILi256ELi64ELi64ELi4ES3_EELb0ELb1ELb0ELb0ELb0ELb1ELb1ELb0EEEvNS_16Flash_fwd_paramsE --------------------------
	.section	.nv.info._ZN5flash16flash_fwd_kernelI23Flash_fwd_kernel_traitsILi256ELi64ELi64ELi4ELb0ELb0EN7cutlass6half_tE19Flash_kernel_traitsILi256ELi64ELi64ELi4ES3_EELb0ELb1ELb0ELb0ELb0ELb1ELb1ELb0EEEvNS_16Flash_fwd_paramsE,"",@"SHT_CUDA_INFO"
	.sectionflags	@""
	.align	4


	//----- nvinfo : EIATTR_CUDA_API_VERSION
	.align		4
        /*0000*/ 	.byte	0x04, 0x37
        /*0002*/ 	.short	(.L_270 - .L_269)
.L_269:
        /*0004*/ 	.word	0x00000082


	//----- nvinfo : EIATTR_SW2861232_WAR
	.align		4
.L_270:
        /*0008*/ 	.byte	0x01, 0x35
	.zero		2


	//----- nvinfo : EIATTR_PARAM_CBANK
	.align		4
        /*000c*/ 	.byte	0x04, 0x0a
        /*000e*/ 	.short	(.L_272 - .L_271)
	.align		4
.L_271:
        /*0010*/ 	.word	index@(.nv.constant0._ZN5flash16flash_fwd_kernelI23Flash_fwd_kernel_traitsILi256ELi64ELi64ELi4ELb0ELb0EN7cutlass6half_tE19Flash_kernel_traitsILi256ELi64ELi64ELi4ES3_EELb0ELb1ELb0ELb0ELb0ELb1ELb1ELb0EEEvNS_16Flash_fwd_paramsE)
        /*0014*/ 	.short	0x0160
        /*0016*/ 	.short	0x01d0


	//----- nvinfo : EIATTR_CBANK_PARAM_SIZE
	.align		4
.L_272:
        /*0018*/ 	.byte	0x03, 0x19
        /*001a*/ 	.short	0x01d0


	//----- nvinfo : EIATTR_KPARAM_INFO
	.align		4
        /*001c*/ 	.byte	0x04, 0x17
        /*001e*/ 	.short	(.L_274 - .L_273)
.L_273:
        /*0020*/ 	.word	0x00000000
        /*0024*/ 	.short	0x0000
        /*0026*/ 	.short	0x0000
        /*0028*/ 	.byte	0x00, 0xf0, 0x41, 0x07


	//----- nvinfo : EIATTR_MAXREG_COUNT
	.align		4
.L_274:
        /*002c*/ 	.byte	0x03, 0x1b
        /*002e*/ 	.short	0x00ff


	//----- nvinfo : EIATTR_NUM_BARRIERS
	.align		4
        /*0030*/ 	.byte	0x02, 0x4c
        /*0032*/ 	.byte	0x01
	.zero		1


	//----- nvinfo : EIATTR_ANNOTATIONS
	.align		4
        /*0034*/ 	.byte	0x04, 0x55
        /*0036*/ 	.short	(.L_276 - .L_275)


	//   ....[0]....
.L_275:
        /*0038*/ 	.word	0x00000001
        /*003c*/ 	.byte	0x20, 0x48, 0x00, 0x00, 0x01, 0x00, 0x00, 0x00, 0xb0, 0x82, 0x00, 0x00, 0x01, 0x00, 0x00, 0x00
        /*004c*/ 	.byte	0x70, 0xa0, 0x00, 0x00, 0x01, 0x00, 0x00, 0x00, 0x90, 0xb8, 0x00, 0x00, 0x01, 0x00, 0x00, 0x00
        /*005c*/ 	.byte	0x00, 0xbe, 0x00, 0x00


	//----- nvinfo : EIATTR_MERCURY_ISA_VERSION
	.align		4
.L_276:
        /*0060*/ 	.byte	0x03, 0x5f
        /*0062*/ 	.short	0x0000


	//----- nvinfo : EIATTR_INT_WARP_WIDE_INSTR_OFFSETS
	.align		4
        /*0064*/ 	.byte	0x04, 0x31
        /*0066*/ 	.short	(.L_278 - .L_277)


	//   ....[0]....
.L_277:
        /*0068*/ 	.word	0x00001360


	//   ....[1]....
        /*006c*/ 	.word	0x00001740


	//----- nvinfo : EIATTR_COOP_GROUP_MASK_REGIDS
	.align		4
.L_278:
        /*0070*/ 	.byte	0x04, 0x29
        /*0072*/ 	.short	(.L_280 - .L_279)


	//   ....[0]....
.L_279:
        /*0074*/ 	.word	0xffffffff


	//   ....[1]....
        /*0078*/ 	.word	0xffffffff


	//   ....[2]....
        /*007c*/ 	.word	0xffffffff


	//   ....[3]....
        /*0080*/ 	.word	0xffffffff


	//   ....[4]....
        /*0084*/ 	.word	0xffffffff


	//   ....[5]....
        /*0088*/ 	.word	0xffffffff


	//   ....[6]....
        /*008c*/ 	.word	0xffffffff


	//   ....[7]....
        /*0090*/ 	.word	0xffffffff


	//   ....[8]....
        /*0094*/ 	.word	0xffffffff


	//   ....[9]....
        /*0098*/ 	.word	0xffffffff


	//   ....[10]....
        /*009c*/ 	.word	0xffffffff


	//   ....[11]....
        /*00a0*/ 	.word	0xffffffff


	//   ....[12]....
        /*00a4*/ 	.word	0xffffffff


	//   ....[13]....
        /*00a8*/ 	.word	0xffffffff


	//   ....[14]....
        /*00ac*/ 	.word	0xffffffff


	//   ....[15]....
        /*00b0*/ 	.word	0xffffffff


	//----- nvinfo : EIATTR_COOP_GROUP_INSTR_OFFSETS
	.align		4
.L_280:
        /*00b4*/ 	.byte	0x04, 0x28
        /*00b6*/ 	.short	(.L_282 - .L_281)


	//   ....[0]....
.L_281:
        /*00b8*/ 	.word	0x000039b0


	//   ....[1]....
        /*00bc*/ 	.word	0x000039d0


	//   ....[2]....
        /*00c0*/ 	.word	0x00003a70


	//   ....[3]....
        /*00c4*/ 	.word	0x00003a80


	//   ....[4]....
        /*00c8*/ 	.word	0x00006bc0


	//   ....[5]....
        /*00cc*/ 	.word	0x00006bd0


	//   ....[6]....
        /*00d0*/ 	.word	0x00006c00


	//   ....[7]....
        /*00d4*/ 	.word	0x00006c10


	//   ....[8]....
        /*00d8*/ 	.word	0x0000a1b0


	//   ....[9]....
        /*00dc*/ 	.word	0x0000a1c0


	//   ....[10]....
        /*00e0*/ 	.word	0x0000a1e0


	//   ....[11]....
        /*00e4*/ 	.word	0x0000a200


	//   ....[12]....
        /*00e8*/ 	.word	0x0000be40


	//   ....[13]....
        /*00ec*/ 	.word	0x0000bf40


	//   ....[14]....
        /*00f0*/ 	.word	0x0000c2d0


	//   ....[15]....
        /*00f4*/ 	.word	0x0000c300


	//----- nvinfo : EIATTR_EXIT_INSTR_OFFSETS
	.align		4
.L_282:
        /*00f8*/ 	.byte	0x04, 0x1c
        /*00fa*/ 	.short	(.L_284 - .L_283)


	//   ....[0]....
.L_283:
        /*00fc*/ 	.word	0x000004e0


	//   ....[1]....
        /*0100*/ 	.word	0x0000db30


	//   ....[2]....
        /*0104*/ 	.word	0x0000dc20


	//   ....[3]....
        /*0108*/ 	.word	0x0000e5f0


	//   ....[4]....
        /*010c*/ 	.word	0x0000e670


	//----- nvinfo : EIATTR_CTAIDZ_USED
	.align		4
.L_284:
        /*0110*/ 	.byte	0x01, 0x04
	.zero		2


	//----- nvinfo : EIATTR_CRS_STACK_SIZE
	.align		4
        /*0114*/ 	.byte	0x04, 0x1e
        /*0116*/ 	.short	(.L_286 - .L_285)
.L_285:
        /*0118*/ 	.word	0x00000000
.L_286:


//--------------------- .nv.info._ZN5flash16flash_fwd_kernelI23Flash_fwd_kernel_traitsILi256ELi64ELi64ELi4ELb0ELb0EN7cutlass6half_tE19Flash_kernel_traitsILi256ELi64ELi64ELi4ES3_EELb1ELb1ELb0ELb1ELb0ELb0ELb0ELb0EEEvNS_16Flash_fwd_paramsE --------------------------
	.section	.nv.info._ZN5flash16flash_fwd_kernelI23Flash_fwd_kernel_traitsILi256ELi64ELi64ELi4ELb0ELb0EN7cutlass6half_tE19Flash_kernel_traitsILi256ELi64ELi64ELi4ES3_EELb1ELb1ELb0ELb1ELb0ELb0ELb0ELb0EEEvNS_16Flash_fwd_paramsE,"",@"SHT_CUDA_INFO"
	.sectionflags	@""
	.align	4


	//----- nvinfo : EIATTR_CUDA_API_VERSION
	.align		4
        /*0000*/ 	.byte	0x04, 0x37
        /*0002*/ 	.short	(.L_288 - .L_287)
.L_287:
        /*0004*/ 	.word	0x00000082


	//----- nvinfo : EIATTR_SW2861232_WAR
	.align		4
.L_288:
        /*0008*/ 	.byte	0x01, 0x35
	.zero		2


	//----- nvinfo : EIATTR_PARAM_CBANK
	.align		4
        /*000c*/ 	.byte	0x04, 0x0a
        /*000e*/ 	.short	(.L_290 - .L_289)
	.align		4
.L_289:
        /*0010*/ 	.word	index@(.nv.constant0._ZN5flash16flash_fwd_kernelI23Flash_fwd_kernel_traitsILi256ELi64ELi64ELi4ELb0ELb0EN7cutlass6half_tE19Flash_kernel_traitsILi256ELi64ELi64ELi4ES3_EELb1ELb1ELb0ELb1ELb0ELb0ELb0ELb0EEEvNS_16Flash_fwd_paramsE)
        /*0014*/ 	.short	0x0160
        /*0016*/ 	.short	0x01d0


	//----- nvinfo : EIATTR_CBANK_PARAM_SIZE
	.align		4
.L_290:
        /*0018*/ 	.byte	0x03, 0x19
        /*001a*/ 	.short	0x01d0


	//----- nvinfo : EIATTR_KPARAM_INFO
	.align		4
        /*001c*/ 	.byte	0x04, 0x17
        /*001e*/ 	.short	(.L_292 - .L_291)
.L_291:
        /*0020*/ 	.word	0x00000000
        /*0024*/ 	.short	0x0000
        /*0026*/ 	.short	0x0000
        /*0028*/ 	.byte	0x00, 0xf0, 0x41, 0x07


	//----- nvinfo : EIATTR_MAXREG_COUNT
	.align		4
.L_292:
        /*002c*/ 	.byte	0x03, 0x1b
        /*002e*/ 	.short	0x00ff


	//----- nvinfo : EIATTR_NUM_BARRIERS
	.align		4
        /*0030*/ 	.byte	0x02, 0x4c
        /*0032*/ 	.byte	0x01
	.zero		1


	//----- nvinfo : EIATTR_ANNOTATIONS
	.align		4
        /*0034*/ 	.byte	0x04, 0x55
        /*0036*/ 	.short	(.L_294 - .L_293)


	//   ....[0]....
.L_293:
        /* <DEDUP_REMOVED lines=42> */
        /*02cc*/ 	.byte	0xc0, 0x4b, 0x01, 0x00


	//----- nvinfo : EIATTR_MERCURY_ISA_VERSION
	.align		4
.L_294:
        /*02d0*/ 	.byte	0x03, 0x5f
        /*02d2*/ 	.short	0x0000


	//----- nvinfo : EIATTR_COOP_GROUP_MASK_REGIDS
	.align		4
        /*02d4*/ 	.byte	0x04, 0x29
        /*02d6*/ 	.short	(.L_296 - .L_295)


	//   ....[0]....
.L_295:
        /*02d8*/ 	.word	0xffffffff


	//   ....[1]....
        /*02dc*/ 	.word	0xffffffff


	//   ....[2]....
        /*02e0*/ 	.word	0xffffffff


	//   ....[3]....
        /*02e4*/ 	.word	0xffffffff


	//   ....[4]....
        /*02e8*/ 	.word	0xffffffff


	//   ....[5]....
        /*02ec*/ 	.word	0xffffffff


	//   ....[6]....
        /*02f0*/ 	.word	0xffffffff


	//   ....[7]....
        /*02f4*/ 	.word	0xffffffff


	//   ....[8]....
        /*02f8*/ 	.word	0xffffffff


	//   ....[9]....
        /*02fc*/ 	.word	0xffffffff


	//   ....[10]....
        /*0300*/ 	.word	0xffffffff


	//   ....[11]....
        /*0304*/ 	.word	0xffffffff


	//   ....[12]....
        /*0308*/ 	.word	0xffffffff


	//   ....[13]....
        /*030c*/ 	.word	0xffffffff


	//   ....[14]....
        /*0310*/ 	.word	0xffffffff


	//   ....[15]....
        /*0314*/ 	.word	0xffffffff


	//----- nvinfo : EIATTR_COOP_GROUP_INSTR_OFFSETS
	.align		4
.L_296:
        /*0318*/ 	.byte	0x04, 0x28
        /*031a*/ 	.short	(.L_298 - .L_297)


	//   ....[0]....
.L_297:
        /*031c*/ 	.word	0x00005c00


	//   ....[1]....
        /*0320*/ 	.word	0x00005c60


	//   ....[2]....
        /*0324*/ 	.word	0x00005d90


	//   ....[3]....
        /*0328*/ 	.word	0x00005dd0


	//   ....[4]....
        /*032c*/ 	.word	0x0000af00


	//   ....[5]....
        /*0330*/ 	.word	0x0000af80


	//   ....[6]....
        /*0334*/ 	.word	0x0000afa0


	//   ....[7]....
        /*0338*/ 	.word	0x0000b0f0


	//   ....[8]....
        /*033c*/ 	.word	0x00010c80


	//   ....[9]....
        /*0340*/ 	.word	0x00010c90


	//   ....[10]....
        /*0344*/ 	.word	0x00010cb0


	//   ....[11]....
        /*0348*/ 	.word	0x00010cd0


	//   ....[12]....
        /*034c*/ 	.word	0x000131f0


	//   ....[13]....
        /*0350*/ 	.word	0x00013230


	//   ....[14]....
        /*0354*/ 	.word	0x00013310


	//   ....[15]....
        /*0358*/ 	.word	0x00013340


	//----- nvinfo : EIATTR_EXIT_INSTR_OFFSETS
	.align		4
.L_298:
        /*035c*/ 	.byte	0x04, 0x1c
        /*035e*/ 	.short	(.L_300 - .L_299)


	//   ....[0]....
.L_299:
        /*0360*/ 	.word	0x00000730


	//   ....[1]....
        /*0364*/ 	.word	0x00015120


	//   ....[2]....
        /*0368*/ 	.word	0x00015240


	//   ....[3]....
        /*036c*/ 	.word	0x00015260


	//   ....[4]....
        /*0370*/ 	.word	0x00015d70


	//   ....[5]....
        /*0374*/ 	.word	0x00015df0


	//----- nvinfo : EIATTR_CTAIDZ_USED
	.align		4
.L_300:
        /*0378*/ 	.byte	0x01, 0x04
	.zero		2


	//----- nvinfo : EIATTR_CRS_STACK_SIZE
	.align		4
        /*037c*/ 	.byte	0x04, 0x1e
        /*037e*/ 	.short	(.L_302 - .L_301)
.L_301:
        /*0380*/ 	.word	0x00000000
.L_302:


//--------------------- .nv.info._ZN5flash16flash_fwd_kernelI23Flash_fwd_kernel_traitsILi256ELi64ELi64ELi4ELb0ELb0EN7cutlass6half_tE19Flash_kernel_traitsILi256ELi64ELi64ELi4ES3_EELb1ELb1ELb0ELb0ELb0ELb0ELb0ELb1EEEvNS_16Flash_fwd_paramsE --------------------------
	.section	.nv.info._ZN5flash16flash_fwd_kernelI23Flash_fwd_kernel_traitsILi256ELi64ELi64ELi4ELb0ELb0EN7cutlass6half_tE19Flash_kernel_traitsILi256ELi64ELi64ELi4ES3_EELb1ELb1ELb0ELb0ELb0ELb0ELb0ELb1EEEvNS_16Flash_fwd_paramsE,"",@"SHT_CUDA_INFO"
	.sectionflags	@""
	.align	4


	//----- nvinfo : EIATTR_CUDA_API_VERSION
	.align		4
        /*0000*/ 	.byte	0x04, 0x37
        /*0002*/ 	.short	(.L_304 - .L_303)
.L_303:
        /*0004*/ 	.word	0x00000082


	//----- nvinfo : EIATTR_SW2861232_WAR
	.align		4
.L_304:
        /*0008*/ 	.byte	0x01, 0x35
	.zero		2


	//----- nvinfo : EIATTR_PARAM_CBANK
	.align		4
        /*000c*/ 	.byte	0x04, 0x0a
        /*000e*/ 	.short	(.L_306 - .L_305)
	.align		4
.L_305:
        /*0010*/ 	.word	index@(.nv.constant0._ZN5flash16flash_fwd_kernelI23Flash_fwd_kernel_traitsILi256ELi64ELi64ELi4ELb0ELb0EN7cutlass6half_tE19Flash_kernel_traitsILi256ELi64ELi64ELi4ES3_EELb1ELb1ELb0ELb0ELb0ELb0ELb0ELb1EEEvNS_16Flash_fwd_paramsE)
        /*0014*/ 	.short	0x0160
        /*0016*/ 	.short	0x01d0


	//----- nvinfo : EIATTR_CBANK_PARAM_SIZE
	.align		4
.L_306:
        /*0018*/ 	.byte	0x03, 0x19
        /*001a*/ 	.short	0x01d0


	//----- nvinfo : EIATTR_KPARAM_INFO
	.align		4
        /*001c*/ 	.byte	0x04, 0x17
        /*001e*/ 	.short	(.L_308 - .L_307)
.L_307:
        /*0020*/ 	.word	0x00000000
        /*0024*/ 	.short	0x0000
        /*0026*/ 	.short	0x0000
        /*0028*/ 	.byte	0x00, 0xf0, 0x41, 0x07


	//----- nvinfo : EIATTR_MAXREG_COUNT
	.align		4
.L_308:
        /*002c*/ 	.byte	0x03, 0x1b
        /*002e*/ 	.short	0x00ff


	//----- nvinfo : EIATTR_NUM_BARRIERS
	.align		4
        /*0030*/ 	.byte	0x02, 0x4c
        /*0032*/ 	.byte	0x01
	.zero		1


	//----- nvinfo : EIATTR_ANNOTATIONS
	.align		4
        /*0034*/ 	.byte	0x04, 0x55
        /*0036*/ 	.short	(.L_310 - .L_309)


	//   ....[0]....
.L_309:
        /* <DEDUP_REMOVED lines=34> */


	//----- nvinfo : EIATTR_MERCURY_ISA_VERSION
	.align		4
.L_310:
        /*0248*/ 	.byte	0x03, 0x5f
        /*024a*/ 	.short	0x0000


	//----- nvinfo : EIATTR_COOP_GROUP_MASK_REGIDS
	.align		4
        /*024c*/ 	.byte	0x04, 0x29
        /*024e*/ 	.short	(.L_312 - .L_311)


	//   ....[0]....
.L_311:
        /*0250*/ 	.word	0xffffffff


	//   ....[1]....
        /*0254*/ 	.word	0xffffffff


	//   ....[2]....
        /*0258*/ 	.word	0xffffffff


	//   ....[3]....
        /*025c*/ 	.word	0xffffffff


	//   ....[4]....
        /*0260*/ 	.word	0xffffffff


	//   ....[5]....
        /*0264*/ 	.word	0xffffffff


	//   ....[6]....
        /*0268*/ 	.word	0xffffffff


	//   ....[7]....
        /*026c*/ 	.word	0xffffffff


	//   ....[8]....
        /*0270*/ 	.word	0xffffffff


	//   ....[9]....
        /*0274*/ 	.word	0xffffffff


	//   ....[10]....
        /*0278*/ 	.word	0xffffffff


	//   ....[11]....
        /*027c*/ 	.word	0xffffffff


	//   ....[12]....
        /*0280*/ 	.word	0xffffffff


	//   ....[13]....
        /*0284*/ 	.word	0xffffffff


	//   ....[14]....
        /*0288*/ 	.word	0xffffffff


	//   ....[15]....
        /*028c*/ 	.word	0xffffffff


	//----- nvinfo : EIATTR_COOP_GROUP_INSTR_OFFSETS
	.align		4
.L_312:
        /*0290*/ 	.byte	0x04, 0x28
        /*0292*/ 	.short	(.L_314 - .L_313)


	//   ....[0]....
.L_313:
        /*0294*/ 	.word	0x00005730


	//   ....[1]....
        /*0298*/ 	.word	0x00005750


	//   ....[2]....
        /*029c*/ 	.word	0x00005840


	//   ....[3]....
        /*02a0*/ 	.word	0x00005880


	//   ....[4]....
        /*02a4*/ 	.word	0x0000aa10


	//   ....[5]....
        /*02a8*/ 	.word	0x0000ab30


	//   ....[6]....
        /*02ac*/ 	.word	0x0000ab50


	//   ....[7]....
        /*02b0*/ 	.word	0x0000ac00


	//   ....[8]....
        /*02b4*/ 	.word	0x00010940


	//   ....[9]....
        /*02b8*/ 	.word	0x00010950


	//   ....[10]....
        /*02bc*/ 	.word	0x000109b0


	//   ....[11]....
        /*02c0*/ 	.word	0x000109e0


	//   ....[12]....
        /*02c4*/ 	.word	0x00014220


	//   ....[13]....
        /*02c8*/ 	.word	0x00014260


	//   ....[14]....
        /*02cc*/ 	.word	0x00014380


	//   ....[15]....
        /*02d0*/ 	.word	0x000143b0


	//----- nvinfo : EIATTR_EXIT_INSTR_OFFSETS
	.align		4
.L_314:
        /*02d4*/ 	.byte	0x04, 0x1c
        /*02d6*/ 	.short	(.L_316 - .L_315)


	//   ....[0]....
.L_315:
        /*02d8*/ 	.word	0x00000660


	//   ....[1]....
        /*02dc*/ 	.word	0x00016060


	//   ....[2]....
        /*02e0*/ 	.word	0x00016180


	//   ....[3]....
        /*02e4*/ 	.word	0x000161a0


	//   ....[4]....
        /*02e8*/ 	.word	0x00016cb0


	//   ....[5]....
        /*02ec*/ 	.word	0x00016d30


	//----- nvinfo : EIATTR_CTAIDZ_USED
	.align		4
.L_316:
        /*02f0*/ 	.byte	0x01, 0x04
	.zero		2


	//----- nvinfo : EIATTR_CRS_STACK_SIZE
	.align		4
        /*02f4*/ 	.byte	0x04, 0x1e
        /*02f6*/ 	.short	(.L_318 - .L_317)
.L_317:
        /*02f8*/ 	.word	0x00000000
.L_318:


//--------------------- .nv.info._ZN5flash16flash_fwd_kernelI23Flash_fwd_kernel_traitsILi256ELi64ELi64ELi4ELb0ELb0EN7cutlass6half_tE19Flash_kernel_traitsILi256ELi64ELi64ELi4ES3_EELb0ELb1ELb0ELb0ELb0ELb0ELb1ELb0EEEvNS_16Flash_fwd_paramsE --------------------------
	.section	.nv.info._ZN5flash16flash_fwd_kernelI23Flash_fwd_kernel_traitsILi256ELi64ELi64ELi4ELb0ELb0EN7cutlass6half_tE19Flash_kernel_traitsILi256ELi64ELi64ELi4ES3_EELb0ELb1ELb0ELb0ELb0ELb0ELb1ELb0EEEvNS_16Flash_fwd_paramsE,"",@"SHT_CUDA_INFO"
	.sectionflags	@""
	.align	4


	//----- nvinfo : EIATTR_CUDA_API_VERSION
	.align		4
        /*0000*/ 	.byte	0x04, 0x37
        /*0002*/ 	.short	(.L_320 - .L_319)
.L_319:
        /*0004*/ 	.word	0x00000082


	//----- nvinfo : EIATTR_SW2861232_WAR
	.align		4
.L_320:
        /*0008*/ 	.byte	0x01, 0x35
	.zero		2


	//----- nvinfo : EIATTR_PARAM_CBANK
	.align		4
        /*000c*/ 	.byte	0x04, 0x0a
        /*000e*/ 	.short	(.L_322 - .L_321)
	.align		4
.L_321:
        /*0010*/ 	.word	index@(.nv.constant0._ZN5flash16flash_fwd_kernelI23Flash_fwd_kernel_traitsILi256ELi64ELi64ELi4ELb0ELb0EN7cutlass6half_tE19Flash_kernel_traitsILi256ELi64ELi64ELi4ES3_EELb0ELb1ELb0ELb0ELb0ELb0ELb1ELb0EEEvNS_16Flash_fwd_paramsE)
        /*0014*/ 	.short	0x0160
        /*0016*/ 	.short	0x01d0


	//----- nvinfo : EIATTR_CBANK_PARAM_SIZE
	.align		4
.L_322:
        /*0018*/ 	.byte	0x03, 0x19
        /*001a*/ 	.short	0x01d0


	//----- nvinfo : EIATTR_KPARAM_INFO
	.align		4
        /*001c*/ 	.byte	0x04, 0x17
        /*001e*/ 	.short	(.L_324 - .L_323)
.L_323:
        /*0020*/ 	.word	0x00000000
        /*0024*/ 	.short	0x0000
        /*0026*/ 	.short	0x0000
        /*0028*/ 	.byte	0x00, 0xf0, 0x41, 0x07


	//----- nvinfo : EIATTR_MAXREG_COUNT
	.align		4
.L_324:
        /*002c*/ 	.byte	0x03, 0x1b
        /*002e*/ 	.short	0x00ff


	//----- nvinfo : EIATTR_NUM_BARRIERS
	.align		4
        /*0030*/ 	.byte	0x02, 0x4c
        /*0032*/ 	.byte	0x01
	.zero		1


	//----- nvinfo : EIATTR_ANNOTATIONS
	.align		4
        /*0034*/ 	.byte	0x04, 0x55
        /*0036*/ 	.short	(.L_326 - .L_325)


	//   ....[0]....
.L_325:
        /*0038*/ 	.word	0x00000001
        /*003c*/ 	.byte	0xa0, 0xb1, 0x00, 0x00, 0x01, 0x00, 0x00, 0x00, 0x10, 0xb2, 0x00, 0x00, 0x01, 0x00, 0x00, 0x00
        /*004c*/ 	.byte	0x40, 0xb2, 0x00, 0x00, 0x01, 0x00, 0x00, 0x00, 0x50, 0xb2, 0x00, 0x00, 0x01, 0x00, 0x00, 0x00
        /*005c*/ 	.byte	0x60, 0xb2, 0x00, 0x00, 0x01, 0x00, 0x00, 0x00, 0x30, 0xb9, 0x00, 0x00, 0x01, 0x00, 0x00, 0x00
        /*006c*/ 	.byte	0x50, 0xb9, 0x00, 0x00, 0x01, 0x00, 0x00, 0x00, 0x70, 0xb9, 0x00, 0x00, 0x01, 0x00, 0x00, 0x00
        /*007c*/ 	.byte	0xc0, 0xb9, 0x00, 0x00, 0x01, 0x00, 0x00, 0x00, 0xe0, 0xb9, 0x00, 0x00, 0x01, 0x00, 0x00, 0x00
        /*008c*/ 	.byte	0x30, 0xba, 0x00, 0x00, 0x01, 0x00, 0x00, 0x00, 0x50, 0xd3, 0x00, 0x00


	//----- nvinfo : EIATTR_MERCURY_ISA_VERSION
	.align		4
.L_326:
        /*0098*/ 	.byte	0x03, 0x5f
        /*009a*/ 	.short	0x0000


	//----- nvinfo : EIATTR_COOP_GROUP_MASK_REGIDS
	.align		4
        /*009c*/ 	.byte	0x04, 0x29
        /*009e*/ 	.short	(.L_328 - .L_327)


	//   ....[0]....
.L_327:
        /*00a0*/ 	.word	0xffffffff


	//   ....[1]....
        /*00a4*/ 	.word	0xffffffff


	//   ....[2]....
        /*00a8*/ 	.word	0xffffffff


	//   ....[3]....
        /*00ac*/ 	.word	0xffffffff


	//   ....[4]....
        /*00b0*/ 	.word	0xffffffff


	//   ....[5]....
        /*00b4*/ 	.word	0xffffffff


	//   ....[6]....
        /*00b8*/ 	.word	0xffffffff


	//   ....[7]....
        /*00bc*/ 	.word	0xffffffff


	//   ....[8]....
        /*00c0*/ 	.word	0xffffffff


	//   ....[9]....
        /*00c4*/ 	.word	0xffffffff


	//   ....[10]....
        /*00c8*/ 	.word	0xffffffff


	//   ....[11]....
        /*00cc*/ 	.word	0xffffffff


	//   ....[12]....
        /*00d0*/ 	.word	0xffffffff


	//   ....[13]....
        /*00d4*/ 	.word	0xffffffff


	//   ....[14]....
        /*00d8*/ 	.word	0xffffffff


	//   ....[15]....
        /*00dc*/ 	.word	0xffffffff


	//----- nvinfo : EIATTR_COOP_GROUP_INSTR_OFFSETS
	.align		4
.L_328:
        /*00e0*/ 	.byte	0x04, 0x28
        /*00e2*/ 	.short	(.L_330 - .L_329)


	//   ....[0]....
.L_329:
        /*00e4*/ 	.word	0x000055f0


	//   ....[1]....
        /*00e8*/ 	.word	0x00005610


	//   ....[2]....
        /*00ec*/ 	.word	0x000056b0


	//   ....[3]....
        /*00f0*/ 	.word	0x000056c0


	//   ....[4]....
        /*00f4*/ 	.word	0x00009310


	//   ....[5]....
        /*00f8*/ 	.word	0x00009320


	//   ....[6]....
        /*00fc*/ 	.word	0x00009350


	//   ....[7]....
        /*0100*/ 	.word	0x00009360


	//   ....[8]....
        /*0104*/ 	.word	0x0000d9e0


	//   ....[9]....
        /*0108*/ 	.word	0x0000d9f0


	//   ....[10]....
        /*010c*/ 	.word	0x0000da20


	//   ....[11]....
        /*0110*/ 	.word	0x0000da30


	//   ....[12]....
        /*0114*/ 	.word	0x0000f690


	//   ....[13]....
        /*0118*/ 	.word	0x0000f6d0


	//   ....[14]....
        /*011c*/ 	.word	0x0000f7c0


	//   ....[15]....
        /*0120*/ 	.word	0x0000f7f0


	//----- nvinfo : EIATTR_EXIT_INSTR_OFFSETS
	.align		4
.L_330:
        /*0124*/ 	.byte	0x04, 0x1c
        /*0126*/ 	.short	(.L_332 - .L_331)


	//   ....[0]....
.L_331:
        /*0128*/ 	.word	0x000004d0


	//   ....[1]....
        /*012c*/ 	.word	0x00011550


	//   ....[2]....
        /*0130*/ 	.word	0x00011670


	//   ....[3]....
        /*0134*/ 	.word	0x00011690


	//   ....[4]....
        /*0138*/ 	.word	0x00012190


	//   ....[5]....
        /*013c*/ 	.word	0x00012210


	//----- nvinfo : EIATTR_CTAIDZ_USED
	.align		4
.L_332:
        /*0140*/ 	.byte	0x01, 0x04
	.zero		2


	//----- nvinfo : EIATTR_CRS_STACK_SIZE
	.align		4
        /*0144*/ 	.byte	0x04, 0x1e
        /*0146*/ 	.short	(.L_334 - .L_333)
.L_333:
        /*0148*/ 	.word	0x00000000
.L_334:


//--------------------- .nv.info._ZN5flash16flash_fwd_kernelI23Flash_fwd_kernel_traitsILi256ELi64ELi64ELi4ELb0ELb0EN7cutlass6half_tE19Flash_kernel_traitsILi256ELi64ELi64ELi4ES3_EELb1ELb1ELb0ELb1ELb0ELb0ELb0ELb1EEEvNS_16Flash_fwd_paramsE --------------------------
	.section	.nv.info._ZN5flash16flash_fwd_kernelI23Flash_fwd_kernel_traitsILi256ELi64ELi64ELi4ELb0ELb0EN7cutlass6half_tE19Flash_kernel_traitsILi256ELi64ELi64ELi4ES3_EELb1ELb1ELb0ELb1ELb0ELb0ELb0ELb1EEEvNS_16Flash_fwd_paramsE,"",@"SHT_CUDA_INFO"
	.sectionflags	@""
	.align	4


	//----- nvinfo : EIATTR_CUDA_API_VERSION
	.align		4
        /*0000*/ 	.byte	0x04, 0x37
        /*0002*/ 	.short	(.L_336 - .L_335)
.L_335:
        /*0004*/ 	.word	0x00000082


	//----- nvinfo : EIATTR_SW2861232_WAR
	.align		4
.L_336:
        /*0008*/ 	.byte	0x01, 0x35
	.zero		2


	//----- nvinfo : EIATTR_PARAM_CBANK
	.align		4
        /*000c*/ 	.byte	0x04, 0x0a
        /*000e*/ 	.short	(.L_338 - .L_337)
	.align		4
.L_337:
        /*0010*/ 	.word	index@(.nv.constant0._ZN5flash16flash_fwd_kernelI23Flash_fwd_kernel_traitsILi256ELi64ELi64ELi4ELb0ELb0EN7cutlass6half_tE19Flash_kernel_traitsILi256ELi64ELi64ELi4ES3_EELb1ELb1ELb0ELb1ELb0ELb0ELb0ELb1EEEvNS_16Flash_fwd_paramsE)
        /*0014*/ 	.short	0x0160
        /*0016*/ 	.short	0x01d0


	//----- nvinfo : EIATTR_CBANK_PARAM_SIZE
	.align		4
.L_338:
        /*0018*/ 	.byte	0x03, 0x19
        /*001a*/ 	.short	0x01d0


	//----- nvinfo : EIATTR_KPARAM_INFO
	.align		4
        /*001c*/ 	.byte	0x04, 0x17
        /*001e*/ 	.short	(.L_340 - .L_339)
.L_339:
        /*0020*/ 	.word	0x00000000
        /*0024*/ 	.short	0x0000
        /*0026*/ 	.short	0x0000
        /*0028*/ 	.byte	0x00, 0xf0, 0x41, 0x07


	//----- nvinfo : EIATTR_MAXREG_COUNT
	.align		4
.L_340:
        /*002c*/ 	.byte	0x03, 0x1b
        /*002e*/ 	.short	0x00ff


	//----- nvinfo : EIATTR_NUM_BARRIERS
	.align		4
        /*0030*/ 	.byte	0x02, 0x4c
        /*0032*/ 	.byte	0x01
	.zero		1


	//----- nvinfo : EIATTR_ANNOTATIONS
	.align		4
        /*0034*/ 	.byte	0x04, 0x55
        /*0036*/ 	.short	(.L_342 - .L_341)


	//   ....[0]....
.L_341:
        /* <DEDUP_REMOVED lines=107> */


	//----- nvinfo : EIATTR_MERCURY_ISA_VERSION
	.align		4
.L_342:
        /*06d8*/ 	.byte	0x03, 0x5f
        /*06da*/ 	.short	0x0000


	//----- nvinfo : EIATTR_COOP_GROUP_MASK_REGIDS
	.align		4
        /*06dc*/ 	.byte	0x04, 0x29
        /*06de*/ 	.short	(.L_344 - .L_343)


	//   ....[0]....
.L_343:
        /*06e0*/ 	.word	0xffffffff


	//   ....[1]....
        /*06e4*/ 	.word	0xffffffff


	//   ....[2]....
        /*06e8*/ 	.word	0xffffffff


	//   ....[3]....
        /*06ec*/ 	.word	0xffffffff


	//   ....[4]....
        /*06f0*/ 	.word	0xffffffff


	//   ....[5]....
        /*06f4*/ 	.word	0xffffffff


	//   ....[6]....
        /*06f8*/ 	.word	0xffffffff


	//   ....[7]....
        /*06fc*/ 	.word	0xffffffff


	//   ....[8]....
        /*0700*/ 	.word	0xffffffff


	//   ....[9]....
        /*0704*/ 	.word	0xffffffff


	//   ....[10]....
        /*0708*/ 	.word	0xffffffff


	//   ....[11]....
        /*070c*/ 	.word	0xffffffff


	//   ....[12]....
        /*0710*/ 	.word	0xffffffff


	//   ....[13]....
        /*0714*/ 	.word	0xffffffff


	//   ....[14]....
        /*0718*/ 	.word	0xffffffff


	//   ....[15]....
        /*071c*/ 	.word	0xffffffff


	//----- nvinfo : EIATTR_COOP_GROUP_INSTR_OFFSETS
	.align		4
.L_344:
        /*0720*/ 	.byte	0x04, 0x28
        /*0722*/ 	.short	(.L_346 - .L_345)


	//   ....[0]....
.L_345:
        /*0724*/ 	.word	0x00005bb0


	//   ....[1]....
        /*0728*/ 	.word	0x00005bf0


	//   ....[2]....
        /*072c*/ 	.word	0x00005c40


	//   ....[3]....
        /*0730*/ 	.word	0x00005cd0


	//   ....[4]....
        /*0734*/ 	.word	0x0000bdc0


	//   ....[5]....
        /*0738*/ 	.word	0x0000bec0


	//   ....[6]....
        /*073c*/ 	.word	0x0000bed0


	//   ....[7]....
        /*0740*/ 	.word	0x0000bfb0


	//   ....[8]....
        /*0744*/ 	.word	0x00014220


	//   ....[9]....
        /*0748*/ 	.word	0x00014250


	//   ....[10]....
        /*074c*/ 	.word	0x00014280


	//   ....[11]....
        /*0750*/ 	.word	0x000142a0


	//   ....[12]....
        /*0754*/ 	.word	0x00017b60


	//   ....[13]....
        /*0758*/ 	.word	0x00017ba0


	//   ....[14]....
        /*075c*/ 	.word	0x00017cb0


	//   ....[15]....
        /*0760*/ 	.word	0x00017cf0


	//----- nvinfo : EIATTR_EXIT_INSTR_OFFSETS
	.align		4
.L_346:
        /*0764*/ 	.byte	0x04, 0x1c
        /*0766*/ 	.short	(.L_348 - .L_347)


	//   ....[0]....
.L_347:
        /*0768*/ 	.word	0x000006a0


	//   ....[1]....
        /*076c*/ 	.word	0x000199e0


	//   ....[2]....
        /*0770*/ 	.word	0x00019b00


	//   ....[3]....
        /*0774*/ 	.word	0x00019b20


	//   ....[4]....
        /*0778*/ 	.word	0x0001a630


	//   ....[5]....
        /*077c*/ 	.word	0x0001a6b0


	//----- nvinfo : EIATTR_CTAIDZ_USED
	.align		4
.L_348:
        /*0780*/ 	.byte	0x01, 0x04
	.zero		2


	//----- nvinfo : EIATTR_CRS_STACK_SIZE
	.align		4
        /*0784*/ 	.byte	0x04, 0x1e
        /*0786*/ 	.short	(.L_350 - .L_349)
.L_349:
        /*0788*/ 	.word	0x00000000
.L_350:


//--------------------- .nv.info._ZN5flash16flash_fwd_kernelI23Flash_fwd_kernel_traitsILi256ELi64ELi64ELi4ELb0ELb0EN7cutlass6half_tE19Flash_kernel_traitsILi256ELi64ELi64ELi4ES3_EELb0ELb1ELb0ELb1ELb0ELb0ELb1ELb0EEEvNS_16Flash_fwd_paramsE --------------------------
	.section	.nv.info._ZN5flash16flash_fwd_kernelI23Flash_fwd_kernel_traitsILi256ELi64ELi64ELi4ELb0ELb0EN7cutlass6half_tE19Flash_kernel_traitsILi256ELi64ELi64ELi4ES3_EELb0ELb1ELb0ELb1ELb0ELb0ELb1ELb0EEEvNS_16Flash_fwd_paramsE,"",@"SHT_CUDA_INFO"
	.sectionflags	@""
	.align	4


	//----- nvinfo : EIATTR_CUDA_API_VERSION
	.align		4
        /*0000*/ 	.byte	0x04, 0x37
        /*0002*/ 	.short	(.L_352 - .L_351)
.L_351:
        /*0004*/ 	.word	0x00000082


	//----- nvinfo : EIATTR_SW2861232_WAR
	.align		4
.L_352:
        /*0008*/ 	.byte	0x01, 0x35
	.zero		2


	//----- nvinfo : EIATTR_PARAM_CBANK
	.align		4
        /*000c*/ 	.byte	0x04, 0x0a
        /*000e*/ 	.short	(.L_354 - .L_353)
	.align		4
.L_353:
        /*0010*/ 	.word	index@(.nv.constant0._ZN5flash16flash_fwd_kernelI23Flash_fwd_kernel_traitsILi256ELi64ELi64ELi4ELb0ELb0EN7cutlass6half_tE19Flash_kernel_traitsILi256ELi64ELi64ELi4ES3_EELb0ELb1ELb0ELb1ELb0ELb0ELb1ELb0EEEvNS_16Flash_fwd_paramsE)
        /*0014*/ 	.short	0x0160
        /*0016*/ 	.short	0x01d0


	//----- nvinfo : EIATTR_CBANK_PARAM_SIZE
	.align		4
.L_354:
        /*0018*/ 	.byte	0x03, 0x19
        /*001a*/ 	.short	0x01d0


	//----- nvinfo : EIATTR_KPARAM_INFO
	.align		4
        /*001c*/ 	.byte	0x04, 0x17
        /*001e*/ 	.short	(.L_356 - .L_355)
.L_355:
        /*0020*/ 	.word	0x00000000
        /*0024*/ 	.short	0x0000
        /*0026*/ 	.short	0x0000
        /*0028*/ 	.byte	0x00, 0xf0, 0x41, 0x07


	//----- nvinfo : EIATTR_MAXREG_COUNT
	.align		4
.L_356:
        /*002c*/ 	.byte	0x03, 0x1b
        /*002e*/ 	.short	0x00ff


	//----- nvinfo : EIATTR_NUM_BARRIERS
	.align		4
        /*0030*/ 	.byte	0x02, 0x4c
        /*0032*/ 	.byte	0x01
	.zero		1


	//----- nvinfo : EIATTR_ANNOTATIONS
	.align		4
        /*0034*/ 	.byte	0x04, 0x55
        /*0036*/ 	.short	(.L_358 - .L_357)


	//   ....[0]....
.L_357:
        /* <DEDUP_REMOVED lines=29> */


	//----- nvinfo : EIATTR_MERCURY_ISA_VERSION
	.align		4
.L_358:
        /*01f0*/ 	.byte	0x03, 0x5f
        /*01f2*/ 	.short	0x0000


	//----- nvinfo : EIATTR_COOP_GROUP_MASK_REGIDS
	.align		4
        /*01f4*/ 	.byte	0x04, 0x29
        /*01f6*/ 	.short	(.L_360 - .L_359)


	//   ....[0]....
.L_359:
        /*01f8*/ 	.word	0xffffffff


	//   ....[1]....
        /*01fc*/ 	.word	0xffffffff


	//   ....[2]....
        /*0200*/ 	.word	0xffffffff


	//   ....[3]....
        /*0204*/ 	.word	0xffffffff


	//   ....[4]....
        /*0208*/ 	.word	0xffffffff


	//   ....[5]....
        /*020c*/ 	.word	0xffffffff


	//   ....[6]....
        /*0210*/ 	.word	0xffffffff


	//   ....[7]....
        /*0214*/ 	.word	0xffffffff


	//   ....[8]....
        /*0218*/ 	.word	0xffffffff


	//   ....[9]....
        /*021c*/ 	.word	0xffffffff


	//   ....[10]....
        /*0220*/ 	.word	0xffffffff


	//   ....[11]....
        /*0224*/ 	.word	0xffffffff


	//   ....[12]....
        /*0228*/ 	.word	0xffffffff


	//   ....[13]....
        /*022c*/ 	.word	0xffffffff


	//   ....[14]....
        /*0230*/ 	.word	0xffffffff


	//   ....[15]....
        /*0234*/ 	.word	0xffffffff


	//----- nvinfo : EIATTR_COOP_GROUP_INSTR_OFFSETS
	.align		4
.L_360:
        /*0238*/ 	.byte	0x04, 0x28
        /*023a*/ 	.short	(.L_362 - .L_361)


	//   ....[0]....
.L_361:
        /*023c*/ 	.word	0x00005c80


	//   ....[1]....
        /*0240*/ 	.word	0x00005c90


	//   ....[2]....
        /*0244*/ 	.word	0x00005cc0


	//   ....[3]....
        /*0248*/ 	.word	0x00005cd0


	//   ....[4]....
        /*024c*/ 	.word	0x0000a8b0


	//   ....[5]....
        /*0250*/ 	.word	0x0000a900


	//   ....[6]....
        /*0254*/ 	.word	0x0000a920


	//   ....[7]....
        /*0258*/ 	.word	0x0000a940


	//   ....[8]....
        /*025c*/ 	.word	0x000103c0


	//   ....[9]....
        /*0260*/ 	.word	0x000103d0


	//   ....[10]....
        /*0264*/ 	.word	0x000103f0


	//   ....[11]....
        /*0268*/ 	.word	0x00010410


	//   ....[12]....
        /*026c*/ 	.word	0x00012340


	//   ....[13]....
        /*0270*/ 	.word	0x00012350


	//   ....[14]....
        /*0274*/ 	.word	0x00012380


	//   ....[15]....
        /*0278*/ 	.word	0x00012390


	//----- nvinfo : EIATTR_EXIT_INSTR_OFFSETS
	.align		4
.L_362:
        /*027c*/ 	.byte	0x04, 0x1c
        /*027e*/ 	.short	(.L_364 - .L_363)


	//   ....[0]....
.L_363:
        /*0280*/ 	.word	0x000004d0


	//   ....[1]....
        /*0284*/ 	.word	0x00013f70


	//   ....[2]....
        /*0288*/ 	.word	0x00014090


	//   ....[3]....
        /*028c*/ 	.word	0x000140b0


	//   ....[4]....
        /*0290*/ 	.word	0x00014bb0


	//   ....[5]....
        /*0294*/ 	.word	0x00014c30


	//----- nvinfo : EIATTR_CTAIDZ_USED
	.align		4
.L_364:
        /*0298*/ 	.byte	0x01, 0x04
	.zero		2


	//----- nvinfo : EIATTR_CRS_STACK_SIZE
	.align		4
        /*029c*/ 	.byte	0x04, 0x1e
        /*029e*/ 	.short	(.L_366 - .L_365)
.L_365:
        /*02a0*/ 	.word	0x00000000
.L_366:


//--------------------- .nv.info._ZN5flash16flash_fwd_kernelI23Flash_fwd_kernel_traitsILi256ELi128ELi64ELi8ELb0ELb0EN7cutlass6half_tE19Flash_kernel_traitsILi256ELi128ELi64ELi8ES3_EELb1ELb1ELb0ELb0ELb0ELb0ELb0ELb0EEEvNS_16Flash_fwd_paramsE --------------------------
	.section	.nv.info._ZN5flash16flash_fwd_kernelI23Flash_fwd_kernel_traitsILi256ELi128ELi64ELi8ELb0ELb0EN7cutlass6half_tE19Flash_kernel_traitsILi256ELi128ELi64ELi8ES3_EELb1ELb1ELb0ELb0ELb0ELb0ELb0ELb0EEEvNS_16Flash_fwd_paramsE,"",@"SHT_CUDA_INFO"
	.sectionflags	@""
	.align	4


	//----- nvinfo : EIATTR_CUDA_API_VERSION
	.align		4
        /*0000*/ 	.byte	0x04, 0x37
        /*0002*/ 	.short	(.L_368 - .L_367)
.L_367:
        /*0004*/ 	.word	0x00000082


	//----- nvinfo : EIATTR_SW2861232_WAR
	.align		4
.L_368:
        /*0008*/ 	.byte	0x01, 0x35
	.zero		2


	//----- nvinfo : EIATTR_PARAM_CBANK
	.align		4
        /*000c*/ 	.byte	0x04, 0x0a
        /*000e*/ 	.short	(.L_370 - .L_369)
	.align		4
.L_369:
        /*0010*/ 	.word	index@(.nv.constant0._ZN5flash16flash_fwd_kernelI23Flash_fwd_kernel_traitsILi256ELi128ELi64ELi8ELb0ELb0EN7cutlass6half_tE19Flash_kernel_traitsILi256ELi128ELi64ELi8ES3_EELb1ELb1ELb0ELb0ELb0ELb0ELb0ELb0EEEvNS_16Flash_fwd_paramsE)
        /*0014*/ 	.short	0x0160
        /*0016*/ 	.short	0x01d0


	//----- nvinfo : EIATTR_CBANK_PARAM_SIZE
	.align		4
.L_370:
        /*0018*/ 	.byte	0x03, 0x19
        /*001a*/ 	.short	0x01d0


	//----- nvinfo : EIATTR_KPARAM_INFO
	.align		4
        /*001c*/ 	.byte	0x04, 0x17
        /*001e*/ 	.short	(.L_372 - .L_371)
.L_371:
        /*0020*/ 	.word	0x00000000
        /*0024*/ 	.short	0x0000
        /*0026*/ 	.short	0x0000
        /*0028*/ 	.byte	0x00, 0xf0, 0x41, 0x07


	//----- nvinfo : EIATTR_MAXREG_COUNT
	.align		4
.L_372:
        /*002c*/ 	.byte	0x03, 0x1b
        /*002e*/ 	.short	0x00ff


	//----- nvinfo : EIATTR_NUM_BARRIERS
	.align		4
        /*0030*/ 	.byte	0x02, 0x4c
        /*0032*/ 	.byte	0x01
	.zero		1


	//----- nvinfo : EIATTR_ANNOTATIONS
	.align		4
        /*0034*/ 	.byte	0x04, 0x55
        /*0036*/ 	.short	(.L_374 - .L_373)


	//   ....[0]....
.L_373:
        /* <DEDUP_REMOVED lines=30> */


	//----- nvinfo : EIATTR_MERCURY_ISA_VERSION
	.align		4
.L_374:
        /*0208*/ 	.byte	0x03, 0x5f
        /*020a*/ 	.short	0x0000


	//----- nvinfo : EIATTR_COOP_GROUP_MASK_REGIDS
	.align		4
        /*020c*/ 	.byte	0x04, 0x29
        /*020e*/ 	.short	(.L_376 - .L_375)


	//   ....[0]....
.L_375:
        /*0210*/ 	.word	0xffffffff


	//   ....[1]....
        /*0214*/ 	.word	0xffffffff


	//   ....[2]....
        /*0218*/ 	.word	0xffffffff


	//   ....[3]....
        /*021c*/ 	.word	0xffffffff


	//   ....[4]....
        /*0220*/ 	.word	0xffffffff


	//   ....[5]....
        /*0224*/ 	.word	0xffffffff


	//   ....[6]....
        /*0228*/ 	.word	0xffffffff


	//   ....[7]....
        /*022c*/ 	.word	0xffffffff


	//   ....[8]....
        /*0230*/ 	.word	0xffffffff


	//   ....[9]....
        /*0234*/ 	.word	0xffffffff


	//   ....[10]....
        /*0238*/ 	.word	0xffffffff


	//   ....[11]....
        /*023c*/ 	.word	0xffffffff


	//   ....[12]....
        /*0240*/ 	.word	0xffffffff


	//   ....[13]....
        /*0244*/ 	.word	0xffffffff


	//   ....[14]....
        /*0248*/ 	.word	0xffffffff


	//   ....[15]....
        /*024c*/ 	.word	0xffffffff


	//   ....[16]....
        /*0250*/ 	.word	0xffffffff


	//   ....[17]....
        /*0254*/ 	.word	0xffffffff


	//   ....[18]....
        /*0258*/ 	.word	0xffffffff


	//   ....[19]....
        /*025c*/ 	.word	0xffffffff


	//----- nvinfo : EIATTR_COOP_GROUP_INSTR_OFFSETS
	.align		4
.L_376:
        /*0260*/ 	.byte	0x04, 0x28
        /*0262*/ 	.short	(.L_378 - .L_377)


	//   ....[0]....
.L_377:
        /*0264*/ 	.word	0x000046f0


	//   ....[1]....
        /*0268*/ 	.word	0x00004830


	//   ....[2]....
        /*026c*/ 	.word	0x00004860


	//   ....[3]....
        /*0270*/ 	.word	0x00004950


	//   ....[4]....
        /*0274*/ 	.word	0x00009580


	//   ....[5]....
        /*0278*/ 	.word	0x00009600


	//   ....[6]....
        /*027c*/ 	.word	0x00009630


	//   ....[7]....
        /*0280*/ 	.word	0x00009660


	//   ....[8]....
        /*0284*/ 	.word	0x0000e4c0


	//   ....[9]....
        /*0288*/ 	.word	0x0000e540


	//   ....[10]....
        /*028c*/ 	.word	0x0000e550


	//   ....[11]....
        /*0290*/ 	.word	0x0000e590


	//   ....[12]....
        /*0294*/ 	.word	0x00013200


	//   ....[13]....
        /*0298*/ 	.word	0x00013250


	//   ....[14]....
        /*029c*/ 	.word	0x00013280


	//   ....[15]....
        /*02a0*/ 	.word	0x00013290


	//   ....[16]....
        /*02a4*/ 	.word	0x000157a0


	//   ....[17]....
        /*02a8*/ 	.word	0x000157e0


	//   ....[18]....
        /*02ac*/ 	.word	0x000158c0


	//   ....[19]....
        /*02b0*/ 	.word	0x000158f0


	//----- nvinfo : EIATTR_EXIT_INSTR_OFFSETS
	.align		4
.L_378:
        /*02b4*/ 	.byte	0x04, 0x1c
        /*02b6*/ 	.short	(.L_380 - .L_379)


	//   ....[0]....
.L_379:
        /*02b8*/ 	.word	0x00000730


	//   ....[1]....
        /*02bc*/ 	.word	0x000176d0


	//   ....[2]....
        /*02c0*/ 	.word	0x000177f0


	//   ....[3]....
        /*02c4*/ 	.word	0x00017810


	//   ....[4]....
        /*02c8*/ 	.word	0x00018310


	//   ....[5]....
        /*02cc*/ 	.word	0x00018390


	//----- nvinfo : EIATTR_CTAIDZ_USED
	.align		4
.L_380:
        /*02d0*/ 	.byte	0x01, 0x04
	.zero		2


	//----- nvinfo : EIATTR_CRS_STACK_SIZE
	.align		4
        /*02d4*/ 	.byte	0x04, 0x1e
        /*02d6*/ 	.short	(.L_382 - .L_381)
.L_381:
        /*02d8*/ 	.word	0x00000000
.L_382:


//--------------------- .nv.info._ZN5flash16flash_fwd_kernelI23Flash_fwd_kernel_traitsILi256ELi128ELi64ELi8ELb0ELb0EN7cutlass6half_tE19Flash_kernel_traitsILi256ELi128ELi64ELi8ES3_EELb1ELb1ELb0ELb0ELb0ELb1ELb0ELb0EEEvNS_16Flash_fwd_paramsE --------------------------
	.section	.nv.info._ZN5flash16flash_fwd_kernelI23Flash_fwd_kernel_traitsILi256ELi128ELi64ELi8ELb0ELb0EN7cutlass6half_tE19Flash_kernel_traitsILi256ELi128ELi64ELi8ES3_EELb1ELb1ELb0ELb0ELb0ELb1ELb0ELb0EEEvNS_16Flash_fwd_paramsE,"",@"SHT_CUDA_INFO"
	.sectionflags	@""
	.align	4


	//----- nvinfo : EIATTR_CUDA_API_VERSION
	.align		4
        /*0000*/ 	.byte	0x04, 0x37
        /*0002*/ 	.short	(.L_384 - .L_383)
.L_383:
        /*0004*/ 	.word	0x00000082


	//----- nvinfo : EIATTR_SW2861232_WAR
	.align		4
.L_384:
        /*0008*/ 	.byte	0x01, 0x35
	.zero		2


	//----- nvinfo : EIATTR_PARAM_CBANK
	.align		4
        /*000c*/ 	.byte	0x04, 0x0a
        /*000e*/ 	.short	(.L_386 - .L_385)
	.align		4
.L_385:
        /*0010*/ 	.word	index@(.nv.constant0._ZN5flash16flash_fwd_kernelI23Flash_fwd_kernel_traitsILi256ELi128ELi64ELi8ELb0ELb0EN7cutlass6half_tE19Flash_kernel_traitsILi256ELi128ELi64ELi8ES3_EELb1ELb1ELb0ELb0ELb0ELb1ELb0ELb0EEEvNS_16Flash_fwd_paramsE)
        /*0014*/ 	.short	0x0160
        /*0016*/ 	.short	0x01d0


	//----- nvinfo : EIATTR_CBANK_PARAM_SIZE
	.align		4
.L_386:
        /*0018*/ 	.byte	0x03, 0x19
        /*001a*/ 	.short	0x01d0


	//----- nvinfo : EIATTR_KPARAM_INFO
	.align		4
        /*001c*/ 	.byte	0x04, 0x17
        /*001e*/ 	.short	(.L_388 - .L_387)
.L_387:
        /*0020*/ 	.word	0x00000000
        /*0024*/ 	.short	0x0000
        /*0026*/ 	.short	0x0000
        /*0028*/ 	.byte	0x00, 0xf0, 0x41, 0x07


	//----- nvinfo : EIATTR_MAXREG_COUNT
	.align		4
.L_388:
        /*002c*/ 	.byte	0x03, 0x1b
        /*002e*/ 	.short	0x00ff


	//----- nvinfo : EIATTR_NUM_BARRIERS
	.align		4
        /*0030*/ 	.byte	0x02, 0x4c
        /*0032*/ 	.byte	0x01
	.zero		1


	//----- nvinfo : EIATTR_ANNOTATIONS
	.align		4
        /*0034*/ 	.byte	0x04, 0x55
        /*0036*/ 	.short	(.L_390 - .L_389)


	//   ....[0]....
.L_389:
        /* <DEDUP_REMOVED lines=23> */


	//----- nvinfo : EIATTR_MERCURY_ISA_VERSION
	.align		4
.L_390:
        /*0198*/ 	.byte	0x03, 0x5f
        /*019a*/ 	.short	0x0000


	//----- nvinfo : EIATTR_COOP_GROUP_MASK_REGIDS
	.align		4
        /*019c*/ 	.byte	0x04, 0x29
        /*019e*/ 	.short	(.L_392 - .L_391)


	//   ....[0]....
.L_391:
        /*01a0*/ 	.word	0xffffffff


	//   ....[1]....
        /*01a4*/ 	.word	0xffffffff


	//   ....[2]....
        /*01a8*/ 	.word	0xffffffff


	//   ....[3]....
        /*01ac*/ 	.word	0xffffffff


	//   ....[4]....
        /*01b0*/ 	.word	0xffffffff


	//   ....[5]....
        /*01b4*/ 	.word	0xffffffff


	//   ....[6]....
        /*01b8*/ 	.word	0xffffffff


	//   ....[7]....
        /*01bc*/ 	.word	0xffffffff


	//   ....[8]....
        /*01c0*/ 	.word	0xffffffff


	//   ....[9]....
        /*01c4*/ 	.word	0xffffffff


	//   ....[10]....
        /*01c8*/ 	.word	0xffffffff


	//   ....[11]....
        /*01cc*/ 	.word	0xffffffff


	//   ....[12]....
        /*01d0*/ 	.word	0xffffffff


	//   ....[13]....
        /*01d4*/ 	.word	0xffffffff


	//   ....[14]....
        /*01d8*/ 	.word	0xffffffff


	//   ....[15]....
        /*01dc*/ 	.word	0xffffffff


	//   ....[16]....
        /*01e0*/ 	.word	0xffffffff


	//   ....[17]....
        /*01e4*/ 	.word	0xffffffff


	//   ....[18]....
        /*01e8*/ 	.word	0xffffffff


	//   ....[19]....
        /*01ec*/ 	.word	0xffffffff


	//----- nvinfo : EIATTR_COOP_GROUP_INSTR_OFFSETS
	.align		4
.L_392:
        /*01f0*/ 	.byte	0x04, 0x28
        /*01f2*/ 	.short	(.L_394 - .L_393)


	//   ....[0]....
.L_393:
        /*01f4*/ 	.word	0x00003550


	//   ....[1]....
        /*01f8*/ 	.word	0x000035f0


	//   ....[2]....
        /*01fc*/ 	.word	0x00003610


	//   ....[3]....
        /*0200*/ 	.word	0x000036c0


	//   ....[4]....
        /*0204*/ 	.word	0x00007960


	//   ....[5]....
        /*0208*/ 	.word	0x000079e0


	//   ....[6]....
        /*020c*/ 	.word	0x000079f0


	//   ....[7]....
        /*0210*/ 	.word	0x00007b50


	//   ....[8]....
        /*0214*/ 	.word	0x0000c4b0


	//   ....[9]....
        /*0218*/ 	.word	0x0000c530


	//   ....[10]....
        /*021c*/ 	.word	0x0000c540


	//   ....[11]....
        /*0220*/ 	.word	0x0000c620


	//   ....[12]....
        /*0224*/ 	.word	0x00010bd0


	//   ....[13]....
        /*0228*/ 	.word	0x00010c20


	//   ....[14]....
        /*022c*/ 	.word	0x00010c50


	//   ....[15]....
        /*0230*/ 	.word	0x00010c60


	//   ....[16]....
        /*0234*/ 	.word	0x000131b0


	//   ....[17]....
        /*0238*/ 	.word	0x000131e0


	//   ....[18]....
        /*023c*/ 	.word	0x000132b0


	//   ....[19]....
        /*0240*/ 	.word	0x000132e0


	//----- nvinfo : EIATTR_EXIT_INSTR_OFFSETS
	.align		4
.L_394:
        /*0244*/ 	.byte	0x04, 0x1c
        /*0246*/ 	.short	(.L_396 - .L_395)


	//   ....[0]....
.L_395:
        /*0248*/ 	.word	0x00000730


	//   ....[1]....
        /*024c*/ 	.word	0x00014f00


	//   ....[2]....
        /*0250*/ 	.word	0x00014ff0


	//   ....[3]....
        /*0254*/ 	.word	0x000159d0


	//   ....[4]....
        /*0258*/ 	.word	0x00015a50


	//----- nvinfo : EIATTR_CTAIDZ_USED
	.align		4
.L_396:
        /*025c*/ 	.byte	0x01, 0x04
	.zero		2


	//----- nvinfo : EIATTR_CRS_STACK_SIZE
	.align		4
        /*0260*/ 	.byte	0x04, 0x1e
        /*0262*/ 	.short	(.L_398 - .L_397)
.L_397:
        /*0264*/ 	.word	0x00000000
.L_398:


//--------------------- .nv.info._ZN5flash16flash_fwd_kernelI23Flash_fwd_kernel_traitsILi256ELi128ELi64ELi8ELb0ELb0EN7cutlass6half_tE19Flash_kernel_traitsILi256ELi128ELi64ELi8ES3_EELb0ELb1ELb0ELb0ELb0ELb1ELb1ELb0EEEvNS_16Flash_fwd_paramsE --------------------------
	.section	.nv.info._ZN5flash16flash_fwd_kernelI23Flash_fwd_kernel_traitsILi256ELi128ELi64ELi8ELb0ELb0EN7cutlass6half_tE19Flash_kernel_traitsILi256ELi128ELi64ELi8ES3_EELb0ELb1ELb0ELb0ELb0ELb1ELb1ELb0EEEvNS_16Flash_fwd_paramsE,"",@"SHT_CUDA_INFO"
	.sectionflags	@""
	.align	4


	//----- nvinfo : EIATTR_CUDA_API_VERSION
	.align		4
        /*0000*/ 	.byte	0x04, 0x37
        /*0002*/ 	.short	(.L_400 - .L_399)
.L_399:
        /*0004*/ 	.word	0x00000082


	//----- nvinfo : EIATTR_SW2861232_WAR
	.align		4
.L_400:
        /*0008*/ 	.byte	0x01, 0x35
	.zero		2


	//----- nvinfo : EIATTR_PARAM_CBANK
	.align		4
        /*000c*/ 	.byte	0x04, 0x0a
        /*000e*/ 	.short	(.L_402 - .L_401)
	.align		4
.L_401:
        /*0010*/ 	.word	index@(.nv.constant0._ZN5flash16flash_fwd_kernelI23Flash_fwd_kernel_traitsILi256ELi128ELi64ELi8ELb0ELb0EN7cutlass6half_tE19Flash_kernel_traitsILi256ELi128ELi64ELi8ES3_EELb0ELb1ELb0ELb0ELb0ELb1ELb1ELb0EEEvNS_16Flash_fwd_paramsE)
        /*0014*/ 	.short	0x0160
        /*0016*/ 	.short	0x01d0


	//----- nvinfo : EIATTR_CBANK_PARAM_SIZE
	.align		4
.L_402:
        /*0018*/ 	.byte	0x03, 0x19
        /*001a*/ 	.short	0x01d0


	//----- nvinfo : EIATTR_KPARAM_INFO
	.align		4
        /*001c*/ 	.byte	0x04, 0x17
        /*001e*/ 	.short	(.L_404 - .L_403)
.L_403:
        /*0020*/ 	.word	0x00000000
        /*0024*/ 	.short	0x0000
        /*0026*/ 	.short	0x0000
        /*0028*/ 	.byte	0x00, 0xf0, 0x41, 0x07


	//----- nvinfo : EIATTR_MAXREG_COUNT
	.align		4
.L_404:
        /*002c*/ 	.byte	0x03, 0x1b
        /*002e*/ 	.short	0x00ff


	//----- nvinfo : EIATTR_NUM_BARRIERS
	.align		4
        /*0030*/ 	.byte	0x02, 0x4c
        /*0032*/ 	.byte	0x01
	.zero		1


	//----- nvinfo : EIATTR_ANNOTATIONS
	.align		4
        /*0034*/ 	.byte	0x04, 0x55
        /*0036*/ 	.short	(.L_406 - .L_405)


	//   ....[0]....
.L_405:
        /*0038*/ 	.word	0x00000001
        /*003c*/ 	.byte	0x80, 0x43, 0x00, 0x00, 0x01, 0x00, 0x00, 0x00, 0x40, 0x7c, 0x00, 0x00, 0x01, 0x00, 0x00, 0x00
        /*004c*/ 	.byte	0x10, 0xb5, 0x00, 0x00, 0x01, 0x00, 0x00, 0x00, 0x50, 0xd1, 0x00, 0x00, 0x01, 0x00, 0x00, 0x00
        /*005c*/ 	.byte	0x70, 0xe9, 0x00, 0x00, 0x01, 0x00, 0x00, 0x00, 0xe0, 0xee, 0x00, 0x00


	//----- nvinfo : EIATTR_MERCURY_ISA_VERSION
	.align		4
.L_406:
        /*0068*/ 	.byte	0x03, 0x5f
        /*006a*/ 	.short	0x0000


	//----- nvinfo : EIATTR_COOP_GROUP_MASK_REGIDS
	.align		4
        /*006c*/ 	.byte	0x04, 0x29
        /*006e*/ 	.short	(.L_408 - .L_407)


	//   ....[0]....
.L_407:
        /*0070*/ 	.word	0xffffffff


	//   ....[1]....
        /*0074*/ 	.word	0xffffffff


	//   ....[2]....
        /*0078*/ 	.word	0xffffffff


	//   ....[3]....
        /*007c*/ 	.word	0xffffffff


	//   ....[4]....
        /*0080*/ 	.word	0xffffffff


	//   ....[5]....
        /*0084*/ 	.word	0xffffffff


	//   ....[6]....
        /*0088*/ 	.word	0xffffffff


	//   ....[7]....
        /*008c*/ 	.word	0xffffffff


	//   ....[8]....
        /*0090*/ 	.word	0xffffffff


	//   ....[9]....
        /*0094*/ 	.word	0xffffffff


	//   ....[10]....
        /*0098*/ 	.word	0xffffffff


	//   ....[11]....
        /*009c*/ 	.word	0xffffffff


	//   ....[12]....
        /*00a0*/ 	.word	0xffffffff


	//   ....[13]....
        /*00a4*/ 	.word	0xffffffff


	//   ....[14]....
        /*00a8*/ 	.word	0xffffffff


	//   ....[15]....
        /*00ac*/ 	.word	0xffffffff


	//   ....[16]....
        /*00b0*/ 	.word	0xffffffff


	//   ....[17]....
        /*00b4*/ 	.word	0xffffffff


	//   ....[18]....
        /*00b8*/ 	.word	0xffffffff


	//   ....[19]....
        /*00bc*/ 	.word	0xffffffff


	//----- nvinfo : EIATTR_COOP_GROUP_INSTR_OFFSETS
	.align		4
.L_408:
        /*00c0*/ 	.byte	0x04, 0x28
        /*00c2*/ 	.short	(.L_410 - .L_409)


	//   ....[0]....
.L_409:
        /*00c4*/ 	.word	0x00003510


	//   ....[1]....
        /*00c8*/ 	.word	0x00003530


	//   ....[2]....
        /*00cc*/ 	.word	0x000035d0


	//   ....[3]....
        /*00d0*/ 	.word	0x000035e0


	//   ....[4]....
        /*00d4*/ 	.word	0x00006570


	//   ....[5]....
        /*00d8*/ 	.word	0x00006580


	//   ....[6]....
        /*00dc*/ 	.word	0x000065b0


	//   ....[7]....
        /*00e0*/ 	.word	0x000065c0


	//   ....[8]....
        /*00e4*/ 	.word	0x00009e60


	//   ....[9]....
        /*00e8*/ 	.word	0x00009e70


	//   ....[10]....
        /*00ec*/ 	.word	0x00009ea0


	//   ....[11]....
        /*00f0*/ 	.word	0x00009eb0


	//   ....[12]....
        /*00f4*/ 	.word	0x0000d290


	//   ....[13]....
        /*00f8*/ 	.word	0x0000d2a0


	//   ....[14]....
        /*00fc*/ 	.word	0x0000d2c0


	//   ....[15]....
        /*0100*/ 	.word	0x0000d2e0


	//   ....[16]....
        /*0104*/ 	.word	0x0000ef20


	//   ....[17]....
        /*0108*/ 	.word	0x0000f020


	//   ....[18]....
        /*010c*/ 	.word	0x0000f3b0


	//   ....[19]....
        /*0110*/ 	.word	0x0000f3e0


	//----- nvinfo : EIATTR_EXIT_INSTR_OFFSETS
	.align		4
.L_410:
        /*0114*/ 	.byte	0x04, 0x1c
        /*0116*/ 	.short	(.L_412 - .L_411)


	//   ....[0]....
.L_411:
        /*0118*/ 	.word	0x000004e0


	//   ....[1]....
        /*011c*/ 	.word	0x00010c10


	//   ....[2]....
        /*0120*/ 	.word	0x00010d00


	//   ....[3]....
        /*0124*/ 	.word	0x000116d0


	//   ....[4]....
        /*0128*/ 	.word	0x00011750


	//----- nvinfo : EIATTR_CTAIDZ_USED
	.align		4
.L_412:
        /*012c*/ 	.byte	0x01, 0x04
	.zero		2


	//----- nvinfo : EIATTR_CRS_STACK_SIZE
	.align		4
        /*0130*/ 	.byte	0x04, 0x1e
        /*0132*/ 	.short	(.L_414 - .L_413)
.L_413:
        /*0134*/ 	.word	0x00000000
.L_414:


//--------------------- .nv.info._ZN5flash16flash_fwd_kernelI23Flash_fwd_kernel_traitsILi256ELi128ELi64ELi8ELb0ELb0EN7cutlass6half_tE19Flash_kernel_traitsILi256ELi128ELi64ELi8ES3_EELb1ELb1ELb0ELb1ELb0ELb0ELb0ELb0EEEvNS_16Flash_fwd_paramsE --------------------------
	.section	.nv.info._ZN5flash16flash_fwd_kernelI23Flash_fwd_kernel_traitsILi256ELi128ELi64ELi8ELb0ELb0EN7cutlass6half_tE19Flash_kernel_traitsILi256ELi128ELi64ELi8ES3_EELb1ELb1ELb0ELb1ELb0ELb0ELb0ELb0EEEvNS_16Flash_fwd_paramsE,"",@"SHT_CUDA_INFO"
	.sectionflags	@""
	.align	4


	//----- nvinfo : EIATTR_CUDA_API_VERSION
	.align		4
        /*0000*/ 	.byte	0x04, 0x37
        /*0002*/ 	.short	(.L_416 - .L_415)
.L_415:
        /*0004*/ 	.word	0x00000082


	//----- nvinfo : EIATTR_SW2861232_WAR
	.align		4
.L_416:
        /*0008*/ 	.byte	0x01, 0x35
	.zero		2


	//----- nvinfo : EIATTR_PARAM_CBANK
	.align		4
        /*000c*/ 	.byte	0x04, 0x0a
        /*000e*/ 	.short	(.L_418 - .L_417)
	.align		4
.L_417:
        /*0010*/ 	.word	index@(.nv.constant0._ZN5flash16flash_fwd_kernelI23Flash_fwd_kernel_traitsILi256ELi128ELi64ELi8ELb0ELb0EN7cutlass6half_tE19Flash_kernel_traitsILi256ELi128ELi64ELi8ES3_EELb1ELb1ELb0ELb1ELb0ELb0ELb0ELb0EEEvNS_16Flash_fwd_paramsE)
        /*0014*/ 	.short	0x0160
        /*0016*/ 	.short	0x01d0


	//----- nvinfo : EIATTR_CBANK_PARAM_SIZE
	.align		4
.L_418:
        /*0018*/ 	.byte	0x03, 0x19
        /*001a*/ 	.short	0x01d0


	//----- nvinfo : EIATTR_KPARAM_INFO
	.align		4
        /*001c*/ 	.byte	0x04, 0x17
        /*001e*/ 	.short	(.L_420 - .L_419)
.L_419:
        /*0020*/ 	.word	0x00000000
        /*0024*/ 	.short	0x0000
        /*0026*/ 	.short	0x0000
        /*0028*/ 	.byte	0x00, 0xf0, 0x41, 0x07


	//----- nvinfo : EIATTR_MAXREG_COUNT
	.align		4
.L_420:
        /*002c*/ 	.byte	0x03, 0x1b
        /*002e*/ 	.short	0x00ff


	//----- nvinfo : EIATTR_NUM_BARRIERS
	.align		4
        /*0030*/ 	.byte	0x02, 0x4c
        /*0032*/ 	.byte	0x01
	.zero		1


	//----- nvinfo : EIATTR_ANNOTATIONS
	.align		4
        /*0034*/ 	.byte	0x04, 0x55
        /*0036*/ 	.short	(.L_422 - .L_421)


	//   ....[0]....
.L_421:
        /* <DEDUP_REMOVED lines=39> */


	//----- nvinfo : EIATTR_MERCURY_ISA_VERSION
	.align		4
.L_422:
        /*0298*/ 	.byte	0x03, 0x5f
        /*029a*/ 	.short	0x0000


	//----- nvinfo : EIATTR_COOP_GROUP_MASK_REGIDS
	.align		4
        /*029c*/ 	.byte	0x04, 0x29
        /*029e*/ 	.short	(.L_424 - .L_423)


	//   ....[0]....
.L_423:
        /*02a0*/ 	.word	0xffffffff


	//   ....[1]....
        /*02a4*/ 	.word	0xffffffff


	//   ....[2]....
        /*02a8*/ 	.word	0xffffffff


	//   ....[3]....
        /*02ac*/ 	.word	0xffffffff


	//   ....[4]....
        /*02b0*/ 	.word	0xffffffff


	//   ....[5]....
        /*02b4*/ 	.word	0xffffffff


	//   ....[6]....
        /*02b8*/ 	.word	0xffffffff


	//   ....[7]....
        /*02bc*/ 	.word	0xffffffff


	//   ....[8]....
        /*02c0*/ 	.word	0xffffffff


	//   ....[9]....
        /*02c4*/ 	.word	0xffffffff


	//   ....[10]....
        /*02c8*/ 	.word	0xffffffff


	//   ....[11]....
        /*02cc*/ 	.word	0xffffffff


	//   ....[12]....
        /*02d0*/ 	.word	0xffffffff


	//   ....[13]....
        /*02d4*/ 	.word	0xffffffff


	//   ....[14]....
        /*02d8*/ 	.word	0xffffffff


	//   ....[15]....
        /*02dc*/ 	.word	0xffffffff


	//   ....[16]....
        /*02e0*/ 	.word	0xffffffff


	//   ....[17]....
        /*02e4*/ 	.word	0xffffffff


	//   ....[18]....
        /*02e8*/ 	.word	0xffffffff


	//   ....[19]....
        /*02ec*/ 	.word	0xffffffff


	//----- nvinfo : EIATTR_COOP_GROUP_INSTR_OFFSETS
	.align		4
.L_424:
        /*02f0*/ 	.byte	0x04, 0x28
        /*02f2*/ 	.short	(.L_426 - .L_425)


	//   ....[0]....
.L_425:
        /*02f4*/ 	.word	0x00004cf0


	//   ....[1]....
        /*02f8*/ 	.word	0x00004d60


	//   ....[2]....
        /*02fc*/ 	.word	0x00004d80


	//   ....[3]....
        /*0300*/ 	.word	0x00004e30


	//   ....[4]....
        /*0304*/ 	.word	0x000097f0


	//   ....[5]....
        /*0308*/ 	.word	0x00009880


	//   ....[6]....
        /*030c*/ 	.word	0x000098b0


	//   ....[7]....
        /*0310*/ 	.word	0x000098e0


	//   ....[8]....
        /*0314*/ 	.word	0x0000f1c0


	//   ....[9]....
        /*0318*/ 	.word	0x0000f1f0


	//   ....[10]....
        /*031c*/ 	.word	0x0000f310


	//   ....[11]....
        /*0320*/ 	.word	0x0000f380


	//   ....[12]....
        /*0324*/ 	.word	0x000147c0


	//   ....[13]....
        /*0328*/ 	.word	0x000147d0


	//   ....[14]....
        /*032c*/ 	.word	0x000147f0


	//   ....[15]....
        /*0330*/ 	.word	0x00014810


	//   ....[16]....
        /*0334*/ 	.word	0x00016d20


	//   ....[17]....
        /*0338*/ 	.word	0x00016d60


	//   ....[18]....
        /*033c*/ 	.word	0x00016e40


	//   ....[19]....
        /*0340*/ 	.word	0x00016e70


	//----- nvinfo : EIATTR_EXIT_INSTR_OFFSETS
	.align		4
.L_426:
        /*0344*/ 	.byte	0x04, 0x1c
        /*0346*/ 	.short	(.L_428 - .L_427)


	//   ....[0]....
.L_427:
        /*0348*/ 	.word	0x00000730


	//   ....[1]....
        /*034c*/ 	.word	0x00018c50


	//   ....[2]....
        /*0350*/ 	.word	0x00018d70


	//   ....[3]....
        /*0354*/ 	.word	0x00018d90


	//   ....[4]....
        /*0358*/ 	.word	0x00019890


	//   ....[5]....
        /*035c*/ 	.word	0x00019910


	//----- nvinfo : EIATTR_CTAIDZ_USED
	.align		4
.L_428:
        /*0360*/ 	.byte	0x01, 0x04
	.zero		2


	//----- nvinfo : EIATTR_CRS_STACK_SIZE
	.align		4
        /*0364*/ 	.byte	0x04, 0x1e
        /*0366*/ 	.short	(.L_430 - .L_429)
.L_429:
        /*0368*/ 	.word	0x00000000
.L_430:


//--------------------- .nv.info._ZN5flash16flash_fwd_kernelI23Flash_fwd_kernel_traitsILi256ELi128ELi64ELi8ELb0ELb0EN7cutlass6half_tE19Flash_kernel_traitsILi256ELi128ELi64ELi8ES3_EELb1ELb1ELb0ELb0ELb0ELb0ELb0ELb1EEEvNS_16Flash_fwd_paramsE --------------------------
	.section	.nv.info._ZN5flash16flash_fwd_kernelI23Flash_fwd_kernel_traitsILi256ELi128ELi64ELi8ELb0ELb0EN7cutlass6half_tE19Flash_kernel_traitsILi256ELi128ELi64ELi8ES3_EELb1ELb1ELb0ELb0ELb0ELb0ELb0ELb1EEEvNS_16Flash_fwd_paramsE,"",@"SHT_CUDA_INFO"
	.sectionflags	@""
	.align	4


	//----- nvinfo : EIATTR_CUDA_API_VERSION
	.align		4
        /*0000*/ 	.byte	0x04, 0x37
        /*0002*/ 	.short	(.L_432 - .L_431)
.L_431:
        /*0004*/ 	.word	0x00000082


	//----- nvinfo : EIATTR_SW2861232_WAR
	.align		4
.L_432:
        /*0008*/ 	.byte	0x01, 0x35
	.zero		2


	//----- nvinfo : EIATTR_PARAM_CBANK
	.align		4
        /*000c*/ 	.byte	0x04, 0x0a
        /*000e*/ 	.short	(.L_434 - .L_433)
	.align		4
.L_433:
        /*0010*/ 	.word	index@(.nv.constant0._ZN5flash16flash_fwd_kernelI23Flash_fwd_kernel_traitsILi256ELi128ELi64ELi8ELb0ELb0EN7cutlass6half_tE19Flash_kernel_traitsILi256ELi128ELi64ELi8ES3_EELb1ELb1ELb0ELb0ELb0ELb0ELb0ELb1EEEvNS_16Flash_fwd_paramsE)
        /*0014*/ 	.short	0x0160
        /*0016*/ 	.short	0x01d0


	//----- nvinfo : EIATTR_CBANK_PARAM_SIZE
	.align		4
.L_434:
        /*0018*/ 	.byte	0x03, 0x19
        /*001a*/ 	.short	0x01d0


	//----- nvinfo : EIATTR_KPARAM_INFO
	.align		4
        /*001c*/ 	.byte	0x04, 0x17
        /*001e*/ 	.short	(.L_436 - .L_435)
.L_435:
        /*0020*/ 	.word	0x00000000
        /*0024*/ 	.short	0x0000
        /*0026*/ 	.short	0x0000
        /*0028*/ 	.byte	0x00, 0xf0, 0x41, 0x07


	//----- nvinfo : EIATTR_MAXREG_COUNT
	.align		4
.L_436:
        /*002c*/ 	.byte	0x03, 0x1b
        /*002e*/ 	.short	0x00ff


	//----- nvinfo : EIATTR_NUM_BARRIERS
	.align		4
        /*0030*/ 	.byte	0x02, 0x4c
        /*0032*/ 	.byte	0x01
	.zero		1


	//----- nvinfo : EIATTR_ANNOTATIONS
	.align		4
        /*0034*/ 	.byte	0x04, 0x55
        /*0036*/ 	.short	(.L_438 - .L_437)


	//   ....[0]....
.L_437:
        /* <DEDUP_REMOVED lines=43> */


	//----- nvinfo : EIATTR_MERCURY_ISA_VERSION
	.align		4
.L_438:
        /*02d0*/ 	.byte	0x03, 0x5f
        /*02d2*/ 	.short	0x0000


	//----- nvinfo : EIATTR_COOP_GROUP_MASK_REGIDS
	.align		4
        /*02d4*/ 	.byte	0x04, 0x29
        /*02d6*/ 	.short	(.L_440 - .L_439)


	//   ....[0]....
.L_439:
        /*02d8*/ 	.word	0xffffffff


	//   ....[1]....
        /*02dc*/ 	.word	0xffffffff


	//   ....[2]....
        /*02e0*/ 	.word	0xffffffff


	//   ....[3]....
        /*02e4*/ 	.word	0xffffffff


	//   ....[4]....
        /*02e8*/ 	.word	0xffffffff


	//   ....[5]....
        /*02ec*/ 	.word	0xffffffff


	//   ....[6]....
        /*02f0*/ 	.word	0xffffffff


	//   ....[7]....
        /*02f4*/ 	.word	0xffffffff


	//   ....[8]....
        /*02f8*/ 	.word	0xffffffff


	//   ....[9]....
        /*02fc*/ 	.word	0xffffffff


	//   ....[10]....
        /*0300*/ 	.word	0xffffffff


	//   ....[11]....
        /*0304*/ 	.word	0xffffffff


	//   ....[12]....
        /*0308*/ 	.word	0xffffffff


	//   ....[13]....
        /*030c*/ 	.word	0xffffffff


	//   ....[14]....
        /*0310*/ 	.word	0xffffffff


	//   ....[15]....
        /*0314*/ 	.word	0xffffffff


	//   ....[16]....
        /*0318*/ 	.word	0xffffffff


	//   ....[17]....
        /*031c*/ 	.word	0xffffffff


	//   ....[18]....
        /*0320*/ 	.word	0xffffffff


	//   ....[19]....
        /*0324*/ 	.word	0xffffffff


	//----- nvinfo : EIATTR_COOP_GROUP_INSTR_OFFSETS
	.align		4
.L_440:
        /*0328*/ 	.byte	0x04, 0x28
        /*032a*/ 	.short	(.L_442 - .L_441)


	//   ....[0]....
.L_441:
        /*032c*/ 	.word	0x00004860


	//   ....[1]....
        /*0330*/ 	.word	0x000048a0


	//   ....[2]....
        /*0334*/ 	.word	0x00004960


	//   ....[3]....
        /*0338*/ 	.word	0x00004980


	//   ....[4]....
        /*033c*/ 	.word	0x00009380


	//   ....[5]....
        /*0340*/ 	.word	0x00009390


	//   ....[6]....
        /*0344*/ 	.word	0x000093c0


	//   ....[7]....
        /*0348*/ 	.word	0x000093d0


	//   ....[8]....
        /*034c*/ 	.word	0x0000e990


	//   ....[9]....
        /*0350*/ 	.word	0x0000ea20


	//   ....[10]....
        /*0354*/ 	.word	0x0000eac0


	//   ....[11]....
        /*0358*/ 	.word	0x0000eb10


	//   ....[12]....
        /*035c*/ 	.word	0x00013ed0


	//   ....[13]....
        /*0360*/ 	.word	0x00013ee0


	//   ....[14]....
        /*0364*/ 	.word	0x00013ff0


	//   ....[15]....
        /*0368*/ 	.word	0x00014030


	//   ....[16]....
        /*036c*/ 	.word	0x00017b80


	//   ....[17]....
        /*0370*/ 	.word	0x00017bc0


	//   ....[18]....
        /*0374*/ 	.word	0x00017ce0


	//   ....[19]....
        /*0378*/ 	.word	0x00017d10


	//----- nvinfo : EIATTR_EXIT_INSTR_OFFSETS
	.align		4
.L_442:
        /*037c*/ 	.byte	0x04, 0x1c
        /*037e*/ 	.short	(.L_444 - .L_443)


	//   ....[0]....
.L_443:
        /*0380*/ 	.word	0x000006a0


	//   ....[1]....
        /*0384*/ 	.word	0x00019aa0


	//   ....[2]....
        /*0388*/ 	.word	0x00019bc0


	//   ....[3]....
        /*038c*/ 	.word	0x00019be0


	//   ....[4]....
        /*0390*/ 	.word	0x0001a6f0


	//   ....[5]....
        /*0394*/ 	.word	0x0001a770


	//----- nvinfo : EIATTR_CTAIDZ_USED
	.align		4
.L_444:
        /*0398*/ 	.byte	0x01, 0x04
	.zero		2


	//----- nvinfo : EIATTR_CRS_STACK_SIZE
	.align		4
        /*039c*/ 	.byte	0x04, 0x1e
        /*039e*/ 	.short	(.L_446 - .L_445)
.L_445:
        /*03a0*/ 	.word	0x00000000
.L_446:


//--------------------- .nv.info._ZN5flash16flash_fwd_kernelI23Flash_fwd_kernel_traitsILi256ELi128ELi64ELi8ELb0ELb0EN7cutlass6half_tE19Flash_kernel_traitsILi256ELi128ELi64ELi8ES3_EELb0ELb1ELb0ELb0ELb0ELb0ELb1ELb0EEEvNS_16Flash_fwd_paramsE --------------------------
	.section	.nv.info._ZN5flash16flash_fwd_kernelI23Flash_fwd_kernel_traitsILi256ELi128ELi64ELi8ELb0ELb0EN7cutlass6half_tE19Flash_kernel_traitsILi256ELi128ELi64ELi8ES3_EELb0ELb1ELb0ELb0ELb0ELb0ELb1ELb0EEEvNS_16Flash_fwd_paramsE,"",@"SHT_CUDA_INFO"
	.sectionflags	@""
	.align	4


	//----- nvinfo : EIATTR_CUDA_API_VERSION
	.align		4
        /*0000*/ 	.byte	0x04, 0x37
        /*0002*/ 	.short	(.L_448 - .L_447)
.L_447:
        /*0004*/ 	.word	0x00000082


	//----- nvinfo : EIATTR_SW2861232_WAR
	.align		4
.L_448:
        /*0008*/ 	.byte	0x01, 0x35
	.zero		2


	//----- nvinfo : EIATTR_PARAM_CBANK
	.align		4
        /*000c*/ 	.byte	0x04, 0x0a
        /*000e*/ 	.short	(.L_450 - .L_449)
	.align		4
.L_449:
        /*0010*/ 	.word	index@(.nv.constant0._ZN5flash16flash_fwd_kernelI23Flash_fwd_kernel_traitsILi256ELi128ELi64ELi8ELb0ELb0EN7cutlass6half_tE19Flash_kernel_traitsILi256ELi128ELi64ELi8ES3_EELb0ELb1ELb0ELb0ELb0ELb0ELb1ELb0EEEvNS_16Flash_fwd_paramsE)
        /*0014*/ 	.short	0x0160
        /*0016*/ 	.short	0x01d0


	//----- nvinfo : EIATTR_CBANK_PARAM_SIZE
	.align		4
.L_450:
        /*0018*/ 	.byte	0x03, 0x19
        /*001a*/ 	.short	0x01d0


	//----- nvinfo : EIATTR_KPARAM_INFO
	.align		4
        /*001c*/ 	.byte	0x04, 0x17
        /*001e*/ 	.short	(.L_452 - .L_451)
.L_451:
        /*0020*/ 	.word	0x00000000
        /*0024*/ 	.short	0x0000
        /*0026*/ 	.short	0x0000
        /*0028*/ 	.byte	0x00, 0xf0, 0x41, 0x07


	//----- nvinfo : EIATTR_MAXREG_COUNT
	.align		4
.L_452:
        /*002c*/ 	.byte	0x03, 0x1b
        /*002e*/ 	.short	0x00ff


	//----- nvinfo : EIATTR_NUM_BARRIERS
	.align		4
        /*0030*/ 	.byte	0x02, 0x4c
        /*0032*/ 	.byte	0x01
	.zero		1


	//----- nvinfo : EIATTR_ANNOTATIONS
	.align		4
        /*0034*/ 	.byte	0x04, 0x55
        /*0036*/ 	.short	(.L_454 - .L_453)


	//   ....[0]....
.L_453:
        /*0038*/ 	.word	0x00000001
        /*003c*/ 	.byte	0xf0, 0x58, 0x00, 0x00, 0x01, 0x00, 0x00, 0x00, 0x10, 0x99, 0x00, 0x00, 0x01, 0x00, 0x00, 0x00
        /*004c*/ 	.byte	0x50, 0xd7, 0x00, 0x00, 0x01, 0x00, 0x00, 0x00, 0xa0, 0xda, 0x00, 0x00, 0x01, 0x00, 0x00, 0x00
        /*005c*/ 	.byte	0xc0, 0xda, 0x00, 0x00, 0x01, 0x00, 0x00, 0x00, 0x90, 0xde, 0x00, 0x00, 0x01, 0x00, 0x00, 0x00
        /*006c*/ 	.byte	0xc0, 0xde, 0x00, 0x00, 0x01, 0x00, 0x00, 0x00, 0x90, 0xdf, 0x00, 0x00, 0x01, 0x00, 0x00, 0x00
        /*007c*/ 	.byte	0x30, 0xf3, 0x00, 0x00, 0x01, 0x00, 0x00, 0x00, 0x60, 0x11, 0x01, 0x00, 0x01, 0x00, 0x00, 0x00
        /*008c*/ 	.byte	0x50, 0x15, 0x01, 0x00, 0x01, 0x00, 0x00, 0x00, 0x80, 0x15, 0x01, 0x00


	//----- nvinfo : EIATTR_MERCURY_ISA_VERSION
	.align		4
.L_454:
        /*0098*/ 	.byte	0x03, 0x5f
        /*009a*/ 	.short	0x0000


	//----- nvinfo : EIATTR_COOP_GROUP_MASK_REGIDS
	.align		4
        /*009c*/ 	.byte	0x04, 0x29
        /*009e*/ 	.short	(.L_456 - .L_455)


	//   ....[0]....
.L_455:
        /*00a0*/ 	.word	0xffffffff


	//   ....[1]....
        /*00a4*/ 	.word	0xffffffff


	//   ....[2]....
        /*00a8*/ 	.word	0xffffffff


	//   ....[3]....
        /*00ac*/ 	.word	0xffffffff


	//   ....[4]....
        /*00b0*/ 	.word	0xffffffff


	//   ....[5]....
        /*00b4*/ 	.word	0xffffffff


	//   ....[6]....
        /*00b8*/ 	.word	0xffffffff


	//   ....[7]....
        /*00bc*/ 	.word	0xffffffff


	//   ....[8]....
        /*00c0*/ 	.word	0xffffffff


	//   ....[9]....
        /*00c4*/ 	.word	0xffffffff


	//   ....[10]....
        /*00c8*/ 	.word	0xffffffff


	//   ....[11]....
        /*00cc*/ 	.word	0xffffffff


	//   ....[12]....
        /*00d0*/ 	.word	0xffffffff


	//   ....[13]....
        /*00d4*/ 	.word	0xffffffff


	//   ....[14]....
        /*00d8*/ 	.word	0xffffffff


	//   ....[15]....
        /*00dc*/ 	.word	0xffffffff


	//   ....[16]....
        /*00e0*/ 	.word	0xffffffff


	//   ....[17]....
        /*00e4*/ 	.word	0xffffffff


	//   ....[18]....
        /*00e8*/ 	.word	0xffffffff


	//   ....[19]....
        /*00ec*/ 	.word	0xffffffff


	//----- nvinfo : EIATTR_COOP_GROUP_INSTR_OFFSETS
	.align		4
.L_456:
        /*00f0*/ 	.byte	0x04, 0x28
        /*00f2*/ 	.short	(.L_458 - .L_457)


	//   ....[0]....
.L_457:
        /*00f4*/ 	.word	0x00004780


	//   ....[1]....
        /*00f8*/ 	.word	0x000047a0


	//   ....[2]....
        /*00fc*/ 	.word	0x00004840


	//   ....[3]....
        /*0100*/ 	.word	0x00004850


	//   ....[4]....
        /*0104*/ 	.word	0x00007d40


	//   ....[5]....
        /*0108*/ 	.word	0x00007d50


	//   ....[6]....
        /*010c*/ 	.word	0x00007d80


	//   ....[7]....
        /*0110*/ 	.word	0x00007d90


	//   ....[8]....
        /*0114*/ 	.word	0x0000bbb0


	//   ....[9]....
        /*0118*/ 	.word	0x0000bbc0


	//   ....[10]....
        /*011c*/ 	.word	0x0000bbf0


	//   ....[11]....
        /*0120*/ 	.word	0x0000bc00


	//   ....[12]....
        /*0124*/ 	.word	0x0000f850


	//   ....[13]....
        /*0128*/ 	.word	0x0000f870


	//   ....[14]....
        /*012c*/ 	.word	0x0000f8a0


	//   ....[15]....
        /*0130*/ 	.word	0x0000f8b0


	//   ....[16]....
        /*0134*/ 	.word	0x000115c0


	//   ....[17]....
        /*0138*/ 	.word	0x000116c0


	//   ....[18]....
        /*013c*/ 	.word	0x00011f00


	//   ....[19]....
        /*0140*/ 	.word	0x00011f20


	//----- nvinfo : EIATTR_EXIT_INSTR_OFFSETS
	.align		4
.L_458:
        /*0144*/ 	.byte	0x04, 0x1c
        /*0146*/ 	.short	(.L_460 - .L_459)


	//   ....[0]....
.L_459:
        /*0148*/ 	.word	0x000004d0


	//   ....[1]....
        /*014c*/ 	.word	0x00013450


	//   ....[2]....
        /*0150*/ 	.word	0x00013570


	//   ....[3]....
        /*0154*/ 	.word	0x00013590


	//   ....[4]....
        /*0158*/ 	.word	0x00014090


	//   ....[5]....
        /*015c*/ 	.word	0x00014110


	//----- nvinfo : EIATTR_CTAIDZ_USED
	.align		4
.L_460:
        /*0160*/ 	.byte	0x01, 0x04
	.zero		2


	//----- nvinfo : EIATTR_CRS_STACK_SIZE
	.align		4
        /*0164*/ 	.byte	0x04, 0x1e
        /*0166*/ 	.short	(.L_462 - .L_461)
.L_461:
        /*0168*/ 	.word	0x00000000
.L_462:


//--------------------- .nv.info._ZN5flash16flash_fwd_kernelI23Flash_fwd_kernel_traitsILi256ELi128ELi64ELi8ELb0ELb0EN7cutlass6half_tE19Flash_kernel_traitsILi256ELi128ELi64ELi8ES3_EELb1ELb1ELb0ELb1ELb0ELb0ELb0ELb1EEEvNS_16Flash_fwd_paramsE --------------------------
	.section	.nv.info._ZN5flash16flash_fwd_kernelI23Flash_fwd_kernel_traitsILi256ELi128ELi64ELi8ELb0ELb0EN7cutlass6half_tE19Flash_kernel_traitsILi256ELi128ELi64ELi8ES3_EELb1ELb1ELb0ELb1ELb0ELb0ELb0ELb1EEEvNS_16Flash_fwd_paramsE,"",@"SHT_CUDA_INFO"
	.sectionflags	@""
	.align	4


	//----- nvinfo : EIATTR_CUDA_API_VERSION
	.align		4
        /*0000*/ 	.byte	0x04, 0x37
        /*0002*/ 	.short	(.L_464 - .L_463)
.L_463:
        /*0004*/ 	.word	0x00000082


	//----- nvinfo : EIATTR_SW2861232_WAR
	.align		4
.L_464:
        /*0008*/ 	.byte	0x01, 0x35
	.zero		2


	//----- nvinfo : EIATTR_PARAM_CBANK
	.align		4
        /*000c*/ 	.byte	0x04, 0x0a
        /*000e*/ 	.short	(.L_466 - .L_465)
	.align		4
.L_465:
        /*0010*/ 	.word	index@(.nv.constant0._ZN5flash16flash_fwd_kernelI23Flash_fwd_kernel_traitsILi256ELi128ELi64ELi8ELb0ELb0EN7cutlass6half_tE19Flash_kernel_traitsILi256ELi128ELi64ELi8ES3_EELb1ELb1ELb0ELb1ELb0ELb0ELb0ELb1EEEvNS_16Flash_fwd_paramsE)
        /*0014*/ 	.short	0x0160
        /*0016*/ 	.short	0x01d0


	//----- nvinfo : EIATTR_CBANK_PARAM_SIZE
	.align		4
.L_466:
        /*0018*/ 	.byte	0x03, 0x19
        /*001a*/ 	.short	0x01d0


	//----- nvinfo : EIATTR_KPARAM_INFO
	.align		4
        /*001c*/ 	.byte	0x04, 0x17
        /*001e*/ 	.short	(.L_468 - .L_467)
.L_467:
        /*0020*/ 	.word	0x00000000
        /*0024*/ 	.short	0x0000
        /*0026*/ 	.short	0x0000
        /*0028*/ 	.byte	0x00, 0xf0, 0x41, 0x07


	//----- nvinfo : EIATTR_MAXREG_COUNT
	.align		4
.L_468:
        /*002c*/ 	.byte	0x03, 0x1b
        /*002e*/ 	.short	0x00ff


	//----- nvinfo : EIATTR_NUM_BARRIERS
	.align		4
        /*0030*/ 	.byte	0x02, 0x4c
        /*0032*/ 	.byte	0x01
	.zero		1


	//----- nvinfo : EIATTR_ANNOTATIONS
	.align		4
        /*0034*/ 	.byte	0x04, 0x55
        /*0036*/ 	.short	(.L_470 - .L_469)


	//   ....[0]....
.L_469:
        /* <DEDUP_REMOVED lines=33> */


	//----- nvinfo : EIATTR_MERCURY_ISA_VERSION
	.align		4
.L_470:
        /*0238*/ 	.byte	0x03, 0x5f
        /*023a*/ 	.short	0x0000


	//----- nvinfo : EIATTR_COOP_GROUP_MASK_REGIDS
	.align		4
        /*023c*/ 	.byte	0x04, 0x29
        /*023e*/ 	.short	(.L_472 - .L_471)


	//   ....[0]....
.L_471:
        /*0240*/ 	.word	0xffffffff


	//   ....[1]....
        /*0244*/ 	.word	0xffffffff


	//   ....[2]....
        /*0248*/ 	.word	0xffffffff


	//   ....[3]....
        /*024c*/ 	.word	0xffffffff


	//   ....[4]....
        /*0250*/ 	.word	0xffffffff


	//   ....[5]....
        /*0254*/ 	.word	0xffffffff


	//   ....[6]....
        /*0258*/ 	.word	0xffffffff


	//   ....[7]....
        /*025c*/ 	.word	0xffffffff


	//   ....[8]....
        /*0260*/ 	.word	0xffffffff


	//   ....[9]....
        /*0264*/ 	.word	0xffffffff


	//   ....[10]....
        /*0268*/ 	.word	0xffffffff


	//   ....[11]....
        /*026c*/ 	.word	0xffffffff


	//   ....[12]....
        /*0270*/ 	.word	0xffffffff


	//   ....[13]....
        /*0274*/ 	.word	0xffffffff


	//   ....[14]....
        /*0278*/ 	.word	0xffffffff


	//   ....[15]....
        /*027c*/ 	.word	0xffffffff


	//   ....[16]....
        /*0280*/ 	.word	0xffffffff


	//   ....[17]....
        /*0284*/ 	.word	0xffffffff


	//   ....[18]....
        /*0288*/ 	.word	0xffffffff


	//   ....[19]....
        /*028c*/ 	.word	0xffffffff


	//----- nvinfo : EIATTR_COOP_GROUP_INSTR_OFFSETS
	.align		4
.L_472:
        /*0290*/ 	.byte	0x04, 0x28
        /*0292*/ 	.short	(.L_474 - .L_473)


	//   ....[0]....
.L_473:
        /*0294*/ 	.word	0x00004c70


	//   ....[1]....
        /*0298*/ 	.word	0x00004ca0


	//   ....[2]....
        /*029c*/ 	.word	0x00004dd0


	//   ....[3]....
        /*02a0*/ 	.word	0x00004df0


	//   ....[4]....
        /*02a4*/ 	.word	0x000099a0


	//   ....[5]....
        /*02a8*/ 	.word	0x00009a80


	//   ....[6]....
        /*02ac*/ 	.word	0x00009aa0


	//   ....[7]....
        /*02b0*/ 	.word	0x00009b20


	//   ....[8]....
        /*02b4*/ 	.word	0x0000f090


	//   ....[9]....
        /*02b8*/ 	.word	0x0000f110


	//   ....[10]....
        /*02bc*/ 	.word	0x0000f1b0


	//   ....[11]....
        /*02c0*/ 	.word	0x0000f210


	//   ....[12]....
        /*02c4*/ 	.word	0x00014a50


	//   ....[13]....
        /*02c8*/ 	.word	0x00014a60


	//   ....[14]....
        /*02cc*/ 	.word	0x00014aa0


	//   ....[15]....
        /*02d0*/ 	.word	0x00014ae0


	//   ....[16]....
        /*02d4*/ 	.word	0x00018450


	//   ....[17]....
        /*02d8*/ 	.word	0x00018460


	//   ....[18]....
        /*02dc*/ 	.word	0x000184a0


	//   ....[19]....
        /*02e0*/ 	.word	0x000184c0


	//----- nvinfo : EIATTR_EXIT_INSTR_OFFSETS
	.align		4
.L_474:
        /*02e4*/ 	.byte	0x04, 0x1c
        /*02e6*/ 	.short	(.L_476 - .L_475)


	//   ....[0]....
.L_475:
        /*02e8*/ 	.word	0x00000660


	//   ....[1]....
        /*02ec*/ 	.word	0x0001a0c0


	//   ....[2]....
        /*02f0*/ 	.word	0x0001a1e0


	//   ....[3]....
        /*02f4*/ 	.word	0x0001a200


	//   ....[4]....
        /*02f8*/ 	.word	0x0001ad10


	//   ....[5]....
        /*02fc*/ 	.word	0x0001ad90


	//----- nvinfo : EIATTR_CTAIDZ_USED
	.align		4
.L_476:
        /*0300*/ 	.byte	0x01, 0x04
	.zero		2


	//----- nvinfo : EIATTR_CRS_STACK_SIZE
	.align		4
        /*0304*/ 	.byte	0x04, 0x1e
        /*0306*/ 	.short	(.L_478 - .L_477)
.L_477:
        /*0308*/ 	.word	0x00000000
.L_478:


//--------------------- .nv.info._ZN5flash16flash_fwd_kernelI23Flash_fwd_kernel_traitsILi256ELi128ELi64ELi8ELb0ELb0EN7cutlass6half_tE19Flash_kernel_traitsILi256ELi128ELi64ELi8ES3_EELb0ELb1ELb0ELb1ELb0ELb0ELb1ELb0EEEvNS_16Flash_fwd_paramsE --------------------------
	.section	.nv.info._ZN5flash16flash_fwd_kernelI23Flash_fwd_kernel_traitsILi256ELi128ELi64ELi8ELb0ELb0EN7cutlass6half_tE19Flash_kernel_traitsILi256ELi128ELi64ELi8ES3_EELb0ELb1ELb0ELb1ELb0ELb0ELb1ELb0EEEvNS_16Flash_fwd_paramsE,"",@"SHT_CUDA_INFO"
	.sectionflags	@""
	.align	4


	//----- nvinfo : EIATTR_CUDA_API_VERSION
	.align		4
        /*0000*/ 	.byte	0x04, 0x37
        /*0002*/ 	.short	(.L_480 - .L_479)
.L_479:
        /*0004*/ 	.word	0x00000082


	//----- nvinfo : EIATTR_SW2861232_WAR
	.align		4
.L_480:
        /*0008*/ 	.byte	0x01, 0x35
	.zero		2


	//----- nvinfo : EIATTR_PARAM_CBANK
	.align		4
        /*000c*/ 	.byte	0x04, 0x0a
        /*000e*/ 	.short	(.L_482 - .L_481)
	.align		4
.L_481:
        /*0010*/ 	.word	index@(.nv.constant0._ZN5flash16flash_fwd_kernelI23Flash_fwd_kernel_traitsILi256ELi128ELi64ELi8ELb0ELb0EN7cutlass6half_tE19Flash_kernel_traitsILi256ELi128ELi64ELi8ES3_EELb0ELb1ELb0ELb1ELb0ELb0ELb1ELb0EEEvNS_16Flash_fwd_paramsE)
        /*0014*/ 	.short	0x0160
        /*0016*/ 	.short	0x01d0


	//----- nvinfo : EIATTR_CBANK_PARAM_SIZE
	.align		4
.L_482:
        /*0018*/ 	.byte	0x03, 0x19
        /*001a*/ 	.short	0x01d0


	//----- nvinfo : EIATTR_KPARAM_INFO
	.align		4
        /*001c*/ 	.byte	0x04, 0x17
        /*001e*/ 	.short	(.L_484 - .L_483)
.L_483:
        /*0020*/ 	.word	0x00000000
        /*0024*/ 	.short	0x0000
        /*0026*/ 	.short	0x0000
        /*0028*/ 	.byte	0x00, 0xf0, 0x41, 0x07


	//----- nvinfo : EIATTR_MAXREG_COUNT
	.align		4
.L_484:
        /*002c*/ 	.byte	0x03, 0x1b
        /*002e*/ 	.short	0x00ff


	//----- nvinfo : EIATTR_NUM_BARRIERS
	.align		4
        /*0030*/ 	.byte	0x02, 0x4c
        /*0032*/ 	.byte	0x01
	.zero		1


	//----- nvinfo : EIATTR_ANNOTATIONS
	.align		4
        /*0034*/ 	.byte	0x04, 0x55
        /*0036*/ 	.short	(.L_486 - .L_485)


	//   ....[0]....
.L_485:
        /* <DEDUP_REMOVED lines=10> */


	//----- nvinfo : EIATTR_MERCURY_ISA_VERSION
	.align		4
.L_486:
        /*00c8*/ 	.byte	0x03, 0x5f
        /*00ca*/ 	.short	0x0000


	//----- nvinfo : EIATTR_COOP_GROUP_MASK_REGIDS
	.align		4
        /*00cc*/ 	.byte	0x04, 0x29
        /*00ce*/ 	.short	(.L_488 - .L_487)


	//   ....[0]....
.L_487:
        /*00d0*/ 	.word	0xffffffff


	//   ....[1]....
        /*00d4*/ 	.word	0xffffffff


	//   ....[2]....
        /*00d8*/ 	.word	0xffffffff


	//   ....[3]....
        /*00dc*/ 	.word	0xffffffff


	//   ....[4]....
        /*00e0*/ 	.word	0xffffffff


	//   ....[5]....
        /*00e4*/ 	.word	0xffffffff


	//   ....[6]....
        /*00e8*/ 	.word	0xffffffff


	//   ....[7]....
        /*00ec*/ 	.word	0xffffffff


	//   ....[8]....
        /*00f0*/ 	.word	0xffffffff


	//   ....[9]....
        /*00f4*/ 	.word	0xffffffff


	//   ....[10]....
        /*00f8*/ 	.word	0xffffffff


	//   ....[11]....
        /*00fc*/ 	.word	0xffffffff


	//   ....[12]....
        /*0100*/ 	.word	0xffffffff


	//   ....[13]....
        /*0104*/ 	.word	0xffffffff


	//   ....[14]....
        /*0108*/ 	.word	0xffffffff


	//   ....[15]....
        /*010c*/ 	.word	0xffffffff


	//   ....[16]....
        /*0110*/ 	.word	0xffffffff


	//   ....[17]....
        /*0114*/ 	.word	0xffffffff


	//   ....[18]....
        /*0118*/ 	.word	0xffffffff


	//   ....[19]....
        /*011c*/ 	.word	0xffffffff


	//----- nvinfo : EIATTR_COOP_GROUP_INSTR_OFFSETS
	.align		4
.L_488:
        /*0120*/ 	.byte	0x04, 0x28
        /*0122*/ 	.short	(.L_490 - .L_489)


	//   ....[0]....
.L_489:
        /*0124*/ 	.word	0x00004bf0


	//   ....[1]....
        /*0128*/ 	.word	0x00004c10


	//   ....[2]....
        /*012c*/ 	.word	0x00004cb0


	//   ....[3]....
        /*0130*/ 	.word	0x00004cc0


	//   ....[4]....
        /*0134*/ 	.word	0x000084b0


	//   ....[5]....
        /*0138*/ 	.word	0x000084c0


	//   ....[6]....
        /*013c*/ 	.word	0x000084f0


	//   ....[7]....
        /*0140*/ 	.word	0x00008500


	//   ....[8]....
        /*0144*/ 	.word	0x0000c5e0


	//   ....[9]....
        /*0148*/ 	.word	0x0000c610


	//   ....[10]....
        /*014c*/ 	.word	0x0000c630


	//   ....[11]....
        /*0150*/ 	.word	0x0000c650


	//   ....[12]....
        /*0154*/ 	.word	0x000106b0


	//   ....[13]....
        /*0158*/ 	.word	0x000106c0


	//   ....[14]....
        /*015c*/ 	.word	0x000106e0


	//   ....[15]....
        /*0160*/ 	.word	0x00010700


	//   ....[16]....
        /*0164*/ 	.word	0x000126f0


	//   ....[17]....
        /*0168*/ 	.word	0x00012700


	//   ....[18]....
        /*016c*/ 	.word	0x00012730


	//   ....[19]....
        /*0170*/ 	.word	0x00012750


	//----- nvinfo : EIATTR_EXIT_INSTR_OFFSETS
	.align		4
.L_490:
        /*0174*/ 	.byte	0x04, 0x1c
        /*0176*/ 	.short	(.L_492 - .L_491)


	//   ....[0]....
.L_491:
        /*0178*/ 	.word	0x000004d0


	//   ....[1]....
        /*017c*/ 	.word	0x000142d0


	//   ....[2]....
        /*0180*/ 	.word	0x000143f0


	//   ....[3]....
        /*0184*/ 	.word	0x00014410


	//   ....[4]....
        /*0188*/ 	.word	0x00014f10


	//   ....[5]....
        /*018c*/ 	.word	0x00014f90


	//----- nvinfo : EIATTR_CTAIDZ_USED
	.align		4
.L_492:
        /*0190*/ 	.byte	0x01, 0x04
	.zero		2


	//----- nvinfo : EIATTR_CRS_STACK_SIZE
	.align		4
        /*0194*/ 	.byte	0x04, 0x1e
        /*0196*/ 	.short	(.L_494 - .L_493)
.L_493:
        /*0198*/ 	.word	0x00000000
.L_494:


//--------------------- .nv.callgraph             --------------------------
	.section	.nv.callgraph,"",@"SHT_CUDA_CALLGRAPH"
	.align	4
	.sectionentsize	8
	.align		4
        /*0000*/ 	.word	0x00000000
	.align		4
        /*0004*/ 	.word	0xffffffff
	.align		4
        /*0008*/ 	.word	0x00000000
	.align		4
        /*000c*/ 	.word	0xfffffffe
	.align		4
        /*0010*/ 	.word	0x00000000
	.align		4
        /*0014*/ 	.word	0xfffffffd
	.align		4
        /*0018*/ 	.word	0x00000000
	.align		4
        /*001c*/ 	.word	0xfffffffc


//--------------------- .nv.rel.action            --------------------------
	.section	.nv.rel.action,"",@"SHT_CUDA_RELOCINFO"
	.align	8
	.sectionentsize	8
        /*0000*/ 	.byte	0x73, 0x00, 0x00, 0x00, 0x00, 0x00, 0x00, 0x00, 0x00, 0x00, 0x00, 0x11, 0x25, 0x00, 0x05, 0x36


//--------------------- .nv.constant4             --------------------------
	.section	.nv.constant4,"a",@progbits
	.align	8
	.align		8
.nv.constant4:
        /*0000*/ 	.dword	_ZN73_INTERNAL_8babfbd3_37_flash_fwd_hdim256_fp16_causal_sm80_cu_0106449f_32864cuda3std3__45__cpo5beginE
	.align		8
        /*0008*/ 	.dword	_ZN73_INTERNAL_8babfbd3_37_flash_fwd_hdim256_fp16_causal_sm80_cu_0106449f_32864cuda3std3__45__cpo3endE
	.align		8
        /*0010*/ 	.dword	_ZN73_INTERNAL_8babfbd3_37_flash_fwd_hdim256_fp16_causal_sm80_cu_0106449f_32864cuda3std3__45__cpo6cbeginE
	.align		8
        /*0018*/ 	.dword	_ZN73_INTERNAL_8babfbd3_37_flash_fwd_hdim256_fp16_causal_sm80_cu_0106449f_32864cuda3std3__45__cpo4cendE
	.align		8
        /*0020*/ 	.dword	_ZN73_INTERNAL_8babfbd3_37_flash_fwd_hdim256_fp16_causal_sm80_cu_0106449f_32864cuda3std3__475_GLOBAL__N__8babfbd3_37_flash_fwd_hdim256_fp16_causal_sm80_cu_0106449f_32866ignoreE
	.align		8
        /*0028*/ 	.dword	_ZN73_INTERNAL_8babfbd3_37_flash_fwd_hdim256_fp16_causal_sm80_cu_0106449f_32864cuda3std3__419piecewise_constructE
	.align		8
        /*0030*/ 	.dword	_ZN73_INTERNAL_8babfbd3_37_flash_fwd_hdim256_fp16_causal_sm80_cu_0106449f_32864cuda3std3__48in_placeE
	.align		8
        /*0038*/ 	.dword	_ZN73_INTERNAL_8babfbd3_37_flash_fwd_hdim256_fp16_causal_sm80_cu_0106449f_32864cuda3std6ranges3__45__cpo4swapE
	.align		8
        /*0040*/ 	.dword	_ZN73_INTERNAL_8babfbd3_37_flash_fwd_hdim256_fp16_causal_sm80_cu_0106449f_32864cuda3std6ranges3__45__cpo9iter_moveE
	.align		8
        /*0048*/ 	.dword	_ZN73_INTERNAL_8babfbd3_37_flash_fwd_hdim256_fp16_causal_sm80_cu_0106449f_32864cute7productE
	.align		8
        /*0050*/ 	.dword	_ZN73_INTERNAL_8babfbd3_37_flash_fwd_hdim256_fp16_causal_sm80_cu_0106449f_32864cute1_E


//--------------------- .nv.constant0._ZN5flash16flash_fwd_kernelI23Flash_fwd_kernel_traitsILi256ELi64ELi64ELi4ELb0ELb0EN7cutlass6half_tE19Flash_kernel_traitsILi256ELi64ELi64ELi4ES3_EELb0ELb1ELb0ELb0ELb0ELb1ELb0ELb0EEEvNS_16Flash_fwd_paramsE --------------------------
	.section	.nv.constant0._ZN5flash16flash_fwd_kernelI23Flash_fwd_kernel_traitsILi256ELi64ELi64ELi4ELb0ELb0EN7cutlass6half_tE19Flash_kernel_traitsILi256ELi64ELi64ELi4ES3_EELb0ELb1ELb0ELb0ELb0ELb1ELb0ELb0EEEvNS_16Flash_fwd_paramsE,"a",@progbits
	.sectionflags	@""
	.align	4
.nv.constant0._ZN5flash16flash_fwd_kernelI23Flash_fwd_kernel_traitsILi256ELi64ELi64ELi4ELb0ELb0EN7cutlass6half_tE19Flash_kernel_traitsILi256ELi64ELi64ELi4ES3_EELb0ELb1ELb0ELb0ELb0ELb1ELb0ELb0EEEvNS_16Flash_fwd_paramsE:
	.zero		816


//--------------------- .nv.constant0._ZN5flash16flash_fwd_kernelI23Flash_fwd_kernel_traitsILi256ELi64ELi64ELi4ELb0ELb0EN7cutlass6half_tE19Flash_kernel_traitsILi256ELi64ELi64ELi4ES3_EELb0ELb1ELb0ELb0ELb0ELb0ELb0ELb0EEEvNS_16Flash_fwd_paramsE --------------------------
	.section	.nv.constant0._ZN5flash16flash_fwd_kernelI23Flash_fwd_kernel_traitsILi256ELi64ELi64ELi4ELb0ELb0EN7cutlass6half_tE19Flash_kernel_traitsILi256ELi64ELi64ELi4ES3_EELb0ELb1ELb0ELb0ELb0ELb0ELb0ELb0EEEvNS_16Flash_fwd_paramsE,"a",@progbits
	.sectionflags	@""
	.align	4
.nv.constant0._ZN5flash16flash_fwd_kernelI23Flash_fwd_kernel_traitsILi256ELi64ELi64ELi4ELb0ELb0EN7cutlass6half_tE19Flash_kernel_traitsILi256ELi64ELi64ELi4ES3_EELb0ELb1ELb0ELb0ELb0ELb0ELb0ELb0EEEvNS_16Flash_fwd_paramsE:
	.zero		816


//--------------------- .nv.constant0._ZN5flash16flash_fwd_kernelI23Flash_fwd_kernel_traitsILi256ELi64ELi64ELi4ELb0ELb0EN7cutlass6half_tE19Flash_kernel_traitsILi256ELi64ELi64ELi4ES3_EELb0ELb1ELb0ELb1ELb0ELb0ELb0ELb0EEEvNS_16Flash_fwd_paramsE --------------------------
	.section	.nv.constant0._ZN5flash16flash_fwd_kernelI23Flash_fwd_kernel_traitsILi256ELi64ELi64ELi4ELb0ELb0EN7cutlass6half_tE19Flash_kernel_traitsILi256ELi64ELi64ELi4ES3_EELb0ELb1ELb0ELb1ELb0ELb0ELb0ELb0EEEvNS_16Flash_fwd_paramsE,"a",@progbits
	.sectionflags	@""
	.align	4
.nv.constant0._ZN5flash16flash_fwd_kernelI23Flash_fwd_kernel_traitsILi256ELi64ELi64ELi4ELb0ELb0EN7cutlass6half_tE19Flash_kernel_traitsILi256ELi64ELi64ELi4ES3_EELb0ELb1ELb0ELb1ELb0ELb0ELb0ELb0EEEvNS_16Flash_fwd_paramsE:
	.zero		816


//--------------------- .nv.constant0._ZN5flash16flash_fwd_kernelI23Flash_fwd_kernel_traitsILi256ELi128ELi64ELi8ELb0ELb0EN7cutlass6half_tE19Flash_kernel_traitsILi256ELi128ELi64ELi8ES3_EELb0ELb1ELb0ELb0ELb0ELb1ELb0ELb0EEEvNS_16Flash_fwd_paramsE --------------------------
	.section	.nv.constant0._ZN5flash16flash_fwd_kernelI23Flash_fwd_kernel_traitsILi256ELi128ELi64ELi8ELb0ELb0EN7cutlass6half_tE19Flash_kernel_traitsILi256ELi128ELi64ELi8ES3_EELb0ELb1ELb0ELb0ELb0ELb1ELb0ELb0EEEvNS_16Flash_fwd_paramsE,"a",@progbits
	.sectionflags	@""
	.align	4
.nv.constant0._ZN5flash16flash_fwd_kernelI23Flash_fwd_kernel_traitsILi256ELi128ELi64ELi8ELb0ELb0EN7cutlass6half_tE19Flash_kernel_traitsILi256ELi128ELi64ELi8ES3_EELb0ELb1ELb0ELb0ELb0ELb1ELb0ELb0EEEvNS_16Flash_fwd_paramsE:
	.zero		816


//--------------------- .nv.constant0._ZN5flash16flash_fwd_kernelI23Flash_fwd_kernel_traitsILi256ELi128ELi64ELi8ELb0ELb0EN7cutlass6half_tE19Flash_kernel_traitsILi256ELi128ELi64ELi8ES3_EELb0ELb1ELb0ELb0ELb0ELb0ELb0ELb0EEEvNS_16Flash_fwd_paramsE --------------------------
	.section	.nv.constant0._ZN5flash16flash_fwd_kernelI23Flash_fwd_kernel_traitsILi256ELi128ELi64ELi8ELb0ELb0EN7cutlass6half_tE19Flash_kernel_traitsILi256ELi128ELi64ELi8ES3_EELb0ELb1ELb0ELb0ELb0ELb0ELb0ELb0EEEvNS_16Flash_fwd_paramsE,"a",@progbits
	.sectionflags	@""
	.align	4
.nv.constant0._ZN5flash16flash_fwd_kernelI23Flash_fwd_kernel_traitsILi256ELi128ELi64ELi8ELb0ELb0EN7cutlass6half_tE19Flash_kernel_traitsILi256ELi128ELi64ELi8ES3_EELb0ELb1ELb0ELb0ELb0ELb0ELb0ELb0EEEvNS_16Flash_fwd_paramsE:
	.zero		816


//--------------------- .nv.constant0._ZN5flash16flash_fwd_kernelI23Flash_fwd_kernel_traitsILi256ELi128ELi64ELi8ELb0ELb0EN7cutlass6half_tE19Flash_kernel_traitsILi256ELi128ELi64ELi8ES3_EELb0ELb1ELb0ELb1ELb0ELb0ELb0ELb0EEEvNS_16Flash_fwd_paramsE --------------------------
	.section	.nv.constant0._ZN5flash16flash_fwd_kernelI23Flash_fwd_kernel_traitsILi256ELi128ELi64ELi8ELb0ELb0EN7cutlass6half_tE19Flash_kernel_traitsILi256ELi128ELi64ELi8ES3_EELb0ELb1ELb0ELb1ELb0ELb0ELb0ELb0EEEvNS_16Flash_fwd_paramsE,"a",@progbits
	.sectionflags	@""
	.align	4
.nv.constant0._ZN5flash16flash_fwd_kernelI23Flash_fwd_kernel_traitsILi256ELi128ELi64ELi8ELb0ELb0EN7cutlass6half_tE19Flash_kernel_traitsILi256ELi128ELi64ELi8ES3_EELb0ELb1ELb0ELb1ELb0ELb0ELb0ELb0EEEvNS_16Flash_fwd_paramsE:
	.zero		816


//--------------------- .nv.constant0._ZN5flash16flash_fwd_kernelI23Flash_fwd_kernel_traitsILi256ELi64ELi64ELi4ELb0ELb0EN7cutlass6half_tE19Flash_kernel_traitsILi256ELi64ELi64ELi4ES3_EELb1ELb1ELb0ELb0ELb0ELb0ELb0ELb0EEEvNS_16Flash_fwd_paramsE --------------------------
	.section	.nv.constant0._ZN5flash16flash_fwd_kernelI23Flash_fwd_kernel_traitsILi256ELi64ELi64ELi4ELb0ELb0EN7cutlass6half_tE19Flash_kernel_traitsILi256ELi64ELi64ELi4ES3_EELb1ELb1ELb0ELb0ELb0ELb0ELb0ELb0EEEvNS_16Flash_fwd_paramsE,"a",@progbits
	.sectionflags	@""
	.align	4
.nv.constant0._ZN5flash16flash_fwd_kernelI23Flash_fwd_kernel_traitsILi256ELi64ELi64ELi4ELb0ELb0EN7cutlass6half_tE19Flash_kernel_traitsILi256ELi64ELi64ELi4ES3_EELb1ELb1ELb0ELb0ELb0ELb0ELb0ELb0EEEvNS_16Flash_fwd_paramsE:
	.zero		816


//--------------------- .nv.constant0._ZN5flash16flash_fwd_kernelI23Flash_fwd_kernel_traitsILi256ELi64ELi64ELi4ELb0ELb0EN7cutlass6half_tE19Flash_kernel_traitsILi256ELi64ELi64ELi4ES3_EELb1ELb1ELb0ELb0ELb0ELb1ELb0ELb0EEEvNS_16Flash_fwd_paramsE --------------------------
	.section	.nv.constant0._ZN5flash16flash_fwd_kernelI23Flash_fwd_kernel_traitsILi256ELi64ELi64ELi4ELb0ELb0EN7cutlass6half_tE19Flash_kernel_traitsILi256ELi64ELi64ELi4ES3_EELb1ELb1ELb0ELb0ELb0ELb1ELb0ELb0EEEvNS_16Flash_fwd_paramsE,"a",@progbits
	.sectionflags	@""
	.align	4
.nv.constant0._ZN5flash16flash_fwd_kernelI23Flash_fwd_kernel_traitsILi256ELi64ELi64ELi4ELb0ELb0EN7cutlass6half_tE19Flash_kernel_traitsILi256ELi64ELi64ELi4ES3_EELb1ELb1ELb0ELb0ELb0ELb1ELb0ELb0EEEvNS_16Flash_fwd_paramsE:
	.zero		816


//--------------------- .nv.constant0._ZN5flash16flash_fwd_kernelI23Flash_fwd_kernel_traitsILi256ELi64ELi64ELi4ELb0ELb0EN7cutlass6half_tE19Flash_kernel_traitsILi256ELi64ELi64ELi4ES3_EELb0ELb1ELb0ELb0ELb0ELb1ELb1ELb0EEEvNS_16Flash_fwd_paramsE --------------------------
	.section	.nv.constant0._ZN5flash16flash_fwd_kernelI23Flash_fwd_kernel_traitsILi256ELi64ELi64ELi4ELb0ELb0EN7cutlass6half_tE19Flash_kernel_traitsILi256ELi64ELi64ELi4ES3_EELb0ELb1ELb0ELb0ELb0ELb1ELb1ELb0EEEvNS_16Flash_fwd_paramsE,"a",@progbits
	.sectionflags	@""
	.align	4
.nv.constant0._ZN5flash16flash_fwd_kernelI23Flash_fwd_kernel_traitsILi256ELi64ELi64ELi4ELb0ELb0EN7cutlass6half_tE19Flash_kernel_traitsILi256ELi64ELi64ELi4ES3_EELb0ELb1ELb0ELb0ELb0ELb1ELb1ELb0EEEvNS_16Flash_fwd_paramsE:
	.zero		816


//--------------------- .nv.constant0._ZN5flash16flash_fwd_kernelI23Flash_fwd_kernel_traitsILi256ELi64ELi64ELi4ELb0ELb0EN7cutlass6half_tE19Flash_kernel_traitsILi256ELi64ELi64ELi4ES3_EELb1ELb1ELb0ELb1ELb0ELb0ELb0ELb0EEEvNS_16Flash_fwd_paramsE --------------------------
	.section	.nv.constant0._ZN5flash16flash_fwd_kernelI23Flash_fwd_kernel_traitsILi256ELi64ELi64ELi4ELb0ELb0EN7cutlass6half_tE19Flash_kernel_traitsILi256ELi64ELi64ELi4ES3_EELb1ELb1ELb0ELb1ELb0ELb0ELb0ELb0EEEvNS_16Flash_fwd_paramsE,"a",@progbits
	.sectionflags	@""
	.align	4
.nv.constant0._ZN5flash16flash_fwd_kernelI23Flash_fwd_kernel_traitsILi256ELi64ELi64ELi4ELb0ELb0EN7cutlass6half_tE19Flash_kernel_traitsILi256ELi64ELi64ELi4ES3_EELb1ELb1ELb0ELb1ELb0ELb0ELb0ELb0EEEvNS_16Flash_fwd_paramsE:
	.zero		816


//--------------------- .nv.constant0._ZN5flash16flash_fwd_kernelI23Flash_fwd_kernel_traitsILi256ELi64ELi64ELi4ELb0ELb0EN7cutlass6half_tE19Flash_kernel_traitsILi256ELi64ELi64ELi4ES3_EELb1ELb1ELb0ELb0ELb0ELb0ELb0ELb1EEEvNS_16Flash_fwd_paramsE --------------------------
	.section	.nv.constant0._ZN5flash16flash_fwd_kernelI23Flash_fwd_kernel_traitsILi256ELi64ELi64ELi4ELb0ELb0EN7cutlass6half_tE19Flash_kernel_traitsILi256ELi64ELi64ELi4ES3_EELb1ELb1ELb0ELb0ELb0ELb0ELb0ELb1EEEvNS_16Flash_fwd_paramsE,"a",@progbits
	.sectionflags	@""
	.align	4
.nv.constant0._ZN5flash16flash_fwd_kernelI23Flash_fwd_kernel_traitsILi256ELi64ELi64ELi4ELb0ELb0EN7cutlass6half_tE19Flash_kernel_traitsILi256ELi64ELi64ELi4ES3_EELb1ELb1ELb0ELb0ELb0ELb0ELb0ELb1EEEvNS_16Flash_fwd_paramsE:
	.zero		816


//--------------------- .nv.constant0._ZN5flash16flash_fwd_kernelI23Flash_fwd_kernel_traitsILi256ELi64ELi64ELi4ELb0ELb0EN7cutlass6half_tE19Flash_kernel_traitsILi256ELi64ELi64ELi4ES3_EELb0ELb1ELb0ELb0ELb0ELb0ELb1ELb0EEEvNS_16Flash_fwd_paramsE --------------------------
	.section	.nv.constant0._ZN5flash16flash_fwd_kernelI23Flash_fwd_kernel_traitsILi256ELi64ELi64ELi4ELb0ELb0EN7cutlass6half_tE19Flash_kernel_traitsILi256ELi64ELi64ELi4ES3_EELb0ELb1ELb0ELb0ELb0ELb0ELb1ELb0EEEvNS_16Flash_fwd_paramsE,"a",@progbits
	.sectionflags	@""
	.align	4
.nv.constant0._ZN5flash16flash_fwd_kernelI23Flash_fwd_kernel_traitsILi256ELi64ELi64ELi4ELb0ELb0EN7cutlass6half_tE19Flash_kernel_traitsILi256ELi64ELi64ELi4ES3_EELb0ELb1ELb0ELb0ELb0ELb0ELb1ELb0EEEvNS_16Flash_fwd_paramsE:
	.zero		816


//--------------------- .nv.constant0._ZN5flash16flash_fwd_kernelI23Flash_fwd_kernel_traitsILi256ELi64ELi64ELi4ELb0ELb0EN7cutlass6half_tE19Flash_kernel_traitsILi256ELi64ELi64ELi4ES3_EELb1ELb1ELb0ELb1ELb0ELb0ELb0ELb1EEEvNS_16Flash_fwd_paramsE --------------------------
	.section	.nv.constant0._ZN5flash16flash_fwd_kernelI23Flash_fwd_kernel_traitsILi256ELi64ELi64ELi4ELb0ELb0EN7cutlass6half_tE19Flash_kernel_traitsILi256ELi64ELi64ELi4ES3_EELb1ELb1ELb0ELb1ELb0ELb0ELb0ELb1EEEvNS_16Flash_fwd_paramsE,"a",@progbits
	.sectionflags	@""
	.align	4
.nv.constant0._ZN5flash16flash_fwd_kernelI23Flash_fwd_kernel_traitsILi256ELi64ELi64ELi4ELb0ELb0EN7cutlass6half_tE19Flash_kernel_traitsILi256ELi64ELi64ELi4ES3_EELb1ELb1ELb0ELb1ELb0ELb0ELb0ELb1EEEvNS_16Flash_fwd_paramsE:
	.zero		816


//--------------------- .nv.constant0._ZN5flash16flash_fwd_kernelI23Flash_fwd_kernel_traitsILi256ELi64ELi64ELi4ELb0ELb0EN7cutlass6half_tE19Flash_kernel_traitsILi256ELi64ELi64ELi4ES3_EELb0ELb1ELb0ELb1ELb0ELb0ELb1ELb0EEEvNS_16Flash_fwd_paramsE --------------------------
	.section	.nv.constant0._ZN5flash16flash_fwd_kernelI23Flash_fwd_kernel_traitsILi256ELi64ELi64ELi4ELb0ELb0EN7cutlass6half_tE19Flash_kernel_traitsILi256ELi64ELi64ELi4ES3_EELb0ELb1ELb0ELb1ELb0ELb0ELb1ELb0EEEvNS_16Flash_fwd_paramsE,"a",@progbits
	.sectionflags	@""
	.align	4
.nv.constant0._ZN5flash16flash_fwd_kernelI23Flash_fwd_kernel_traitsILi256ELi64ELi64ELi4ELb0ELb0EN7cutlass6half_tE19Flash_kernel_traitsILi256ELi64ELi64ELi4ES3_EELb0ELb1ELb0ELb1ELb0ELb0ELb1ELb0EEEvNS_16Flash_fwd_paramsE:
	.zero		816


//--------------------- .nv.constant0._ZN5flash16flash_fwd_kernelI23Flash_fwd_kernel_traitsILi256ELi128ELi64ELi8ELb0ELb0EN7cutlass6half_tE19Flash_kernel_traitsILi256ELi128ELi64ELi8ES3_EELb1ELb1ELb0ELb0ELb0ELb0ELb0ELb0EEEvNS_16Flash_fwd_paramsE --------------------------
	.section	.nv.constant0._ZN5flash16flash_fwd_kernelI23Flash_fwd_kernel_traitsILi256ELi128ELi64ELi8ELb0ELb0EN7cutlass6half_tE19Flash_kernel_traitsILi256ELi128ELi64ELi8ES3_EELb1ELb1ELb0ELb0ELb0ELb0ELb0ELb0EEEvNS_16Flash_fwd_paramsE,"a",@progbits
	.sectionflags	@""
	.align	4
.nv.constant0._ZN5flash16flash_fwd_kernelI23Flash_fwd_kernel_traitsILi256ELi128ELi64ELi8ELb0ELb0EN7cutlass6half_tE19Flash_kernel_traitsILi256ELi128ELi64ELi8ES3_EELb1ELb1ELb0ELb0ELb0ELb0ELb0ELb0EEEvNS_16Flash_fwd_paramsE:
	.zero		816


//--------------------- .nv.constant0._ZN5flash16flash_fwd_kernelI23Flash_fwd_kernel_traitsILi256ELi128ELi64ELi8ELb0ELb0EN7cutlass6half_tE19Flash_kernel_traitsILi256ELi128ELi64ELi8ES3_EELb1ELb1ELb0ELb0ELb0ELb1ELb0ELb0EEEvNS_16Flash_fwd_paramsE --------------------------
	.section	.nv.constant0._ZN5flash16flash_fwd_kernelI23Flash_fwd_kernel_traitsILi256ELi128ELi64ELi8ELb0ELb0EN7cutlass6half_tE19Flash_kernel_traitsILi256ELi128ELi64ELi8ES3_EELb1ELb1ELb0ELb0ELb0ELb1ELb0ELb0EEEvNS_16Flash_fwd_paramsE,"a",@progbits
	.sectionflags	@""
	.align	4
.nv.constant0._ZN5flash16flash_fwd_kernelI23Flash_fwd_kernel_traitsILi256ELi128ELi64ELi8ELb0ELb0EN7cutlass6half_tE19Flash_kernel_traitsILi256ELi128ELi64ELi8ES3_EELb1ELb1ELb0ELb0ELb0ELb1ELb0ELb0EEEvNS_16Flash_fwd_paramsE:
	.zero		816


//--------------------- .nv.constant0._ZN5flash16flash_fwd_kernelI23Flash_fwd_kernel_traitsILi256ELi128ELi64ELi8ELb0ELb0EN7cutlass6half_tE19Flash_kernel_traitsILi256ELi128ELi64ELi8ES3_EELb0ELb1ELb0ELb0ELb0ELb1ELb1ELb0EEEvNS_16Flash_fwd_paramsE --------------------------
	.section	.nv.constant0._ZN5flash16flash_fwd_kernelI23Flash_fwd_kernel_traitsILi256ELi128ELi64ELi8ELb0ELb0EN7cutlass6half_tE19Flash_kernel_traitsILi256ELi128ELi64ELi8ES3_EELb0ELb1ELb0ELb0ELb0ELb1ELb1ELb0EEEvNS_16Flash_fwd_paramsE,"a",@progbits
	.sectionflags	@""
	.align	4
.nv.constant0._ZN5flash16flash_fwd_kernelI23Flash_fwd_kernel_traitsILi256ELi128ELi64ELi8ELb0ELb0EN7cutlass6half_tE19Flash_kernel_traitsILi256ELi128ELi64ELi8ES3_EELb0ELb1ELb0ELb0ELb0ELb1ELb1ELb0EEEvNS_16Flash_fwd_paramsE:
	.zero		816


//--------------------- .nv.constant0._ZN5flash16flash_fwd_kernelI23Flash_fwd_kernel_traitsILi256ELi128ELi64ELi8ELb0ELb0EN7cutlass6half_tE19Flash_kernel_traitsILi256ELi128ELi64ELi8ES3_EELb1ELb1ELb0ELb1ELb0ELb0ELb0ELb0EEEvNS_16Flash_fwd_paramsE --------------------------
	.section	.nv.constant0._ZN5flash16flash_fwd_kernelI23Flash_fwd_kernel_traitsILi256ELi128ELi64ELi8ELb0ELb0EN7cutlass6half_tE19Flash_kernel_traitsILi256ELi128ELi64ELi8ES3_EELb1ELb1ELb0ELb1ELb0ELb0ELb0ELb0EEEvNS_16Flash_fwd_paramsE,"a",@progbits
	.sectionflags	@""
	.align	4
.nv.constant0._ZN5flash16flash_fwd_kernelI23Flash_fwd_kernel_traitsILi256ELi128ELi64ELi8ELb0ELb0EN7cutlass6half_tE19Flash_kernel_traitsILi256ELi128ELi64ELi8ES3_EELb1ELb1ELb0ELb1ELb0ELb0ELb0ELb0EEEvNS_16Flash_fwd_paramsE:
	.zero		816


//--------------------- .nv.constant0._ZN5flash16flash_fwd_kernelI23Flash_fwd_kernel_traitsILi256ELi128ELi64ELi8ELb0ELb0EN7cutlass6half_tE19Flash_kernel_traitsILi256ELi128ELi64ELi8ES3_EELb1ELb1ELb0ELb0ELb0ELb0ELb0ELb1EEEvNS_16Flash_fwd_paramsE --------------------------
	.section	.nv.constant0._ZN5flash16flash_fwd_kernelI23Flash_fwd_kernel_traitsILi256ELi128ELi64ELi8ELb0ELb0EN7cutlass6half_tE19Flash_kernel_traitsILi256ELi128ELi64ELi8ES3_EELb1ELb1ELb0ELb0ELb0ELb0ELb0ELb1EEEvNS_16Flash_fwd_paramsE,"a",@progbits
	.sectionflags	@""
	.align	4
.nv.constant0._ZN5flash16flash_fwd_kernelI23Flash_fwd_kernel_traitsILi256ELi128ELi64ELi8ELb0ELb0EN7cutlass6half_tE19Flash_kernel_traitsILi256ELi128ELi64ELi8ES3_EELb1ELb1ELb0ELb0ELb0ELb0ELb0ELb1EEEvNS_16Flash_fwd_paramsE:
	.zero		816


//--------------------- .nv.constant0._ZN5flash16flash_fwd_kernelI23Flash_fwd_kernel_traitsILi256ELi128ELi64ELi8ELb0ELb0EN7cutlass6half_tE19Flash_kernel_traitsILi256ELi128ELi64ELi8ES3_EELb0ELb1ELb0ELb0ELb0ELb0ELb1ELb0EEEvNS_16Flash_fwd_paramsE --------------------------
	.section	.nv.constant0._ZN5flash16flash_fwd_kernelI23Flash_fwd_kernel_traitsILi256ELi128ELi64ELi8ELb0ELb0EN7cutlass6half_tE19Flash_kernel_traitsILi256ELi128ELi64ELi8ES3_EELb0ELb1ELb0ELb0ELb0ELb0ELb1ELb0EEEvNS_16Flash_fwd_paramsE,"a",@progbits
	.sectionflags	@""
	.align	4
.nv.constant0._ZN5flash16flash_fwd_kernelI23Flash_fwd_kernel_traitsILi256ELi128ELi64ELi8ELb0ELb0EN7cutlass6half_tE19Flash_kernel_traitsILi256ELi128ELi64ELi8ES3_EELb0ELb1ELb0ELb0ELb0ELb0ELb1ELb0EEEvNS_16Flash_fwd_paramsE:
	.zero		816


//--------------------- .nv.constant0._ZN5flash16flash_fwd_kernelI23Flash_fwd_kernel_traitsILi256ELi128ELi64ELi8ELb0ELb0EN7cutlass6half_tE19Flash_kernel_traitsILi256ELi128ELi64ELi8ES3_EELb1ELb1ELb0ELb1ELb0ELb0ELb0ELb1EEEvNS_16Flash_fwd_paramsE --------------------------
	.section	.nv.constant0._ZN5flash16flash_fwd_kernelI23Flash_fwd_kernel_traitsILi256ELi128ELi64ELi8ELb0ELb0EN7cutlass6half_tE19Flash_kernel_traitsILi256ELi128ELi64ELi8ES3_EELb1ELb1ELb0ELb1ELb0ELb0ELb0ELb1EEEvNS_16Flash_fwd_paramsE,"a",@progbits
	.sectionflags	@""
	.align	4
.nv.constant0._ZN5flash16flash_fwd_kernelI23Flash_fwd_kernel_traitsILi256ELi128ELi64ELi8ELb0ELb0EN7cutlass6half_tE19Flash_kernel_traitsILi256ELi128ELi64ELi8ES3_EELb1ELb1ELb0ELb1ELb0ELb0ELb0ELb1EEEvNS_16Flash_fwd_paramsE:
	.zero		816


//--------------------- .nv.constant0._ZN5flash16flash_fwd_kernelI23Flash_fwd_kernel_traitsILi256ELi128ELi64ELi8ELb0ELb0EN7cutlass6half_tE19Flash_kernel_traitsILi256ELi128ELi64ELi8ES3_EELb0ELb1ELb0ELb1ELb0ELb0ELb1ELb0EEEvNS_16Flash_fwd_paramsE --------------------------
	.section	.nv.constant0._ZN5flash16flash_fwd_kernelI23Flash_fwd_kernel_traitsILi256ELi128ELi64ELi8ELb0ELb0EN7cutlass6half_tE19Flash_kernel_traitsILi256ELi128ELi64ELi8ES3_EELb0ELb1ELb0ELb1ELb0ELb0ELb1ELb0EEEvNS_16Flash_fwd_paramsE,"a",@progbits
	.sectionflags	@""
	.align	4
.nv.constant0._ZN5flash16flash_fwd_kernelI23Flash_fwd_kernel_traitsILi256ELi128ELi64ELi8ELb0ELb0EN7cutlass6half_tE19Flash_kernel_traitsILi256ELi128ELi64ELi8ES3_EELb0ELb1ELb0ELb1ELb0ELb0ELb1ELb0EEEvNS_16Flash_fwd_paramsE:
	.zero		816


//--------------------- .text._ZN5flash16flash_fwd_kernelI23Flash_fwd_kernel_traitsILi256ELi64ELi64ELi4ELb0ELb0EN7cutlass6half_tE19Flash_kernel_traitsILi256ELi64ELi64ELi4ES3_EELb0ELb1ELb0ELb0ELb0ELb1ELb0ELb0EEEvNS_16Flash_fwd_paramsE --------------------------
	.section	.text._ZN5flash16flash_fwd_kernelI23Flash_fwd_kernel_traitsILi256ELi64ELi64ELi4ELb0ELb0EN7cutlass6half_tE19Flash_kernel_traitsILi256ELi64ELi64ELi4ES3_EELb0ELb1ELb0ELb0ELb0ELb1ELb0ELb0EEEvNS_16Flash_fwd_paramsE,"ax",@progbits
	.sectioninfo	@"SHI_REGISTERS=254"
	.align	128
        .global         _ZN5flash16flash_fwd_kernelI23Flash_fwd_kernel_traitsILi256ELi64ELi64ELi4ELb0ELb0EN7cutlass6half_tE19Flash_kernel_traitsILi256ELi64ELi64ELi4ES3_EELb0ELb1ELb0ELb0ELb0ELb1ELb0ELb0EEEvNS_16Flash_fwd_paramsE
        .type           _ZN5flash16flash_fwd_kernelI23Flash_fwd_kernel_traitsILi256ELi64ELi64ELi4ELb0ELb0EN7cutlass6half_tE19Flash_kernel_traitsILi256ELi64ELi64ELi4ES3_EELb0ELb1ELb0ELb0ELb0ELb1ELb0ELb0EEEvNS_16Flash_fwd_paramsE,@function
        .size           _ZN5flash16flash_fwd_kernelI23Flash_fwd_kernel_traitsILi256ELi64ELi64ELi4ELb0ELb0EN7cutlass6half_tE19Flash_kernel_traitsILi256ELi64ELi64ELi4ES3_EELb0ELb1ELb0ELb0ELb0ELb1ELb0ELb0EEEvNS_16Flash_fwd_paramsE,(.L_x_1071 - _ZN5flash16flash_fwd_kernelI23Flash_fwd_kernel_traitsILi256ELi64ELi64ELi4ELb0ELb0EN7cutlass6half_tE19Flash_kernel_traitsILi256ELi64ELi64ELi4ES3_EELb0ELb1ELb0ELb0ELb0ELb1ELb0ELb0EEEvNS_16Flash_fwd_paramsE)
        .other          _ZN5flash16flash_fwd_kernelI23Flash_fwd_kernel_traitsILi256ELi64ELi64ELi4ELb0ELb0EN7cutlass6half_tE19Flash_kernel_traitsILi256ELi64ELi64ELi4ES3_EELb0ELb1ELb0ELb0ELb0ELb1ELb0ELb0EEEvNS_16Flash_fwd_paramsE,@"STO_CUDA_ENTRY STV_DEFAULT"
_ZN5flash16flash_fwd_kernelI23Flash_fwd_kernel_traitsILi256ELi64ELi64ELi4ELb0ELb0EN7cutlass6half_tE19Flash_kernel_traitsILi256ELi64ELi64ELi4ES3_EELb0ELb1ELb0ELb0ELb0ELb1ELb0ELb0EEEvNS_16Flash_fwd_paramsE:
.text._ZN5flash16flash_fwd_kernelI23Flash_fwd_kernel_traitsILi256ELi64ELi64ELi4ELb0ELb0EN7cutlass6half_tE19Flash_kernel_traitsILi256ELi64ELi64ELi4ES3_EELb0ELb1ELb0ELb0ELb0ELb1ELb0ELb0EEEvNS_16Flash_fwd_paramsE:
[----:B------:R-:W-:Y:S02]  /*0000*/  MOV R1, c[0x0][0x28] ;  /* 0x00000a0000017a02 */ /* 0x000fe40000000f00 */
[----:B------:R-:W1:Y:S01]  /*0010*/  S2UR UR10, SR_CTAID.Y ;  /* 0x00000000000a79c3 */ /* 0x000e620000002600 */
[----:B------:R-:W-:Y:S02]  /*0020*/  ULDC.64 UR4, c[0x0][0x240] ;  /* 0x0000900000047ab9 */ /* 0x000fe40000000a00 */
[----:B------:R-:W-:Y:S02]  /*0030*/  UISETP.NE.U32.AND UP2, UPT, URZ, UR4, UPT ;  /* 0x000000043f00728c */ /* 0x000fe4000bf45070 */
[----:B------:R-:W-:Y:S02]  /*0040*/  UMOV UR7, 0x4 ;  /* 0x0000000400077882 */ /* 0x000fe40000000000 */
[----:B------:R-:W-:Y:S02]  /*0050*/  UISETP.NE.AND.EX UP2, UPT, URZ, UR5, UPT, UP2 ;  /* 0x000000053f00728c */ /* 0x000fe4000bf45320 */
[----:B------:R-:W-:Y:S02]  /*0060*/  ULDC.64 UR12, c[0x0][0x240] ;  /* 0x00009000000c7ab9 */ /* 0x000fe40000000a00 */
[----:B------:R-:W-:-:S02]  /*0070*/  ULDC.64 UR4, c[0x0][0x250] ;  /* 0x0000940000047ab9 */ /* 0x000fc40000000a00 */
[----:B------:R-:W-:Y:S01]  /*0080*/  PLOP3.LUT P2, PT, PT, PT, UP2, 0x80, 0x0 ;  /* 0x000000000000781c */ /* 0x000fe20003f4f028 */
[----:B------:R-:W-:Y:S02]  /*0090*/  UISETP.NE.U32.AND UP0, UPT, URZ, UR4, UPT ;  /* 0x000000043f00728c */ /* 0x000fe4000bf05070 */
[----:B------:R-:W-:Y:S02]  /*00a0*/  ULDC.64 UR16, c[0x0][0x118] ;  /* 0x0000460000107ab9 */ /* 0x000fe40000000a00 */
[----:B------:R-:W-:Y:S02]  /*00b0*/  UISETP.NE.AND.EX UP0, UPT, URZ, UR5, UPT, UP0 ;  /* 0x000000053f00728c */ /* 0x000fe4000bf05300 */
[----:B------:R-:W-:Y:S02]  /*00c0*/  ULDC.U8 UR6, c[0x0][0x312] ;  /* 0x0000c48000067ab9 */ /* 0x000fe40000000000 */
[----:B------:R-:W-:Y:S02]  /*00d0*/  ULDC.64 UR8, c[0x0][0x248] ;  /* 0x0000920000087ab9 */ /* 0x000fe40000000a00 */
[----:B-1----:R-:W-:Y:S01]  /*00e0*/  UIMAD.WIDE UR12, UR10, UR7, UR12 ;  /* 0x000000070a0c72a5 */ /* 0x002fe2000f8e020c */
[----:B------:R-:W-:Y:S01]  /*00f0*/  PLOP3.LUT P0, PT, PT, PT, UP0, 0x80, 0x0 ;  /* 0x000000000000781c */ /* 0x000fe20003f0f008 */
[----:B------:R-:W-:-:S02]  /*0100*/  ULDC.64 UR4, c[0x0][0x250] ;  /* 0x0000940000047ab9 */ /* 0x000fc40000000a00 */
[----:B------:R-:W-:Y:S02]  /*0110*/  UISETP.NE.AND UP3, UPT, UR6, URZ, UPT ;  /* 0x0000003f0600728c */ /* 0x000fe4000bf65270 */
[----:B------:R-:W-:Y:S01]  /*0120*/  IMAD.U32 R8, RZ, RZ, UR12 ;  /* 0x0000000cff087e24 */ /* 0x000fe2000f8e00ff */
[----:B------:R-:W-:Y:S01]  /*0130*/  UISETP.EQ.U32.AND UP1, UPT, URZ, UR8, UPT ;  /* 0x000000083f00728c */ /* 0x000fe2000bf22070 */
[----:B------:R-:W-:Y:S01]  /*0140*/  IMAD.U32 R9, RZ, RZ, UR13 ;  /* 0x0000000dff097e24 */ /* 0x000fe2000f8e00ff */
[----:B------:R-:W-:Y:S02]  /*0150*/  @UP0 UIMAD.WIDE UR4, UR10, UR7, UR4 ;  /* 0x000000070a0402a5 */ /* 0x000fe4000f8e0204 */
[----:B------:R-:W-:Y:S02]  /*0160*/  UISETP.EQ.OR.EX UP1, UPT, URZ, UR9, !UP3, UP1 ;  /* 0x000000093f00728c */ /* 0x000fe4000df22710 */
[----:B------:R-:W2:Y:S01]  /*0170*/  @P2 LDG.E R7, [R8.64] ;  /* 0x0000001008072981 */ /* 0x000ea2000c1e1900 */
[----:B------:R-:W-:-:S03]  /*0180*/  ULDC.64 UR8, c[0x0][0x248] ;  /* 0x0000920000087ab9 */ /* 0x000fc60000000a00 */
[----:B------:R-:W3:Y:S01]  /*0190*/  @P2 LDG.E R0, [R8.64+0x4] ;  /* 0x0000041008002981 */ /* 0x000ee2000c1e1900 */
[----:B------:R-:W-:Y:S01]  /*01a0*/  MOV R3, UR5 ;  /* 0x0000000500037c02 */ /* 0x000fe20008000f00 */
[----:B------:R-:W-:Y:S01]  /*01b0*/  IMAD.U32 R2, RZ, RZ, UR4 ;  /* 0x00000004ff027e24 */ /* 0x000fe2000f8e00ff */
[----:B------:R-:W-:-:S04]  /*01c0*/  PLOP3.LUT P1, PT, PT, PT, UP1, 0x80, 0x0 ;  /* 0x000000000000781c */ /* 0x000fc80003f2f018 */
[----:B------:R1:W4:Y:S01]  /*01d0*/  @P0 LDG.E R3, [R2.64] ;  /* 0x0000001002030981 */ /* 0x000322000c1e1900 */
[----:B------:R-:W-:-:S06]  /*01e0*/  UIMAD.WIDE UR8, UR10, UR7, UR8 ;  /* 0x000000070a0872a5 */ /* 0x000fcc000f8e0208 */
[----:B------:R-:W-:Y:S01]  /*01f0*/  IMAD.U32 R4, RZ, RZ, UR8 ;  /* 0x00000008ff047e24 */ /* 0x000fe2000f8e00ff */
[----:B------:R-:W-:-:S05]  /*0200*/  MOV R5, UR9 ;  /* 0x0000000900057c02 */ /* 0x000fca0008000f00 */
[----:B------:R-:W5:Y:S01]  /*0210*/  @!P1 LDG.E R6, [R4.64] ;  /* 0x0000001004069981 */ /* 0x000f62000c1e1900 */
[----:B------:R-:W-:Y:S02]  /*0220*/  UMOV UR9, 0xffffffff ;  /* 0xffffffff00097882 */ /* 0x000fe40000000000 */
[----:B------:R-:W-:Y:S01]  /*0230*/  UMOV UR14, URZ ;  /* 0x0000003f000e7c82 */ /* 0x000fe20008000000 */
[----:B-1----:R-:W1:Y:S01]  /*0240*/  S2R R2, SR_TID.X ;  /* 0x0000000000027919 */ /* 0x002e620000002100 */
[----:B------:R-:W-:Y:S01]  /*0250*/  UMOV UR19, 0xffffffff ;  /* 0xffffffff00137882 */ /* 0x000fe20000000000 */
[----:B------:R-:W1:Y:S08]  /*0260*/  S2UR UR12, SR_CTAID.X ;  /* 0x00000000000c79c3 */ /* 0x000e700000002500 */
[----:B------:R-:W1:Y:S08]  /*0270*/  S2UR UR11, SR_CTAID.Z ;  /* 0x00000000000b79c3 */ /* 0x000e700000002700 */
[----:B--2---:R-:W2:Y:S08]  /*0280*/  @P2 R2UR UR9, R7 ;  /* 0x00000000070923c2 */ /* 0x004eb000000e0000 */
[----:B---3--:R-:W2:Y:S08]  /*0290*/  @P2 R2UR UR15, R0 ;  /* 0x00000000000f23c2 */ /* 0x008eb000000e0000 */
[----:B----4-:R3:W4:Y:S01]  /*02a0*/  @P0 R2UR UR14, R3 ;  /* 0x00000000030e03c2 */ /* 0x01072200000e0000 */
[----:B------:R-:W-:-:S04]  /*02b0*/  ISETP.NE.U32.AND P0, PT, RZ, c[0x0][0x248], PT ;  /* 0x00009200ff007a0c */ /* 0x000fc80003f05070 */
[----:B------:R-:W-:-:S03]  /*02c0*/  ISETP.NE.AND.EX P0, PT, RZ, c[0x0][0x24c], PT, P0 ;  /* 0x00009300ff007a0c */ /* 0x000fc60003f05300 */
[----:B-----5:R3:W1:Y:S01]  /*02d0*/  @!P1 R2UR UR19, R6 ;  /* 0x00000000061393c2 */ /* 0x02066200000e0000 */
[----:B--2---:R-:W-:-:S07]  /*02e0*/  @UP2 UIADD3 UR15, UR15, -UR9, URZ ;  /* 0x800000090f0f2290 */ /* 0x004fce000fffe03f */
[----:B------:R-:W-:Y:S02]  /*02f0*/  @!UP2 ULDC UR15, c[0x0][0x214] ;  /* 0x00008500000faab9 */ /* 0x000fe40000000800 */
[----:B-1-34-:R-:W-:Y:S05]  /*0300*/  @!P0 BRA `(.L_x_0) ;  /* 0x0000007000008947 */ /* 0x01afea0003800000 */
[----:B------:R-:W-:-:S13]  /*0310*/  PLOP3.LUT P0, PT, PT, PT, UP3, 0x80, 0x0 ;  /* 0x000000000000781c */ /* 0x000fda0003f0f038 */
[----:B------:R-:W2:Y:S04]  /*0320*/  @P0 LDG.E R0, [R4.64+0x4] ;  /* 0x0000041004000981 */ /* 0x000ea8000c1e1900 */
[----:B------:R-:W3:Y:S01]  /*0330*/  @!P0 LDG.E R3, [R4.64] ;  /* 0x0000001004038981 */ /* 0x000ee2000c1e1900 */
[----:B--2---:R-:W1:Y:S02]  /*0340*/  @P0 R2UR UR6, R0 ;  /* 0x00000000000603c2 */ /* 0x004e6400000e0000 */
[----:B-1----:R-:W-:-:S11]  /*0350*/  @UP3 UIADD3 UR6, UR6, -UR19, URZ ;  /* 0x8000001306063290 */ /* 0x002fd6000fffe03f */
[----:B---3--:R1:W2:Y:S02]  /*0360*/  @!P0 R2UR UR6, R3 ;  /* 0x00000000030683c2 */ /* 0x0082a400000e0000 */
[----:B-12---:R-:W-:Y:S05]  /*0370*/  BRA `(.L_x_1) ;  /* 0x0000001000007947 */ /* 0x006fea0003800000 */
.L_x_0:
[----:B------:R-:W-:Y:S02]  /*0380*/  ULDC UR6, c[0x0][0x218] ;  /* 0x0000860000067ab9 */ /* 0x000fe40000000800 */
.L_x_1:
[----:B------:R-:W-:Y:S02]  /*0390*/  ULDC.64 UR4, c[0x0][0x258] ;  /* 0x0000960000047ab9 */ /* 0x000fe40000000a00 */
[----:B------:R-:W-:-:S04]  /*03a0*/  UISETP.NE.U32.AND UP2, UPT, URZ, UR4, UPT ;  /* 0x000000043f00728c */ /* 0x000fc8000bf45070 */
[----:B------:R-:W-:-:S03]  /*03b0*/  UISETP.NE.AND.EX UP2, UPT, URZ, UR5, UPT, UP2 ;  /* 0x000000053f00728c */ /* 0x000fc6000bf45320 */
[----:B------:R-:W-:-:S03]  /*03c0*/  ULDC.64 UR4, c[0x0][0x258] ;  /* 0x0000960000047ab9 */ /* 0x000fc60000000a00 */
[----:B------:R-:W-:-:S05]  /*03d0*/  PLOP3.LUT P0, PT, PT, PT, UP2, 0x80, 0x0 ;  /* 0x000000000000781c */ /* 0x000fca0003f0f028 */
[----:B------:R-:W-:-:S06]  /*03e0*/  @UP2 UIMAD.WIDE UR4, UR10, UR7, UR4 ;  /* 0x000000070a0422a5 */ /* 0x000fcc000f8e0204 */
[----:B------:R-:W-:Y:S02]  /*03f0*/  IMAD.U32 R4, RZ, RZ, UR4 ;  /* 0x00000004ff047e24 */ /* 0x000fe4000f8e00ff */
[----:B------:R-:W-:Y:S01]  /*0400*/  IMAD.U32 R5, RZ, RZ, UR5 ;  /* 0x00000005ff057e24 */ /* 0x000fe2000f8e00ff */
[----:B------:R-:W-:Y:S02]  /*0410*/  USHF.L.U32 UR12, UR12, 0x6, URZ ;  /* 0x000000060c0c7899 */ /* 0x000fe4000800063f */
[----:B------:R-:W-:Y:S02]  /*0420*/  ULDC.64 UR4, c[0x0][0x268] ;  /* 0x00009a0000047ab9 */ /* 0x000fe40000000a00 */
[----:B------:R-:W2:Y:S01]  /*0430*/  @P0 LDG.E R0, [R4.64] ;  /* 0x0000001004000981 */ /* 0x000ea2000c1e1900 */
[----:B------:R-:W-:Y:S02]  /*0440*/  UISETP.GT.AND UP0, UPT, UR15, UR12, UPT ;  /* 0x0000000c0f00728c */ /* 0x000fe4000bf04270 */
[----:B------:R-:W-:-:S03]  /*0450*/  @!UP2 UISETP.NE.U32.AND UP1, UPT, URZ, UR4, UPT ;  /* 0x000000043f00a28c */ /* 0x000fc6000bf25070 */
[----:B------:R-:W-:Y:S02]  /*0460*/  ULDC UR4, c[0x0][0x21c] ;  /* 0x0000870000047ab9 */ /* 0x000fe40000000800 */
[----:B------:R-:W-:-:S04]  /*0470*/  @!UP2 UISETP.NE.AND.EX UP1, UPT, URZ, UR5, UPT, UP1 ;  /* 0x000000053f00a28c */ /* 0x000fc8000bf25310 */
[----:B------:R-:W-:Y:S01]  /*0480*/  @!UP2 USEL UR4, URZ, UR4, !UP1 ;  /* 0x000000043f04a287 */ /* 0x000fe2000c800000 */
[----:B--2---:R-:W1:Y:S01]  /*0490*/  @P0 R2UR UR13, R0 ;  /* 0x00000000000d03c2 */ /* 0x004e6200000e0000 */
[----:B------:R-:W-:Y:S01]  /*04a0*/  PLOP3.LUT P0, PT, PT, PT, UP0, 0x80, 0x0 ;  /* 0x000000000000781c */ /* 0x000fe20003f0f008 */
[----:B-1----:R-:W-:Y:S02]  /*04b0*/  @UP2 UIADD3 UR13, UR13, -UR14, URZ ;  /* 0x8000000e0d0d2290 */ /* 0x002fe4000fffe03f */
[----:B------:R-:W-:-:S10]  /*04c0*/  @!UP2 UIADD3 UR13, UR4, UR6, -UR14 ;  /* 0x00000006040da290 */ /* 0x000fd4000fffe80e */
[----:B------:R-:W-:Y:S05]  /*04d0*/  @!P0 EXIT ;  /* 0x000000000000894d */ /* 0x000fea0003800000 */
[----:B------:R-:W-:Y:S02]  /*04e0*/  UIADD3 UR4, -UR15, 0x7f, UR12 ;  /* 0x0000007f0f047890 */ /* 0x000fe4000fffe10c */
[----:B------:R-:W-:Y:S02]  /*04f0*/  ULDC UR5, c[0x0][0x2e8] ;  /* 0x0000ba0000057ab9 */ /* 0x000fe40000000800 */
[----:B------:R-:W-:Y:S02]  /*0500*/  UIADD3 UR7, UR13, 0x3f, URZ ;  /* 0x0000003f0d077890 */ /* 0x000fe4000fffe03f */
[----:B------:R-:W-:Y:S02]  /*0510*/  UIADD3 UR5, UR4, UR5, UR13 ;  /* 0x0000000504057290 */ /* 0x000fe4000fffe00d */
[----:B------:R-:W-:Y:S02]  /*0520*/  USHF.R.S32.HI UR6, URZ, 0x1f, UR7 ;  /* 0x0000001f3f067899 */ /* 0x000fe40008011407 */
[----:B------:R-:W-:-:S02]  /*0530*/  USHF.R.S32.HI UR4, URZ, 0x1f, UR5 ;  /* 0x0000001f3f047899 */ /* 0x000fc40008011405 */
[----:B------:R-:W-:Y:S02]  /*0540*/  ULEA.HI UR6, UR6, UR7, URZ, 0x6 ;  /* 0x0000000706067291 */ /* 0x000fe4000f8f303f */
[----:B------:R-:W-:Y:S02]  /*0550*/  ULEA.HI UR4, UR4, UR5, URZ, 0x6 ;  /* 0x0000000504047291 */ /* 0x000fe4000f8f303f */
[----:B------:R-:W-:Y:S02]  /*0560*/  USHF.R.S32.HI UR6, URZ, 0x6, UR6 ;  /* 0x000000063f067899 */ /* 0x000fe40008011406 */
[----:B------:R-:W-:-:S04]  /*0570*/  USHF.R.S32.HI UR4, URZ, 0x6, UR4 ;  /* 0x000000063f047899 */ /* 0x000fc80008011404 */
[----:B------:R-:W-:-:S04]  /*0580*/  UISETP.LT.AND UP0, UPT, UR6, UR4, UPT ;  /* 0x000000040600728c */ /* 0x000fc8000bf01270 */
[----:B------:R-:W-:-:S04]  /*0590*/  USEL UR8, UR6, UR4, UP0 ;  /* 0x0000000406087287 */ /* 0x000fc80008000000 */
[----:B------:R-:W-:-:S06]  /*05a0*/  UISETP.GE.AND UP0, UPT, UR8, 0x1, UPT ;  /* 0x000000010800788c */ /* 0x000fcc000bf06270 */
[----:B------:R-:W-:-:S13]  /*05b0*/  PLOP3.LUT P0, PT, PT, PT, UP0, 0x80, 0x0 ;  /* 0x000000000000781c */ /* 0x000fda0003f0f008 */
[----:B------:R-:W-:Y:S05]  /*05c0*/  @!P0 BRA `(.L_x_2) ;  /* 0x0000c9f000008947 */ /* 0x000fea0003800000 */
[----:B------:R-:W-:Y:S02]  /*05d0*/  UISETP.NE.AND UP1, UPT, UR9, -0x1, UPT ;  /* 0xffffffff0900788c */ /* 0x000fe4000bf25270 */
[----:B------:R-:W-:Y:S02]  /*05e0*/  UISETP.NE.AND UP0, UPT, UR19, -0x1, UPT ;  /* 0xffffffff1300788c */ /* 0x000fe4000bf05270 */
[----:B------:R-:W-:Y:S02]  /*05f0*/  ULDC.64 UR4, c[0x0][0x190] ;  /* 0x0000640000047ab9 */ /* 0x000fe40000000a00 */
[----:B------:R-:W-:Y:S02]  /*0600*/  ULDC.64 UR6, c[0x0][0x178] ;  /* 0x00005e0000067ab9 */ /* 0x000fe40000000a00 */
[----:B------:R-:W-:-:S03]  /*0610*/  PLOP3.LUT P0, PT, PT, PT, UP0, 0x80, 0x0 ;  /* 0x000000000000781c */ /* 0x000fc60003f0f008 */
[----:B------:R-:W-:Y:S02]  /*0620*/  @UP1 UIMAD.WIDE.U32 UR24, UR9, UR4, URZ ;  /* 0x00000004091812a5 */ /* 0x000fe4000f8e003f */
[----:B------:R-:W-:Y:S02]  /*0630*/  @!UP1 USHF.R.S32.HI UR22, URZ, 0x1f, UR10 ;  /* 0x0000001f3f169899 */ /* 0x000fe4000801140a */
[----:B------:R-:W-:Y:S02]  /*0640*/  @UP0 UIADD3 UR23, UR14, UR19, URZ ;  /* 0x000000130e170290 */ /* 0x000fe4000fffe03f */
[----:B------:R-:W-:Y:S02]  /*0650*/  @UP1 UIMAD UR18, UR9, UR5, UR25 ;  /* 0x00000005091212a4 */ /* 0x000fe4000f8e0219 */
[----:B------:R-:W-:Y:S02]  /*0660*/  @!UP1 UIMAD.WIDE.U32 UR20, UR10, UR6, URZ ;  /* 0x000000060a1492a5 */ /* 0x000fe4000f8e003f */
[----:B------:R-:W-:-:S02]  /*0670*/  ULDC.64 UR4, c[0x0][0x198] ;  /* 0x0000660000047ab9 */ /* 0x000fc40000000a00 */
[----:B------:R-:W-:Y:S02]  /*0680*/  @!UP1 UIMAD UR22, UR22, UR6, URZ ;  /* 0x00000006161692a4 */ /* 0x000fe4000f8e023f */
[----:B------:R-:W-:Y:S02]  /*0690*/  @UP0 UIMAD.WIDE.U32 UR26, UR23, UR4, URZ ;  /* 0x00000004171a02a5 */ /* 0x000fe4000f8e003f */
[----:B------:R-:W-:Y:S02]  /*06a0*/  @!UP1 UIMAD UR22, UR10, UR7, UR22 ;  /* 0x000000070a1692a4 */ /* 0x000fe4000f8e0216 */
[----:B------:R-:W-:Y:S02]  /*06b0*/  @UP1 UMOV UR6, UR24 ;  /* 0x0000001800061c82 */ /* 0x000fe40008000000 */
[----:B------:R-:W-:Y:S02]  /*06c0*/  @!UP1 UMOV UR6, UR20 ;  /* 0x0000001400069c82 */ /* 0x000fe40008000000 */
[----:B------:R-:W-:-:S02]  /*06d0*/  @UP0 UIMAD UR7, UR23, UR5, UR27 ;  /* 0x00000005170702a4 */ /* 0x000fc4000f8e021b */
[----:B------:R-:W-:Y:S02]  /*06e0*/  @!UP1 UIADD3 UR18, UR21, UR22, URZ ;  /* 0x0000001615129290 */ /* 0x000fe4000fffe03f */
[----:B------:R-:W-:Y:S01]  /*06f0*/  @UP0 UMOV UR20, UR26 ;  /* 0x0000001a00140c82 */ /* 0x000fe20008000000 */
[----:B------:R-:W-:Y:S05]  /*0700*/  @P0 BRA `(.L_x_3) ;  /* 0x000000d000000947 */ /* 0x000fea0003800000 */
[----:B------:R-:W-:Y:S02]  /*0710*/  USHF.R.S32.HI UR20, URZ, 0x1f, UR14 ;  /* 0x0000001f3f147899 */ /* 0x000fe4000801140e */
[----:B------:R-:W-:Y:S02]  /*0720*/  ULDC.64 UR4, c[0x0][0x198] ;  /* 0x0000660000047ab9 */ /* 0x000fe40000000a00 */
[----:B------:R-:W-:Y:S02]  /*0730*/  UIMAD UR20, UR20, UR4, URZ ;  /* 0x00000004141472a4 */ /* 0x000fe4000f8e023f */
[----:B------:R-:W-:Y:S02]  /*0740*/  UIMAD.WIDE.U32 UR22, UR14, UR4, URZ ;  /* 0x000000040e1672a5 */ /* 0x000fe4000f8e003f */
[----:B------:R-:W-:-:S02]  /*0750*/  UIMAD UR20, UR14, UR5, UR20 ;  /* 0x000000050e1472a4 */ /* 0x000fc4000f8e0214 */
[----:B------:R-:W-:Y:S02]  /*0760*/  USHF.R.S32.HI UR7, URZ, 0x1f, UR10 ;  /* 0x0000001f3f077899 */ /* 0x000fe4000801140a */
[----:B------:R-:W-:Y:S02]  /*0770*/  ULDC.64 UR4, c[0x0][0x180] ;  /* 0x0000600000047ab9 */ /* 0x000fe40000000a00 */
[----:B------:R-:W-:Y:S02]  /*0780*/  UIADD3 UR21, UR23, UR20, URZ ;  /* 0x0000001417157290 */ /* 0x000fe4000fffe03f */
[----:B------:R-:W-:Y:S02]  /*0790*/  UIMAD UR7, UR7, UR4, URZ ;  /* 0x00000004070772a4 */ /* 0x000fe4000f8e023f */
[----:B------:R-:W-:Y:S02]  /*07a0*/  UMOV UR20, UR22 ;  /* 0x0000001600147c82 */ /* 0x000fe40008000000 */
[----:B------:R-:W-:-:S02]  /*07b0*/  UIMAD UR7, UR10, UR5, UR7 ;  /* 0x000000050a0772a4 */ /* 0x000fc4000f8e0207 */
[----:B------:R-:W-:-:S04]  /*07c0*/  UIMAD.WIDE.U32 UR20, UR10, UR4, UR20 ;  /* 0x000000040a1472a5 */ /* 0x000fc8000f8e0014 */
[----:B------:R-:W-:Y:S02]  /*07d0*/  UIADD3 UR7, UR21, UR7, URZ ;  /* 0x0000000715077290 */ /* 0x000fe4000fffe03f */
.L_x_3:
[----:B------:R-:W-:Y:S01]  /*07e0*/  IABS R4, c[0x0][0x1c8] ;  /* 0x0000720000047a13 */ /* 0x000fe20000000000 */
[----:B------:R-:W1:Y:S01]  /*07f0*/  S2R R0, SR_CTAID.Z ;  /* 0x0000000000007919 */ /* 0x000e620000002700 */
[----:B------:R-:W-:Y:S02]  /*0800*/  ULDC UR4, c[0x0][0x1c8] ;  /* 0x0000720000047ab9 */ /* 0x000fe40000000800 */
[----:B------:R-:W2:Y:S01]  /*0810*/  I2F.RP R5, R4 ;  /* 0x0000000400057306 */ /* 0x000ea20000209400 */
[----:B------:R-:W-:Y:S02]  /*0820*/  ULOP3.LUT UR4, UR11, UR4, URZ, 0x3c, !UPT ;  /* 0x000000040b047292 */ /* 0x000fe4000f8e3c3f */
[----:B------:R-:W-:Y:S02]  /*0830*/  @UP0 UIADD3 UR19, UR14, UR19, URZ ;  /* 0x000000130e130290 */ /* 0x000fe4000fffe03f */
[----:B------:R-:W-:Y:S02]  /*0840*/  USHF.R.S32.HI UR21, URZ, 0x1f, UR11 ;  /* 0x0000001f3f157899 */ /* 0x000fe4000801140b */
[----:B------:R-:W-:Y:S01]  /*0850*/  ISETP.LE.AND P1, PT, RZ, UR4, PT ;  /* 0x00000004ff007c0c */ /* 0x000fe2000bf23270 */
[----:B------:R-:W-:-:S02]  /*0860*/  ULDC.64 UR4, c[0x0][0x1a0] ;  /* 0x0000680000047ab9 */ /* 0x000fc40000000a00 */
[----:B------:R-:W-:-:S04]  /*0870*/  @UP0 UIMAD.WIDE.U32 UR22, UR19, UR4, URZ ;  /* 0x00000004131602a5 */ /* 0x000fc8000f8e003f */
[----:B------:R-:W-:Y:S01]  /*0880*/  @UP0 UIMAD UR19, UR19, UR5, UR23 ;  /* 0x00000005131302a4 */ /* 0x000fe2000f8e0217 */
[----:B--2---:R-:W2:Y:S01]  /*0890*/  MUFU.RCP R6, R5 ;  /* 0x0000000500067308 */ /* 0x004ea20000001000 */
[----:B-1----:R-:W-:Y:S02]  /*08a0*/  IABS R0, R0 ;  /* 0x0000000000007213 */ /* 0x002fe40000000000 */
[----:B--2---:R-:W-:-:S05]  /*08b0*/  IADD3 R6, R6, 0xffffffe, RZ ;  /* 0x0ffffffe06067810 */ /* 0x004fca0007ffe0ff */
[----:B------:R-:W1:Y:S02]  /*08c0*/  F2I.FTZ.U32.TRUNC.NTZ R7, R6 ;  /* 0x0000000600077305 */ /* 0x000e64000021f000 */
[----:B-1----:R-:W-:Y:S02]  /*08d0*/  IMAD.MOV R3, RZ, RZ, -R7 ;  /* 0x000000ffff037224 */ /* 0x002fe400078e0a07 */
[----:B------:R-:W-:Y:S02]  /*08e0*/  IMAD.MOV.U32 R6, RZ, RZ, RZ ;  /* 0x000000ffff067224 */ /* 0x000fe400078e00ff */
[----:B------:R-:W-:-:S04]  /*08f0*/  IMAD R3, R3, R4, RZ ;  /* 0x0000000403037224 */ /* 0x000fc800078e02ff */
[----:B------:R-:W-:-:S06]  /*0900*/  IMAD.HI.U32 R3, R7, R3, R6 ;  /* 0x0000000307037227 */ /* 0x000fcc00078e0006 */
[----:B------:R-:W-:-:S04]  /*0910*/  IMAD.HI.U32 R166, R3, R0, RZ ;  /* 0x0000000003a67227 */ /* 0x000fc800078e00ff */
[----:B------:R-:W-:-:S04]  /*0920*/  IMAD.MOV R3, RZ, RZ, -R166 ;  /* 0x000000ffff037224 */ /* 0x000fc800078e0aa6 */
[----:B------:R-:W-:-:S05]  /*0930*/  IMAD R3, R4, R3, R0 ;  /* 0x0000000304037224 */ /* 0x000fca00078e0200 */
[----:B------:R-:W-:-:S13]  /*0940*/  ISETP.GT.U32.AND P2, PT, R4, R3, PT ;  /* 0x000000030400720c */ /* 0x000fda0003f44070 */
[----:B------:R-:W-:Y:S01]  /*0950*/  @!P2 IMAD.IADD R3, R3, 0x1, -R4 ;  /* 0x000000010303a824 */ /* 0x000fe200078e0a04 */
[----:B------:R-:W-:Y:S02]  /*0960*/  @!P2 IADD3 R166, R166, 0x1, RZ ;  /* 0x00000001a6a6a810 */ /* 0x000fe40007ffe0ff */
[----:B------:R-:W-:Y:S02]  /*0970*/  ISETP.NE.AND P2, PT, RZ, c[0x0][0x1c8], PT ;  /* 0x00007200ff007a0c */ /* 0x000fe40003f45270 */
[----:B------:R-:W-:-:S13]  /*0980*/  ISETP.GE.U32.AND P3, PT, R3, R4, PT ;  /* 0x000000040300720c */ /* 0x000fda0003f66070 */
[----:B------:R-:W-:-:S05]  /*0990*/  @P3 IADD3 R166, R166, 0x1, RZ ;  /* 0x00000001a6a63810 */ /* 0x000fca0007ffe0ff */
[----:B------:R-:W-:Y:S01]  /*09a0*/  @!P1 IMAD.MOV R166, RZ, RZ, -R166 ;  /* 0x000000ffffa69224 */ /* 0x000fe200078e0aa6 */
[----:B------:R-:W-:Y:S01]  /*09b0*/  @!P2 LOP3.LUT R166, RZ, c[0x0][0x1c8], RZ, 0x33, !PT ;  /* 0x00007200ffa6aa12 */ /* 0x000fe200078e33ff */
        /* <DEDUP_REMOVED lines=10> */
[----:B------:R-:W-:Y:S02]  /*0a60*/  UIMAD.WIDE.U32 UR22, UR10, UR4, UR22 ;  /* 0x000000040a1672a5 */ /* 0x000fe4000f8e0016 */
[----:B------:R-:W-:-:S04]  /*0a70*/  UIMAD UR5, UR10, UR5, UR14 ;  /* 0x000000050a0572a4 */ /* 0x000fc8000f8e020e */
[----:B------:R-:W-:Y:S02]  /*0a80*/  UIADD3 UR19, UR23, UR5, URZ ;  /* 0x0000000517137290 */ /* 0x000fe4000fffe03f */
.L_x_4:
[----:B------:R-:W-:Y:S01]  /*0a90*/  SHF.R.S32.HI R9, RZ, 0x1f, R2 ;  /* 0x0000001fff097819 */ /* 0x000fe20000011402 */
[----:B------:R-:W1:Y:S01]  /*0aa0*/  S2R R247, SR_CTAID.X ;  /* 0x0000000000f77919 */ /* 0x000e620000002500 */
[----:B------:R-:W-:Y:S01]  /*0ab0*/  UIADD3 UR10, -UR12, UR15, URZ ;  /* 0x0000000f0c0a7290 */ /* 0x000fe2000fffe13f */
[----:B------:R-:W-:Y:S01]  /*0ac0*/  IMAD.SHL.U32 R200, R2, 0x2, RZ ;  /* 0x0000000202c87824 */ /* 0x000fe200078e00ff */
[CC--:B------:R-:W-:Y:S01]  /*0ad0*/  LEA.HI R3, R9.reuse, R2.reuse, RZ, 0x3 ;  /* 0x0000000209037211 */ /* 0x0c0fe200078f18ff */
[----:B------:R-:W2:Y:S01]  /*0ae0*/  S2R R20, SR_CTAID.Z ;  /* 0x0000000000147919 */ /* 0x000ea20000002700 */
[----:B------:R-:W-:Y:S01]  /*0af0*/  ULDC.64 UR4, c[0x0][0x1a8] ;  /* 0x00006a0000047ab9 */ /* 0x000fe20000000a00 */
[----:B------:R-:W-:Y:S01]  /*0b00*/  LEA.HI R80, R9, R2, RZ, 0x5 ;  /* 0x0000000209507211 */ /* 0x000fe200078f28ff */
[----:B------:R-:W-:Y:S01]  /*0b10*/  UIMAD UR4, UR21, UR4, URZ ;  /* 0x00000004150472a4 */ /* 0x000fe2000f8e023f */
[----:B------:R-:W-:Y:S02]  /*0b20*/  SHF.R.S32.HI R14, RZ, 0x3, R3 ;  /* 0x00000003ff0e7819 */ /* 0x000fe40000011403 */
[----:B------:R-:W-:Y:S01]  /*0b30*/  LOP3.LUT R3, R3, 0xfffffff8, RZ, 0xc0, !PT ;  /* 0xfffffff803037812 */ /* 0x000fe200078ec0ff */
[----:B------:R-:W-:Y:S01]  /*0b40*/  UIMAD UR4, UR11, UR5, UR4 ;  /* 0x000000050b0472a4 */ /* 0x000fe2000f8e0204 */
[C---:B------:R-:W-:Y:S01]  /*0b50*/  IADD3 R8, R14.reuse, 0x10, RZ ;  /* 0x000000100e087810 */ /* 0x040fe20007ffe0ff */
[C---:B------:R-:W-:Y:S01]  /*0b60*/  IMAD.SHL.U32 R5, R14.reuse, 0x40, RZ ;  /* 0x000000400e057824 */ /* 0x040fe200078e00ff */
[----:B------:R-:W-:Y:S01]  /*0b70*/  IADD3 R7, R14, 0x20, RZ ;  /* 0x000000200e077810 */ /* 0x000fe20007ffe0ff */
[----:B------:R-:W-:Y:S01]  /*0b80*/  IMAD.IADD R0, R2, 0x1, -R3 ;  /* 0x0000000102007824 */ /* 0x000fe200078e0a03 */
[----:B------:R-:W-:-:S02]  /*0b90*/  SHF.R.S32.HI R15, RZ, 0x1f, R14 ;  /* 0x0000001fff0f7819 */ /* 0x000fc4000001140e */
[----:B------:R-:W-:Y:S01]  /*0ba0*/  ISETP.GE.AND P3, PT, R8, UR10, PT ;  /* 0x0000000a08007c0c */ /* 0x000fe2000bf66270 */
[----:B------:R-:W-:Y:S01]  /*0bb0*/  IMAD.SHL.U32 R244, R0, 0x8, RZ ;  /* 0x0000000800f47824 */ /* 0x000fe200078e00ff */
[----:B------:R-:W-:Y:S01]  /*0bc0*/  ISETP.GE.AND P1, PT, R7, UR10, PT ;  /* 0x0000000a07007c0c */ /* 0x000fe2000bf26270 */
[----:B------:R-:W-:Y:S01]  /*0bd0*/  IMAD R3, R15, c[0x0][0x198], RZ ;  /* 0x000066000f037a24 */ /* 0x000fe200078e02ff */
[C---:B------:R-:W-:Y:S02]  /*0be0*/  IADD3 R235, R14.reuse, 0x30, RZ ;  /* 0x000000300eeb7810 */ /* 0x040fe40007ffe0ff */
[----:B------:R-:W-:Y:S01]  /*0bf0*/  SHF.R.S32.HI R245, RZ, 0x1f, R244 ;  /* 0x0000001ffff57819 */ /* 0x000fe200000114f4 */
[----:B------:R-:W-:Y:S01]  /*0c00*/  IMAD R3, R14, c[0x0][0x19c], R3 ;  /* 0x000067000e037a24 */ /* 0x000fe200078e0203 */
[----:B------:R-:W-:Y:S01]  /*0c10*/  IADD3 R12, P2, R244, UR6, RZ ;  /* 0x00000006f40c7c10 */ /* 0x000fe2000ff5e0ff */
[----:B-1----:R-:W-:Y:S01]  /*0c20*/  IMAD.WIDE R246, R247, 0x40, R14 ;  /* 0x00000040f7f67825 */ /* 0x002fe200078e020e */
[----:B------:R-:W-:-:S02]  /*0c30*/  ISETP.GE.AND P4, PT, R14, UR10, PT ;  /* 0x0000000a0e007c0c */ /* 0x000fc4000bf86270 */
[----:B------:R-:W-:Y:S01]  /*0c40*/  IADD3.X R13, R245, UR18, RZ, P2, !PT ;  /* 0x00000012f50d7c10 */ /* 0x000fe200097fe4ff */
[----:B------:R-:W-:Y:S01]  /*0c50*/  IMAD.WIDE.U32 R10, R14, c[0x0][0x198], R244 ;  /* 0x000066000e0a7a25 */ /* 0x000fe200078e00f4 */
[----:B------:R-:W-:Y:S01]  /*0c60*/  LOP3.LUT R5, R5, 0x1c0, RZ, 0xc0, !PT ;  /* 0x000001c005057812 */ /* 0x000fe200078ec0ff */
[----:B------:R-:W-:Y:S01]  /*0c70*/  UIADD3 UR18, UR8, -0x1, URZ ;  /* 0xffffffff08127890 */ /* 0x000fe2000fffe03f */
[----:B------:R-:W-:Y:S01]  /*0c80*/  ISETP.GE.AND P0, PT, R235, UR10, PT ;  /* 0x0000000aeb007c0c */ /* 0x000fe2000bf06270 */
[----:B--2---:R-:W-:Y:S01]  /*0c90*/  IMAD.WIDE.U32 R20, R20, c[0x0][0x1a8], R12 ;  /* 0x00006a0014147a25 */ /* 0x004fe200078e000c */
[----:B------:R-:W-:Y:S01]  /*0ca0*/  IADD3 R238, P2, R10, UR20, RZ ;  /* 0x000000140aee7c10 */ /* 0x000fe2000ff5e0ff */
[----:B------:R-:W-:Y:S01]  /*0cb0*/  UIMAD UR11, UR18, -0x40, UR13 ;  /* 0xffffffc0120b78a4 */ /* 0x000fe2000f8e020d */
[----:B------:R-:W-:Y:S01]  /*0cc0*/  SHF.R.U32.HI R236, RZ, 0x3, R5 ;  /* 0x00000003ffec7819 */ /* 0x000fe20000011605 */
[--C-:B------:R-:W-:Y:S01]  /*0cd0*/  @!P3 IMAD.MOV.U32 R26, RZ, RZ, R20.reuse ;  /* 0x000000ffff1ab224 */ /* 0x100fe200078e0014 */
[----:B------:R-:W-:Y:S01]  /*0ce0*/  IADD3.X R239, R11, UR7, R3, P2, !PT ;  /* 0x000000070bef7c10 */ /* 0x000fe200097fe403 */
[----:B------:R-:W-:Y:S01]  /*0cf0*/  @!P1 IMAD.MOV.U32 R24, RZ, RZ, R20 ;  /* 0x000000ffff189224 */ /* 0x000fe200078e0014 */
[C---:B------:R-:W-:Y:S01]  /*0d00*/  @!P3 IADD3 R18, P2, R246.reuse, 0x10, RZ ;  /* 0x00000010f612b810 */ /* 0x040fe20007f5e0ff */
[----:B------:R-:W-:Y:S01]  /*0d10*/  ULDC.64 UR6, c[0x0][0x198] ;  /* 0x0000660000067ab9 */ /* 0x000fe20000000a00 */
[C---:B------:R-:W-:Y:S01]  /*0d20*/  @!P1 IADD3 R10, P5, R246.reuse, 0x20, RZ ;  /* 0x00000020f60a9810 */ /* 0x040fe20007fbe0ff */
[----:B------:R-:W-:Y:S01]  /*0d30*/  UMOV UR20, 0x6 ;  /* 0x0000000600147882 */ /* 0x000fe20000000000 */
[----:B------:R-:W-:Y:S01]  /*0d40*/  LOP3.LUT R5, R5, 0x38, R244, 0xf8, !PT ;  /* 0x0000003805057812 */ /* 0x000fe200078ef8f4 */
[--C-:B------:R-:W-:Y:S01]  /*0d50*/  @!P3 IMAD.X R11, RZ, RZ, R247.reuse, P2 ;  /* 0x000000ffff0bb224 */ /* 0x100fe200010e06f7 */
[----:B------:R-:W-:Y:S01]  /*0d60*/  IADD3 R21, R21, UR4, RZ ;  /* 0x0000000415157c10 */ /* 0x000fe2000fffe0ff */
[----:B------:R-:W-:Y:S01]  /*0d70*/  @!P1 IMAD.X R3, RZ, RZ, R247, P5 ;  /* 0x000000ffff039224 */ /* 0x000fe200028e06f7 */
[----:B------:R-:W-:Y:S01]  /*0d80*/  LOP3.LUT R236, R5, R236, RZ, 0x3c, !PT ;  /* 0x000000ec05ec7212 */ /* 0x000fe200078e3cff */
[----:B------:R-:W-:Y:S01]  /*0d90*/  @!P4 IMAD R5, R247, c[0x0][0x190], RZ ;  /* 0x00006400f705ca24 */ /* 0x000fe200078e02ff */
[----:B------:R-:W-:Y:S01]  /*0da0*/  @!P0 IADD3 R16, P2, R246, 0x30, RZ ;  /* 0x00000030f6108810 */ /* 0x000fe20007f5e0ff */
[--C-:B------:R-:W-:Y:S01]  /*0db0*/  @!P3 IMAD.MOV.U32 R27, RZ, RZ, R21.reuse ;  /* 0x000000ffff1bb224 */ /* 0x100fe200078e0015 */
[----:B------:R-:W-:Y:S01]  /*0dc0*/  USHF.L.U32 UR21, UR6, 0x6, URZ ;  /* 0x0000000606157899 */ /* 0x000fe2000800063f */
[--C-:B------:R-:W-:Y:S01]  /*0dd0*/  @!P1 IMAD.MOV.U32 R25, RZ, RZ, R21.reuse ;  /* 0x000000ffff199224 */ /* 0x100fe200078e0015 */
[----:B------:R-:W-:Y:S01]  /*0de0*/  USHF.L.U64.HI UR20, UR6, UR20, UR7 ;  /* 0x0000001406147299 */ /* 0x000fe20008010207 */
[--C-:B------:R-:W-:Y:S01]  /*0df0*/  @!P0 IMAD.MOV.U32 R22, RZ, RZ, R20.reuse ;  /* 0x000000ffff168224 */ /* 0x100fe200078e0014 */
[----:B------:R-:W-:Y:S01]  /*0e00*/  ISETP.GE.AND P5, PT, R8, UR11, PT ;  /* 0x0000000b08007c0c */ /* 0x000fe2000bfa6270 */
[----:B------:R-:W-:Y:S01]  /*0e10*/  @!P0 IMAD.MOV.U32 R23, RZ, RZ, R21 ;  /* 0x000000ffff178224 */ /* 0x000fe200078e0015 */
[----:B------:R-:W-:Y:S01]  /*0e20*/  USHF.R.S32.HI UR14, URZ, 0x1f, UR18 ;  /* 0x0000001f3f0e7899 */ /* 0x000fe20008011412 */
[----:B------:R-:W-:Y:S01]  /*0e30*/  @!P3 IMAD R11, R11, c[0x0][0x190], RZ ;  /* 0x000064000b0bba24 */ /* 0x000fe200078e02ff */
[----:B------:R-:W-:Y:S01]  /*0e40*/  UIMAD UR4, UR20, UR18, URZ ;  /* 0x00000012140472a4 */ /* 0x000fe2000f8e023f */
[----:B------:R-:W-:Y:S01]  /*0e50*/  @!P1 IMAD R3, R3, c[0x0][0x190], RZ ;  /* 0x0000640003039a24 */ /* 0x000fe200078e02ff */
[----:B------:R-:W-:Y:S01]  /*0e60*/  UIMAD.WIDE.U32 UR24, UR6, 0x20, URZ ;  /* 0x00000020061878a5 */ /* 0x000fe2000f8e003f */
[C---:B------:R-:W-:Y:S01]  /*0e70*/  @!P4 IMAD R5, R246.reuse, c[0x0][0x194], R5 ;  /* 0x00006500f605ca24 */ /* 0x040fe200078e0205 */
[----:B------:R-:W-:Y:S01]  /*0e80*/  UIMAD UR4, UR14, UR21, UR4 ;  /* 0x000000150e0472a4 */ /* 0x000fe2000f8e0204 */
[----:B------:R-:W-:Y:S01]  /*0e90*/  @!P4 IMAD.WIDE.U32 R20, R246, c[0x0][0x190], R20 ;  /* 0x00006400f614ca25 */ /* 0x000fe200078e0014 */
[----:B------:R-:W-:-:S03]  /*0ea0*/  LOP3.LUT R200, R200, 0x6, RZ, 0xc0, !PT ;  /* 0x00000006c8c87812 */ /* 0x000fc600078ec0ff */
[----:B------:R-:W-:Y:S02]  /*0eb0*/  @!P3 IMAD R4, R18, c[0x0][0x194], R11 ;  /* 0x000065001204ba24 */ /* 0x000fe400078e020b */
[C---:B------:R-:W-:Y:S02]  /*0ec0*/  @!P1 IMAD R3, R10.reuse, c[0x0][0x194], R3 ;  /* 0x000065000a039a24 */ /* 0x040fe400078e0203 */
[----:B------:R-:W-:Y:S02]  /*0ed0*/  @!P0 IMAD.X R13, RZ, RZ, R247, P2 ;  /* 0x000000ffff0d8224 */ /* 0x000fe400010e06f7 */
[----:B------:R-:W-:Y:S01]  /*0ee0*/  @!P1 IMAD.WIDE.U32 R10, R10, c[0x0][0x190], R24 ;  /* 0x000064000a0a9a25 */ /* 0x000fe200078e0018 */
[----:B------:R-:W-:-:S03]  /*0ef0*/  @!P4 LEA R24, P2, R20, c[0x0][0x160], 0x1 ;  /* 0x000058001418ca11 */ /* 0x000fc600078408ff */
[----:B------:R-:W-:Y:S02]  /*0f00*/  @!P4 IMAD.IADD R5, R21, 0x1, R5 ;  /* 0x000000011505c824 */ /* 0x000fe400078e0205 */
[----:B------:R-:W-:-:S03]  /*0f10*/  @!P3 IMAD.WIDE.U32 R18, R18, c[0x0][0x190], R26 ;  /* 0x000064001212ba25 */ /* 0x000fc600078e001a */
[----:B------:R-:W-:Y:S01]  /*0f20*/  @!P4 LEA.HI.X R25, R20, c[0x0][0x164], R5, 0x1, P2 ;  /* 0x000059001419ca11 */ /* 0x000fe200010f0c05 */
[----:B------:R-:W-:Y:S01]  /*0f30*/  @!P3 IMAD.IADD R4, R19, 0x1, R4 ;  /* 0x000000011304b824 */ /* 0x000fe200078e0204 */
[----:B------:R-:W-:Y:S01]  /*0f40*/  SHF.R.S32.HI R5, RZ, 0x1f, R166 ;  /* 0x0000001fff057819 */ /* 0x000fe200000114a6 */
[----:B------:R-:W-:Y:S01]  /*0f50*/  @!P1 IMAD.IADD R3, R11, 0x1, R3 ;  /* 0x000000010b039824 */ /* 0x000fe200078e0203 */
[C---:B------:R-:W-:Y:S01]  /*0f60*/  @!P3 LEA R26, P2, R18.reuse, c[0x0][0x160], 0x1 ;  /* 0x00005800121aba11 */ /* 0x040fe200078408ff */
[----:B------:R-:W-:Y:S02]  /*0f70*/  @!P0 IMAD R13, R13, c[0x0][0x190], RZ ;  /* 0x000064000d0d8a24 */ /* 0x000fe400078e02ff */
[----:B------:R-:W-:Y:S01]  /*0f80*/  IMAD R243, R5, c[0x0][0x1b0], RZ ;  /* 0x00006c0005f37a24 */ /* 0x000fe200078e02ff */
[----:B------:R-:W-:Y:S01]  /*0f90*/  @!P3 LEA.HI.X R27, R18, c[0x0][0x164], R4, 0x1, P2 ;  /* 0x00005900121bba11 */ /* 0x000fe200010f0c04 */
[----:B------:R-:W-:Y:S01]  /*0fa0*/  IMAD.WIDE.U32 R238, R166, c[0x0][0x1b0], R238 ;  /* 0x00006c00a6ee7a25 */ /* 0x000fe200078e00ee */
[----:B------:R-:W-:-:S03]  /*0fb0*/  @!P1 LEA R20, P2, R10, c[0x0][0x160], 0x1 ;  /* 0x000058000a149a11 */ /* 0x000fc600078408ff */
[----:B------:R-:W-:Y:S01]  /*0fc0*/  IMAD R243, R166, c[0x0][0x1b4], R243 ;  /* 0x00006d00a6f37a24 */ /* 0x000fe200078e02f3 */
[----:B------:R-:W-:Y:S01]  /*0fd0*/  @!P1 LEA.HI.X R21, R10, c[0x0][0x164], R3, 0x1, P2 ;  /* 0x000059000a159a11 */ /* 0x000fe200010f0c03 */
[C---:B------:R-:W-:Y:S01]  /*0fe0*/  @!P0 IMAD R6, R16.reuse, c[0x0][0x194], R13 ;  /* 0x0000650010068a24 */ /* 0x040fe200078e020d */
[----:B------:R-:W-:Y:S01]  /*0ff0*/  LEA.HI R13, R9, R2, RZ, 0x6 ;  /* 0x00000002090d7211 */ /* 0x000fe200078f30ff */
[----:B------:R-:W-:Y:S02]  /*1000*/  IMAD.IADD R243, R239, 0x1, R243 ;  /* 0x00000001eff37824 */ /* 0x000fe400078e02f3 */
[----:B------:R-:W-:Y:S02]  /*1010*/  IMAD.U32 R3, RZ, RZ, UR21 ;  /* 0x00000015ff037e24 */ /* 0x000fe4000f8e00ff */
[----:B------:R-:W-:Y:S02]  /*1020*/  IMAD.MOV.U32 R242, RZ, RZ, R238 ;  /* 0x000000fffff27224 */ /* 0x000fe400078e00ee */
[----:B------:R-:W-:-:S04]  /*1030*/  @!P0 IMAD.WIDE.U32 R16, R16, c[0x0][0x190], R22 ;  /* 0x0000640010108a25 */ /* 0x000fc800078e0016 */
[----:B------:R-:W-:Y:S01]  /*1040*/  IMAD.WIDE.U32 R10, R3, UR18, R242 ;  /* 0x00000012030a7c25 */ /* 0x000fe2000f8e00f2 */
[----:B------:R-:W-:-:S03]  /*1050*/  @!P0 LEA R12, P6, R16, c[0x0][0x160], 0x1 ;  /* 0x00005800100c8a11 */ /* 0x000fc600078c08ff */
[----:B------:R-:W-:Y:S02]  /*1060*/  IMAD.MOV.U32 R4, RZ, RZ, c[0x0][0x198] ;  /* 0x00006600ff047624 */ /* 0x000fe400078e00ff */
[----:B------:R-:W-:Y:S02]  /*1070*/  IMAD.SHL.U32 R13, R13, 0x8, RZ ;  /* 0x000000080d0d7824 */ /* 0x000fe400078e00ff */
[----:B------:R-:W-:Y:S01]  /*1080*/  @!P0 IMAD.IADD R6, R17, 0x1, R6 ;  /* 0x0000000111068824 */ /* 0x000fe200078e0206 */
[----:B------:R-:W-:Y:S01]  /*1090*/  IADD3 R17, R11, UR4, RZ ;  /* 0x000000040b117c10 */ /* 0x000fe2000fffe0ff */
[----:B------:R-:W-:Y:S01]  /*10a0*/  IMAD.U32 R19, RZ, RZ, UR7 ;  /* 0x00000007ff137e24 */ /* 0x000fe2000f8e00ff */
[----:B------:R-:W-:Y:S01]  /*10b0*/  @!P5 LEA R11, P2, R4, R10, 0x4 ;  /* 0x0000000a040bd211 */ /* 0x000fe200078420ff */
[----:B------:R-:W-:Y:S01]  /*10c0*/  ULDC.64 UR4, c[0x0][0x1a0] ;  /* 0x0000680000047ab9 */ /* 0x000fe20000000a00 */
[----:B------:R-:W-:Y:S01]  /*10d0*/  LOP3.LUT R236, R236, 0xfffffe00, R13, 0xf8, !PT ;  /* 0xfffffe00ecec7812 */ /* 0x000fe200078ef80d */
[----:B------:R-:W-:Y:S01]  /*10e0*/  UIMAD UR14, UR14, UR4, URZ ;  /* 0x000000040e0e72a4 */ /* 0x000fe2000f8e023f */
[----:B------:R-:W-:Y:S01]  /*10f0*/  @!P0 LEA.HI.X R13, R16, c[0x0][0x164], R6, 0x1, P6 ;  /* 0x00005900100d8a11 */ /* 0x000fe200030f0c06 */
[----:B------:R-:W-:Y:S01]  /*1100*/  IMAD R241, R5, c[0x0][0x1b8], RZ ;  /* 0x00006e0005f17a24 */ /* 0x000fe200078e02ff */
[----:B------:R-:W-:Y:S01]  /*1110*/  @!P5 LEA.HI.X R6, R4, R17, R19, 0x4, P2 ;  /* 0x000000110406d211 */ /* 0x000fe200010f2413 */
[----:B------:R-:W-:Y:S01]  /*1120*/  IMAD.SHL.U32 R236, R236, 0x2, RZ ;  /* 0x00000002ecec7824 */ /* 0x000fe200078e00ff */
[C---:B------:R-:W-:Y:S01]  /*1130*/  @!P5 LEA R22, P6, R11.reuse, c[0x0][0x168], 0x1 ;  /* 0x00005a000b16da11 */ /* 0x040fe200078c08ff */
[----:B------:R-:W-:Y:S01]  /*1140*/  IMAD.WIDE.U32 R18, R14, c[0x0][0x1a0], R244 ;  /* 0x000068000e127a25 */ /* 0x000fe200078e00f4 */
[----:B------:R-:W-:Y:S01]  /*1150*/  UIMAD.WIDE.U32 UR26, UR18, UR4, URZ ;  /* 0x00000004121a72a5 */ /* 0x000fe2000f8e003f */
[----:B------:R-:W-:Y:S01]  /*1160*/  ISETP.GE.AND P2, PT, R8, UR11, PT ;  /* 0x0000000b08007c0c */ /* 0x000fe2000bf46270 */
[----:B------:R-:W-:Y:S01]  /*1170*/  @!PT LDS RZ, [RZ] ;  /* 0x00000000fffff984 */ /* 0x000fe20000000800 */
[----:B------:R-:W-:Y:S01]  /*1180*/  @!PT LDS RZ, [RZ] ;  /* 0x00000000fffff984 */ /* 0x000fe20000000800 */
[----:B------:R-:W-:Y:S01]  /*1190*/  @!PT LDS RZ, [RZ] ;  /* 0x00000000fffff984 */ /* 0x000fe20000000800 */
[----:B------:R1:W-:Y:S01]  /*11a0*/  @!P4 LDGSTS.E.BYPASS.LTC128B.128 [R236], [R24.64] ;  /* 0x0000000018eccfae */ /* 0x0003e2000b901d50 */
[----:B------:R-:W-:Y:S01]  /*11b0*/  @!P5 LEA.HI.X R23, R11, c[0x0][0x16c], R6, 0x1, P6 ;  /* 0x00005b000b17da11 */ /* 0x000fe200030f0c06 */
[----:B------:R-:W-:Y:S01]  /*11c0*/  IMAD R11, R15, c[0x0][0x1a0], RZ ;  /* 0x000068000f0b7a24 */ /* 0x000fe200078e02ff */
[C---:B------:R-:W-:Y:S01]  /*11d0*/  ISETP.GE.AND P6, PT, R14.reuse, UR11, PT ;  /* 0x0000000b0e007c0c */ /* 0x040fe2000bfc6270 */
[----:B------:R1:W-:Y:S01]  /*11e0*/  @!P4 LDGSTS.E.BYPASS.LTC128B.128 [R236+0x2000], [R24.64+0x80] ;  /* 0x0200008018eccfae */ /* 0x0003e2000b901d50 */
[----:B------:R-:W-:Y:S01]  /*11f0*/  UIMAD UR14, UR18, UR5, UR14 ;  /* 0x00000005120e72a4 */ /* 0x000fe2000f8e020e */
[----:B------:R-:W-:-:S02]  /*1200*/  IMAD R6, R14, c[0x0][0x1a4], R11 ;  /* 0x000069000e067a24 */ /* 0x000fc400078e020b */
[----:B------:R1:W-:Y:S01]  /*1210*/  @!P4 LDGSTS.E.BYPASS.LTC128B.128 [R236+0x4000], [R24.64+0x100] ;  /* 0x0400010018eccfae */ /* 0x0003e2000b901d50 */
[----:B------:R-:W-:Y:S02]  /*1220*/  IMAD R241, R166, c[0x0][0x1bc], R241 ;  /* 0x00006f00a6f17a24 */ /* 0x000fe400078e02f1 */
[----:B------:R-:W-:Y:S01]  /*1230*/  IMAD.U32 R8, RZ, RZ, UR5 ;  /* 0x00000005ff087e24 */ /* 0x000fe2000f8e00ff */
[----:B------:R1:W-:Y:S01]  /*1240*/  @!P4 LDGSTS.E.BYPASS.LTC128B.128 [R236+0x6000], [R24.64+0x180] ;  /* 0x0600018018eccfae */ /* 0x0003e2000b901d50 */
[----:B------:R-:W-:-:S03]  /*1250*/  ISETP.GE.AND P4, PT, R7, UR11, PT ;  /* 0x0000000b07007c0c */ /* 0x000fc6000bf86270 */
[----:B------:R2:W-:Y:S04]  /*1260*/  @!P3 LDGSTS.E.BYPASS.LTC128B.128 [R236+0x800], [R26.64] ;  /* 0x008000001aecbfae */ /* 0x0005e8000b901d50 */
[----:B------:R2:W-:Y:S04]  /*1270*/  @!P3 LDGSTS.E.BYPASS.LTC128B.128 [R236+0x2800], [R26.64+0x80] ;  /* 0x028000801aecbfae */ /* 0x0005e8000b901d50 */
[----:B------:R2:W-:Y:S04]  /*1280*/  @!P3 LDGSTS.E.BYPASS.LTC128B.128 [R236+0x4800], [R26.64+0x100] ;  /* 0x048001001aecbfae */ /* 0x0005e8000b901d50 */
[----:B------:R2:W-:Y:S01]  /*1290*/  @!P3 LDGSTS.E.BYPASS.LTC128B.128 [R236+0x6800], [R26.64+0x180] ;  /* 0x068001801aecbfae */ /* 0x0005e2000b901d50 */
[----:B------:R-:W-:-:S03]  /*12a0*/  ISETP.GE.AND P3, PT, R235, UR11, PT ;  /* 0x0000000beb007c0c */ /* 0x000fc6000bf66270 */
[----:B------:R3:W-:Y:S04]  /*12b0*/  @!P1 LDGSTS.E.BYPASS.LTC128B.128 [R236+0x1000], [R20.64] ;  /* 0x0100000014ec9fae */ /* 0x0007e8000b901d50 */
[----:B------:R3:W-:Y:S04]  /*12c0*/  @!P1 LDGSTS.E.BYPASS.LTC128B.128 [R236+0x3000], [R20.64+0x80] ;  /* 0x0300008014ec9fae */ /* 0x0007e8000b901d50 */
[----:B------:R3:W-:Y:S02]  /*12d0*/  @!P1 LDGSTS.E.BYPASS.LTC128B.128 [R236+0x5000], [R20.64+0x100] ;  /* 0x0500010014ec9fae */ /* 0x0007e4000b901d50 */
[----:B------:R-:W-:Y:S01]  /*12e0*/  VOTEU.ALL UP0, P3 ;  /* 0x00000000003f7886 */ /* 0x000fe20001800000 */
[----:B------:R-:W-:Y:S01]  /*12f0*/  @!P3 IMAD.MOV.U32 R16, RZ, RZ, R10 ;  /* 0x000000ffff10b224 */ /* 0x000fe200078e000a */
[----:B------:R3:W-:Y:S01]  /*1300*/  @!P1 LDGSTS.E.BYPASS.LTC128B.128 [R236+0x7000], [R20.64+0x180] ;  /* 0x0700018014ec9fae */ /* 0x0007e2000b901d50 */
[----:B-1----:R-:W-:-:S03]  /*1310*/  @!P6 LEA R24, P1, R10, c[0x0][0x168], 0x1 ;  /* 0x00005a000a18ea11 */ /* 0x002fc600078208ff */
[----:B------:R1:W-:Y:S01]  /*1320*/  @!P0 LDGSTS.E.BYPASS.LTC128B.128 [R236+0x1800], [R12.64] ;  /* 0x018000000cec8fae */ /* 0x0003e2000b901d50 */
[--C-:B------:R-:W-:Y:S02]  /*1330*/  @!P6 LEA.HI.X R25, R10, c[0x0][0x16c], R17.reuse, 0x1, P1 ;  /* 0x00005b000a19ea11 */ /* 0x100fe400008f0c11 */
[----:B------:R-:W-:Y:S01]  /*1340*/  IADD3 R18, P1, R18, UR22, RZ ;  /* 0x0000001612127c10 */ /* 0x000fe2000ff3e0ff */
[----:B------:R-:W-:Y:S01]  /*1350*/  USHF.L.U32 UR22, UR7, 0x5, URZ ;  /* 0x0000000507167899 */ /* 0x000fe2000800063f */
[----:B------:R1:W-:Y:S02]  /*1360*/  @!P0 LDGSTS.E.BYPASS.LTC128B.128 [R236+0x3800], [R12.64+0x80] ;  /* 0x038000800cec8fae */ /* 0x0003e4000b901d50 */
[----:B------:R-:W-:Y:S01]  /*1370*/  IADD3.X R19, R19, UR19, R6, P1, !PT ;  /* 0x0000001313137c10 */ /* 0x000fe20008ffe406 */
[----:B------:R-:W-:Y:S01]  /*1380*/  UIADD3 UR19, UR27, UR14, URZ ;  /* 0x0000000e1b137290 */ /* 0x000fe2000fffe03f */
[----:B------:R-:W-:Y:S01]  /*1390*/  @!P4 IADD3 R6, P1, R10, UR24, RZ ;  /* 0x000000180a06cc10 */ /* 0x000fe2000ff3e0ff */
[----:B------:R-:W-:Y:S01]  /*13a0*/  IMAD.U32 R5, RZ, RZ, UR22 ;  /* 0x00000016ff057e24 */ /* 0x000fe2000f8e00ff */
[----:B------:R-:W-:Y:S01]  /*13b0*/  @!UP0 UIMAD UR14, UR7, 0x30, URZ ;  /* 0x00000030070e88a4 */ /* 0x000fe2000f8e023f */
[----:B------:R-:W-:Y:S01]  /*13c0*/  @!P3 IMAD.WIDE.U32 R10, R4, 0x30, R16 ;  /* 0x00000030040ab825 */ /* 0x000fe200078e0010 */
[----:B------:R1:W-:Y:S01]  /*13d0*/  @!P0 LDGSTS.E.BYPASS.LTC128B.128 [R236+0x5800], [R12.64+0x100] ;  /* 0x058001000cec8fae */ /* 0x0003e2000b901d50 */
[----:B------:R-:W-:Y:S01]  /*13e0*/  LEA.HI R4, R9, R2, RZ, 0x4 ;  /* 0x0000000209047211 */ /* 0x000fe200078f20ff */
[----:B------:R-:W-:Y:S01]  /*13f0*/  UIMAD.WIDE.U32 UR22, UR4, 0x20, URZ ;  /* 0x00000020041678a5 */ /* 0x000fe2000f8e003f */
[----:B------:R-:W-:Y:S01]  /*1400*/  @!P4 IADD3.X R5, R17, UR25, R5, P1, !PT ;  /* 0x000000191105cc10 */ /* 0x000fe20008ffe405 */
[----:B------:R1:W-:Y:S01]  /*1410*/  @!P0 LDGSTS.E.BYPASS.LTC128B.128 [R236+0x7800], [R12.64+0x180] ;  /* 0x078001800cec8fae */ /* 0x0003e2000b901d50 */
[----:B------:R-:W-:Y:S01]  /*1420*/  IMAD.WIDE.U32 R166, R166, c[0x0][0x1b8], R18 ;  /* 0x00006e00a6a67a25 */ /* 0x000fe200078e0012 */
[----:B------:R-:W-:-:S02]  /*1430*/  SHF.R.S32.HI R15, RZ, 0x4, R4 ;  /* 0x00000004ff0f7819 */ /* 0x000fc40000011404 */
[----:B------:R4:W-:Y:S01]  /*1440*/  @!P6 LDGSTS.E.BYPASS.LTC128B.128 [R236+0x8000], [R24.64] ;  /* 0x0800000018ecefae */ /* 0x0009e2000b901d50 */
[----:B--2---:R-:W-:Y:S01]  /*1450*/  IMAD.U32 R26, RZ, RZ, UR26 ;  /* 0x0000001aff1a7e24 */ /* 0x004fe2000f8e00ff */
[C---:B---3--:R-:W-:Y:S01]  /*1460*/  @!P4 LEA R20, P1, R6.reuse, c[0x0][0x168], 0x1 ;  /* 0x00005a000614ca11 */ /* 0x048fe200078208ff */
[----:B------:R-:W-:Y:S01]  /*1470*/  IMAD.IADD R241, R167, 0x1, R241 ;  /* 0x00000001a7f17824 */ /* 0x000fe200078e02f1 */
[----:B------:R4:W-:Y:S01]  /*1480*/  @!P6 LDGSTS.E.BYPASS.LTC128B.128 [R236+0xa000], [R24.64+0x80] ;  /* 0x0a00008018ecefae */ /* 0x0009e2000b901d50 */
[----:B------:R-:W-:Y:S01]  /*1490*/  IMAD.U32 R27, RZ, RZ, UR27 ;  /* 0x0000001bff1b7e24 */ /* 0x000fe2000f8e00ff */
[----:B------:R-:W-:Y:S01]  /*14a0*/  @!P4 LEA.HI.X R21, R6, c[0x0][0x16c], R5, 0x1, P1 ;  /* 0x00005b000615ca11 */ /* 0x000fe200008f0c05 */
[----:B------:R-:W-:Y:S01]  /*14b0*/  IMAD.U32 R5, RZ, RZ, UR19 ;  /* 0x00000013ff057e24 */ /* 0x000fe2000f8e00ff */
[----:B------:R4:W-:Y:S01]  /*14c0*/  @!P6 LDGSTS.E.BYPASS.LTC128B.128 [R236+0xc000], [R24.64+0x100] ;  /* 0x0c00010018ecefae */ /* 0x0009e2000b901d50 */
[----:B------:R-:W-:Y:S01]  /*14d0*/  @!P3 IADD3 R6, R11, UR14, RZ ;  /* 0x0000000e0b06bc10 */ /* 0x000fe2000fffe0ff */
[----:B------:R-:W-:Y:S01]  /*14e0*/  IMAD.U32 R11, RZ, RZ, UR4 ;  /* 0x00000004ff0b7e24 */ /* 0x000fe2000f8e00ff */
[----:B------:R-:W-:Y:S01]  /*14f0*/  @!P3 LEA R18, P1, R10, c[0x0][0x168], 0x1 ;  /* 0x00005a000a12ba11 */ /* 0x000fe200078208ff */
[----:B------:R4:W-:Y:S01]  /*1500*/  @!P6 LDGSTS.E.BYPASS.LTC128B.128 [R236+0xe000], [R24.64+0x180] ;  /* 0x0e00018018ecefae */ /* 0x0009e2000b901d50 */
[----:B------:R-:W-:-:S02]  /*1510*/  LEA R16, P0, R26, R166, 0x6 ;  /* 0x000000a61a107211 */ /* 0x000fc400078030ff */
[----:B------:R-:W-:Y:S01]  /*1520*/  @!P3 LEA.HI.X R19, R10, c[0x0][0x16c], R6, 0x1, P1 ;  /* 0x00005b000a13ba11 */ /* 0x000fe200008f0c06 */
[----:B------:R2:W-:Y:S01]  /*1530*/  @!P5 LDGSTS.E.BYPASS.LTC128B.128 [R236+0x8800], [R22.64] ;  /* 0x0880000016ecdfae */ /* 0x0005e2000b901d50 */
[----:B------:R-:W-:Y:S01]  /*1540*/  LEA.HI.X R17, R26, R241, R5, 0x6, P0 ;  /* 0x000000f11a117211 */ /* 0x000fe200000f3405 */
[----:B------:R-:W-:Y:S01]  /*1550*/  IMAD.SHL.U32 R10, R0, 0x40, RZ ;  /* 0x00000040000a7824 */ /* 0x000fe200078e00ff */
[----:B------:R-:W-:Y:S01]  /*1560*/  LOP3.LUT R5, R4, 0xfffffff0, RZ, 0xc0, !PT ;  /* 0xfffffff004057812 */ /* 0x000fe200078ec0ff */
[----:B------:R2:W-:Y:S01]  /*1570*/  @!P5 LDGSTS.E.BYPASS.LTC128B.128 [R236+0xa800], [R22.64+0x80] ;  /* 0x0a80008016ecdfae */ /* 0x0005e2000b901d50 */
[----:B------:R-:W-:Y:S01]  /*1580*/  ISETP.GE.AND P1, PT, R7, UR11, PT ;  /* 0x0000000b07007c0c */ /* 0x000fe2000bf26270 */
[----:B------:R-:W-:Y:S01]  /*1590*/  IMAD.U32 R7, RZ, RZ, UR4 ;  /* 0x00000004ff077e24 */ /* 0x000fe2000f8e00ff */
[----:B------:R-:W-:Y:S01]  /*15a0*/  LOP3.LUT R10, R10, 0x1c0, RZ, 0xc0, !PT ;  /* 0x000001c00a0a7812 */ /* 0x000fe200078ec0ff */
[----:B------:R2:W-:Y:S01]  /*15b0*/  @!P5 LDGSTS.E.BYPASS.LTC128B.128 [R236+0xc800], [R22.64+0x100] ;  /* 0x0c80010016ecdfae */ /* 0x0005e2000b901d50 */
[----:B-1----:R-:W-:Y:S01]  /*15c0*/  IMAD.IADD R12, R2, 0x1, -R5 ;  /* 0x00000001020c7824 */ /* 0x002fe200078e0a05 */
[----:B------:R-:W-:Y:S01]  /*15d0*/  LEA.HI R4, R4, R15, RZ, 0x1 ;  /* 0x0000000f04047211 */ /* 0x000fe200078f08ff */
[----:B------:R-:W-:Y:S01]  /*15e0*/  IMAD.SHL.U32 R13, R14, 0x8, RZ ;  /* 0x000000080e0d7824 */ /* 0x000fe200078e00ff */
[----:B------:R2:W-:Y:S01]  /*15f0*/  @!P5 LDGSTS.E.BYPASS.LTC128B.128 [R236+0xe800], [R22.64+0x180] ;  /* 0x0e80018016ecdfae */ /* 0x0005e2000b901d50 */
[----:B------:R-:W-:-:S02]  /*1600*/  @!P2 LEA R7, P0, R7, R16, 0x4 ;  /* 0x000000100707a211 */ /* 0x000fc400078020ff */
[----:B------:R-:W-:Y:S01]  /*1610*/  SHF.R.S32.HI R5, RZ, 0x1f, R12 ;  /* 0x0000001fff057819 */ /* 0x000fe2000001140c */
[----:B------:R1:W-:Y:S01]  /*1620*/  @!P4 LDGSTS.E.BYPASS.LTC128B.128 [R236+0x9000], [R20.64] ;  /* 0x0900000014eccfae */ /* 0x0003e2000b901d50 */
[----:B------:R-:W-:Y:S02]  /*1630*/  @!P2 LEA.HI.X R8, R11, R17, R8, 0x4, P0 ;  /* 0x000000110b08a211 */ /* 0x000fe400000f2408 */
[----:B------:R-:W-:Y:S01]  /*1640*/  LEA.HI R6, R5, R12, RZ, 0x3 ;  /* 0x0000000c05067211 */ /* 0x000fe200078f18ff */
[----:B------:R1:W-:Y:S01]  /*1650*/  @!P4 LDGSTS.E.BYPASS.LTC128B.128 [R236+0xb000], [R20.64+0x80] ;  /* 0x0b00008014eccfae */ /* 0x0003e2000b901d50 */
[----:B------:R-:W-:Y:S02]  /*1660*/  ISETP.GE.AND P0, PT, R235, UR11, PT ;  /* 0x0000000beb007c0c */ /* 0x000fe4000bf06270 */
[----:B------:R-:W-:Y:S01]  /*1670*/  LOP3.LUT R5, R6, 0xfffffff8, RZ, 0xc0, !PT ;  /* 0xfffffff806057812 */ /* 0x000fe200078ec0ff */
[----:B------:R1:W-:Y:S01]  /*1680*/  @!P4 LDGSTS.E.BYPASS.LTC128B.128 [R236+0xd000], [R20.64+0x100] ;  /* 0x0d00010014eccfae */ /* 0x0003e2000b901d50 */
[----:B------:R-:W-:Y:S01]  /*1690*/  ISETP.GE.AND P6, PT, R14, UR11, PT ;  /* 0x0000000b0e007c0c */ /* 0x000fe2000bfc6270 */
[----:B------:R-:W-:Y:S01]  /*16a0*/  USHF.L.U32 UR11, UR5, 0x5, URZ ;  /* 0x00000005050b7899 */ /* 0x000fe2000800063f */
[----:B------:R-:W-:Y:S01]  /*16b0*/  LOP3.LUT R13, R10, 0x8, R13, 0xf8, !PT ;  /* 0x000000080a0d7812 */ /* 0x000fe200078ef80d */
[----:B------:R1:W-:Y:S01]  /*16c0*/  @!P4 LDGSTS.E.BYPASS.LTC128B.128 [R236+0xf000], [R20.64+0x180] ;  /* 0x0f00018014eccfae */ /* 0x0003e2000b901d50 */
[----:B------:R-:W-:Y:S01]  /*16d0*/  LOP3.LUT R4, R4, 0xfffffffe, RZ, 0xc0, !PT ;  /* 0xfffffffe04047812 */ /* 0x000fe200078ec0ff */
[----:B------:R-:W-:Y:S01]  /*16e0*/  IMAD.IADD R5, R12, 0x1, -R5 ;  /* 0x000000010c057824 */ /* 0x000fe200078e0a05 */
[----:B------:R-:W-:Y:S01]  /*16f0*/  SHF.R.U32.HI R10, RZ, 0x3, R10 ;  /* 0x00000003ff0a7819 */ /* 0x000fe2000001160a */
[----:B------:R3:W-:Y:S01]  /*1700*/  @!P3 LDGSTS.E.BYPASS.LTC128B.128 [R236+0x9800], [R18.64] ;  /* 0x0980000012ecbfae */ /* 0x0007e2000b901d50 */
[----:B------:R-:W-:Y:S01]  /*1710*/  IMAD.U32 R11, RZ, RZ, UR11 ;  /* 0x0000000bff0b7e24 */ /* 0x000fe2000f8e00ff */
[----:B------:R-:W-:Y:S01]  /*1720*/  VOTEU.ALL UP0, P0 ;  /* 0x00000000003f7886 */ /* 0x000fe20000000000 */
[----:B------:R-:W-:Y:S01]  /*1730*/  LOP3.LUT R13, R13, R10, RZ, 0x3c, !PT ;  /* 0x0000000a0d0d7212 */ /* 0x000fe200078e3cff */
[----:B------:R3:W-:Y:S01]  /*1740*/  @!P3 LDGSTS.E.BYPASS.LTC128B.128 [R236+0xb800], [R18.64+0x80] ;  /* 0x0b80008012ecbfae */ /* 0x0007e2000b901d50 */
[----:B------:R-:W-:-:S02]  /*1750*/  IMAD.IADD R4, R15, 0x1, -R4 ;  /* 0x000000010f047824 */ /* 0x000fc400078e0a04 */
[----:B------:R-:W-:Y:S01]  /*1760*/  IMAD.SHL.U32 R10, R5, 0x40, RZ ;  /* 0x00000040050a7824 */ /* 0x000fe200078e00ff */
[----:B------:R3:W-:Y:S01]  /*1770*/  @!P3 LDGSTS.E.BYPASS.LTC128B.128 [R236+0xd800], [R18.64+0x100] ;  /* 0x0d80010012ecbfae */ /* 0x0007e2000b901d50 */
[C---:B------:R-:W-:Y:S01]  /*1780*/  IMAD R233, R4.reuse, 0x200, R13 ;  /* 0x0000020004e97824 */ /* 0x040fe200078e020d */
[----:B------:R-:W-:Y:S01]  /*1790*/  @!UP0 UIMAD UR11, UR5, 0x30, URZ ;  /* 0x00000030050b88a4 */ /* 0x000fe2000f8e023f */
[----:B------:R-:W-:Y:S01]  /*17a0*/  IMAD.SHL.U32 R13, R4, 0x8, RZ ;  /* 0x00000008040d7824 */ /* 0x000fe200078e00ff */
[----:B------:R3:W-:Y:S01]  /*17b0*/  @!P3 LDGSTS.E.BYPASS.LTC128B.128 [R236+0xf800], [R18.64+0x180] ;  /* 0x0f80018012ecbfae */ /* 0x0007e2000b901d50 */
[----:B------:R-:W-:Y:S01]  /*17c0*/  LOP3.LUT R10, R10, 0x1c0, RZ, 0xc0, !PT ;  /* 0x000001c00a0a7812 */ /* 0x000fe200078ec0ff */
[----:B------:R-:W-:Y:S01]  /*17d0*/  IMAD.U32 R15, RZ, RZ, UR4 ;  /* 0x00000004ff0f7e24 */ /* 0x000fe2000f8e00ff */
[----:B------:R-:W-:Y:S01]  /*17e0*/  UISETP.GE.AND UP0, UPT, UR8, 0x2, UPT ;  /* 0x000000020800788c */ /* 0x000fe2000bf06270 */
[----:B------:R-:W0:Y:S01]  /*17f0*/  LDGDEPBAR ;  /* 0x00000000000079af */ /* 0x000e220000000000 */
[----:B------:R-:W-:Y:S01]  /*1800*/  LOP3.LUT R13, R10, 0x8, R13, 0xf8, !PT ;  /* 0x000000080a0d7812 */ /* 0x000fe200078ef80d */
[----:B------:R-:W-:Y:S01]  /*1810*/  @!P0 IMAD.WIDE.U32 R14, R15, 0x30, R16 ;  /* 0x000000300f0e8825 */ /* 0x000fe200078e0010 */
[----:B------:R-:W-:-:S02]  /*1820*/  SHF.R.U32.HI R4, RZ, 0x3, R10 ;  /* 0x00000003ff047819 */ /* 0x000fc4000001160a */
[----:B------:R-:W-:Y:S01]  /*1830*/  @!P1 IADD3 R10, P3, R16, UR22, RZ ;  /* 0x00000016100a9c10 */ /* 0x000fe2000ff7e0ff */
[----:B------:R-:W-:Y:S01]  /*1840*/  IMAD.SHL.U32 R81, R6, 0x40, RZ ;  /* 0x0000004006517824 */ /* 0x000fe200078e00ff */
[C---:B-1----:R-:W-:Y:S01]  /*1850*/  @!P6 LEA R20, P4, R16.reuse, c[0x0][0x170], 0x1 ;  /* 0x00005c001014ea11 */ /* 0x042fe200078808ff */
[----:B------:R-:W-:Y:S01]  /*1860*/  IMAD.SHL.U32 R233, R233, 0x2, RZ ;  /* 0x00000002e9e97824 */ /* 0x000fe200078e00ff */
[----:B------:R-:W-:Y:S02]  /*1870*/  LOP3.LUT R4, R13, R4, RZ, 0x3c, !PT ;  /* 0x000000040d047212 */ /* 0x000fe400078e3cff */
[----:B------:R-:W-:Y:S02]  /*1880*/  @!P6 LEA.HI.X R21, R16, c[0x0][0x174], R17, 0x1, P4 ;  /* 0x00005d001015ea11 */ /* 0x000fe400020f0c11 */
[----:B------:R-:W-:Y:S02]  /*1890*/  @!P2 LEA R12, P4, R7, c[0x0][0x170], 0x1 ;  /* 0x00005c00070caa11 */ /* 0x000fe400078808ff */
[----:B------:R-:W-:-:S02]  /*18a0*/  @!P1 IADD3.X R11, R17, UR23, R11, P3, !PT ;  /* 0x00000017110b9c10 */ /* 0x000fc40009ffe40b */
[----:B------:R-:W-:Y:S02]  /*18b0*/  @!P2 LEA.HI.X R13, R7, c[0x0][0x174], R8, 0x1, P4 ;  /* 0x00005d00070daa11 */ /* 0x000fe400020f0c08 */
[----:B------:R-:W-:Y:S02]  /*18c0*/  @!P1 LEA R16, P4, R10, c[0x0][0x170], 0x1 ;  /* 0x00005c000a109a11 */ /* 0x000fe400078808ff */
[----:B------:R-:W-:Y:S02]  /*18d0*/  @!P0 IADD3 R7, R15, UR11, RZ ;  /* 0x0000000b0f078c10 */ /* 0x000fe4000fffe0ff */
[----:B------:R-:W-:Y:S01]  /*18e0*/  @!P0 LEA R8, P3, R14, c[0x0][0x170], 0x1 ;  /* 0x00005c000e088a11 */ /* 0x000fe200078608ff */
[----:B------:R-:W-:-:S04]  /*18f0*/  DEPBAR.LE SB0, 0x0 ;  /* 0x000080000000791a */ /* 0x000fc80000000000 */
[----:B------:R-:W-:Y:S01]  /*1900*/  BAR.SYNC.DEFER_BLOCKING 0x0 ;  /* 0x0000000000007b1d */ /* 0x000fe20000010000 */
[----:B------:R-:W-:Y:S02]  /*1910*/  SHF.R.S32.HI R6, RZ, 0x5, R80 ;  /* 0x00000005ff067819 */ /* 0x000fe40000011450 */
[----:B------:R-:W-:Y:S02]  /*1920*/  LOP3.LUT R81, R81, 0xfffffe00, RZ, 0xc0, !PT ;  /* 0xfffffe0051517812 */ /* 0x000fe400078ec0ff */
[----:B------:R-:W-:Y:S02]  /*1930*/  @!P1 LEA.HI.X R17, R10, c[0x0][0x174], R11, 0x1, P4 ;  /* 0x00005d000a119a11 */ /* 0x000fe400020f0c0b */
[----:B------:R-:W-:Y:S01]  /*1940*/  @!P0 LEA.HI.X R9, R14, c[0x0][0x174], R7, 0x1, P3 ;  /* 0x00005d000e098a11 */ /* 0x000fe200018f0c07 */
[C---:B------:R-:W-:Y:S01]  /*1950*/  IMAD R7, R6.reuse, 0x400, R81 ;  /* 0x0000040006077824 */ /* 0x040fe200078e0251 */
[----:B------:R-:W-:Y:S02]  /*1960*/  IADD3 R231, R233, 0x8020, RZ ;  /* 0x00008020e9e77810 */ /* 0x000fe40007ffe0ff */
[----:B------:R-:W-:Y:S01]  /*1970*/  LEA R6, R6, UR12, 0x4 ;  /* 0x0000000c06067c11 */ /* 0x000fe2000f8e20ff */
[----:B------:R-:W-:-:S02]  /*1980*/  IMAD.IADD R234, R4, 0x1, R7 ;  /* 0x0000000104ea7824 */ /* 0x000fc400078e0207 */
[----:B------:R-:W-:Y:S02]  /*1990*/  IMAD.MOV.U32 R7, RZ, RZ, 0x10 ;  /* 0x00000010ff077424 */ /* 0x000fe400078e00ff */
[----:B------:R-:W-:Y:S01]  /*19a0*/  IMAD.SHL.U32 R234, R234, 0x2, RZ ;  /* 0x00000002eaea7824 */ /* 0x000fe200078e00ff */
[----:B------:R-:W-:Y:S04]  /*19b0*/  @P6 STS.128 [R236+0x10000], RZ ;  /* 0x010000ffec006388 */ /* 0x000fe80000000c00 */
[----:B------:R-:W-:Y:S04]  /*19c0*/  @P6 STS.128 [R236+0x12000], RZ ;  /* 0x012000ffec006388 */ /* 0x000fe80000000c00 */
[----:B------:R-:W-:Y:S04]  /*19d0*/  @P6 STS.128 [R236+0x14000], RZ ;  /* 0x014000ffec006388 */ /* 0x000fe80000000c00 */
[----:B------:R-:W-:Y:S04]  /*19e0*/  @P6 STS.128 [R236+0x16000], RZ ;  /* 0x016000ffec006388 */ /* 0x000fe80000000c00 */
[----:B------:R-:W-:Y:S01]  /*19f0*/  @!PT LDS RZ, [RZ] ;  /* 0x00000000fffff984 */ /* 0x000fe20000000800 */
[----:B------:R-:W-:Y:S01]  /*1a00*/  @!PT LDS RZ, [RZ] ;  /* 0x00000000fffff984 */ /* 0x000fe20000000800 */
[----:B------:R-:W-:Y:S01]  /*1a10*/  @!PT LDS RZ, [RZ] ;  /* 0x00000000fffff984 */ /* 0x000fe20000000800 */
[----:B------:R2:W-:Y:S04]  /*1a20*/  @!P6 LDGSTS.E.BYPASS.LTC128B.128 [R236+0x10000], [R20.64] ;  /* 0x1000000014ecefae */ /* 0x0005e8000b901d50 */
[----:B------:R2:W-:Y:S04]  /*1a30*/  @!P6 LDGSTS.E.BYPASS.LTC128B.128 [R236+0x12000], [R20.64+0x80] ;  /* 0x1200008014ecefae */ /* 0x0005e8000b901d50 */
[----:B------:R2:W-:Y:S04]  /*1a40*/  @!P6 LDGSTS.E.BYPASS.LTC128B.128 [R236+0x14000], [R20.64+0x100] ;  /* 0x1400010014ecefae */ /* 0x0005e8000b901d50 */
[----:B------:R2:W-:Y:S04]  /*1a50*/  @!P6 LDGSTS.E.BYPASS.LTC128B.128 [R236+0x16000], [R20.64+0x180] ;  /* 0x1600018014ecefae */ /* 0x0005e8000b901d50 */
        /* <DEDUP_REMOVED lines=21> */
[----:B------:R3:W-:Y:S01]  /*1bb0*/  @!P1 LDGSTS.E.BYPASS.LTC128B.128 [R236+0x17000], [R16.64+0x180] ;  /* 0x1700018010ec9fae */ /* 0x0007e2000b901d50 */
[----:B------:R-:W-:Y:S01]  /*1bc0*/  R2P PR, R5, 0x6 ;  /* 0x0000000605007804 */ /* 0x000fe20000000000 */
[----:B------:R-:W-:-:S02]  /*1bd0*/  IMAD.MOV.U32 R5, RZ, RZ, 0x20 ;  /* 0x00000020ff057424 */ /* 0x000fc400078e00ff */
[----:B------:R-:W-:Y:S02]  /*1be0*/  @P0 STS.128 [R236+0x11800], RZ ;  /* 0x011800ffec000388 */ /* 0x000fe40000000c00 */
[----:B------:R-:W-:Y:S02]  /*1bf0*/  SEL R7, R7, 0xfffffff0, !P1 ;  /* 0xfffffff007077807 */ /* 0x000fe40004800000 */
[----:B------:R-:W-:Y:S01]  /*1c00*/  @P0 STS.128 [R236+0x13800], RZ ;  /* 0x013800ffec000388 */ /* 0x000fe20000000c00 */
[----:B------:R-:W-:Y:S02]  /*1c10*/  SEL R5, R5, 0xffffffe0, !P2 ;  /* 0xffffffe005057807 */ /* 0x000fe40005000000 */
[----:B------:R-:W-:Y:S01]  /*1c20*/  R2P PR, R0, 0x6 ;  /* 0x0000000600007804 */ /* 0x000fe20000000000 */
[----:B------:R-:W-:Y:S01]  /*1c30*/  @P0 STS.128 [R236+0x15800], RZ ;  /* 0x015800ffec000388 */ /* 0x000fe20000000c00 */
[----:B------:R-:W-:Y:S01]  /*1c40*/  IADD3 R0, R233, 0x8000, RZ ;  /* 0x00008000e9007810 */ /* 0x000fe20007ffe0ff */
[----:B------:R-:W-:-:S02]  /*1c50*/  IMAD R232, R7, 0x2, R234 ;  /* 0x0000000207e87824 */ /* 0x000fc400078e02ea */
[----:B------:R-:W-:Y:S01]  /*1c60*/  @P0 STS.128 [R236+0x17800], RZ ;  /* 0x017800ffec000388 */ /* 0x000fe20000000c00 */
[C---:B------:R-:W-:Y:S02]  /*1c70*/  IMAD R230, R5.reuse, 0x2, R234 ;  /* 0x0000000205e67824 */ /* 0x040fe400078e02ea */
[----:B------:R-:W-:Y:S01]  /*1c80*/  IMAD R229, R5, 0x2, R232 ;  /* 0x0000000205e57824 */ /* 0x000fe200078e02e8 */
[----:B------:R-:W-:Y:S01]  /*1c90*/  @!PT LDS RZ, [RZ] ;  /* 0x00000000fffff984 */ /* 0x000fe20000000800 */
[----:B------:R-:W-:Y:S01]  /*1ca0*/  @!PT LDS RZ, [RZ] ;  /* 0x00000000fffff984 */ /* 0x000fe20000000800 */
[----:B------:R-:W-:Y:S01]  /*1cb0*/  @!PT LDS RZ, [RZ] ;  /* 0x00000000fffff984 */ /* 0x000fe20000000800 */
[----:B------:R5:W-:Y:S04]  /*1cc0*/  @!P0 LDGSTS.E.BYPASS.LTC128B.128 [R236+0x11800], [R8.64] ;  /* 0x1180000008ec8fae */ /* 0x000be8000b901d50 */
[----:B------:R5:W-:Y:S01]  /*1cd0*/  @!P0 LDGSTS.E.BYPASS.LTC128B.128 [R236+0x13800], [R8.64+0x80] ;  /* 0x1380008008ec8fae */ /* 0x000be2000b901d50 */
[----:B------:R-:W-:Y:S01]  /*1ce0*/  @P1 IADD3 R231, R0, -0x20, RZ ;  /* 0xffffffe000e71810 */ /* 0x000fe20007ffe0ff */
[----:B------:R-:W-:-:S02]  /*1cf0*/  IMAD.MOV.U32 R0, RZ, RZ, 0x40 ;  /* 0x00000040ff007424 */ /* 0x000fc400078e00ff */
[----:B------:R5:W-:Y:S01]  /*1d00*/  @!P0 LDGSTS.E.BYPASS.LTC128B.128 [R236+0x15800], [R8.64+0x100] ;  /* 0x1580010008ec8fae */ /* 0x000be2000b901d50 */
[C---:B------:R-:W-:Y:S02]  /*1d10*/  IADD3 R223, R231.reuse, 0x800, RZ ;  /* 0x00000800e7df7810 */ /* 0x040fe40007ffe0ff */
[----:B------:R-:W-:Y:S01]  /*1d20*/  SEL R0, R0, 0xffffffc0, !P2 ;  /* 0xffffffc000007807 */ /* 0x000fe20005000000 */
[----:B------:R5:W-:Y:S01]  /*1d30*/  @!P0 LDGSTS.E.BYPASS.LTC128B.128 [R236+0x17800], [R8.64+0x180] ;  /* 0x1780018008ec8fae */ /* 0x000be2000b901d50 */
[C---:B------:R-:W-:Y:S02]  /*1d40*/  IADD3 R222, R231.reuse, 0x1000, RZ ;  /* 0x00001000e7de7810 */ /* 0x040fe40007ffe0ff */
[----:B------:R-:W-:Y:S01]  /*1d50*/  IADD3 R221, R231, 0x1800, RZ ;  /* 0x00001800e7dd7810 */ /* 0x000fe20007ffe0ff */
[----:B------:R-:W-:Y:S01]  /*1d60*/  LDSM.16.M88.4 R52, [R234] ;  /* 0x00000000ea34783b */ /* 0x000fe20000000200 */
[----:B------:R-:W-:Y:S01]  /*1d70*/  IMAD.IADD R227, R233, 0x1, R0 ;  /* 0x00000001e9e37824 */ /* 0x000fe200078e0200 */
[C---:B------:R-:W-:Y:S01]  /*1d80*/  IADD3 R219, R231.reuse, 0x2000, RZ ;  /* 0x00002000e7db7810 */ /* 0x040fe20007ffe0ff */
[----:B------:R-:W-:Y:S01]  /*1d90*/  IMAD.IADD R220, R0, 0x1, R231 ;  /* 0x0000000100dc7824 */ /* 0x000fe200078e02e7 */
[----:B---3--:R-:W2:Y:S01]  /*1da0*/  LDSM.16.M88.4 R16, [R233+0x8800] ;  /* 0x00880000e910783b */ /* 0x008ea20000000200 */
[----:B------:R-:W-:-:S02]  /*1db0*/  IADD3 R218, R231, 0x2800, RZ ;  /* 0x00002800e7da7810 */ /* 0x000fc40007ffe0ff */
[C---:B------:R-:W-:Y:S01]  /*1dc0*/  IADD3 R217, R231.reuse, 0x3000, RZ ;  /* 0x00003000e7d97810 */ /* 0x040fe20007ffe0ff */
[----:B----4-:R-:W3:Y:S01]  /*1dd0*/  LDSM.16.M88.4 R24, [R233+0x8000] ;  /* 0x00800000e918783b */ /* 0x010ee20000000200 */
[C---:B------:R-:W-:Y:S02]  /*1de0*/  IADD3 R216, R231.reuse, 0x3800, RZ ;  /* 0x00003800e7d87810 */ /* 0x040fe40007ffe0ff */
[C---:B------:R-:W-:Y:S01]  /*1df0*/  IADD3 R215, R231.reuse, 0x4000, RZ ;  /* 0x00004000e7d77810 */ /* 0x040fe20007ffe0ff */
[----:B------:R-:W4:Y:S01]  /*1e00*/  LDSM.16.M88.4 R60, [R233+0x9000] ;  /* 0x00900000e93c783b */ /* 0x000f220000000200 */
[C---:B------:R-:W-:Y:S02]  /*1e10*/  IADD3 R214, R231.reuse, 0x4800, RZ ;  /* 0x00004800e7d67810 */ /* 0x040fe40007ffe0ff */
[C---:B------:R-:W-:Y:S01]  /*1e20*/  IADD3 R213, R231.reuse, 0x5000, RZ ;  /* 0x00005000e7d57810 */ /* 0x040fe20007ffe0ff */
[----:B-1----:R-:W1:Y:S01]  /*1e30*/  LDSM.16.M88.4 R12, [R233+0x9800] ;  /* 0x00980000e90c783b */ /* 0x002e620000000200 */
[----:B------:R-:W-:-:S02]  /*1e40*/  IADD3 R212, R231, 0x5800, RZ ;  /* 0x00005800e7d47810 */ /* 0x000fc40007ffe0ff */
[C---:B------:R-:W-:Y:S01]  /*1e50*/  IADD3 R211, R231.reuse, 0x6000, RZ ;  /* 0x00006000e7d37810 */ /* 0x040fe20007ffe0ff */
[----:B------:R-:W-:Y:S01]  /*1e60*/  LDSM.16.M88.4 R40, [R231+0x800] ;  /* 0x00080000e728783b */ /* 0x000fe20000000200 */
[C---:B------:R-:W-:Y:S02]  /*1e70*/  IADD3 R210, R231.reuse, 0x6800, RZ ;  /* 0x00006800e7d27810 */ /* 0x040fe40007ffe0ff */
[C---:B------:R-:W-:Y:S01]  /*1e80*/  IADD3 R209, R231.reuse, 0x7000, RZ ;  /* 0x00007000e7d17810 */ /* 0x040fe20007ffe0ff */
[----:B-----5:R-:W5:Y:S01]  /*1e90*/  LDSM.16.M88.4 R8, [R232] ;  /* 0x00000000e808783b */ /* 0x020f620000000200 */
[----:B------:R-:W-:-:S03]  /*1ea0*/  IADD3 R208, R231, 0x7800, RZ ;  /* 0x00007800e7d07810 */ /* 0x000fc60007ffe0ff */
[----:B------:R-:W1:Y:S04]  /*1eb0*/  LDSM.16.M88.4 R44, [R231] ;  /* 0x00000000e72c783b */ /* 0x000e680000000200 */
[----:B------:R-:W1:Y:S04]  /*1ec0*/  LDSM.16.M88.4 R36, [R231+0x1000] ;  /* 0x00100000e724783b */ /* 0x000e680000000200 */
[----:B------:R-:W1:Y:S04]  /*1ed0*/  LDSM.16.M88.4 R32, [R231+0x1800] ;  /* 0x00180000e720783b */ /* 0x000e680000000200 */
[----:B------:R-:W-:Y:S01]  /*1ee0*/  LDSM.16.M88.4 R68, [R227+0x8000] ;  /* 0x00800000e344783b */ /* 0x000fe20000000200 */
[C---:B--2---:R-:W-:Y:S03]  /*1ef0*/  HMMA.16816.F32 R20, R52.reuse, R16, RZ ;  /* 0x000000103414723c */ /* 0x044fe600000018ff */
[----:B------:R-:W-:Y:S04]  /*1f00*/  LDSM.16.M88.4 R48, [R227+0x8800] ;  /* 0x00880000e330783b */ /* 0x000fe80000000200 */
[----:B------:R-:W-:Y:S01]  /*1f10*/  LDSM.16.M88.4 R76, [R220+0x1000] ;  /* 0x00100000dc4c783b */ /* 0x000fe20000000200 */
[C---:B------:R-:W-:Y:S03]  /*1f20*/  HMMA.16816.F32 R16, R52.reuse, R18, RZ ;  /* 0x000000123410723c */ /* 0x040fe600000018ff */
[----:B------:R-:W-:Y:S04]  /*1f30*/  LDSM.16.M88.4 R72, [R233+0xa000] ;  /* 0x00a00000e948783b */ /* 0x000fe80000000200 */
[----:B------:R-:W0:Y:S01]  /*1f40*/  LDGDEPBAR ;  /* 0x00000000000079af */ /* 0x000e220000000000 */
[C---:B---3--:R-:W-:Y:S08]  /*1f50*/  HMMA.16816.F32 R28, R52.reuse, R24, RZ ;  /* 0x00000018341c723c */ /* 0x048ff000000018ff */
[C---:B----4-:R-:W-:Y:S08]  /*1f60*/  HMMA.16816.F32 R64, R52.reuse, R60, RZ ;  /* 0x0000003c3440723c */ /* 0x050ff000000018ff */
[C---:B------:R-:W-:Y:S08]  /*1f70*/  HMMA.16816.F32 R24, R52.reuse, R26, RZ ;  /* 0x0000001a3418723c */ /* 0x040ff000000018ff */
[C---:B------:R-:W-:Y:S08]  /*1f80*/  HMMA.16816.F32 R60, R52.reuse, R62, RZ ;  /* 0x0000003e343c723c */ /* 0x040ff000000018ff */
[C---:B-1----:R-:W-:Y:S08]  /*1f90*/  HMMA.16816.F32 R56, R52.reuse, R12, RZ ;  /* 0x0000000c3438723c */ /* 0x042ff000000018ff */
[----:B------:R-:W-:Y:S01]  /*1fa0*/  HMMA.16816.F32 R52, R52, R14, RZ ;  /* 0x0000000e3434723c */ /* 0x000fe200000018ff */
[----:B------:R-:W1:Y:S07]  /*1fb0*/  LDSM.16.M88.4 R12, [R230] ;  /* 0x00000000e60c783b */ /* 0x000e6e0000000200 */
[C---:B-----5:R-:W-:Y:S08]  /*1fc0*/  HMMA.16816.F32 R20, R8.reuse, R40, R20 ;  /* 0x000000280814723c */ /* 0x060ff00000001814 */
[C---:B------:R-:W-:Y:S01]  /*1fd0*/  HMMA.16816.F32 R16, R8.reuse, R42, R16 ;  /* 0x0000002a0810723c */ /* 0x040fe20000001810 */
[----:B------:R-:W2:Y:S07]  /*1fe0*/  LDSM.16.M88.4 R40, [R227+0x9000] ;  /* 0x00900000e328783b */ /* 0x000eae0000000200 */
[C---:B------:R-:W-:Y:S08]  /*1ff0*/  HMMA.16816.F32 R28, R8.reuse, R44, R28 ;  /* 0x0000002c081c723c */ /* 0x040ff0000000181c */
[C---:B------:R-:W-:Y:S01]  /*2000*/  HMMA.16816.F32 R24, R8.reuse, R46, R24 ;  /* 0x0000002e0818723c */ /* 0x040fe20000001818 */
[----:B------:R-:W3:Y:S07]  /*2010*/  LDSM.16.M88.4 R44, [R227+0x9800] ;  /* 0x00980000e32c783b */ /* 0x000eee0000000200 */
[C---:B------:R-:W-:Y:S08]  /*2020*/  HMMA.16816.F32 R64, R8.reuse, R36, R64 ;  /* 0x000000240840723c */ /* 0x040ff00000001840 */
[C---:B------:R-:W-:Y:S01]  /*2030*/  HMMA.16816.F32 R60, R8.reuse, R38, R60 ;  /* 0x00000026083c723c */ /* 0x040fe2000000183c */
[----:B------:R-:W-:Y:S07]  /*2040*/  LDSM.16.M88.4 R36, [R220] ;  /* 0x00000000dc24783b */ /* 0x000fee0000000200 */
[C---:B------:R-:W-:Y:S08]  /*2050*/  HMMA.16816.F32 R56, R8.reuse, R32, R56 ;  /* 0x000000200838723c */ /* 0x040ff00000001838 */
[----:B------:R-:W-:Y:S01]  /*2060*/  HMMA.16816.F32 R52, R8, R34, R52 ;  /* 0x000000220834723c */ /* 0x000fe20000001834 */
[----:B------:R-:W4:Y:S04]  /*2070*/  LDSM.16.M88.4 R8, [R229] ;  /* 0x00000000e508783b */ /* 0x000f280000000200 */
[----:B------:R-:W5:Y:S03]  /*2080*/  LDSM.16.M88.4 R32, [R220+0x800] ;  /* 0x00080000dc20783b */ /* 0x000f660000000200 */
[C---:B-1----:R-:W-:Y:S08]  /*2090*/  HMMA.16816.F32 R28, R12.reuse, R68, R28 ;  /* 0x000000440c1c723c */ /* 0x042ff0000000181c */
[C---:B------:R-:W-:Y:S01]  /*20a0*/  HMMA.16816.F32 R24, R12.reuse, R70, R24 ;  /* 0x000000460c18723c */ /* 0x040fe20000001818 */
[----:B------:R-:W-:Y:S07]  /*20b0*/  LDSM.16.M88.4 R68, [R233+0xa800] ;  /* 0x00a80000e944783b */ /* 0x000fee0000000200 */
[C---:B--2---:R-:W-:Y:S08]  /*20c0*/  HMMA.16816.F32 R64, R12.reuse, R40, R64 ;  /* 0x000000280c40723c */ /* 0x044ff00000001840 */
[C---:B------:R-:W-:Y:S01]  /*20d0*/  HMMA.16816.F32 R60, R12.reuse, R42, R60 ;  /* 0x0000002a0c3c723c */ /* 0x040fe2000000183c */
[----:B------:R-:W1:Y:S07]  /*20e0*/  LDSM.16.M88.4 R40, [R220+0x1800] ;  /* 0x00180000dc28783b */ /* 0x000e6e0000000200 */
[C---:B------:R-:W-:Y:S08]  /*20f0*/  HMMA.16816.F32 R20, R12.reuse, R48, R20 ;  /* 0x000000300c14723c */ /* 0x040ff00000001814 */
[C---:B------:R-:W-:Y:S01]  /*2100*/  HMMA.16816.F32 R16, R12.reuse, R50, R16 ;  /* 0x000000320c10723c */ /* 0x040fe20000001810 */
[----:B------:R-:W-:Y:S07]  /*2110*/  LDSM.16.M88.4 R48, [R233+0xb800] ;  /* 0x00b80000e930783b */ /* 0x000fee0000000200 */
[C---:B---3--:R-:W-:Y:S08]  /*2120*/  HMMA.16816.F32 R56, R12.reuse, R44, R56 ;  /* 0x0000002c0c38723c */ /* 0x048ff00000001838 */
[----:B------:R-:W-:Y:S01]  /*2130*/  HMMA.16816.F32 R52, R12, R46, R52 ;  /* 0x0000002e0c34723c */ /* 0x000fe20000001834 */
[----:B------:R-:W2:Y:S04]  /*2140*/  LDSM.16.M88.4 R12, [R234+0x2000] ;  /* 0x00200000ea0c783b */ /* 0x000ea80000000200 */
[----:B------:R-:W-:Y:S03]  /*2150*/  LDSM.16.M88.4 R44, [R231+0x2000] ;  /* 0x00200000e72c783b */ /* 0x000fe60000000200 */
[C---:B----4-:R-:W-:Y:S08]  /*2160*/  HMMA.16816.F32 R28, R8.reuse, R36, R28 ;  /* 0x00000024081c723c */ /* 0x050ff0000000181c */
[C---:B------:R-:W-:Y:S01]  /*2170*/  HMMA.16816.F32 R24, R8.reuse, R38, R24 ;  /* 0x000000260818723c */ /* 0x040fe20000001818 */
[----:B------:R-:W3:Y:S07]  /*2180*/  LDSM.16.M88.4 R36, [R233+0xb000] ;  /* 0x00b00000e924783b */ /* 0x000eee0000000200 */
[C---:B-----5:R-:W-:Y:S08]  /*2190*/  HMMA.16816.F32 R20, R8.reuse, R32, R20 ;  /* 0x000000200814723c */ /* 0x060ff00000001814 */
[C---:B------:R-:W-:Y:S01]  /*21a0*/  HMMA.16816.F32 R16, R8.reuse, R34, R16 ;  /* 0x000000220810723c */ /* 0x040fe20000001810 */
[----:B------:R-:W-:Y:S07]  /*21b0*/  LDSM.16.M88.4 R32, [R232+0x2000] ;  /* 0x00200000e820783b */ /* 0x000fee0000000200 */
[C---:B------:R-:W-:Y:S08]  /*21c0*/  HMMA.16816.F32 R64, R8.reuse, R76, R64 ;  /* 0x0000004c0840723c */ /* 0x040ff00000001840 */
[C---:B------:R-:W-:Y:S01]  /*21d0*/  HMMA.16816.F32 R60, R8.reuse, R78, R60 ;  /* 0x0000004e083c723c */ /* 0x040fe2000000183c */
[----:B------:R-:W-:Y:S07]  /*21e0*/  LDSM.16.M88.4 R76, [R230+0x2000] ;  /* 0x00200000e64c783b */ /* 0x000fee0000000200 */
[C---:B-1----:R-:W-:Y:S08]  /*21f0*/  HMMA.16816.F32 R56, R8.reuse, R40, R56 ;  /* 0x000000280838723c */ /* 0x042ff00000001838 */
[----:B------:R-:W-:Y:S01]  /*2200*/  HMMA.16816.F32 R52, R8, R42, R52 ;  /* 0x0000002a0834723c */ /* 0x000fe20000001834 */
[----:B------:R-:W1:Y:S04]  /*2210*/  LDSM.16.M88.4 R8, [R231+0x2800] ;  /* 0x00280000e708783b */ /* 0x000e680000000200 */
[----:B------:R-:W4:Y:S03]  /*2220*/  LDSM.16.M88.4 R40, [R231+0x3000] ;  /* 0x00300000e728783b */ /* 0x000f260000000200 */
[C---:B--2---:R-:W-:Y:S08]  /*2230*/  HMMA.16816.F32 R20, R12.reuse, R68, R20 ;  /* 0x000000440c14723c */ /* 0x044ff00000001814 */
[C---:B------:R-:W-:Y:S01]  /*2240*/  HMMA.16816.F32 R16, R12.reuse, R70, R16 ;  /* 0x000000460c10723c */ /* 0x040fe20000001810 */
[----:B------:R-:W-:Y:S07]  /*2250*/  LDSM.16.M88.4 R68, [R227+0xb800] ;  /* 0x00b80000e344783b */ /* 0x000fee0000000200 */
[C---:B---3--:R-:W-:Y:S08]  /*2260*/  HMMA.16816.F32 R64, R12.reuse, R36, R64 ;  /* 0x000000240c40723c */ /* 0x048ff00000001840 */
[C---:B------:R-:W-:Y:S01]  /*2270*/  HMMA.16816.F32 R60, R12.reuse, R38, R60 ;  /* 0x000000260c3c723c */ /* 0x040fe2000000183c */
[----:B------:R-:W2:Y:S07]  /*2280*/  LDSM.16.M88.4 R36, [R231+0x3800] ;  /* 0x00380000e724783b */ /* 0x000eae0000000200 */
[C---:B------:R-:W-:Y:S08]  /*2290*/  HMMA.16816.F32 R28, R12.reuse, R72, R28 ;  /* 0x000000480c1c723c */ /* 0x040ff0000000181c */
[C---:B------:R-:W-:Y:S01]  /*22a0*/  HMMA.16816.F32 R24, R12.reuse, R74, R24 ;  /* 0x0000004a0c18723c */ /* 0x040fe20000001818 */
[----:B------:R-:W-:Y:S07]  /*22b0*/  LDSM.16.M88.4 R72, [R227+0xb000] ;  /* 0x00b00000e348783b */ /* 0x000fee0000000200 */
[C---:B------:R-:W-:Y:S08]  /*22c0*/  HMMA.16816.F32 R56, R12.reuse, R48, R56 ;  /* 0x000000300c38723c */ /* 0x040ff00000001838 */
[----:B------:R-:W-:Y:S01]  /*22d0*/  HMMA.16816.F32 R52, R12, R50, R52 ;  /* 0x000000320c34723c */ /* 0x000fe20000001834 */
[----:B------:R-:W3:Y:S04]  /*22e0*/  LDSM.16.M88.4 R12, [R227+0xa000] ;  /* 0x00a00000e30c783b */ /* 0x000ee80000000200 */
[----:B------:R-:W-:Y:S03]  /*22f0*/  LDSM.16.M88.4 R48, [R229+0x2000] ;  /* 0x00200000e530783b */ /* 0x000fe60000000200 */
[C---:B-1----:R-:W-:Y:S08]  /*2300*/  HMMA.16816.F32 R20, R32.reuse, R8, R20 ;  /* 0x000000082014723c */ /* 0x042ff00000001814 */
[C---:B------:R-:W-:Y:S01]  /*2310*/  HMMA.16816.F32 R16, R32.reuse, R10, R16 ;  /* 0x0000000a2010723c */ /* 0x040fe20000001810 */
[----:B------:R-:W1:Y:S07]  /*2320*/  LDSM.16.M88.4 R8, [R227+0xa800] ;  /* 0x00a80000e308783b */ /* 0x000e6e0000000200 */
[C---:B------:R-:W-:Y:S08]  /*2330*/  HMMA.16816.F32 R28, R32.reuse, R44, R28 ;  /* 0x0000002c201c723c */ /* 0x040ff0000000181c */
[C---:B------:R-:W-:Y:S01]  /*2340*/  HMMA.16816.F32 R24, R32.reuse, R46, R24 ;  /* 0x0000002e2018723c */ /* 0x040fe20000001818 */
[----:B------:R-:W5:Y:S07]  /*2350*/  LDSM.16.M88.4 R44, [R220+0x2000] ;  /* 0x00200000dc2c783b */ /* 0x000f6e0000000200 */
[C---:B----4-:R-:W-:Y:S08]  /*2360*/  HMMA.16816.F32 R64, R32.reuse, R40, R64 ;  /* 0x000000282040723c */ /* 0x050ff00000001840 */
[C---:B------:R-:W-:Y:S01]  /*2370*/  HMMA.16816.F32 R60, R32.reuse, R42, R60 ;  /* 0x0000002a203c723c */ /* 0x040fe2000000183c */
[----:B------:R-:W4:Y:S07]  /*2380*/  LDSM.16.M88.4 R40, [R220+0x2800] ;  /* 0x00280000dc28783b */ /* 0x000f2e0000000200 */
[C---:B--2---:R-:W-:Y:S08]  /*2390*/  HMMA.16816.F32 R56, R32.reuse, R36, R56 ;  /* 0x000000242038723c */ /* 0x044ff00000001838 */
[----:B------:R-:W-:Y:S01]  /*23a0*/  HMMA.16816.F32 R52, R32, R38, R52 ;  /* 0x000000262034723c */ /* 0x000fe20000001834 */
[----:B------:R-:W2:Y:S04]  /*23b0*/  LDSM.16.M88.4 R36, [R220+0x3000] ;  /* 0x00300000dc24783b */ /* 0x000ea80000000200 */
[----:B------:R-:W2:Y:S03]  /*23c0*/  LDSM.16.M88.4 R32, [R220+0x3800] ;  /* 0x00380000dc20783b */ /* 0x000ea60000000200 */
[C---:B---3--:R-:W-:Y:S08]  /*23d0*/  HMMA.16816.F32 R28, R76.reuse, R12, R28 ;  /* 0x0000000c4c1c723c */ /* 0x048ff0000000181c */
[C---:B------:R-:W-:Y:S01]  /*23e0*/  HMMA.16816.F32 R24, R76.reuse, R14, R24 ;  /* 0x0000000e4c18723c */ /* 0x040fe20000001818 */
[----:B------:R-:W-:Y:S07]  /*23f0*/  LDSM.16.M88.4 R12, [R234+0x4000] ;  /* 0x00400000ea0c783b */ /* 0x000fee0000000200 */
[C---:B-1----:R-:W-:Y:S08]  /*2400*/  HMMA.16816.F32 R20, R76.reuse, R8, R20 ;  /* 0x000000084c14723c */ /* 0x042ff00000001814 */
[C---:B------:R-:W-:Y:S01]  /*2410*/  HMMA.16816.F32 R16, R76.reuse, R10, R16 ;  /* 0x0000000a4c10723c */ /* 0x040fe20000001810 */
[----:B------:R-:W1:Y:S07]  /*2420*/  LDSM.16.M88.4 R8, [R233+0xc000] ;  /* 0x00c00000e908783b */ /* 0x000e6e0000000200 */
[C---:B------:R-:W-:Y:S08]  /*2430*/  HMMA.16816.F32 R64, R76.reuse, R72, R64 ;  /* 0x000000484c40723c */ /* 0x040ff00000001840 */
[C---:B------:R-:W-:Y:S01]  /*2440*/  HMMA.16816.F32 R60, R76.reuse, R74, R60 ;  /* 0x0000004a4c3c723c */ /* 0x040fe2000000183c */
[----:B------:R-:W-:Y:S07]  /*2450*/  LDSM.16.M88.4 R72, [R231+0x5800] ;  /* 0x00580000e748783b */ /* 0x000fee0000000200 */
[C---:B------:R-:W-:Y:S08]  /*2460*/  HMMA.16816.F32 R56, R76.reuse, R68, R56 ;  /* 0x000000444c38723c */ /* 0x040ff00000001838 */
[----:B------:R-:W-:Y:S01]  /*2470*/  HMMA.16816.F32 R52, R76, R70, R52 ;  /* 0x000000464c34723c */ /* 0x000fe20000001834 */
[----:B------:R-:W-:Y:S07]  /*2480*/  LDSM.16.M88.4 R68, [R233+0xd800] ;  /* 0x00d80000e944783b */ /* 0x000fee0000000200 */
[C---:B-----5:R-:W-:Y:S08]  /*2490*/  HMMA.16816.F32 R28, R48.reuse, R44, R28 ;  /* 0x0000002c301c723c */ /* 0x060ff0000000181c */
[C---:B------:R-:W-:Y:S01]  /*24a0*/  HMMA.16816.F32 R24, R48.reuse, R46, R24 ;  /* 0x0000002e3018723c */ /* 0x040fe20000001818 */
[----:B------:R-:W3:Y:S07]  /*24b0*/  LDSM.16.M88.4 R44, [R233+0xc800] ;  /* 0x00c80000e92c783b */ /* 0x000eee0000000200 */
[C---:B----4-:R-:W-:Y:S08]  /*24c0*/  HMMA.16816.F32 R20, R48.reuse, R40, R20 ;  /* 0x000000283014723c */ /* 0x050ff00000001814 */
[C---:B------:R-:W-:Y:S01]  /*24d0*/  HMMA.16816.F32 R16, R48.reuse, R42, R16 ;  /* 0x0000002a3010723c */ /* 0x040fe20000001810 */
[----:B------:R-:W4:Y:S07]  /*24e0*/  LDSM.16.M88.4 R40, [R233+0xd000] ;  /* 0x00d00000e928783b */ /* 0x000f2e0000000200 */
[C---:B--2---:R-:W-:Y:S08]  /*24f0*/  HMMA.16816.F32 R64, R48.reuse, R36, R64 ;  /* 0x000000243040723c */ /* 0x044ff00000001840 */
[C---:B------:R-:W-:Y:S01]  /*2500*/  HMMA.16816.F32 R60, R48.reuse, R38, R60 ;  /* 0x00000026303c723c */ /* 0x040fe2000000183c */
[----:B------:R-:W-:Y:S07]  /*2510*/  LDSM.16.M88.4 R36, [R232+0x4000] ;  /* 0x00400000e824783b */ /* 0x000fee0000000200 */
[C---:B------:R-:W-:Y:S08]  /*2520*/  HMMA.16816.F32 R56, R48.reuse, R32, R56 ;  /* 0x000000203038723c */ /* 0x040ff00000001838 */
[----:B------:R-:W-:Y:S01]  /*2530*/  HMMA.16816.F32 R52, R48, R34, R52 ;  /* 0x000000223034723c */ /* 0x000fe20000001834 */
[----:B------:R-:W2:Y:S04]  /*2540*/  LDSM.16.M88.4 R32, [R231+0x4000] ;  /* 0x00400000e720783b */ /* 0x000ea80000000200 */
[----:B------:R-:W-:Y:S03]  /*2550*/  LDSM.16.M88.4 R48, [R231+0x5000] ;  /* 0x00500000e730783b */ /* 0x000fe60000000200 */
[C---:B-1----:R-:W-:Y:S08]  /*2560*/  HMMA.16816.F32 R28, R12.reuse, R8, R28 ;  /* 0x000000080c1c723c */ /* 0x042ff0000000181c */
[C---:B------:R-:W-:Y:S01]  /*2570*/  HMMA.16816.F32 R24, R12.reuse, R10, R24 ;  /* 0x0000000a0c18723c */ /* 0x040fe20000001818 */
[----:B------:R-:W1:Y:S07]  /*2580*/  LDSM.16.M88.4 R8, [R231+0x4800] ;  /* 0x00480000e708783b */ /* 0x000e6e0000000200 */
[C---:B---3--:R-:W-:Y:S08]  /*2590*/  HMMA.16816.F32 R20, R12.reuse, R44, R20 ;  /* 0x0000002c0c14723c */ /* 0x048ff00000001814 */
[C---:B------:R-:W-:Y:S01]  /*25a0*/  HMMA.16816.F32 R16, R12.reuse, R46, R16 ;  /* 0x0000002e0c10723c */ /* 0x040fe20000001810 */
[----:B------:R-:W-:Y:S07]  /*25b0*/  LDSM.16.M88.4 R44, [R230+0x4000] ;  /* 0x00400000e62c783b */ /* 0x000fee0000000200 */
[C---:B----4-:R-:W-:Y:S08]  /*25c0*/  HMMA.16816.F32 R64, R12.reuse, R40, R64 ;  /* 0x000000280c40723c */ /* 0x050ff00000001840 */
[C---:B------:R-:W-:Y:S01]  /*25d0*/  HMMA.16816.F32 R60, R12.reuse, R42, R60 ;  /* 0x0000002a0c3c723c */ /* 0x040fe2000000183c */
[----:B------:R-:W3:Y:S07]  /*25e0*/  LDSM.16.M88.4 R40, [R227+0xc000] ;  /* 0x00c00000e328783b */ /* 0x000eee0000000200 */
[C---:B------:R-:W-:Y:S08]  /*25f0*/  HMMA.16816.F32 R56, R12.reuse, R68, R56 ;  /* 0x000000440c38723c */ /* 0x040ff00000001838 */
[----:B------:R-:W-:Y:S01]  /*2600*/  HMMA.16816.F32 R52, R12, R70, R52 ;  /* 0x000000460c34723c */ /* 0x000fe20000001834 */
[----:B------:R-:W4:Y:S04]  /*2610*/  LDSM.16.M88.4 R12, [R227+0xc800] ;  /* 0x00c80000e30c783b */ /* 0x000f280000000200 */
[----:B------:R-:W-:Y:S03]  /*2620*/  LDSM.16.M88.4 R68, [R227+0xd800] ;  /* 0x00d80000e344783b */ /* 0x000fe60000000200 */
[C---:B--2---:R-:W-:Y:S08]  /*2630*/  HMMA.16816.F32 R28, R36.reuse, R32, R28 ;  /* 0x00000020241c723c */ /* 0x044ff0000000181c */
[C---:B------:R-:W-:Y:S01]  /*2640*/  HMMA.16816.F32 R24, R36.reuse, R34, R24 ;  /* 0x000000222418723c */ /* 0x040fe20000001818 */
[----:B------:R-:W2:Y:S07]  /*2650*/  LDSM.16.M88.4 R32, [R227+0xd000] ;  /* 0x00d00000e320783b */ /* 0x000eae0000000200 */
[C---:B-1----:R-:W-:Y:S08]  /*2660*/  HMMA.16816.F32 R20, R36.reuse, R8, R20 ;  /* 0x000000082414723c */ /* 0x042ff00000001814 */
[C---:B------:R-:W-:Y:S01]  /*2670*/  HMMA.16816.F32 R16, R36.reuse, R10, R16 ;  /* 0x0000000a2410723c */ /* 0x040fe20000001810 */
[----:B------:R-:W-:Y:S07]  /*2680*/  LDSM.16.M88.4 R8, [R220+0x4000] ;  /* 0x00400000dc08783b */ /* 0x000fee0000000200 */
[C---:B------:R-:W-:Y:S08]  /*2690*/  HMMA.16816.F32 R64, R36.reuse, R48, R64 ;  /* 0x000000302440723c */ /* 0x040ff00000001840 */
[C---:B------:R-:W-:Y:S01]  /*26a0*/  HMMA.16816.F32 R60, R36.reuse, R50, R60 ;  /* 0x00000032243c723c */ /* 0x040fe2000000183c */
[----:B------:R-:W1:Y:S07]  /*26b0*/  LDSM.16.M88.4 R48, [R229+0x4000] ;  /* 0x00400000e530783b */ /* 0x000e6e0000000200 */
[C---:B------:R-:W-:Y:S08]  /*26c0*/  HMMA.16816.F32 R56, R36.reuse, R72, R56 ;  /* 0x000000482438723c */ /* 0x040ff00000001838 */
[----:B------:R-:W-:Y:S01]  /*26d0*/  HMMA.16816.F32 R52, R36, R74, R52 ;  /* 0x0000004a2434723c */ /* 0x000fe20000001834 */
[----:B------:R-:W-:Y:S04]  /*26e0*/  LDSM.16.M88.4 R36, [R220+0x4800] ;  /* 0x00480000dc24783b */ /* 0x000fe80000000200 */
[----:B------:R-:W-:Y:S03]  /*26f0*/  LDSM.16.M88.4 R72, [R233+0xf800] ;  /* 0x00f80000e948783b */ /* 0x000fe60000000200 */
[C---:B---3--:R-:W-:Y:S08]  /*2700*/  HMMA.16816.F32 R28, R44.reuse, R40, R28 ;  /* 0x000000282c1c723c */ /* 0x048ff0000000181c */
[C---:B------:R-:W-:Y:S01]  /*2710*/  HMMA.16816.F32 R24, R44.reuse, R42, R24 ;  /* 0x0000002a2c18723c */ /* 0x040fe20000001818 */
[----:B------:R-:W-:Y:S07]  /*2720*/  LDSM.16.M88.4 R40, [R233+0xe000] ;  /* 0x00e00000e928783b */ /* 0x000fee0000000200 */
[C---:B----4-:R-:W-:Y:S08]  /*2730*/  HMMA.16816.F32 R20, R44.reuse, R12, R20 ;  /* 0x0000000c2c14723c */ /* 0x050ff00000001814 */
[C---:B------:R-:W-:Y:S01]  /*2740*/  HMMA.16816.F32 R16, R44.reuse, R14, R16 ;  /* 0x0000000e2c10723c */ /* 0x040fe20000001810 */
[----:B------:R-:W3:Y:S07]  /*2750*/  LDSM.16.M88.4 R12, [R220+0x5000] ;  /* 0x00500000dc0c783b */ /* 0x000eee0000000200 */
[C---:B--2---:R-:W-:Y:S08]  /*2760*/  HMMA.16816.F32 R64, R44.reuse, R32, R64 ;  /* 0x000000202c40723c */ /* 0x044ff00000001840 */
[C---:B------:R-:W-:Y:S01]  /*2770*/  HMMA.16816.F32 R60, R44.reuse, R34, R60 ;  /* 0x000000222c3c723c */ /* 0x040fe2000000183c */
[----:B------:R-:W2:Y:S07]  /*2780*/  LDSM.16.M88.4 R32, [R220+0x5800] ;  /* 0x00580000dc20783b */ /* 0x000eae0000000200 */
[C---:B------:R-:W-:Y:S08]  /*2790*/  HMMA.16816.F32 R56, R44.reuse, R68, R56 ;  /* 0x000000442c38723c */ /* 0x040ff00000001838 */
[----:B------:R-:W-:Y:S01]  /*27a0*/  HMMA.16816.F32 R52, R44, R70, R52 ;  /* 0x000000462c34723c */ /* 0x000fe20000001834 */
[----:B------:R-:W-:Y:S04]  /*27b0*/  LDSM.16.M88.4 R44, [R234+0x6000] ;  /* 0x00600000ea2c783b */ /* 0x000fe80000000200 */
[----:B------:R-:W-:Y:S03]  /*27c0*/  LDSM.16.M88.4 R68, [R233+0xe800] ;  /* 0x00e80000e944783b */ /* 0x000fe60000000200 */
[C---:B-1----:R-:W-:Y:S08]  /*27d0*/  HMMA.16816.F32 R28, R48.reuse, R8, R28 ;  /* 0x00000008301c723c */ /* 0x042ff0000000181c */
[C---:B------:R-:W-:Y:S01]  /*27e0*/  HMMA.16816.F32 R24, R48.reuse, R10, R24 ;  /* 0x0000000a3018723c */ /* 0x040fe20000001818 */
[----:B------:R-:W1:Y:S07]  /*27f0*/  LDSM.16.M88.4 R8, [R233+0xf000] ;  /* 0x00f00000e908783b */ /* 0x000e6e0000000200 */
[C---:B---3--:R-:W-:Y:S08]  /*2800*/  HMMA.16816.F32 R64, R48.reuse, R12, R64 ;  /* 0x0000000c3040723c */ /* 0x048ff00000001840 */
[C---:B------:R-:W-:Y:S01]  /*2810*/  HMMA.16816.F32 R60, R48.reuse, R14, R60 ;  /* 0x0000000e303c723c */ /* 0x040fe2000000183c */
[----:B------:R-:W-:Y:S07]  /*2820*/  LDSM.16.M88.4 R12, [R231+0x6000] ;  /* 0x00600000e70c783b */ /* 0x000fee0000000200 */
[C---:B--2---:R-:W-:Y:S08]  /*2830*/  HMMA.16816.F32 R56, R48.reuse, R32, R56 ;  /* 0x000000203038723c */ /* 0x044ff00000001838 */
[C---:B------:R-:W-:Y:S08]  /*2840*/  HMMA.16816.F32 R20, R48.reuse, R36, R20 ;  /* 0x000000243014723c */ /* 0x040ff00000001814 */
[C---:B------:R-:W-:Y:S01]  /*2850*/  HMMA.16816.F32 R16, R48.reuse, R38, R16 ;  /* 0x000000263010723c */ /* 0x040fe20000001810 */
[----:B------:R-:W2:Y:S07]  /*2860*/  LDSM.16.M88.4 R36, [R232+0x6000] ;  /* 0x00600000e824783b */ /* 0x000eae0000000200 */
[----:B------:R-:W-:Y:S01]  /*2870*/  HMMA.16816.F32 R52, R48, R34, R52 ;  /* 0x000000223034723c */ /* 0x000fe20000001834 */
[----:B------:R-:W3:Y:S04]  /*2880*/  LDSM.16.M88.4 R32, [R231+0x7000] ;  /* 0x00700000e720783b */ /* 0x000ee80000000200 */
[----:B------:R-:W4:Y:S03]  /*2890*/  LDSM.16.M88.4 R48, [R231+0x6800] ;  /* 0x00680000e730783b */ /* 0x000f260000000200 */
[C---:B-1----:R-:W-:Y:S08]  /*28a0*/  HMMA.16816.F32 R64, R44.reuse, R8, R64 ;  /* 0x000000082c40723c */ /* 0x042ff00000001840 */
[C---:B------:R-:W-:Y:S01]  /*28b0*/  HMMA.16816.F32 R60, R44.reuse, R10, R60 ;  /* 0x0000000a2c3c723c */ /* 0x040fe2000000183c */
[----:B------:R-:W1:Y:S07]  /*28c0*/  LDSM.16.M88.4 R8, [R231+0x7800] ;  /* 0x00780000e708783b */ /* 0x000e6e0000000200 */
[C---:B------:R-:W-:Y:S08]  /*28d0*/  HMMA.16816.F32 R28, R44.reuse, R40, R28 ;  /* 0x000000282c1c723c */ /* 0x040ff0000000181c */
[C---:B------:R-:W-:Y:S08]  /*28e0*/  HMMA.16816.F32 R56, R44.reuse, R72, R56 ;  /* 0x000000482c38723c */ /* 0x040ff00000001838 */
[C---:B------:R-:W-:Y:S01]  /*28f0*/  HMMA.16816.F32 R24, R44.reuse, R42, R24 ;  /* 0x0000002a2c18723c */ /* 0x040fe20000001818 */
[----:B------:R-:W-:Y:S07]  /*2900*/  LDSM.16.M88.4 R40, [R230+0x6000] ;  /* 0x00600000e628783b */ /* 0x000fee0000000200 */
[C---:B------:R-:W-:Y:S01]  /*2910*/  HMMA.16816.F32 R72, R44.reuse, R74, R52 ;  /* 0x0000004a2c48723c */ /* 0x040fe20000001834 */
[----:B------:R-:W5:Y:S07]  /*2920*/  LDSM.16.M88.4 R52, [R227+0xe000] ;  /* 0x00e00000e334783b */ /* 0x000f6e0000000200 */
[C---:B------:R-:W-:Y:S08]  /*2930*/  HMMA.16816.F32 R20, R44.reuse, R68, R20 ;  /* 0x000000442c14723c */ /* 0x040ff00000001814 */
[----:B------:R-:W-:Y:S01]  /*2940*/  HMMA.16816.F32 R16, R44, R70, R16 ;  /* 0x000000462c10723c */ /* 0x000fe20000001810 */
[----:B------:R-:W1:Y:S04]  /*2950*/  LDSM.16.M88.4 R44, [R227+0xe800] ;  /* 0x00e80000e32c783b */ /* 0x000e680000000200 */
[----:B------:R-:W-:Y:S03]  /*2960*/  LDSM.16.M88.4 R68, [R227+0xf000] ;  /* 0x00f00000e344783b */ /* 0x000fe60000000200 */
[C---:B--2---:R-:W-:Y:S08]  /*2970*/  HMMA.16816.F32 R28, R36.reuse, R12, R28 ;  /* 0x0000000c241c723c */ /* 0x044ff0000000181c */
[C---:B------:R-:W-:Y:S01]  /*2980*/  HMMA.16816.F32 R24, R36.reuse, R14, R24 ;  /* 0x0000000e2418723c */ /* 0x040fe20000001818 */
[----:B------:R-:W-:Y:S07]  /*2990*/  LDSM.16.M88.4 R12, [R229+0x6000] ;  /* 0x00600000e50c783b */ /* 0x000fee0000000200 */
[C---:B---3--:R-:W-:Y:S08]  /*29a0*/  HMMA.16816.F32 R64, R36.reuse, R32, R64 ;  /* 0x000000202440723c */ /* 0x048ff00000001840 */
[C---:B------:R-:W-:Y:S01]  /*29b0*/  HMMA.16816.F32 R60, R36.reuse, R34, R60 ;  /* 0x00000022243c723c */ /* 0x040fe2000000183c */
[----:B------:R-:W2:Y:S07]  /*29c0*/  LDSM.16.M88.4 R32, [R220+0x6000] ;  /* 0x00600000dc20783b */ /* 0x000eae0000000200 */
[C---:B----4-:R-:W-:Y:S08]  /*29d0*/  HMMA.16816.F32 R20, R36.reuse, R48, R20 ;  /* 0x000000302414723c */ /* 0x050ff00000001814 */
[C---:B------:R-:W-:Y:S01]  /*29e0*/  HMMA.16816.F32 R16, R36.reuse, R50, R16 ;  /* 0x000000322410723c */ /* 0x040fe20000001810 */
[----:B------:R-:W3:Y:S07]  /*29f0*/  LDSM.16.M88.4 R48, [R227+0xf800] ;  /* 0x00f80000e330783b */ /* 0x000eee0000000200 */
[C---:B-1----:R-:W-:Y:S07]  /*2a00*/  HMMA.16816.F32 R56, R36.reuse, R8, R56 ;  /* 0x000000082438723c */ /* 0x042fee0000001838 */
[----:B------:R-:W-:Y:S01]  /*2a10*/  LOP3.LUT R9, R80, 0xffffffe0, RZ, 0xc0, !PT ;  /* 0xffffffe050097812 */ /* 0x000fe200078ec0ff */
[----:B------:R-:W-:Y:S04]  /*2a20*/  HMMA.16816.F32 R72, R36, R10, R72 ;  /* 0x0000000a2448723c */ /* 0x000fe80000001848 */
[----:B------:R-:W-:-:S02]  /*2a30*/  IMAD.IADD R0, R2, 0x1, -R9 ;  /* 0x0000000102007824 */ /* 0x000fc400078e0a09 */
[----:B------:R-:W1:Y:S02]  /*2a40*/  LDSM.16.M88.4 R8, [R220+0x6800] ;  /* 0x00680000dc08783b */ /* 0x000e640000000200 */
[----:B-----5:R-:W-:Y:S01]  /*2a50*/  HMMA.16816.F32 R28, R40, R52, R28 ;  /* 0x00000034281c723c */ /* 0x020fe2000000181c */
[----:B------:R-:W-:-:S04]  /*2a60*/  SHF.R.S32.HI R37, RZ, 0x1f, R0 ;  /* 0x0000001fff257819 */ /* 0x000fc80000011400 */
[----:B------:R-:W-:Y:S01]  /*2a70*/  LEA.HI R37, R37, R0, RZ, 0x2 ;  /* 0x0000000025257211 */ /* 0x000fe200078f10ff */
[----:B------:R-:W-:Y:S02]  /*2a80*/  IMAD.U32 R0, RZ, RZ, UR13 ;  /* 0x0000000dff007e24 */ /* 0x000fe4000f8e00ff */
[----:B------:R-:W-:Y:S01]  /*2a90*/  HMMA.16816.F32 R24, R40, R54, R24 ;  /* 0x000000362818723c */ /* 0x000fe20000001818 */
[----:B------:R-:W-:-:S04]  /*2aa0*/  SHF.R.S32.HI R237, RZ, 0x2, R37 ;  /* 0x00000002ffed7819 */ /* 0x000fc80000011425 */
[----:B------:R-:W-:-:S03]  /*2ab0*/  IADD3 R37, R6, 0x1, R237 ;  /* 0x0000000106257810 */ /* 0x000fc60007ffe0ed */
[----:B------:R-:W-:Y:S01]  /*2ac0*/  HMMA.16816.F32 R20, R40, R44, R20 ;  /* 0x0000002c2814723c */ /* 0x000fe20000001814 */
[----:B------:R-:W-:Y:S02]  /*2ad0*/  IADD3 R0, R0, -UR15, R37 ;  /* 0x8000000f00007c10 */ /* 0x000fe4000fffe025 */
[----:B------:R-:W4:Y:S02]  /*2ae0*/  LDSM.16.M88.4 R36, [R220+0x7000] ;  /* 0x00700000dc24783b */ /* 0x000f240000000200 */
[----:B------:R-:W-:-:S03]  /*2af0*/  IADD3 R0, R0, c[0x0][0x2e8], RZ ;  /* 0x0000ba0000007a10 */ /* 0x000fc60007ffe0ff */
[----:B--2---:R-:W-:Y:S01]  /*2b00*/  HMMA.16816.F32 R28, R12, R32, R28 ;  /* 0x000000200c1c723c */ /* 0x004fe2000000181c */
[C---:B------:R-:W-:Y:S02]  /*2b10*/  IADD3 R2, R0.reuse, 0x8, RZ ;  /* 0x0000000800027810 */ /* 0x040fe40007ffe0ff */
[----:B------:R-:W-:Y:S01]  /*2b20*/  IMNMX R165, R0, UR13, PT ;  /* 0x0000000d00a57c17 */ /* 0x000fe2000b800200 */
[----:B------:R-:W-:Y:S01]  /*2b30*/  IMAD.IADD R0, R81, 0x1, R4 ;  /* 0x0000000151007824 */ /* 0x000fe200078e0204 */
[----:B------:R-:W-:Y:S02]  /*2b40*/  IMNMX R2, R2, UR13, PT ;  /* 0x0000000d02027c17 */ /* 0x000fe4000b800200 */
[----:B------:R-:W-:Y:S01]  /*2b50*/  IMAD.U32 R33, RZ, RZ, UR18 ;  /* 0x00000012ff217e24 */ /* 0x000fe2000f8e00ff */
[C---:B------:R-:W-:Y:S08]  /*2b60*/  HMMA.16816.F32 R16, R40.reuse, R46, R16 ;  /* 0x0000002e2810723c */ /* 0x040ff00000001810 */
[C---:B------:R-:W-:Y:S08]  /*2b70*/  HMMA.16816.F32 R64, R40.reuse, R68, R64 ;  /* 0x000000442840723c */ /* 0x040ff00000001840 */
[C---:B------:R-:W-:Y:S08]  /*2b80*/  HMMA.16816.F32 R60, R40.reuse, R70, R60 ;  /* 0x00000046283c723c */ /* 0x040ff0000000183c */
[C---:B---3--:R-:W-:Y:S08]  /*2b90*/  HMMA.16816.F32 R56, R40.reuse, R48, R56 ;  /* 0x000000302838723c */ /* 0x048ff00000001838 */
[----:B------:R-:W-:Y:S07]  /*2ba0*/  HMMA.16816.F32 R72, R40, R50, R72 ;  /* 0x000000322848723c */ /* 0x000fee0000001848 */
[----:B------:R-:W-:Y:S01]  /*2bb0*/  IMAD R40, R33, 0x40, R200 ;  /* 0x0000004021287824 */ /* 0x000fe200078e02c8 */
[----:B------:R-:W-:Y:S04]  /*2bc0*/  HMMA.16816.F32 R24, R12, R34, R24 ;  /* 0x000000220c18723c */ /* 0x000fe80000001818 */
[----:B------:R-:W-:-:S02]  /*2bd0*/  IADD3 R32, R40, 0x8, RZ ;  /* 0x0000000828207810 */ /* 0x000fc40007ffe0ff */
[----:B------:R-:W-:Y:S02]  /*2be0*/  IADD3 R6, R40, 0x1, RZ ;  /* 0x0000000128067810 */ /* 0x000fe40007ffe0ff */
[CC--:B------:R-:W-:Y:S01]  /*2bf0*/  ISETP.GE.AND P4, PT, R32.reuse, R165.reuse, PT ;  /* 0x000000a52000720c */ /* 0x0c0fe20003f86270 */
[C---:B-1----:R-:W-:Y:S01]  /*2c00*/  HMMA.16816.F32 R16, R12.reuse, R10, R16 ;  /* 0x0000000a0c10723c */ /* 0x042fe20000001810 */
[-C--:B------:R-:W-:Y:S02]  /*2c10*/  ISETP.GE.AND P6, PT, R32, R2.reuse, PT ;  /* 0x000000022000720c */ /* 0x080fe40003fc6270 */
[----:B------:R-:W-:Y:S02]  /*2c20*/  IADD3 R4, R40, 0x9, RZ ;  /* 0x0000000928047810 */ /* 0x000fe40007ffe0ff */
[C---:B------:R-:W-:Y:S02]  /*2c30*/  ISETP.GE.AND P0, PT, R6.reuse, R165, PT ;  /* 0x000000a50600720c */ /* 0x040fe40003f06270 */
[----:B------:R-:W-:Y:S01]  /*2c40*/  ISETP.GE.AND P3, PT, R6, R2, PT ;  /* 0x000000020600720c */ /* 0x000fe20003f66270 */
[----:B------:R-:W-:Y:S01]  /*2c50*/  HMMA.16816.F32 R32, R12, R8, R20 ;  /* 0x000000080c20723c */ /* 0x000fe20000001814 */
[----:B------:R-:W1:Y:S01]  /*2c60*/  LDSM.16.M88.4 R20, [R220+0x7800] ;  /* 0x00780000dc14783b */ /* 0x000e620000000200 */
[----:B------:R-:W-:Y:S01]  /*2c70*/  IADD3 R6, R40, 0x10, RZ ;  /* 0x0000001028067810 */ /* 0x000fe20007ffe0ff */
[----:B------:R-:W-:-:S04]  /*2c80*/  DEPBAR.LE SB0, 0x0 ;  /* 0x000080000000791a */ /* 0x000fc80000000000 */
[-C--:B------:R-:W-:Y:S01]  /*2c90*/  ISETP.GE.AND P2, PT, R4, R165.reuse, PT ;  /* 0x000000a50400720c */ /* 0x080fe20003f46270 */
[C---:B----4-:R-:W-:Y:S01]  /*2ca0*/  HMMA.16816.F32 R64, R12.reuse, R36, R64 ;  /* 0x000000240c40723c */ /* 0x050fe20000001840 */
[----:B------:R-:W-:Y:S02]  /*2cb0*/  FSEL R29, R29, -INF , !P0 ;  /* 0xff8000001d1d7808 */ /* 0x000fe40004000000 */
[----:B------:R-:W-:Y:S02]  /*2cc0*/  IADD3 R8, R40, 0x18, RZ ;  /* 0x0000001828087810 */ /* 0x000fe40007ffe0ff */
[C---:B------:R-:W-:Y:S02]  /*2cd0*/  ISETP.GE.AND P1, PT, R6.reuse, R165, PT ;  /* 0x000000a50600720c */ /* 0x040fe40003f26270 */
[-C--:B------:R-:W-:Y:S01]  /*2ce0*/  ISETP.GE.AND P0, PT, R6, R2.reuse, PT ;  /* 0x000000020600720c */ /* 0x080fe20003f06270 */
[----:B------:R-:W-:Y:S01]  /*2cf0*/  HMMA.16816.F32 R60, R12, R38, R60 ;  /* 0x000000260c3c723c */ /* 0x000fe2000000183c */
[----:B------:R-:W-:-:S02]  /*2d00*/  ISETP.GE.AND P5, PT, R4, R2, PT ;  /* 0x000000020400720c */ /* 0x000fc40003fa6270 */
[----:B------:R-:W-:Y:S02]  /*2d10*/  FSEL R6, R31, -INF , !P3 ;  /* 0xff8000001f067808 */ /* 0x000fe40005800000 */
[----:B------:R-:W-:Y:S02]  /*2d20*/  IADD3 R4, R40, 0x11, RZ ;  /* 0x0000001128047810 */ /* 0x000fe40007ffe0ff */
[----:B------:R-:W-:Y:S02]  /*2d30*/  FSEL R26, R26, -INF , !P6 ;  /* 0xff8000001a1a7808 */ /* 0x000fe40007000000 */
[----:B------:R-:W-:Y:S02]  /*2d40*/  FSEL R31, R25, -INF , !P2 ;  /* 0xff800000191f7808 */ /* 0x000fe40005000000 */
[C---:B------:R-:W-:Y:S02]  /*2d50*/  ISETP.GE.AND P6, PT, R8.reuse, R165, PT ;  /* 0x000000a50800720c */ /* 0x040fe40003fc6270 */
[----:B------:R-:W-:-:S02]  /*2d60*/  ISETP.GE.AND P2, PT, R8, R2, PT ;  /* 0x000000020800720c */ /* 0x000fc40003f46270 */
[----:B------:R-:W-:Y:S02]  /*2d70*/  IADD3 R8, R40, 0x19, RZ ;  /* 0x0000001928087810 */ /* 0x000fe40007ffe0ff */
[----:B------:R-:W-:Y:S01]  /*2d80*/  FSEL R41, R24, -INF , !P4 ;  /* 0xff80000018297808 */ /* 0x000fe20006000000 */
[----:B------:R-:W-:Y:S01]  /*2d90*/  BAR.SYNC.DEFER_BLOCKING 0x0 ;  /* 0x0000000000007b1d */ /* 0x000fe20000010000 */
[CC--:B------:R-:W-:Y:S02]  /*2da0*/  ISETP.GE.AND P3, PT, R4.reuse, R165.reuse, PT ;  /* 0x000000a50400720c */ /* 0x0c0fe40003f66270 */
[----:B------:R-:W-:Y:S02]  /*2db0*/  ISETP.GE.AND P4, PT, R4, R2, PT ;  /* 0x000000020400720c */ /* 0x000fe40003f86270 */
[----:B------:R-:W-:Y:S02]  /*2dc0*/  FSEL R4, R27, -INF , !P5 ;  /* 0xff8000001b047808 */ /* 0x000fe40006800000 */
[----:B------:R-:W-:Y:S01]  /*2dd0*/  IADD3 R9, R40, 0x20, RZ ;  /* 0x0000002028097810 */ /* 0x000fe20007ffe0ff */
[----:B-1----:R-:W-:Y:S01]  /*2de0*/  HMMA.16816.F32 R72, R12, R22, R72 ;  /* 0x000000160c48723c */ /* 0x002fe20000001848 */
[----:B------:R-:W-:-:S02]  /*2df0*/  ISETP.GE.AND P5, PT, R8, R165, PT ;  /* 0x000000a50800720c */ /* 0x000fc40003fa6270 */
[----:B------:R-:W-:Y:S02]  /*2e00*/  FSEL R10, R34, -INF , !P0 ;  /* 0xff800000220a7808 */ /* 0x000fe40004000000 */
[----:B------:R-:W-:Y:S02]  /*2e10*/  FSEL R11, R33, -INF , !P3 ;  /* 0xff800000210b7808 */ /* 0x000fe40005800000 */
[----:B------:R-:W-:Y:S01]  /*2e20*/  FSEL R27, R32, -INF , !P1 ;  /* 0xff800000201b7808 */ /* 0x000fe20004800000 */
[----:B------:R-:W-:Y:S01]  /*2e30*/  HMMA.16816.F32 R56, R12, R20, R56 ;  /* 0x000000140c38723c */ /* 0x000fe20000001838 */
[C---:B------:R-:W-:Y:S02]  /*2e40*/  ISETP.GE.AND P0, PT, R9.reuse, R165, PT ;  /* 0x000000a50900720c */ /* 0x040fe40003f06270 */
[-C--:B------:R-:W-:Y:S02]  /*2e50*/  ISETP.GE.AND P3, PT, R9, R2.reuse, PT ;  /* 0x000000020900720c */ /* 0x080fe40003f66270 */
[----:B------:R-:W-:-:S02]  /*2e60*/  ISETP.GE.AND P1, PT, R8, R2, PT ;  /* 0x000000020800720c */ /* 0x000fc40003f26270 */
[----:B------:R-:W-:Y:S02]  /*2e70*/  FSEL R9, R17, -INF , !P5 ;  /* 0xff80000011097808 */ /* 0x000fe40006800000 */
[C---:B------:R-:W-:Y:S02]  /*2e80*/  IADD3 R32, R40.reuse, 0x28, RZ ;  /* 0x0000002828207810 */ /* 0x040fe40007ffe0ff */
[----:B------:R-:W-:Y:S02]  /*2e90*/  IADD3 R17, R40, 0x29, RZ ;  /* 0x0000002928117810 */ /* 0x000fe40007ffe0ff */
[----:B------:R-:W-:Y:S02]  /*2ea0*/  FSEL R25, R16, -INF , !P6 ;  /* 0xff80000010197808 */ /* 0x000fe40007000000 */
[----:B------:R-:W-:Y:S02]  /*2eb0*/  FSEL R16, R19, -INF , !P1 ;  /* 0xff80000013107808 */ /* 0x000fe40004800000 */
[----:B------:R-:W-:-:S02]  /*2ec0*/  FSEL R193, R64, -INF , !P0 ;  /* 0xff80000040c17808 */ /* 0x000fc40004000000 */
[-C--:B------:R-:W-:Y:S02]  /*2ed0*/  ISETP.GE.AND P5, PT, R32, R2.reuse, PT ;  /* 0x000000022000720c */ /* 0x080fe40003fa6270 */
[C---:B------:R-:W-:Y:S02]  /*2ee0*/  ISETP.GE.AND P1, PT, R17.reuse, R165, PT ;  /* 0x000000a51100720c */ /* 0x040fe40003f26270 */
[----:B------:R-:W-:Y:S02]  /*2ef0*/  ISETP.GE.AND P0, PT, R17, R2, PT ;  /* 0x000000021100720c */ /* 0x000fe40003f06270 */
[----:B------:R-:W-:Y:S02]  /*2f00*/  IADD3 R12, R40, 0x38, RZ ;  /* 0x00000038280c7810 */ /* 0x000fe40007ffe0ff */
[----:B------:R-:W-:Y:S02]  /*2f10*/  FSEL R196, R62, -INF , !P5 ;  /* 0xff8000003ec47808 */ /* 0x000fe40006800000 */
[----:B------:R-:W-:-:S02]  /*2f20*/  FSEL R187, R61, -INF , !P1 ;  /* 0xff8000003dbb7808 */ /* 0x000fc40004800000 */
[----:B------:R-:W-:Y:S02]  /*2f30*/  FSEL R194, R63, -INF , !P0 ;  /* 0xff8000003fc27808 */ /* 0x000fe40004000000 */
[CC--:B------:R-:W-:Y:S02]  /*2f40*/  ISETP.GE.AND P5, PT, R12.reuse, R165.reuse, PT ;  /* 0x000000a50c00720c */ /* 0x0c0fe40003fa6270 */
[----:B------:R-:W-:Y:S02]  /*2f50*/  ISETP.GE.AND P1, PT, R12, R2, PT ;  /* 0x000000020c00720c */ /* 0x000fe40003f26270 */
[C---:B------:R-:W-:Y:S02]  /*2f60*/  ISETP.GE.AND P0, PT, R40.reuse, R165, PT ;  /* 0x000000a52800720c */ /* 0x040fe40003f06270 */
[----:B------:R-:W-:Y:S02]  /*2f70*/  IADD3 R12, R40, 0x39, RZ ;  /* 0x00000039280c7810 */ /* 0x000fe40007ffe0ff */
[----:B------:R-:W-:-:S02]  /*2f80*/  FSEL R28, R28, -INF , !P0 ;  /* 0xff8000001c1c7808 */ /* 0x000fc40004000000 */
[-C--:B------:R-:W-:Y:S02]  /*2f90*/  ISETP.GE.AND P0, PT, R12, R2.reuse, PT ;  /* 0x000000020c00720c */ /* 0x080fe40003f06270 */
[----:B------:R-:W-:Y:S02]  /*2fa0*/  IADD3 R8, R40, 0x21, RZ ;  /* 0x0000002128087810 */ /* 0x000fe40007ffe0ff */
[----:B------:R-:W-:Y:S02]  /*2fb0*/  FSEL R24, R35, -INF , !P4 ;  /* 0xff80000023187808 */ /* 0x000fe40006000000 */
[----:B------:R-:W-:Y:S02]  /*2fc0*/  FSEL R186, R75, -INF , !P0 ;  /* 0xff8000004bba7808 */ /* 0x000fe40004000000 */
[C---:B------:R-:W-:Y:S02]  /*2fd0*/  ISETP.GE.AND P4, PT, R8.reuse, R165, PT ;  /* 0x000000a50800720c */ /* 0x040fe40003f86270 */
[----:B------:R-:W-:-:S02]  /*2fe0*/  ISETP.GE.AND P6, PT, R8, R2, PT ;  /* 0x000000020800720c */ /* 0x000fc40003fc6270 */
[----:B------:R-:W-:Y:S02]  /*2ff0*/  PLOP3.LUT P0, PT, PT, PT, UP0, 0x80, 0x0 ;  /* 0x000000000000781c */ /* 0x000fe40003f0f008 */
[----:B------:R-:W-:Y:S02]  /*3000*/  FSEL R8, R18, -INF , !P2 ;  /* 0xff80000012087808 */ /* 0x000fe40005000000 */
[----:B------:R-:W-:Y:S02]  /*3010*/  IADD3 R18, R40, 0x30, RZ ;  /* 0x0000003028127810 */ /* 0x000fe40007ffe0ff */
[----:B------:R-:W-:Y:S02]  /*3020*/  FSEL R198, R66, -INF , !P3 ;  /* 0xff80000042c67808 */ /* 0x000fe40005800000 */
[----:B------:R-:W-:Y:S02]  /*3030*/  FSEL R185, R65, -INF , !P4 ;  /* 0xff80000041b97808 */ /* 0x000fe40006000000 */
[----:B------:R-:W-:-:S02]  /*3040*/  ISETP.GE.AND P2, PT, R32, R165, PT ;  /* 0x000000a52000720c */ /* 0x000fc40003f46270 */
[C---:B------:R-:W-:Y:S02]  /*3050*/  ISETP.GE.AND P3, PT, R18.reuse, R165, PT ;  /* 0x000000a51200720c */ /* 0x040fe40003f66270 */
[----:B------:R-:W-:Y:S02]  /*3060*/  ISETP.GE.AND P4, PT, R18, R2, PT ;  /* 0x000000021200720c */ /* 0x000fe40003f86270 */
[----:B------:R-:W-:Y:S02]  /*3070*/  IADD3 R13, R40, 0x31, RZ ;  /* 0x00000031280d7810 */ /* 0x000fe40007ffe0ff */
[----:B------:R-:W-:Y:S02]  /*3080*/  FSEL R192, R67, -INF , !P6 ;  /* 0xff80000043c07808 */ /* 0x000fe40007000000 */
[----:B------:R-:W-:Y:S02]  /*3090*/  FSEL R191, R60, -INF , !P2 ;  /* 0xff8000003cbf7808 */ /* 0x000fe40005000000 */
[----:B------:R-:W-:-:S02]  /*30a0*/  FSEL R197, R56, -INF , !P3 ;  /* 0xff80000038c57808 */ /* 0x000fc40005800000 */
[----:B------:R-:W-:Y:S02]  /*30b0*/  FSEL R32, R58, -INF , !P4 ;  /* 0xff8000003a207808 */ /* 0x000fe40006000000 */
[CC--:B------:R-:W-:Y:S02]  /*30c0*/  ISETP.GE.AND P6, PT, R13.reuse, R165.reuse, PT ;  /* 0x000000a50d00720c */ /* 0x0c0fe40003fc6270 */
[-C--:B------:R-:W-:Y:S02]  /*30d0*/  ISETP.GE.AND P2, PT, R13, R2.reuse, PT ;  /* 0x000000020d00720c */ /* 0x080fe40003f46270 */
[----:B------:R-:W-:Y:S02]  /*30e0*/  ISETP.GE.AND P3, PT, R40, R2, PT ;  /* 0x000000022800720c */ /* 0x000fe40003f66270 */
[----:B------:R-:W-:Y:S02]  /*30f0*/  ISETP.GE.AND P4, PT, R12, R165, PT ;  /* 0x000000a50c00720c */ /* 0x000fe40003f86270 */
[----:B------:R-:W-:-:S02]  /*3100*/  FSEL R30, R30, -INF , !P3 ;  /* 0xff8000001e1e7808 */ /* 0x000fc40005800000 */
[----:B------:R-:W-:Y:S02]  /*3110*/  FSEL R195, R57, -INF , !P6 ;  /* 0xff80000039c37808 */ /* 0x000fe40007000000 */
[----:B------:R-:W-:Y:S02]  /*3120*/  FSEL R190, R59, -INF , !P2 ;  /* 0xff8000003bbe7808 */ /* 0x000fe40005000000 */
[----:B------:R-:W-:Y:S02]  /*3130*/  FSEL R35, R72, -INF , !P5 ;  /* 0xff80000048237808 */ /* 0x000fe40006800000 */
[----:B------:R-:W-:Y:S02]  /*3140*/  FSEL R188, R74, -INF , !P1 ;  /* 0xff8000004abc7808 */ /* 0x000fe40004800000 */
[----:B------:R-:W-:Y:S01]  /*3150*/  FSEL R33, R73, -INF , !P4 ;  /* 0xff80000049217808 */ /* 0x000fe20006000000 */
[----:B------:R-:W-:Y:S05]  /*3160*/  @!P0 BRA `(.L_x_5) ;  /* 0x0000024000008947 */ /* 0x000fea0003800000 */
[----:B------:R-:W-:-:S04]  /*3170*/  UIADD3 UR12, UR8, -0x2, URZ ;  /* 0xfffffffe080c7890 */ /* 0x000fc8000fffe03f */
[----:B------:R-:W-:Y:S02]  /*3180*/  USHF.R.S32.HI UR11, URZ, 0x1f, UR12 ;  /* 0x0000001f3f0b7899 */ /* 0x000fe4000801140c */
[----:B------:R-:W-:Y:S01]  /*3190*/  UIMAD UR20, UR20, UR12, URZ ;  /* 0x0000000c141472a4 */ /* 0x000fe2000f8e023f */
[----:B------:R-:W-:Y:S01]  /*31a0*/  IMAD.WIDE.U32 R12, R3, UR12, R242 ;  /* 0x0000000c030c7c25 */ /* 0x000fe2000f8e00f2 */
[----:B------:R-:W-:Y:S02]  /*31b0*/  USHF.L.U32 UR12, UR6, 0x5, URZ ;  /* 0x00000005060c7899 */ /* 0x000fe4000800063f */
[----:B------:R-:W-:Y:S02]  /*31c0*/  UIMAD UR11, UR11, UR21, UR20 ;  /* 0x000000150b0b72a4 */ /* 0x000fe4000f8e0214 */
[----:B------:R-:W-:Y:S01]  /*31d0*/  LEA R18, P2, R12, c[0x0][0x168], 0x1 ;  /* 0x00005a000c127a11 */ /* 0x000fe200078408ff */
[----:B------:R-:W-:-:S03]  /*31e0*/  USHF.L.U64.HI UR6, UR6, 0x5, UR7 ;  /* 0x0000000506067899 */ /* 0x000fc60008010207 */
[----:B------:R-:W-:Y:S02]  /*31f0*/  IADD3 R3, R13, UR11, RZ ;  /* 0x0000000b0d037c10 */ /* 0x000fe4000fffe0ff */
[----:B------:R-:W-:Y:S02]  /*3200*/  IADD3 R14, P1, R18, UR12, RZ ;  /* 0x0000000c120e7c10 */ /* 0x000fe4000ff3e0ff */
[----:B------:R-:W-:Y:S02]  /*3210*/  LEA.HI.X R19, R12, c[0x0][0x16c], R3, 0x1, P2 ;  /* 0x00005b000c137a11 */ /* 0x000fe400010f0c03 */
[----:B------:R-:W-:Y:S02]  /*3220*/  IADD3 R20, P2, R14, UR12, RZ ;  /* 0x0000000c0e147c10 */ /* 0x000fe4000ff5e0ff */
[----:B------:R-:W-:Y:S01]  /*3230*/  IADD3.X R15, R19, UR6, RZ, P1, !PT ;  /* 0x00000006130f7c10 */ /* 0x000fe20008ffe4ff */
[----:B------:R-:W-:Y:S01]  /*3240*/  @!PT LDS RZ, [RZ] ;  /* 0x00000000fffff984 */ /* 0x000fe20000000800 */
[----:B------:R-:W-:Y:S01]  /*3250*/  @!PT LDS RZ, [RZ] ;  /* 0x00000000fffff984 */ /* 0x000fe20000000800 */
[----:B------:R-:W-:Y:S01]  /*3260*/  @!PT LDS RZ, [RZ] ;  /* 0x00000000fffff984 */ /* 0x000fe20000000800 */
[----:B------:R1:W-:Y:S01]  /*3270*/  LDGSTS.E.BYPASS.LTC128B.128 [R236+0x8000], [R18.64] ;  /* 0x0800000012ec7fae */ /* 0x0003e2000b901d50 */
[----:B------:R-:W-:-:S02]  /*3280*/  IADD3 R12, P1, R20, UR12, RZ ;  /* 0x0000000c140c7c10 */ /* 0x000fc4000ff3e0ff */
[----:B------:R-:W-:Y:S01]  /*3290*/  IADD3.X R21, R15, UR6, RZ, P2, !PT ;  /* 0x000000060f157c10 */ /* 0x000fe200097fe4ff */
[----:B------:R1:W-:Y:S03]  /*32a0*/  LDGSTS.E.BYPASS.LTC128B.128 [R236+0xa000], [R18.64+0x80] ;  /* 0x0a00008012ec7fae */ /* 0x0003e6000b901d50 */
[----:B------:R-:W-:Y:S01]  /*32b0*/  IADD3.X R13, R21, UR6, RZ, P1, !PT ;  /* 0x00000006150d7c10 */ /* 0x000fe20008ffe4ff */
[----:B------:R1:W-:Y:S04]  /*32c0*/  LDGSTS.E.BYPASS.LTC128B.128 [R236+0xc000], [R18.64+0x100] ;  /* 0x0c00010012ec7fae */ /* 0x0003e8000b901d50 */
[----:B------:R1:W-:Y:S04]  /*32d0*/  LDGSTS.E.BYPASS.LTC128B.128 [R236+0xe000], [R18.64+0x180] ;  /* 0x0e00018012ec7fae */ /* 0x0003e8000b901d50 */
[----:B------:R1:W-:Y:S04]  /*32e0*/  LDGSTS.E.BYPASS.LTC128B.128 [R236+0x8800], [R14.64] ;  /* 0x088000000eec7fae */ /* 0x0003e8000b901d50 */
[----:B------:R1:W-:Y:S04]  /*32f0*/  LDGSTS.E.BYPASS.LTC128B.128 [R236+0xa800], [R14.64+0x80] ;  /* 0x0a8000800eec7fae */ /* 0x0003e8000b901d50 */
        /* <DEDUP_REMOVED lines=10> */
[----:B------:R-:W0:Y:S02]  /*33a0*/  LDGDEPBAR ;  /* 0x00000000000079af */ /* 0x000e240000000000 */
.L_x_5:
[----:B-1----:R-:W-:Y:S02]  /*33b0*/  FMNMX.FTZ R14, R28, R29, !PT ;  /* 0x0000001d1c0e7209 */ /* 0x002fe40007810000 */
[----:B------:R-:W-:-:S02]  /*33c0*/  FMNMX.FTZ R15, R30, R6, !PT ;  /* 0x000000061e0f7209 */ /* 0x000fc40007810000 */
[----:B------:R-:W-:Y:S02]  /*33d0*/  FMNMX.FTZ R14, R41, R14, !PT ;  /* 0x0000000e290e7209 */ /* 0x000fe40007810000 */
[----:B------:R-:W-:Y:S02]  /*33e0*/  FMNMX.FTZ R15, R26, R15, !PT ;  /* 0x0000000f1a0f7209 */ /* 0x000fe40007810000 */
[----:B------:R-:W-:Y:S02]  /*33f0*/  FMNMX.FTZ R14, R31, R14, !PT ;  /* 0x0000000e1f0e7209 */ /* 0x000fe40007810000 */
[----:B------:R-:W-:Y:S02]  /*3400*/  FMNMX.FTZ R15, R4, R15, !PT ;  /* 0x0000000f040f7209 */ /* 0x000fe40007810000 */
[----:B------:R-:W-:Y:S02]  /*3410*/  FMNMX.FTZ R14, R27, R14, !PT ;  /* 0x0000000e1b0e7209 */ /* 0x000fe40007810000 */
        /* <DEDUP_REMOVED lines=23> */
[----:B------:R-:W-:Y:S01]  /*3590*/  SHF.L.U32 R228, R0, 0x1, RZ ;  /* 0x0000000100e47819 */ /* 0x000fe200000006ff */
[----:B------:R-:W1:Y:S03]  /*35a0*/  SHFL.BFLY PT, R13, R14, 0x2, 0x1f ;  /* 0x0c401f000e0d7f89 */ /* 0x000e6600000e0000 */
[-C--:B------:R-:W-:Y:S01]  /*35b0*/  LEA R226, R7, R228.reuse, 0x1 ;  /* 0x000000e407e27211 */ /* 0x080fe200078e08ff */
[----:B------:R-:W2:Y:S01]  /*35c0*/  SHFL.BFLY PT, R12, R15, 0x2, 0x1f ;  /* 0x0c401f000f0c7f89 */ /* 0x000ea200000e0000 */
[----:B------:R-:W-:-:S02]  /*35d0*/  LEA R225, R5, R228, 0x1 ;  /* 0x000000e405e17211 */ /* 0x000fc400078e08ff */
[----:B------:R-:W-:Y:S01]  /*35e0*/  LEA R224, R5, R226, 0x1 ;  /* 0x000000e205e07211 */ /* 0x000fe200078e08ff */
[----:B------:R-:W-:Y:S04]  /*35f0*/  LDSM.16.MT88.4 R44, [R226+0x10000] ;  /* 0x01000000e22c783b */ /* 0x000fe80000004200 */
[----:B------:R-:W-:Y:S04]  /*3600*/  LDSM.16.MT88.4 R36, [R228+0x10000] ;  /* 0x01000000e424783b */ /* 0x000fe80000004200 */
[----:B------:R-:W-:Y:S04]  /*3610*/  LDSM.16.MT88.4 R52, [R225+0x10000] ;  /* 0x01000000e134783b */ /* 0x000fe80000004200 */
[----:B------:R-:W-:Y:S01]  /*3620*/  LDSM.16.MT88.4 R60, [R224+0x10000] ;  /* 0x01000000e03c783b */ /* 0x000fe20000004200 */
[----:B-1----:R-:W-:-:S03]  /*3630*/  FMNMX.FTZ R13, R14, R13, !PT ;  /* 0x0000000d0e0d7209 */ /* 0x002fc60007810000 */
[----:B------:R-:W-:Y:S01]  /*3640*/  LDSM.16.MT88.4 R68, [R228+0x12000] ;  /* 0x01200000e444783b */ /* 0x000fe20000004200 */
[----:B--2---:R-:W-:-:S03]  /*3650*/  FMNMX.FTZ R12, R15, R12, !PT ;  /* 0x0000000c0f0c7209 */ /* 0x004fc60007810000 */
[----:B------:R-:W1:Y:S04]  /*3660*/  SHFL.BFLY PT, R164, R13, 0x1, 0x1f ;  /* 0x0c201f000da47f89 */ /* 0x000e6800000e0000 */
[----:B------:R-:W2:Y:S04]  /*3670*/  SHFL.BFLY PT, R3, R12, 0x1, 0x1f ;  /* 0x0c201f000c037f89 */ /* 0x000ea800000e0000 */
[----:B------:R-:W3:Y:S04]  /*3680*/  LDSM.16.MT88.4 R76, [R226+0x12000] ;  /* 0x01200000e24c783b */ /* 0x000ee80000004200 */
[----:B------:R-:W4:Y:S04]  /*3690*/  LDSM.16.MT88.4 R84, [R225+0x12000] ;  /* 0x01200000e154783b */ /* 0x000f280000004200 */
[----:B------:R-:W5:Y:S04]  /*36a0*/  LDSM.16.MT88.4 R92, [R224+0x12000] ;  /* 0x01200000e05c783b */ /* 0x000f680000004200 */
[----:B------:R-:W3:Y:S01]  /*36b0*/  LDSM.16.MT88.4 R100, [R228+0x14000] ;  /* 0x01400000e464783b */ /* 0x000ee20000004200 */
[----:B-1----:R-:W-:-:S03]  /*36c0*/  FMNMX.FTZ R164, R13, R164, !PT ;  /* 0x000000a40da47209 */ /* 0x002fc60007810000 */
[----:B------:R-:W1:Y:S01]  /*36d0*/  LDSM.16.MT88.4 R108, [R226+0x14000] ;  /* 0x01400000e26c783b */ /* 0x000e620000004200 */
[----:B--2---:R-:W-:Y:S01]  /*36e0*/  FMNMX.FTZ R3, R12, R3, !PT ;  /* 0x000000030c037209 */ /* 0x004fe20007810000 */
[C---:B------:R-:W-:Y:S01]  /*36f0*/  FMUL.FTZ R34, R164.reuse, c[0x0][0x23c] ;  /* 0x00008f00a4227a20 */ /* 0x040fe20000410000 */
[----:B------:R-:W-:Y:S01]  /*3700*/  FSETP.NEU.FTZ.AND P1, PT, R164, -INF , PT ;  /* 0xff800000a400780b */ /* 0x000fe20003f3d000 */
[----:B------:R-:W2:Y:S02]  /*3710*/  LDSM.16.MT88.4 R116, [R225+0x14000] ;  /* 0x01400000e174783b */ /* 0x000ea40000004200 */
[C---:B------:R-:W-:Y:S01]  /*3720*/  FMUL.FTZ R189, R3.reuse, c[0x0][0x23c] ;  /* 0x00008f0003bd7a20 */ /* 0x040fe20000410000 */
[----:B------:R-:W-:Y:S01]  /*3730*/  FSEL R34, R34, RZ, P1 ;  /* 0x000000ff22227208 */ /* 0x000fe20000800000 */
[----:B------:R-:W1:Y:S01]  /*3740*/  LDSM.16.MT88.4 R124, [R224+0x14000] ;  /* 0x01400000e07c783b */ /* 0x000e620000004200 */
[----:B------:R-:W-:-:S03]  /*3750*/  FSETP.NEU.FTZ.AND P1, PT, R3, -INF , PT ;  /* 0xff8000000300780b */ /* 0x000fc60003f3d000 */
[--C-:B------:R-:W-:Y:S01]  /*3760*/  FFMA.FTZ R180, R28, c[0x0][0x23c], -R34.reuse ;  /* 0x00008f001cb47a23 */ /* 0x100fe20000010822 */
[----:B------:R-:W-:Y:S01]  /*3770*/  FSEL R189, R189, RZ, P1 ;  /* 0x000000ffbdbd7208 */ /* 0x000fe20000800000 */
[--C-:B------:R-:W-:Y:S01]  /*3780*/  FFMA.FTZ R179, R29, c[0x0][0x23c], -R34.reuse ;  /* 0x00008f001db37a23 */ /* 0x100fe20000010822 */
[----:B------:R-:W1:Y:S01]  /*3790*/  LDSM.16.MT88.4 R132, [R228+0x16000] ;  /* 0x01600000e484783b */ /* 0x000e620000004200 */
[--C-:B------:R-:W-:Y:S02]  /*37a0*/  FFMA.FTZ R178, R41, c[0x0][0x23c], -R34.reuse ;  /* 0x00008f0029b27a23 */ /* 0x100fe40000010822 */
[----:B------:R-:W-:Y:S01]  /*37b0*/  FFMA.FTZ R173, R31, c[0x0][0x23c], -R34 ;  /* 0x00008f001fad7a23 */ /* 0x000fe20000010822 */
[----:B------:R-:W1:Y:S01]  /*37c0*/  LDSM.16.MT88.4 R156, [R226+0x16000] ;  /* 0x01600000e29c783b */ /* 0x000e620000004200 */
[--C-:B------:R-:W-:Y:S01]  /*37d0*/  FFMA.FTZ R176, R30, c[0x0][0x23c], -R189.reuse ;  /* 0x00008f001eb07a23 */ /* 0x100fe200000108bd */
[----:B------:R-:W-:Y:S01]  /*37e0*/  MUFU.EX2 R180, R180 ;  /* 0x000000b400b47308 */ /* 0x000fe20000000800 */
[--C-:B------:R-:W-:Y:S01]  /*37f0*/  FFMA.FTZ R181, R6, c[0x0][0x23c], -R189.reuse ;  /* 0x00008f0006b57a23 */ /* 0x100fe200000108bd */
[----:B------:R-:W1:Y:S01]  /*3800*/  LDSM.16.MT88.4 R144, [R225+0x16000] ;  /* 0x01600000e190783b */ /* 0x000e620000004200 */
[----:B------:R-:W-:-:S02]  /*3810*/  FFMA.FTZ R183, R26, c[0x0][0x23c], -R189 ;  /* 0x00008f001ab77a23 */ /* 0x000fc400000108bd */
[--C-:B------:R-:W-:Y:S01]  /*3820*/  FFMA.FTZ R174, R4, c[0x0][0x23c], -R189.reuse ;  /* 0x00008f0004ae7a23 */ /* 0x100fe200000108bd */
[----:B------:R-:W-:Y:S01]  /*3830*/  LDSM.16.MT88.4 R12, [R226+0x12800] ;  /* 0x01280000e20c783b */ /* 0x000fe20000004200 */
[--C-:B------:R-:W-:Y:S01]  /*3840*/  FFMA.FTZ R172, R11, c[0x0][0x23c], -R34.reuse ;  /* 0x00008f000bac7a23 */ /* 0x100fe20000010822 */
[----:B------:R-:W2:Y:S01]  /*3850*/  MUFU.EX2 R179, R179 ;  /* 0x000000b300b37308 */ /* 0x000ea20000000800 */
[--C-:B------:R-:W-:Y:S01]  /*3860*/  FFMA.FTZ R168, R9, c[0x0][0x23c], -R34.reuse ;  /* 0x00008f0009a87a23 */ /* 0x100fe20000010822 */
[----:B------:R-:W1:Y:S01]  /*3870*/  LDSM.16.MT88.4 R4, [R224+0x16000] ;  /* 0x01600000e004783b */ /* 0x000e620000004200 */
[--C-:B------:R-:W-:Y:S02]  /*3880*/  FFMA.FTZ R175, R10, c[0x0][0x23c], -R189.reuse ;  /* 0x00008f000aaf7a23 */ /* 0x100fe400000108bd */
[--C-:B------:R-:W-:Y:S01]  /*3890*/  FFMA.FTZ R169, R8, c[0x0][0x23c], -R189.reuse ;  /* 0x00008f0008a97a23 */ /* 0x100fe200000108bd */
[----:B------:R-:W-:Y:S01]  /*38a0*/  LDSM.16.MT88.4 R28, [R228+0x10800] ;  /* 0x01080000e41c783b */ /* 0x000fe20000004200 */
[--C-:B------:R-:W-:Y:S01]  /*38b0*/  FFMA.FTZ R177, R27, c[0x0][0x23c], -R34.reuse ;  /* 0x00008f001bb17a23 */ /* 0x100fe20000010822 */
[----:B------:R-:W-:Y:S01]  /*38c0*/  MUFU.EX2 R178, R178 ;  /* 0x000000b200b27308 */ /* 0x000fe20000000800 */
[----:B------:R-:W-:Y:S01]  /*38d0*/  FFMA.FTZ R171, R25, c[0x0][0x23c], -R34 ;  /* 0x00008f0019ab7a23 */ /* 0x000fe20000010822 */
[----:B------:R-:W1:Y:S01]  /*38e0*/  LDSM.16.MT88.4 R8, [R226+0x10800] ;  /* 0x01080000e208783b */ /* 0x000e620000004200 */
[----:B------:R-:W-:-:S02]  /*38f0*/  FFMA.FTZ R170, R24, c[0x0][0x23c], -R189 ;  /* 0x00008f0018aa7a23 */ /* 0x000fc400000108bd */
[--C-:B------:R-:W-:Y:S01]  /*3900*/  FFMA.FTZ R0, R16, c[0x0][0x23c], -R189.reuse ;  /* 0x00008f0010007a23 */ /* 0x100fe200000108bd */
[----:B------:R-:W-:Y:S01]  /*3910*/  LDSM.16.MT88.4 R24, [R225+0x10800] ;  /* 0x01080000e118783b */ /* 0x000fe20000004200 */
[--C-:B------:R-:W-:Y:S01]  /*3920*/  FFMA.FTZ R182, R193, c[0x0][0x23c], -R34.reuse ;  /* 0x00008f00c1b67a23 */ /* 0x100fe20000010822 */
[----:B------:R-:W3:Y:S01]  /*3930*/  MUFU.EX2 R173, R173 ;  /* 0x000000ad00ad7308 */ /* 0x000ee20000000800 */
[----:B--2---:R-:W-:Y:S01]  /*3940*/  F2FP.PACK_AB R148, R179, R180 ;  /* 0x000000b4b394723e */ /* 0x004fe200000000ff */
[----:B------:R-:W2:Y:S01]  /*3950*/  LDSM.16.MT88.4 R16, [R224+0x10800] ;  /* 0x01080000e010783b */ /* 0x000ea20000004200 */
[--C-:B------:R-:W-:Y:S02]  /*3960*/  FFMA.FTZ R184, R191, c[0x0][0x23c], -R34.reuse ;  /* 0x00008f00bfb87a23 */ /* 0x100fe40000010822 */
[--C-:B------:R-:W-:Y:S01]  /*3970*/  FFMA.FTZ R185, R185, c[0x0][0x23c], -R34.reuse ;  /* 0x00008f00b9b97a23 */ /* 0x100fe20000010822 */
[----:B------:R-:W-:Y:S01]  /*3980*/  LDSM.16.MT88.4 R20, [R228+0x12800] ;  /* 0x01280000e414783b */ /* 0x000fe20000004200 */
[----:B------:R-:W-:Y:S01]  /*3990*/  FFMA.FTZ R187, R187, c[0x0][0x23c], -R34 ;  /* 0x00008f00bbbb7a23 */ /* 0x000fe20000010822 */
[----:B------:R-:W-:Y:S01]  /*39a0*/  MUFU.EX2 R176, R176 ;  /* 0x000000b000b07308 */ /* 0x000fe20000000800 */
[----:B------:R-:W-:-:S02]  /*39b0*/  FFMA.FTZ R191, R198, c[0x0][0x23c], -R189 ;  /* 0x00008f00c6bf7a23 */ /* 0x000fc400000108bd */
[--C-:B------:R-:W-:Y:S02]  /*39c0*/  FFMA.FTZ R192, R192, c[0x0][0x23c], -R189.reuse ;  /* 0x00008f00c0c07a23 */ /* 0x100fe400000108bd */
[--C-:B------:R-:W-:Y:S02]  /*39d0*/  FFMA.FTZ R193, R196, c[0x0][0x23c], -R189.reuse ;  /* 0x00008f00c4c17a23 */ /* 0x100fe400000108bd */
[----:B------:R-:W-:Y:S01]  /*39e0*/  FFMA.FTZ R194, R194, c[0x0][0x23c], -R189 ;  /* 0x00008f00c2c27a23 */ /* 0x000fe200000108bd */
[----:B------:R-:W4:Y:S01]  /*39f0*/  MUFU.EX2 R181, R181 ;  /* 0x000000b500b57308 */ /* 0x000f220000000800 */
[----:B---3--:R-:W-:Y:S01]  /*3a00*/  F2FP.PACK_AB R150, R173, R178 ;  /* 0x000000b2ad96723e */ /* 0x008fe200000000ff */
[--C-:B------:R-:W-:Y:S02]  /*3a10*/  FFMA.FTZ R196, R197, c[0x0][0x23c], -R34.reuse ;  /* 0x00008f00c5c47a23 */ /* 0x100fe40000010822 */
[--C-:B------:R-:W-:Y:S02]  /*3a20*/  FFMA.FTZ R195, R195, c[0x0][0x23c], -R34.reuse ;  /* 0x00008f00c3c37a23 */ /* 0x100fe40000010822 */
[----:B------:R-:W-:-:S02]  /*3a30*/  FFMA.FTZ R197, R35, c[0x0][0x23c], -R34 ;  /* 0x00008f0023c57a23 */ /* 0x000fc40000010822 */
[----:B------:R-:W-:Y:S01]  /*3a40*/  MUFU.EX2 R183, R183 ;  /* 0x000000b700b77308 */ /* 0x000fe20000000800 */
[----:B------:R-:W-:Y:S02]  /*3a50*/  FFMA.FTZ R198, R33, c[0x0][0x23c], -R34 ;  /* 0x00008f0021c67a23 */ /* 0x000fe40000010822 */
[--C-:B------:R-:W-:Y:S02]  /*3a60*/  FFMA.FTZ R199, R32, c[0x0][0x23c], -R189.reuse ;  /* 0x00008f0020c77a23 */ /* 0x100fe400000108bd */
[--C-:B------:R-:W-:Y:S01]  /*3a70*/  FFMA.FTZ R190, R190, c[0x0][0x23c], -R189.reuse ;  /* 0x00008f00bebe7a23 */ /* 0x100fe200000108bd */
[----:B------:R-:W-:Y:S01]  /*3a80*/  LDSM.16.MT88.4 R32, [R228+0x11800] ;  /* 0x01180000e420783b */ /* 0x000fe20000004200 */
[--C-:B------:R-:W-:Y:S01]  /*3a90*/  FFMA.FTZ R188, R188, c[0x0][0x23c], -R189.reuse ;  /* 0x00008f00bcbc7a23 */ /* 0x100fe200000108bd */
[----:B------:R-:W3:Y:S01]  /*3aa0*/  MUFU.EX2 R174, R174 ;  /* 0x000000ae00ae7308 */ /* 0x000ee20000000800 */
[----:B----4-:R-:W-:Y:S01]  /*3ab0*/  F2FP.PACK_AB R149, R181, R176 ;  /* 0x000000b0b595723e */ /* 0x010fe200000000ff */
[----:B------:R-:W-:-:S02]  /*3ac0*/  FFMA.FTZ R249, R186, c[0x0][0x23c], -R189 ;  /* 0x00008f00baf97a23 */ /* 0x000fc400000108bd */
[----:B------:R-:W-:Y:S02]  /*3ad0*/  FADD.FTZ R179, R180, R179 ;  /* 0x000000b3b4b37221 */ /* 0x000fe40000010000 */
[----:B------:R-:W-:Y:S02]  /*3ae0*/  FADD.FTZ R176, R176, R181 ;  /* 0x000000b5b0b07221 */ /* 0x000fe40000010000 */
[----:B------:R-:W-:Y:S01]  /*3af0*/  MUFU.EX2 R177, R177 ;  /* 0x000000b100b17308 */ /* 0x000fe20000000800 */
[----:B------:R-:W-:-:S04]  /*3b00*/  FADD.FTZ R178, R178, R179 ;  /* 0x000000b3b2b27221 */ /* 0x000fc80000010000 */
[----:B------:R-:W-:Y:S01]  /*3b10*/  FADD.FTZ R178, R173, R178 ;  /* 0x000000b2adb27221 */ /* 0x000fe20000010000 */
[----:B---3--:R-:W-:Y:S02]  /*3b20*/  F2FP.PACK_AB R151, R174, R183 ;  /* 0x000000b7ae97723e */ /* 0x008fe400000000ff */
[----:B------:R-:W3:Y:S01]  /*3b30*/  MUFU.EX2 R172, R172 ;  /* 0x000000ac00ac7308 */ /* 0x000ee20000000800 */
[----:B------:R-:W-:-:S04]  /*3b40*/  FADD.FTZ R183, R183, R176 ;  /* 0x000000b0b7b77221 */ /* 0x000fc80000010000 */
[----:B------:R-:W-:Y:S01]  /*3b50*/  FADD.FTZ R174, R174, R183 ;  /* 0x000000b7aeae7221 */ /* 0x000fe20000010000 */
[C---:B------:R-:W-:Y:S02]  /*3b60*/  HMMA.16816.F32 R40, R148.reuse, R44, RZ ;  /* 0x0000002c9428723c */ /* 0x040fe400000018ff */
[----:B------:R-:W-:Y:S06]  /*3b70*/  MUFU.EX2 R171, R171 ;  /* 0x000000ab00ab7308 */ /* 0x000fec0000000800 */
[C---:B------:R-:W-:Y:S02]  /*3b80*/  HMMA.16816.F32 R44, R148.reuse, R46, RZ ;  /* 0x0000002e942c723c */ /* 0x040fe400000018ff */
[----:B------:R-:W-:Y:S06]  /*3b90*/  MUFU.EX2 R168, R168 ;  /* 0x000000a800a87308 */ /* 0x000fec0000000800 */
[C---:B------:R-:W-:Y:S02]  /*3ba0*/  HMMA.16816.F32 R160, R148.reuse, R36, RZ ;  /* 0x0000002494a0723c */ /* 0x040fe400000018ff */
[----:B------:R-:W-:Y:S06]  /*3bb0*/  MUFU.EX2 R175, R175 ;  /* 0x000000af00af7308 */ /* 0x000fec0000000800 */
[C---:B------:R-:W-:Y:S02]  /*3bc0*/  HMMA.16816.F32 R48, R148.reuse, R52, RZ ;  /* 0x000000349430723c */ /* 0x040fe400000018ff */
[----:B------:R-:W4:Y:S06]  /*3bd0*/  MUFU.EX2 R170, R170 ;  /* 0x000000aa00aa7308 */ /* 0x000f2c0000000800 */
[C---:B------:R-:W-:Y:S02]  /*3be0*/  HMMA.16816.F32 R56, R148.reuse, R60, RZ ;  /* 0x0000003c9438723c */ /* 0x040fe400000018ff */
[----:B------:R-:W-:Y:S06]  /*3bf0*/  MUFU.EX2 R169, R169 ;  /* 0x000000a900a97308 */ /* 0x000fec0000000800 */
[C---:B------:R-:W-:Y:S02]  /*3c00*/  HMMA.16816.F32 R64, R148.reuse, R68, RZ ;  /* 0x000000449440723c */ /* 0x040fe400000018ff */
[----:B------:R-:W1:Y:S06]  /*3c10*/  MUFU.EX2 R0, R0 ;  /* 0x0000000000007308 */ /* 0x000e6c0000000800 */
[C---:B------:R-:W-:Y:S02]  /*3c20*/  HMMA.16816.F32 R72, R148.reuse, R76, RZ ;  /* 0x0000004c9448723c */ /* 0x040fe400000018ff */
[----:B------:R-:W-:Y:S06]  /*3c30*/  MUFU.EX2 R182, R182 ;  /* 0x000000b600b67308 */ /* 0x000fec0000000800 */
[C---:B------:R-:W-:Y:S02]  /*3c40*/  HMMA.16816.F32 R80, R148.reuse, R84, RZ ;  /* 0x000000549450723c */ /* 0x040fe400000018ff */
[----:B------:R-:W1:Y:S06]  /*3c50*/  MUFU.EX2 R185, R185 ;  /* 0x000000b900b97308 */ /* 0x000e6c0000000800 */
[C---:B-----5:R-:W-:Y:S02]  /*3c60*/  HMMA.16816.F32 R88, R148.reuse, R92, RZ ;  /* 0x0000005c9458723c */ /* 0x060fe400000018ff */
[----:B------:R-:W-:Y:S06]  /*3c70*/  MUFU.EX2 R184, R184 ;  /* 0x000000b800b87308 */ /* 0x000fec0000000800 */
[C---:B------:R-:W-:Y:S02]  /*3c80*/  HMMA.16816.F32 R96, R148.reuse, R100, RZ ;  /* 0x000000649460723c */ /* 0x040fe400000018ff */
[----:B------:R-:W-:Y:S06]  /*3c90*/  MUFU.EX2 R187, R187 ;  /* 0x000000bb00bb7308 */ /* 0x000fec0000000800 */
[C---:B-1----:R-:W-:Y:S02]  /*3ca0*/  HMMA.16816.F32 R104, R148.reuse, R108, RZ ;  /* 0x0000006c9468723c */ /* 0x042fe400000018ff */
[----:B------:R-:W-:Y:S06]  /*3cb0*/  MUFU.EX2 R191, R191 ;  /* 0x000000bf00bf7308 */ /* 0x000fec0000000800 */
[C---:B------:R-:W-:Y:S02]  /*3cc0*/  HMMA.16816.F32 R112, R148.reuse, R116, RZ ;  /* 0x000000749470723c */ /* 0x040fe400000018ff */
[----:B------:R-:W1:Y:S06]  /*3cd0*/  MUFU.EX2 R192, R192 ;  /* 0x000000c000c07308 */ /* 0x000e6c0000000800 */
[C---:B------:R-:W-:Y:S02]  /*3ce0*/  HMMA.16816.F32 R120, R148.reuse, R124, RZ ;  /* 0x0000007c9478723c */ /* 0x040fe400000018ff */
[----:B------:R-:W-:Y:S06]  /*3cf0*/  MUFU.EX2 R193, R193 ;  /* 0x000000c100c17308 */ /* 0x000fec0000000800 */
[C---:B------:R-:W-:Y:S02]  /*3d00*/  HMMA.16816.F32 R128, R148.reuse, R132, RZ ;  /* 0x000000849480723c */ /* 0x040fe400000018ff */
[----:B------:R-:W5:Y:S06]  /*3d10*/  MUFU.EX2 R194, R194 ;  /* 0x000000c200c27308 */ /* 0x000f6c0000000800 */
[C---:B------:R-:W-:Y:S02]  /*3d20*/  HMMA.16816.F32 R136, R148.reuse, R156, RZ ;  /* 0x0000009c9488723c */ /* 0x040fe400000018ff */
[----:B------:R-:W-:Y:S06]  /*3d30*/  MUFU.EX2 R196, R196 ;  /* 0x000000c400c47308 */ /* 0x000fec0000000800 */
[C---:B------:R-:W-:Y:S02]  /*3d40*/  HMMA.16816.F32 R140, R148.reuse, R144, RZ ;  /* 0x00000090948c723c */ /* 0x040fe400000018ff */
[----:B------:R-:W1:Y:S06]  /*3d50*/  MUFU.EX2 R195, R195 ;  /* 0x000000c300c37308 */ /* 0x000e6c0000000800 */
[C---:B------:R-:W-:Y:S02]  /*3d60*/  HMMA.16816.F32 R36, R148.reuse, R38, RZ ;  /* 0x000000269424723c */ /* 0x040fe400000018ff */
[----:B------:R-:W-:Y:S06]  /*3d70*/  MUFU.EX2 R197, R197 ;  /* 0x000000c500c57308 */ /* 0x000fec0000000800 */
[C---:B------:R-:W-:Y:S02]  /*3d80*/  HMMA.16816.F32 R52, R148.reuse, R54, RZ ;  /* 0x000000369434723c */ /* 0x040fe400000018ff */
[----:B------:R-:W-:Y:S06]  /*3d90*/  MUFU.EX2 R198, R198 ;  /* 0x000000c600c67308 */ /* 0x000fec0000000800 */
        /* <DEDUP_REMOVED lines=8> */
[C---:B------:R-:W-:Y:S08]  /*3e20*/  HMMA.16816.F32 R92, R148.reuse, R94, RZ ;  /* 0x0000005e945c723c */ /* 0x040ff000000018ff */
[C---:B------:R-:W-:Y:S08]  /*3e30*/  HMMA.16816.F32 R100, R148.reuse, R102, RZ ;  /* 0x000000669464723c */ /* 0x040ff000000018ff */
[C---:B------:R-:W-:Y:S08]  /*3e40*/  HMMA.16816.F32 R108, R148.reuse, R110, RZ ;  /* 0x0000006e946c723c */ /* 0x040ff000000018ff */
[C---:B------:R-:W-:Y:S08]  /*3e50*/  HMMA.16816.F32 R116, R148.reuse, R118, RZ ;  /* 0x000000769474723c */ /* 0x040ff000000018ff */
[C---:B------:R-:W-:Y:S08]  /*3e60*/  HMMA.16816.F32 R124, R148.reuse, R126, RZ ;  /* 0x0000007e947c723c */ /* 0x040ff000000018ff */
[C---:B------:R-:W-:Y:S08]  /*3e70*/  HMMA.16816.F32 R132, R148.reuse, R134, RZ ;  /* 0x000000869484723c */ /* 0x040ff000000018ff */
[C---:B------:R-:W-:Y:S08]  /*3e80*/  HMMA.16816.F32 R156, R148.reuse, R158, RZ ;  /* 0x0000009e949c723c */ /* 0x040ff000000018ff */
[C---:B------:R-:W-:Y:S08]  /*3e90*/  HMMA.16816.F32 R144, R148.reuse, R146, RZ ;  /* 0x000000929490723c */ /* 0x040ff000000018ff */
[C---:B------:R-:W-:Y:S07]  /*3ea0*/  HMMA.16816.F32 R152, R148.reuse, R4, RZ ;  /* 0x000000049498723c */ /* 0x040fee00000018ff */
[----:B---3--:R-:W-:Y:S01]  /*3eb0*/  F2FP.PACK_AB R4, R172, R177 ;  /* 0x000000b1ac04723e */ /* 0x008fe200000000ff */
[----:B------:R-:W-:Y:S01]  /*3ec0*/  HMMA.16816.F32 R148, R148, R6, RZ ;  /* 0x000000069494723c */ /* 0x000fe200000018ff */
[----:B----4-:R-:W-:Y:S01]  /*3ed0*/  F2FP.PACK_AB R5, R170, R175 ;  /* 0x000000afaa05723e */ /* 0x010fe200000000ff */
[----:B------:R-:W-:-:S02]  /*3ee0*/  FADD.FTZ R177, R177, R178 ;  /* 0x000000b2b1b17221 */ /* 0x000fc40000010000 */
[----:B------:R-:W-:Y:S02]  /*3ef0*/  FADD.FTZ R175, R175, R174 ;  /* 0x000000aeafaf7221 */ /* 0x000fe40000010000 */
[----:B------:R-:W-:Y:S01]  /*3f00*/  FADD.FTZ R172, R172, R177 ;  /* 0x000000b1acac7221 */ /* 0x000fe20000010000 */
[----:B------:R-:W-:Y:S01]  /*3f10*/  F2FP.PACK_AB R6, R168, R171 ;  /* 0x000000aba806723e */ /* 0x000fe200000000ff */
[----:B------:R-:W-:Y:S01]  /*3f20*/  FADD.FTZ R170, R170, R175 ;  /* 0x000000afaaaa7221 */ /* 0x000fe20000010000 */
[----:B------:R-:W-:Y:S01]  /*3f30*/  F2FP.PACK_AB R7, R0, R169 ;  /* 0x000000a90007723e */ /* 0x000fe200000000ff */
[----:B------:R-:W-:Y:S02]  /*3f40*/  FADD.FTZ R171, R171, R172 ;  /* 0x000000acabab7221 */ /* 0x000fe40000010000 */
[----:B------:R-:W-:Y:S02]  /*3f50*/  FADD.FTZ R169, R169, R170 ;  /* 0x000000aaa9a97221 */ /* 0x000fe40000010000 */
[----:B------:R-:W-:-:S02]  /*3f60*/  FADD.FTZ R171, R168, R171 ;  /* 0x000000aba8ab7221 */ /* 0x000fc40000010000 */
[----:B------:R-:W-:Y:S01]  /*3f70*/  HMMA.16816.F32 R40, R4, R8, R40 ;  /* 0x000000080428723c */ /* 0x000fe20000001828 */
[----:B------:R-:W-:-:S07]  /*3f80*/  FADD.FTZ R0, R0, R169 ;  /* 0x000000a900007221 */ /* 0x000fce0000010000 */
[C---:B------:R-:W-:Y:S01]  /*3f90*/  HMMA.16816.F32 R44, R4.reuse, R10, R44 ;  /* 0x0000000a042c723c */ /* 0x040fe2000000182c */
[----:B------:R-:W3:Y:S07]  /*3fa0*/  LDSM.16.MT88.4 R8, [R225+0x12800] ;  /* 0x01280000e108783b */ /* 0x000eee0000004200 */
[C---:B------:R-:W-:Y:S08]  /*3fb0*/  HMMA.16816.F32 R72, R4.reuse, R12, R72 ;  /* 0x0000000c0448723c */ /* 0x040ff00000001848 */
[C---:B------:R-:W-:Y:S01]  /*3fc0*/  HMMA.16816.F32 R76, R4.reuse, R14, R76 ;  /* 0x0000000e044c723c */ /* 0x040fe2000000184c */
[----:B------:R-:W4:Y:S07]  /*3fd0*/  LDSM.16.MT88.4 R12, [R225+0x14800] ;  /* 0x01480000e10c783b */ /* 0x000f2e0000004200 */
[C---:B--2---:R-:W-:Y:S08]  /*3fe0*/  HMMA.16816.F32 R56, R4.reuse, R16, R56 ;  /* 0x000000100438723c */ /* 0x044ff00000001838 */
[C---:B------:R-:W-:Y:S01]  /*3ff0*/  HMMA.16816.F32 R60, R4.reuse, R18, R60 ;  /* 0x00000012043c723c */ /* 0x040fe2000000183c */
[----:B------:R-:W-:Y:S07]  /*4000*/  LDSM.16.MT88.4 R16, [R228+0x14800] ;  /* 0x01480000e410783b */ /* 0x000fee0000004200 */
[C---:B------:R-:W-:Y:S08]  /*4010*/  HMMA.16816.F32 R160, R4.reuse, R28, R160 ;  /* 0x0000001c04a0723c */ /* 0x040ff000000018a0 */
[C---:B---3--:R-:W-:Y:S08]  /*4020*/  HMMA.16816.F32 R80, R4.reuse, R8, R80 ;  /* 0x000000080450723c */ /* 0x048ff00000001850 */
[C---:B------:R-:W-:Y:S01]  /*4030*/  HMMA.16816.F32 R84, R4.reuse, R10, R84 ;  /* 0x0000000a0454723c */ /* 0x040fe20000001854 */
[----:B------:R-:W2:Y:S07]  /*4040*/  LDSM.16.MT88.4 R8, [R224+0x14800] ;  /* 0x01480000e008783b */ /* 0x000eae0000004200 */
[C---:B----4-:R-:W-:Y:S08]  /*4050*/  HMMA.16816.F32 R112, R4.reuse, R12, R112 ;  /* 0x0000000c0470723c */ /* 0x050ff00000001870 */
[C---:B------:R-:W-:Y:S01]  /*4060*/  HMMA.16816.F32 R116, R4.reuse, R14, R116 ;  /* 0x0000000e0474723c */ /* 0x040fe20000001874 */
[----:B------:R-:W3:Y:S07]  /*4070*/  LDSM.16.MT88.4 R12, [R225+0x16800] ;  /* 0x01680000e10c783b */ /* 0x000eee0000004200 */
[C---:B------:R-:W-:Y:S01]  /*4080*/  HMMA.16816.F32 R36, R4.reuse, R30, R36 ;  /* 0x0000001e0424723c */ /* 0x040fe20000001824 */
[----:B------:R-:W-:Y:S07]  /*4090*/  LDSM.16.MT88.4 R28, [R224+0x12800] ;  /* 0x01280000e01c783b */ /* 0x000fee0000004200 */
[C---:B------:R-:W-:Y:S08]  /*40a0*/  HMMA.16816.F32 R48, R4.reuse, R24, R48 ;  /* 0x000000180430723c */ /* 0x040ff00000001830 */
[C---:B------:R-:W-:Y:S01]  /*40b0*/  HMMA.16816.F32 R52, R4.reuse, R26, R52 ;  /* 0x0000001a0434723c */ /* 0x040fe20000001834 */
[----:B------:R-:W-:Y:S07]  /*40c0*/  LDSM.16.MT88.4 R24, [R226+0x14800] ;  /* 0x01480000e218783b */ /* 0x000fee0000004200 */
[C---:B--2---:R-:W-:Y:S08]  /*40d0*/  HMMA.16816.F32 R120, R4.reuse, R8, R120 ;  /* 0x000000080478723c */ /* 0x044ff00000001878 */
[C---:B------:R-:W-:Y:S01]  /*40e0*/  HMMA.16816.F32 R124, R4.reuse, R10, R124 ;  /* 0x0000000a047c723c */ /* 0x040fe2000000187c */
[----:B------:R-:W2:Y:S07]  /*40f0*/  LDSM.16.MT88.4 R8, [R224+0x16800] ;  /* 0x01680000e008783b */ /* 0x000eae0000004200 */
[C---:B------:R-:W-:Y:S08]  /*4100*/  HMMA.16816.F32 R64, R4.reuse, R20, R64 ;  /* 0x000000140440723c */ /* 0x040ff00000001840 */
[C---:B------:R-:W-:Y:S01]  /*4110*/  HMMA.16816.F32 R68, R4.reuse, R22, R68 ;  /* 0x000000160444723c */ /* 0x040fe20000001844 */
[----:B------:R-:W4:Y:S07]  /*4120*/  LDSM.16.MT88.4 R20, [R228+0x16800] ;  /* 0x01680000e414783b */ /* 0x000f2e0000004200 */
[C---:B------:R-:W-:Y:S08]  /*4130*/  HMMA.16816.F32 R96, R4.reuse, R16, R96 ;  /* 0x000000100460723c */ /* 0x040ff00000001860 */
[C---:B------:R-:W-:Y:S01]  /*4140*/  HMMA.16816.F32 R100, R4.reuse, R18, R100 ;  /* 0x000000120464723c */ /* 0x040fe20000001864 */
[----:B------:R-:W1:Y:S07]  /*4150*/  LDSM.16.MT88.4 R16, [R226+0x16800] ;  /* 0x01680000e210783b */ /* 0x000e6e0000004200 */
[C---:B---3--:R-:W-:Y:S08]  /*4160*/  HMMA.16816.F32 R140, R4.reuse, R12, R140 ;  /* 0x0000000c048c723c */ /* 0x048ff0000000188c */
[C---:B------:R-:W-:Y:S01]  /*4170*/  HMMA.16816.F32 R144, R4.reuse, R14, R144 ;  /* 0x0000000e0490723c */ /* 0x040fe20000001890 */
[----:B------:R-:W3:Y:S07]  /*4180*/  LDSM.16.MT88.4 R12, [R228+0x13000] ;  /* 0x01300000e40c783b */ /* 0x000eee0000004200 */
[C---:B--2---:R-:W-:Y:S08]  /*4190*/  HMMA.16816.F32 R152, R4.reuse, R8, R152 ;  /* 0x000000080498723c */ /* 0x044ff00000001898 */
[C---:B------:R-:W-:Y:S01]  /*41a0*/  HMMA.16816.F32 R148, R4.reuse, R10, R148 ;  /* 0x0000000a0494723c */ /* 0x040fe20000001894 */
[----:B------:R-:W2:Y:S07]  /*41b0*/  LDSM.16.MT88.4 R8, [R226+0x13000] ;  /* 0x01300000e208783b */ /* 0x000eae0000004200 */
[C---:B------:R-:W-:Y:S08]  /*41c0*/  HMMA.16816.F32 R88, R4.reuse, R28, R88 ;  /* 0x0000001c0458723c */ /* 0x040ff00000001858 */
[C---:B------:R-:W-:Y:S01]  /*41d0*/  HMMA.16816.F32 R92, R4.reuse, R30, R92 ;  /* 0x0000001e045c723c */ /* 0x040fe2000000185c */
[----:B------:R-:W-:Y:S07]  /*41e0*/  LDSM.16.MT88.4 R28, [R225+0x11000] ;  /* 0x01100000e11c783b */ /* 0x000fee0000004200 */
[C---:B------:R-:W-:Y:S08]  /*41f0*/  HMMA.16816.F32 R104, R4.reuse, R24, R104 ;  /* 0x000000180468723c */ /* 0x040ff00000001868 */
[C---:B------:R-:W-:Y:S01]  /*4200*/  HMMA.16816.F32 R108, R4.reuse, R26, R108 ;  /* 0x0000001a046c723c */ /* 0x040fe2000000186c */
[----:B------:R-:W-:Y:S07]  /*4210*/  LDSM.16.MT88.4 R24, [R224+0x11000] ;  /* 0x01100000e018783b */ /* 0x000fee0000004200 */
[C---:B----4-:R-:W-:Y:S08]  /*4220*/  HMMA.16816.F32 R128, R4.reuse, R20, R128 ;  /* 0x000000140480723c */ /* 0x050ff00000001880 */
[C---:B------:R-:W-:Y:S01]  /*4230*/  HMMA.16816.F32 R132, R4.reuse, R22, R132 ;  /* 0x000000160484723c */ /* 0x040fe20000001884 */
[----:B------:R-:W4:Y:S07]  /*4240*/  LDSM.16.MT88.4 R20, [R228+0x11000] ;  /* 0x01100000e414783b */ /* 0x000f2e0000004200 */
[C---:B-1----:R-:W-:Y:S08]  /*4250*/  HMMA.16816.F32 R136, R4.reuse, R16, R136 ;  /* 0x000000100488723c */ /* 0x042ff00000001888 */
[----:B------:R-:W-:Y:S01]  /*4260*/  HMMA.16816.F32 R156, R4, R18, R156 ;  /* 0x00000012049c723c */ /* 0x000fe2000000189c */
[----:B------:R-:W1:Y:S06]  /*4270*/  LDSM.16.MT88.4 R16, [R226+0x11000] ;  /* 0x01100000e210783b */ /* 0x000e6c0000004200 */
[----:B------:R-:W-:Y:S01]  /*4280*/  F2FP.PACK_AB R4, R185, R182 ;  /* 0x000000b6b904723e */ /* 0x000fe200000000ff */
[----:B------:R-:W-:Y:S01]  /*4290*/  FADD.FTZ R182, R182, R171 ;  /* 0x000000abb6b67221 */ /* 0x000fe20000010000 */
[----:B------:R-:W-:Y:S01]  /*42a0*/  F2FP.PACK_AB R5, R192, R191 ;  /* 0x000000bfc005723e */ /* 0x000fe200000000ff */
[----:B------:R-:W-:Y:S01]  /*42b0*/  FADD.FTZ R191, R191, R0 ;  /* 0x00000000bfbf7221 */ /* 0x000fe20000010000 */
[----:B------:R-:W-:Y:S01]  /*42c0*/  F2FP.PACK_AB R6, R187, R184 ;  /* 0x000000b8bb06723e */ /* 0x000fe200000000ff */
[----:B------:R-:W-:Y:S01]  /*42d0*/  FADD.FTZ R185, R185, R182 ;  /* 0x000000b6b9b97221 */ /* 0x000fe20000010000 */
[----:B-----5:R-:W-:Y:S01]  /*42e0*/  F2FP.PACK_AB R7, R194, R193 ;  /* 0x000000c1c207723e */ /* 0x020fe200000000ff */
[----:B------:R-:W-:-:S02]  /*42f0*/  FADD.FTZ R192, R192, R191 ;  /* 0x000000bfc0c07221 */ /* 0x000fc40000010000 */
[----:B------:R-:W-:Y:S02]  /*4300*/  FADD.FTZ R184, R184, R185 ;  /* 0x000000b9b8b87221 */ /* 0x000fe40000010000 */
[----:B------:R-:W-:Y:S02]  /*4310*/  FADD.FTZ R193, R193, R192 ;  /* 0x000000c0c1c17221 */ /* 0x000fe40000010000 */
[----:B---3--:R-:W-:Y:S01]  /*4320*/  HMMA.16816.F32 R64, R4, R12, R64 ;  /* 0x0000000c0440723c */ /* 0x008fe20000001840 */
[----:B------:R-:W-:Y:S02]  /*4330*/  FADD.FTZ R187, R187, R184 ;  /* 0x000000b8bbbb7221 */ /* 0x000fe40000010000 */
[----:B------:R-:W-:-:S05]  /*4340*/  FADD.FTZ R194, R194, R193 ;  /* 0x000000c1c2c27221 */ /* 0x000fca0000010000 */
[C---:B------:R-:W-:Y:S01]  /*4350*/  HMMA.16816.F32 R68, R4.reuse, R14, R68 ;  /* 0x0000000e0444723c */ /* 0x040fe20000001844 */
[----:B------:R-:W3:Y:S07]  /*4360*/  LDSM.16.MT88.4 R12, [R225+0x15000] ;  /* 0x01500000e10c783b */ /* 0x000eee0000004200 */
[C---:B--2---:R-:W-:Y:S08]  /*4370*/  HMMA.16816.F32 R72, R4.reuse, R8, R72 ;  /* 0x000000080448723c */ /* 0x044ff00000001848 */
[C---:B------:R-:W-:Y:S01]  /*4380*/  HMMA.16816.F32 R76, R4.reuse, R10, R76 ;  /* 0x0000000a044c723c */ /* 0x040fe2000000184c */
[----:B------:R-:W2:Y:S07]  /*4390*/  LDSM.16.MT88.4 R8, [R224+0x15000] ;  /* 0x01500000e008783b */ /* 0x000eae0000004200 */
[C---:B----4-:R-:W-:Y:S08]  /*43a0*/  HMMA.16816.F32 R160, R4.reuse, R20, R160 ;  /* 0x0000001404a0723c */ /* 0x050ff000000018a0 */
[C---:B------:R-:W-:Y:S01]  /*43b0*/  HMMA.16816.F32 R36, R4.reuse, R22, R36 ;  /* 0x000000160424723c */ /* 0x040fe20000001824 */
[----:B------:R-:W4:Y:S07]  /*43c0*/  LDSM.16.MT88.4 R20, [R225+0x13000] ;  /* 0x01300000e114783b */ /* 0x000f2e0000004200 */
[C---:B-1----:R-:W-:Y:S08]  /*43d0*/  HMMA.16816.F32 R40, R4.reuse, R16, R40 ;  /* 0x000000100428723c */ /* 0x042ff00000001828 */
        /* <DEDUP_REMOVED lines=10> */
[----:B------:R-:W5:Y:S07]  /*4480*/  LDSM.16.MT88.4 R28, [R228+0x15000] ;  /* 0x01500000e41c783b */ /* 0x000f6e0000004200 */
[C---:B------:R-:W-:Y:S08]  /*4490*/  HMMA.16816.F32 R56, R4.reuse, R24, R56 ;  /* 0x000000180438723c */ /* 0x040ff00000001838 */
        /* <DEDUP_REMOVED lines=14> */
[C---:B-----5:R-:W-:Y:S08]  /*4580*/  HMMA.16816.F32 R96, R4.reuse, R28, R96 ;  /* 0x0000001c0460723c */ /* 0x060ff00000001860 */
        /* <DEDUP_REMOVED lines=17> */
[----:B------:R-:W-:Y:S01]  /*46a0*/  F2FP.PACK_AB R7, R249, R188 ;  /* 0x000000bcf907723e */ /* 0x000fe200000000ff */
        /* <DEDUP_REMOVED lines=11> */
[C---:B------:R-:W-:Y:S08]  /*4760*/  HMMA.16816.F32 R160, R4.reuse, R32, R160 ;  /* 0x0000002004a0723c */ /* 0x040ff000000018a0 */
[C---:B------:R-:W-:Y:S01]  /*4770*/  HMMA.16816.F32 R36, R4.reuse, R34, R36 ;  /* 0x000000220424723c */ /* 0x040fe20000001824 */
[----:B------:R-:W1:Y:S07]  /*4780*/  LDSM.16.MT88.4 R32, [R224+0x13800] ;  /* 0x01380000e020783b */ /* 0x000e6e0000004200 */
        /* <DEDUP_REMOVED lines=19> */
[C---:B------:R-:W-:Y:S08]  /*48c0*/  HMMA.16816.F32 R92, R4.reuse, R34, R92 ;  /* 0x00000022045c723c */ /* 0x040ff0000000185c */
[C---:B-----5:R-:W-:Y:S08]  /*48d0*/  HMMA.16816.F32 R104, R4.reuse, R28, R104 ;  /* 0x0000001c0468723c */ /* 0x060ff00000001868 */
[C---:B------:R-:W-:Y:S08]  /*48e0*/  HMMA.16816.F32 R108, R4.reuse, R30, R108 ;  /* 0x0000001e046c723c */ /* 0x040ff0000000186c */
[C---:B------:R-:W-:Y:S08]  /*48f0*/  HMMA.16816.F32 R112, R4.reuse, R24, R112 ;  /* 0x000000180470723c */ /* 0x040ff00000001870 */
[C---:B------:R-:W-:Y:S08]  /*4900*/  HMMA.16816.F32 R116, R4.reuse, R26, R116 ;  /* 0x0000001a0474723c */ /* 0x040ff00000001874 */
[C---:B----4-:R-:W-:Y:S08]  /*4910*/  HMMA.16816.F32 R120, R4.reuse, R20, R120 ;  /* 0x000000140478723c */ /* 0x050ff00000001878 */
[C---:B------:R-:W-:Y:S08]  /*4920*/  HMMA.16816.F32 R124, R4.reuse, R22, R124 ;  /* 0x00000016047c723c */ /* 0x040ff0000000187c */
[C---:B-1----:R-:W-:Y:S08]  /*4930*/  HMMA.16816.F32 R136, R4.reuse, R16, R136 ;  /* 0x000000100488723c */ /* 0x042ff00000001888 */
[C---:B------:R-:W-:Y:S08]  /*4940*/  HMMA.16816.F32 R156, R4.reuse, R18, R156 ;  /* 0x00000012049c723c */ /* 0x040ff0000000189c */
[C---:B---3--:R-:W-:Y:S08]  /*4950*/  HMMA.16816.F32 R140, R4.reuse, R12, R140 ;  /* 0x0000000c048c723c */ /* 0x048ff0000000188c */
[C---:B------:R-:W-:Y:S08]  /*4960*/  HMMA.16816.F32 R144, R4.reuse, R14, R144 ;  /* 0x0000000e0490723c */ /* 0x040ff00000001890 */
[C---:B--2---:R-:W-:Y:S08]  /*4970*/  HMMA.16816.F32 R152, R4.reuse, R8, R152 ;  /* 0x000000080498723c */ /* 0x044ff00000001898 */
[----:B------:R-:W-:Y:S01]  /*4980*/  HMMA.16816.F32 R148, R4, R10, R148 ;  /* 0x0000000a0494723c */ /* 0x000fe20000001894 */
[----:B------:R-:W-:Y:S11]  /*4990*/  @!P0 BRA `(.L_x_6) ;  /* 0x000036a000008947 */ /* 0x000ff60003800000 */
[----:B------:R-:W-:Y:S01]  /*49a0*/  UIADD3 UR18, UR8, -0x2, URZ ;  /* 0xfffffffe08127890 */ /* 0x000fe2000fffe03f */
[----:B------:R-:W-:-:S04]  /*49b0*/  DEPBAR.LE SB0, 0x0 ;  /* 0x000080000000791a */ /* 0x000fc80000000000 */
[----:B------:R-:W-:Y:S02]  /*49c0*/  USHF.R.S32.HI UR6, URZ, 0x1f, UR18 ;  /* 0x0000001f3f067899 */ /* 0x000fe40008011412 */
[----:B------:R-:W-:Y:S02]  /*49d0*/  ULDC.64 UR12, c[0x0][0x1a0] ;  /* 0x00006800000c7ab9 */ /* 0x000fe40000000a00 */
[----:B------:R-:W-:Y:S02]  /*49e0*/  UIMAD UR6, UR6, UR12, URZ ;  /* 0x0000000c060672a4 */ /* 0x000fe4000f8e023f */
[----:B------:R-:W-:Y:S02]  /*49f0*/  UIMAD.WIDE.U32 UR20, UR18, UR12, URZ ;  /* 0x0000000c121472a5 */ /* 0x000fe4000f8e003f */
[----:B------:R-:W-:Y:S02]  /*4a00*/  UIMAD UR6, UR18, UR13, UR6 ;  /* 0x0000000d120672a4 */ /* 0x000fe4000f8e0206 */
[----:B------:R-:W-:-:S02]  /*4a10*/  USHF.L.U32 UR11, UR4, 0x5, URZ ;  /* 0x00000005040b7899 */ /* 0x000fc4000800063f */
[----:B------:R-:W-:Y:S01]  /*4a20*/  UIADD3 UR6, UR21, UR6, URZ ;  /* 0x0000000615067290 */ /* 0x000fe2000fffe03f */
[----:B------:R-:W-:Y:S01]  /*4a30*/  IMAD.U32 R6, RZ, RZ, UR20 ;  /* 0x00000014ff067e24 */ /* 0x000fe2000f8e00ff */
[----:B------:R-:W-:Y:S01]  /*4a40*/  UISETP.NE.AND UP0, UPT, UR8, 0x2, UPT ;  /* 0x000000020800788c */ /* 0x000fe2000bf05270 */
[----:B------:R-:W-:-:S03]  /*4a50*/  IMAD.U32 R7, RZ, RZ, UR21 ;  /* 0x00000015ff077e24 */ /* 0x000fc6000f8e00ff */
[----:B------:R-:W-:Y:S01]  /*4a60*/  IMAD.U32 R5, RZ, RZ, UR6 ;  /* 0x00000006ff057e24 */ /* 0x000fe2000f8e00ff */
[----:B------:R-:W-:Y:S01]  /*4a70*/  BAR.SYNC.DEFER_BLOCKING 0x0 ;  /* 0x0000000000007b1d */ /* 0x000fe20000010000 */
[----:B------:R-:W-:Y:S01]  /*4a80*/  LEA R0, P0, R6, R166, 0x6 ;  /* 0x000000a606007211 */ /* 0x000fe200078030ff */
[----:B------:R-:W-:-:S03]  /*4a90*/  USHF.L.U64.HI UR6, UR4, 0x5, UR5 ;  /* 0x0000000504067899 */ /* 0x000fc60008010205 */
[----:B------:R-:W-:Y:S02]  /*4aa0*/  LEA R4, P1, R0, c[0x0][0x170], 0x1 ;  /* 0x00005c0000047a11 */ /* 0x000fe400078208ff */
[----:B------:R-:W-:Y:S02]  /*4ab0*/  LEA.HI.X R5, R6, R241, R5, 0x6, P0 ;  /* 0x000000f106057211 */ /* 0x000fe400000f3405 */
[----:B------:R-:W-:Y:S02]  /*4ac0*/  IADD3 R8, P0, R4, UR11, RZ ;  /* 0x0000000b04087c10 */ /* 0x000fe4000ff1e0ff */
[----:B------:R-:W-:Y:S02]  /*4ad0*/  LEA.HI.X R5, R0, c[0x0][0x174], R5, 0x1, P1 ;  /* 0x00005d0000057a11 */ /* 0x000fe400008f0c05 */
[----:B------:R-:W-:Y:S02]  /*4ae0*/  IADD3 R20, P1, R8, UR11, RZ ;  /* 0x0000000b08147c10 */ /* 0x000fe4000ff3e0ff */
[----:B------:R-:W-:-:S02]  /*4af0*/  IADD3.X R9, R5, UR6, RZ, P0, !PT ;  /* 0x0000000605097c10 */ /* 0x000fc400087fe4ff */
[----:B------:R-:W-:Y:S02]  /*4b00*/  IADD3 R10, P0, R20, UR11, RZ ;  /* 0x0000000b140a7c10 */ /* 0x000fe4000ff1e0ff */
[----:B------:R-:W-:-:S04]  /*4b10*/  IADD3.X R21, R9, UR6, RZ, P1, !PT ;  /* 0x0000000609157c10 */ /* 0x000fc80008ffe4ff */
[----:B------:R-:W-:Y:S01]  /*4b20*/  IADD3.X R11, R21, UR6, RZ, P0, !PT ;  /* 0x00000006150b7c10 */ /* 0x000fe200087fe4ff */
[----:B------:R-:W-:Y:S01]  /*4b30*/  @!PT LDS RZ, [RZ] ;  /* 0x00000000fffff984 */ /* 0x000fe20000000800 */
[----:B------:R-:W-:Y:S01]  /*4b40*/  @!PT LDS RZ, [RZ] ;  /* 0x00000000fffff984 */ /* 0x000fe20000000800 */
[----:B------:R-:W-:Y:S01]  /*4b50*/  @!PT LDS RZ, [RZ] ;  /* 0x00000000fffff984 */ /* 0x000fe20000000800 */
        /* <DEDUP_REMOVED lines=16> */
[----:B------:R-:W-:Y:S04]  /*4c60*/  LDSM.16.M88.4 R24, [R234] ;  /* 0x00000000ea18783b */ /* 0x000fe80000000200 */
[----:B-1----:R-:W2:Y:S04]  /*4c70*/  LDSM.16.M88.4 R4, [R233+0x8000] ;  /* 0x00800000e904783b */ /* 0x002ea80000000200 */
[----:B------:R-:W1:Y:S04]  /*4c80*/  LDSM.16.M88.4 R172, [R233+0x8800] ;  /* 0x00880000e9ac783b */ /* 0x000e680000000200 */
[----:B------:R-:W4:Y:S04]  /*4c90*/  LDSM.16.M88.4 R32, [R233+0x9000] ;  /* 0x00900000e920783b */ /* 0x000f280000000200 */
[----:B------:R-:W5:Y:S04]  /*4ca0*/  LDSM.16.M88.4 R16, [R233+0x9800] ;  /* 0x00980000e910783b */ /* 0x000f680000000200 */
[----:B------:R-:W-:Y:S04]  /*4cb0*/  LDSM.16.M88.4 R12, [R232] ;  /* 0x00000000e80c783b */ /* 0x000fe80000000200 */
[----:B------:R-:W4:Y:S04]  /*4cc0*/  LDSM.16.M88.4 R188, [R231] ;  /* 0x00000000e7bc783b */ /* 0x000f280000000200 */
[----:B------:R-:W4:Y:S04]  /*4cd0*/  LDSM.16.M88.4 R184, [R223] ;  /* 0x00000000dfb8783b */ /* 0x000f280000000200 */
[----:B------:R-:W4:Y:S04]  /*4ce0*/  LDSM.16.M88.4 R180, [R222] ;  /* 0x00000000deb4783b */ /* 0x000f280000000200 */
[----:B---3--:R-:W3:Y:S04]  /*4cf0*/  LDSM.16.M88.4 R20, [R221] ;  /* 0x00000000dd14783b */ /* 0x008ee80000000200 */
[----:B------:R-:W-:Y:S01]  /*4d00*/  LDSM.16.M88.4 R192, [R227+0x8000] ;  /* 0x00800000e3c0783b */ /* 0x000fe20000000200 */
[C---:B--2---:R-:W-:Y:S03]  /*4d10*/  HMMA.16816.F32 R8, R24.reuse, R4, RZ ;  /* 0x000000041808723c */ /* 0x044fe600000018ff */
[----:B------:R-:W-:Y:S04]  /*4d20*/  LDSM.16.M88.4 R196, [R233+0xb000] ;  /* 0x00b00000e9c4783b */ /* 0x000fe80000000200 */
[----:B------:R-:W0:Y:S01]  /*4d30*/  LDGDEPBAR ;  /* 0x00000000000079af */ /* 0x000e220000000000 */
[C---:B-1----:R-:W-:Y:S08]  /*4d40*/  HMMA.16816.F32 R176, R24.reuse, R172, RZ ;  /* 0x000000ac18b0723c */ /* 0x042ff000000018ff */
[C---:B------:R-:W-:Y:S08]  /*4d50*/  HMMA.16816.F32 R4, R24.reuse, R6, RZ ;  /* 0x000000061804723c */ /* 0x040ff000000018ff */
[C---:B------:R-:W-:Y:S08]  /*4d60*/  HMMA.16816.F32 R172, R24.reuse, R174, RZ ;  /* 0x000000ae18ac723c */ /* 0x040ff000000018ff */
[C---:B----4-:R-:W-:Y:S08]  /*4d70*/  HMMA.16816.F32 R168, R24.reuse, R32, RZ ;  /* 0x0000002018a8723c */ /* 0x050ff000000018ff */
[C---:B------:R-:W-:Y:S08]  /*4d80*/  HMMA.16816.F32 R32, R24.reuse, R34, RZ ;  /* 0x000000221820723c */ /* 0x040ff000000018ff */
[C---:B-----5:R-:W-:Y:S08]  /*4d90*/  HMMA.16816.F32 R28, R24.reuse, R16, RZ ;  /* 0x00000010181c723c */ /* 0x060ff000000018ff */
[----:B------:R-:W-:Y:S01]  /*4da0*/  HMMA.16816.F32 R24, R24, R18, RZ ;  /* 0x000000121818723c */ /* 0x000fe200000018ff */
[----:B------:R-:W1:Y:S07]  /*4db0*/  LDSM.16.M88.4 R16, [R230] ;  /* 0x00000000e610783b */ /* 0x000e6e0000000200 */
[C---:B------:R-:W-:Y:S08]  /*4dc0*/  HMMA.16816.F32 R8, R12.reuse, R188, R8 ;  /* 0x000000bc0c08723c */ /* 0x040ff00000001808 */
[C---:B------:R-:W-:Y:S01]  /*4dd0*/  HMMA.16816.F32 R4, R12.reuse, R190, R4 ;  /* 0x000000be0c04723c */ /* 0x040fe20000001804 */
[----:B------:R-:W2:Y:S07]  /*4de0*/  LDSM.16.M88.4 R188, [R227+0x8800] ;  /* 0x00880000e3bc783b */ /* 0x000eae0000000200 */
[C---:B------:R-:W-:Y:S08]  /*4df0*/  HMMA.16816.F32 R176, R12.reuse, R184, R176 ;  /* 0x000000b80cb0723c */ /* 0x040ff000000018b0 */
[C---:B------:R-:W-:Y:S01]  /*4e00*/  HMMA.16816.F32 R172, R12.reuse, R186, R172 ;  /* 0x000000ba0cac723c */ /* 0x040fe200000018ac */
[----:B------:R-:W4:Y:S07]  /*4e10*/  LDSM.16.M88.4 R184, [R227+0x9000] ;  /* 0x00900000e3b8783b */ /* 0x000f2e0000000200 */
[C---:B------:R-:W-:Y:S08]  /*4e20*/  HMMA.16816.F32 R168, R12.reuse, R180, R168 ;  /* 0x000000b40ca8723c */ /* 0x040ff000000018a8 */
[C---:B------:R-:W-:Y:S01]  /*4e30*/  HMMA.16816.F32 R32, R12.reuse, R182, R32 ;  /* 0x000000b60c20723c */ /* 0x040fe20000001820 */
[----:B------:R-:W5:Y:S07]  /*4e40*/  LDSM.16.M88.4 R180, [R227+0x9800] ;  /* 0x00980000e3b4783b */ /* 0x000f6e0000000200 */
[C---:B---3--:R-:W-:Y:S08]  /*4e50*/  HMMA.16816.F32 R28, R12.reuse, R20, R28 ;  /* 0x000000140c1c723c */ /* 0x048ff0000000181c */
[----:B------:R-:W-:Y:S01]  /*4e60*/  HMMA.16816.F32 R24, R12, R22, R24 ;  /* 0x000000160c18723c */ /* 0x000fe20000001818 */
[----:B------:R-:W-:Y:S04]  /*4e70*/  LDSM.16.M88.4 R12, [R229] ;  /* 0x00000000e50c783b */ /* 0x000fe80000000200 */
[----:B------:R-:W3:Y:S03]  /*4e80*/  LDSM.16.M88.4 R20, [R220] ;  /* 0x00000000dc14783b */ /* 0x000ee60000000200 */
[C---:B-1----:R-:W-:Y:S08]  /*4e90*/  HMMA.16816.F32 R8, R16.reuse, R192, R8 ;  /* 0x000000c01008723c */ /* 0x042ff00000001808 */
[C---:B------:R-:W-:Y:S01]  /*4ea0*/  HMMA.16816.F32 R4, R16.reuse, R194, R4 ;  /* 0x000000c21004723c */ /* 0x040fe20000001804 */
[----:B------:R-:W1:Y:S07]  /*4eb0*/  LDSM.16.M88.4 R192, [R220+0x800] ;  /* 0x00080000dcc0783b */ /* 0x000e6e0000000200 */
[C---:B--2---:R-:W-:Y:S08]  /*4ec0*/  HMMA.16816.F32 R176, R16.reuse, R188, R176 ;  /* 0x000000bc10b0723c */ /* 0x044ff000000018b0 */
[C---:B------:R-:W-:Y:S01]  /*4ed0*/  HMMA.16816.F32 R172, R16.reuse, R190, R172 ;  /* 0x000000be10ac723c */ /* 0x040fe200000018ac */
[----:B------:R-:W2:Y:S07]  /*4ee0*/  LDSM.16.M88.4 R188, [R220+0x1000] ;  /* 0x00100000dcbc783b */ /* 0x000eae0000000200 */
[C---:B----4-:R-:W-:Y:S08]  /*4ef0*/  HMMA.16816.F32 R168, R16.reuse, R184, R168 ;  /* 0x000000b810a8723c */ /* 0x050ff000000018a8 */
[C---:B------:R-:W-:Y:S01]  /*4f00*/  HMMA.16816.F32 R32, R16.reuse, R186, R32 ;  /* 0x000000ba1020723c */ /* 0x040fe20000001820 */
[----:B------:R-:W4:Y:S07]  /*4f10*/  LDSM.16.M88.4 R184, [R220+0x1800] ;  /* 0x00180000dcb8783b */ /* 0x000f2e0000000200 */
[C---:B-----5:R-:W-:Y:S08]  /*4f20*/  HMMA.16816.F32 R28, R16.reuse, R180, R28 ;  /* 0x000000b4101c723c */ /* 0x060ff0000000181c */
[----:B------:R-:W-:Y:S01]  /*4f30*/  HMMA.16816.F32 R24, R16, R182, R24 ;  /* 0x000000b61018723c */ /* 0x000fe20000001818 */
[----:B------:R-:W-:Y:S04]  /*4f40*/  LDSM.16.M88.4 R16, [R234+0x2000] ;  /* 0x00200000ea10783b */ /* 0x000fe80000000200 */
[----:B------:R-:W5:Y:S03]  /*4f50*/  LDSM.16.M88.4 R180, [R233+0xa000] ;  /* 0x00a00000e9b4783b */ /* 0x000f660000000200 */
[C---:B---3--:R-:W-:Y:S08]  /*4f60*/  HMMA.16816.F32 R8, R12.reuse, R20, R8 ;  /* 0x000000140c08723c */ /* 0x048ff00000001808 */
[C---:B------:R-:W-:Y:S01]  /*4f70*/  HMMA.16816.F32 R4, R12.reuse, R22, R4 ;  /* 0x000000160c04723c */ /* 0x040fe20000001804 */
[----:B------:R-:W3:Y:S07]  /*4f80*/  LDSM.16.M88.4 R20, [R233+0xa800] ;  /* 0x00a80000e914783b */ /* 0x000eee0000000200 */
[C---:B-1----:R-:W-:Y:S08]  /*4f90*/  HMMA.16816.F32 R176, R12.reuse, R192, R176 ;  /* 0x000000c00cb0723c */ /* 0x042ff000000018b0 */
[C---:B------:R-:W-:Y:S01]  /*4fa0*/  HMMA.16816.F32 R172, R12.reuse, R194, R172 ;  /* 0x000000c20cac723c */ /* 0x040fe200000018ac */
[----:B------:R-:W1:Y:S07]  /*4fb0*/  LDSM.16.M88.4 R192, [R233+0xb800] ;  /* 0x00b80000e9c0783b */ /* 0x000e6e0000000200 */
[C---:B--2---:R-:W-:Y:S08]  /*4fc0*/  HMMA.16816.F32 R168, R12.reuse, R188, R168 ;  /* 0x000000bc0ca8723c */ /* 0x044ff000000018a8 */
[C---:B------:R-:W-:Y:S01]  /*4fd0*/  HMMA.16816.F32 R32, R12.reuse, R190, R32 ;  /* 0x000000be0c20723c */ /* 0x040fe20000001820 */
[----:B------:R-:W-:Y:S07]  /*4fe0*/  LDSM.16.M88.4 R188, [R219] ;  /* 0x00000000dbbc783b */ /* 0x000fee0000000200 */
[C---:B----4-:R-:W-:Y:S08]  /*4ff0*/  HMMA.16816.F32 R28, R12.reuse, R184, R28 ;  /* 0x000000b80c1c723c */ /* 0x050ff0000000181c */
[----:B------:R-:W-:Y:S01]  /*5000*/  HMMA.16816.F32 R24, R12, R186, R24 ;  /* 0x000000ba0c18723c */ /* 0x000fe20000001818 */
[----:B------:R-:W2:Y:S04]  /*5010*/  LDSM.16.M88.4 R12, [R232+0x2000] ;  /* 0x00200000e80c783b */ /* 0x000ea80000000200 */
[----:B------:R-:W-:Y:S03]  /*5020*/  LDSM.16.M88.4 R184, [R216] ;  /* 0x00000000d8b8783b */ /* 0x000fe60000000200 */
[C---:B-----5:R-:W-:Y:S08]  /*5030*/  HMMA.16816.F32 R8, R16.reuse, R180, R8 ;  /* 0x000000b41008723c */ /* 0x060ff00000001808 */
[C---:B------:R-:W-:Y:S01]  /*5040*/  HMMA.16816.F32 R4, R16.reuse, R182, R4 ;  /* 0x000000b61004723c */ /* 0x040fe20000001804 */
[----:B------:R-:W4:Y:S07]  /*5050*/  LDSM.16.M88.4 R180, [R218] ;  /* 0x00000000dab4783b */ /* 0x000f2e0000000200 */
[C---:B---3--:R-:W-:Y:S08]  /*5060*/  HMMA.16816.F32 R176, R16.reuse, R20, R176 ;  /* 0x0000001410b0723c */ /* 0x048ff000000018b0 */
[C---:B------:R-:W-:Y:S01]  /*5070*/  HMMA.16816.F32 R172, R16.reuse, R22, R172 ;  /* 0x0000001610ac723c */ /* 0x040fe200000018ac */
[----:B------:R-:W3:Y:S07]  /*5080*/  LDSM.16.M88.4 R20, [R217] ;  /* 0x00000000d914783b */ /* 0x000eee0000000200 */
[C---:B------:R-:W-:Y:S08]  /*5090*/  HMMA.16816.F32 R168, R16.reuse, R196, R168 ;  /* 0x000000c410a8723c */ /* 0x040ff000000018a8 */
[C---:B------:R-:W-:Y:S01]  /*50a0*/  HMMA.16816.F32 R32, R16.reuse, R198, R32 ;  /* 0x000000c61020723c */ /* 0x040fe20000001820 */
[----:B------:R-:W-:Y:S07]  /*50b0*/  LDSM.16.M88.4 R196, [R220+0x2800] ;  /* 0x00280000dcc4783b */ /* 0x000fee0000000200 */
[C---:B-1----:R-:W-:Y:S08]  /*50c0*/  HMMA.16816.F32 R28, R16.reuse, R192, R28 ;  /* 0x000000c0101c723c */ /* 0x042ff0000000181c */
[----:B------:R-:W-:Y:S01]  /*50d0*/  HMMA.16816.F32 R24, R16, R194, R24 ;  /* 0x000000c21018723c */ /* 0x000fe20000001818 */
[----:B------:R-:W-:Y:S04]  /*50e0*/  LDSM.16.M88.4 R16, [R230+0x2000] ;  /* 0x00200000e610783b */ /* 0x000fe80000000200 */
[----:B------:R-:W1:Y:S03]  /*50f0*/  LDSM.16.M88.4 R192, [R227+0xa000] ;  /* 0x00a00000e3c0783b */ /* 0x000e660000000200 */
[C---:B--2---:R-:W-:Y:S08]  /*5100*/  HMMA.16816.F32 R8, R12.reuse, R188, R8 ;  /* 0x000000bc0c08723c */ /* 0x044ff00000001808 */
[C---:B------:R-:W-:Y:S01]  /*5110*/  HMMA.16816.F32 R4, R12.reuse, R190, R4 ;  /* 0x000000be0c04723c */ /* 0x040fe20000001804 */
[----:B------:R-:W2:Y:S07]  /*5120*/  LDSM.16.M88.4 R188, [R227+0xa800] ;  /* 0x00a80000e3bc783b */ /* 0x000eae0000000200 */
[C---:B----4-:R-:W-:Y:S08]  /*5130*/  HMMA.16816.F32 R176, R12.reuse, R180, R176 ;  /* 0x000000b40cb0723c */ /* 0x050ff000000018b0 */
[C---:B------:R-:W-:Y:S01]  /*5140*/  HMMA.16816.F32 R172, R12.reuse, R182, R172 ;  /* 0x000000b60cac723c */ /* 0x040fe200000018ac */
[----:B------:R-:W4:Y:S07]  /*5150*/  LDSM.16.M88.4 R180, [R227+0xb000] ;  /* 0x00b00000e3b4783b */ /* 0x000f2e0000000200 */
[C---:B---3--:R-:W-:Y:S08]  /*5160*/  HMMA.16816.F32 R168, R12.reuse, R20, R168 ;  /* 0x000000140ca8723c */ /* 0x048ff000000018a8 */
[C---:B------:R-:W-:Y:S01]  /*5170*/  HMMA.16816.F32 R32, R12.reuse, R22, R32 ;  /* 0x000000160c20723c */ /* 0x040fe20000001820 */
[----:B------:R-:W3:Y:S07]  /*5180*/  LDSM.16.M88.4 R20, [R227+0xb800] ;  /* 0x00b80000e314783b */ /* 0x000eee0000000200 */
[C---:B------:R-:W-:Y:S08]  /*5190*/  HMMA.16816.F32 R28, R12.reuse, R184, R28 ;  /* 0x000000b80c1c723c */ /* 0x040ff0000000181c */
[----:B------:R-:W-:Y:S01]  /*51a0*/  HMMA.16816.F32 R24, R12, R186, R24 ;  /* 0x000000ba0c18723c */ /* 0x000fe20000001818 */
[----:B------:R-:W-:Y:S04]  /*51b0*/  LDSM.16.M88.4 R184, [R229+0x2000] ;  /* 0x00200000e5b8783b */ /* 0x000fe80000000200 */
[----:B------:R-:W5:Y:S03]  /*51c0*/  LDSM.16.M88.4 R12, [R220+0x2000] ;  /* 0x00200000dc0c783b */ /* 0x000f660000000200 */
        /* <DEDUP_REMOVED lines=8> */
[----:B------:R-:W-:Y:S07]  /*5250*/  LDSM.16.M88.4 R180, [R233+0xc000] ;  /* 0x00c00000e9b4783b */ /* 0x000fee0000000200 */
[C---:B---3--:R-:W-:Y:S08]  /*5260*/  HMMA.16816.F32 R28, R16.reuse, R20, R28 ;  /* 0x00000014101c723c */ /* 0x048ff0000000181c */
[----:B------:R-:W-:Y:S01]  /*5270*/  HMMA.16816.F32 R24, R16, R22, R24 ;  /* 0x000000161018723c */ /* 0x000fe20000001818 */
[----:B------:R-:W-:Y:S04]  /*5280*/  LDSM.16.M88.4 R16, [R234+0x4000] ;  /* 0x00400000ea10783b */ /* 0x000fe80000000200 */
[----:B------:R-:W-:Y:S03]  /*5290*/  LDSM.16.M88.4 R20, [R233+0xd000] ;  /* 0x00d00000e914783b */ /* 0x000fe60000000200 */
[C---:B-----5:R-:W-:Y:S08]  /*52a0*/  HMMA.16816.F32 R8, R184.reuse, R12, R8 ;  /* 0x0000000cb808723c */ /* 0x060ff00000001808 */
[C---:B------:R-:W-:Y:S01]  /*52b0*/  HMMA.16816.F32 R4, R184.reuse, R14, R4 ;  /* 0x0000000eb804723c */ /* 0x040fe20000001804 */
[----:B------:R-:W3:Y:S07]  /*52c0*/  LDSM.16.M88.4 R12, [R233+0xc800] ;  /* 0x00c80000e90c783b */ /* 0x000eee0000000200 */
[C---:B------:R-:W-:Y:S08]  /*52d0*/  HMMA.16816.F32 R176, R184.reuse, R196, R176 ;  /* 0x000000c4b8b0723c */ /* 0x040ff000000018b0 */
[C---:B------:R-:W-:Y:S01]  /*52e0*/  HMMA.16816.F32 R172, R184.reuse, R198, R172 ;  /* 0x000000c6b8ac723c */ /* 0x040fe200000018ac */
[----:B------:R-:W-:Y:S07]  /*52f0*/  LDSM.16.M88.4 R196, [R227+0xc000] ;  /* 0x00c00000e3c4783b */ /* 0x000fee0000000200 */
[C---:B-1----:R-:W-:Y:S08]  /*5300*/  HMMA.16816.F32 R168, R184.reuse, R192, R168 ;  /* 0x000000c0b8a8723c */ /* 0x042ff000000018a8 */
[C---:B------:R-:W-:Y:S01]  /*5310*/  HMMA.16816.F32 R32, R184.reuse, R194, R32 ;  /* 0x000000c2b820723c */ /* 0x040fe20000001820 */
[----:B------:R-:W1:Y:S07]  /*5320*/  LDSM.16.M88.4 R192, [R233+0xd800] ;  /* 0x00d80000e9c0783b */ /* 0x000e6e0000000200 */
[C---:B--2---:R-:W-:Y:S08]  /*5330*/  HMMA.16816.F32 R28, R184.reuse, R188, R28 ;  /* 0x000000bcb81c723c */ /* 0x044ff0000000181c */
[----:B------:R-:W-:Y:S01]  /*5340*/  HMMA.16816.F32 R24, R184, R190, R24 ;  /* 0x000000beb818723c */ /* 0x000fe20000001818 */
[----:B------:R-:W-:Y:S04]  /*5350*/  LDSM.16.M88.4 R188, [R215] ;  /* 0x00000000d7bc783b */ /* 0x000fe80000000200 */
[----:B------:R-:W-:Y:S03]  /*5360*/  LDSM.16.M88.4 R184, [R214] ;  /* 0x00000000d6b8783b */ /* 0x000fe60000000200 */
[C---:B---3--:R-:W-:Y:S08]  /*5370*/  HMMA.16816.F32 R176, R16.reuse, R12, R176 ;  /* 0x0000000c10b0723c */ /* 0x048ff000000018b0 */
[C---:B------:R-:W-:Y:S01]  /*5380*/  HMMA.16816.F32 R172, R16.reuse, R14, R172 ;  /* 0x0000000e10ac723c */ /* 0x040fe200000018ac */
[----:B------:R-:W2:Y:S07]  /*5390*/  LDSM.16.M88.4 R12, [R232+0x4000] ;  /* 0x00400000e80c783b */ /* 0x000eae0000000200 */
[C---:B------:R-:W-:Y:S08]  /*53a0*/  HMMA.16816.F32 R8, R16.reuse, R180, R8 ;  /* 0x000000b41008723c */ /* 0x040ff00000001808 */
[C---:B------:R-:W-:Y:S01]  /*53b0*/  HMMA.16816.F32 R4, R16.reuse, R182, R4 ;  /* 0x000000b61004723c */ /* 0x040fe20000001804 */
[----:B------:R-:W3:Y:S07]  /*53c0*/  LDSM.16.M88.4 R180, [R213] ;  /* 0x00000000d5b4783b */ /* 0x000eee0000000200 */
[C---:B------:R-:W-:Y:S08]  /*53d0*/  HMMA.16816.F32 R168, R16.reuse, R20, R168 ;  /* 0x0000001410a8723c */ /* 0x040ff000000018a8 */
[C---:B------:R-:W-:Y:S01]  /*53e0*/  HMMA.16816.F32 R32, R16.reuse, R22, R32 ;  /* 0x000000161020723c */ /* 0x040fe20000001820 */
[----:B------:R-:W4:Y:S07]  /*53f0*/  LDSM.16.M88.4 R20, [R212] ;  /* 0x00000000d414783b */ /* 0x000f2e0000000200 */
[C---:B-1----:R-:W-:Y:S08]  /*5400*/  HMMA.16816.F32 R28, R16.reuse, R192, R28 ;  /* 0x000000c0101c723c */ /* 0x042ff0000000181c */
[----:B------:R-:W-:Y:S01]  /*5410*/  HMMA.16816.F32 R24, R16, R194, R24 ;  /* 0x000000c21018723c */ /* 0x000fe20000001818 */
[----:B------:R-:W1:Y:S04]  /*5420*/  LDSM.16.M88.4 R16, [R230+0x4000] ;  /* 0x00400000e610783b */ /* 0x000e680000000200 */
[----:B------:R-:W-:Y:S03]  /*5430*/  LDSM.16.M88.4 R192, [R220+0x4800] ;  /* 0x00480000dcc0783b */ /* 0x000fe60000000200 */
[C---:B--2---:R-:W-:Y:S08]  /*5440*/  HMMA.16816.F32 R8, R12.reuse, R188, R8 ;  /* 0x000000bc0c08723c */ /* 0x044ff00000001808 */
[C---:B------:R-:W-:Y:S01]  /*5450*/  HMMA.16816.F32 R4, R12.reuse, R190, R4 ;  /* 0x000000be0c04723c */ /* 0x040fe20000001804 */
[----:B------:R-:W2:Y:S07]  /*5460*/  LDSM.16.M88.4 R188, [R227+0xc800] ;  /* 0x00c80000e3bc783b */ /* 0x000eae0000000200 */
[C---:B------:R-:W-:Y:S08]  /*5470*/  HMMA.16816.F32 R176, R12.reuse, R184, R176 ;  /* 0x000000b80cb0723c */ /* 0x040ff000000018b0 */
[C---:B------:R-:W-:Y:S01]  /*5480*/  HMMA.16816.F32 R172, R12.reuse, R186, R172 ;  /* 0x000000ba0cac723c */ /* 0x040fe200000018ac */
[----:B------:R-:W5:Y:S07]  /*5490*/  LDSM.16.M88.4 R184, [R227+0xd000] ;  /* 0x00d00000e3b8783b */ /* 0x000f6e0000000200 */
[C---:B---3--:R-:W-:Y:S08]  /*54a0*/  HMMA.16816.F32 R168, R12.reuse, R180, R168 ;  /* 0x000000b40ca8723c */ /* 0x048ff000000018a8 */
[C---:B------:R-:W-:Y:S01]  /*54b0*/  HMMA.16816.F32 R32, R12.reuse, R182, R32 ;  /* 0x000000b60c20723c */ /* 0x040fe20000001820 */
[----:B------:R-:W3:Y:S07]  /*54c0*/  LDSM.16.M88.4 R180, [R227+0xd800] ;  /* 0x00d80000e3b4783b */ /* 0x000eee0000000200 */
[C---:B----4-:R-:W-:Y:S08]  /*54d0*/  HMMA.16816.F32 R28, R12.reuse, R20, R28 ;  /* 0x000000140c1c723c */ /* 0x050ff0000000181c */
[----:B------:R-:W-:Y:S01]  /*54e0*/  HMMA.16816.F32 R24, R12, R22, R24 ;  /* 0x000000160c18723c */ /* 0x000fe20000001818 */
[----:B------:R-:W-:Y:S04]  /*54f0*/  LDSM.16.M88.4 R20, [R229+0x4000] ;  /* 0x00400000e514783b */ /* 0x000fe80000000200 */
[----:B------:R-:W4:Y:S03]  /*5500*/  LDSM.16.M88.4 R12, [R220+0x4000] ;  /* 0x00400000dc0c783b */ /* 0x000f260000000200 */
[C---:B-1----:R-:W-:Y:S08]  /*5510*/  HMMA.16816.F32 R8, R16.reuse, R196, R8 ;  /* 0x000000c41008723c */ /* 0x042ff00000001808 */
[C---:B------:R-:W-:Y:S01]  /*5520*/  HMMA.16816.F32 R4, R16.reuse, R198, R4 ;  /* 0x000000c61004723c */ /* 0x040fe20000001804 */
[----:B------:R-:W-:Y:S07]  /*5530*/  LDSM.16.M88.4 R196, [R233+0xf000] ;  /* 0x00f00000e9c4783b */ /* 0x000fee0000000200 */
[C---:B--2---:R-:W-:Y:S08]  /*5540*/  HMMA.16816.F32 R176, R16.reuse, R188, R176 ;  /* 0x000000bc10b0723c */ /* 0x044ff000000018b0 */
[C---:B------:R-:W-:Y:S01]  /*5550*/  HMMA.16816.F32 R172, R16.reuse, R190, R172 ;  /* 0x000000be10ac723c */ /* 0x040fe200000018ac */
[----:B------:R-:W-:Y:S07]  /*5560*/  LDSM.16.M88.4 R188, [R234+0x6000] ;  /* 0x00600000eabc783b */ /* 0x000fee0000000200 */
[C---:B-----5:R-:W-:Y:S08]  /*5570*/  HMMA.16816.F32 R168, R16.reuse, R184, R168 ;  /* 0x000000b810a8723c */ /* 0x060ff000000018a8 */
[C---:B------:R-:W-:Y:S01]  /*5580*/  HMMA.16816.F32 R32, R16.reuse, R186, R32 ;  /* 0x000000ba1020723c */ /* 0x040fe20000001820 */
[----:B------:R-:W1:Y:S07]  /*5590*/  LDSM.16.M88.4 R184, [R220+0x5000] ;  /* 0x00500000dcb8783b */ /* 0x000e6e0000000200 */
[C---:B---3--:R-:W-:Y:S08]  /*55a0*/  HMMA.16816.F32 R28, R16.reuse, R180, R28 ;  /* 0x000000b4101c723c */ /* 0x048ff0000000181c */
[----:B------:R-:W-:Y:S01]  /*55b0*/  HMMA.16816.F32 R24, R16, R182, R24 ;  /* 0x000000b61018723c */ /* 0x000fe20000001818 */
[----:B------:R-:W2:Y:S04]  /*55c0*/  LDSM.16.M88.4 R180, [R220+0x5800] ;  /* 0x00580000dcb4783b */ /* 0x000ea80000000200 */
[----:B------:R-:W-:Y:S03]  /*55d0*/  LDSM.16.M88.4 R16, [R233+0xe000] ;  /* 0x00e00000e910783b */ /* 0x000fe60000000200 */
[C---:B----4-:R-:W-:Y:S08]  /*55e0*/  HMMA.16816.F32 R8, R20.reuse, R12, R8 ;  /* 0x0000000c1408723c */ /* 0x050ff00000001808 */
[C---:B------:R-:W-:Y:S01]  /*55f0*/  HMMA.16816.F32 R4, R20.reuse, R14, R4 ;  /* 0x0000000e1404723c */ /* 0x040fe20000001804 */
[----:B------:R-:W3:Y:S07]  /*5600*/  LDSM.16.M88.4 R12, [R233+0xe800] ;  /* 0x00e80000e90c783b */ /* 0x000eee0000000200 */
[C---:B------:R-:W-:Y:S08]  /*5610*/  HMMA.16816.F32 R176, R20.reuse, R192, R176 ;  /* 0x000000c014b0723c */ /* 0x040ff000000018b0 */
[C---:B------:R-:W-:Y:S01]  /*5620*/  HMMA.16816.F32 R172, R20.reuse, R194, R172 ;  /* 0x000000c214ac723c */ /* 0x040fe200000018ac */
[----:B------:R-:W4:Y:S07]  /*5630*/  LDSM.16.M88.4 R192, [R233+0xf800] ;  /* 0x00f80000e9c0783b */ /* 0x000f2e0000000200 */
[C---:B-1----:R-:W-:Y:S08]  /*5640*/  HMMA.16816.F32 R168, R20.reuse, R184, R168 ;  /* 0x000000b814a8723c */ /* 0x042ff000000018a8 */
[C---:B------:R-:W-:Y:S01]  /*5650*/  HMMA.16816.F32 R32, R20.reuse, R186, R32 ;  /* 0x000000ba1420723c */ /* 0x040fe20000001820 */
[----:B------:R-:W-:Y:S07]  /*5660*/  LDSM.16.M88.4 R184, [R211] ;  /* 0x00000000d3b8783b */ /* 0x000fee0000000200 */
[C---:B--2---:R-:W-:Y:S08]  /*5670*/  HMMA.16816.F32 R28, R20.reuse, R180, R28 ;  /* 0x000000b4141c723c */ /* 0x044ff0000000181c */
[----:B------:R-:W-:Y:S01]  /*5680*/  HMMA.16816.F32 R24, R20, R182, R24 ;  /* 0x000000b61418723c */ /* 0x000fe20000001818 */
[----:B------:R-:W-:Y:S04]  /*5690*/  LDSM.16.M88.4 R20, [R209] ;  /* 0x00000000d114783b */ /* 0x000fe80000000200 */
[----:B------:R-:W-:Y:S03]  /*56a0*/  LDSM.16.M88.4 R180, [R210] ;  /* 0x00000000d2b4783b */ /* 0x000fe60000000200 */
[C---:B---3--:R-:W-:Y:S08]  /*56b0*/  HMMA.16816.F32 R176, R188.reuse, R12, R176 ;  /* 0x0000000cbcb0723c */ /* 0x048ff000000018b0 */
[C---:B------:R-:W-:Y:S01]  /*56c0*/  HMMA.16816.F32 R172, R188.reuse, R14, R172 ;  /* 0x0000000ebcac723c */ /* 0x040fe200000018ac */
[----:B------:R-:W1:Y:S07]  /*56d0*/  LDSM.16.M88.4 R12, [R232+0x6000] ;  /* 0x00600000e80c783b */ /* 0x000e6e0000000200 */
[C---:B------:R-:W-:Y:S08]  /*56e0*/  HMMA.16816.F32 R8, R188.reuse, R16, R8 ;  /* 0x00000010bc08723c */ /* 0x040ff00000001808 */
[C---:B------:R-:W-:Y:S01]  /*56f0*/  HMMA.16816.F32 R4, R188.reuse, R18, R4 ;  /* 0x00000012bc04723c */ /* 0x040fe20000001804 */
[----:B------:R-:W2:Y:S07]  /*5700*/  LDSM.16.M88.4 R16, [R208] ;  /* 0x00000000d010783b */ /* 0x000eae0000000200 */
[C---:B------:R-:W-:Y:S08]  /*5710*/  HMMA.16816.F32 R168, R188.reuse, R196, R168 ;  /* 0x000000c4bca8723c */ /* 0x040ff000000018a8 */
[C---:B------:R-:W-:Y:S01]  /*5720*/  HMMA.16816.F32 R32, R188.reuse, R198, R32 ;  /* 0x000000c6bc20723c */ /* 0x040fe20000001820 */
[----:B------:R-:W-:Y:S07]  /*5730*/  LDSM.16.M88.4 R196, [R227+0xe000] ;  /* 0x00e00000e3c4783b */ /* 0x000fee0000000200 */
[C---:B----4-:R-:W-:Y:S08]  /*5740*/  HMMA.16816.F32 R28, R188.reuse, R192, R28 ;  /* 0x000000c0bc1c723c */ /* 0x050ff0000000181c */
[----:B------:R-:W-:Y:S01]  /*5750*/  HMMA.16816.F32 R24, R188, R194, R24 ;  /* 0x000000c2bc18723c */ /* 0x000fe20000001818 */
[----:B------:R-:W3:Y:S04]  /*5760*/  LDSM.16.M88.4 R192, [R230+0x6000] ;  /* 0x00600000e6c0783b */ /* 0x000ee80000000200 */
[----:B------:R-:W4:Y:S03]  /*5770*/  LDSM.16.M88.4 R188, [R227+0xe800] ;  /* 0x00e80000e3bc783b */ /* 0x000f260000000200 */
[C---:B-1----:R-:W-:Y:S08]  /*5780*/  HMMA.16816.F32 R4, R12.reuse, R186, R4 ;  /* 0x000000ba0c04723c */ /* 0x042ff00000001804 */
[C---:B------:R-:W-:Y:S08]  /*5790*/  HMMA.16816.F32 R168, R12.reuse, R20, R168 ;  /* 0x000000140ca8723c */ /* 0x040ff000000018a8 */
[C---:B------:R-:W-:Y:S01]  /*57a0*/  HMMA.16816.F32 R32, R12.reuse, R22, R32 ;  /* 0x000000160c20723c */ /* 0x040fe20000001820 */
[----:B------:R-:W-:Y:S07]  /*57b0*/  LDSM.16.M88.4 R20, [R229+0x6000] ;  /* 0x00600000e514783b */ /* 0x000fee0000000200 */
[C---:B--2---:R-:W-:Y:S08]  /*57c0*/  HMMA.16816.F32 R28, R12.reuse, R16, R28 ;  /* 0x000000100c1c723c */ /* 0x044ff0000000181c */
[C---:B------:R-:W-:Y:S01]  /*57d0*/  HMMA.16816.F32 R24, R12.reuse, R18, R24 ;  /* 0x000000120c18723c */ /* 0x040fe20000001818 */
[----:B------:R-:W1:Y:S07]  /*57e0*/  LDSM.16.M88.4 R16, [R220+0x6000] ;  /* 0x00600000dc10783b */ /* 0x000e6e0000000200 */
[C---:B------:R-:W-:Y:S01]  /*57f0*/  HMMA.16816.F32 R8, R12.reuse, R184, R8 ;  /* 0x000000b80c08723c */ /* 0x040fe20000001808 */
[----:B------:R-:W2:Y:S07]  /*5800*/  LDSM.16.M88.4 R184, [R227+0xf000] ;  /* 0x00f00000e3b8783b */ /* 0x000eae0000000200 */
[C---:B------:R-:W-:Y:S08]  /*5810*/  HMMA.16816.F32 R176, R12.reuse, R180, R176 ;  /* 0x000000b40cb0723c */ /* 0x040ff000000018b0 */
[----:B------:R-:W-:Y:S01]  /*5820*/  HMMA.16816.F32 R172, R12, R182, R172 ;  /* 0x000000b60cac723c */ /* 0x000fe200000018ac */
[----:B------:R-:W5:Y:S04]  /*5830*/  LDSM.16.M88.4 R12, [R220+0x6800] ;  /* 0x00680000dc0c783b */ /* 0x000f680000000200 */
[----:B------:R-:W5:Y:S03]  /*5840*/  LDSM.16.M88.4 R180, [R227+0xf800] ;  /* 0x00f80000e3b4783b */ /* 0x000f660000000200 */
[C---:B---3--:R-:W-:Y:S08]  /*5850*/  HMMA.16816.F32 R4, R192.reuse, R198, R4 ;  /* 0x000000c6c004723c */ /* 0x048ff00000001804 */
[C---:B----4-:R-:W-:Y:S08]  /*5860*/  HMMA.16816.F32 R176, R192.reuse, R188, R176 ;  /* 0x000000bcc0b0723c */ /* 0x050ff000000018b0 */
[----:B------:R-:W-:Y:S08]  /*5870*/  HMMA.16816.F32 R172, R192, R190, R172 ;  /* 0x000000bec0ac723c */ /* 0x000ff000000018ac */
[----:B-1----:R-:W-:Y:S07]  /*5880*/  HMMA.16816.F32 R4, R20, R18, R4 ;  /* 0x000000121404723c */ /* 0x002fee0000001804 */
[----:B------:R-:W-:Y:S01]  /*5890*/  IMAD.U32 R19, RZ, RZ, UR18 ;  /* 0x00000012ff137e24 */ /* 0x000fe2000f8e00ff */
[----:B--2---:R-:W-:Y:S03]  /*58a0*/  HMMA.16816.F32 R168, R192, R184, R168 ;  /* 0x000000b8c0a8723c */ /* 0x004fe600000018a8 */
[----:B------:R-:W-:-:S05]  /*58b0*/  IMAD R200, R19, 0x40, R200 ;  /* 0x0000004013c87824 */ /* 0x000fca00078e02c8 */
[----:B------:R-:W-:Y:S01]  /*58c0*/  HMMA.16816.F32 R32, R192, R186, R32 ;  /* 0x000000bac020723c */ /* 0x000fe20000001820 */
[----:B------:R-:W1:Y:S01]  /*58d0*/  LDSM.16.M88.4 R184, [R220+0x7000] ;  /* 0x00700000dcb8783b */ /* 0x000e620000000200 */
[----:B------:R-:W-:-:S04]  /*58e0*/  IADD3 R0, R200, 0x1, RZ ;  /* 0x00000001c8007810 */ /* 0x000fc80007ffe0ff */
[C---:B------:R-:W-:Y:S02]  /*58f0*/  ISETP.GE.AND P6, PT, R0.reuse, R165, PT ;  /* 0x000000a50000720c */ /* 0x040fe40003fc6270 */
[----:B-----5:R-:W-:Y:S01]  /*5900*/  HMMA.16816.F32 R176, R20, R12, R176 ;  /* 0x0000000c14b0723c */ /* 0x020fe200000018b0 */
[----:B------:R-:W-:Y:S02]  /*5910*/  ISETP.GE.AND P4, PT, R0, R2, PT ;  /* 0x000000020000720c */ /* 0x000fe40003f86270 */
[----:B------:R-:W-:-:S04]  /*5920*/  IADD3 R0, R200, 0x9, RZ ;  /* 0x00000009c8007810 */ /* 0x000fc80007ffe0ff */
[----:B------:R-:W-:Y:S01]  /*5930*/  IADD3 R12, R200, 0x8, RZ ;  /* 0x00000008c80c7810 */ /* 0x000fe20007ffe0ff */
[----:B------:R-:W-:Y:S01]  /*5940*/  HMMA.16816.F32 R172, R20, R14, R172 ;  /* 0x0000000e14ac723c */ /* 0x000fe200000018ac */
[-C--:B------:R-:W-:Y:S02]  /*5950*/  ISETP.GE.AND P1, PT, R0, R165.reuse, PT ;  /* 0x000000a50000720c */ /* 0x080fe40003f26270 */
[C---:B------:R-:W-:Y:S02]  /*5960*/  ISETP.GE.AND P2, PT, R12.reuse, R165, PT ;  /* 0x000000a50c00720c */ /* 0x040fe40003f46270 */
[----:B------:R-:W-:Y:S02]  /*5970*/  ISETP.GE.AND P5, PT, R12, R2, PT ;  /* 0x000000020c00720c */ /* 0x000fe40003fa6270 */
[----:B------:R-:W-:Y:S01]  /*5980*/  IADD3 R12, R200, 0x10, RZ ;  /* 0x00000010c80c7810 */ /* 0x000fe20007ffe0ff */
[----:B------:R-:W-:Y:S01]  /*5990*/  HMMA.16816.F32 R8, R192, R196, R8 ;  /* 0x000000c4c008723c */ /* 0x000fe20000001808 */
[----:B------:R-:W-:-:S02]  /*59a0*/  FSEL R18, R4, -INF , !P2 ;  /* 0xff80000004127808 */ /* 0x000fc40005000000 */
[C---:B------:R-:W-:Y:S02]  /*59b0*/  ISETP.GE.AND P0, PT, R12.reuse, R165, PT ;  /* 0x000000a50c00720c */ /* 0x040fe40003f06270 */
[-C--:B------:R-:W-:Y:S02]  /*59c0*/  ISETP.GE.AND P2, PT, R12, R2.reuse, PT ;  /* 0x000000020c00720c */ /* 0x080fe40003f46270 */
[----:B------:R-:W2:Y:S01]  /*59d0*/  LDSM.16.M88.4 R12, [R220+0x7800] ;  /* 0x00780000dc0c783b */ /* 0x000ea20000000200 */
[----:B------:R-:W-:Y:S01]  /*59e0*/  HMMA.16816.F32 R28, R192, R180, R28 ;  /* 0x000000b4c01c723c */ /* 0x000fe2000000181c */
[----:B------:R-:W-:Y:S01]  /*59f0*/  ISETP.GE.AND P3, PT, R0, R2, PT ;  /* 0x000000020000720c */ /* 0x000fe20003f66270 */
[----:B------:R-:W-:-:S04]  /*5a00*/  DEPBAR.LE SB0, 0x0 ;  /* 0x000080000000791a */ /* 0x000fc80000000000 */
[----:B------:R-:W-:Y:S02]  /*5a10*/  IADD3 R0, R200, 0x11, RZ ;  /* 0x00000011c8007810 */ /* 0x000fe40007ffe0ff */
[----:B------:R-:W-:Y:S01]  /*5a20*/  HMMA.16816.F32 R24, R192, R182, R24 ;  /* 0x000000b6c018723c */ /* 0x000fe20000001818 */
[----:B------:R-:W-:Y:S02]  /*5a30*/  FSEL R19, R6, -INF , !P5 ;  /* 0xff80000006137808 */ /* 0x000fe40006800000 */
[----:B------:R-:W-:Y:S02]  /*5a40*/  FSEL R4, R5, -INF , !P1 ;  /* 0xff80000005047808 */ /* 0x000fe40004800000 */
[C---:B------:R-:W-:Y:S02]  /*5a50*/  ISETP.GE.AND P5, PT, R0.reuse, R165, PT ;  /* 0x000000a50000720c */ /* 0x040fe40003fa6270 */
[----:B------:R-:W-:Y:S01]  /*5a60*/  ISETP.GE.AND P1, PT, R0, R2, PT ;  /* 0x000000020000720c */ /* 0x000fe20003f26270 */
[----:B-1----:R-:W-:Y:S01]  /*5a70*/  HMMA.16816.F32 R168, R20, R184, R168 ;  /* 0x000000b814a8723c */ /* 0x002fe200000018a8 */
[----:B------:R-:W-:-:S02]  /*5a80*/  IADD3 R0, R200, 0x18, RZ ;  /* 0x00000018c8007810 */ /* 0x000fc40007ffe0ff */
[----:B------:R-:W-:Y:S02]  /*5a90*/  IADD3 R5, R200, 0x19, RZ ;  /* 0x00000019c8057810 */ /* 0x000fe40007ffe0ff */
[----:B------:R-:W-:Y:S02]  /*5aa0*/  FSEL R190, R176, -INF , !P0 ;  /* 0xff800000b0be7808 */ /* 0x000fe40004000000 */
[----:B------:R-:W-:Y:S01]  /*5ab0*/  FSEL R183, R178, -INF , !P2 ;  /* 0xff800000b2b77808 */ /* 0x000fe20005000000 */
[----:B------:R-:W-:Y:S01]  /*5ac0*/  HMMA.16816.F32 R32, R20, R186, R32 ;  /* 0x000000ba1420723c */ /* 0x000fe20000001820 */
[----:B------:R-:W-:Y:S02]  /*5ad0*/  FSEL R184, R177, -INF , !P5 ;  /* 0xff800000b1b87808 */ /* 0x000fe40006800000 */
[----:B------:R-:W-:Y:S02]  /*5ae0*/  ISETP.GE.AND P0, PT, R0, R2, PT ;  /* 0x000000020000720c */ /* 0x000fe40003f06270 */
[----:B------:R-:W-:-:S02]  /*5af0*/  ISETP.GE.AND P2, PT, R5, R165, PT ;  /* 0x000000a50500720c */ /* 0x000fc40003f46270 */
[-C--:B------:R-:W-:Y:S01]  /*5b00*/  ISETP.GE.AND P5, PT, R5, R2.reuse, PT ;  /* 0x000000020500720c */ /* 0x080fe20003fa6270 */
[C---:B------:R-:W-:Y:S01]  /*5b10*/  HMMA.16816.F32 R8, R20.reuse, R16, R8 ;  /* 0x000000101408723c */ /* 0x040fe20000001808 */
[----:B------:R-:W-:Y:S02]  /*5b20*/  IADD3 R5, R200, 0x21, RZ ;  /* 0x00000021c8057810 */ /* 0x000fe40007ffe0ff */
[----:B------:R-:W-:Y:S02]  /*5b30*/  FSEL R185, R174, -INF , !P0 ;  /* 0xff800000aeb97808 */ /* 0x000fe40004000000 */
[----:B------:R-:W-:Y:S02]  /*5b40*/  FSEL R186, R173, -INF , !P2 ;  /* 0xff800000adba7808 */ /* 0x000fe40005000000 */
[C---:B------:R-:W-:Y:S01]  /*5b50*/  ISETP.GE.AND P0, PT, R5.reuse, R165, PT ;  /* 0x000000a50500720c */ /* 0x040fe20003f06270 */
[----:B--2---:R-:W-:Y:S01]  /*5b60*/  HMMA.16816.F32 R28, R20, R12, R28 ;  /* 0x0000000c141c723c */ /* 0x004fe2000000181c */
[----:B------:R-:W-:-:S02]  /*5b70*/  ISETP.GE.AND P2, PT, R5, R2, PT ;  /* 0x000000020500720c */ /* 0x000fc40003f46270 */
[----:B------:R-:W-:Y:S02]  /*5b80*/  IADD3 R5, R200, 0x29, RZ ;  /* 0x00000029c8057810 */ /* 0x000fe40007ffe0ff */
[----:B------:R-:W-:Y:S02]  /*5b90*/  FSEL R7, R7, -INF , !P3 ;  /* 0xff80000007077808 */ /* 0x000fe40005800000 */
[----:B------:R-:W-:Y:S01]  /*5ba0*/  FSEL R192, R169, -INF , !P0 ;  /* 0xff800000a9c07808 */ /* 0x000fe20004000000 */
[----:B------:R-:W-:Y:S01]  /*5bb0*/  HMMA.16816.F32 R24, R20, R14, R24 ;  /* 0x0000000e1418723c */ /* 0x000fe20000001818 */
[----:B------:R-:W-:Y:S01]  /*5bc0*/  BAR.SYNC.DEFER_BLOCKING 0x0 ;  /* 0x0000000000007b1d */ /* 0x000fe20000010000 */
[----:B------:R-:W-:Y:S02]  /*5bd0*/  ISETP.GE.AND P3, PT, R0, R165, PT ;  /* 0x000000a50000720c */ /* 0x000fe40003f66270 */
[----:B------:R-:W-:Y:S02]  /*5be0*/  ISETP.GE.AND P0, PT, R5, R2, PT ;  /* 0x000000020500720c */ /* 0x000fe40003f06270 */
[----:B------:R-:W-:-:S02]  /*5bf0*/  IADD3 R0, R200, 0x20, RZ ;  /* 0x00000020c8007810 */ /* 0x000fc40007ffe0ff */
[----:B------:R-:W-:Y:S02]  /*5c00*/  FSEL R197, R179, -INF , !P1 ;  /* 0xff800000b3c57808 */ /* 0x000fe40004800000 */
[----:B------:R-:W-:Y:S02]  /*5c10*/  FSEL R188, R172, -INF , !P3 ;  /* 0xff800000acbc7808 */ /* 0x000fe40005800000 */
[----:B------:R-:W-:Y:S02]  /*5c20*/  FSEL R193, R35, -INF , !P0 ;  /* 0xff80000023c17808 */ /* 0x000fe40004000000 */
[CC--:B------:R-:W-:Y:S02]  /*5c30*/  ISETP.GE.AND P1, PT, R0.reuse, R165.reuse, PT ;  /* 0x000000a50000720c */ /* 0x0c0fe40003f26270 */
[----:B------:R-:W-:Y:S02]  /*5c40*/  ISETP.GE.AND P3, PT, R0, R2, PT ;  /* 0x000000020000720c */ /* 0x000fe40003f66270 */
[----:B------:R-:W-:-:S02]  /*5c50*/  ISETP.GE.AND P0, PT, R200, R165, PT ;  /* 0x000000a5c800720c */ /* 0x000fc40003f06270 */
[----:B------:R-:W-:Y:S02]  /*5c60*/  IADD3 R0, R200, 0x28, RZ ;  /* 0x00000028c8007810 */ /* 0x000fe40007ffe0ff */
[----:B------:R-:W-:Y:S02]  /*5c70*/  FSEL R195, R175, -INF , !P5 ;  /* 0xff800000afc37808 */ /* 0x000fe40006800000 */
[----:B------:R-:W-:Y:S02]  /*5c80*/  FSEL R198, R168, -INF , !P1 ;  /* 0xff800000a8c67808 */ /* 0x000fe40004800000 */
[----:B------:R-:W-:Y:S02]  /*5c90*/  FSEL R8, R8, -INF , !P0 ;  /* 0xff80000008087808 */ /* 0x000fe40004000000 */
[C---:B------:R-:W-:Y:S02]  /*5ca0*/  ISETP.GE.AND P5, PT, R0.reuse, R165, PT ;  /* 0x000000a50000720c */ /* 0x040fe40003fa6270 */
[----:B------:R-:W-:-:S02]  /*5cb0*/  ISETP.GE.AND P1, PT, R0, R2, PT ;  /* 0x000000020000720c */ /* 0x000fc40003f26270 */
[----:B------:R-:W-:Y:S02]  /*5cc0*/  FSEL R191, R170, -INF , !P3 ;  /* 0xff800000aabf7808 */ /* 0x000fe40005800000 */
[----:B------:R-:W-:Y:S02]  /*5cd0*/  PLOP3.LUT P0, PT, PT, PT, UP0, 0x80, 0x0 ;  /* 0x000000000000781c */ /* 0x000fe40003f0f008 */
[----:B------:R-:W-:Y:S02]  /*5ce0*/  ISETP.GE.AND P3, PT, R5, R165, PT ;  /* 0x000000a50500720c */ /* 0x000fe40003f66270 */
[C---:B------:R-:W-:Y:S02]  /*5cf0*/  IADD3 R0, R200.reuse, 0x30, RZ ;  /* 0x00000030c8007810 */ /* 0x040fe40007ffe0ff */
[----:B------:R-:W-:Y:S02]  /*5d00*/  IADD3 R5, R200, 0x31, RZ ;  /* 0x00000031c8057810 */ /* 0x000fe40007ffe0ff */
[----:B------:R-:W-:-:S02]  /*5d10*/  FSEL R189, R171, -INF , !P2 ;  /* 0xff800000abbd7808 */ /* 0x000fc40005000000 */
[----:B------:R-:W-:Y:S02]  /*5d20*/  FSEL R196, R32, -INF , !P5 ;  /* 0xff80000020c47808 */ /* 0x000fe40006800000 */
[CC--:B------:R-:W-:Y:S02]  /*5d30*/  ISETP.GE.AND P2, PT, R0.reuse, R165.reuse, PT ;  /* 0x000000a50000720c */ /* 0x0c0fe40003f46270 */
[----:B------:R-:W-:Y:S02]  /*5d40*/  ISETP.GE.AND P5, PT, R0, R2, PT ;  /* 0x000000020000720c */ /* 0x000fe40003fa6270 */
[----:B------:R-:W-:Y:S02]  /*5d50*/  FSEL R187, R34, -INF , !P1 ;  /* 0xff80000022bb7808 */ /* 0x000fe40004800000 */
[----:B------:R-:W-:Y:S02]  /*5d60*/  FSEL R11, R11, -INF , !P4 ;  /* 0xff8000000b0b7808 */ /* 0x000fe40006000000 */
[----:B------:R-:W-:-:S02]  /*5d70*/  ISETP.GE.AND P1, PT, R5, R165, PT ;  /* 0x000000a50500720c */ /* 0x000fc40003f26270 */
[C---:B------:R-:W-:Y:S02]  /*5d80*/  ISETP.GE.AND P4, PT, R200.reuse, R2, PT ;  /* 0x00000002c800720c */ /* 0x040fe40003f86270 */
[C---:B------:R-:W-:Y:S02]  /*5d90*/  IADD3 R0, R200.reuse, 0x38, RZ ;  /* 0x00000038c8007810 */ /* 0x040fe40007ffe0ff */
[----:B------:R-:W-:Y:S02]  /*5da0*/  IADD3 R200, R200, 0x39, RZ ;  /* 0x00000039c8c87810 */ /* 0x000fe40007ffe0ff */
[----:B------:R-:W-:Y:S02]  /*5db0*/  FSEL R194, R33, -INF , !P3 ;  /* 0xff80000021c27808 */ /* 0x000fe40005800000 */
[----:B------:R-:W-:Y:S02]  /*5dc0*/  FSEL R6, R9, -INF , !P6 ;  /* 0xff80000009067808 */ /* 0x000fe40007000000 */
[----:B------:R-:W-:-:S02]  /*5dd0*/  FSEL R182, R28, -INF , !P2 ;  /* 0xff8000001cb67808 */ /* 0x000fc40005000000 */
[----:B------:R-:W-:Y:S02]  /*5de0*/  FSEL R33, R30, -INF , !P5 ;  /* 0xff8000001e217808 */ /* 0x000fe40006800000 */
[----:B------:R-:W-:Y:S02]  /*5df0*/  FSEL R180, R29, -INF , !P1 ;  /* 0xff8000001db47808 */ /* 0x000fe40004800000 */
[-C--:B------:R-:W-:Y:S02]  /*5e00*/  ISETP.GE.AND P3, PT, R5, R2.reuse, PT ;  /* 0x000000020500720c */ /* 0x080fe40003f66270 */
[CC--:B------:R-:W-:Y:S02]  /*5e10*/  ISETP.GE.AND P6, PT, R0.reuse, R165.reuse, PT ;  /* 0x000000a50000720c */ /* 0x0c0fe40003fc6270 */
[----:B------:R-:W-:Y:S02]  /*5e20*/  ISETP.GE.AND P2, PT, R0, R2, PT ;  /* 0x000000020000720c */ /* 0x000fe40003f46270 */
[----:B------:R-:W-:-:S02]  /*5e30*/  ISETP.GE.AND P5, PT, R200, R165, PT ;  /* 0x000000a5c800720c */ /* 0x000fc40003fa6270 */
[----:B------:R-:W-:Y:S02]  /*5e40*/  ISETP.GE.AND P1, PT, R200, R2, PT ;  /* 0x00000002c800720c */ /* 0x000fe40003f26270 */
[----:B------:R-:W-:Y:S02]  /*5e50*/  FSEL R10, R10, -INF , !P4 ;  /* 0xff8000000a0a7808 */ /* 0x000fe40006000000 */
[----:B------:R-:W-:Y:S02]  /*5e60*/  FSEL R179, R31, -INF , !P3 ;  /* 0xff8000001fb37808 */ /* 0x000fe40005800000 */
[----:B------:R-:W-:Y:S02]  /*5e70*/  FSEL R34, R24, -INF , !P6 ;  /* 0xff80000018227808 */ /* 0x000fe40007000000 */
[----:B------:R-:W-:Y:S02]  /*5e80*/  FSEL R32, R25, -INF , !P5 ;  /* 0xff80000019207808 */ /* 0x000fe40006800000 */
[----:B------:R-:W-:-:S02]  /*5e90*/  FSEL R177, R26, -INF , !P2 ;  /* 0xff8000001ab17808 */ /* 0x000fc40005000000 */
[----:B------:R-:W-:Y:S01]  /*5ea0*/  FSEL R175, R27, -INF , !P1 ;  /* 0xff8000001baf7808 */ /* 0x000fe20004800000 */
[----:B------:R-:W-:Y:S05]  /*5eb0*/  @!P0 BRA `(.L_x_7) ;  /* 0x000002a000008947 */ /* 0x000fea0003800000 */
[----:B------:R-:W-:Y:S02]  /*5ec0*/  UIADD3 UR11, UR8, -0x3, URZ ;  /* 0xfffffffd080b7890 */ /* 0x000fe4000fffe03f */
[----:B------:R-:W-:Y:S02]  /*5ed0*/  ULDC.64 UR12, c[0x0][0x198] ;  /* 0x00006600000c7ab9 */ /* 0x000fe40000000a00 */
[----:B------:R-:W-:Y:S02]  /*5ee0*/  USHF.R.S32.HI UR6, URZ, 0x1f, UR11 ;  /* 0x0000001f3f067899 */ /* 0x000fe4000801140b */
[----:B------:R-:W-:Y:S02]  /*5ef0*/  UIMAD.WIDE.U32 UR20, UR11, UR12, URZ ;  /* 0x0000000c0b1472a5 */ /* 0x000fe4000f8e003f */
[----:B------:R-:W-:-:S04]  /*5f00*/  UIMAD UR6, UR6, UR12, URZ ;  /* 0x0000000c060672a4 */ /* 0x000fc8000f8e023f */
[----:B------:R-:W-:Y:S01]  /*5f10*/  UIMAD UR6, UR11, UR13, UR6 ;  /* 0x0000000d0b0672a4 */ /* 0x000fe2000f8e0206 */
[----:B------:R-:W-:Y:S02]  /*5f20*/  IMAD.U32 R14, RZ, RZ, UR20 ;  /* 0x00000014ff0e7e24 */ /* 0x000fe4000f8e00ff */
[----:B------:R-:W-:Y:S01]  /*5f30*/  IMAD.U32 R15, RZ, RZ, UR21 ;  /* 0x00000015ff0f7e24 */ /* 0x000fe2000f8e00ff */
[----:B------:R-:W-:Y:S02]  /*5f40*/  UIADD3 UR6, UR21, UR6, URZ ;  /* 0x0000000615067290 */ /* 0x000fe4000fffe03f */
[----:B------:R-:W-:-:S04]  /*5f50*/  LEA R0, P0, R14, R238, 0x6 ;  /* 0x000000ee0e007211 */ /* 0x000fc800078030ff */
[----:B------:R-:W-:Y:S01]  /*5f60*/  IMAD.U32 R5, RZ, RZ, UR6 ;  /* 0x00000006ff057e24 */ /* 0x000fe2000f8e00ff */
[----:B------:R-:W-:Y:S01]  /*5f70*/  USHF.L.U32 UR6, UR12, 0x5, URZ ;  /* 0x000000050c067899 */ /* 0x000fe2000800063f */
[----:B------:R-:W-:Y:S01]  /*5f80*/  LEA R12, P1, R0, c[0x0][0x168], 0x1 ;  /* 0x00005a00000c7a11 */ /* 0x000fe200078208ff */
[----:B------:R-:W-:Y:S02]  /*5f90*/  USHF.L.U64.HI UR12, UR12, 0x5, UR7 ;  /* 0x000000050c0c7899 */ /* 0x000fe40008010207 */
[----:B------:R-:W-:Y:S02]  /*5fa0*/  LEA.HI.X R5, R14, R243, R5, 0x6, P0 ;  /* 0x000000f30e057211 */ /* 0x000fe400000f3405 */
[----:B------:R-:W-:Y:S02]  /*5fb0*/  IADD3 R14, P0, R12, UR6, RZ ;  /* 0x000000060c0e7c10 */ /* 0x000fe4000ff1e0ff */
[----:B------:R-:W-:Y:S02]  /*5fc0*/  LEA.HI.X R13, R0, c[0x0][0x16c], R5, 0x1, P1 ;  /* 0x00005b00000d7a11 */ /* 0x000fe400008f0c05 */
[----:B------:R-:W-:-:S02]  /*5fd0*/  IADD3 R20, P1, R14, UR6, RZ ;  /* 0x000000060e147c10 */ /* 0x000fc4000ff3e0ff */
[----:B------:R-:W-:Y:S01]  /*5fe0*/  IADD3.X R15, R13, UR12, RZ, P0, !PT ;  /* 0x0000000c0d0f7c10 */ /* 0x000fe200087fe4ff */
[----:B------:R-:W-:Y:S01]  /*5ff0*/  @!PT LDS RZ, [RZ] ;  /* 0x00000000fffff984 */ /* 0x000fe20000000800 */
[----:B------:R-:W-:Y:S01]  /*6000*/  @!PT LDS RZ, [RZ] ;  /* 0x00000000fffff984 */ /* 0x000fe20000000800 */
[----:B------:R-:W-:Y:S01]  /*6010*/  @!PT LDS RZ, [RZ] ;  /* 0x00000000fffff984 */ /* 0x000fe20000000800 */
[----:B------:R1:W-:Y:S01]  /*6020*/  LDGSTS.E.BYPASS.LTC128B.128 [R236+0x8000], [R12.64] ;  /* 0x080000000cec7fae */ /* 0x0003e2000b901d50 */
[----:B------:R-:W-:Y:S02]  /*6030*/  IADD3 R16, P0, R20, UR6, RZ ;  /* 0x0000000614107c10 */ /* 0x000fe4000ff1e0ff */
        /* <DEDUP_REMOVED lines=18> */
.L_x_7:
[----:B------:R-:W-:Y:S01]  /*6160*/  FMNMX.FTZ R5, R164, R8, !PT ;  /* 0x00000008a4057209 */ /* 0x000fe20007810000 */
[----:B-1----:R-:W-:Y:S01]  /*6170*/  LDSM.16.MT88.4 R20, [R224+0x16000] ;  /* 0x01600000e014783b */ /* 0x002fe20000004200 */
[----:B------:R-:W-:Y:S01]  /*6180*/  FMNMX.FTZ R12, R3, R10, !PT ;  /* 0x0000000a030c7209 */ /* 0x000fe20007810000 */
[----:B------:R-:W-:Y:S01]  /*6190*/  UISETP.GE.AND UP0, UPT, UR8, 0x3, UPT ;  /* 0x000000030800788c */ /* 0x000fe2000bf06270 */
[----:B------:R-:W-:Y:S01]  /*61a0*/  FMNMX.FTZ R5, R6, R5, !PT ;  /* 0x0000000506057209 */ /* 0x000fe20007810000 */
[----:B------:R-:W-:Y:S01]  /*61b0*/  LDSM.16.MT88.4 R24, [R224+0x10800] ;  /* 0x01080000e018783b */ /* 0x000fe20000004200 */
[----:B------:R-:W-:-:S02]  /*61c0*/  FMNMX.FTZ R12, R11, R12, !PT ;  /* 0x0000000c0b0c7209 */ /* 0x000fc40007810000 */
[----:B------:R-:W-:Y:S01]  /*61d0*/  FMNMX.FTZ R5, R18, R5, !PT ;  /* 0x0000000512057209 */ /* 0x000fe20007810000 */
[----:B------:R-:W-:Y:S01]  /*61e0*/  LDSM.16.MT88.4 R28, [R228+0x14800] ;  /* 0x01480000e41c783b */ /* 0x000fe20000004200 */
[----:B------:R-:W-:Y:S02]  /*61f0*/  FMNMX.FTZ R12, R19, R12, !PT ;  /* 0x0000000c130c7209 */ /* 0x000fe40007810000 */
[----:B------:R-:W-:Y:S02]  /*6200*/  FMNMX.FTZ R5, R4, R5, !PT ;  /* 0x0000000504057209 */ /* 0x000fe40007810000 */
[----:B------:R-:W-:Y:S01]  /*6210*/  FMNMX.FTZ R12, R7, R12, !PT ;  /* 0x0000000c070c7209 */ /* 0x000fe20007810000 */
[----:B------:R-:W-:Y:S01]  /*6220*/  @UP0 UIADD3 UR11, UR8, -0x3, URZ ;  /* 0xfffffffd080b0890 */ /* 0x000fe2000fffe03f */
        /* <DEDUP_REMOVED lines=23> */
[----:B------:R-:W-:-:S03]  /*63a0*/  FMNMX.FTZ R12, R175, R12, !PT ;  /* 0x0000000caf0c7209 */ /* 0x000fc60007810000 */
[----:B------:R-:W1:Y:S04]  /*63b0*/  SHFL.BFLY PT, R9, R14, 0x2, 0x1f ;  /* 0x0c401f000e097f89 */ /* 0x000e6800000e0000 */
[----:B------:R-:W2:Y:S01]  /*63c0*/  SHFL.BFLY PT, R5, R12, 0x2, 0x1f ;  /* 0x0c401f000c057f89 */ /* 0x000ea200000e0000 */
[----:B-1----:R-:W-:Y:S02]  /*63d0*/  FMNMX.FTZ R9, R14, R9, !PT ;  /* 0x000000090e097209 */ /* 0x002fe40007810000 */
[----:B--2---:R-:W-:-:S03]  /*63e0*/  FMNMX.FTZ R5, R12, R5, !PT ;  /* 0x000000050c057209 */ /* 0x004fc60007810000 */
[----:B------:R-:W1:Y:S04]  /*63f0*/  SHFL.BFLY PT, R2, R9, 0x1, 0x1f ;  /* 0x0c201f0009027f89 */ /* 0x000e6800000e0000 */
[----:B------:R-:W2:Y:S04]  /*6400*/  SHFL.BFLY PT, R0, R5, 0x1, 0x1f ;  /* 0x0c201f0005007f89 */ /* 0x000ea800000e0000 */
[----:B------:R-:W-:Y:S01]  /*6410*/  LDSM.16.MT88.4 R12, [R226+0x10000] ;  /* 0x01000000e20c783b */ /* 0x000fe20000004200 */
[----:B-1----:R-:W-:Y:S02]  /*6420*/  FMNMX.FTZ R2, R9, R2, !PT ;  /* 0x0000000209027209 */ /* 0x002fe40007810000 */
[----:B--2---:R-:W-:-:S03]  /*6430*/  FMNMX.FTZ R0, R5, R0, !PT ;  /* 0x0000000005007209 */ /* 0x004fc60007810000 */
[C---:B------:R-:W-:Y:S01]  /*6440*/  FMUL.FTZ R35, R2.reuse, c[0x0][0x23c] ;  /* 0x00008f0002237a20 */ /* 0x040fe20000410000 */
[----:B------:R-:W-:Y:S02]  /*6450*/  FSETP.NEU.FTZ.AND P1, PT, R2, -INF , PT ;  /* 0xff8000000200780b */ /* 0x000fe40003f3d000 */
[C---:B------:R-:W-:Y:S01]  /*6460*/  FSETP.NEU.FTZ.AND P0, PT, R0.reuse, -INF , PT ;  /* 0xff8000000000780b */ /* 0x040fe20003f1d000 */
[----:B------:R-:W-:Y:S01]  /*6470*/  FMUL.FTZ R178, R0, c[0x0][0x23c] ;  /* 0x00008f0000b27a20 */ /* 0x000fe20000410000 */
[----:B------:R-:W-:Y:S02]  /*6480*/  FSEL R35, R35, RZ, P1 ;  /* 0x000000ff23237208 */ /* 0x000fe40000800000 */
[----:B------:R-:W-:Y:S02]  /*6490*/  FSEL R5, R2, RZ, P1 ;  /* 0x000000ff02057208 */ /* 0x000fe40000800000 */
[----:B------:R-:W-:Y:S01]  /*64a0*/  FSEL R178, R178, RZ, P0 ;  /* 0x000000ffb2b27208 */ /* 0x000fe20000000000 */
[----:B------:R-:W-:-:S02]  /*64b0*/  FFMA.FTZ R171, R18, c[0x0][0x23c], -R35 ;  /* 0x00008f0012ab7a23 */ /* 0x000fc40000010823 */
[--C-:B------:R-:W-:Y:S01]  /*64c0*/  FFMA.FTZ R172, R6, c[0x0][0x23c], -R35.reuse ;  /* 0x00008f0006ac7a23 */ /* 0x100fe20000010823 */
[----:B------:R-:W-:Y:S01]  /*64d0*/  FSEL R6, R0, RZ, P0 ;  /* 0x000000ff00067208 */ /* 0x000fe20000000000 */
[----:B------:R-:W-:Y:S01]  /*64e0*/  FFMA.FTZ R165, R19, c[0x0][0x23c], -R178 ;  /* 0x00008f0013a57a23 */ /* 0x000fe200000108b2 */
[----:B------:R-:W-:Y:S01]  /*64f0*/  PLOP3.LUT P0, PT, PT, PT, UP0, 0x80, 0x0 ;  /* 0x000000000000781c */ /* 0x000fe20003f0f008 */
[----:B------:R-:W1:Y:S01]  /*6500*/  LDSM.16.MT88.4 R16, [R228+0x10000] ;  /* 0x01000000e410783b */ /* 0x000e620000004200 */
[----:B------:R-:W-:Y:S01]  /*6510*/  FFMA.FTZ R170, R4, c[0x0][0x23c], -R35 ;  /* 0x00008f0004aa7a23 */ /* 0x000fe20000010823 */
[----:B------:R-:W-:Y:S01]  /*6520*/  MUFU.EX2 R172, R172 ;  /* 0x000000ac00ac7308 */ /* 0x000fe20000000800 */
[----:B------:R-:W-:Y:S02]  /*6530*/  FADD.FTZ R4, R164, -R5 ;  /* 0x80000005a4047221 */ /* 0x000fe40000010000 */
[----:B------:R-:W-:Y:S02]  /*6540*/  FADD.FTZ R6, R3, -R6 ;  /* 0x8000000603067221 */ /* 0x000fe40000010000 */
[----:B------:R-:W-:-:S02]  /*6550*/  FFMA.FTZ R173, R8, c[0x0][0x23c], -R35 ;  /* 0x00008f0008ad7a23 */ /* 0x000fc40000010823 */
[--C-:B------:R-:W-:Y:S01]  /*6560*/  FFMA.FTZ R169, R10, c[0x0][0x23c], -R178.reuse ;  /* 0x00008f000aa97a23 */ /* 0x100fe200000108b2 */
[----:B------:R-:W-:Y:S01]  /*6570*/  MUFU.EX2 R171, R171 ;  /* 0x000000ab00ab7308 */ /* 0x000fe20000000800 */
[--C-:B------:R-:W-:Y:S02]  /*6580*/  FFMA.FTZ R168, R11, c[0x0][0x23c], -R178.reuse ;  /* 0x00008f000ba87a23 */ /* 0x100fe400000108b2 */
[----:B------:R-:W-:Y:S01]  /*6590*/  FFMA.FTZ R164, R7, c[0x0][0x23c], -R178 ;  /* 0x00008f0007a47a23 */ /* 0x000fe200000108b2 */
[----:B------:R-:W2:Y:S01]  /*65a0*/  LDSM.16.MT88.4 R8, [R225+0x10000] ;  /* 0x01000000e108783b */ /* 0x000ea20000004200 */
[----:B------:R-:W-:Y:S02]  /*65b0*/  FMUL.FTZ R176, R4, c[0x0][0x23c] ;  /* 0x00008f0004b07a20 */ /* 0x000fe40000410000 */
[----:B------:R-:W-:Y:S01]  /*65c0*/  FMUL.FTZ R174, R6, c[0x0][0x23c] ;  /* 0x00008f0006ae7a20 */ /* 0x000fe20000410000 */
[----:B------:R-:W3:Y:S01]  /*65d0*/  MUFU.EX2 R173, R173 ;  /* 0x000000ad00ad7308 */ /* 0x000ee20000000800 */
[----:B------:R-:W-:-:S02]  /*65e0*/  FFMA.FTZ R3, R190, c[0x0][0x23c], -R35 ;  /* 0x00008f00be037a23 */ /* 0x000fc40000010823 */
[--C-:B------:R-:W-:Y:S02]  /*65f0*/  FFMA.FTZ R181, R188, c[0x0][0x23c], -R35.reuse ;  /* 0x00008f00bcb57a23 */ /* 0x100fe40000010823 */
[--C-:B------:R-:W-:Y:S02]  /*6600*/  FFMA.FTZ R184, R184, c[0x0][0x23c], -R35.reuse ;  /* 0x00008f00b8b87a23 */ /* 0x100fe40000010823 */
[----:B------:R-:W-:Y:S01]  /*6610*/  FFMA.FTZ R186, R186, c[0x0][0x23c], -R35 ;  /* 0x00008f00baba7a23 */ /* 0x000fe20000010823 */
[----:B------:R-:W4:Y:S01]  /*6620*/  MUFU.EX2 R170, R170 ;  /* 0x000000aa00aa7308 */ /* 0x000f220000000800 */
[--C-:B------:R-:W-:Y:S02]  /*6630*/  FFMA.FTZ R183, R183, c[0x0][0x23c], -R178.reuse ;  /* 0x00008f00b7b77a23 */ /* 0x100fe400000108b2 */
[--C-:B------:R-:W-:Y:S02]  /*6640*/  FFMA.FTZ R188, R197, c[0x0][0x23c], -R178.reuse ;  /* 0x00008f00c5bc7a23 */ /* 0x100fe400000108b2 */
[----:B------:R-:W-:-:S02]  /*6650*/  FFMA.FTZ R185, R185, c[0x0][0x23c], -R178 ;  /* 0x00008f00b9b97a23 */ /* 0x000fc400000108b2 */
[----:B------:R-:W-:Y:S01]  /*6660*/  FFMA.FTZ R190, R195, c[0x0][0x23c], -R178 ;  /* 0x00008f00c3be7a23 */ /* 0x000fe200000108b2 */
[----:B------:R-:W-:Y:S01]  /*6670*/  MUFU.EX2 R169, R169 ;  /* 0x000000a900a97308 */ /* 0x000fe20000000800 */
[----:B---3--:R-:W-:Y:S01]  /*6680*/  F2FP.PACK_AB R4, R172, R173 ;  /* 0x000000adac04723e */ /* 0x008fe200000000ff */
[--C-:B------:R-:W-:Y:S02]  /*6690*/  FFMA.FTZ R195, R198, c[0x0][0x23c], -R35.reuse ;  /* 0x00008f00c6c37a23 */ /* 0x100fe40000010823 */
[--C-:B------:R-:W-:Y:S02]  /*66a0*/  FFMA.FTZ R197, R194, c[0x0][0x23c], -R35.reuse ;  /* 0x00008f00c2c57a23 */ /* 0x100fe40000010823 */
[--C-:B------:R-:W-:Y:S02]  /*66b0*/  FFMA.FTZ R192, R192, c[0x0][0x23c], -R35.reuse ;  /* 0x00008f00c0c07a23 */ /* 0x100fe40000010823 */
[----:B------:R-:W3:Y:S01]  /*66c0*/  MUFU.EX2 R168, R168 ;  /* 0x000000a800a87308 */ /* 0x000ee20000000800 */
[----:B----4-:R-:W-:Y:S01]  /*66d0*/  F2FP.PACK_AB R6, R170, R171 ;  /* 0x000000abaa06723e */ /* 0x010fe200000000ff */
[----:B------:R-:W-:-:S02]  /*66e0*/  FFMA.FTZ R196, R196, c[0x0][0x23c], -R35 ;  /* 0x00008f00c4c47a23 */ /* 0x000fc40000010823 */
[--C-:B------:R-:W-:Y:S02]  /*66f0*/  FFMA.FTZ R191, R191, c[0x0][0x23c], -R178.reuse ;  /* 0x00008f00bfbf7a23 */ /* 0x100fe400000108b2 */
[--C-:B------:R-:W-:Y:S02]  /*6700*/  FFMA.FTZ R194, R189, c[0x0][0x23c], -R178.reuse ;  /* 0x00008f00bdc27a23 */ /* 0x100fe400000108b2 */
[----:B------:R-:W-:Y:S01]  /*6710*/  MUFU.EX2 R165, R165 ;  /* 0x000000a500a57308 */ /* 0x000fe20000000800 */
[--C-:B------:R-:W-:Y:S02]  /*6720*/  FFMA.FTZ R187, R187, c[0x0][0x23c], -R178.reuse ;  /* 0x00008f00bbbb7a23 */ /* 0x100fe400000108b2 */
[--C-:B------:R-:W-:Y:S02]  /*6730*/  FFMA.FTZ R198, R193, c[0x0][0x23c], -R178.reuse ;  /* 0x00008f00c1c67a23 */ /* 0x100fe400000108b2 */
[----:B------:R-:W-:Y:S02]  /*6740*/  FFMA.FTZ R189, R180, c[0x0][0x23c], -R35 ;  /* 0x00008f00b4bd7a23 */ /* 0x000fe40000010823 */
[--C-:B------:R-:W-:Y:S01]  /*6750*/  FFMA.FTZ R199, R33, c[0x0][0x23c], -R178.reuse ;  /* 0x00008f0021c77a23 */ /* 0x100fe200000108b2 */
[----:B------:R-:W4:Y:S01]  /*6760*/  MUFU.EX2 R164, R164 ;  /* 0x000000a400a47308 */ /* 0x000f220000000800 */
[----:B---3--:R-:W-:Y:S01]  /*6770*/  F2FP.PACK_AB R5, R168, R169 ;  /* 0x000000a9a805723e */ /* 0x008fe200000000ff */
[----:B------:R-:W-:-:S02]  /*6780*/  FFMA.FTZ R200, R179, c[0x0][0x23c], -R178 ;  /* 0x00008f00b3c87a23 */ /* 0x000fc400000108b2 */
[--C-:B------:R-:W-:Y:S02]  /*6790*/  FFMA.FTZ R177, R177, c[0x0][0x23c], -R178.reuse ;  /* 0x00008f00b1b17a23 */ /* 0x100fe400000108b2 */
[--C-:B------:R-:W-:Y:S02]  /*67a0*/  FFMA.FTZ R182, R182, c[0x0][0x23c], -R35.reuse ;  /* 0x00008f00b6b67a23 */ /* 0x100fe40000010823 */
[----:B------:R-:W3:Y:S01]  /*67b0*/  MUFU.EX2 R176, R176 ;  /* 0x000000b000b07308 */ /* 0x000ee20000000800 */
[--C-:B------:R-:W-:Y:S02]  /*67c0*/  FFMA.FTZ R180, R34, c[0x0][0x23c], -R35.reuse ;  /* 0x00008f0022b47a23 */ /* 0x100fe40000010823 */
[----:B------:R-:W-:Y:S02]  /*67d0*/  FFMA.FTZ R193, R32, c[0x0][0x23c], -R35 ;  /* 0x00008f0020c17a23 */ /* 0x000fe40000010823 */
[----:B------:R-:W-:Y:S01]  /*67e0*/  FFMA.FTZ R178, R175, c[0x0][0x23c], -R178 ;  /* 0x00008f00afb27a23 */ /* 0x000fe200000108b2 */
[----:B------:R-:W-:Y:S02]  /*67f0*/  LDSM.16.MT88.4 R32, [R228+0x11800] ;  /* 0x01180000e420783b */ /* 0x000fe40000004200 */
[----:B------:R-:W5:Y:S01]  /*6800*/  MUFU.EX2 R174, R174 ;  /* 0x000000ae00ae7308 */ /* 0x000f620000000800 */
[----:B----4-:R-:W-:Y:S01]  /*6810*/  F2FP.PACK_AB R7, R164, R165 ;  /* 0x000000a5a407723e */ /* 0x010fe200000000ff */
[----:B---3--:R-:W-:-:S06]  /*6820*/  FMUL.FTZ R160, R160, R176 ;  /* 0x000000b0a0a07220 */ /* 0x008fcc0000410000 */
[----:B------:R-:W-:Y:S01]  /*6830*/  MUFU.EX2 R3, R3 ;  /* 0x0000000300037308 */ /* 0x000fe20000000800 */
[-C--:B------:R-:W-:Y:S02]  /*6840*/  FMUL.FTZ R161, R161, R176.reuse ;  /* 0x000000b0a1a17220 */ /* 0x080fe40000410000 */
[-C--:B------:R-:W-:Y:S02]  /*6850*/  FMUL.FTZ R36, R36, R176.reuse ;  /* 0x000000b024247220 */ /* 0x080fe40000410000 */
[----:B------:R-:W-:Y:S02]  /*6860*/  FMUL.FTZ R37, R37, R176 ;  /* 0x000000b025257220 */ /* 0x000fe40000410000 */
[-C--:B-----5:R-:W-:Y:S01]  /*6870*/  FMUL.FTZ R162, R162, R174.reuse ;  /* 0x000000aea2a27220 */ /* 0x0a0fe20000410000 */
[----:B------:R-:W3:Y:S01]  /*6880*/  MUFU.EX2 R184, R184 ;  /* 0x000000b800b87308 */ /* 0x000ee20000000800 */
[-C--:B------:R-:W-:Y:S02]  /*6890*/  FMUL.FTZ R163, R163, R174.reuse ;  /* 0x000000aea3a37220 */ /* 0x080fe40000410000 */
[----:B------:R-:W-:-:S02]  /*68a0*/  FMUL.FTZ R38, R38, R174 ;  /* 0x000000ae26267220 */ /* 0x000fc40000410000 */
[----:B------:R-:W-:Y:S02]  /*68b0*/  FMUL.FTZ R39, R39, R174 ;  /* 0x000000ae27277220 */ /* 0x000fe40000410000 */
[-C--:B------:R-:W-:Y:S01]  /*68c0*/  FMUL.FTZ R40, R40, R176.reuse ;  /* 0x000000b028287220 */ /* 0x080fe20000410000 */
[C---:B-1----:R-:W-:Y:S01]  /*68d0*/  HMMA.16816.F32 R160, R4.reuse, R16, R160 ;  /* 0x0000001004a0723c */ /* 0x042fe200000018a0 */
[----:B------:R-:W-:Y:S01]  /*68e0*/  FMUL.FTZ R41, R41, R176 ;  /* 0x000000b029297220 */ /* 0x000fe20000410000 */
[----:B------:R-:W-:Y:S01]  /*68f0*/  MUFU.EX2 R181, R181 ;  /* 0x000000b500b57308 */ /* 0x000fe20000000800 */
[-C--:B------:R-:W-:Y:S02]  /*6900*/  FMUL.FTZ R42, R42, R174.reuse ;  /* 0x000000ae2a2a7220 */ /* 0x080fe40000410000 */
[----:B------:R-:W-:Y:S02]  /*6910*/  FMUL.FTZ R43, R43, R174 ;  /* 0x000000ae2b2b7220 */ /* 0x000fe40000410000 */
[-C--:B------:R-:W-:Y:S01]  /*6920*/  FMUL.FTZ R44, R44, R176.reuse ;  /* 0x000000b02c2c7220 */ /* 0x080fe20000410000 */
[----:B------:R-:W-:Y:S01]  /*6930*/  HMMA.16816.F32 R36, R4, R18, R36 ;  /* 0x000000120424723c */ /* 0x000fe20000001824 */
[----:B------:R-:W1:Y:S01]  /*6940*/  LDSM.16.MT88.4 R16, [R224+0x10000] ;  /* 0x01000000e010783b */ /* 0x000e620000004200 */
[----:B------:R-:W-:Y:S01]  /*6950*/  FMUL.FTZ R45, R45, R176 ;  /* 0x000000b02d2d7220 */ /* 0x000fe20000410000 */
[----:B------:R-:W-:Y:S01]  /*6960*/  MUFU.EX2 R186, R186 ;  /* 0x000000ba00ba7308 */ /* 0x000fe20000000800 */
[----:B------:R-:W-:-:S02]  /*6970*/  FMUL.FTZ R46, R46, R174 ;  /* 0x000000ae2e2e7220 */ /* 0x000fc40000410000 */
[----:B------:R-:W-:Y:S02]  /*6980*/  FMUL.FTZ R47, R47, R174 ;  /* 0x000000ae2f2f7220 */ /* 0x000fe40000410000 */
[-C--:B------:R-:W-:Y:S01]  /*6990*/  FMUL.FTZ R48, R48, R176.reuse ;  /* 0x000000b030307220 */ /* 0x080fe20000410000 */
[C---:B------:R-:W-:Y:S01]  /*69a0*/  HMMA.16816.F32 R40, R4.reuse, R12, R40 ;  /* 0x0000000c0428723c */ /* 0x040fe20000001828 */
[----:B------:R-:W-:Y:S01]  /*69b0*/  FMUL.FTZ R49, R49, R176 ;  /* 0x000000b031317220 */ /* 0x000fe20000410000 */
[----:B------:R-:W-:Y:S01]  /*69c0*/  MUFU.EX2 R183, R183 ;  /* 0x000000b700b77308 */ /* 0x000fe20000000800 */
[-C--:B------:R-:W-:Y:S02]  /*69d0*/  FMUL.FTZ R50, R50, R174.reuse ;  /* 0x000000ae32327220 */ /* 0x080fe40000410000 */
[----:B------:R-:W-:Y:S02]  /*69e0*/  FMUL.FTZ R51, R51, R174 ;  /* 0x000000ae33337220 */ /* 0x000fe40000410000 */
[-C--:B------:R-:W-:Y:S01]  /*69f0*/  FMUL.FTZ R52, R52, R176.reuse ;  /* 0x000000b034347220 */ /* 0x080fe20000410000 */
[----:B------:R-:W-:Y:S01]  /*6a00*/  HMMA.16816.F32 R44, R4, R14, R44 ;  /* 0x0000000e042c723c */ /* 0x000fe2000000182c */
[----:B------:R-:W-:Y:S01]  /*6a10*/  FMUL.FTZ R53, R53, R176 ;  /* 0x000000b035357220 */ /* 0x000fe20000410000 */
[----:B------:R-:W4:Y:S01]  /*6a20*/  LDSM.16.MT88.4 R12, [R228+0x12000] ;  /* 0x01200000e40c783b */ /* 0x000f220000004200 */
[-C--:B------:R-:W-:Y:S01]  /*6a30*/  FMUL.FTZ R54, R54, R174.reuse ;  /* 0x000000ae36367220 */ /* 0x080fe20000410000 */
[----:B------:R-:W5:Y:S01]  /*6a40*/  MUFU.EX2 R188, R188 ;  /* 0x000000bc00bc7308 */ /* 0x000f620000000800 */
[----:B------:R-:W-:-:S02]  /*6a50*/  FMUL.FTZ R55, R55, R174 ;  /* 0x000000ae37377220 */ /* 0x000fc40000410000 */
[-C--:B------:R-:W-:Y:S01]  /*6a60*/  FMUL.FTZ R56, R56, R176.reuse ;  /* 0x000000b038387220 */ /* 0x080fe20000410000 */
[C---:B--2---:R-:W-:Y:S01]  /*6a70*/  HMMA.16816.F32 R48, R4.reuse, R8, R48 ;  /* 0x000000080430723c */ /* 0x044fe20000001830 */
[----:B------:R-:W-:Y:S02]  /*6a80*/  FMUL.FTZ R57, R57, R176 ;  /* 0x000000b039397220 */ /* 0x000fe40000410000 */
[-C--:B------:R-:W-:Y:S01]  /*6a90*/  FMUL.FTZ R58, R58, R174.reuse ;  /* 0x000000ae3a3a7220 */ /* 0x080fe20000410000 */
[----:B------:R-:W-:Y:S01]  /*6aa0*/  MUFU.EX2 R185, R185 ;  /* 0x000000b900b97308 */ /* 0x000fe20000000800 */
[----:B------:R-:W-:Y:S02]  /*6ab0*/  FMUL.FTZ R59, R59, R174 ;  /* 0x000000ae3b3b7220 */ /* 0x000fe40000410000 */
[-C--:B------:R-:W-:Y:S01]  /*6ac0*/  FMUL.FTZ R60, R60, R176.reuse ;  /* 0x000000b03c3c7220 */ /* 0x080fe20000410000 */
[----:B------:R-:W-:Y:S01]  /*6ad0*/  HMMA.16816.F32 R52, R4, R10, R52 ;  /* 0x0000000a0434723c */ /* 0x000fe20000001834 */
[----:B------:R-:W2:Y:S01]  /*6ae0*/  LDSM.16.MT88.4 R8, [R226+0x12000] ;  /* 0x01200000e208783b */ /* 0x000ea20000004200 */
[----:B------:R-:W-:-:S02]  /*6af0*/  FMUL.FTZ R61, R61, R176 ;  /* 0x000000b03d3d7220 */ /* 0x000fc40000410000 */
[-C--:B------:R-:W-:Y:S01]  /*6b00*/  FMUL.FTZ R62, R62, R174.reuse ;  /* 0x000000ae3e3e7220 */ /* 0x080fe20000410000 */
[----:B------:R-:W2:Y:S01]  /*6b10*/  MUFU.EX2 R190, R190 ;  /* 0x000000be00be7308 */ /* 0x000ea20000000800 */
[----:B------:R-:W-:Y:S02]  /*6b20*/  FMUL.FTZ R63, R63, R174 ;  /* 0x000000ae3f3f7220 */ /* 0x000fe40000410000 */
[C---:B-1----:R-:W-:Y:S01]  /*6b30*/  HMMA.16816.F32 R56, R4.reuse, R16, R56 ;  /* 0x000000100438723c */ /* 0x042fe20000001838 */
[-C--:B------:R-:W-:Y:S02]  /*6b40*/  FMUL.FTZ R64, R64, R176.reuse ;  /* 0x000000b040407220 */ /* 0x080fe40000410000 */
[----:B------:R-:W-:Y:S02]  /*6b50*/  FMUL.FTZ R65, R65, R176 ;  /* 0x000000b041417220 */ /* 0x000fe40000410000 */
[-C--:B------:R-:W-:Y:S01]  /*6b60*/  FMUL.FTZ R66, R66, R174.reuse ;  /* 0x000000ae42427220 */ /* 0x080fe20000410000 */
[----:B------:R-:W1:Y:S01]  /*6b70*/  MUFU.EX2 R195, R195 ;  /* 0x000000c300c37308 */ /* 0x000e620000000800 */
[----:B------:R-:W-:Y:S01]  /*6b80*/  FMUL.FTZ R67, R67, R174 ;  /* 0x000000ae43437220 */ /* 0x000fe20000410000 */
[----:B------:R-:W-:Y:S01]  /*6b90*/  HMMA.16816.F32 R60, R4, R18, R60 ;  /* 0x00000012043c723c */ /* 0x000fe2000000183c */
[----:B------:R-:W1:Y:S01]  /*6ba0*/  LDSM.16.MT88.4 R16, [R225+0x12000] ;  /* 0x01200000e110783b */ /* 0x000e620000004200 */
[----:B------:R-:W-:-:S02]  /*6bb0*/  FMUL.FTZ R68, R68, R176 ;  /* 0x000000b044447220 */ /* 0x000fc40000410000 */
[----:B------:R-:W-:Y:S02]  /*6bc0*/  FMUL.FTZ R69, R69, R176 ;  /* 0x000000b045457220 */ /* 0x000fe40000410000 */
[-C--:B------:R-:W-:Y:S01]  /*6bd0*/  FMUL.FTZ R70, R70, R174.reuse ;  /* 0x000000ae46467220 */ /* 0x080fe20000410000 */
[----:B------:R-:W1:Y:S01]  /*6be0*/  MUFU.EX2 R192, R192 ;  /* 0x000000c000c07308 */ /* 0x000e620000000800 */
[----:B------:R-:W-:Y:S02]  /*6bf0*/  FMUL.FTZ R71, R71, R174 ;  /* 0x000000ae47477220 */ /* 0x000fe40000410000 */
[-C--:B------:R-:W-:Y:S01]  /*6c00*/  FMUL.FTZ R72, R72, R176.reuse ;  /* 0x000000b048487220 */ /* 0x080fe20000410000 */
[----:B----4-:R-:W-:Y:S01]  /*6c10*/  HMMA.16816.F32 R64, R4, R12, R64 ;  /* 0x0000000c0440723c */ /* 0x010fe20000001840 */
[----:B------:R-:W-:Y:S02]  /*6c20*/  FMUL.FTZ R73, R73, R176 ;  /* 0x000000b049497220 */ /* 0x000fe40000410000 */
[-C--:B------:R-:W-:Y:S01]  /*6c30*/  FMUL.FTZ R74, R74, R174.reuse ;  /* 0x000000ae4a4a7220 */ /* 0x080fe20000410000 */
[----:B------:R-:W-:Y:S01]  /*6c40*/  MUFU.EX2 R196, R196 ;  /* 0x000000c400c47308 */ /* 0x000fe20000000800 */
[----:B------:R-:W-:-:S02]  /*6c50*/  FMUL.FTZ R75, R75, R174 ;  /* 0x000000ae4b4b7220 */ /* 0x000fc40000410000 */
[-C--:B------:R-:W-:Y:S01]  /*6c60*/  FMUL.FTZ R76, R76, R176.reuse ;  /* 0x000000b04c4c7220 */ /* 0x080fe20000410000 */
[C---:B------:R-:W-:Y:S01]  /*6c70*/  HMMA.16816.F32 R68, R4.reuse, R14, R68 ;  /* 0x0000000e0444723c */ /* 0x040fe20000001844 */
[----:B------:R-:W-:Y:S01]  /*6c80*/  FMUL.FTZ R77, R77, R176 ;  /* 0x000000b04d4d7220 */ /* 0x000fe20000410000 */
[----:B------:R-:W4:Y:S01]  /*6c90*/  LDSM.16.MT88.4 R12, [R224+0x12000] ;  /* 0x01200000e00c783b */ /* 0x000f220000004200 */
[-C--:B------:R-:W-:Y:S01]  /*6ca0*/  FMUL.FTZ R78, R78, R174.reuse ;  /* 0x000000ae4e4e7220 */ /* 0x080fe20000410000 */
[----:B------:R-:W-:Y:S01]  /*6cb0*/  MUFU.EX2 R197, R197 ;  /* 0x000000c500c57308 */ /* 0x000fe20000000800 */
[----:B------:R-:W-:Y:S02]  /*6cc0*/  FMUL.FTZ R79, R79, R174 ;  /* 0x000000ae4f4f7220 */ /* 0x000fe40000410000 */
[-C--:B------:R-:W-:Y:S01]  /*6cd0*/  FMUL.FTZ R80, R80, R176.reuse ;  /* 0x000000b050507220 */ /* 0x080fe20000410000 */
[----:B--2---:R-:W-:Y:S01]  /*6ce0*/  HMMA.16816.F32 R72, R4, R8, R72 ;  /* 0x000000080448723c */ /* 0x004fe20000001848 */
[----:B------:R-:W-:-:S02]  /*6cf0*/  FMUL.FTZ R81, R81, R176 ;  /* 0x000000b051517220 */ /* 0x000fc40000410000 */
[-C--:B------:R-:W-:Y:S01]  /*6d00*/  FMUL.FTZ R82, R82, R174.reuse ;  /* 0x000000ae52527220 */ /* 0x080fe20000410000 */
[----:B------:R-:W-:Y:S01]  /*6d10*/  MUFU.EX2 R191, R191 ;  /* 0x000000bf00bf7308 */ /* 0x000fe20000000800 */
[----:B------:R-:W-:Y:S02]  /*6d20*/  FMUL.FTZ R83, R83, R174 ;  /* 0x000000ae53537220 */ /* 0x000fe40000410000 */
[-C--:B------:R-:W-:Y:S01]  /*6d30*/  FMUL.FTZ R84, R84, R176.reuse ;  /* 0x000000b054547220 */ /* 0x080fe20000410000 */
[----:B------:R-:W-:Y:S01]  /*6d40*/  HMMA.16816.F32 R76, R4, R10, R76 ;  /* 0x0000000a044c723c */ /* 0x000fe2000000184c */
[----:B------:R-:W-:Y:S01]  /*6d50*/  FMUL.FTZ R85, R85, R176 ;  /* 0x000000b055557220 */ /* 0x000fe20000410000 */
[----:B------:R-:W2:Y:S01]  /*6d60*/  LDSM.16.MT88.4 R8, [R228+0x14000] ;  /* 0x01400000e408783b */ /* 0x000ea20000004200 */
[-C--:B------:R-:W-:Y:S01]  /*6d70*/  FMUL.FTZ R86, R86, R174.reuse ;  /* 0x000000ae56567220 */ /* 0x080fe20000410000 */
[----:B------:R-:W2:Y:S01]  /*6d80*/  MUFU.EX2 R194, R194 ;  /* 0x000000c200c27308 */ /* 0x000ea20000000800 */
[----:B------:R-:W-:-:S02]  /*6d90*/  FMUL.FTZ R87, R87, R174 ;  /* 0x000000ae57577220 */ /* 0x000fc40000410000 */
[-C--:B------:R-:W-:Y:S01]  /*6da0*/  FMUL.FTZ R88, R88, R176.reuse ;  /* 0x000000b058587220 */ /* 0x080fe20000410000 */
[C---:B-1----:R-:W-:Y:S01]  /*6db0*/  HMMA.16816.F32 R80, R4.reuse, R16, R80 ;  /* 0x000000100450723c */ /* 0x042fe20000001850 */
[----:B------:R-:W-:Y:S02]  /*6dc0*/  FMUL.FTZ R89, R89, R176 ;  /* 0x000000b059597220 */ /* 0x000fe40000410000 */
[-C--:B------:R-:W-:Y:S01]  /*6dd0*/  FMUL.FTZ R90, R90, R174.reuse ;  /* 0x000000ae5a5a7220 */ /* 0x080fe20000410000 */
[----:B------:R-:W-:Y:S01]  /*6de0*/  MUFU.EX2 R187, R187 ;  /* 0x000000bb00bb7308 */ /* 0x000fe20000000800 */
[----:B------:R-:W-:Y:S02]  /*6df0*/  FMUL.FTZ R91, R91, R174 ;  /* 0x000000ae5b5b7220 */ /* 0x000fe40000410000 */
[-C--:B------:R-:W-:Y:S01]  /*6e00*/  FMUL.FTZ R92, R92, R176.reuse ;  /* 0x000000b05c5c7220 */ /* 0x080fe20000410000 */
[----:B------:R-:W-:Y:S01]  /*6e10*/  HMMA.16816.F32 R84, R4, R18, R84 ;  /* 0x000000120454723c */ /* 0x000fe20000001854 */
[----:B------:R-:W1:Y:S01]  /*6e20*/  LDSM.16.MT88.4 R16, [R226+0x14000] ;  /* 0x01400000e210783b */ /* 0x000e620000004200 */
[----:B------:R-:W-:-:S02]  /*6e30*/  FMUL.FTZ R93, R93, R176 ;  /* 0x000000b05d5d7220 */ /* 0x000fc40000410000 */
[-C--:B------:R-:W-:Y:S01]  /*6e40*/  FMUL.FTZ R94, R94, R174.reuse ;  /* 0x000000ae5e5e7220 */ /* 0x080fe20000410000 */
[----:B------:R-:W1:Y:S01]  /*6e50*/  MUFU.EX2 R198, R198 ;  /* 0x000000c600c67308 */ /* 0x000e620000000800 */
[----:B------:R-:W-:Y:S02]  /*6e60*/  FMUL.FTZ R95, R95, R174 ;  /* 0x000000ae5f5f7220 */ /* 0x000fe40000410000 */
[-C--:B------:R-:W-:Y:S02]  /*6e70*/  FMUL.FTZ R96, R96, R176.reuse ;  /* 0x000000b060607220 */ /* 0x080fe40000410000 */
[----:B------:R-:W-:Y:S01]  /*6e80*/  FMUL.FTZ R97, R97, R176 ;  /* 0x000000b061617220 */ /* 0x000fe20000410000 */
[----:B----4-:R-:W-:Y:S01]  /*6e90*/  HMMA.16816.F32 R88, R4, R12, R88 ;  /* 0x0000000c0458723c */ /* 0x010fe20000001858 */
[-C--:B------:R-:W-:Y:S01]  /*6ea0*/  FMUL.FTZ R98, R98, R174.reuse ;  /* 0x000000ae62627220 */ /* 0x080fe20000410000 */
[----:B------:R-:W-:Y:S01]  /*6eb0*/  MUFU.EX2 R182, R182 ;  /* 0x000000b600b67308 */ /* 0x000fe20000000800 */
[----:B------:R-:W-:-:S02]  /*6ec0*/  FMUL.FTZ R99, R99, R174 ;  /* 0x000000ae63637220 */ /* 0x000fc40000410000 */
[-C--:B------:R-:W-:Y:S02]  /*6ed0*/  FMUL.FTZ R100, R100, R176.reuse ;  /* 0x000000b064647220 */ /* 0x080fe40000410000 */
[----:B------:R-:W-:Y:S01]  /*6ee0*/  FMUL.FTZ R101, R101, R176 ;  /* 0x000000b065657220 */ /* 0x000fe20000410000 */
[C---:B------:R-:W-:Y:S01]  /*6ef0*/  HMMA.16816.F32 R92, R4.reuse, R14, R92 ;  /* 0x0000000e045c723c */ /* 0x040fe2000000185c */
[-C--:B------:R-:W-:Y:S01]  /*6f00*/  FMUL.FTZ R102, R102, R174.reuse ;  /* 0x000000ae66667220 */ /* 0x080fe20000410000 */
[----:B------:R-:W4:Y:S01]  /*6f10*/  LDSM.16.MT88.4 R12, [R225+0x14000] ;  /* 0x01400000e10c783b */ /* 0x000f220000004200 */
[----:B------:R-:W-:Y:S01]  /*6f20*/  FMUL.FTZ R103, R103, R174 ;  /* 0x000000ae67677220 */ /* 0x000fe20000410000 */
[----:B------:R-:W1:Y:S01]  /*6f30*/  MUFU.EX2 R189, R189 ;  /* 0x000000bd00bd7308 */ /* 0x000e620000000800 */
[-C--:B------:R-:W-:Y:S02]  /*6f40*/  FMUL.FTZ R104, R104, R176.reuse ;  /* 0x000000b068687220 */ /* 0x080fe40000410000 */
[----:B------:R-:W-:Y:S01]  /*6f50*/  FMUL.FTZ R105, R105, R176 ;  /* 0x000000b069697220 */ /* 0x000fe20000410000 */
[----:B--2---:R-:W-:Y:S01]  /*6f60*/  HMMA.16816.F32 R96, R4, R8, R96 ;  /* 0x000000080460723c */ /* 0x004fe20000001860 */
[----:B------:R-:W-:-:S02]  /*6f70*/  FMUL.FTZ R106, R106, R174 ;  /* 0x000000ae6a6a7220 */ /* 0x000fc40000410000 */
[----:B------:R-:W-:Y:S01]  /*6f80*/  FMUL.FTZ R107, R107, R174 ;  /* 0x000000ae6b6b7220 */ /* 0x000fe20000410000 */
[----:B------:R-:W-:Y:S01]  /*6f90*/  MUFU.EX2 R180, R180 ;  /* 0x000000b400b47308 */ /* 0x000fe20000000800 */
[-C--:B------:R-:W-:Y:S02]  /*6fa0*/  FMUL.FTZ R108, R108, R176.reuse ;  /* 0x000000b06c6c7220 */ /* 0x080fe40000410000 */
[----:B------:R-:W-:Y:S01]  /*6fb0*/  FMUL.FTZ R109, R109, R176 ;  /* 0x000000b06d6d7220 */ /* 0x000fe20000410000 */
[----:B------:R-:W-:Y:S01]  /*6fc0*/  HMMA.16816.F32 R100, R4, R10, R100 ;  /* 0x0000000a0464723c */ /* 0x000fe20000001864 */
[----:B------:R-:W2:Y:S01]  /*6fd0*/  LDSM.16.MT88.4 R8, [R224+0x14000] ;  /* 0x01400000e008783b */ /* 0x000ea20000004200 */
[-C--:B------:R-:W-:Y:S02]  /*6fe0*/  FMUL.FTZ R110, R110, R174.reuse ;  /* 0x000000ae6e6e7220 */ /* 0x080fe40000410000 */
[----:B------:R-:W-:Y:S01]  /*6ff0*/  FMUL.FTZ R111, R111, R174 ;  /* 0x000000ae6f6f7220 */ /* 0x000fe20000410000 */
[----:B------:R-:W-:Y:S01]  /*7000*/  MUFU.EX2 R193, R193 ;  /* 0x000000c100c17308 */ /* 0x000fe20000000800 */
[----:B------:R-:W-:-:S02]  /*7010*/  FMUL.FTZ R112, R112, R176 ;  /* 0x000000b070707220 */ /* 0x000fc40000410000 */
[C---:B-1----:R-:W-:Y:S01]  /*7020*/  HMMA.16816.F32 R104, R4.reuse, R16, R104 ;  /* 0x000000100468723c */ /* 0x042fe20000001868 */
[----:B------:R-:W-:Y:S02]  /*7030*/  FMUL.FTZ R113, R113, R176 ;  /* 0x000000b071717220 */ /* 0x000fe40000410000 */
[-C--:B------:R-:W-:Y:S02]  /*7040*/  FMUL.FTZ R114, R114, R174.reuse ;  /* 0x000000ae72727220 */ /* 0x080fe40000410000 */
[----:B------:R-:W-:Y:S01]  /*7050*/  FMUL.FTZ R115, R115, R174 ;  /* 0x000000ae73737220 */ /* 0x000fe20000410000 */
[----:B------:R-:W-:Y:S01]  /*7060*/  MUFU.EX2 R199, R199 ;  /* 0x000000c700c77308 */ /* 0x000fe20000000800 */
[-C--:B------:R-:W-:Y:S01]  /*7070*/  FMUL.FTZ R116, R116, R176.reuse ;  /* 0x000000b074747220 */ /* 0x080fe20000410000 */
[----:B------:R-:W-:Y:S01]  /*7080*/  HMMA.16816.F32 R108, R4, R18, R108 ;  /* 0x00000012046c723c */ /* 0x000fe2000000186c */
[----:B------:R-:W1:Y:S01]  /*7090*/  LDSM.16.MT88.4 R16, [R228+0x16000] ;  /* 0x01600000e410783b */ /* 0x000e620000004200 */
[----:B------:R-:W-:-:S02]  /*70a0*/  FMUL.FTZ R117, R117, R176 ;  /* 0x000000b075757220 */ /* 0x000fc40000410000 */
[-C--:B------:R-:W-:Y:S02]  /*70b0*/  FMUL.FTZ R118, R118, R174.reuse ;  /* 0x000000ae76767220 */ /* 0x080fe40000410000 */
[----:B------:R-:W-:Y:S01]  /*70c0*/  FMUL.FTZ R119, R119, R174 ;  /* 0x000000ae77777220 */ /* 0x000fe20000410000 */
[----:B------:R-:W1:Y:S01]  /*70d0*/  MUFU.EX2 R200, R200 ;  /* 0x000000c800c87308 */ /* 0x000e620000000800 */
[-C--:B------:R-:W-:Y:S02]  /*70e0*/  FMUL.FTZ R120, R120, R176.reuse ;  /* 0x000000b078787220 */ /* 0x080fe40000410000 */
[----:B------:R-:W-:Y:S01]  /*70f0*/  FMUL.FTZ R121, R121, R176 ;  /* 0x000000b079797220 */ /* 0x000fe20000410000 */
[----:B----4-:R-:W-:Y:S01]  /*7100*/  HMMA.16816.F32 R112, R4, R12, R112 ;  /* 0x0000000c0470723c */ /* 0x010fe20000001870 */
[-C--:B------:R-:W-:Y:S02]  /*7110*/  FMUL.FTZ R122, R122, R174.reuse ;  /* 0x000000ae7a7a7220 */ /* 0x080fe40000410000 */
[----:B------:R-:W-:Y:S01]  /*7120*/  FMUL.FTZ R123, R123, R174 ;  /* 0x000000ae7b7b7220 */ /* 0x000fe20000410000 */
[----:B------:R-:W-:Y:S01]  /*7130*/  MUFU.EX2 R177, R177 ;  /* 0x000000b100b17308 */ /* 0x000fe20000000800 */
[----:B------:R-:W-:-:S02]  /*7140*/  FMUL.FTZ R124, R124, R176 ;  /* 0x000000b07c7c7220 */ /* 0x000fc40000410000 */
        /* <DEDUP_REMOVED lines=10> */
[----:B------:R-:W-:Y:S02]  /*71f0*/  FMUL.FTZ R131, R131, R174 ;  /* 0x000000ae83837220 */ /* 0x000fe40000410000 */
[-C--:B------:R-:W-:Y:S02]  /*7200*/  FMUL.FTZ R132, R132, R176.reuse ;  /* 0x000000b084847220 */ /* 0x080fe40000410000 */
[----:B------:R-:W-:Y:S01]  /*7210*/  FMUL.FTZ R133, R133, R176 ;  /* 0x000000b085857220 */ /* 0x000fe20000410000 */
[----:B------:R-:W-:Y:S01]  /*7220*/  HMMA.16816.F32 R124, R4, R10, R124 ;  /* 0x0000000a047c723c */ /* 0x000fe2000000187c */
[-C--:B------:R-:W-:Y:S01]  /*7230*/  FMUL.FTZ R134, R134, R174.reuse ;  /* 0x000000ae86867220 */ /* 0x080fe20000410000 */
[----:B------:R-:W2:Y:S01]  /*7240*/  LDSM.16.MT88.4 R8, [R225+0x16000] ;  /* 0x01600000e108783b */ /* 0x000ea20000004200 */
[----:B------:R-:W-:Y:S02]  /*7250*/  FMUL.FTZ R135, R135, R174 ;  /* 0x000000ae87877220 */ /* 0x000fe40000410000 */
[----:B------:R-:W-:-:S02]  /*7260*/  FMUL.FTZ R136, R136, R176 ;  /* 0x000000b088887220 */ /* 0x000fc40000410000 */
[----:B------:R-:W-:Y:S01]  /*7270*/  FMUL.FTZ R137, R137, R176 ;  /* 0x000000b089897220 */ /* 0x000fe20000410000 */
[C---:B-1----:R-:W-:Y:S01]  /*7280*/  HMMA.16816.F32 R128, R4.reuse, R16, R128 ;  /* 0x000000100480723c */ /* 0x042fe20000001880 */
[-C--:B------:R-:W-:Y:S02]  /*7290*/  FMUL.FTZ R138, R138, R174.reuse ;  /* 0x000000ae8a8a7220 */ /* 0x080fe40000410000 */
[----:B------:R-:W-:Y:S02]  /*72a0*/  FMUL.FTZ R139, R139, R174 ;  /* 0x000000ae8b8b7220 */ /* 0x000fe40000410000 */
[-C--:B------:R-:W-:Y:S02]  /*72b0*/  FMUL.FTZ R156, R156, R176.reuse ;  /* 0x000000b09c9c7220 */ /* 0x080fe40000410000 */
[----:B------:R-:W-:Y:S01]  /*72c0*/  FMUL.FTZ R157, R157, R176 ;  /* 0x000000b09d9d7220 */ /* 0x000fe20000410000 */
[----:B------:R-:W-:Y:S01]  /*72d0*/  HMMA.16816.F32 R132, R4, R18, R132 ;  /* 0x000000120484723c */ /* 0x000fe20000001884 */
[----:B------:R-:W1:Y:S01]  /*72e0*/  LDSM.16.MT88.4 R16, [R228+0x10800] ;  /* 0x01080000e410783b */ /* 0x000e620000004200 */
[----:B------:R-:W-:-:S02]  /*72f0*/  FMUL.FTZ R158, R158, R174 ;  /* 0x000000ae9e9e7220 */ /* 0x000fc40000410000 */
[----:B------:R-:W-:Y:S02]  /*7300*/  FMUL.FTZ R159, R159, R174 ;  /* 0x000000ae9f9f7220 */ /* 0x000fe40000410000 */
[-C--:B------:R-:W-:Y:S02]  /*7310*/  FMUL.FTZ R140, R140, R176.reuse ;  /* 0x000000b08c8c7220 */ /* 0x080fe40000410000 */
[----:B------:R-:W-:Y:S02]  /*7320*/  FMUL.FTZ R141, R141, R176 ;  /* 0x000000b08d8d7220 */ /* 0x000fe40000410000 */
[-C--:B------:R-:W-:Y:S01]  /*7330*/  FMUL.FTZ R142, R142, R174.reuse ;  /* 0x000000ae8e8e7220 */ /* 0x080fe20000410000 */
[----:B----4-:R-:W-:Y:S01]  /*7340*/  HMMA.16816.F32 R136, R4, R12, R136 ;  /* 0x0000000c0488723c */ /* 0x010fe20000001888 */
[----:B------:R-:W-:Y:S02]  /*7350*/  FMUL.FTZ R143, R143, R174 ;  /* 0x000000ae8f8f7220 */ /* 0x000fe40000410000 */
[----:B------:R-:W-:-:S02]  /*7360*/  FMUL.FTZ R144, R144, R176 ;  /* 0x000000b090907220 */ /* 0x000fc40000410000 */
[----:B------:R-:W-:Y:S02]  /*7370*/  FMUL.FTZ R145, R145, R176 ;  /* 0x000000b091917220 */ /* 0x000fe40000410000 */
[-C--:B------:R-:W-:Y:S01]  /*7380*/  FMUL.FTZ R146, R146, R174.reuse ;  /* 0x000000ae92927220 */ /* 0x080fe20000410000 */
[C---:B------:R-:W-:Y:S01]  /*7390*/  HMMA.16816.F32 R156, R4.reuse, R14, R156 ;  /* 0x0000000e049c723c */ /* 0x040fe2000000189c */
[----:B------:R-:W-:Y:S01]  /*73a0*/  FMUL.FTZ R147, R147, R174 ;  /* 0x000000ae93937220 */ /* 0x000fe20000410000 */
[----:B------:R-:W4:Y:S01]  /*73b0*/  LDSM.16.MT88.4 R12, [R225+0x10800] ;  /* 0x01080000e10c783b */ /* 0x000f220000004200 */
[-C--:B------:R-:W-:Y:S02]  /*73c0*/  FMUL.FTZ R152, R152, R176.reuse ;  /* 0x000000b098987220 */ /* 0x080fe40000410000 */
[----:B------:R-:W-:Y:S02]  /*73d0*/  FMUL.FTZ R153, R153, R176 ;  /* 0x000000b099997220 */ /* 0x000fe40000410000 */
[-C--:B------:R-:W-:Y:S01]  /*73e0*/  FMUL.FTZ R154, R154, R174.reuse ;  /* 0x000000ae9a9a7220 */ /* 0x080fe20000410000 */
[----:B--2---:R-:W-:Y:S01]  /*73f0*/  HMMA.16816.F32 R140, R4, R8, R140 ;  /* 0x00000008048c723c */ /* 0x004fe2000000188c */
[----:B------:R-:W-:-:S02]  /*7400*/  FMUL.FTZ R155, R155, R174 ;  /* 0x000000ae9b9b7220 */ /* 0x000fc40000410000 */
[-C--:B------:R-:W-:Y:S02]  /*7410*/  FMUL.FTZ R148, R148, R176.reuse ;  /* 0x000000b094947220 */ /* 0x080fe40000410000 */
[----:B------:R-:W-:Y:S02]  /*7420*/  FMUL.FTZ R149, R149, R176 ;  /* 0x000000b095957220 */ /* 0x000fe40000410000 */
[-C--:B------:R-:W-:Y:S01]  /*7430*/  FMUL.FTZ R150, R150, R174.reuse ;  /* 0x000000ae96967220 */ /* 0x080fe20000410000 */
[----:B------:R-:W-:Y:S01]  /*7440*/  HMMA.16816.F32 R144, R4, R10, R144 ;  /* 0x0000000a0490723c */ /* 0x000fe20000001890 */
[----:B------:R-:W-:Y:S01]  /*7450*/  FMUL.FTZ R151, R151, R174 ;  /* 0x000000ae97977220 */ /* 0x000fe20000410000 */
[----:B------:R-:W2:Y:S01]  /*7460*/  LDSM.16.MT88.4 R8, [R226+0x10800] ;  /* 0x01080000e208783b */ /* 0x000ea20000004200 */
[----:B------:R-:W-:Y:S02]  /*7470*/  FFMA.FTZ R173, R251, R176, R173 ;  /* 0x000000b0fbad7223 */ /* 0x000fe400000100ad */
[----:B------:R-:W-:-:S02]  /*7480*/  FFMA.FTZ R169, R249, R174, R169 ;  /* 0x000000aef9a97223 */ /* 0x000fc400000100a9 */
[----:B------:R-:W-:Y:S01]  /*7490*/  FADD.FTZ R172, R172, R173 ;  /* 0x000000adacac7221 */ /* 0x000fe20000010000 */
[C---:B------:R-:W-:Y:S01]  /*74a0*/  HMMA.16816.F32 R152, R4.reuse, R20, R152 ;  /* 0x000000140498723c */ /* 0x040fe20000001898 */
[----:B------:R-:W-:Y:S02]  /*74b0*/  FADD.FTZ R168, R168, R169 ;  /* 0x000000a9a8a87221 */ /* 0x000fe40000010000 */
[----:B------:R-:W-:Y:S02]  /*74c0*/  FADD.FTZ R171, R171, R172 ;  /* 0x000000acabab7221 */ /* 0x000fe40000010000 */
[----:B------:R-:W-:Y:S02]  /*74d0*/  FADD.FTZ R165, R165, R168 ;  /* 0x000000a8a5a57221 */ /* 0x000fe40000010000 */
[----:B------:R-:W-:Y:S01]  /*74e0*/  FADD.FTZ R170, R170, R171 ;  /* 0x000000abaaaa7221 */ /* 0x000fe20000010000 */
[----:B------:R-:W-:Y:S01]  /*74f0*/  HMMA.16816.F32 R148, R4, R22, R148 ;  /* 0x000000160494723c */ /* 0x000fe20000001894 */
[----:B------:R-:W2:Y:S01]  /*7500*/  LDSM.16.MT88.4 R20, [R228+0x12800] ;  /* 0x01280000e414783b */ /* 0x000ea20000004200 */
[----:B------:R-:W-:-:S05]  /*7510*/  FADD.FTZ R164, R164, R165 ;  /* 0x000000a5a4a47221 */ /* 0x000fca0000010000 */
[----:B---3--:R-:W-:Y:S01]  /*7520*/  F2FP.PACK_AB R4, R184, R3 ;  /* 0x00000003b804723e */ /* 0x008fe200000000ff */
[----:B------:R-:W-:Y:S01]  /*7530*/  FADD.FTZ R3, R3, R170 ;  /* 0x000000aa03037221 */ /* 0x000fe20000010000 */
[----:B-----5:R-:W-:Y:S01]  /*7540*/  F2FP.PACK_AB R5, R188, R183 ;  /* 0x000000b7bc05723e */ /* 0x020fe200000000ff */
[----:B------:R-:W-:Y:S01]  /*7550*/  FADD.FTZ R183, R183, R164 ;  /* 0x000000a4b7b77221 */ /* 0x000fe20000010000 */
[----:B------:R-:W-:Y:S01]  /*7560*/  F2FP.PACK_AB R6, R186, R181 ;  /* 0x000000b5ba06723e */ /* 0x000fe200000000ff */
[----:B------:R-:W-:Y:S01]  /*7570*/  FADD.FTZ R184, R184, R3 ;  /* 0x00000003b8b87221 */ /* 0x000fe20000010000 */
[----:B------:R-:W-:Y:S01]  /*7580*/  F2FP.PACK_AB R7, R190, R185 ;  /* 0x000000b9be07723e */ /* 0x000fe200000000ff */
[----:B------:R-:W-:Y:S01]  /*7590*/  FADD.FTZ R188, R188, R183 ;  /* 0x000000b7bcbc7221 */ /* 0x000fe20000010000 */
[-C--:B------:R-:W-:Y:S01]  /*75a0*/  MOV R164, R2.reuse ;  /* 0x0000000200a47202 */ /* 0x080fe20000000f00 */
[----:B------:R-:W-:Y:S01]  /*75b0*/  FADD.FTZ R181, R181, R184 ;  /* 0x000000b8b5b57221 */ /* 0x000fe20000010000 */
[----:B------:R-:W-:Y:S01]  /*75c0*/  @P0 MOV R164, R2 ;  /* 0x0000000200a40202 */ /* 0x000fe20000000f00 */
[----:B------:R-:W-:-:S02]  /*75d0*/  FADD.FTZ R185, R185, R188 ;  /* 0x000000bcb9b97221 */ /* 0x000fc40000010000 */
[----:B-1----:R-:W-:Y:S01]  /*75e0*/  HMMA.16816.F32 R160, R4, R16, R160 ;  /* 0x0000001004a0723c */ /* 0x002fe200000018a0 */
[----:B------:R-:W-:Y:S02]  /*75f0*/  FADD.FTZ R186, R186, R181 ;  /* 0x000000b5baba7221 */ /* 0x000fe40000010000 */
[----:B------:R-:W-:Y:S02]  /*7600*/  FADD.FTZ R190, R190, R185 ;  /* 0x000000b9bebe7221 */ /* 0x000fe40000010000 */
[----:B------:R-:W-:-:S03]  /*7610*/  FADD.FTZ R3, R195, R186 ;  /* 0x000000bac3037221 */ /* 0x000fc60000010000 */
[----:B------:R-:W-:Y:S01]  /*7620*/  HMMA.16816.F32 R36, R4, R18, R36 ;  /* 0x000000120424723c */ /* 0x000fe20000001824 */
[----:B------:R-:W1:Y:S01]  /*7630*/  LDSM.16.MT88.4 R16, [R226+0x12800] ;  /* 0x01280000e210783b */ /* 0x000e620000004200 */
[----:B------:R-:W-:-:S06]  /*7640*/  FADD.FTZ R3, R192, R3 ;  /* 0x00000003c0037221 */ /* 0x000fcc0000010000 */
[C---:B----4-:R-:W-:Y:S08]  /*7650*/  HMMA.16816.F32 R48, R4.reuse, R12, R48 ;  /* 0x0000000c0430723c */ /* 0x050ff00000001830 */
[C---:B------:R-:W-:Y:S01]  /*7660*/  HMMA.16816.F32 R52, R4.reuse, R14, R52 ;  /* 0x0000000e0434723c */ /* 0x040fe20000001834 */
[----:B------:R-:W3:Y:S07]  /*7670*/  LDSM.16.MT88.4 R12, [R224+0x12800] ;  /* 0x01280000e00c783b */ /* 0x000eee0000004200 */
[C---:B--2---:R-:W-:Y:S08]  /*7680*/  HMMA.16816.F32 R40, R4.reuse, R8, R40 ;  /* 0x000000080428723c */ /* 0x044ff00000001828 */
[C---:B------:R-:W-:Y:S01]  /*7690*/  HMMA.16816.F32 R44, R4.reuse, R10, R44 ;  /* 0x0000000a042c723c */ /* 0x040fe2000000182c */
[----:B------:R-:W-:Y:S07]  /*76a0*/  LDSM.16.MT88.4 R8, [R225+0x12800] ;  /* 0x01280000e108783b */ /* 0x000fee0000004200 */
[C---:B------:R-:W-:Y:S08]  /*76b0*/  HMMA.16816.F32 R64, R4.reuse, R20, R64 ;  /* 0x000000140440723c */ /* 0x040ff00000001840 */
[C---:B-1----:R-:W-:Y:S08]  /*76c0*/  HMMA.16816.F32 R72, R4.reuse, R16, R72 ;  /* 0x000000100448723c */ /* 0x042ff00000001848 */
[C---:B------:R-:W-:Y:S01]  /*76d0*/  HMMA.16816.F32 R76, R4.reuse, R18, R76 ;  /* 0x00000012044c723c */ /* 0x040fe2000000184c */
[----:B------:R-:W1:Y:S07]  /*76e0*/  LDSM.16.MT88.4 R16, [R224+0x14800] ;  /* 0x01480000e010783b */ /* 0x000e6e0000004200 */
[C---:B------:R-:W-:Y:S01]  /*76f0*/  HMMA.16816.F32 R68, R4.reuse, R22, R68 ;  /* 0x000000160444723c */ /* 0x040fe20000001844 */
[----:B------:R-:W2:Y:S07]  /*7700*/  LDSM.16.MT88.4 R20, [R225+0x14800] ;  /* 0x01480000e114783b */ /* 0x000eae0000004200 */
[C---:B---3--:R-:W-:Y:S08]  /*7710*/  HMMA.16816.F32 R88, R4.reuse, R12, R88 ;  /* 0x0000000c0458723c */ /* 0x048ff00000001858 */
[C---:B------:R-:W-:Y:S01]  /*7720*/  HMMA.16816.F32 R92, R4.reuse, R14, R92 ;  /* 0x0000000e045c723c */ /* 0x040fe2000000185c */
[----:B------:R-:W3:Y:S07]  /*7730*/  LDSM.16.MT88.4 R12, [R226+0x16800] ;  /* 0x01680000e20c783b */ /* 0x000eee0000004200 */
[C---:B------:R-:W-:Y:S08]  /*7740*/  HMMA.16816.F32 R56, R4.reuse, R24, R56 ;  /* 0x000000180438723c */ /* 0x040ff00000001838 */
[C---:B------:R-:W-:Y:S01]  /*7750*/  HMMA.16816.F32 R60, R4.reuse, R26, R60 ;  /* 0x0000001a043c723c */ /* 0x040fe2000000183c */
[----:B------:R-:W-:Y:S07]  /*7760*/  LDSM.16.MT88.4 R24, [R226+0x14800] ;  /* 0x01480000e218783b */ /* 0x000fee0000004200 */
[C---:B-1----:R-:W-:Y:S08]  /*7770*/  HMMA.16816.F32 R120, R4.reuse, R16, R120 ;  /* 0x000000100478723c */ /* 0x042ff00000001878 */
[C---:B------:R-:W-:Y:S01]  /*7780*/  HMMA.16816.F32 R124, R4.reuse, R18, R124 ;  /* 0x00000012047c723c */ /* 0x040fe2000000187c */
[----:B------:R-:W1:Y:S07]  /*7790*/  LDSM.16.MT88.4 R16, [R224+0x16800] ;  /* 0x01680000e010783b */ /* 0x000e6e0000004200 */
[C---:B------:R-:W-:Y:S08]  /*77a0*/  HMMA.16816.F32 R80, R4.reuse, R8, R80 ;  /* 0x000000080450723c */ /* 0x040ff00000001850 */
[C---:B------:R-:W-:Y:S01]  /*77b0*/  HMMA.16816.F32 R84, R4.reuse, R10, R84 ;  /* 0x0000000a0454723c */ /* 0x040fe20000001854 */
[----:B------:R-:W4:Y:S07]  /*77c0*/  LDSM.16.MT88.4 R8, [R228+0x16800] ;  /* 0x01680000e408783b */ /* 0x000f2e0000004200 */
[C---:B--2---:R-:W-:Y:S08]  /*77d0*/  HMMA.16816.F32 R112, R4.reuse, R20, R112 ;  /* 0x000000140470723c */ /* 0x044ff00000001870 */
[C---:B------:R-:W-:Y:S01]  /*77e0*/  HMMA.16816.F32 R116, R4.reuse, R22, R116 ;  /* 0x000000160474723c */ /* 0x040fe20000001874 */
[----:B------:R-:W2:Y:S07]  /*77f0*/  LDSM.16.MT88.4 R20, [R225+0x16800] ;  /* 0x01680000e114783b */ /* 0x000eae0000004200 */
[C---:B---3--:R-:W-:Y:S08]  /*7800*/  HMMA.16816.F32 R136, R4.reuse, R12, R136 ;  /* 0x0000000c0488723c */ /* 0x048ff00000001888 */
[C---:B------:R-:W-:Y:S01]  /*7810*/  HMMA.16816.F32 R156, R4.reuse, R14, R156 ;  /* 0x0000000e049c723c */ /* 0x040fe2000000189c */
[----:B------:R-:W3:Y:S07]  /*7820*/  LDSM.16.MT88.4 R12, [R226+0x11000] ;  /* 0x01100000e20c783b */ /* 0x000eee0000004200 */
[C---:B-1----:R-:W-:Y:S08]  /*7830*/  HMMA.16816.F32 R152, R4.reuse, R16, R152 ;  /* 0x000000100498723c */ /* 0x042ff00000001898 */
[C---:B------:R-:W-:Y:S01]  /*7840*/  HMMA.16816.F32 R148, R4.reuse, R18, R148 ;  /* 0x000000120494723c */ /* 0x040fe20000001894 */
[----:B------:R-:W1:Y:S07]  /*7850*/  LDSM.16.MT88.4 R16, [R228+0x13000] ;  /* 0x01300000e410783b */ /* 0x000e6e0000004200 */
        /* <DEDUP_REMOVED lines=8> */
[----:B------:R-:W-:Y:S07]  /*78e0*/  LDSM.16.MT88.4 R8, [R226+0x13000] ;  /* 0x01300000e208783b */ /* 0x000fee0000004200 */
[C---:B--2---:R-:W-:Y:S08]  /*78f0*/  HMMA.16816.F32 R140, R4.reuse, R20, R140 ;  /* 0x00000014048c723c */ /* 0x044ff0000000188c */
[----:B------:R-:W-:Y:S01]  /*7900*/  HMMA.16816.F32 R144, R4, R22, R144 ;  /* 0x000000160490723c */ /* 0x000fe20000001890 */
[----:B------:R-:W2:Y:S06]  /*7910*/  LDSM.16.MT88.4 R20, [R224+0x11000] ;  /* 0x01100000e014783b */ /* 0x000eac0000004200 */
[----:B------:R-:W-:-:S02]  /*7920*/  F2FP.PACK_AB R4, R192, R195 ;  /* 0x000000c3c004723e */ /* 0x000fc400000000ff */
[----:B------:R-:W-:Y:S01]  /*7930*/  F2FP.PACK_AB R5, R194, R191 ;  /* 0x000000bfc205723e */ /* 0x000fe200000000ff */
[----:B------:R-:W-:Y:S01]  /*7940*/  FADD.FTZ R191, R191, R190 ;  /* 0x000000bebfbf7221 */ /* 0x000fe20000010000 */
[C---:B------:R-:W-:Y:S01]  /*7950*/  F2FP.PACK_AB R6, R197.reuse, R196 ;  /* 0x000000c4c506723e */ /* 0x040fe200000000ff */
[----:B------:R-:W-:Y:S01]  /*7960*/  FADD.FTZ R196, R196, R3 ;  /* 0x00000003c4c47221 */ /* 0x000fe20000010000 */
[----:B------:R-:W-:Y:S01]  /*7970*/  F2FP.PACK_AB R7, R198, R187 ;  /* 0x000000bbc607723e */ /* 0x000fe200000000ff */
[----:B------:R-:W-:Y:S01]  /*7980*/  FADD.FTZ R194, R194, R191 ;  /* 0x000000bfc2c27221 */ /* 0x000fe20000010000 */
[-C--:B------:R-:W-:Y:S01]  /*7990*/  MOV R3, R0.reuse ;  /* 0x0000000000037202 */ /* 0x080fe20000000f00 */
[----:B------:R-:W-:Y:S01]  /*79a0*/  FADD.FTZ R197, R197, R196 ;  /* 0x000000c4c5c57221 */ /* 0x000fe20000010000 */
[----:B------:R-:W-:Y:S01]  /*79b0*/  @P0 MOV R3, R0 ;  /* 0x0000000000030202 */ /* 0x000fe20000000f00 */
[----:B------:R-:W-:Y:S02]  /*79c0*/  FADD.FTZ R187, R187, R194 ;  /* 0x000000c2bbbb7221 */ /* 0x000fe40000010000 */
[----:B---3--:R-:W-:Y:S02]  /*79d0*/  HMMA.16816.F32 R40, R4, R12, R40 ;  /* 0x0000000c0428723c */ /* 0x008fe40000001828 */
[----:B------:R-:W-:-:S06]  /*79e0*/  FADD.FTZ R198, R198, R187 ;  /* 0x000000bbc6c67221 */ /* 0x000fcc0000010000 */
[C---:B------:R-:W-:Y:S01]  /*79f0*/  HMMA.16816.F32 R44, R4.reuse, R14, R44 ;  /* 0x0000000e042c723c */ /* 0x040fe2000000182c */
[----:B------:R-:W3:Y:S07]  /*7a00*/  LDSM.16.MT88.4 R12, [R225+0x13000] ;  /* 0x01300000e10c783b */ /* 0x000eee0000004200 */
[C---:B-1----:R-:W-:Y:S08]  /*7a10*/  HMMA.16816.F32 R64, R4.reuse, R16, R64 ;  /* 0x000000100440723c */ /* 0x042ff00000001840 */
[C---:B------:R-:W-:Y:S01]  /*7a20*/  HMMA.16816.F32 R68, R4.reuse, R18, R68 ;  /* 0x000000120444723c */ /* 0x040fe20000001844 */
[----:B------:R-:W1:Y:S07]  /*7a30*/  LDSM.16.MT88.4 R16, [R225+0x15000] ;  /* 0x01500000e110783b */ /* 0x000e6e0000004200 */
[C---:B--2---:R-:W-:Y:S08]  /*7a40*/  HMMA.16816.F32 R56, R4.reuse, R20, R56 ;  /* 0x000000140438723c */ /* 0x044ff00000001838 */
[C---:B------:R-:W-:Y:S01]  /*7a50*/  HMMA.16816.F32 R60, R4.reuse, R22, R60 ;  /* 0x00000016043c723c */ /* 0x040fe2000000183c */
[----:B------:R-:W2:Y:S07]  /*7a60*/  LDSM.16.MT88.4 R20, [R228+0x15000] ;  /* 0x01500000e414783b */ /* 0x000eae0000004200 */
[C---:B------:R-:W-:Y:S08]  /*7a70*/  HMMA.16816.F32 R72, R4.reuse, R8, R72 ;  /* 0x000000080448723c */ /* 0x040ff00000001848 */
[C---:B------:R-:W-:Y:S01]  /*7a80*/  HMMA.16816.F32 R76, R4.reuse, R10, R76 ;  /* 0x0000000a044c723c */ /* 0x040fe2000000184c */
[----:B------:R-:W4:Y:S07]  /*7a90*/  LDSM.16.MT88.4 R8, [R224+0x15000] ;  /* 0x01500000e008783b */ /* 0x000f2e0000004200 */
        /* <DEDUP_REMOVED lines=11> */
[----:B------:R-:W5:Y:S07]  /*7b50*/  LDSM.16.MT88.4 R24, [R224+0x13000] ;  /* 0x01300000e018783b */ /* 0x000f6e0000004200 */
[C---:B--2---:R-:W-:Y:S08]  /*7b60*/  HMMA.16816.F32 R96, R4.reuse, R20, R96 ;  /* 0x000000140460723c */ /* 0x044ff00000001860 */
[C---:B------:R-:W-:Y:S01]  /*7b70*/  HMMA.16816.F32 R100, R4.reuse, R22, R100 ;  /* 0x000000160464723c */ /* 0x040fe20000001864 */
[----:B------:R-:W2:Y:S07]  /*7b80*/  LDSM.16.MT88.4 R20, [R226+0x17000] ;  /* 0x01700000e214783b */ /* 0x000eae0000004200 */
[C---:B----4-:R-:W-:Y:S08]  /*7b90*/  HMMA.16816.F32 R120, R4.reuse, R8, R120 ;  /* 0x000000080478723c */ /* 0x050ff00000001878 */
        /* <DEDUP_REMOVED lines=8> */
[C---:B-----5:R-:W-:Y:S08]  /*7c20*/  HMMA.16816.F32 R88, R4.reuse, R24, R88 ;  /* 0x000000180458723c */ /* 0x060ff00000001858 */
        /* <DEDUP_REMOVED lines=9> */
[----:B------:R-:W-:Y:S01]  /*7cc0*/  HMMA.16816.F32 R148, R4, R10, R148 ;  /* 0x0000000a0494723c */ /* 0x000fe20000001894 */
[----:B------:R-:W4:Y:S06]  /*7cd0*/  LDSM.16.MT88.4 R8, [R225+0x13800] ;  /* 0x01380000e108783b */ /* 0x000f2c0000004200 */
        /* <DEDUP_REMOVED lines=15> */
[C---:B-1----:R-:W-:Y:S08]  /*7dd0*/  HMMA.16816.F32 R72, R4.reuse, R16, R72 ;  /* 0x000000100448723c */ /* 0x042ff00000001848 */
[C---:B------:R-:W-:Y:S01]  /*7de0*/  HMMA.16816.F32 R76, R4.reuse, R18, R76 ;  /* 0x00000012044c723c */ /* 0x040fe2000000184c */
[----:B------:R-:W1:Y:S07]  /*7df0*/  LDSM.16.MT88.4 R16, [R228+0x17800] ;  /* 0x01780000e410783b */ /* 0x000e6e0000004200 */
        /* <DEDUP_REMOVED lines=8> */
[----:B------:R-:W1:Y:S07]  /*7e80*/  LDSM.16.MT88.4 R24, [R225+0x15800] ;  /* 0x01580000e118783b */ /* 0x000e6e0000004200 */
        /* <DEDUP_REMOVED lines=13> */
[C---:B------:R-:W-:Y:S08]  /*7f60*/  HMMA.16816.F32 R100, R4.reuse, R34, R100 ;  /* 0x000000220464723c */ /* 0x040ff00000001864 */
[C---:B-----5:R-:W-:Y:S08]  /*7f70*/  HMMA.16816.F32 R104, R4.reuse, R28, R104 ;  /* 0x0000001c0468723c */ /* 0x060ff00000001868 */
[C---:B------:R-:W-:Y:S08]  /*7f80*/  HMMA.16816.F32 R108, R4.reuse, R30, R108 ;  /* 0x0000001e046c723c */ /* 0x040ff0000000186c */
[C---:B------:R-:W-:Y:S08]  /*7f90*/  HMMA.16816.F32 R112, R4.reuse, R24, R112 ;  /* 0x000000180470723c */ /* 0x040ff00000001870 */
[C---:B------:R-:W-:Y:S08]  /*7fa0*/  HMMA.16816.F32 R116, R4.reuse, R26, R116 ;  /* 0x0000001a0474723c */ /* 0x040ff00000001874 */
[C---:B--2---:R-:W-:Y:S08]  /*7fb0*/  HMMA.16816.F32 R120, R4.reuse, R20, R120 ;  /* 0x000000140478723c */ /* 0x044ff00000001878 */
[C---:B------:R-:W-:Y:S08]  /*7fc0*/  HMMA.16816.F32 R124, R4.reuse, R22, R124 ;  /* 0x00000016047c723c */ /* 0x040ff0000000187c */
[C---:B----4-:R-:W-:Y:S08]  /*7fd0*/  HMMA.16816.F32 R136, R4.reuse, R8, R136 ;  /* 0x000000080488723c */ /* 0x050ff00000001888 */
[C---:B------:R-:W-:Y:S08]  /*7fe0*/  HMMA.16816.F32 R156, R4.reuse, R10, R156 ;  /* 0x0000000a049c723c */ /* 0x040ff0000000189c */
[C---:B---3--:R-:W-:Y:S08]  /*7ff0*/  HMMA.16816.F32 R140, R4.reuse, R12, R140 ;  /* 0x0000000c048c723c */ /* 0x048ff0000000188c */
[C---:B------:R-:W-:Y:S08]  /*8000*/  HMMA.16816.F32 R144, R4.reuse, R14, R144 ;  /* 0x0000000e0490723c */ /* 0x040ff00000001890 */
[C---:B-1----:R-:W-:Y:S08]  /*8010*/  HMMA.16816.F32 R152, R4.reuse, R16, R152 ;  /* 0x000000100498723c */ /* 0x042ff00000001898 */
[----:B------:R-:W-:Y:S01]  /*8020*/  HMMA.16816.F32 R148, R4, R18, R148 ;  /* 0x000000120494723c */ /* 0x000fe20000001894 */
[----:B------:R-:W-:Y:S11]  /*8030*/  @P0 BRA `(.L_x_8) ;  /* 0x0000001000000947 */ /* 0x000ff60003800000 */
.L_x_6:
[----:B------:R-:W-:-:S12]  /*8040*/  UIADD3 UR11, UR18, -0x1, URZ ;  /* 0xffffffff120b7890 */ /* 0x000fd8000fffe03f */
.L_x_8:
[----:B------:R-:W-:-:S13]  /*8050*/  ISETP.LE.AND P0, PT, RZ, UR11, PT ;  /* 0x0000000bff007c0c */ /* 0x000fda000bf03270 */
[----:B------:R-:W-:Y:S05]  /*8060*/  @!P0 BRA `(.L_x_9) ;  /* 0x0000314000008947 */ /* 0x000fea0003800000 */
[----:B------:R-:W-:Y:S01]  /*8070*/  USHF.L.U64.HI UR8, UR4, 0x5, UR5 ;  /* 0x0000000504087899 */ /* 0x000fe20008010205 */
[----:B------:R-:W-:Y:S01]  /*8080*/  MOV R0, R3 ;  /* 0x0000000300007202 */ /* 0x000fe20000000f00 */
[----:B------:R-:W-:Y:S01]  /*8090*/  USHF.L.U32 UR6, UR4, 0x5, URZ ;  /* 0x0000000504067899 */ /* 0x000fe2000800063f */
[----:B------:R-:W-:Y:S01]  /*80a0*/  MOV R165, R164 ;  /* 0x000000a400a57202 */ /* 0x000fe20000000f00 */
[----:B------:R-:W-:Y:S01]  /*80b0*/  USHF.L.U64.HI UR12, UR4, 0x6, UR5 ;  /* 0x00000006040c7899 */ /* 0x000fe20008010205 */
[----:B------:R-:W-:Y:S01]  /*80c0*/  MOV R240, R166 ;  /* 0x000000a600f07202 */ /* 0x000fe20000000f00 */
[----:B------:R-:W-:-:S03]  /*80d0*/  USHF.L.U32 UR13, UR4, 0x6, URZ ;  /* 0x00000006040d7899 */ /* 0x000fc6000800063f */
[----:B------:R-:W-:Y:S02]  /*80e0*/  ULDC UR4, c[0x0][0x198] ;  /* 0x0000660000047ab9 */ /* 0x000fe40000000800 */
[----:B------:R-:W-:Y:S02]  /*80f0*/  USHF.L.U64.HI UR14, UR4, 0x5, UR7 ;  /* 0x00000005040e7899 */ /* 0x000fe40008010207 */
[----:B------:R-:W-:Y:S01]  /*8100*/  USHF.L.U32 UR7, UR4, 0x5, URZ ;  /* 0x0000000504077899 */ /* 0x000fe2000800063f */
[----:B------:R-:W-:Y:S05]  /*8110*/  BRA `(.L_x_10) ;  /* 0x0000029000007947 */ /* 0x000fea0003800000 */
.L_x_12:
[----:B------:R-:W-:Y:S02]  /*8120*/  UIADD3 UR19, UR11, -0x1, URZ ;  /* 0xffffffff0b137890 */ /* 0x000fe4000fffe03f */
[----:B------:R-:W-:Y:S02]  /*8130*/  ULDC.64 UR4, c[0x0][0x198] ;  /* 0x0000660000047ab9 */ /* 0x000fe40000000a00 */
[----:B------:R-:W-:Y:S02]  /*8140*/  USHF.R.S32.HI UR18, URZ, 0x1f, UR19 ;  /* 0x0000001f3f127899 */ /* 0x000fe40008011413 */
[----:B------:R-:W-:Y:S02]  /*8150*/  UIMAD.WIDE.U32 UR20, UR19, UR4, URZ ;  /* 0x00000004131472a5 */ /* 0x000fe4000f8e003f */
[----:B------:R-:W-:Y:S04]  /*8160*/  UIMAD UR18, UR18, UR4, URZ ;  /* 0x00000004121272a4 */ /* 0x000fe8000f8e023f */
[----:B------:R-:W-:Y:S01]  /*8170*/  UIMAD UR18, UR19, UR5, UR18 ;  /* 0x00000005131272a4 */ /* 0x000fe2000f8e0212 */
[----:B------:R-:W-:Y:S02]  /*8180*/  IMAD.U32 R168, RZ, RZ, UR20 ;  /* 0x00000014ffa87e24 */ /* 0x000fe4000f8e00ff */
[----:B------:R-:W-:Y:S01]  /*8190*/  IMAD.U32 R169, RZ, RZ, UR21 ;  /* 0x00000015ffa97e24 */ /* 0x000fe2000f8e00ff */
[----:B------:R-:W-:Y:S02]  /*81a0*/  UIADD3 UR18, UR21, UR18, URZ ;  /* 0x0000001215127290 */ /* 0x000fe4000fffe03f */
[----:B------:R-:W-:Y:S04]  /*81b0*/  LEA R2, P1, R168, R238, 0x6 ;  /* 0x000000eea8027211 */ /* 0x000fe800078230ff */
[----:B------:R-:W-:Y:S01]  /*81c0*/  IMAD.U32 R3, RZ, RZ, UR18 ;  /* 0x00000012ff037e24 */ /* 0x000fe2000f8e00ff */
[----:B------:R-:W-:Y:S04]  /*81d0*/  LEA R166, P2, R2, c[0x0][0x168], 0x1 ;  /* 0x00005a0002a67a11 */ /* 0x000fe800078408ff */
[----:B------:R-:W-:Y:S02]  /*81e0*/  LEA.HI.X R3, R168, R243, R3, 0x6, P1 ;  /* 0x000000f3a8037211 */ /* 0x000fe400008f3403 */
        /* <DEDUP_REMOVED lines=26> */
[----:B------:R-:W0:Y:S01]  /*8390*/  LDGDEPBAR ;  /* 0x00000000000079af */ /* 0x000e220000000000 */
[----:B------:R-:W-:-:S05]  /*83a0*/  BRA `(.L_x_11) ;  /* 0x00000f8000007947 */ /* 0x000fca0003800000 */
.L_x_10:
[----:B------:R-:W-:Y:S04]  /*83b0*/  DEPBAR.LE SB0, 0x0 ;  /* 0x000080000000791a */ /* 0x000fe80000000000 */
[----:B------:R-:W-:Y:S01]  /*83c0*/  BAR.SYNC.DEFER_BLOCKING 0x0 ;  /* 0x0000000000007b1d */ /* 0x000fe20000010000 */
[----:B------:R-:W-:Y:S01]  /*83d0*/  USHF.R.S32.HI UR5, URZ, 0x1f, UR11 ;  /* 0x0000001f3f057899 */ /* 0x000fe2000801140b */
[----:B------:R-:W-:Y:S01]  /*83e0*/  IMAD.U32 R3, RZ, RZ, UR11 ;  /* 0x0000000bff037e24 */ /* 0x000fe2000f8e00ff */
[----:B------:R-:W-:Y:S03]  /*83f0*/  UIMAD UR4, UR12, UR11, URZ ;  /* 0x0000000b0c0472a4 */ /* 0x000fe6000f8e023f */
[----:B------:R-:W-:Y:S01]  /*8400*/  IMAD.WIDE.U32 R22, R3, UR13, R240 ;  /* 0x0000000d03167c25 */ /* 0x000fe2000f8e00f0 */
[----:B------:R-:W-:Y:S04]  /*8410*/  UIMAD UR4, UR5, UR13, UR4 ;  /* 0x0000000d050472a4 */ /* 0x000fe8000f8e0204 */
[C---:B------:R-:W-:Y:S02]  /*8420*/  LEA R166, P0, R22.reuse, c[0x0][0x170], 0x1 ;  /* 0x00005c0016a67a11 */ /* 0x040fe400078008ff */
[----:B------:R-:W-:Y:S04]  /*8430*/  IADD3 R2, R23, UR4, RZ ;  /* 0x0000000417027c10 */ /* 0x000fe8000fffe0ff */
[----:B------:R-:W-:Y:S02]  /*8440*/  LEA.HI.X R167, R22, c[0x0][0x174], R2, 0x1, P0 ;  /* 0x00005d0016a77a11 */ /* 0x000fe400000f0c02 */
[----:B------:R-:W-:Y:S04]  /*8450*/  IADD3 R26, P0, R166, UR6, RZ ;  /* 0x00000006a61a7c10 */ /* 0x000fe8000ff1e0ff */
[----:B------:R-:W-:Y:S01]  /*8460*/  IADD3.X R27, R167, UR8, RZ, P0, !PT ;  /* 0x00000008a71b7c10 */ /* 0x000fe200087fe4ff */
[----:B------:R-:W-:Y:S01]  /*8470*/  @!PT LDS RZ, [RZ] ;  /* 0x00000000fffff984 */ /* 0x000fe20000000800 */
[----:B------:R-:W-:Y:S01]  /*8480*/  @!PT LDS RZ, [RZ] ;  /* 0x00000000fffff984 */ /* 0x000fe20000000800 */
[----:B------:R-:W-:Y:S01]  /*8490*/  @!PT LDS RZ, [RZ] ;  /* 0x00000000fffff984 */ /* 0x000fe20000000800 */
[----:B------:R1:W-:Y:S01]  /*84a0*/  LDGSTS.E.BYPASS.LTC128B.128 [R236+0x10000], [R166.64] ;  /* 0x10000000a6ec7fae */ /* 0x0003e2000b901d50 */
[----:B------:R-:W-:Y:S03]  /*84b0*/  IADD3 R22, P0, R26, UR6, RZ ;  /* 0x000000061a167c10 */ /* 0x000fe6000ff1e0ff */
[----:B------:R1:W-:Y:S01]  /*84c0*/  LDGSTS.E.BYPASS.LTC128B.128 [R236+0x12000], [R166.64+0x80] ;  /* 0x12000080a6ec7fae */ /* 0x0003e2000b901d50 */
[----:B------:R-:W-:Y:S02]  /*84d0*/  IADD3.X R23, R27, UR8, RZ, P0, !PT ;  /* 0x000000081b177c10 */ /* 0x000fe400087fe4ff */
[----:B------:R-:W-:Y:S01]  /*84e0*/  IADD3 R2, P0, R22, UR6, RZ ;  /* 0x0000000616027c10 */ /* 0x000fe2000ff1e0ff */
[----:B------:R1:W-:Y:S03]  /*84f0*/  LDGSTS.E.BYPASS.LTC128B.128 [R236+0x14000], [R166.64+0x100] ;  /* 0x14000100a6ec7fae */ /* 0x0003e6000b901d50 */
[----:B------:R-:W-:Y:S01]  /*8500*/  IADD3.X R3, R23, UR8, RZ, P0, !PT ;  /* 0x0000000817037c10 */ /* 0x000fe200087fe4ff */
[----:B------:R1:W-:Y:S01]  /*8510*/  LDGSTS.E.BYPASS.LTC128B.128 [R236+0x16000], [R166.64+0x180] ;  /* 0x16000180a6ec7fae */ /* 0x0003e2000b901d50 */
[----:B------:R-:W-:Y:S03]  /*8520*/  ISETP.LT.AND P0, PT, RZ, UR11, PT ;  /* 0x0000000bff007c0c */ /* 0x000fe6000bf01270 */
        /* <DEDUP_REMOVED lines=13> */
[----:B------:R-:W4:Y:S04]  /*8600*/  LDSM.16.M88.4 R172, [R233+0x8000] ;  /* 0x00800000e9ac783b */ /* 0x000f280000000200 */
[----:B------:R-:W5:Y:S04]  /*8610*/  LDSM.16.M88.4 R176, [R233+0x8800] ;  /* 0x00880000e9b0783b */ /* 0x000f680000000200 */
[----:B------:R-:W3:Y:S04]  /*8620*/  LDSM.16.M88.4 R180, [R233+0x9000] ;  /* 0x00900000e9b4783b */ /* 0x000ee80000000200 */
[----:B------:R-:W0:Y:S04]  /*8630*/  LDGDEPBAR ;  /* 0x00000000000079af */ /* 0x000e280000000000 */
[----:B------:R-:W1:Y:S04]  /*8640*/  LDSM.16.M88.4 R184, [R233+0x9800] ;  /* 0x00980000e9b8783b */ /* 0x000e680000000200 */
[----:B------:R-:W-:Y:S04]  /*8650*/  LDSM.16.M88.4 R188, [R232] ;  /* 0x00000000e8bc783b */ /* 0x000fe80000000200 */
[----:B------:R-:W1:Y:S04]  /*8660*/  LDSM.16.M88.4 R192, [R231] ;  /* 0x00000000e7c0783b */ /* 0x000e680000000200 */
[----:B------:R-:W1:Y:S04]  /*8670*/  LDSM.16.M88.4 R196, [R223] ;  /* 0x00000000dfc4783b */ /* 0x000e680000000200 */
[----:B------:R-:W1:Y:S04]  /*8680*/  LDSM.16.M88.4 R200, [R222] ;  /* 0x00000000dec8783b */ /* 0x000e680000000200 */
[----:B------:R-:W1:Y:S01]  /*8690*/  LDSM.16.M88.4 R204, [R221] ;  /* 0x00000000ddcc783b */ /* 0x000e620000000200 */
[C---:B----4-:R-:W-:Y:S08]  /*86a0*/  HMMA.16816.F32 R4, R168.reuse, R172, RZ ;  /* 0x000000aca804723c */ /* 0x050ff000000018ff */
[C---:B------:R-:W-:Y:S01]  /*86b0*/  HMMA.16816.F32 R8, R168.reuse, R174, RZ ;  /* 0x000000aea808723c */ /* 0x040fe200000018ff */
[----:B------:R-:W-:Y:S07]  /*86c0*/  LDSM.16.M88.4 R172, [R230] ;  /* 0x00000000e6ac783b */ /* 0x000fee0000000200 */
[C---:B-----5:R-:W-:Y:S08]  /*86d0*/  HMMA.16816.F32 R12, R168.reuse, R176, RZ ;  /* 0x000000b0a80c723c */ /* 0x060ff000000018ff */
[C---:B------:R-:W-:Y:S01]  /*86e0*/  HMMA.16816.F32 R16, R168.reuse, R178, RZ ;  /* 0x000000b2a810723c */ /* 0x040fe200000018ff */
[----:B------:R-:W4:Y:S07]  /*86f0*/  LDSM.16.M88.4 R176, [R227+0x8000] ;  /* 0x00800000e3b0783b */ /* 0x000f2e0000000200 */
[C---:B---3--:R-:W-:Y:S08]  /*8700*/  HMMA.16816.F32 R20, R168.reuse, R180, RZ ;  /* 0x000000b4a814723c */ /* 0x048ff000000018ff */
[C---:B--2---:R-:W-:Y:S01]  /*8710*/  HMMA.16816.F32 R24, R168.reuse, R182, RZ ;  /* 0x000000b6a818723c */ /* 0x044fe200000018ff */
[----:B------:R-:W2:Y:S07]  /*8720*/  LDSM.16.M88.4 R180, [R227+0x8800] ;  /* 0x00880000e3b4783b */ /* 0x000eae0000000200 */
[C---:B-1----:R-:W-:Y:S08]  /*8730*/  HMMA.16816.F32 R28, R168.reuse, R184, RZ ;  /* 0x000000b8a81c723c */ /* 0x042ff000000018ff */
[----:B------:R-:W-:Y:S01]  /*8740*/  HMMA.16816.F32 R32, R168, R186, RZ ;  /* 0x000000baa820723c */ /* 0x000fe200000018ff */
[----:B------:R-:W1:Y:S04]  /*8750*/  LDSM.16.M88.4 R168, [R227+0x9000] ;  /* 0x00900000e3a8783b */ /* 0x000e680000000200 */
[----:B------:R-:W3:Y:S03]  /*8760*/  LDSM.16.M88.4 R184, [R227+0x9800] ;  /* 0x00980000e3b8783b */ /* 0x000ee60000000200 */
[C---:B------:R-:W-:Y:S08]  /*8770*/  HMMA.16816.F32 R4, R188.reuse, R192, R4 ;  /* 0x000000c0bc04723c */ /* 0x040ff00000001804 */
[C---:B------:R-:W-:Y:S01]  /*8780*/  HMMA.16816.F32 R8, R188.reuse, R194, R8 ;  /* 0x000000c2bc08723c */ /* 0x040fe20000001808 */
[----:B------:R-:W-:Y:S07]  /*8790*/  LDSM.16.M88.4 R192, [R229] ;  /* 0x00000000e5c0783b */ /* 0x000fee0000000200 */
[C---:B------:R-:W-:Y:S08]  /*87a0*/  HMMA.16816.F32 R12, R188.reuse, R196, R12 ;  /* 0x000000c4bc0c723c */ /* 0x040ff0000000180c */
[C---:B------:R-:W-:Y:S01]  /*87b0*/  HMMA.16816.F32 R16, R188.reuse, R198, R16 ;  /* 0x000000c6bc10723c */ /* 0x040fe20000001810 */
[----:B------:R-:W5:Y:S07]  /*87c0*/  LDSM.16.M88.4 R196, [R220] ;  /* 0x00000000dcc4783b */ /* 0x000f6e0000000200 */
[C---:B------:R-:W-:Y:S08]  /*87d0*/  HMMA.16816.F32 R20, R188.reuse, R200, R20 ;  /* 0x000000c8bc14723c */ /* 0x040ff00000001814 */
[C---:B------:R-:W-:Y:S01]  /*87e0*/  HMMA.16816.F32 R24, R188.reuse, R202, R24 ;  /* 0x000000cabc18723c */ /* 0x040fe20000001818 */
[----:B------:R-:W1:Y:S07]  /*87f0*/  LDSM.16.M88.4 R200, [R220+0x800] ;  /* 0x00080000dcc8783b */ /* 0x000e6e0000000200 */
[C---:B------:R-:W-:Y:S08]  /*8800*/  HMMA.16816.F32 R28, R188.reuse, R204, R28 ;  /* 0x000000ccbc1c723c */ /* 0x040ff0000000181c */
[----:B------:R-:W-:Y:S01]  /*8810*/  HMMA.16816.F32 R32, R188, R206, R32 ;  /* 0x000000cebc20723c */ /* 0x000fe20000001820 */
[----:B------:R-:W3:Y:S04]  /*8820*/  LDSM.16.M88.4 R188, [R220+0x1000] ;  /* 0x00100000dcbc783b */ /* 0x000ee80000000200 */
[----:B------:R-:W3:Y:S03]  /*8830*/  LDSM.16.M88.4 R204, [R220+0x1800] ;  /* 0x00180000dccc783b */ /* 0x000ee60000000200 */
[C---:B----4-:R-:W-:Y:S08]  /*8840*/  HMMA.16816.F32 R4, R172.reuse, R176, R4 ;  /* 0x000000b0ac04723c */ /* 0x050ff00000001804 */
[C---:B------:R-:W-:Y:S01]  /*8850*/  HMMA.16816.F32 R8, R172.reuse, R178, R8 ;  /* 0x000000b2ac08723c */ /* 0x040fe20000001808 */
[----:B------:R-:W-:Y:S07]  /*8860*/  LDSM.16.M88.4 R176, [R233+0xa000] ;  /* 0x00a00000e9b0783b */ /* 0x000fee0000000200 */
[C---:B--2---:R-:W-:Y:S08]  /*8870*/  HMMA.16816.F32 R12, R172.reuse, R180, R12 ;  /* 0x000000b4ac0c723c */ /* 0x044ff0000000180c */
[C---:B------:R-:W-:Y:S01]  /*8880*/  HMMA.16816.F32 R16, R172.reuse, R182, R16 ;  /* 0x000000b6ac10723c */ /* 0x040fe20000001810 */
[----:B------:R-:W-:Y:S07]  /*8890*/  LDSM.16.M88.4 R180, [R233+0xa800] ;  /* 0x00a80000e9b4783b */ /* 0x000fee0000000200 */
[C---:B-1----:R-:W-:Y:S08]  /*88a0*/  HMMA.16816.F32 R20, R172.reuse, R168, R20 ;  /* 0x000000a8ac14723c */ /* 0x042ff00000001814 */
[C---:B------:R-:W-:Y:S01]  /*88b0*/  HMMA.16816.F32 R24, R172.reuse, R170, R24 ;  /* 0x000000aaac18723c */ /* 0x040fe20000001818 */
[----:B------:R-:W1:Y:S07]  /*88c0*/  LDSM.16.M88.4 R168, [R234+0x2000] ;  /* 0x00200000eaa8783b */ /* 0x000e6e0000000200 */
[C---:B---3--:R-:W-:Y:S08]  /*88d0*/  HMMA.16816.F32 R28, R172.reuse, R184, R28 ;  /* 0x000000b8ac1c723c */ /* 0x048ff0000000181c */
[----:B------:R-:W-:Y:S01]  /*88e0*/  HMMA.16816.F32 R32, R172, R186, R32 ;  /* 0x000000baac20723c */ /* 0x000fe20000001820 */
[----:B------:R-:W2:Y:S04]  /*88f0*/  LDSM.16.M88.4 R172, [R233+0xb000] ;  /* 0x00b00000e9ac783b */ /* 0x000ea80000000200 */
[----:B------:R-:W3:Y:S03]  /*8900*/  LDSM.16.M88.4 R184, [R233+0xb800] ;  /* 0x00b80000e9b8783b */ /* 0x000ee60000000200 */
[C---:B-----5:R-:W-:Y:S08]  /*8910*/  HMMA.16816.F32 R4, R192.reuse, R196, R4 ;  /* 0x000000c4c004723c */ /* 0x060ff00000001804 */
[C---:B------:R-:W-:Y:S01]  /*8920*/  HMMA.16816.F32 R8, R192.reuse, R198, R8 ;  /* 0x000000c6c008723c */ /* 0x040fe20000001808 */
[----:B------:R-:W-:Y:S07]  /*8930*/  LDSM.16.M88.4 R196, [R219] ;  /* 0x00000000dbc4783b */ /* 0x000fee0000000200 */
[C---:B------:R-:W-:Y:S08]  /*8940*/  HMMA.16816.F32 R12, R192.reuse, R200, R12 ;  /* 0x000000c8c00c723c */ /* 0x040ff0000000180c */
[C---:B------:R-:W-:Y:S01]  /*8950*/  HMMA.16816.F32 R16, R192.reuse, R202, R16 ;  /* 0x000000cac010723c */ /* 0x040fe20000001810 */
[----:B------:R-:W-:Y:S07]  /*8960*/  LDSM.16.M88.4 R200, [R218] ;  /* 0x00000000dac8783b */ /* 0x000fee0000000200 */
[C---:B------:R-:W-:Y:S08]  /*8970*/  HMMA.16816.F32 R20, R192.reuse, R188, R20 ;  /* 0x000000bcc014723c */ /* 0x040ff00000001814 */
[C---:B------:R-:W-:Y:S01]  /*8980*/  HMMA.16816.F32 R24, R192.reuse, R190, R24 ;  /* 0x000000bec018723c */ /* 0x040fe20000001818 */
[----:B------:R-:W4:Y:S07]  /*8990*/  LDSM.16.M88.4 R188, [R232+0x2000] ;  /* 0x00200000e8bc783b */ /* 0x000f2e0000000200 */
[C---:B------:R-:W-:Y:S08]  /*89a0*/  HMMA.16816.F32 R28, R192.reuse, R204, R28 ;  /* 0x000000ccc01c723c */ /* 0x040ff0000000181c */
[----:B------:R-:W-:Y:S01]  /*89b0*/  HMMA.16816.F32 R32, R192, R206, R32 ;  /* 0x000000cec020723c */ /* 0x000fe20000001820 */
[----:B------:R-:W5:Y:S04]  /*89c0*/  LDSM.16.M88.4 R192, [R217] ;  /* 0x00000000d9c0783b */ /* 0x000f680000000200 */
[----:B------:R-:W3:Y:S03]  /*89d0*/  LDSM.16.M88.4 R204, [R216] ;  /* 0x00000000d8cc783b */ /* 0x000ee60000000200 */
[C---:B-1----:R-:W-:Y:S08]  /*89e0*/  HMMA.16816.F32 R4, R168.reuse, R176, R4 ;  /* 0x000000b0a804723c */ /* 0x042ff00000001804 */
[C---:B------:R-:W-:Y:S01]  /*89f0*/  HMMA.16816.F32 R8, R168.reuse, R178, R8 ;  /* 0x000000b2a808723c */ /* 0x040fe20000001808 */
[----:B------:R-:W-:Y:S07]  /*8a00*/  LDSM.16.M88.4 R176, [R227+0xa000] ;  /* 0x00a00000e3b0783b */ /* 0x000fee0000000200 */
[C---:B------:R-:W-:Y:S08]  /*8a10*/  HMMA.16816.F32 R12, R168.reuse, R180, R12 ;  /* 0x000000b4a80c723c */ /* 0x040ff0000000180c */
[C---:B------:R-:W-:Y:S01]  /*8a20*/  HMMA.16816.F32 R16, R168.reuse, R182, R16 ;  /* 0x000000b6a810723c */ /* 0x040fe20000001810 */
[----:B------:R-:W-:Y:S07]  /*8a30*/  LDSM.16.M88.4 R180, [R227+0xa800] ;  /* 0x00a80000e3b4783b */ /* 0x000fee0000000200 */
[C---:B--2---:R-:W-:Y:S08]  /*8a40*/  HMMA.16816.F32 R20, R168.reuse, R172, R20 ;  /* 0x000000aca814723c */ /* 0x044ff00000001814 */
[C---:B------:R-:W-:Y:S01]  /*8a50*/  HMMA.16816.F32 R24, R168.reuse, R174, R24 ;  /* 0x000000aea818723c */ /* 0x040fe20000001818 */
[----:B------:R-:W1:Y:S07]  /*8a60*/  LDSM.16.M88.4 R172, [R230+0x2000] ;  /* 0x00200000e6ac783b */ /* 0x000e6e0000000200 */
[C---:B---3--:R-:W-:Y:S08]  /*8a70*/  HMMA.16816.F32 R28, R168.reuse, R184, R28 ;  /* 0x000000b8a81c723c */ /* 0x048ff0000000181c */
[----:B------:R-:W-:Y:S01]  /*8a80*/  HMMA.16816.F32 R32, R168, R186, R32 ;  /* 0x000000baa820723c */ /* 0x000fe20000001820 */
[----:B------:R-:W2:Y:S04]  /*8a90*/  LDSM.16.M88.4 R168, [R227+0xb000] ;  /* 0x00b00000e3a8783b */ /* 0x000ea80000000200 */
[----:B------:R-:W3:Y:S03]  /*8aa0*/  LDSM.16.M88.4 R184, [R227+0xb800] ;  /* 0x00b80000e3b8783b */ /* 0x000ee60000000200 */
[C---:B----4-:R-:W-:Y:S08]  /*8ab0*/  HMMA.16816.F32 R4, R188.reuse, R196, R4 ;  /* 0x000000c4bc04723c */ /* 0x050ff00000001804 */
[C---:B------:R-:W-:Y:S01]  /*8ac0*/  HMMA.16816.F32 R8, R188.reuse, R198, R8 ;  /* 0x000000c6bc08723c */ /* 0x040fe20000001808 */
[----:B------:R-:W-:Y:S07]  /*8ad0*/  LDSM.16.M88.4 R196, [R220+0x2000] ;  /* 0x00200000dcc4783b */ /* 0x000fee0000000200 */
[C---:B------:R-:W-:Y:S08]  /*8ae0*/  HMMA.16816.F32 R12, R188.reuse, R200, R12 ;  /* 0x000000c8bc0c723c */ /* 0x040ff0000000180c */
[C---:B------:R-:W-:Y:S01]  /*8af0*/  HMMA.16816.F32 R16, R188.reuse, R202, R16 ;  /* 0x000000cabc10723c */ /* 0x040fe20000001810 */
[----:B------:R-:W-:Y:S07]  /*8b00*/  LDSM.16.M88.4 R200, [R220+0x2800] ;  /* 0x00280000dcc8783b */ /* 0x000fee0000000200 */
[C---:B-----5:R-:W-:Y:S08]  /*8b10*/  HMMA.16816.F32 R20, R188.reuse, R192, R20 ;  /* 0x000000c0bc14723c */ /* 0x060ff00000001814 */
[C---:B------:R-:W-:Y:S01]  /*8b20*/  HMMA.16816.F32 R24, R188.reuse, R194, R24 ;  /* 0x000000c2bc18723c */ /* 0x040fe20000001818 */
[----:B------:R-:W4:Y:S07]  /*8b30*/  LDSM.16.M88.4 R192, [R229+0x2000] ;  /* 0x00200000e5c0783b */ /* 0x000f2e0000000200 */
[C---:B------:R-:W-:Y:S08]  /*8b40*/  HMMA.16816.F32 R28, R188.reuse, R204, R28 ;  /* 0x000000ccbc1c723c */ /* 0x040ff0000000181c */
[----:B------:R-:W-:Y:S01]  /*8b50*/  HMMA.16816.F32 R32, R188, R206, R32 ;  /* 0x000000cebc20723c */ /* 0x000fe20000001820 */
[----:B------:R-:W5:Y:S04]  /*8b60*/  LDSM.16.M88.4 R188, [R220+0x3000] ;  /* 0x00300000dcbc783b */ /* 0x000f680000000200 */
[----:B------:R-:W3:Y:S03]  /*8b70*/  LDSM.16.M88.4 R204, [R220+0x3800] ;  /* 0x00380000dccc783b */ /* 0x000ee60000000200 */
        /* <DEDUP_REMOVED lines=15> */
[----:B------:R-:W-:Y:S07]  /*8c70*/  LDSM.16.M88.4 R196, [R215] ;  /* 0x00000000d7c4783b */ /* 0x000fee0000000200 */
[C---:B------:R-:W-:Y:S08]  /*8c80*/  HMMA.16816.F32 R12, R192.reuse, R200, R12 ;  /* 0x000000c8c00c723c */ /* 0x040ff0000000180c */
[C---:B------:R-:W-:Y:S01]  /*8c90*/  HMMA.16816.F32 R16, R192.reuse, R202, R16 ;  /* 0x000000cac010723c */ /* 0x040fe20000001810 */
[----:B------:R-:W-:Y:S07]  /*8ca0*/  LDSM.16.M88.4 R200, [R214] ;  /* 0x00000000d6c8783b */ /* 0x000fee0000000200 */
[C---:B-----5:R-:W-:Y:S08]  /*8cb0*/  HMMA.16816.F32 R20, R192.reuse, R188, R20 ;  /* 0x000000bcc014723c */ /* 0x060ff00000001814 */
        /* <DEDUP_REMOVED lines=84> */
[C---:B-1----:R-:W-:Y:S01]  /*9200*/  HMMA.16816.F32 R4, R172.reuse, R176, R4 ;  /* 0x000000b0ac04723c */ /* 0x042fe20000001804 */
[----:B------:R-:W-:Y:S04]  /*9210*/  DEPBAR.LE SB0, 0x0 ;  /* 0x000080000000791a */ /* 0x000fe80000000000 */
[----:B------:R-:W-:Y:S03]  /*9220*/  BAR.SYNC.DEFER_BLOCKING 0x0 ;  /* 0x0000000000007b1d */ /* 0x000fe60000010000 */
[C---:B------:R-:W-:Y:S08]  /*9230*/  HMMA.16816.F32 R8, R172.reuse, R178, R8 ;  /* 0x000000b2ac08723c */ /* 0x040ff00000001808 */
[C---:B------:R-:W-:Y:S08]  /*9240*/  HMMA.16816.F32 R12, R172.reuse, R180, R12 ;  /* 0x000000b4ac0c723c */ /* 0x040ff0000000180c */
[C---:B------:R-:W-:Y:S08]  /*9250*/  HMMA.16816.F32 R16, R172.reuse, R182, R16 ;  /* 0x000000b6ac10723c */ /* 0x040ff00000001810 */
[C---:B--2---:R-:W-:Y:S08]  /*9260*/  HMMA.16816.F32 R20, R172.reuse, R168, R20 ;  /* 0x000000a8ac14723c */ /* 0x044ff00000001814 */
[C---:B------:R-:W-:Y:S08]  /*9270*/  HMMA.16816.F32 R24, R172.reuse, R170, R24 ;  /* 0x000000aaac18723c */ /* 0x040ff00000001818 */
[C---:B---3--:R-:W-:Y:S08]  /*9280*/  HMMA.16816.F32 R28, R172.reuse, R184, R28 ;  /* 0x000000b8ac1c723c */ /* 0x048ff0000000181c */
[----:B------:R-:W-:Y:S08]  /*9290*/  HMMA.16816.F32 R32, R172, R186, R32 ;  /* 0x000000baac20723c */ /* 0x000ff00000001820 */
[C---:B----4-:R-:W-:Y:S08]  /*92a0*/  HMMA.16816.F32 R4, R192.reuse, R196, R4 ;  /* 0x000000c4c004723c */ /* 0x050ff00000001804 */
[C---:B------:R-:W-:Y:S08]  /*92b0*/  HMMA.16816.F32 R8, R192.reuse, R198, R8 ;  /* 0x000000c6c008723c */ /* 0x040ff00000001808 */
[C---:B------:R-:W-:Y:S08]  /*92c0*/  HMMA.16816.F32 R12, R192.reuse, R200, R12 ;  /* 0x000000c8c00c723c */ /* 0x040ff0000000180c */
[C---:B------:R-:W-:Y:S08]  /*92d0*/  HMMA.16816.F32 R16, R192.reuse, R202, R16 ;  /* 0x000000cac010723c */ /* 0x040ff00000001810 */
[C---:B-----5:R-:W-:Y:S08]  /*92e0*/  HMMA.16816.F32 R20, R192.reuse, R188, R20 ;  /* 0x000000bcc014723c */ /* 0x060ff00000001814 */
[C---:B------:R-:W-:Y:S08]  /*92f0*/  HMMA.16816.F32 R24, R192.reuse, R190, R24 ;  /* 0x000000bec018723c */ /* 0x040ff00000001818 */
[C---:B------:R-:W-:Y:S08]  /*9300*/  HMMA.16816.F32 R28, R192.reuse, R204, R28 ;  /* 0x000000ccc01c723c */ /* 0x040ff0000000181c */
[----:B------:R-:W-:Y:S01]  /*9310*/  HMMA.16816.F32 R32, R192, R206, R32 ;  /* 0x000000cec020723c */ /* 0x000fe20000001820 */
[----:B------:R-:W-:-:S07]  /*9320*/  @P0 BRA `(.L_x_12) ;  /* 0xffffedf000000947 */ /* 0x000fce000383ffff */
.L_x_11:
[----:B-1----:R-:W-:Y:S01]  /*9330*/  FMNMX.FTZ R2, R4, R165, !PT ;  /* 0x000000a504027209 */ /* 0x002fe20007810000 */
[----:B------:R-:W-:Y:S01]  /*9340*/  LDSM.16.MT88.4 R172, [R226+0x10000] ;  /* 0x01000000e2ac783b */ /* 0x000fe20000004200 */
[----:B------:R-:W-:Y:S01]  /*9350*/  FMNMX.FTZ R164, R6, R0, !PT ;  /* 0x0000000006a47209 */ /* 0x000fe20007810000 */
[----:B------:R-:W-:Y:S01]  /*9360*/  UIADD3 UR11, UR11, -0x1, URZ ;  /* 0xffffffff0b0b7890 */ /* 0x000fe2000fffe03f */
[----:B------:R-:W-:Y:S02]  /*9370*/  FMNMX.FTZ R3, R5, R2, !PT ;  /* 0x0000000205037209 */ /* 0x000fe40007810000 */
[----:B------:R-:W-:Y:S02]  /*9380*/  FMNMX.FTZ R167, R7, R164, !PT ;  /* 0x000000a407a77209 */ /* 0x000fe40007810000 */
[----:B------:R-:W-:Y:S01]  /*9390*/  FMNMX.FTZ R2, R8, R3, !PT ;  /* 0x0000000308027209 */ /* 0x000fe20007810000 */
[----:B------:R-:W-:Y:S01]  /*93a0*/  LDSM.16.MT88.4 R176, [R225+0x10000] ;  /* 0x01000000e1b0783b */ /* 0x000fe20000004200 */
[----:B------:R-:W-:Y:S02]  /*93b0*/  FMNMX.FTZ R164, R10, R167, !PT ;  /* 0x000000a70aa47209 */ /* 0x000fe40007810000 */
        /* <DEDUP_REMOVED lines=23> */
[----:B------:R-:W-:Y:S04]  /*9530*/  FMNMX.FTZ R3, R29, R2, !PT ;  /* 0x000000021d037209 */ /* 0x000fe80007810000 */
[----:B------:R-:W-:Y:S02]  /*9540*/  FMNMX.FTZ R2, R32, R3, !PT ;  /* 0x0000000320027209 */ /* 0x000fe40007810000 */
[----:B------:R-:W-:Y:S02]  /*9550*/  FMNMX.FTZ R3, R31, R164, !PT ;  /* 0x000000a41f037209 */ /* 0x000fe40007810000 */
[----:B------:R-:W-:Y:S02]  /*9560*/  FMNMX.FTZ R168, R33, R2, !PT ;  /* 0x0000000221a87209 */ /* 0x000fe40007810000 */
[----:B------:R-:W-:Y:S03]  /*9570*/  FMNMX.FTZ R2, R34, R3, !PT ;  /* 0x0000000322027209 */ /* 0x000fe60007810000 */
[----:B------:R-:W-:Y:S01]  /*9580*/  SHFL.BFLY PT, R3, R168, 0x2, 0x1f ;  /* 0x0c401f00a8037f89 */ /* 0x000fe200000e0000 */
[----:B------:R-:W-:Y:S07]  /*9590*/  FMNMX.FTZ R169, R35, R2, !PT ;  /* 0x0000000223a97209 */ /* 0x000fee0007810000 */
[----:B------:R-:W1:Y:S02]  /*95a0*/  SHFL.BFLY PT, R2, R169, 0x2, 0x1f ;  /* 0x0c401f00a9027f89 */ /* 0x000e6400000e0000 */
[----:B-1----:R-:W-:Y:S02]  /*95b0*/  FMNMX.FTZ R166, R169, R2, !PT ;  /* 0x00000002a9a67209 */ /* 0x002fe40007810000 */
[----:B------:R-:W-:Y:S04]  /*95c0*/  FMNMX.FTZ R171, R168, R3, !PT ;  /* 0x00000003a8ab7209 */ /* 0x000fe80007810000 */
[----:B------:R-:W1:Y:S08]  /*95d0*/  SHFL.BFLY PT, R3, R166, 0x1, 0x1f ;  /* 0x0c201f00a6037f89 */ /* 0x000e7000000e0000 */
[----:B------:R-:W2:Y:S01]  /*95e0*/  SHFL.BFLY PT, R164, R171, 0x1, 0x1f ;  /* 0x0c201f00aba47f89 */ /* 0x000ea200000e0000 */
[----:B-1----:R-:W-:Y:S05]  /*95f0*/  FMNMX.FTZ R3, R166, R3, !PT ;  /* 0x00000003a6037209 */ /* 0x002fea0007810000 */
[----:B------:R-:W-:Y:S01]  /*9600*/  FMUL.FTZ R195, R3, c[0x0][0x23c] ;  /* 0x00008f0003c37a20 */ /* 0x000fe20000410000 */
[----:B--2---:R-:W-:Y:S02]  /*9610*/  FMNMX.FTZ R164, R171, R164, !PT ;  /* 0x000000a4aba47209 */ /* 0x004fe40007810000 */
[----:B------:R-:W1:Y:S02]  /*9620*/  LDSM.16.MT88.4 R168, [R228+0x10000] ;  /* 0x01000000e4a8783b */ /* 0x000e640000004200 */
[C---:B------:R-:W-:Y:S01]  /*9630*/  FSETP.NEU.FTZ.AND P1, PT, R164.reuse, -INF , PT ;  /* 0xff800000a400780b */ /* 0x040fe20003f3d000 */
[C---:B------:R-:W-:Y:S02]  /*9640*/  FADD.FTZ R2, -R164.reuse, R165 ;  /* 0x000000a5a4027221 */ /* 0x040fe40000010100 */
[----:B------:R-:W-:Y:S02]  /*9650*/  FMUL.FTZ R196, R164, c[0x0][0x23c] ;  /* 0x00008f00a4c47a20 */ /* 0x000fe40000410000 */
[----:B------:R-:W-:Y:S02]  /*9660*/  FMUL.FTZ R167, R2, c[0x0][0x23c] ;  /* 0x00008f0002a77a20 */ /* 0x000fe40000410000 */
[C---:B------:R-:W-:Y:S01]  /*9670*/  FADD.FTZ R165, -R3.reuse, R0 ;  /* 0x0000000003a57221 */ /* 0x040fe20000010100 */
[----:B------:R-:W-:Y:S01]  /*9680*/  FSEL R196, R196, RZ, P1 ;  /* 0x000000ffc4c47208 */ /* 0x000fe20000800000 */
[----:B------:R2:W3:Y:S01]  /*9690*/  MUFU.EX2 R2, R167 ;  /* 0x000000a700027308 */ /* 0x0004e20000000800 */
[----:B------:R-:W-:Y:S01]  /*96a0*/  FSETP.NEU.FTZ.AND P1, PT, R3, -INF , PT ;  /* 0xff8000000300780b */ /* 0x000fe20003f3d000 */
[----:B------:R-:W-:Y:S01]  /*96b0*/  FMUL.FTZ R0, R165, c[0x0][0x23c] ;  /* 0x00008f00a5007a20 */ /* 0x000fe20000410000 */
[----:B------:R-:W-:Y:S01]  /*96c0*/  MOV R165, R164 ;  /* 0x000000a400a57202 */ /* 0x000fe20000000f00 */
[--C-:B------:R-:W-:Y:S01]  /*96d0*/  FFMA.FTZ R166, R4, c[0x0][0x23c], -R196.reuse ;  /* 0x00008f0004a67a23 */ /* 0x100fe200000108c4 */
[----:B------:R-:W-:Y:S01]  /*96e0*/  FSEL R195, R195, RZ, P1 ;  /* 0x000000ffc3c37208 */ /* 0x000fe20000800000 */
[--C-:B------:R-:W-:Y:S02]  /*96f0*/  FFMA.FTZ R5, R5, c[0x0][0x23c], -R196.reuse ;  /* 0x00008f0005057a23 */ /* 0x100fe400000108c4 */
[--C-:B------:R-:W-:Y:S02]  /*9700*/  FFMA.FTZ R192, R9, c[0x0][0x23c], -R196.reuse ;  /* 0x00008f0009c07a23 */ /* 0x100fe400000108c4 */
[--C-:B------:R-:W-:Y:S01]  /*9710*/  FFMA.FTZ R6, R6, c[0x0][0x23c], -R195.reuse ;  /* 0x00008f0006067a23 */ /* 0x100fe200000108c3 */
[----:B------:R-:W4:Y:S01]  /*9720*/  MUFU.EX2 R0, R0 ;  /* 0x0000000000007308 */ /* 0x000f220000000800 */
[--C-:B------:R-:W-:Y:S02]  /*9730*/  FFMA.FTZ R7, R7, c[0x0][0x23c], -R195.reuse ;  /* 0x00008f0007077a23 */ /* 0x100fe400000108c3 */
[--C-:B------:R-:W-:Y:S02]  /*9740*/  FFMA.FTZ R193, R10, c[0x0][0x23c], -R195.reuse ;  /* 0x00008f000ac17a23 */ /* 0x100fe400000108c3 */
[--C-:B------:R-:W-:Y:S02]  /*9750*/  FFMA.FTZ R194, R11, c[0x0][0x23c], -R195.reuse ;  /* 0x00008f000bc27a23 */ /* 0x100fe400000108c3 */
[--C-:B------:R-:W-:Y:S02]  /*9760*/  FFMA.FTZ R205, R32, c[0x0][0x23c], -R196.reuse ;  /* 0x00008f0020cd7a23 */ /* 0x100fe400000108c4 */
[--C-:B------:R-:W-:Y:S01]  /*9770*/  FFMA.FTZ R206, R34, c[0x0][0x23c], -R195.reuse ;  /* 0x00008f0022ce7a23 */ /* 0x100fe200000108c3 */
[----:B------:R-:W-:Y:S01]  /*9780*/  MUFU.EX2 R166, R166 ;  /* 0x000000a600a67308 */ /* 0x000fe20000000800 */
[--C-:B------:R-:W-:Y:S02]  /*9790*/  FFMA.FTZ R197, R12, c[0x0][0x23c], -R196.reuse ;  /* 0x00008f000cc57a23 */ /* 0x100fe400000108c4 */
[--C-:B--2---:R-:W-:Y:S02]  /*97a0*/  FFMA.FTZ R167, R8, c[0x0][0x23c], -R196.reuse ;  /* 0x00008f0008a77a23 */ /* 0x104fe400000108c4 */
[C---:B---3--:R-:W-:Y:S02]  /*97b0*/  FMUL.FTZ R8, R2.reuse, R160 ;  /* 0x000000a002087220 */ /* 0x048fe40000410000 */
[C---:B------:R-:W-:Y:S02]  /*97c0*/  FMUL.FTZ R9, R2.reuse, R161 ;  /* 0x000000a102097220 */ /* 0x040fe40000410000 */
[C---:B------:R-:W-:Y:S01]  /*97d0*/  FMUL.FTZ R36, R2.reuse, R36 ;  /* 0x0000002402247220 */ /* 0x040fe20000410000 */
[----:B------:R-:W2:Y:S01]  /*97e0*/  MUFU.EX2 R5, R5 ;  /* 0x0000000500057308 */ /* 0x000ea20000000800 */
[C---:B------:R-:W-:Y:S02]  /*97f0*/  FMUL.FTZ R37, R2.reuse, R37 ;  /* 0x0000002502257220 */ /* 0x040fe40000410000 */
[----:B------:R-:W-:Y:S02]  /*9800*/  FMUL.FTZ R40, R2, R40 ;  /* 0x0000002802287220 */ /* 0x000fe40000410000 */
[C---:B----4-:R-:W-:Y:S02]  /*9810*/  FMUL.FTZ R10, R0.reuse, R162 ;  /* 0x000000a2000a7220 */ /* 0x050fe40000410000 */
[C---:B------:R-:W-:Y:S02]  /*9820*/  FMUL.FTZ R11, R0.reuse, R163 ;  /* 0x000000a3000b7220 */ /* 0x040fe40000410000 */
[C---:B------:R-:W-:Y:S01]  /*9830*/  FMUL.FTZ R38, R0.reuse, R38 ;  /* 0x0000002600267220 */ /* 0x040fe20000410000 */
[----:B------:R-:W-:Y:S01]  /*9840*/  MUFU.EX2 R6, R6 ;  /* 0x0000000600067308 */ /* 0x000fe20000000800 */
[----:B------:R-:W-:Y:S02]  /*9850*/  FMUL.FTZ R39, R0, R39 ;  /* 0x0000002700277220 */ /* 0x000fe40000410000 */
[----:B------:R-:W-:Y:S02]  /*9860*/  FMUL.FTZ R41, R2, R41 ;  /* 0x0000002902297220 */ /* 0x000fe40000410000 */
[C---:B------:R-:W-:Y:S02]  /*9870*/  FMUL.FTZ R42, R0.reuse, R42 ;  /* 0x0000002a002a7220 */ /* 0x040fe40000410000 */
[----:B------:R-:W-:Y:S02]  /*9880*/  FMUL.FTZ R43, R0, R43 ;  /* 0x0000002b002b7220 */ /* 0x000fe40000410000 */
[C---:B------:R-:W-:Y:S01]  /*9890*/  FMUL.FTZ R44, R2.reuse, R44 ;  /* 0x0000002c022c7220 */ /* 0x040fe20000410000 */
[----:B------:R-:W3:Y:S01]  /*98a0*/  MUFU.EX2 R7, R7 ;  /* 0x0000000700077308 */ /* 0x000ee20000000800 */
[----:B------:R-:W-:Y:S02]  /*98b0*/  FMUL.FTZ R45, R2, R45 ;  /* 0x0000002d022d7220 */ /* 0x000fe40000410000 */
[C---:B------:R-:W-:Y:S01]  /*98c0*/  FMUL.FTZ R46, R0.reuse, R46 ;  /* 0x0000002e002e7220 */ /* 0x040fe20000410000 */
[----:B--2---:R-:W-:Y:S01]  /*98d0*/  F2FP.PACK_AB R160, R5, R166 ;  /* 0x000000a605a0723e */ /* 0x004fe200000000ff */
[----:B------:R-:W-:Y:S02]  /*98e0*/  FMUL.FTZ R47, R0, R47 ;  /* 0x0000002f002f7220 */ /* 0x000fe40000410000 */
[C---:B------:R-:W-:Y:S02]  /*98f0*/  FMUL.FTZ R12, R2.reuse, R156 ;  /* 0x0000009c020c7220 */ /* 0x040fe40000410000 */
[C---:B------:R-:W-:Y:S01]  /*9900*/  FMUL.FTZ R48, R2.reuse, R48 ;  /* 0x0000003002307220 */ /* 0x040fe20000410000 */
[----:B------:R-:W-:Y:S01]  /*9910*/  MUFU.EX2 R167, R167 ;  /* 0x000000a700a77308 */ /* 0x000fe20000000800 */
[----:B------:R-:W-:Y:S02]  /*9920*/  FMUL.FTZ R49, R2, R49 ;  /* 0x0000003102317220 */ /* 0x000fe40000410000 */
[C---:B------:R-:W-:Y:S02]  /*9930*/  FMUL.FTZ R50, R0.reuse, R50 ;  /* 0x0000003200327220 */ /* 0x040fe40000410000 */
[----:B------:R-:W-:Y:S02]  /*9940*/  FMUL.FTZ R51, R0, R51 ;  /* 0x0000003300337220 */ /* 0x000fe40000410000 */
[C---:B------:R-:W-:Y:S02]  /*9950*/  FMUL.FTZ R52, R2.reuse, R52 ;  /* 0x0000003402347220 */ /* 0x040fe40000410000 */
[----:B------:R-:W-:Y:S01]  /*9960*/  FMUL.FTZ R53, R2, R53 ;  /* 0x0000003502357220 */ /* 0x000fe20000410000 */
[----:B------:R-:W2:Y:S01]  /*9970*/  MUFU.EX2 R192, R192 ;  /* 0x000000c000c07308 */ /* 0x000ea20000000800 */
[C---:B------:R-:W-:Y:S02]  /*9980*/  FMUL.FTZ R54, R0.reuse, R54 ;  /* 0x0000003600367220 */ /* 0x040fe40000410000 */
[----:B------:R-:W-:Y:S01]  /*9990*/  FMUL.FTZ R55, R0, R55 ;  /* 0x0000003700377220 */ /* 0x000fe20000410000 */
[----:B---3--:R-:W-:Y:S01]  /*99a0*/  F2FP.PACK_AB R161, R7, R6 ;  /* 0x0000000607a1723e */ /* 0x008fe200000000ff */
[C---:B------:R-:W-:Y:S02]  /*99b0*/  FMUL.FTZ R56, R2.reuse, R56 ;  /* 0x0000003802387220 */ /* 0x040fe40000410000 */
[----:B------:R-:W-:Y:S02]  /*99c0*/  FMUL.FTZ R57, R2, R57 ;  /* 0x0000003902397220 */ /* 0x000fe40000410000 */
[C---:B------:R-:W-:Y:S01]  /*99d0*/  FMUL.FTZ R58, R0.reuse, R58 ;  /* 0x0000003a003a7220 */ /* 0x040fe20000410000 */
[----:B------:R-:W-:Y:S01]  /*99e0*/  MUFU.EX2 R193, R193 ;  /* 0x000000c100c17308 */ /* 0x000fe20000000800 */
[----:B------:R-:W-:Y:S02]  /*99f0*/  FMUL.FTZ R59, R0, R59 ;  /* 0x0000003b003b7220 */ /* 0x000fe40000410000 */
[C---:B------:R-:W-:Y:S02]  /*9a00*/  FMUL.FTZ R60, R2.reuse, R60 ;  /* 0x0000003c023c7220 */ /* 0x040fe40000410000 */
[----:B------:R-:W-:Y:S02]  /*9a10*/  FMUL.FTZ R61, R2, R61 ;  /* 0x0000003d023d7220 */ /* 0x000fe40000410000 */
[C---:B------:R-:W-:Y:S02]  /*9a20*/  FMUL.FTZ R62, R0.reuse, R62 ;  /* 0x0000003e003e7220 */ /* 0x040fe40000410000 */
[----:B------:R-:W-:Y:S01]  /*9a30*/  FMUL.FTZ R63, R0, R63 ;  /* 0x0000003f003f7220 */ /* 0x000fe20000410000 */
[----:B------:R-:W3:Y:S01]  /*9a40*/  MUFU.EX2 R194, R194 ;  /* 0x000000c200c27308 */ /* 0x000ee20000000800 */
[C---:B------:R-:W-:Y:S02]  /*9a50*/  FMUL.FTZ R64, R2.reuse, R64 ;  /* 0x0000004002407220 */ /* 0x040fe40000410000 */
[----:B------:R-:W-:Y:S01]  /*9a60*/  FMUL.FTZ R65, R2, R65 ;  /* 0x0000004102417220 */ /* 0x000fe20000410000 */
[----:B--2---:R-:W-:Y:S01]  /*9a70*/  F2FP.PACK_AB R162, R192, R167 ;  /* 0x000000a7c0a2723e */ /* 0x004fe200000000ff */
        /* <DEDUP_REMOVED lines=9> */
[----:B------:R-:W-:Y:S01]  /*9b10*/  MUFU.EX2 R205, R205 ;  /* 0x000000cd00cd7308 */ /* 0x000fe20000000800 */
[C---:B------:R-:W-:Y:S02]  /*9b20*/  FMUL.FTZ R74, R0.reuse, R74 ;  /* 0x0000004a004a7220 */ /* 0x040fe40000410000 */
[----:B------:R-:W-:Y:S01]  /*9b30*/  FMUL.FTZ R75, R0, R75 ;  /* 0x0000004b004b7220 */ /* 0x000fe20000410000 */
[----:B---3--:R-:W-:Y:S01]  /*9b40*/  F2FP.PACK_AB R163, R194, R193 ;  /* 0x000000c1c2a3723e */ /* 0x008fe200000000ff */
[C---:B------:R-:W-:Y:S02]  /*9b50*/  FMUL.FTZ R76, R2.reuse, R76 ;  /* 0x0000004c024c7220 */ /* 0x040fe40000410000 */
[----:B------:R-:W-:Y:S02]  /*9b60*/  FMUL.FTZ R77, R2, R77 ;  /* 0x0000004d024d7220 */ /* 0x000fe40000410000 */
[C---:B------:R-:W-:Y:S01]  /*9b70*/  FMUL.FTZ R78, R0.reuse, R78 ;  /* 0x0000004e004e7220 */ /* 0x040fe20000410000 */
[----:B------:R-:W-:Y:S01]  /*9b80*/  MUFU.EX2 R206, R206 ;  /* 0x000000ce00ce7308 */ /* 0x000fe20000000800 */
[C---:B-1----:R-:W-:Y:S05]  /*9b90*/  HMMA.16816.F32 R8, R160.reuse, R168, R8 ;  /* 0x000000a8a008723c */ /* 0x042fea0000001808 */
[----:B------:R-:W-:Y:S02]  /*9ba0*/  FMUL.FTZ R79, R0, R79 ;  /* 0x0000004f004f7220 */ /* 0x000fe40000410000 */
[C---:B------:R-:W-:Y:S01]  /*9bb0*/  FMUL.FTZ R80, R2.reuse, R80 ;  /* 0x0000005002507220 */ /* 0x040fe20000410000 */
[C---:B------:R-:W-:Y:S01]  /*9bc0*/  HMMA.16816.F32 R36, R160.reuse, R170, R36 ;  /* 0x000000aaa024723c */ /* 0x040fe20000001824 */
[----:B------:R-:W1:Y:S03]  /*9bd0*/  LDSM.16.MT88.4 R168, [R224+0x10000] ;  /* 0x01000000e0a8783b */ /* 0x000e660000004200 */
[----:B------:R-:W-:Y:S02]  /*9be0*/  FMUL.FTZ R81, R2, R81 ;  /* 0x0000005102517220 */ /* 0x000fe40000410000 */
[C---:B------:R-:W-:Y:S02]  /*9bf0*/  FMUL.FTZ R82, R0.reuse, R82 ;  /* 0x0000005200527220 */ /* 0x040fe40000410000 */
[C---:B------:R-:W-:Y:S04]  /*9c00*/  HMMA.16816.F32 R40, R160.reuse, R172, R40 ;  /* 0x000000aca028723c */ /* 0x040fe80000001828 */
[----:B------:R-:W-:Y:S02]  /*9c10*/  FMUL.FTZ R83, R0, R83 ;  /* 0x0000005300537220 */ /* 0x000fe40000410000 */
[C---:B------:R-:W-:Y:S02]  /*9c20*/  FMUL.FTZ R84, R2.reuse, R84 ;  /* 0x0000005402547220 */ /* 0x040fe40000410000 */
[C---:B------:R-:W-:Y:S01]  /*9c30*/  HMMA.16816.F32 R44, R160.reuse, R174, R44 ;  /* 0x000000aea02c723c */ /* 0x040fe2000000182c */
[----:B------:R-:W2:Y:S03]  /*9c40*/  LDSM.16.MT88.4 R172, [R228+0x12000] ;  /* 0x01200000e4ac783b */ /* 0x000ea60000004200 */
[----:B------:R-:W-:Y:S02]  /*9c50*/  FMUL.FTZ R85, R2, R85 ;  /* 0x0000005502557220 */ /* 0x000fe40000410000 */
[C---:B------:R-:W-:Y:S02]  /*9c60*/  FMUL.FTZ R86, R0.reuse, R86 ;  /* 0x0000005600567220 */ /* 0x040fe40000410000 */
[C---:B------:R-:W-:Y:S04]  /*9c70*/  HMMA.16816.F32 R48, R160.reuse, R176, R48 ;  /* 0x000000b0a030723c */ /* 0x040fe80000001830 */
[----:B------:R-:W-:Y:S02]  /*9c80*/  FMUL.FTZ R87, R0, R87 ;  /* 0x0000005700577220 */ /* 0x000fe40000410000 */
[C---:B------:R-:W-:Y:S02]  /*9c90*/  FMUL.FTZ R88, R2.reuse, R88 ;  /* 0x0000005802587220 */ /* 0x040fe40000410000 */
[C---:B------:R-:W-:Y:S01]  /*9ca0*/  HMMA.16816.F32 R52, R160.reuse, R178, R52 ;  /* 0x000000b2a034723c */ /* 0x040fe20000001834 */
[----:B------:R-:W3:Y:S03]  /*9cb0*/  LDSM.16.MT88.4 R176, [R226+0x12000] ;  /* 0x01200000e2b0783b */ /* 0x000ee60000004200 */
[----:B------:R-:W-:Y:S02]  /*9cc0*/  FMUL.FTZ R89, R2, R89 ;  /* 0x0000005902597220 */ /* 0x000fe40000410000 */
[C---:B------:R-:W-:Y:S02]  /*9cd0*/  FMUL.FTZ R90, R0.reuse, R90 ;  /* 0x0000005a005a7220 */ /* 0x040fe40000410000 */
[----:B------:R-:W-:Y:S01]  /*9ce0*/  FMUL.FTZ R91, R0, R91 ;  /* 0x0000005b005b7220 */ /* 0x000fe20000410000 */
[C---:B-1----:R-:W-:Y:S03]  /*9cf0*/  HMMA.16816.F32 R56, R160.reuse, R168, R56 ;  /* 0x000000a8a038723c */ /* 0x042fe60000001838 */
[C---:B------:R-:W-:Y:S02]  /*9d00*/  FMUL.FTZ R92, R2.reuse, R92 ;  /* 0x0000005c025c7220 */ /* 0x040fe40000410000 */
[----:B------:R-:W-:Y:S02]  /*9d10*/  FMUL.FTZ R93, R2, R93 ;  /* 0x0000005d025d7220 */ /* 0x000fe40000410000 */
[C---:B------:R-:W-:Y:S01]  /*9d20*/  FMUL.FTZ R94, R0.reuse, R94 ;  /* 0x0000005e005e7220 */ /* 0x040fe20000410000 */
[C---:B------:R-:W-:Y:S01]  /*9d30*/  HMMA.16816.F32 R60, R160.reuse, R170, R60 ;  /* 0x000000aaa03c723c */ /* 0x040fe2000000183c */
[----:B------:R-:W1:Y:S03]  /*9d40*/  LDSM.16.MT88.4 R168, [R225+0x12000] ;  /* 0x01200000e1a8783b */ /* 0x000e660000004200 */
[----:B------:R-:W-:Y:S02]  /*9d50*/  FMUL.FTZ R95, R0, R95 ;  /* 0x0000005f005f7220 */ /* 0x000fe40000410000 */
[C---:B------:R-:W-:Y:S02]  /*9d60*/  FMUL.FTZ R96, R2.reuse, R96 ;  /* 0x0000006002607220 */ /* 0x040fe40000410000 */
[C---:B--2---:R-:W-:Y:S04]  /*9d70*/  HMMA.16816.F32 R64, R160.reuse, R172, R64 ;  /* 0x000000aca040723c */ /* 0x044fe80000001840 */
[----:B------:R-:W-:Y:S02]  /*9d80*/  FMUL.FTZ R97, R2, R97 ;  /* 0x0000006102617220 */ /* 0x000fe40000410000 */
[C---:B------:R-:W-:Y:S02]  /*9d90*/  FMUL.FTZ R98, R0.reuse, R98 ;  /* 0x0000006200627220 */ /* 0x040fe40000410000 */
[C---:B------:R-:W-:Y:S01]  /*9da0*/  HMMA.16816.F32 R68, R160.reuse, R174, R68 ;  /* 0x000000aea044723c */ /* 0x040fe20000001844 */
[----:B------:R-:W2:Y:S03]  /*9db0*/  LDSM.16.MT88.4 R172, [R224+0x12000] ;  /* 0x01200000e0ac783b */ /* 0x000ea60000004200 */
[----:B------:R-:W-:Y:S02]  /*9dc0*/  FMUL.FTZ R99, R0, R99 ;  /* 0x0000006300637220 */ /* 0x000fe40000410000 */
[C---:B------:R-:W-:Y:S02]  /*9dd0*/  FMUL.FTZ R100, R2.reuse, R100 ;  /* 0x0000006402647220 */ /* 0x040fe40000410000 */
[C---:B---3--:R-:W-:Y:S04]  /*9de0*/  HMMA.16816.F32 R72, R160.reuse, R176, R72 ;  /* 0x000000b0a048723c */ /* 0x048fe80000001848 */
        /* <DEDUP_REMOVED lines=52> */
[----:B------:R-:W-:Y:S03]  /*a130*/  FMUL.FTZ R133, R2, R133 ;  /* 0x0000008502857220 */ /* 0x000fe60000410000 */
[C---:B-1----:R-:W-:Y:S03]  /*a140*/  HMMA.16816.F32 R128, R160.reuse, R168, R128 ;  /* 0x000000a8a080723c */ /* 0x042fe60000001880 */
[C---:B------:R-:W-:Y:S02]  /*a150*/  FMUL.FTZ R134, R0.reuse, R134 ;  /* 0x0000008600867220 */ /* 0x040fe40000410000 */
[----:B------:R-:W-:Y:S02]  /*a160*/  FMUL.FTZ R135, R0, R135 ;  /* 0x0000008700877220 */ /* 0x000fe40000410000 */
[--C-:B------:R-:W-:Y:S02]  /*a170*/  FFMA.FTZ R198, R13, c[0x0][0x23c], -R196.reuse ;  /* 0x00008f000dc67a23 */ /* 0x100fe400000108c4 */
[----:B------:R-:W-:Y:S03]  /*a180*/  FMUL.FTZ R13, R2, R157 ;  /* 0x0000009d020d7220 */ /* 0x000fe60000410000 */
[C---:B------:R-:W-:Y:S01]  /*a190*/  HMMA.16816.F32 R132, R160.reuse, R170, R132 ;  /* 0x000000aaa084723c */ /* 0x040fe20000001884 */
[----:B------:R-:W-:Y:S01]  /*a1a0*/  LDSM.16.MT88.4 R168, [R228+0x10800] ;  /* 0x01080000e4a8783b */ /* 0x000fe20000004200 */
[----:B------:R-:W1:Y:S01]  /*a1b0*/  MUFU.EX2 R198, R198 ;  /* 0x000000c600c67308 */ /* 0x000e620000000800 */
[--C-:B------:R-:W-:Y:S02]  /*a1c0*/  FFMA.FTZ R199, R14, c[0x0][0x23c], -R195.reuse ;  /* 0x00008f000ec77a23 */ /* 0x100fe400000108c3 */
[C---:B------:R-:W-:Y:S02]  /*a1d0*/  FMUL.FTZ R14, R0.reuse, R158 ;  /* 0x0000009e000e7220 */ /* 0x040fe40000410000 */
[--C-:B------:R-:W-:Y:S02]  /*a1e0*/  FFMA.FTZ R200, R15, c[0x0][0x23c], -R195.reuse ;  /* 0x00008f000fc87a23 */ /* 0x100fe400000108c3 */
[----:B------:R-:W-:Y:S02]  /*a1f0*/  FMUL.FTZ R15, R0, R159 ;  /* 0x0000009f000f7220 */ /* 0x000fe40000410000 */
[----:B------:R-:W4:Y:S01]  /*a200*/  LDSM.16.MT88.4 R156, [R224+0x16000] ;  /* 0x01600000e09c783b */ /* 0x000f220000004200 */
[C---:B------:R-:W-:Y:S01]  /*a210*/  FMUL.FTZ R136, R2.reuse, R136 ;  /* 0x0000008802887220 */ /* 0x040fe20000410000 */
[----:B------:R-:W-:Y:S01]  /*a220*/  MUFU.EX2 R199, R199 ;  /* 0x000000c700c77308 */ /* 0x000fe20000000800 */
[----:B------:R-:W-:Y:S02]  /*a230*/  FMUL.FTZ R137, R2, R137 ;  /* 0x0000008902897220 */ /* 0x000fe40000410000 */
[C---:B------:R-:W-:Y:S02]  /*a240*/  FMUL.FTZ R138, R0.reuse, R138 ;  /* 0x0000008a008a7220 */ /* 0x040fe40000410000 */
[----:B------:R-:W-:Y:S02]  /*a250*/  FMUL.FTZ R139, R0, R139 ;  /* 0x0000008b008b7220 */ /* 0x000fe40000410000 */
[C---:B------:R-:W-:Y:S02]  /*a260*/  FMUL.FTZ R140, R2.reuse, R140 ;  /* 0x0000008c028c7220 */ /* 0x040fe40000410000 */
[----:B------:R-:W-:Y:S01]  /*a270*/  FMUL.FTZ R141, R2, R141 ;  /* 0x0000008d028d7220 */ /* 0x000fe20000410000 */
[----:B------:R-:W5:Y:S01]  /*a280*/  MUFU.EX2 R200, R200 ;  /* 0x000000c800c87308 */ /* 0x000f620000000800 */
[C---:B------:R-:W-:Y:S01]  /*a290*/  FMUL.FTZ R142, R0.reuse, R142 ;  /* 0x0000008e008e7220 */ /* 0x040fe20000410000 */
[C---:B--2---:R-:W-:Y:S03]  /*a2a0*/  HMMA.16816.F32 R136, R160.reuse, R172, R136 ;  /* 0x000000aca088723c */ /* 0x044fe60000001888 */
[----:B------:R-:W-:Y:S02]  /*a2b0*/  FMUL.FTZ R143, R0, R143 ;  /* 0x0000008f008f7220 */ /* 0x000fe40000410000 */
[--C-:B------:R-:W-:Y:S02]  /*a2c0*/  FFMA.FTZ R201, R16, c[0x0][0x23c], -R196.reuse ;  /* 0x00008f0010c97a23 */ /* 0x100fe400000108c4 */
[----:B------:R-:W-:Y:S01]  /*a2d0*/  FFMA.FTZ R202, R17, c[0x0][0x23c], -R196 ;  /* 0x00008f0011ca7a23 */ /* 0x000fe200000108c4 */
[C---:B------:R-:W-:Y:S01]  /*a2e0*/  HMMA.16816.F32 R12, R160.reuse, R174, R12 ;  /* 0x000000aea00c723c */ /* 0x040fe2000000180c */
[----:B------:R-:W2:Y:S02]  /*a2f0*/  LDSM.16.MT88.4 R172, [R226+0x10800] ;  /* 0x01080000e2ac783b */ /* 0x000ea40000004200 */
[----:B------:R-:W-:Y:S01]  /*a300*/  MUFU.EX2 R201, R201 ;  /* 0x000000c900c97308 */ /* 0x000fe20000000800 */
[--C-:B------:R-:W-:Y:S02]  /*a310*/  FFMA.FTZ R203, R18, c[0x0][0x23c], -R195.reuse ;  /* 0x00008f0012cb7a23 */ /* 0x100fe400000108c3 */
[----:B------:R-:W-:Y:S02]  /*a320*/  FFMA.FTZ R204, R19, c[0x0][0x23c], -R195 ;  /* 0x00008f0013cc7a23 */ /* 0x000fe400000108c3 */
[C---:B---3--:R-:W-:Y:S04]  /*a330*/  HMMA.16816.F32 R140, R160.reuse, R176, R140 ;  /* 0x000000b0a08c723c */ /* 0x048fe8000000188c */
[C---:B------:R-:W-:Y:S01]  /*a340*/  FMUL.FTZ R144, R2.reuse, R144 ;  /* 0x0000009002907220 */ /* 0x040fe20000410000 */
[----:B------:R-:W3:Y:S01]  /*a350*/  MUFU.EX2 R202, R202 ;  /* 0x000000ca00ca7308 */ /* 0x000ee20000000800 */
[----:B------:R-:W-:Y:S02]  /*a360*/  FMUL.FTZ R145, R2, R145 ;  /* 0x0000009102917220 */ /* 0x000fe40000410000 */
[C---:B------:R-:W-:Y:S04]  /*a370*/  FMUL.FTZ R146, R0.reuse, R146 ;  /* 0x0000009200927220 */ /* 0x040fe80000410000 */
[----:B------:R-:W-:Y:S02]  /*a380*/  FMUL.FTZ R147, R0, R147 ;  /* 0x0000009300937220 */ /* 0x000fe40000410000 */
[----:B------:R-:W-:Y:S01]  /*a390*/  FMUL.FTZ R16, R2, R152 ;  /* 0x0000009802107220 */ /* 0x000fe20000410000 */
[----:B------:R-:W-:Y:S01]  /*a3a0*/  MUFU.EX2 R203, R203 ;  /* 0x000000cb00cb7308 */ /* 0x000fe20000000800 */
[----:B-1----:R-:W-:Y:S01]  /*a3b0*/  F2FP.PACK_AB R152, R198, R197 ;  /* 0x000000c5c698723e */ /* 0x002fe200000000ff */
[----:B------:R-:W-:Y:S01]  /*a3c0*/  FMUL.FTZ R17, R2, R153 ;  /* 0x0000009902117220 */ /* 0x000fe20000410000 */
[----:B-----5:R-:W-:Y:S01]  /*a3d0*/  F2FP.PACK_AB R153, R200, R199 ;  /* 0x000000c7c899723e */ /* 0x020fe200000000ff */
[C---:B------:R-:W-:Y:S01]  /*a3e0*/  HMMA.16816.F32 R144, R160.reuse, R178, R144 ;  /* 0x000000b2a090723c */ /* 0x040fe20000001890 */
[----:B------:R-:W1:Y:S02]  /*a3f0*/  LDSM.16.MT88.4 R176, [R225+0x10800] ;  /* 0x01080000e1b0783b */ /* 0x000e640000004200 */
[C---:B------:R-:W-:Y:S02]  /*a400*/  FMUL.FTZ R18, R0.reuse, R154 ;  /* 0x0000009a00127220 */ /* 0x040fe40000410000 */
[----:B------:R-:W-:Y:S01]  /*a410*/  FMUL.FTZ R19, R0, R155 ;  /* 0x0000009b00137220 */ /* 0x000fe20000410000 */
[----:B------:R-:W5:Y:S01]  /*a420*/  MUFU.EX2 R204, R204 ;  /* 0x000000cc00cc7308 */ /* 0x000f620000000800 */
[C---:B------:R-:W-:Y:S02]  /*a430*/  FMUL.FTZ R148, R2.reuse, R148 ;  /* 0x0000009402947220 */ /* 0x040fe40000410000 */
[----:B------:R-:W-:Y:S03]  /*a440*/  FMUL.FTZ R149, R2, R149 ;  /* 0x0000009502957220 */ /* 0x000fe60000410000 */
[C---:B----4-:R-:W-:Y:S03]  /*a450*/  HMMA.16816.F32 R16, R160.reuse, R156, R16 ;  /* 0x0000009ca010723c */ /* 0x050fe60000001810 */
[----:B------:R-:W-:Y:S01]  /*a460*/  FMUL.FTZ R150, R0, R150 ;  /* 0x0000009600967220 */ /* 0x000fe20000410000 */
[----:B---3--:R-:W-:Y:S01]  /*a470*/  F2FP.PACK_AB R154, R202, R201 ;  /* 0x000000c9ca9a723e */ /* 0x008fe200000000ff */
[----:B------:R-:W-:Y:S02]  /*a480*/  FMUL.FTZ R151, R0, R151 ;  /* 0x0000009700977220 */ /* 0x000fe40000410000 */
[----:B------:R-:W-:Y:S02]  /*a490*/  FFMA.FTZ R166, R2, R251, R166 ;  /* 0x000000fb02a67223 */ /* 0x000fe400000100a6 */
[----:B------:R-:W-:Y:S03]  /*a4a0*/  FFMA.FTZ R6, R0, R249, R6 ;  /* 0x000000f900067223 */ /* 0x000fe60000010006 */
[----:B------:R-:W-:Y:S01]  /*a4b0*/  HMMA.16816.F32 R148, R160, R158, R148 ;  /* 0x0000009ea094723c */ /* 0x000fe20000001894 */
[----:B------:R-:W3:Y:S02]  /*a4c0*/  LDSM.16.MT88.4 R156, [R224+0x10800] ;  /* 0x01080000e09c783b */ /* 0x000ee40000004200 */
[----:B------:R-:W-:Y:S01]  /*a4d0*/  MOV R0, R3 ;  /* 0x0000000300007202 */ /* 0x000fe20000000f00 */
[----:B------:R-:W-:Y:S01]  /*a4e0*/  FADD.FTZ R166, R5, R166 ;  /* 0x000000a605a67221 */ /* 0x000fe20000010000 */
[----:B-----5:R-:W-:Y:S01]  /*a4f0*/  F2FP.PACK_AB R155, R204, R203 ;  /* 0x000000cbcc9b723e */ /* 0x020fe200000000ff */
[----:B------:R-:W-:Y:S03]  /*a500*/  FADD.FTZ R6, R7, R6 ;  /* 0x0000000607067221 */ /* 0x000fe60000010000 */
[----:B------:R-:W4:Y:S03]  /*a510*/  LDSM.16.MT88.4 R160, [R228+0x12800] ;  /* 0x01280000e4a0783b */ /* 0x000f260000004200 */
[----:B------:R-:W-:Y:S01]  /*a520*/  FADD.FTZ R167, R167, R166 ;  /* 0x000000a6a7a77221 */ /* 0x000fe20000010000 */
[C---:B------:R-:W-:Y:S05]  /*a530*/  HMMA.16816.F32 R8, R152.reuse, R168, R8 ;  /* 0x000000a89808723c */ /* 0x040fea0000001808 */
[----:B------:R-:W-:Y:S02]  /*a540*/  FADD.FTZ R193, R193, R6 ;  /* 0x00000006c1c17221 */ /* 0x000fe40000010000 */
[----:B------:R-:W-:Y:S01]  /*a550*/  FADD.FTZ R192, R192, R167 ;  /* 0x000000a7c0c07221 */ /* 0x000fe20000010000 */
[C---:B------:R-:W-:Y:S01]  /*a560*/  HMMA.16816.F32 R36, R152.reuse, R170, R36 ;  /* 0x000000aa9824723c */ /* 0x040fe20000001824 */
[----:B------:R-:W5:Y:S03]  /*a570*/  LDSM.16.MT88.4 R168, [R224+0x12800] ;  /* 0x01280000e0a8783b */ /* 0x000f660000004200 */
[----:B------:R-:W-:Y:S02]  /*a580*/  FADD.FTZ R194, R194, R193 ;  /* 0x000000c1c2c27221 */ /* 0x000fe40000010000 */
[----:B------:R-:W-:Y:S02]  /*a590*/  FADD.FTZ R197, R197, R192 ;  /* 0x000000c0c5c57221 */ /* 0x000fe40000010000 */
[C---:B--2---:R-:W-:Y:S04]  /*a5a0*/  HMMA.16816.F32 R40, R152.reuse, R172, R40 ;  /* 0x000000ac9828723c */ /* 0x044fe80000001828 */
[----:B------:R-:W-:Y:S02]  /*a5b0*/  FADD.FTZ R199, R199, R194 ;  /* 0x000000c2c7c77221 */ /* 0x000fe40000010000 */
[----:B------:R-:W-:Y:S02]  /*a5c0*/  FADD.FTZ R198, R198, R197 ;  /* 0x000000c5c6c67221 */ /* 0x000fe40000010000 */
[C---:B------:R-:W-:Y:S01]  /*a5d0*/  HMMA.16816.F32 R44, R152.reuse, R174, R44 ;  /* 0x000000ae982c723c */ /* 0x040fe2000000182c */
[----:B------:R-:W2:Y:S03]  /*a5e0*/  LDSM.16.MT88.4 R172, [R228+0x14800] ;  /* 0x01480000e4ac783b */ /* 0x000ea60000004200 */
[----:B------:R-:W-:Y:S02]  /*a5f0*/  FADD.FTZ R200, R200, R199 ;  /* 0x000000c7c8c87221 */ /* 0x000fe40000010000 */
[----:B------:R-:W-:Y:S02]  /*a600*/  FADD.FTZ R5, R201, R198 ;  /* 0x000000c6c9057221 */ /* 0x000fe40000010000 */
[C---:B-1----:R-:W-:Y:S04]  /*a610*/  HMMA.16816.F32 R48, R152.reuse, R176, R48 ;  /* 0x000000b09830723c */ /* 0x042fe80000001830 */
[----:B------:R-:W-:Y:S02]  /*a620*/  FADD.FTZ R7, R203, R200 ;  /* 0x000000c8cb077221 */ /* 0x000fe40000010000 */
[----:B------:R-:W-:Y:S02]  /*a630*/  FADD.FTZ R5, R202, R5 ;  /* 0x00000005ca057221 */ /* 0x000fe40000010000 */
[C---:B------:R-:W-:Y:S01]  /*a640*/  HMMA.16816.F32 R52, R152.reuse, R178, R52 ;  /* 0x000000b29834723c */ /* 0x040fe20000001834 */
[----:B------:R-:W-:Y:S03]  /*a650*/  LDSM.16.MT88.4 R176, [R224+0x15800] ;  /* 0x01580000e0b0783b */ /* 0x000fe60000004200 */
[----:B------:R-:W-:Y:S04]  /*a660*/  FADD.FTZ R7, R204, R7 ;  /* 0x00000007cc077221 */ /* 0x000fe80000010000 */
[C---:B---3--:R-:W-:Y:S08]  /*a670*/  HMMA.16816.F32 R56, R152.reuse, R156, R56 ;  /* 0x0000009c9838723c */ /* 0x048ff00000001838 */
[C---:B------:R-:W-:Y:S01]  /*a680*/  HMMA.16816.F32 R60, R152.reuse, R158, R60 ;  /* 0x0000009e983c723c */ /* 0x040fe2000000183c */
[----:B------:R-:W1:Y:S07]  /*a690*/  LDSM.16.MT88.4 R156, [R225+0x14800] ;  /* 0x01480000e19c783b */ /* 0x000e6e0000004200 */
[C---:B----4-:R-:W-:Y:S08]  /*a6a0*/  HMMA.16816.F32 R64, R152.reuse, R160, R64 ;  /* 0x000000a09840723c */ /* 0x050ff00000001840 */
[C---:B------:R-:W-:Y:S01]  /*a6b0*/  HMMA.16816.F32 R68, R152.reuse, R162, R68 ;  /* 0x000000a29844723c */ /* 0x040fe20000001844 */
[----:B------:R-:W3:Y:S07]  /*a6c0*/  LDSM.16.MT88.4 R160, [R224+0x14800] ;  /* 0x01480000e0a0783b */ /* 0x000eee0000004200 */
[C---:B------:R-:W-:Y:S07]  /*a6d0*/  HMMA.16816.F32 R72, R152.reuse, R180, R72 ;  /* 0x000000b49848723c */ /* 0x040fee0000001848 */
[--C-:B------:R-:W-:Y:S01]  /*a6e0*/  FFMA.FTZ R180, R20, c[0x0][0x23c], -R196.reuse ;  /* 0x00008f0014b47a23 */ /* 0x100fe200000108c4 */
[C---:B------:R-:W-:Y:S04]  /*a6f0*/  HMMA.16816.F32 R76, R152.reuse, R182, R76 ;  /* 0x000000b6984c723c */ /* 0x040fe8000000184c */
[--C-:B------:R-:W-:Y:S01]  /*a700*/  FFMA.FTZ R181, R21, c[0x0][0x23c], -R196.reuse ;  /* 0x00008f0015b57a23 */ /* 0x100fe200000108c4 */
[----:B------:R-:W-:Y:S02]  /*a710*/  MUFU.EX2 R180, R180 ;  /* 0x000000b400b47308 */ /* 0x000fe40000000800 */
[--C-:B------:R-:W-:Y:S01]  /*a720*/  FFMA.FTZ R182, R22, c[0x0][0x23c], -R195.reuse ;  /* 0x00008f0016b67a23 */ /* 0x100fe200000108c3 */
[C---:B------:R-:W-:Y:S04]  /*a730*/  HMMA.16816.F32 R80, R152.reuse, R184, R80 ;  /* 0x000000b89850723c */ /* 0x040fe80000001850 */
[--C-:B------:R-:W-:Y:S02]  /*a740*/  FFMA.FTZ R183, R23, c[0x0][0x23c], -R195.reuse ;  /* 0x00008f0017b77a23 */ /* 0x100fe400000108c3 */
[----:B------:R-:W-:Y:S01]  /*a750*/  LDSM.16.MT88.4 R20, [R225+0x16800] ;  /* 0x01680000e114783b */ /* 0x000fe20000004200 */
[--C-:B------:R-:W-:Y:S01]  /*a760*/  FFMA.FTZ R184, R24, c[0x0][0x23c], -R196.reuse ;  /* 0x00008f0018b87a23 */ /* 0x100fe200000108c4 */
[C---:B------:R-:W-:Y:S01]  /*a770*/  HMMA.16816.F32 R84, R152.reuse, R186, R84 ;  /* 0x000000ba9854723c */ /* 0x040fe20000001854 */
[----:B------:R-:W4:Y:S03]  /*a780*/  MUFU.EX2 R181, R181 ;  /* 0x000000b500b57308 */ /* 0x000f260000000800 */
[--C-:B------:R-:W-:Y:S03]  /*a790*/  FFMA.FTZ R185, R25, c[0x0][0x23c], -R196.reuse ;  /* 0x00008f0019b97a23 */ /* 0x100fe600000108c4 */
[--C-:B------:R-:W-:Y:S01]  /*a7a0*/  FFMA.FTZ R186, R26, c[0x0][0x23c], -R195.reuse ;  /* 0x00008f001aba7a23 */ /* 0x100fe200000108c3 */
[C---:B-----5:R-:W-:Y:S03]  /*a7b0*/  HMMA.16816.F32 R88, R152.reuse, R168, R88 ;  /* 0x000000a89858723c */ /* 0x060fe60000001858 */
[----:B------:R-:W-:Y:S01]  /*a7c0*/  MUFU.EX2 R182, R182 ;  /* 0x000000b600b67308 */ /* 0x000fe20000000800 */
[--C-:B------:R-:W-:Y:S02]  /*a7d0*/  FFMA.FTZ R187, R27, c[0x0][0x23c], -R195.reuse ;  /* 0x00008f001bbb7a23 */ /* 0x100fe400000108c3 */
[----:B------:R-:W-:Y:S02]  /*a7e0*/  LDSM.16.MT88.4 R24, [R226+0x11000] ;  /* 0x01100000e218783b */ /* 0x000fe40000004200 */
[C---:B------:R-:W-:Y:S05]  /*a7f0*/  HMMA.16816.F32 R92, R152.reuse, R170, R92 ;  /* 0x000000aa985c723c */ /* 0x040fea000000185c */
[----:B------:R-:W5:Y:S01]  /*a800*/  MUFU.EX2 R183, R183 ;  /* 0x000000b700b77308 */ /* 0x000f620000000800 */
[----:B------:R-:W3:Y:S02]  /*a810*/  LDSM.16.MT88.4 R168, [R228+0x16800] ;  /* 0x01680000e4a8783b */ /* 0x000ee40000004200 */
[C---:B--2---:R-:W-:Y:S07]  /*a820*/  HMMA.16816.F32 R96, R152.reuse, R172, R96 ;  /* 0x000000ac9860723c */ /* 0x044fee0000001860 */
[----:B------:R-:W-:Y:S01]  /*a830*/  MUFU.EX2 R184, R184 ;  /* 0x000000b800b87308 */ /* 0x000fe20000000800 */
[C---:B------:R-:W-:Y:S01]  /*a840*/  HMMA.16816.F32 R100, R152.reuse, R174, R100 ;  /* 0x000000ae9864723c */ /* 0x040fe20000001864 */
[----:B------:R-:W2:Y:S07]  /*a850*/  LDSM.16.MT88.4 R172, [R226+0x16800] ;  /* 0x01680000e2ac783b */ /* 0x000eae0000004200 */
[C---:B------:R-:W-:Y:S01]  /*a860*/  HMMA.16816.F32 R104, R152.reuse, R188, R104 ;  /* 0x000000bc9868723c */ /* 0x040fe20000001868 */
[----:B------:R-:W2:Y:S06]  /*a870*/  MUFU.EX2 R185, R185 ;  /* 0x000000b900b97308 */ /* 0x000eac0000000800 */
[--C-:B------:R-:W-:Y:S01]  /*a880*/  FFMA.FTZ R188, R28, c[0x0][0x23c], -R196.reuse ;  /* 0x00008f001cbc7a23 */ /* 0x100fe200000108c4 */
[C---:B------:R-:W-:Y:S03]  /*a890*/  HMMA.16816.F32 R108, R152.reuse, R190, R108 ;  /* 0x000000be986c723c */ /* 0x040fe6000000186c */
[----:B------:R-:W-:Y:S01]  /*a8a0*/  MUFU.EX2 R186, R186 ;  /* 0x000000ba00ba7308 */ /* 0x000fe20000000800 */
[--C-:B------:R-:W-:Y:S02]  /*a8b0*/  FFMA.FTZ R189, R29, c[0x0][0x23c], -R196.reuse ;  /* 0x00008f001dbd7a23 */ /* 0x100fe400000108c4 */
[----:B------:R-:W-:Y:S02]  /*a8c0*/  FFMA.FTZ R196, R33, c[0x0][0x23c], -R196 ;  /* 0x00008f0021c47a23 */ /* 0x000fe400000108c4 */
[C---:B-1----:R-:W-:Y:S04]  /*a8d0*/  HMMA.16816.F32 R112, R152.reuse, R156, R112 ;  /* 0x0000009c9870723c */ /* 0x042fe80000001870 */
[--C-:B------:R-:W-:Y:S01]  /*a8e0*/  FFMA.FTZ R190, R30, c[0x0][0x23c], -R195.reuse ;  /* 0x00008f001ebe7a23 */ /* 0x100fe200000108c3 */
[----:B------:R-:W1:Y:S01]  /*a8f0*/  MUFU.EX2 R187, R187 ;  /* 0x000000bb00bb7308 */ /* 0x000e620000000800 */
[--C-:B------:R-:W-:Y:S02]  /*a900*/  FFMA.FTZ R191, R31, c[0x0][0x23c], -R195.reuse ;  /* 0x00008f001fbf7a23 */ /* 0x100fe400000108c3 */
[C---:B------:R-:W-:Y:S01]  /*a910*/  HMMA.16816.F32 R116, R152.reuse, R158, R116 ;  /* 0x0000009e9874723c */ /* 0x040fe20000001874 */
[----:B------:R-:W1:Y:S03]  /*a920*/  LDSM.16.MT88.4 R156, [R224+0x16800] ;  /* 0x01680000e09c783b */ /* 0x000e660000004200 */
[----:B------:R-:W-:Y:S03]  /*a930*/  FFMA.FTZ R195, R35, c[0x0][0x23c], -R195 ;  /* 0x00008f0023c37a23 */ /* 0x000fe600000108c3 */
[----:B------:R-:W-:Y:S01]  /*a940*/  MUFU.EX2 R188, R188 ;  /* 0x000000bc00bc7308 */ /* 0x000fe20000000800 */
[C---:B---3--:R-:W-:Y:S01]  /*a950*/  HMMA.16816.F32 R120, R152.reuse, R160, R120 ;  /* 0x000000a09878723c */ /* 0x048fe20000001878 */
[----:B------:R-:W-:Y:S07]  /*a960*/  LDSM.16.MT88.4 R28, [R225+0x17000] ;  /* 0x01700000e11c783b */ /* 0x000fee0000004200 */
[C---:B------:R-:W-:Y:S01]  /*a970*/  HMMA.16816.F32 R124, R152.reuse, R162, R124 ;  /* 0x000000a2987c723c */ /* 0x040fe2000000187c */
[----:B------:R-:W3:Y:S01]  /*a980*/  LDSM.16.MT88.4 R160, [R228+0x11000] ;  /* 0x01100000e4a0783b */ /* 0x000ee20000004200 */
[----:B------:R-:W1:Y:S06]  /*a990*/  MUFU.EX2 R189, R189 ;  /* 0x000000bd00bd7308 */ /* 0x000e6c0000000800 */
[C---:B------:R-:W-:Y:S01]  /*a9a0*/  HMMA.16816.F32 R128, R152.reuse, R168, R128 ;  /* 0x000000a89880723c */ /* 0x040fe20000001880 */
[----:B------:R-:W-:Y:S03]  /*a9b0*/  LDSM.16.MT88.4 R32, [R226+0x11800] ;  /* 0x01180000e220783b */ /* 0x000fe60000004200 */
[----:B------:R-:W-:Y:S04]  /*a9c0*/  MUFU.EX2 R190, R190 ;  /* 0x000000be00be7308 */ /* 0x000fe80000000800 */
[C---:B------:R-:W-:Y:S01]  /*a9d0*/  HMMA.16816.F32 R132, R152.reuse, R170, R132 ;  /* 0x000000aa9884723c */ /* 0x040fe20000001884 */
[----:B------:R-:W3:Y:S05]  /*a9e0*/  LDSM.16.MT88.4 R168, [R225+0x11000] ;  /* 0x01100000e1a8783b */ /* 0x000eea0000004200 */
[----:B------:R-:W1:Y:S02]  /*a9f0*/  MUFU.EX2 R191, R191 ;  /* 0x000000bf00bf7308 */ /* 0x000e640000000800 */
[C---:B--2---:R-:W-:Y:S08]  /*aa00*/  HMMA.16816.F32 R136, R152.reuse, R172, R136 ;  /* 0x000000ac9888723c */ /* 0x044ff00000001888 */
[C---:B------:R-:W-:Y:S01]  /*aa10*/  HMMA.16816.F32 R12, R152.reuse, R174, R12 ;  /* 0x000000ae980c723c */ /* 0x040fe2000000180c */
[----:B------:R-:W2:Y:S01]  /*aa20*/  LDSM.16.MT88.4 R172, [R224+0x11000] ;  /* 0x01100000e0ac783b */ /* 0x000ea20000004200 */
[----:B------:R-:W2:Y:S06]  /*aa30*/  MUFU.EX2 R196, R196 ;  /* 0x000000c400c47308 */ /* 0x000eac0000000800 */
[C---:B------:R-:W-:Y:S04]  /*aa40*/  HMMA.16816.F32 R140, R152.reuse, R20, R140 ;  /* 0x00000014988c723c */ /* 0x040fe8000000188c */
[----:B------:R-:W2:Y:S03]  /*aa50*/  MUFU.EX2 R195, R195 ;  /* 0x000000c300c37308 */ /* 0x000ea60000000800 */
[----:B----4-:R-:W-:Y:S01]  /*aa60*/  F2FP.PACK_AB R20, R181, R180 ;  /* 0x000000b4b514723e */ /* 0x010fe200000000ff */
[C---:B------:R-:W-:Y:S04]  /*aa70*/  HMMA.16816.F32 R144, R152.reuse, R22, R144 ;  /* 0x000000169890723c */ /* 0x040fe80000001890 */
[----:B-----5:R-:W-:Y:S01]  /*aa80*/  F2FP.PACK_AB R21, R183, R182 ;  /* 0x000000b6b715723e */ /* 0x020fe200000000ff */
[----:B------:R-:W-:Y:S02]  /*aa90*/  FADD.FTZ R180, R180, R5 ;  /* 0x00000005b4b47221 */ /* 0x000fe40000010000 */
[----:B------:R-:W-:Y:S01]  /*aaa0*/  F2FP.PACK_AB R22, R185, R184 ;  /* 0x000000b8b916723e */ /* 0x000fe200000000ff */
[C---:B-1----:R-:W-:Y:S04]  /*aab0*/  HMMA.16816.F32 R16, R152.reuse, R156, R16 ;  /* 0x0000009c9810723c */ /* 0x042fe80000001810 */
[----:B------:R-:W-:Y:S01]  /*aac0*/  F2FP.PACK_AB R23, R187, R186 ;  /* 0x000000babb17723e */ /* 0x000fe200000000ff */
[----:B------:R-:W-:Y:S02]  /*aad0*/  FADD.FTZ R182, R182, R7 ;  /* 0x00000007b6b67221 */ /* 0x000fe40000010000 */
[----:B------:R-:W-:Y:S01]  /*aae0*/  FADD.FTZ R181, R181, R180 ;  /* 0x000000b4b5b57221 */ /* 0x000fe20000010000 */
[----:B------:R-:W-:Y:S01]  /*aaf0*/  HMMA.16816.F32 R148, R152, R158, R148 ;  /* 0x0000009e9894723c */ /* 0x000fe20000001894 */
[----:B------:R-:W1:Y:S03]  /*ab00*/  LDSM.16.MT88.4 R152, [R228+0x13000] ;  /* 0x01300000e498783b */ /* 0x000e660000004200 */
[----:B------:R-:W-:Y:S02]  /*ab10*/  FADD.FTZ R183, R183, R182 ;  /* 0x000000b6b7b77221 */ /* 0x000fe40000010000 */
[----:B------:R-:W-:Y:S02]  /*ab20*/  FADD.FTZ R184, R184, R181 ;  /* 0x000000b5b8b87221 */ /* 0x000fe40000010000 */
[C---:B---3--:R-:W-:Y:S01]  /*ab30*/  HMMA.16816.F32 R8, R20.reuse, R160, R8 ;  /* 0x000000a01408723c */ /* 0x048fe20000001808 */
[----:B------:R-:W3:Y:S04]  /*ab40*/  LDSM.16.MT88.4 R156, [R226+0x13000] ;  /* 0x01300000e29c783b */ /* 0x000ee80000004200 */
[----:B------:R-:W-:Y:S02]  /*ab50*/  FADD.FTZ R186, R186, R183 ;  /* 0x000000b7baba7221 */ /* 0x000fe40000010000 */
[----:B------:R-:W-:Y:S01]  /*ab60*/  FADD.FTZ R185, R185, R184 ;  /* 0x000000b8b9b97221 */ /* 0x000fe20000010000 */
[C---:B------:R-:W-:Y:S01]  /*ab70*/  HMMA.16816.F32 R36, R20.reuse, R162, R36 ;  /* 0x000000a21424723c */ /* 0x040fe20000001824 */
[----:B------:R-:W4:Y:S03]  /*ab80*/  LDSM.16.MT88.4 R160, [R225+0x13000] ;  /* 0x01300000e1a0783b */ /* 0x000f260000004200 */
[----:B------:R-:W-:Y:S04]  /*ab90*/  FADD.FTZ R187, R187, R186 ;  /* 0x000000babbbb7221 */ /* 0x000fe80000010000 */
[C---:B------:R-:W-:Y:S08]  /*aba0*/  HMMA.16816.F32 R40, R20.reuse, R24, R40 ;  /* 0x000000181428723c */ /* 0x040ff00000001828 */
[C---:B------:R-:W-:Y:S01]  /*abb0*/  HMMA.16816.F32 R44, R20.reuse, R26, R44 ;  /* 0x0000001a142c723c */ /* 0x040fe2000000182c */
[----:B------:R-:W5:Y:S07]  /*abc0*/  LDSM.16.MT88.4 R24, [R224+0x13000] ;  /* 0x01300000e018783b */ /* 0x000f6e0000004200 */
[C---:B------:R-:W-:Y:S08]  /*abd0*/  HMMA.16816.F32 R48, R20.reuse, R168, R48 ;  /* 0x000000a81430723c */ /* 0x040ff00000001830 */
[C---:B------:R-:W-:Y:S01]  /*abe0*/  HMMA.16816.F32 R52, R20.reuse, R170, R52 ;  /* 0x000000aa1434723c */ /* 0x040fe20000001834 */
[----:B------:R-:W4:Y:S07]  /*abf0*/  LDSM.16.MT88.4 R168, [R228+0x15000] ;  /* 0x01500000e4a8783b */ /* 0x000f2e0000004200 */
[C---:B--2---:R-:W-:Y:S08]  /*ac00*/  HMMA.16816.F32 R56, R20.reuse, R172, R56 ;  /* 0x000000ac1438723c */ /* 0x044ff00000001838 */
[C---:B------:R-:W-:Y:S01]  /*ac10*/  HMMA.16816.F32 R60, R20.reuse, R174, R60 ;  /* 0x000000ae143c723c */ /* 0x040fe2000000183c */
[----:B------:R-:W2:Y:S07]  /*ac20*/  LDSM.16.MT88.4 R172, [R226+0x15000] ;  /* 0x01500000e2ac783b */ /* 0x000eae0000004200 */
[C---:B-1----:R-:W-:Y:S08]  /*ac30*/  HMMA.16816.F32 R64, R20.reuse, R152, R64 ;  /* 0x000000981440723c */ /* 0x042ff00000001840 */
[C---:B------:R-:W-:Y:S01]  /*ac40*/  HMMA.16816.F32 R68, R20.reuse, R154, R68 ;  /* 0x0000009a1444723c */ /* 0x040fe20000001844 */
[----:B------:R-:W1:Y:S07]  /*ac50*/  LDSM.16.MT88.4 R152, [R225+0x15000] ;  /* 0x01500000e198783b */ /* 0x000e6e0000004200 */
[C---:B---3--:R-:W-:Y:S08]  /*ac60*/  HMMA.16816.F32 R72, R20.reuse, R156, R72 ;  /* 0x0000009c1448723c */ /* 0x048ff00000001848 */
[C---:B------:R-:W-:Y:S01]  /*ac70*/  HMMA.16816.F32 R76, R20.reuse, R158, R76 ;  /* 0x0000009e144c723c */ /* 0x040fe2000000184c */
[----:B------:R-:W3:Y:S07]  /*ac80*/  LDSM.16.MT88.4 R156, [R224+0x15000] ;  /* 0x01500000e09c783b */ /* 0x000eee0000004200 */
[C---:B----4-:R-:W-:Y:S08]  /*ac90*/  HMMA.16816.F32 R80, R20.reuse, R160, R80 ;  /* 0x000000a01450723c */ /* 0x050ff00000001850 */
[C---:B------:R-:W-:Y:S01]  /*aca0*/  HMMA.16816.F32 R84, R20.reuse, R162, R84 ;  /* 0x000000a21454723c */ /* 0x040fe20000001854 */
[----:B------:R-:W-:Y:S07]  /*acb0*/  LDSM.16.MT88.4 R160, [R226+0x17000] ;  /* 0x01700000e2a0783b */ /* 0x000fee0000004200 */
[C---:B-----5:R-:W-:Y:S08]  /*acc0*/  HMMA.16816.F32 R88, R20.reuse, R24, R88 ;  /* 0x000000181458723c */ /* 0x060ff00000001858 */
[C---:B------:R-:W-:Y:S01]  /*acd0*/  HMMA.16816.F32 R92, R20.reuse, R26, R92 ;  /* 0x0000001a145c723c */ /* 0x040fe2000000185c */
[----:B------:R-:W4:Y:S07]  /*ace0*/  LDSM.16.MT88.4 R24, [R228+0x17000] ;  /* 0x01700000e418783b */ /* 0x000f2e0000004200 */
[C---:B------:R-:W-:Y:S08]  /*acf0*/  HMMA.16816.F32 R96, R20.reuse, R168, R96 ;  /* 0x000000a81460723c */ /* 0x040ff00000001860 */
[C---:B------:R-:W-:Y:S01]  /*ad00*/  HMMA.16816.F32 R100, R20.reuse, R170, R100 ;  /* 0x000000aa1464723c */ /* 0x040fe20000001864 */
[----:B------:R-:W-:Y:S07]  /*ad10*/  LDSM.16.MT88.4 R168, [R228+0x15800] ;  /* 0x01580000e4a8783b */ /* 0x000fee0000004200 */
[C---:B--2---:R-:W-:Y:S08]  /*ad20*/  HMMA.16816.F32 R104, R20.reuse, R172, R104 ;  /* 0x000000ac1468723c */ /* 0x044ff00000001868 */
[C---:B------:R-:W-:Y:S01]  /*ad30*/  HMMA.16816.F32 R108, R20.reuse, R174, R108 ;  /* 0x000000ae146c723c */ /* 0x040fe2000000186c */
[----:B------:R-:W-:Y:S07]  /*ad40*/  LDSM.16.MT88.4 R172, [R225+0x15800] ;  /* 0x01580000e1ac783b */ /* 0x000fee0000004200 */
[C---:B-1----:R-:W-:Y:S08]  /*ad50*/  HMMA.16816.F32 R112, R20.reuse, R152, R112 ;  /* 0x000000981470723c */ /* 0x042ff00000001870 */
[C---:B------:R-:W-:Y:S01]  /*ad60*/  HMMA.16816.F32 R116, R20.reuse, R154, R116 ;  /* 0x0000009a1474723c */ /* 0x040fe20000001874 */
[----:B------:R-:W1:Y:S07]  /*ad70*/  LDSM.16.MT88.4 R152, [R224+0x17000] ;  /* 0x01700000e098783b */ /* 0x000e6e0000004200 */
[C---:B---3--:R-:W-:Y:S08]  /*ad80*/  HMMA.16816.F32 R120, R20.reuse, R156, R120 ;  /* 0x0000009c1478723c */ /* 0x048ff00000001878 */
[C---:B------:R-:W-:Y:S01]  /*ad90*/  HMMA.16816.F32 R124, R20.reuse, R158, R124 ;  /* 0x0000009e147c723c */ /* 0x040fe2000000187c */
[----:B------:R-:W-:Y:S07]  /*ada0*/  LDSM.16.MT88.4 R156, [R225+0x11800] ;  /* 0x01180000e19c783b */ /* 0x000fee0000004200 */
[C---:B----4-:R-:W-:Y:S08]  /*adb0*/  HMMA.16816.F32 R128, R20.reuse, R24, R128 ;  /* 0x000000181480723c */ /* 0x050ff00000001880 */
[C---:B------:R-:W-:Y:S01]  /*adc0*/  HMMA.16816.F32 R132, R20.reuse, R26, R132 ;  /* 0x0000001a1484723c */ /* 0x040fe20000001884 */
[----:B------:R-:W2:Y:S07]  /*add0*/  LDSM.16.MT88.4 R24, [R228+0x11800] ;  /* 0x01180000e418783b */ /* 0x000eae0000004200 */
[C---:B------:R-:W-:Y:S08]  /*ade0*/  HMMA.16816.F32 R136, R20.reuse, R160, R136 ;  /* 0x000000a01488723c */ /* 0x040ff00000001888 */
[C---:B------:R-:W-:Y:S08]  /*adf0*/  HMMA.16816.F32 R12, R20.reuse, R162, R12 ;  /* 0x000000a2140c723c */ /* 0x040ff0000000180c */
[C---:B------:R-:W-:Y:S08]  /*ae00*/  HMMA.16816.F32 R140, R20.reuse, R28, R140 ;  /* 0x0000001c148c723c */ /* 0x040ff0000000188c */
[C---:B------:R-:W-:Y:S01]  /*ae10*/  HMMA.16816.F32 R144, R20.reuse, R30, R144 ;  /* 0x0000001e1490723c */ /* 0x040fe20000001890 */
[----:B------:R-:W3:Y:S07]  /*ae20*/  LDSM.16.MT88.4 R28, [R224+0x11800] ;  /* 0x01180000e01c783b */ /* 0x000eee0000004200 */
[C---:B-1----:R-:W-:Y:S08]  /*ae30*/  HMMA.16816.F32 R16, R20.reuse, R152, R16 ;  /* 0x000000981410723c */ /* 0x042ff00000001810 */
[----:B------:R-:W-:Y:S01]  /*ae40*/  HMMA.16816.F32 R148, R20, R154, R148 ;  /* 0x0000009a1494723c */ /* 0x000fe20000001894 */
[----:B------:R-:W-:Y:S06]  /*ae50*/  LDSM.16.MT88.4 R152, [R224+0x13800] ;  /* 0x01380000e098783b */ /* 0x000fec0000004200 */
[----:B------:R-:W-:Y:S01]  /*ae60*/  F2FP.PACK_AB R20, R189, R188 ;  /* 0x000000bcbd14723e */ /* 0x000fe200000000ff */
[----:B------:R-:W-:Y:S01]  /*ae70*/  FADD.FTZ R188, R188, R185 ;  /* 0x000000b9bcbc7221 */ /* 0x000fe20000010000 */
[----:B------:R-:W-:Y:S03]  /*ae80*/  F2FP.PACK_AB R21, R191, R190 ;  /* 0x000000bebf15723e */ /* 0x000fe600000000ff */
[----:B------:R-:W-:Y:S01]  /*ae90*/  F2FP.PACK_AB R22, R196, R205 ;  /* 0x000000cdc416723e */ /* 0x000fe200000000ff */
[----:B------:R-:W-:Y:S01]  /*aea0*/  FADD.FTZ R190, R190, R187 ;  /* 0x000000bbbebe7221 */ /* 0x000fe20000010000 */
[----:B------:R-:W-:Y:S01]  /*aeb0*/  F2FP.PACK_AB R23, R195, R206 ;  /* 0x000000cec317723e */ /* 0x000fe200000000ff */
[----:B------:R-:W-:Y:S02]  /*aec0*/  FADD.FTZ R188, R189, R188 ;  /* 0x000000bcbdbc7221 */ /* 0x000fe40000010000 */
[----:B------:R-:W-:Y:S02]  /*aed0*/  FADD.FTZ R191, R191, R190 ;  /* 0x000000bebfbf7221 */ /* 0x000fe40000010000 */
[----:B------:R-:W-:Y:S02]  /*aee0*/  FADD.FTZ R205, R205, R188 ;  /* 0x000000bccdcd7221 */ /* 0x000fe40000010000 */
[C---:B--2---:R-:W-:Y:S01]  /*aef0*/  HMMA.16816.F32 R160, R20.reuse, R24, R8 ;  /* 0x0000001814a0723c */ /* 0x044fe20000001808 */
[----:B------:R-:W1:Y:S02]  /*af00*/  LDSM.16.MT88.4 R8, [R228+0x13800] ;  /* 0x01380000e408783b */ /* 0x000e640000004200 */
[----:B------:R-:W-:Y:S02]  /*af10*/  FADD.FTZ R206, R206, R191 ;  /* 0x000000bfcece7221 */ /* 0x000fe40000010000 */
[----:B------:R-:W-:Y:S02]  /*af20*/  FADD.FTZ R251, R196, R205 ;  /* 0x000000cdc4fb7221 */ /* 0x000fe40000010000 */
[----:B------:R-:W-:Y:S01]  /*af30*/  FADD.FTZ R249, R195, R206 ;  /* 0x000000cec3f97221 */ /* 0x000fe20000010000 */
[C---:B------:R-:W-:Y:S01]  /*af40*/  HMMA.16816.F32 R36, R20.reuse, R26, R36 ;  /* 0x0000001a1424723c */ /* 0x040fe20000001824 */
[----:B------:R-:W2:Y:S07]  /*af50*/  LDSM.16.MT88.4 R24, [R226+0x13800] ;  /* 0x01380000e218783b */ /* 0x000eae0000004200 */
[C---:B------:R-:W-:Y:S08]  /*af60*/  HMMA.16816.F32 R40, R20.reuse, R32, R40 ;  /* 0x000000201428723c */ /* 0x040ff00000001828 */
[C---:B------:R-:W-:Y:S01]  /*af70*/  HMMA.16816.F32 R44, R20.reuse, R34, R44 ;  /* 0x00000022142c723c */ /* 0x040fe2000000182c */
[----:B------:R-:W4:Y:S07]  /*af80*/  LDSM.16.MT88.4 R32, [R225+0x13800] ;  /* 0x01380000e120783b */ /* 0x000f2e0000004200 */
[C---:B------:R-:W-:Y:S08]  /*af90*/  HMMA.16816.F32 R48, R20.reuse, R156, R48 ;  /* 0x0000009c1430723c */ /* 0x040ff00000001830 */
[C---:B------:R-:W-:Y:S01]  /*afa0*/  HMMA.16816.F32 R52, R20.reuse, R158, R52 ;  /* 0x0000009e1434723c */ /* 0x040fe20000001834 */
[----:B------:R-:W5:Y:S07]  /*afb0*/  LDSM.16.MT88.4 R156, [R226+0x15800] ;  /* 0x01580000e29c783b */ /* 0x000f6e0000004200 */
[C---:B---3--:R-:W-:Y:S08]  /*afc0*/  HMMA.16816.F32 R56, R20.reuse, R28, R56 ;  /* 0x0000001c1438723c */ /* 0x048ff00000001838 */
        /* <DEDUP_REMOVED lines=8> */
[C---:B----4-:R-:W-:Y:S08]  /*b050*/  HMMA.16816.F32 R80, R20.reuse, R32, R80 ;  /* 0x000000201450723c */ /* 0x050ff00000001850 */
[C---:B------:R-:W-:Y:S08]  /*b060*/  HMMA.16816.F32 R84, R20.reuse, R34, R84 ;  /* 0x000000221454723c */ /* 0x040ff00000001854 */
[C---:B------:R-:W-:Y:S08]  /*b070*/  HMMA.16816.F32 R88, R20.reuse, R152, R88 ;  /* 0x000000981458723c */ /* 0x040ff00000001858 */
[C---:B------:R-:W-:Y:S08]  /*b080*/  HMMA.16816.F32 R92, R20.reuse, R154, R92 ;  /* 0x0000009a145c723c */ /* 0x040ff0000000185c */
[C---:B------:R-:W-:Y:S08]  /*b090*/  HMMA.16816.F32 R96, R20.reuse, R168, R96 ;  /* 0x000000a81460723c */ /* 0x040ff00000001860 */
[C---:B------:R-:W-:Y:S08]  /*b0a0*/  HMMA.16816.F32 R100, R20.reuse, R170, R100 ;  /* 0x000000aa1464723c */ /* 0x040ff00000001864 */
[C---:B-----5:R-:W-:Y:S08]  /*b0b0*/  HMMA.16816.F32 R104, R20.reuse, R156, R104 ;  /* 0x0000009c1468723c */ /* 0x060ff00000001868 */
[C---:B------:R-:W-:Y:S08]  /*b0c0*/  HMMA.16816.F32 R108, R20.reuse, R158, R108 ;  /* 0x0000009e146c723c */ /* 0x040ff0000000186c */
[C---:B------:R-:W-:Y:S08]  /*b0d0*/  HMMA.16816.F32 R112, R20.reuse, R172, R112 ;  /* 0x000000ac1470723c */ /* 0x040ff00000001870 */
[C---:B------:R-:W-:Y:S08]  /*b0e0*/  HMMA.16816.F32 R116, R20.reuse, R174, R116 ;  /* 0x000000ae1474723c */ /* 0x040ff00000001874 */
[C---:B------:R-:W-:Y:S08]  /*b0f0*/  HMMA.16816.F32 R120, R20.reuse, R176, R120 ;  /* 0x000000b01478723c */ /* 0x040ff00000001878 */
[C---:B------:R-:W-:Y:S08]  /*b100*/  HMMA.16816.F32 R124, R20.reuse, R178, R124 ;  /* 0x000000b2147c723c */ /* 0x040ff0000000187c */
[C---:B---3--:R-:W-:Y:S08]  /*b110*/  HMMA.16816.F32 R128, R20.reuse, R28, R128 ;  /* 0x0000001c1480723c */ /* 0x048ff00000001880 */
[C---:B------:R-:W-:Y:S01]  /*b120*/  HMMA.16816.F32 R132, R20.reuse, R30, R132 ;  /* 0x0000001e1484723c */ /* 0x040fe20000001884 */
[----:B------:R-:W3:Y:S07]  /*b130*/  LDSM.16.MT88.4 R28, [R224+0x17800] ;  /* 0x01780000e01c783b */ /* 0x000eee0000004200 */
[C---:B-1----:R-:W-:Y:S08]  /*b140*/  HMMA.16816.F32 R136, R20.reuse, R8, R136 ;  /* 0x000000081488723c */ /* 0x042ff00000001888 */
[C---:B------:R-:W-:Y:S08]  /*b150*/  HMMA.16816.F32 R156, R20.reuse, R10, R12 ;  /* 0x0000000a149c723c */ /* 0x040ff0000000180c */
[C---:B--2---:R-:W-:Y:S08]  /*b160*/  HMMA.16816.F32 R140, R20.reuse, R24, R140 ;  /* 0x00000018148c723c */ /* 0x044ff0000000188c */
[C---:B------:R-:W-:Y:S08]  /*b170*/  HMMA.16816.F32 R144, R20.reuse, R26, R144 ;  /* 0x0000001a1490723c */ /* 0x040ff00000001890 */
[C---:B---3--:R-:W-:Y:S08]  /*b180*/  HMMA.16816.F32 R152, R20.reuse, R28, R16 ;  /* 0x0000001c1498723c */ /* 0x048ff00000001810 */
[----:B------:R-:W-:Y:S01]  /*b190*/  HMMA.16816.F32 R148, R20, R30, R148 ;  /* 0x0000001e1494723c */ /* 0x000fe20000001894 */
[----:B------:R-:W-:-:S07]  /*b1a0*/  @P0 BRA `(.L_x_10) ;  /* 0xffffd20000000947 */ /* 0x000fce000383ffff */
.L_x_9:
[----:B------:R-:W1:Y:S01]  /*b1b0*/  SHFL.BFLY PT, R2, R251, 0x2, 0x1f ;  /* 0x0c401f00fb027f89 */ /* 0x000e6200000e0000 */
[----:B------:R-:W-:Y:S01]  /*b1c0*/  MOV R4, 0x3f800000 ;  /* 0x3f80000000047802 */ /* 0x000fe20000000f00 */
[----:B------:R-:W2:Y:S01]  /*b1d0*/  S2UR UR6, SR_CTAID.Y ;  /* 0x00000000000679c3 */ /* 0x000ea20000002600 */
[----:B------:R-:W-:Y:S01]  /*b1e0*/  MOV R5, 0x3f800000 ;  /* 0x3f80000000057802 */ /* 0x000fe20000000f00 */
[----:B------:R-:W3:Y:S01]  /*b1f0*/  SHFL.BFLY PT, R0, R249, 0x2, 0x1f ;  /* 0x0c401f00f9007f89 */ /* 0x000ee200000e0000 */
[----:B------:R-:W-:Y:S01]  /*b200*/  UISETP.NE.AND UP0, UPT, UR9, -0x1, UPT ;  /* 0xffffffff0900788c */ /* 0x000fe2000bf05270 */
[----:B------:R-:W-:Y:S01]  /*b210*/  BSSY B0, `(.L_x_13) ;  /* 0x0000188000007945 */ /* 0x000fe20003800000 */
[----:B------:R-:W-:-:S02]  /*b220*/  ULDC.64 UR4, c[0x0][0x1e8] ;  /* 0x00007a0000047ab9 */ /* 0x000fc40000000a00 */
[----:B------:R-:W-:Y:S01]  /*b230*/  ULDC UR8, c[0x0][0x214] ;  /* 0x0000850000087ab9 */ /* 0x000fe20000000800 */
[----:B------:R-:W4:Y:S01]  /*b240*/  S2UR UR11, SR_CTAID.X ;  /* 0x00000000000b79c3 */ /* 0x000f220000002500 */
[----:B------:R-:W-:Y:S02]  /*b250*/  UMOV UR24, URZ ;  /* 0x0000003f00187c82 */ /* 0x000fe40008000000 */
[----:B------:R-:W-:-:S03]  /*b260*/  UMOV UR25, URZ ;  /* 0x0000003f00197c82 */ /* 0x000fc60008000000 */
[----:B------:R-:W-:Y:S02]  /*b270*/  @UP0 UIMAD.WIDE.U32 UR18, UR9, UR4, URZ ;  /* 0x00000004091202a5 */ /* 0x000fe4000f8e003f */
[----:B------:R-:W5:Y:S02]  /*b280*/  S2UR UR12, SR_CTAID.Z ;  /* 0x00000000000c79c3 */ /* 0x000f640000002700 */
[----:B------:R-:W-:-:S03]  /*b290*/  @UP0 UIMAD UR7, UR9, UR5, UR19 ;  /* 0x00000005090702a4 */ /* 0x000fc6000f8e0213 */
[----:B------:R-:W-:Y:S01]  /*b2a0*/  ULDC.64 UR4, c[0x0][0x1e0] ;  /* 0x0000780000047ab9 */ /* 0x000fe20000000a00 */
[----:B-1----:R-:W-:Y:S01]  /*b2b0*/  FADD.FTZ R9, R2, R251 ;  /* 0x000000fb02097221 */ /* 0x002fe20000010000 */
[----:B--2---:R-:W-:Y:S01]  /*b2c0*/  @!UP0 USHF.R.S32.HI UR13, URZ, 0x1f, UR6 ;  /* 0x0000001f3f0d8899 */ /* 0x004fe20008011406 */
[----:B---3--:R-:W-:-:S03]  /*b2d0*/  FADD.FTZ R7, R0, R249 ;  /* 0x000000f900077221 */ /* 0x008fc60000010000 */
[----:B------:R-:W1:Y:S01]  /*b2e0*/  SHFL.BFLY PT, R2, R9, 0x1, 0x1f ;  /* 0x0c201f0009027f89 */ /* 0x000e6200000e0000 */
[----:B------:R-:W-:Y:S02]  /*b2f0*/  @!UP0 UIMAD UR13, UR13, UR4, URZ ;  /* 0x000000040d0d82a4 */ /* 0x000fe4000f8e023f */
[----:B------:R-:W-:Y:S01]  /*b300*/  @!UP0 UIMAD.WIDE.U32 UR22, UR6, UR4, URZ ;  /* 0x00000004061682a5 */ /* 0x000fe2000f8e003f */
[----:B------:R-:W2:Y:S01]  /*b310*/  SHFL.BFLY PT, R0, R7, 0x1, 0x1f ;  /* 0x0c201f0007007f89 */ /* 0x000ea200000e0000 */
[----:B------:R-:W-:Y:S02]  /*b320*/  @!UP0 UIMAD UR13, UR6, UR5, UR13 ;  /* 0x00000005060d82a4 */ /* 0x000fe4000f8e020d */
[----:B------:R-:W-:Y:S02]  /*b330*/  ULDC.U8 UR4, c[0x0][0x329] ;  /* 0x0000ca4000047ab9 */ /* 0x000fe40000000000 */
[----:B------:R-:W-:Y:S02]  /*b340*/  UISETP.NE.AND UP1, UPT, UR4, URZ, UPT ;  /* 0x0000003f0400728c */ /* 0x000fe4000bf25270 */
[----:B------:R-:W-:-:S02]  /*b350*/  ULDC.U8 UR5, c[0x0][0x328] ;  /* 0x0000ca0000057ab9 */ /* 0x000fc40000000000 */
[----:B------:R-:W-:Y:S02]  /*b360*/  UISETP.NE.AND UP2, UPT, UR5, URZ, UPT ;  /* 0x0000003f0500728c */ /* 0x000fe4000bf45270 */
[----:B------:R-:W-:Y:S02]  /*b370*/  @!UP0 UIADD3 UR7, UR23, UR13, URZ ;  /* 0x0000000d17078290 */ /* 0x000fe4000fffe03f */
[----:B------:R-:W-:Y:S02]  /*b380*/  UISETP.NE.OR UP3, UPT, UR4, URZ, !UP2 ;  /* 0x0000003f0400728c */ /* 0x000fe4000d765670 */
[----:B------:R-:W-:Y:S02]  /*b390*/  ULDC UR5, c[0x0][0x234] ;  /* 0x00008d0000057ab9 */ /* 0x000fe40000000800 */
[----:B------:R-:W-:Y:S02]  /*b3a0*/  @UP1 ULDC UR14, c[0x0][0x210] ;  /* 0x00008400000e1ab9 */ /* 0x000fe40000000800 */
[----:B------:R-:W-:Y:S01]  /*b3b0*/  @UP1 UIMAD UR14, UR14, UR8, URZ ;  /* 0x000000080e0e12a4 */ /* 0x000fe2000f8e023f */
[----:B-1----:R-:W-:Y:S01]  /*b3c0*/  FADD.FTZ R2, R9, R2 ;  /* 0x0000000209027221 */ /* 0x002fe20000010000 */
[----:B------:R-:W-:-:S02]  /*b3d0*/  @!UP1 USEL UR14, UR8, UR5, !UP2 ;  /* 0x00000005080e9287 */ /* 0x000fc4000d000000 */
[----:B------:R-:W-:Y:S01]  /*b3e0*/  ULDC UR4, c[0x0][0x1c0] ;  /* 0x0000700000047ab9 */ /* 0x000fe20000000800 */
[----:B--2---:R-:W-:Y:S01]  /*b3f0*/  FADD.FTZ R0, R7, R0 ;  /* 0x0000000007007221 */ /* 0x004fe20000010000 */
[----:B------:R-:W-:Y:S01]  /*b400*/  FSETP.NE.FTZ.AND P4, PT, R2, RZ, PT ;  /* 0x000000ff0200720b */ /* 0x000fe20003f95000 */
[----:B------:R-:W-:Y:S02]  /*b410*/  @UP1 UMOV UR19, 0x1 ;  /* 0x0000000100131882 */ /* 0x000fe40000000000 */
[----:B------:R-:W-:Y:S01]  /*b420*/  @!UP1 UIMAD UR19, UR14, UR4, URZ ;  /* 0x000000040e1392a4 */ /* 0x000fe2000f8e023f */
[----:B------:R-:W-:Y:S01]  /*b430*/  FSETP.NE.FTZ.AND P3, PT, R0, RZ, PT ;  /* 0x000000ff0000720b */ /* 0x000fe20003f75000 */
[----:B------:R-:W-:Y:S02]  /*b440*/  @!UP3 UIMAD UR21, UR6, UR8, URZ ;  /* 0x000000080615b2a4 */ /* 0x000fe4000f8e023f */
[----:B------:R-:W-:Y:S02]  /*b450*/  @UP1 ULDC UR20, c[0x0][0x210] ;  /* 0x0000840000141ab9 */ /* 0x000fe40000000800 */
[----:B------:R-:W-:-:S02]  /*b460*/  UIMAD UR5, UR6, UR19, URZ ;  /* 0x00000013060572a4 */ /* 0x000fc4000f8e023f */
[----:B------:R-:W-:Y:S02]  /*b470*/  @!UP1 UMOV UR20, 0x1 ;  /* 0x0000000100149882 */ /* 0x000fe40000000000 */
[----:B------:R-:W1:Y:S01]  /*b480*/  @P4 MUFU.RCP R4, R2 ;  /* 0x0000000200044308 */ /* 0x000e620000001000 */
[----:B------:R-:W-:Y:S02]  /*b490*/  @!UP3 USEL UR21, UR21, UR9, !UP0 ;  /* 0x000000091515b287 */ /* 0x000fe4000c000000 */
[----:B----4-:R-:W-:Y:S02]  /*b4a0*/  UIMAD UR4, UR11, UR20, URZ ;  /* 0x000000140b0472a4 */ /* 0x010fe4000f8e023f */
[----:B------:R-:W-:Y:S02]  /*b4b0*/  USEL UR5, UR5, URZ, UP3 ;  /* 0x0000003f05057287 */ /* 0x000fe40009800000 */
[----:B------:R-:W-:Y:S01]  /*b4c0*/  USHF.L.U32 UR4, UR4, 0x6, URZ ;  /* 0x0000000604047899 */ /* 0x000fe2000800063f */
[----:B------:R-:W2:Y:S01]  /*b4d0*/  @P3 MUFU.RCP R5, R0 ;  /* 0x0000000000053308 */ /* 0x000ea20000001000 */
[----:B-----5:R-:W-:-:S02]  /*b4e0*/  UIMAD UR14, UR12, UR14, UR5 ;  /* 0x0000000e0c0e72a4 */ /* 0x020fc4000f8e0205 */
[----:B------:R-:W-:Y:S02]  /*b4f0*/  @!UP3 UMOV UR24, UR21 ;  /* 0x000000150018bc82 */ /* 0x000fe40008000000 */
[----:B------:R-:W-:Y:S02]  /*b500*/  USHF.R.S32.HI UR5, URZ, 0x1f, UR4 ;  /* 0x0000001f3f057899 */ /* 0x000fe40008011404 */
[----:B------:R-:W-:Y:S01]  /*b510*/  @!UP3 USHF.R.S32.HI UR25, URZ, 0x1f, UR21 ;  /* 0x0000001f3f19b899 */ /* 0x000fe20008011415 */
[C---:B-1----:R-:W-:Y:S01]  /*b520*/  FMUL.FTZ R160, R4.reuse, R160 ;  /* 0x000000a004a07220 */ /* 0x042fe20000410000 */
[----:B------:R-:W-:Y:S01]  /*b530*/  @P4 MUFU.LG2 R2, R2 ;  /* 0x0000000200024308 */ /* 0x000fe20000000c00 */
[C---:B------:R-:W-:Y:S01]  /*b540*/  FMUL.FTZ R161, R4.reuse, R161 ;  /* 0x000000a104a17220 */ /* 0x040fe20000410000 */
[----:B------:R-:W-:Y:S01]  /*b550*/  USHF.R.S32.HI UR6, URZ, 0x1f, UR14 ;  /* 0x0000001f3f067899 */ /* 0x000fe2000801140e */
[C---:B------:R-:W-:Y:S01]  /*b560*/  FMUL.FTZ R36, R4.reuse, R36 ;  /* 0x0000002404247220 */ /* 0x040fe20000410000 */
[----:B------:R-:W-:Y:S01]  /*b570*/  UIADD3 UR4, UP2, UP1, UR4, UR24, UR14 ;  /* 0x0000001804047290 */ /* 0x000fe2000f95e00e */
[C---:B------:R-:W-:Y:S01]  /*b580*/  FMUL.FTZ R37, R4.reuse, R37 ;  /* 0x0000002504257220 */ /* 0x040fe20000410000 */
[----:B------:R-:W-:Y:S01]  /*b590*/  F2FP.PACK_AB R160, R161, R160 ;  /* 0x000000a0a1a0723e */ /* 0x000fe200000000ff */
[C---:B------:R-:W-:Y:S01]  /*b5a0*/  FMUL.FTZ R40, R4.reuse, R40 ;  /* 0x0000002804287220 */ /* 0x040fe20000410000 */
[----:B------:R-:W1:Y:S01]  /*b5b0*/  @P3 MUFU.LG2 R0, R0 ;  /* 0x0000000000003308 */ /* 0x000e620000000c00 */
[C---:B------:R-:W-:Y:S01]  /*b5c0*/  FMUL.FTZ R41, R4.reuse, R41 ;  /* 0x0000002904297220 */ /* 0x040fe20000410000 */
[----:B------:R-:W-:Y:S01]  /*b5d0*/  F2FP.PACK_AB R36, R37, R36 ;  /* 0x000000242524723e */ /* 0x000fe200000000ff */
[C---:B------:R-:W-:Y:S01]  /*b5e0*/  FMUL.FTZ R44, R4.reuse, R44 ;  /* 0x0000002c042c7220 */ /* 0x040fe20000410000 */
[----:B------:R-:W-:Y:S01]  /*b5f0*/  UIADD3.X UR5, UR5, UR25, UR6, UP2, UP1 ;  /* 0x0000001905057290 */ /* 0x000fe200097e2406 */
[C---:B------:R-:W-:Y:S01]  /*b600*/  FMUL.FTZ R45, R4.reuse, R45 ;  /* 0x0000002d042d7220 */ /* 0x040fe20000410000 */
[----:B------:R-:W-:Y:S01]  /*b610*/  F2FP.PACK_AB R40, R41, R40 ;  /* 0x000000282928723e */ /* 0x000fe200000000ff */
[C---:B------:R-:W-:Y:S01]  /*b620*/  FMUL.FTZ R48, R4.reuse, R48 ;  /* 0x0000003004307220 */ /* 0x040fe20000410000 */
[----:B------:R-:W-:Y:S01]  /*b630*/  @!UP0 UMOV UR18, UR22 ;  /* 0x0000001600128c82 */ /* 0x000fe20008000000 */
[C---:B------:R-:W-:Y:S01]  /*b640*/  FMUL.FTZ R49, R4.reuse, R49 ;  /* 0x0000003104317220 */ /* 0x040fe20000410000 */
[----:B------:R-:W-:Y:S01]  /*b650*/  F2FP.PACK_AB R44, R45, R44 ;  /* 0x0000002c2d2c723e */ /* 0x000fe200000000ff */
[----:B------:R-:W-:-:S02]  /*b660*/  FMUL.FTZ R52, R4, R52 ;  /* 0x0000003404347220 */ /* 0x000fc40000410000 */
[C---:B------:R-:W-:Y:S01]  /*b670*/  FMUL.FTZ R53, R4.reuse, R53 ;  /* 0x0000003504357220 */ /* 0x040fe20000410000 */
[----:B------:R-:W-:Y:S01]  /*b680*/  F2FP.PACK_AB R48, R49, R48 ;  /* 0x000000303130723e */ /* 0x000fe200000000ff */
[C---:B------:R-:W-:Y:S02]  /*b690*/  FMUL.FTZ R56, R4.reuse, R56 ;  /* 0x0000003804387220 */ /* 0x040fe40000410000 */
[C---:B------:R-:W-:Y:S01]  /*b6a0*/  FMUL.FTZ R57, R4.reuse, R57 ;  /* 0x0000003904397220 */ /* 0x040fe20000410000 */
[----:B------:R-:W-:Y:S01]  /*b6b0*/  F2FP.PACK_AB R52, R53, R52 ;  /* 0x000000343534723e */ /* 0x000fe200000000ff */
[C---:B------:R-:W-:Y:S02]  /*b6c0*/  FMUL.FTZ R60, R4.reuse, R60 ;  /* 0x0000003c043c7220 */ /* 0x040fe40000410000 */
        /* <DEDUP_REMOVED lines=72> */
[----:B------:R-:W-:Y:S01]  /*bb50*/  FMUL.FTZ R149, R4, R149 ;  /* 0x0000009504957220 */ /* 0x000fe20000410000 */
[----:B------:R-:W-:Y:S01]  /*bb60*/  F2FP.PACK_AB R152, R153, R152 ;  /* 0x000000989998723e */ /* 0x000fe200000000ff */
[----:B------:R-:W3:Y:S01]  /*bb70*/  S2R R4, SR_TID.X ;  /* 0x0000000000047919 */ /* 0x000ee20000002100 */
[----:B--2---:R-:W-:-:S02]  /*bb80*/  FMUL.FTZ R163, R5, R163 ;  /* 0x000000a305a37220 */ /* 0x004fc40000410000 */
[----:B------:R-:W-:Y:S01]  /*bb90*/  FMUL.FTZ R162, R5, R162 ;  /* 0x000000a205a27220 */ /* 0x000fe20000410000 */
[----:B------:R-:W-:Y:S01]  /*bba0*/  F2FP.PACK_AB R148, R149, R148 ;  /* 0x000000949594723e */ /* 0x000fe200000000ff */
[C---:B------:R-:W-:Y:S02]  /*bbb0*/  FMUL.FTZ R39, R5.reuse, R39 ;  /* 0x0000002705277220 */ /* 0x040fe40000410000 */
[----:B------:R-:W-:Y:S01]  /*bbc0*/  FMUL.FTZ R38, R5, R38 ;  /* 0x0000002605267220 */ /* 0x000fe20000410000 */
[----:B------:R-:W-:Y:S01]  /*bbd0*/  F2FP.PACK_AB R162, R163, R162 ;  /* 0x000000a2a3a2723e */ /* 0x000fe200000000ff */
[C---:B------:R-:W-:Y:S02]  /*bbe0*/  FMUL.FTZ R43, R5.reuse, R43 ;  /* 0x0000002b052b7220 */ /* 0x040fe40000410000 */
[----:B------:R-:W-:Y:S01]  /*bbf0*/  FMUL.FTZ R42, R5, R42 ;  /* 0x0000002a052a7220 */ /* 0x000fe20000410000 */
[----:B------:R-:W-:Y:S01]  /*bc00*/  F2FP.PACK_AB R38, R39, R38 ;  /* 0x000000262726723e */ /* 0x000fe200000000ff */
[----:B------:R-:W-:-:S02]  /*bc10*/  FMUL.FTZ R47, R5, R47 ;  /* 0x0000002f052f7220 */ /* 0x000fc40000410000 */
[----:B------:R-:W-:Y:S01]  /*bc20*/  FMUL.FTZ R46, R5, R46 ;  /* 0x0000002e052e7220 */ /* 0x000fe20000410000 */
[----:B------:R-:W-:Y:S01]  /*bc30*/  F2FP.PACK_AB R42, R43, R42 ;  /* 0x0000002a2b2a723e */ /* 0x000fe200000000ff */
[C---:B------:R-:W-:Y:S02]  /*bc40*/  FMUL.FTZ R51, R5.reuse, R51 ;  /* 0x0000003305337220 */ /* 0x040fe40000410000 */
[----:B------:R-:W-:Y:S01]  /*bc50*/  FMUL.FTZ R50, R5, R50 ;  /* 0x0000003205327220 */ /* 0x000fe20000410000 */
[----:B------:R-:W-:Y:S01]  /*bc60*/  F2FP.PACK_AB R46, R47, R46 ;  /* 0x0000002e2f2e723e */ /* 0x000fe200000000ff */
[C---:B------:R-:W-:Y:S02]  /*bc70*/  FMUL.FTZ R55, R5.reuse, R55 ;  /* 0x0000003705377220 */ /* 0x040fe40000410000 */
[C---:B------:R-:W-:Y:S01]  /*bc80*/  FMUL.FTZ R54, R5.reuse, R54 ;  /* 0x0000003605367220 */ /* 0x040fe20000410000 */
[----:B---3--:R-:W-:Y:S01]  /*bc90*/  SHF.R.S32.HI R7, RZ, 0x1f, R4 ;  /* 0x0000001fff077819 */ /* 0x008fe20000011404 */
[----:B------:R-:W-:Y:S01]  /*bca0*/  FMUL.FTZ R59, R5, R59 ;  /* 0x0000003b053b7220 */ /* 0x000fe20000410000 */
[----:B------:R-:W-:Y:S01]  /*bcb0*/  F2FP.PACK_AB R50, R51, R50 ;  /* 0x000000323332723e */ /* 0x000fe200000000ff */
[----:B------:R-:W-:Y:S01]  /*bcc0*/  FMUL.FTZ R58, R5, R58 ;  /* 0x0000003a053a7220 */ /* 0x000fe20000410000 */
[-C--:B------:R-:W-:Y:S01]  /*bcd0*/  LEA.HI R6, R7, R4.reuse, RZ, 0x2 ;  /* 0x0000000407067211 */ /* 0x080fe200078f10ff */
[----:B------:R-:W-:Y:S01]  /*bce0*/  FMUL.FTZ R63, R5, R63 ;  /* 0x0000003f053f7220 */ /* 0x000fe20000410000 */
[----:B------:R-:W-:Y:S01]  /*bcf0*/  LEA.HI R7, R7, R4, RZ, 0x5 ;  /* 0x0000000407077211 */ /* 0x000fe200078f28ff */
[C---:B------:R-:W-:Y:S01]  /*bd00*/  FMUL.FTZ R62, R5.reuse, R62 ;  /* 0x0000003e053e7220 */ /* 0x040fe20000410000 */
[--C-:B------:R-:W-:Y:S01]  /*bd10*/  SHF.R.S32.HI R9, RZ, 0x2, R6.reuse ;  /* 0x00000002ff097819 */ /* 0x100fe20000011406 */
[C---:B------:R-:W-:Y:S01]  /*bd20*/  FMUL.FTZ R67, R5.reuse, R67 ;  /* 0x0000004305437220 */ /* 0x040fe20000410000 */
[----:B------:R-:W-:Y:S01]  /*bd30*/  SHF.R.S32.HI R8, RZ, 0x1f, R6 ;  /* 0x0000001fff087819 */ /* 0x000fe20000011406 */
[----:B------:R-:W-:Y:S01]  /*bd40*/  FMUL.FTZ R66, R5, R66 ;  /* 0x0000004205427220 */ /* 0x000fe20000410000 */
[----:B------:R-:W-:Y:S01]  /*bd50*/  F2FP.PACK_AB R54, R55, R54 ;  /* 0x000000363736723e */ /* 0x000fe200000000ff */
[C---:B------:R-:W-:Y:S01]  /*bd60*/  FMUL.FTZ R71, R5.reuse, R71 ;  /* 0x0000004705477220 */ /* 0x040fe20000410000 */
[----:B------:R-:W-:Y:S01]  /*bd70*/  LEA.HI R8, R8, R9, RZ, 0x3 ;  /* 0x0000000908087211 */ /* 0x000fe200078f18ff */
[----:B------:R-:W-:Y:S01]  /*bd80*/  FMUL.FTZ R70, R5, R70 ;  /* 0x0000004605467220 */ /* 0x000fe20000410000 */
[----:B------:R-:W-:Y:S01]  /*bd90*/  F2FP.PACK_AB R58, R59, R58 ;  /* 0x0000003a3b3a723e */ /* 0x000fe200000000ff */
[C---:B------:R-:W-:Y:S01]  /*bda0*/  FMUL.FTZ R75, R5.reuse, R75 ;  /* 0x0000004b054b7220 */ /* 0x040fe20000410000 */
[----:B------:R-:W-:Y:S01]  /*bdb0*/  LOP3.LUT R8, R8, 0xfffffff8, RZ, 0xc0, !PT ;  /* 0xfffffff808087812 */ /* 0x000fe200078ec0ff */
[----:B------:R-:W-:Y:S01]  /*bdc0*/  FMUL.FTZ R74, R5, R74 ;  /* 0x0000004a054a7220 */ /* 0x000fe20000410000 */
[----:B------:R-:W-:Y:S01]  /*bdd0*/  F2FP.PACK_AB R62, R63, R62 ;  /* 0x0000003e3f3e723e */ /* 0x000fe200000000ff */
[----:B------:R-:W-:Y:S01]  /*bde0*/  FMUL.FTZ R79, R5, R79 ;  /* 0x0000004f054f7220 */ /* 0x000fe20000410000 */
[----:B------:R-:W-:Y:S01]  /*bdf0*/  IADD3 R8, R9, -R8, RZ ;  /* 0x8000000809087210 */ /* 0x000fe20007ffe0ff */
[----:B------:R-:W-:Y:S01]  /*be00*/  FMUL.FTZ R78, R5, R78 ;  /* 0x0000004e054e7220 */ /* 0x000fe20000410000 */
[----:B------:R-:W-:Y:S01]  /*be10*/  F2FP.PACK_AB R66, R67, R66 ;  /* 0x000000424342723e */ /* 0x000fe200000000ff */
[C---:B------:R-:W-:Y:S01]  /*be20*/  FMUL.FTZ R83, R5.reuse, R83 ;  /* 0x0000005305537220 */ /* 0x040fe20000410000 */
[C---:B------:R-:W-:Y:S01]  /*be30*/  SHF.L.U32 R9, R8.reuse, 0x6, RZ ;  /* 0x0000000608097819 */ /* 0x040fe200000006ff */
[C---:B------:R-:W-:Y:S01]  /*be40*/  FMUL.FTZ R82, R5.reuse, R82 ;  /* 0x0000005205527220 */ /* 0x040fe20000410000 */
[----:B------:R-:W-:Y:S01]  /*be50*/  LOP3.LUT R10, R8, 0x1, RZ, 0xc0, !PT ;  /* 0x00000001080a7812 */ /* 0x000fe200078ec0ff */
[----:B------:R-:W-:Y:S01]  /*be60*/  FMUL.FTZ R87, R5, R87 ;  /* 0x0000005705577220 */ /* 0x000fe20000410000 */
[----:B------:R-:W-:Y:S01]  /*be70*/  LOP3.LUT R9, R9, 0x1c0, RZ, 0xc0, !PT ;  /* 0x000001c009097812 */ /* 0x000fe200078ec0ff */
[C---:B------:R-:W-:Y:S01]  /*be80*/  FMUL.FTZ R86, R5.reuse, R86 ;  /* 0x0000005605567220 */ /* 0x040fe20000410000 */
[----:B------:R-:W-:Y:S01]  /*be90*/  ISETP.NE.U32.AND P0, PT, R10, 0x1, PT ;  /* 0x000000010a00780c */ /* 0x000fe20003f05070 */
[----:B------:R-:W-:Y:S01]  /*bea0*/  FMUL.FTZ R91, R5, R91 ;  /* 0x0000005b055b7220 */ /* 0x000fe20000410000 */
[----:B------:R-:W-:Y:S01]  /*beb0*/  LEA.HI R12, R9, R9, RZ, 0x1d ;  /* 0x00000009090c7211 */ /* 0x000fe200078fe8ff */
[C---:B------:R-:W-:Y:S01]  /*bec0*/  FMUL.FTZ R90, R5.reuse, R90 ;  /* 0x0000005a055a7220 */ /* 0x040fe20000410000 */
[----:B------:R-:W-:Y:S01]  /*bed0*/  R2P PR, R8, 0x6 ;  /* 0x0000000608007804 */ /* 0x000fe20000000000 */
[C---:B------:R-:W-:Y:S01]  /*bee0*/  FMUL.FTZ R95, R5.reuse, R95 ;  /* 0x0000005f055f7220 */ /* 0x040fe20000410000 */
[----:B------:R-:W-:Y:S01]  /*bef0*/  MOV R8, 0x20 ;  /* 0x0000002000087802 */ /* 0x000fe20000000f00 */
[C---:B------:R-:W-:Y:S01]  /*bf00*/  FMUL.FTZ R94, R5.reuse, R94 ;  /* 0x0000005e055e7220 */ /* 0x040fe20000410000 */
[----:B------:R-:W-:Y:S01]  /*bf10*/  MOV R10, 0x40 ;  /* 0x00000040000a7802 */ /* 0x000fe20000000f00 */
[C---:B------:R-:W-:Y:S01]  /*bf20*/  FMUL.FTZ R99, R5.reuse, R99 ;  /* 0x0000006305637220 */ /* 0x040fe20000410000 */
[----:B------:R-:W-:Y:S01]  /*bf30*/  SEL R8, R8, 0xffffffe0, !P1 ;  /* 0xffffffe008087807 */ /* 0x000fe20004800000 */
[C---:B------:R-:W-:Y:S01]  /*bf40*/  FMUL.FTZ R98, R5.reuse, R98 ;  /* 0x0000006205627220 */ /* 0x040fe20000410000 */
[----:B------:R-:W-:Y:S01]  /*bf50*/  SEL R10, R10, 0xffffffc0, !P2 ;  /* 0xffffffc00a0a7807 */ /* 0x000fe20005000000 */
[----:B------:R-:W-:Y:S01]  /*bf60*/  FMUL.FTZ R103, R5, R103 ;  /* 0x0000006705677220 */ /* 0x000fe20000410000 */
[----:B------:R-:W-:Y:S01]  /*bf70*/  F2FP.PACK_AB R70, R71, R70 ;  /* 0x000000464746723e */ /* 0x000fe200000000ff */
        /* <DEDUP_REMOVED lines=49> */
[----:B------:R-:W-:Y:S01]  /*c290*/  LOP3.LUT R5, R6, 0x3ffffffc, RZ, 0xc0, !PT ;  /* 0x3ffffffc06057812 */ /* 0x000fe200078ec0ff */
[----:B-1----:R-:W-:Y:S01]  /*c2a0*/  @P3 FMUL.FTZ R0, R0, 0.69314718246459960938 ;  /* 0x3f31721800003820 */ /* 0x002fe20000410000 */
[----:B------:R-:W-:Y:S02]  /*c2b0*/  SHF.R.S32.HI R6, RZ, 0x5, R7 ;  /* 0x00000005ff067819 */ /* 0x000fe40000011407 */
[----:B------:R-:W-:Y:S02]  /*c2c0*/  IADD3 R5, -R5, R4, RZ ;  /* 0x0000000405057210 */ /* 0x000fe40007ffe1ff */
[----:B------:R-:W-:-:S02]  /*c2d0*/  F2FP.PACK_AB R154, R155, R154 ;  /* 0x0000009a9b9a723e */ /* 0x000fc400000000ff */
[----:B------:R-:W-:Y:S02]  /*c2e0*/  LEA R5, R6, R5, 0x9 ;  /* 0x0000000506057211 */ /* 0x000fe400078e48ff */
[----:B------:R-:W-:Y:S02]  /*c2f0*/  F2FP.PACK_AB R150, R151, R150 ;  /* 0x000000969796723e */ /* 0x000fe400000000ff */
[----:B------:R-:W-:Y:S02]  /*c300*/  LEA R5, R5, R12, 0x1 ;  /* 0x0000000c05057211 */ /* 0x000fe400078e08ff */
[----:B------:R-:W-:Y:S02]  /*c310*/  LOP3.LUT R7, R7, 0xffffffe0, RZ, 0xc0, !PT ;  /* 0xffffffe007077812 */ /* 0x000fe400078ec0ff */
[----:B------:R-:W-:Y:S02]  /*c320*/  SHF.L.U32 R5, R5, 0x1, RZ ;  /* 0x0000000105057819 */ /* 0x000fe400000006ff */
[----:B------:R-:W-:-:S02]  /*c330*/  IADD3 R7, R4, -R7, RZ ;  /* 0x8000000704077210 */ /* 0x000fc40007ffe0ff */
[C---:B------:R-:W-:Y:S01]  /*c340*/  IADD3 R9, R5.reuse, -0x10, RZ ;  /* 0xfffffff005097810 */ /* 0x040fe20007ffe0ff */
[----:B------:R-:W-:Y:S01]  /*c350*/  STS [R5], R160 ;  /* 0x000000a005007388 */ /* 0x000fe20000000800 */
[C---:B------:R-:W-:Y:S02]  /*c360*/  @P0 IADD3 R9, R5.reuse, 0x10, RZ ;  /* 0x0000001005090810 */ /* 0x040fe40007ffe0ff */
[C---:B------:R-:W-:Y:S01]  /*c370*/  IADD3 R11, R5.reuse, R8, RZ ;  /* 0x00000008050b7210 */ /* 0x040fe20007ffe0ff */
[----:B------:R-:W-:Y:S01]  /*c380*/  STS [R5+0x400], R162 ;  /* 0x000400a205007388 */ /* 0x000fe20000000800 */
[-C--:B------:R-:W-:Y:S02]  /*c390*/  IADD3 R13, R8, R9.reuse, RZ ;  /* 0x00000009080d7210 */ /* 0x080fe40007ffe0ff */
[----:B------:R-:W-:Y:S01]  /*c3a0*/  IADD3 R15, R5, R10, RZ ;  /* 0x0000000a050f7210 */ /* 0x000fe20007ffe0ff */
[----:B------:R-:W-:Y:S01]  /*c3b0*/  STS [R9], R36 ;  /* 0x0000002409007388 */ /* 0x000fe20000000800 */
[----:B------:R-:W-:-:S02]  /*c3c0*/  IADD3 R17, R10, R9, RZ ;  /* 0x000000090a117210 */ /* 0x000fc40007ffe0ff */
[-C--:B------:R-:W-:Y:S01]  /*c3d0*/  IADD3 R19, R11, R10.reuse, RZ ;  /* 0x0000000a0b137210 */ /* 0x080fe20007ffe0ff */
[----:B------:R-:W-:Y:S01]  /*c3e0*/  STS [R9+0x400], R38 ;  /* 0x0004002609007388 */ /* 0x000fe20000000800 */
[----:B------:R-:W-:Y:S02]  /*c3f0*/  IADD3 R21, R13, R10, RZ ;  /* 0x0000000a0d157210 */ /* 0x000fe40007ffe0ff */
[----:B------:R-:W-:Y:S01]  /*c400*/  LOP3.LUT P0, RZ, R7, 0x3, RZ, 0xc0, !PT ;  /* 0x0000000307ff7812 */ /* 0x000fe2000780c0ff */
[----:B------:R-:W-:Y:S01]  /*c410*/  STS [R11], R40 ;  /* 0x000000280b007388 */ /* 0x000fe20000000800 */
[----:B------:R-:W-:Y:S01]  /*c420*/  @P4 FMUL.FTZ R7, R2, 0.69314718246459960938 ;  /* 0x3f31721802074820 */ /* 0x000fe20000410000 */
[----:B------:R-:W-:Y:S02]  /*c430*/  MOV R4, 0x7f800000 ;  /* 0x7f80000000047802 */ /* 0x000fe40000000f00 */
[----:B------:R-:W-:Y:S01]  /*c440*/  STS [R11+0x400], R42 ;  /* 0x0004002a0b007388 */ /* 0x000fe20000000800 */
[----:B------:R-:W-:-:S03]  /*c450*/  @P4 FFMA.FTZ R4, R164, c[0x0][0x238], R7 ;  /* 0x00008e00a4044a23 */ /* 0x000fc60000010007 */
[----:B------:R-:W-:Y:S04]  /*c460*/  STS [R13], R44 ;  /* 0x0000002c0d007388 */ /* 0x000fe80000000800 */
[----:B------:R-:W-:Y:S04]  /*c470*/  STS [R13+0x400], R46 ;  /* 0x0004002e0d007388 */ /* 0x000fe80000000800 */
        /* <DEDUP_REMOVED lines=41> */
[----:B------:R1:W-:Y:S04]  /*c710*/  STS [R5+0x6400], R130 ;  /* 0x0064008205007388 */ /* 0x0003e80000000800 */
[----:B------:R2:W-:Y:S04]  /*c720*/  STS [R9+0x6000], R132 ;  /* 0x0060008409007388 */ /* 0x0005e80000000800 */
[----:B------:R2:W-:Y:S04]  /*c730*/  STS [R9+0x6400], R134 ;  /* 0x0064008609007388 */ /* 0x0005e80000000800 */
[----:B------:R2:W-:Y:S04]  /*c740*/  STS [R11+0x6000], R136 ;  /* 0x006000880b007388 */ /* 0x0005e80000000800 */
[----:B------:R2:W-:Y:S04]  /*c750*/  STS [R11+0x6400], R138 ;  /* 0x0064008a0b007388 */ /* 0x0005e80000000800 */
[----:B------:R2:W-:Y:S04]  /*c760*/  STS [R13+0x6000], R156 ;  /* 0x0060009c0d007388 */ /* 0x0005e80000000800 */
[----:B------:R2:W-:Y:S01]  /*c770*/  STS [R13+0x6400], R158 ;  /* 0x0064009e0d007388 */ /* 0x0005e20000000800 */
[----:B-1----:R-:W-:-:S03]  /*c780*/  SHF.R.S32.HI R5, RZ, 0x1f, R6 ;  /* 0x0000001fff057819 */ /* 0x002fc60000011406 */
[----:B------:R2:W-:Y:S01]  /*c790*/  STS [R15+0x6000], R140 ;  /* 0x0060008c0f007388 */ /* 0x0005e20000000800 */
[----:B------:R-:W-:-:S03]  /*c7a0*/  LEA.HI R5, R5, R6, RZ, 0x2 ;  /* 0x0000000605057211 */ /* 0x000fc600078f10ff */
[----:B------:R2:W-:Y:S01]  /*c7b0*/  STS [R15+0x6400], R142 ;  /* 0x0064008e0f007388 */ /* 0x0005e20000000800 */
[----:B------:R-:W-:-:S03]  /*c7c0*/  LOP3.LUT R5, R5, 0xffffffc, RZ, 0xc0, !PT ;  /* 0x0ffffffc05057812 */ /* 0x000fc600078ec0ff */
[----:B------:R2:W-:Y:S01]  /*c7d0*/  STS [R17+0x6000], R144 ;  /* 0x0060009011007388 */ /* 0x0005e20000000800 */
[----:B------:R-:W-:Y:S02]  /*c7e0*/  IADD3 R6, R6, -R5, RZ ;  /* 0x8000000506067210 */ /* 0x000fe40007ffe0ff */
[----:B------:R-:W-:Y:S01]  /*c7f0*/  MOV R5, 0x7f800000 ;  /* 0x7f80000000057802 */ /* 0x000fe20000000f00 */
[----:B------:R2:W-:Y:S01]  /*c800*/  STS [R17+0x6400], R146 ;  /* 0x0064009211007388 */ /* 0x0005e20000000800 */
[----:B------:R-:W-:Y:S01]  /*c810*/  @P3 FFMA.FTZ R5, R3, c[0x0][0x238], R0 ;  /* 0x00008e0003053a23 */ /* 0x000fe20000010000 */
[----:B------:R-:W-:Y:S02]  /*c820*/  LEA R6, R6, R237, 0x4 ;  /* 0x000000ed06067211 */ /* 0x000fe400078e20ff */
[----:B------:R2:W-:Y:S04]  /*c830*/  STS [R19+0x6000], R152 ;  /* 0x0060009813007388 */ /* 0x0005e80000000800 */
[----:B------:R2:W-:Y:S04]  /*c840*/  STS [R19+0x6400], R154 ;  /* 0x0064009a13007388 */ /* 0x0005e80000000800 */
[----:B------:R2:W-:Y:S04]  /*c850*/  STS [R21+0x6000], R148 ;  /* 0x0060009415007388 */ /* 0x0005e80000000800 */
[----:B------:R2:W-:Y:S04]  /*c860*/  STS [R21+0x6400], R150 ;  /* 0x0064009615007388 */ /* 0x0005e80000000800 */
[----:B------:R-:W-:Y:S06]  /*c870*/  BAR.SYNC.DEFER_BLOCKING 0x0 ;  /* 0x0000000000007b1d */ /* 0x000fec0000010000 */
[----:B------:R2:W1:Y:S04]  /*c880*/  LDS.128 R64, [R236] ;  /* 0x00000000ec407984 */ /* 0x0004680000000c00 */
[----:B------:R2:W3:Y:S04]  /*c890*/  LDS.128 R60, [R236+0x800] ;  /* 0x00080000ec3c7984 */ /* 0x0004e80000000c00 */
[----:B------:R2:W4:Y:S04]  /*c8a0*/  LDS.128 R56, [R236+0x1000] ;  /* 0x00100000ec387984 */ /* 0x0005280000000c00 */
[----:B------:R2:W1:Y:S04]  /*c8b0*/  LDS.128 R52, [R236+0x1800] ;  /* 0x00180000ec347984 */ /* 0x0004680000000c00 */
        /* <DEDUP_REMOVED lines=11> */
[----:B------:R2:W1:Y:S01]  /*c970*/  LDS.128 R68, [R236+0x7800] ;  /* 0x00780000ec447984 */ /* 0x0004620000000c00 */
[----:B------:R-:W-:Y:S05]  /*c980*/  @P0 BRA `(.L_x_14) ;  /* 0x0000010000000947 */ /* 0x000fea0003800000 */
[----:B---34-:R-:W-:Y:S01]  /*c990*/  UIMAD UR6, UR11, -0x40, UR15 ;  /* 0xffffffc00b0678a4 */ /* 0x018fe2000f8e020f */
[----:B------:R-:W-:-:S05]  /*c9a0*/  IADD3 R2, R6, 0x8, RZ ;  /* 0x0000000806027810 */ /* 0x000fca0007ffe0ff */
[----:B------:R-:W-:Y:S02]  /*c9b0*/  ISETP.GE.AND P3, PT, R6, UR6, PT ;  /* 0x0000000606007c0c */ /* 0x000fe4000bf66270 */
[----:B------:R-:W-:-:S11]  /*c9c0*/  ISETP.GE.AND P2, PT, R2, UR6, PT ;  /* 0x0000000602007c0c */ /* 0x000fd6000bf46270 */
[----:B------:R-:W-:Y:S02]  /*c9d0*/  @!P3 IMAD R0, R6, UR20, RZ ;  /* 0x000000140600bc24 */ /* 0x000fe4000f8e02ff */
[----:B------:R-:W-:-:S03]  /*c9e0*/  @!P2 IMAD R2, R2, UR20, RZ ;  /* 0x000000140202ac24 */ /* 0x000fc6000f8e02ff */
[----:B------:R-:W-:Y:S02]  /*c9f0*/  @!P3 IADD3 R3, P1, R0, UR4, RZ ;  /* 0x000000040003bc10 */ /* 0x000fe4000ff3e0ff */
[----:B------:R-:W-:Y:S02]  /*ca00*/  @!P2 IADD3 R7, P0, R2, UR4, RZ ;  /* 0x000000040207ac10 */ /* 0x000fe4000ff1e0ff */
[----:B------:R-:W-:Y:S02]  /*ca10*/  @!P3 LEA.HI.X.SX32 R0, R0, UR5, 0x1, P1 ;  /* 0x000000050000bc11 */ /* 0x000fe400088f0eff */
[----:B------:R-:W-:Y:S02]  /*ca20*/  @!P2 LEA.HI.X.SX32 R2, R2, UR5, 0x1, P0 ;  /* 0x000000050202ac11 */ /* 0x000fe400080f0eff */
[----:B------:R-:W-:Y:S02]  /*ca30*/  @!P3 LEA R72, P1, R3, c[0x0][0x200], 0x2 ;  /* 0x000080000348ba11 */ /* 0x000fe400078210ff */
[----:B------:R-:W-:-:S02]  /*ca40*/  @!P2 LEA R6, P0, R7, c[0x0][0x200], 0x2 ;  /* 0x000080000706aa11 */ /* 0x000fc400078010ff */
[----:B------:R-:W-:Y:S02]  /*ca50*/  @!P3 LEA.HI.X R73, R3, c[0x0][0x204], R0, 0x2, P1 ;  /* 0x000081000349ba11 */ /* 0x000fe400008f1400 */
[----:B------:R-:W-:-:S03]  /*ca60*/  @!P2 LEA.HI.X R7, R7, c[0x0][0x204], R2, 0x2, P0 ;  /* 0x000081000707aa11 */ /* 0x000fc600000f1402 */
[----:B------:R3:W-:Y:S04]  /*ca70*/  @!P3 STG.E [R72.64], R4 ;  /* 0x000000044800b986 */ /* 0x0007e8000c101910 */
[----:B------:R3:W-:Y:S02]  /*ca80*/  @!P2 STG.E [R6.64], R5 ;  /* 0x000000050600a986 */ /* 0x0007e4000c101910 */
.L_x_14:
[----:B---34-:R-:W-:Y:S05]  /*ca90*/  BSYNC B0 ;  /* 0x0000000000007941 */ /* 0x018fea0003800000 */
.L_x_13:
[----:B------:R-:W3:Y:S01]  /*caa0*/  S2R R3, SR_TID.X ;  /* 0x0000000000037919 */ /* 0x000ee20000002100 */
[----:B------:R-:W-:Y:S01]  /*cab0*/  IADD3 R4, P0, R244, UR18, RZ ;  /* 0x00000012f4047c10 */ /* 0x000fe2000ff1e0ff */
[----:B------:R-:W-:Y:S01]  /*cac0*/  USHF.R.S32.HI UR6, URZ, 0x1f, UR12 ;  /* 0x0000001f3f067899 */ /* 0x000fe2000801140c */
[----:B------:R-:W-:Y:S01]  /*cad0*/  BSSY B0, `(.L_x_15) ;  /* 0x0000018000007945 */ /* 0x000fe20003800000 */
[----:B------:R-:W4:Y:S01]  /*cae0*/  S2R R0, SR_CTAID.Z ;  /* 0x0000000000007919 */ /* 0x000f220000002700 */
[----:B------:R-:W-:Y:S01]  /*caf0*/  IADD3.X R5, R245, UR7, RZ, P0, !PT ;  /* 0x00000007f5057c10 */ /* 0x000fe200087fe4ff */
[----:B------:R-:W-:-:S02]  /*cb00*/  ULDC.64 UR4, c[0x0][0x1f0] ;  /* 0x00007c0000047ab9 */ /* 0x000fc40000000a00 */
[----:B------:R-:W-:-:S04]  /*cb10*/  UIMAD UR4, UR6, UR4, URZ ;  /* 0x00000004060472a4 */ /* 0x000fc8000f8e023f */
[----:B------:R-:W-:Y:S01]  /*cb20*/  UIMAD UR4, UR12, UR5, UR4 ;  /* 0x000000050c0472a4 */ /* 0x000fe2000f8e0204 */
[----:B---3--:R-:W-:-:S04]  /*cb30*/  SHF.R.S32.HI R2, RZ, 0x1f, R3 ;  /* 0x0000001fff027819 */ /* 0x008fc80000011403 */
[----:B------:R-:W-:Y:S01]  /*cb40*/  LEA.HI R2, R2, R3, RZ, 0x3 ;  /* 0x0000000302027211 */ /* 0x000fe200078f18ff */
[----:B----4-:R-:W-:-:S03]  /*cb50*/  IMAD.WIDE.U32 R4, R0, c[0x0][0x1f0], R4 ;  /* 0x00007c0000047a25 */ /* 0x010fc600078e0004 */
[----:B------:R-:W-:Y:S02]  /*cb60*/  SHF.R.S32.HI R2, RZ, 0x3, R2 ;  /* 0x00000003ff027819 */ /* 0x000fe40000011402 */
[----:B------:R-:W-:Y:S02]  /*cb70*/  IADD3 R7, R5, UR4, RZ ;  /* 0x0000000405077c10 */ /* 0x000fe4000fffe0ff */
[----:B------:R-:W-:-:S13]  /*cb80*/  ISETP.GE.AND P0, PT, R2, UR10, PT ;  /* 0x0000000a02007c0c */ /* 0x000fda000bf06270 */
[----:B------:R-:W-:Y:S05]  /*cb90*/  @P0 BRA `(.L_x_16) ;  /* 0x000000b000000947 */ /* 0x000fea0003800000 */
[----:B------:R-:W-:Y:S01]  /*cba0*/  MOV R6, R4 ;  /* 0x0000000400067202 */ /* 0x000fe20000000f00 */
[----:B------:R-:W-:-:S04]  /*cbb0*/  IMAD R3, R247, c[0x0][0x1e8], RZ ;  /* 0x00007a00f7037a24 */ /* 0x000fc800078e02ff */
[----:B------:R-:W-:-:S04]  /*cbc0*/  IMAD.WIDE.U32 R72, R246, c[0x0][0x1e8], R6 ;  /* 0x00007a00f6487a25 */ /* 0x000fc800078e0006 */
[----:B------:R-:W-:Y:S01]  /*cbd0*/  IMAD R0, R246, c[0x0][0x1ec], R3 ;  /* 0x00007b00f6007a24 */ /* 0x000fe200078e0203 */
[----:B------:R-:W-:-:S04]  /*cbe0*/  LEA R74, P0, R72, c[0x0][0x1d0], 0x1 ;  /* 0x00007400484a7a11 */ /* 0x000fc800078008ff */
[----:B------:R-:W-:-:S04]  /*cbf0*/  IADD3 R0, R73, R0, RZ ;  /* 0x0000000049007210 */ /* 0x000fc80007ffe0ff */
[----:B------:R-:W-:-:S05]  /*cc00*/  LEA.HI.X R75, R72, c[0x0][0x1d4], R0, 0x1, P0 ;  /* 0x00007500484b7a11 */ /* 0x000fca00000f0c00 */
[----:B-1----:R1:W-:Y:S04]  /*cc10*/  STG.E.128 [R74.64], R64 ;  /* 0x000000404a007986 */ /* 0x0023e8000c101d10 */
[----:B------:R1:W-:Y:S04]  /*cc20*/  STG.E.128 [R74.64+0x80], R48 ;  /* 0x000080304a007986 */ /* 0x0003e8000c101d10 */
[----:B------:R1:W-:Y:S04]  /*cc30*/  STG.E.128 [R74.64+0x100], R32 ;  /* 0x000100204a007986 */ /* 0x0003e8000c101d10 */
[----:B------:R1:W-:Y:S02]  /*cc40*/  STG.E.128 [R74.64+0x180], R16 ;  /* 0x000180104a007986 */ /* 0x0003e4000c101d10 */
.L_x_16:
[----:B------:R-:W-:Y:S05]  /*cc50*/  BSYNC B0 ;  /* 0x0000000000007941 */ /* 0x000fea0003800000 */
.L_x_15:
[----:B------:R-:W-:Y:S01]  /*cc60*/  IADD3 R0, R2, 0x10, RZ ;  /* 0x0000001002007810 */ /* 0x000fe20007ffe0ff */
[----:B------:R-:W-:Y:S03]  /*cc70*/  BSSY B0, `(.L_x_17) ;  /* 0x0000011000007945 */ /* 0x000fe60003800000 */
[----:B------:R-:W-:-:S13]  /*cc80*/  ISETP.GE.AND P0, PT, R0, UR10, PT ;  /* 0x0000000a00007c0c */ /* 0x000fda000bf06270 */
[----:B------:R-:W-:Y:S05]  /*cc90*/  @P0 BRA `(.L_x_18) ;  /* 0x000000e000000947 */ /* 0x000fea0003800000 */
[----:B------:R-:W-:Y:S01]  /*cca0*/  IADD3 R3, P0, R246, 0x10, RZ ;  /* 0x00000010f6037810 */ /* 0x000fe20007f1e0ff */
[----:B-1----:R-:W-:Y:S01]  /*ccb0*/  IMAD.MOV.U32 R16, RZ, RZ, R4 ;  /* 0x000000ffff107224 */ /* 0x002fe200078e0004 */
[----:B--2---:R-:W-:-:S03]  /*ccc0*/  MOV R17, R7 ;  /* 0x0000000700117202 */ /* 0x004fc60000000f00 */
[----:B------:R-:W-:Y:S02]  /*ccd0*/  IMAD.X R0, RZ, RZ, R247, P0 ;  /* 0x000000ffff007224 */ /* 0x000fe400000e06f7 */
[----:B------:R-:W-:-:S04]  /*cce0*/  IMAD.WIDE.U32 R16, R3, c[0x0][0x1e8], R16 ;  /* 0x00007a0003107a25 */ /* 0x000fc800078e0010 */
[----:B------:R-:W-:Y:S01]  /*ccf0*/  IMAD R0, R0, c[0x0][0x1e8], RZ ;  /* 0x00007a0000007a24 */ /* 0x000fe200078e02ff */
[----:B------:R-:W-:-:S03]  /*cd00*/  LEA R18, P0, R16, c[0x0][0x1d0], 0x1 ;  /* 0x0000740010127a11 */ /* 0x000fc600078008ff */
[----:B------:R-:W-:-:S05]  /*cd10*/  IMAD R0, R3, c[0x0][0x1ec], R0 ;  /* 0x00007b0003007a24 */ /* 0x000fca00078e0200 */
[----:B------:R-:W-:-:S04]  /*cd20*/  IADD3 R0, R17, R0, RZ ;  /* 0x0000000011007210 */ /* 0x000fc80007ffe0ff */
[----:B------:R-:W-:-:S05]  /*cd30*/  LEA.HI.X R19, R16, c[0x0][0x1d4], R0, 0x1, P0 ;  /* 0x0000750010137a11 */ /* 0x000fca00000f0c00 */
[----:B------:R1:W-:Y:S04]  /*cd40*/  STG.E.128 [R18.64], R60 ;  /* 0x0000003c12007986 */ /* 0x0003e8000c101d10 */
[----:B------:R1:W-:Y:S04]  /*cd50*/  STG.E.128 [R18.64+0x80], R44 ;  /* 0x0000802c12007986 */ /* 0x0003e8000c101d10 */
[----:B------:R1:W-:Y:S04]  /*cd60*/  STG.E.128 [R18.64+0x100], R28 ;  /* 0x0001001c12007986 */ /* 0x0003e8000c101d10 */
[----:B------:R1:W-:Y:S02]  /*cd70*/  STG.E.128 [R18.64+0x180], R12 ;  /* 0x0001800c12007986 */ /* 0x0003e4000c101d10 */
.L_x_18:
[----:B------:R-:W-:Y:S05]  /*cd80*/  BSYNC B0 ;  /* 0x0000000000007941 */ /* 0x000fea0003800000 */
.L_x_17:
        /* <DEDUP_REMOVED lines=9> */
[----:B------:R-:W-:-:S04]  /*ce20*/  IMAD R3, R0, c[0x0][0x1e8], RZ ;  /* 0x00007a0000037a24 */ /* 0x000fc800078e02ff */
[----:B------:R-:W-:Y:S01]  /*ce30*/  IMAD R3, R2, c[0x0][0x1ec], R3 ;  /* 0x00007b0002037a24 */ /* 0x000fe200078e0203 */
[----:B------:R-:W-:-:S04]  /*ce40*/  LEA R2, P0, R12, c[0x0][0x1d0], 0x1 ;  /* 0x000074000c027a11 */ /* 0x000fc800078008ff */
[----:B------:R-:W-:-:S04]  /*ce50*/  IADD3 R3, R13, R3, RZ ;  /* 0x000000030d037210 */ /* 0x000fc80007ffe0ff */
[----:B------:R-:W-:-:S05]  /*ce60*/  LEA.HI.X R3, R12, c[0x0][0x1d4], R3, 0x1, P0 ;  /* 0x000075000c037a11 */ /* 0x000fca00000f0c03 */
[----:B------:R1:W-:Y:S04]  /*ce70*/  STG.E.128 [R2.64], R56 ;  /* 0x0000003802007986 */ /* 0x0003e8000c101d10 */
[----:B------:R1:W-:Y:S04]  /*ce80*/  STG.E.128 [R2.64+0x80], R40 ;  /* 0x0000802802007986 */ /* 0x0003e8000c101d10 */
[----:B------:R1:W-:Y:S04]  /*ce90*/  STG.E.128 [R2.64+0x100], R24 ;  /* 0x0001001802007986 */ /* 0x0003e8000c101d10 */
[----:B------:R1:W-:Y:S02]  /*cea0*/  STG.E.128 [R2.64+0x180], R8 ;  /* 0x0001800802007986 */ /* 0x0003e4000c101d10 */
.L_x_20:
[----:B------:R-:W-:Y:S05]  /*ceb0*/  BSYNC B0 ;  /* 0x0000000000007941 */ /* 0x000fea0003800000 */
.L_x_19:
[----:B------:R-:W-:-:S13]  /*cec0*/  ISETP.GE.AND P0, PT, R235, UR10, PT ;  /* 0x0000000aeb007c0c */ /* 0x000fda000bf06270 */
[----:B------:R-:W-:Y:S05]  /*ced0*/  @P0 EXIT ;  /* 0x000000000000094d */ /* 0x000fea0003800000 */
[----:B------:R-:W-:Y:S02]  /*cee0*/  IADD3 R0, P0, R246, 0x30, RZ ;  /* 0x00000030f6007810 */ /* 0x000fe40007f1e0ff */
[----:B------:R-:W-:Y:S02]  /*cef0*/  MOV R5, R7 ;  /* 0x0000000700057202 */ /* 0x000fe40000000f00 */
[----:B------:R-:W-:-:S03]  /*cf00*/  IADD3.X R246, RZ, R247, RZ, P0, !PT ;  /* 0x000000f7fff67210 */ /* 0x000fc600007fe4ff */
[----:B------:R-:W-:-:S04]  /*cf10*/  IMAD.WIDE.U32 R4, R0, c[0x0][0x1e8], R4 ;  /* 0x00007a0000047a25 */ /* 0x000fc800078e0004 */
[----:B-1----:R-:W-:Y:S01]  /*cf20*/  IMAD R3, R246, c[0x0][0x1e8], RZ ;  /* 0x00007a00f6037a24 */ /* 0x002fe200078e02ff */
[----:B------:R-:W-:-:S03]  /*cf30*/  LEA R2, P0, R4, c[0x0][0x1d0], 0x1 ;  /* 0x0000740004027a11 */ /* 0x000fc600078008ff */
[----:B------:R-:W-:-:S05]  /*cf40*/  IMAD R3, R0, c[0x0][0x1ec], R3 ;  /* 0x00007b0000037a24 */ /* 0x000fca00078e0203 */
[----:B------:R-:W-:-:S04]  /*cf50*/  IADD3 R3, R5, R3, RZ ;  /* 0x0000000305037210 */ /* 0x000fc80007ffe0ff */
[----:B------:R-:W-:-:S05]  /*cf60*/  LEA.HI.X R3, R4, c[0x0][0x1d4], R3, 0x1, P0 ;  /* 0x0000750004037a11 */ /* 0x000fca00000f0c03 */
[----:B------:R-:W-:Y:S04]  /*cf70*/  STG.E.128 [R2.64], R52 ;  /* 0x0000003402007986 */ /* 0x000fe8000c101d10 */
[----:B------:R-:W-:Y:S04]  /*cf80*/  STG.E.128 [R2.64+0x80], R36 ;  /* 0x0000802402007986 */ /* 0x000fe8000c101d10 */
[----:B------:R-:W-:Y:S04]  /*cf90*/  STG.E.128 [R2.64+0x100], R20 ;  /* 0x0001001402007986 */ /* 0x000fe8000c101d10 */
[----:B------:R-:W-:Y:S01]  /*cfa0*/  STG.E.128 [R2.64+0x180], R68 ;  /* 0x0001804402007986 */ /* 0x000fe2000c101d10 */
[----:B------:R-:W-:Y:S05]  /*cfb0*/  EXIT ;  /* 0x000000000000794d */ /* 0x000fea0003800000 */
.L_x_2:
[----:B------:R-:W-:Y:S01]  /*cfc0*/  UISETP.NE.AND UP4, UPT, UR9, -0x1, UPT ;  /* 0xffffffff0900788c */ /* 0x000fe2000bf85270 */
[----:B------:R-:W-:Y:S01]  /*cfd0*/  SHF.R.S32.HI R3, RZ, 0x1f, R2 ;  /* 0x0000001fff037819 */ /* 0x000fe20000011402 */
[----:B------:R-:W-:Y:S01]  /*cfe0*/  ULDC.64 UR6, c[0x0][0x1e8] ;  /* 0x00007a0000067ab9 */ /* 0x000fe20000000a00 */
[----:B------:R-:W1:Y:S01]  /*cff0*/  S2R R10, SR_CTAID.Z ;  /* 0x00000000000a7919 */ /* 0x000e620000002700 */
[----:B------:R-:W-:Y:S01]  /*d000*/  ULDC.64 UR4, c[0x0][0x1e0] ;  /* 0x0000780000047ab9 */ /* 0x000fe20000000a00 */
[----:B------:R-:W-:Y:S01]  /*d010*/  LEA.HI R8, R3, R2, RZ, 0x3 ;  /* 0x0000000203087211 */ /* 0x000fe200078f18ff */
[----:B------:R-:W-:Y:S01]  /*d020*/  ULDC.U8 UR20, c[0x0][0x328] ;  /* 0x0000ca0000147ab9 */ /* 0x000fe20000000000 */
[----:B------:R-:W2:Y:S01]  /*d030*/  S2R R15, SR_CTAID.X ;  /* 0x00000000000f7919 */ /* 0x000ea20000002500 */
[----:B------:R-:W-:Y:S01]  /*d040*/  USHF.R.S32.HI UR14, URZ, 0x1f, UR11 ;  /* 0x0000001f3f0e7899 */ /* 0x000fe2000801140b */
[----:B------:R-:W-:Y:S01]  /*d050*/  LOP3.LUT R3, R8, 0x1ffffff8, RZ, 0xc0, !PT ;  /* 0x1ffffff808037812 */ /* 0x000fe200078ec0ff */
[----:B------:R-:W-:Y:S01]  /*d060*/  UISETP.NE.AND UP3, UPT, UR20, URZ, UPT ;  /* 0x0000003f1400728c */ /* 0x000fe2000bf65270 */
[----:B------:R-:W-:Y:S01]  /*d070*/  SHF.R.S32.HI R8, RZ, 0x3, R8 ;  /* 0x00000003ff087819 */ /* 0x000fe20000011408 */
[----:B------:R-:W-:Y:S01]  /*d080*/  @UP4 UIMAD.WIDE.U32 UR18, UR9, UR6, URZ ;  /* 0x00000006091242a5 */ /* 0x000fe2000f8e003f */
[----:B------:R-:W-:Y:S01]  /*d090*/  BSSY B0, `(.L_x_21) ;  /* 0x000003c000007945 */ /* 0x000fe20003800000 */
[----:B------:R-:W-:Y:S01]  /*d0a0*/  @!UP4 USHF.R.S32.HI UR21, URZ, 0x1f, UR10 ;  /* 0x0000001f3f15c899 */ /* 0x000fe2000801140a */
[----:B------:R-:W-:Y:S01]  /*d0b0*/  IMAD.IADD R0, R2, 0x1, -R3 ;  /* 0x0000000102007824 */ /* 0x000fe200078e0a03 */
[----:B------:R-:W-:Y:S01]  /*d0c0*/  @UP4 UIMAD UR7, UR9, UR7, UR19 ;  /* 0x00000007090742a4 */ /* 0x000fe2000f8e0213 */
[----:B------:R-:W-:Y:S01]  /*d0d0*/  SHF.R.S32.HI R9, RZ, 0x1f, R8 ;  /* 0x0000001fff097819 */ /* 0x000fe20000011408 */
[----:B------:R-:W-:Y:S01]  /*d0e0*/  @!UP4 UIMAD UR21, UR21, UR4, URZ ;  /* 0x000000041515c2a4 */ /* 0x000fe2000f8e023f */
[----:B------:R-:W-:Y:S01]  /*d0f0*/  IMAD.SHL.U32 R0, R0, 0x8, RZ ;  /* 0x0000000800007824 */ /* 0x000fe200078e00ff */
[----:B------:R-:W-:-:S02]  /*d100*/  ULDC.U8 UR19, c[0x0][0x329] ;  /* 0x0000ca4000137ab9 */ /* 0x000fc40000000000 */
[----:B------:R-:W-:Y:S02]  /*d110*/  UISETP.NE.AND UP1, UPT, UR19, URZ, UPT ;  /* 0x0000003f1300728c */ /* 0x000fe4000bf25270 */
[----:B------:R-:W-:Y:S02]  /*d120*/  @!UP4 UIMAD.WIDE.U32 UR22, UR10, UR4, URZ ;  /* 0x000000040a16c2a5 */ /* 0x000fe4000f8e003f */
[----:B------:R-:W-:Y:S02]  /*d130*/  @!UP4 UIMAD UR21, UR10, UR5, UR21 ;  /* 0x000000050a15c2a4 */ /* 0x000fe4000f8e0215 */
[----:B------:R-:W-:Y:S02]  /*d140*/  UISETP.NE.OR UP2, UPT, UR19, URZ, !UP3 ;  /* 0x0000003f1300728c */ /* 0x000fe4000df45670 */
[----:B------:R-:W-:Y:S01]  /*d150*/  ULDC.64 UR4, c[0x0][0x1f0] ;  /* 0x00007c0000047ab9 */ /* 0x000fe20000000a00 */
[----:B--2---:R-:W-:Y:S01]  /*d160*/  IMAD.WIDE R14, R15, 0x40, R8 ;  /* 0x000000400f0e7825 */ /* 0x004fe200078e0208 */
[----:B------:R-:W-:-:S02]  /*d170*/  UIMAD UR4, UR14, UR4, URZ ;  /* 0x000000040e0472a4 */ /* 0x000fc4000f8e023f */
[----:B------:R-:W-:Y:S02]  /*d180*/  ULDC UR13, c[0x0][0x214] ;  /* 0x00008500000d7ab9 */ /* 0x000fe40000000800 */
[----:B------:R-:W-:Y:S02]  /*d190*/  @UP1 ULDC UR14, c[0x0][0x210] ;  /* 0x00008400000e1ab9 */ /* 0x000fe40000000800 */
[----:B------:R-:W-:Y:S02]  /*d1a0*/  ULDC UR8, c[0x0][0x234] ;  /* 0x00008d0000087ab9 */ /* 0x000fe40000000800 */
[----:B------:R-:W-:Y:S02]  /*d1b0*/  @UP1 UIMAD UR14, UR14, UR13, URZ ;  /* 0x0000000d0e0e12a4 */ /* 0x000fe4000f8e023f */
[----:B------:R-:W-:Y:S02]  /*d1c0*/  UISETP.NE.OR UP0, UPT, UR9, -0x1, UP2 ;  /* 0xffffffff0900788c */ /* 0x000fe40009705670 */
[----:B------:R-:W-:-:S02]  /*d1d0*/  @!UP1 USEL UR14, UR13, UR8, !UP3 ;  /* 0x000000080d0e9287 */ /* 0x000fc4000d800000 */
[----:B------:R-:W-:Y:S02]  /*d1e0*/  ULDC UR6, c[0x0][0x1c0] ;  /* 0x0000700000067ab9 */ /* 0x000fe40000000800 */
[----:B------:R-:W-:Y:S02]  /*d1f0*/  @UP1 UMOV UR19, 0x1 ;  /* 0x0000000100131882 */ /* 0x000fe40000000000 */
[----:B------:R-:W-:Y:S02]  /*d200*/  @!UP1 UIMAD UR19, UR14, UR6, URZ ;  /* 0x000000060e1392a4 */ /* 0x000fe4000f8e023f */
[----:B------:R-:W-:Y:S02]  /*d210*/  @!UP4 UMOV UR18, UR22 ;  /* 0x000000160012cc82 */ /* 0x000fe40008000000 */
[----:B------:R-:W-:Y:S01]  /*d220*/  @!UP4 UIADD3 UR7, UR23, UR21, URZ ;  /* 0x000000151707c290 */ /* 0x000fe2000fffe03f */
[----:B------:R-:W-:Y:S01]  /*d230*/  IADD3 R4, P0, R0, UR18, RZ ;  /* 0x0000001200047c10 */ /* 0x000fe2000ff1e0ff */
[----:B------:R-:W-:-:S02]  /*d240*/  UIADD3 UR15, -UR12, UR15, URZ ;  /* 0x0000000f0c0f7290 */ /* 0x000fc4000fffe13f */
[----:B------:R-:W-:Y:S02]  /*d250*/  UIMAD UR19, UR10, UR19, URZ ;  /* 0x000000130a1372a4 */ /* 0x000fe4000f8e023f */
[----:B------:R-:W-:Y:S01]  /*d260*/  @!UP0 UIMAD UR9, UR10, UR13, URZ ;  /* 0x0000000d0a0982a4 */ /* 0x000fe2000f8e023f */
[----:B------:R-:W-:Y:S01]  /*d270*/  LEA.HI.X.SX32 R5, R0, UR7, 0x1, P0 ;  /* 0x0000000700057c11 */ /* 0x000fe200080f0eff */
[----:B------:R-:W-:Y:S01]  /*d280*/  @UP1 ULDC UR20, c[0x0][0x210] ;  /* 0x0000840000141ab9 */ /* 0x000fe20000000800 */
[----:B------:R-:W-:Y:S01]  /*d290*/  ISETP.GE.AND P0, PT, R8, UR15, PT ;  /* 0x0000000f08007c0c */ /* 0x000fe2000bf06270 */
[----:B------:R-:W-:Y:S02]  /*d2a0*/  USEL UR19, UR19, URZ, UP2 ;  /* 0x0000003f13137287 */ /* 0x000fe40009000000 */
[----:B------:R-:W-:Y:S01]  /*d2b0*/  @!UP1 UMOV UR20, 0x1 ;  /* 0x0000000100149882 */ /* 0x000fe20000000000 */
[----:B-1----:R-:W-:Y:S01]  /*d2c0*/  IMAD.WIDE.U32 R10, R10, c[0x0][0x1f0], R4 ;  /* 0x00007c000a0a7a25 */ /* 0x002fe200078e0004 */
[----:B------:R-:W-:-:S02]  /*d2d0*/  UIMAD UR12, UR12, UR20, URZ ;  /* 0x000000140c0c72a4 */ /* 0x000fc4000f8e023f */
[----:B------:R-:W-:Y:S02]  /*d2e0*/  UIMAD UR19, UR11, UR14, UR19 ;  /* 0x0000000e0b1372a4 */ /* 0x000fe4000f8e0213 */
[----:B------:R-:W-:Y:S02]  /*d2f0*/  UMOV UR24, URZ ;  /* 0x0000003f00187c82 */ /* 0x000fe40008000000 */
[----:B------:R-:W-:Y:S02]  /*d300*/  @!UP2 UMOV UR24, UR9 ;  /* 0x000000090018ac82 */ /* 0x000fe40008000000 */
[----:B------:R-:W-:Y:S02]  /*d310*/  UIMAD UR4, UR11, UR5, UR4 ;  /* 0x000000050b0472a4 */ /* 0x000fe4000f8e0204 */
[----:B------:R-:W-:Y:S02]  /*d320*/  UMOV UR25, URZ ;  /* 0x0000003f00197c82 */ /* 0x000fe40008000000 */
[----:B------:R-:W-:-:S02]  /*d330*/  USHF.R.S32.HI UR6, URZ, 0x1f, UR12 ;  /* 0x0000001f3f067899 */ /* 0x000fc4000801140c */
[----:B------:R-:W-:Y:S01]  /*d340*/  @!UP2 USHF.R.S32.HI UR25, URZ, 0x1f, UR9 ;  /* 0x0000001f3f19a899 */ /* 0x000fe20008011409 */
[----:B------:R-:W-:Y:S01]  /*d350*/  IADD3 R13, R11, UR4, RZ ;  /* 0x000000040b0d7c10 */ /* 0x000fe2000fffe0ff */
[----:B------:R-:W-:Y:S02]  /*d360*/  USHF.R.S32.HI UR7, URZ, 0x1f, UR19 ;  /* 0x0000001f3f077899 */ /* 0x000fe40008011413 */
[----:B------:R-:W-:-:S04]  /*d370*/  UIADD3 UR12, UP1, UP0, UR12, UR24, UR19 ;  /* 0x000000180c0c7290 */ /* 0x000fc8000f83e013 */
[----:B------:R-:W-:Y:S01]  /*d380*/  UIADD3.X UR6, UR6, UR25, UR7, UP1, UP0 ;  /* 0x0000001906067290 */ /* 0x000fe20008fe0407 */
[----:B------:R-:W-:Y:S06]  /*d390*/  @P0 BRA `(.L_x_22) ;  /* 0x000000b000000947 */ /* 0x000fec0003800000 */
[----:B------:R-:W-:Y:S01]  /*d3a0*/  MOV R12, R10 ;  /* 0x0000000a000c7202 */ /* 0x000fe20000000f00 */
[----:B------:R-:W-:-:S04]  /*d3b0*/  IMAD R3, R15, c[0x0][0x1e8], RZ ;  /* 0x00007a000f037a24 */ /* 0x000fc800078e02ff */
[----:B------:R-:W-:-:S04]  /*d3c0*/  IMAD.WIDE.U32 R4, R14, c[0x0][0x1e8], R12 ;  /* 0x00007a000e047a25 */ /* 0x000fc800078e000c */
[----:B------:R-:W-:Y:S01]  /*d3d0*/  IMAD R0, R14, c[0x0][0x1ec], R3 ;  /* 0x00007b000e007a24 */ /* 0x000fe200078e0203 */
[----:B------:R-:W-:-:S04]  /*d3e0*/  LEA R6, P0, R4, c[0x0][0x1d0], 0x1 ;  /* 0x0000740004067a11 */ /* 0x000fc800078008ff */
[----:B------:R-:W-:-:S04]  /*d3f0*/  IADD3 R0, R0, R5, RZ ;  /* 0x0000000500007210 */ /* 0x000fc80007ffe0ff */
[----:B------:R-:W-:-:S05]  /*d400*/  LEA.HI.X R7, R4, c[0x0][0x1d4], R0, 0x1, P0 ;  /* 0x0000750004077a11 */ /* 0x000fca00000f0c00 */
[----:B------:R1:W-:Y:S04]  /*d410*/  STG.E.128 [R6.64], RZ ;  /* 0x000000ff06007986 */ /* 0x0003e8000c101d10 */
[----:B------:R1:W-:Y:S04]  /*d420*/  STG.E.128 [R6.64+0x80], RZ ;  /* 0x000080ff06007986 */ /* 0x0003e8000c101d10 */
[----:B------:R1:W-:Y:S04]  /*d430*/  STG.E.128 [R6.64+0x100], RZ ;  /* 0x000100ff06007986 */ /* 0x0003e8000c101d10 */
[----:B------:R1:W-:Y:S02]  /*d440*/  STG.E.128 [R6.64+0x180], RZ ;  /* 0x000180ff06007986 */ /* 0x0003e4000c101d10 */
.L_x_22:
[----:B------:R-:W-:Y:S05]  /*d450*/  BSYNC B0 ;  /* 0x0000000000007941 */ /* 0x000fea0003800000 */
.L_x_21:
[----:B-1----:R-:W-:Y:S01]  /*d460*/  IADD3 R6, R8, 0x10, RZ ;  /* 0x0000001008067810 */ /* 0x002fe20007ffe0ff */
[----:B------:R-:W-:Y:S03]  /*d470*/  BSSY B0, `(.L_x_23) ;  /* 0x0000011000007945 */ /* 0x000fe60003800000 */
[----:B------:R-:W-:-:S13]  /*d480*/  ISETP.GE.AND P0, PT, R6, UR15, PT ;  /* 0x0000000f06007c0c */ /* 0x000fda000bf06270 */
[----:B------:R-:W-:Y:S05]  /*d490*/  @P0 BRA `(.L_x_24) ;  /* 0x000000e000000947 */ /* 0x000fea0003800000 */
[----:B------:R-:W-:Y:S01]  /*d4a0*/  IADD3 R3, P0, R14, 0x10, RZ ;  /* 0x000000100e037810 */ /* 0x000fe20007f1e0ff */
[----:B------:R-:W-:Y:S01]  /*d4b0*/  IMAD.MOV.U32 R4, RZ, RZ, R10 ;  /* 0x000000ffff047224 */ /* 0x000fe200078e000a */
[----:B------:R-:W-:-:S03]  /*d4c0*/  MOV R5, R13 ;  /* 0x0000000d00057202 */ /* 0x000fc60000000f00 */
[----:B------:R-:W-:Y:S02]  /*d4d0*/  IMAD.X R0, RZ, RZ, R15, P0 ;  /* 0x000000ffff007224 */ /* 0x000fe400000e060f */
[----:B------:R-:W-:-:S04]  /*d4e0*/  IMAD.WIDE.U32 R4, R3, c[0x0][0x1e8], R4 ;  /* 0x00007a0003047a25 */ /* 0x000fc800078e0004 */
[----:B------:R-:W-:Y:S01]  /*d4f0*/  IMAD R0, R0, c[0x0][0x1e8], RZ ;  /* 0x00007a0000007a24 */ /* 0x000fe200078e02ff */
[----:B------:R-:W-:-:S03]  /*d500*/  LEA R16, P0, R4, c[0x0][0x1d0], 0x1 ;  /* 0x0000740004107a11 */ /* 0x000fc600078008ff */
[----:B------:R-:W-:-:S05]  /*d510*/  IMAD R0, R3, c[0x0][0x1ec], R0 ;  /* 0x00007b0003007a24 */ /* 0x000fca00078e0200 */
[----:B------:R-:W-:-:S04]  /*d520*/  IADD3 R0, R0, R5, RZ ;  /* 0x0000000500007210 */ /* 0x000fc80007ffe0ff */
[----:B------:R-:W-:-:S05]  /*d530*/  LEA.HI.X R17, R4, c[0x0][0x1d4], R0, 0x1, P0 ;  /* 0x0000750004117a11 */ /* 0x000fca00000f0c00 */
[----:B------:R1:W-:Y:S04]  /*d540*/  STG.E.128 [R16.64], RZ ;  /* 0x000000ff10007986 */ /* 0x0003e8000c101d10 */
[----:B------:R1:W-:Y:S04]  /*d550*/  STG.E.128 [R16.64+0x80], RZ ;  /* 0x000080ff10007986 */ /* 0x0003e8000c101d10 */
[----:B------:R1:W-:Y:S04]  /*d560*/  STG.E.128 [R16.64+0x100], RZ ;  /* 0x000100ff10007986 */ /* 0x0003e8000c101d10 */
[----:B------:R1:W-:Y:S02]  /*d570*/  STG.E.128 [R16.64+0x180], RZ ;  /* 0x000180ff10007986 */ /* 0x0003e4000c101d10 */
.L_x_24:
[----:B------:R-:W-:Y:S05]  /*d580*/  BSYNC B0 ;  /* 0x0000000000007941 */ /* 0x000fea0003800000 */
.L_x_23:
[----:B------:R-:W-:Y:S01]  /*d590*/  IADD3 R5, R8, 0x20, RZ ;  /* 0x0000002008057810 */ /* 0x000fe20007ffe0ff */
[----:B------:R-:W-:Y:S03]  /*d5a0*/  BSSY B0, `(.L_x_25) ;  /* 0x0000011000007945 */ /* 0x000fe60003800000 */
[----:B------:R-:W-:-:S13]  /*d5b0*/  ISETP.GE.AND P0, PT, R5, UR15, PT ;  /* 0x0000000f05007c0c */ /* 0x000fda000bf06270 */
[----:B------:R-:W-:Y:S05]  /*d5c0*/  @P0 BRA `(.L_x_26) ;  /* 0x000000e000000947 */ /* 0x000fea0003800000 */
[----:B------:R-:W-:Y:S01]  /*d5d0*/  IADD3 R3, P0, R14, 0x20, RZ ;  /* 0x000000200e037810 */ /* 0x000fe20007f1e0ff */
[----:B-1----:R-:W-:Y:S01]  /*d5e0*/  IMAD.MOV.U32 R16, RZ, RZ, R10 ;  /* 0x000000ffff107224 */ /* 0x002fe200078e000a */
        /* <DEDUP_REMOVED lines=12> */
.L_x_26:
[----:B------:R-:W-:Y:S05]  /*d6b0*/  BSYNC B0 ;  /* 0x0000000000007941 */ /* 0x000fea0003800000 */
.L_x_25:
[----:B------:R-:W-:Y:S01]  /*d6c0*/  IADD3 R4, R8, 0x30, RZ ;  /* 0x0000003008047810 */ /* 0x000fe20007ffe0ff */
[----:B------:R-:W-:Y:S03]  /*d6d0*/  BSSY B0, `(.L_x_27) ;  /* 0x0000010000007945 */ /* 0x000fe60003800000 */
[----:B------:R-:W-:-:S13]  /*d6e0*/  ISETP.GE.AND P0, PT, R4, UR15, PT ;  /* 0x0000000f04007c0c */ /* 0x000fda000bf06270 */
[----:B------:R-:W-:Y:S05]  /*d6f0*/  @P0 BRA `(.L_x_28) ;  /* 0x000000d000000947 */ /* 0x000fea0003800000 */
[----:B------:R-:W-:Y:S02]  /*d700*/  IADD3 R3, P0, R14, 0x30, RZ ;  /* 0x000000300e037810 */ /* 0x000fe40007f1e0ff */
[----:B------:R-:W-:Y:S02]  /*d710*/  MOV R11, R13 ;  /* 0x0000000d000b7202 */ /* 0x000fe40000000f00 */
[----:B------:R-:W-:-:S03]  /*d720*/  IADD3.X R0, RZ, R15, RZ, P0, !PT ;  /* 0x0000000fff007210 */ /* 0x000fc600007fe4ff */
        /* <DEDUP_REMOVED lines=10> */
.L_x_28:
[----:B------:R-:W-:Y:S05]  /*d7d0*/  BSYNC B0 ;  /* 0x0000000000007941 */ /* 0x000fea0003800000 */
.L_x_27:
[----:B------:R-:W-:-:S04]  /*d7e0*/  LOP3.LUT P6, RZ, R2, 0x7, RZ, 0xc0, !PT ;  /* 0x0000000702ff7812 */ /* 0x000fc800078cc0ff */
[----:B------:R-:W-:Y:S02]  /*d7f0*/  ISETP.GE.OR P5, PT, R8, UR15, P6 ;  /* 0x0000000f08007c0c */ /* 0x000fe4000b7a6670 */
[----:B------:R-:W-:Y:S02]  /*d800*/  ISETP.GE.OR P4, PT, R6, UR15, P6 ;  /* 0x0000000f06007c0c */ /* 0x000fe4000b786670 */
[----:B------:R-:W-:Y:S02]  /*d810*/  ISETP.GE.OR P3, PT, R5, UR15, P6 ;  /* 0x0000000f05007c0c */ /* 0x000fe4000b766670 */
[----:B------:R-:W-:-:S07]  /*d820*/  ISETP.GE.OR P6, PT, R4, UR15, P6 ;  /* 0x0000000f04007c0c */ /* 0x000fce000b7c6670 */
[----:B------:R-:W-:Y:S02]  /*d830*/  @!P5 IMAD R7, R8, UR20, RZ ;  /* 0x000000140807dc24 */ /* 0x000fe4000f8e02ff */
[----:B------:R-:W-:Y:S02]  /*d840*/  @!P4 IMAD R0, R6, UR20, RZ ;  /* 0x000000140600cc24 */ /* 0x000fe4000f8e02ff */
[----:B------:R-:W-:Y:S01]  /*d850*/  @!P3 IMAD R2, R5, UR20, RZ ;  /* 0x000000140502bc24 */ /* 0x000fe2000f8e02ff */
[C---:B------:R-:W-:Y:S02]  /*d860*/  @!P5 IADD3 R6, P0, R7.reuse, UR12, RZ ;  /* 0x0000000c0706dc10 */ /* 0x040fe4000ff1e0ff */
[----:B------:R-:W-:Y:S02]  /*d870*/  @!P4 IADD3 R3, P1, R0, UR12, RZ ;  /* 0x0000000c0003cc10 */ /* 0x000fe4000ff3e0ff */
[----:B------:R-:W-:Y:S02]  /*d880*/  @!P5 LEA.HI.X.SX32 R7, R7, UR6, 0x1, P0 ;  /* 0x000000060707dc11 */ /* 0x000fe400080f0eff */
[----:B------:R-:W-:-:S02]  /*d890*/  @!P5 LEA R10, P2, R6, c[0x0][0x200], 0x2 ;  /* 0x00008000060ada11 */ /* 0x000fc400078410ff */
[----:B------:R-:W-:Y:S02]  /*d8a0*/  @!P3 IADD3 R5, P0, R2, UR12, RZ ;  /* 0x0000000c0205bc10 */ /* 0x000fe4000ff1e0ff */
[----:B------:R-:W-:Y:S02]  /*d8b0*/  @!P4 LEA.HI.X.SX32 R0, R0, UR6, 0x1, P1 ;  /* 0x000000060000cc11 */ /* 0x000fe400088f0eff */
[----:B------:R-:W-:Y:S02]  /*d8c0*/  @!P5 LEA.HI.X R11, R6, c[0x0][0x204], R7, 0x2, P2 ;  /* 0x00008100060bda11 */ /* 0x000fe400010f1407 */
[----:B------:R-:W-:Y:S02]  /*d8d0*/  @!P4 LEA R8, P1, R3, c[0x0][0x200], 0x2 ;  /* 0x000080000308ca11 */ /* 0x000fe400078210ff */
[----:B------:R-:W-:Y:S02]  /*d8e0*/  @!P3 LEA.HI.X.SX32 R2, R2, UR6, 0x1, P0 ;  /* 0x000000060202bc11 */ /* 0x000fe400080f0eff */
[----:B------:R-:W-:-:S02]  /*d8f0*/  @!P3 LEA R6, P0, R5, c[0x0][0x200], 0x2 ;  /* 0x000080000506ba11 */ /* 0x000fc400078010ff */
[----:B------:R-:W-:Y:S01]  /*d900*/  @!P4 LEA.HI.X R9, R3, c[0x0][0x204], R0, 0x2, P1 ;  /* 0x000081000309ca11 */ /* 0x000fe200008f1400 */
[----:B------:R-:W-:Y:S01]  /*d910*/  @!P5 IMAD.MOV.U32 R0, RZ, RZ, 0x7f800000 ;  /* 0x7f800000ff00d424 */ /* 0x000fe200078e00ff */
[----:B------:R-:W-:Y:S01]  /*d920*/  @!P3 LEA.HI.X R7, R5, c[0x0][0x204], R2, 0x2, P0 ;  /* 0x000081000507ba11 */ /* 0x000fe200000f1402 */
[----:B------:R-:W-:Y:S02]  /*d930*/  @!P4 IMAD.MOV.U32 R5, RZ, RZ, 0x7f800000 ;  /* 0x7f800000ff05c424 */ /* 0x000fe400078e00ff */
[----:B------:R-:W-:Y:S01]  /*d940*/  @!P3 IMAD.MOV.U32 R3, RZ, RZ, 0x7f800000 ;  /* 0x7f800000ff03b424 */ /* 0x000fe200078e00ff */
[----:B------:R3:W-:Y:S04]  /*d950*/  @!P5 STG.E [R10.64], R0 ;  /* 0x000000000a00d986 */ /* 0x0007e8000c101910 */
[----:B------:R3:W-:Y:S04]  /*d960*/  @!P4 STG.E [R8.64], R5 ;  /* 0x000000050800c986 */ /* 0x0007e8000c101910 */
[----:B------:R3:W-:Y:S01]  /*d970*/  @!P3 STG.E [R6.64], R3 ;  /* 0x000000030600b986 */ /* 0x0007e2000c101910 */
[----:B------:R-:W-:Y:S05]  /*d980*/  @P6 EXIT ;  /* 0x000000000000694d */ /* 0x000fea0003800000 */
[----:B---3--:R-:W-:Y:S02]  /*d990*/  IMAD R0, R4, UR20, RZ ;  /* 0x0000001404007c24 */ /* 0x008fe4000f8e02ff */
[----:B------:R-:W-:-:S03]  /*d9a0*/  IMAD.MOV.U32 R5, RZ, RZ, 0x7f800000 ;  /* 0x7f800000ff057424 */ /* 0x000fc600078e00ff */
[----:B------:R-:W-:-:S04]  /*d9b0*/  IADD3 R3, P0, R0, UR12, RZ ;  /* 0x0000000c00037c10 */ /* 0x000fc8000ff1e0ff */
[----:B------:R-:W-:Y:S02]  /*d9c0*/  LEA.HI.X.SX32 R0, R0, UR6, 0x1, P0 ;  /* 0x0000000600007c11 */ /* 0x000fe400080f0eff */
[----:B------:R-:W-:-:S04]  /*d9d0*/  LEA R2, P0, R3, c[0x0][0x200], 0x2 ;  /* 0x0000800003027a11 */ /* 0x000fc800078010ff */
[----:B------:R-:W-:-:S05]  /*d9e0*/  LEA.HI.X R3, R3, c[0x0][0x204], R0, 0x2, P0 ;  /* 0x0000810003037a11 */ /* 0x000fca00000f1400 */
[----:B------:R-:W-:Y:S01]  /*d9f0*/  STG.E [R2.64], R5 ;  /* 0x0000000502007986 */ /* 0x000fe2000c101910 */
[----:B------:R-:W-:Y:S05]  /*da00*/  EXIT ;  /* 0x000000000000794d */ /* 0x000fea0003800000 */
.L_x_29:
[----:B------:R-:W-:-:S00]  /*da10*/  BRA `(.L_x_29) ;  /* 0xfffffff000007947 */ /* 0x000fc0000383ffff */
[----:B------:R-:W-:-:S00]  /*da20*/  NOP ;  /* 0x0000000000007918 */ /* 0x000fc00000000000 */
        /* <DEDUP_REMOVED lines=13> */
.L_x_1071:


//--------------------- .text._ZN5flash16flash_fwd_kernelI23Flash_fwd_kernel_traitsILi256ELi64ELi64ELi4ELb0ELb0EN7cutlass6half_tE19Flash_kernel_traitsILi256ELi64ELi64ELi4ES3_EELb0ELb1ELb0ELb0ELb0ELb0ELb0ELb0EEEvNS_16Flash_fwd_paramsE --------------------------
	.section	.text._ZN5flash16flash_fwd_kernelI23Flash_fwd_kernel_traitsILi256ELi64ELi64ELi4ELb0ELb0EN7cutlass6half_tE19Flash_kernel_traitsILi256ELi64ELi64ELi4ES3_EELb0ELb1ELb0ELb0ELb0ELb0ELb0ELb0EEEvNS_16Flash_fwd_paramsE,"ax",@progbits
	.sectioninfo	@"SHI_REGISTERS=254"
	.align	128
        .global         _ZN5flash16flash_fwd_kernelI23Flash_fwd_kernel_traitsILi256ELi64ELi64ELi4ELb0ELb0EN7cutlass6half_tE19Flash_kernel_traitsILi256ELi64ELi64ELi4ES3_EELb0ELb1ELb0ELb0ELb0ELb0ELb0ELb0EEEvNS_16Flash_fwd_paramsE
        .type           _ZN5flash16flash_fwd_kernelI23Flash_fwd_kernel_traitsILi256ELi64ELi64ELi4ELb0ELb0EN7cutlass6half_tE19Flash_kernel_traitsILi256ELi64ELi64ELi4ES3_EELb0ELb1ELb0ELb0ELb0ELb0ELb0ELb0EEEvNS_16Flash_fwd_paramsE,@function
        .size           _ZN5flash16flash_fwd_kernelI23Flash_fwd_kernel_traitsILi256ELi64ELi64ELi4ELb0ELb0EN7cutlass6half_tE19Flash_kernel_traitsILi256ELi64ELi64ELi4ES3_EELb0ELb1ELb0ELb0ELb0ELb0ELb0ELb0EEEvNS_16Flash_fwd_paramsE,(.L_x_1072 - _ZN5flash16flash_fwd_kernelI23Flash_fwd_kernel_traitsILi256ELi64ELi64ELi4ELb0ELb0EN7cutlass6half_tE19Flash_kernel_traitsILi256ELi64ELi64ELi4ES3_EELb0ELb1ELb0ELb0ELb0ELb0ELb0ELb0EEEvNS_16Flash_fwd_paramsE)
        .other          _ZN5flash16flash_fwd_kernelI23Flash_fwd_kernel_traitsILi256ELi64ELi64ELi4ELb0ELb0EN7cutlass6half_tE19Flash_kernel_traitsILi256ELi64ELi64ELi4ES3_EELb0ELb1ELb0ELb0ELb0ELb0ELb0ELb0EEEvNS_16Flash_fwd_paramsE,@"STO_CUDA_ENTRY STV_DEFAULT"
_ZN5flash16flash_fwd_kernelI23Flash_fwd_kernel_traitsILi256ELi64ELi64ELi4ELb0ELb0EN7cutlass6half_tE19Flash_kernel_traitsILi256ELi64ELi64ELi4ES3_EELb0ELb1ELb0ELb0ELb0ELb0ELb0ELb0EEEvNS_16Flash_fwd_paramsE:
.text._ZN5flash16flash_fwd_kernelI23Flash_fwd_kernel_traitsILi256ELi64ELi64ELi4ELb0ELb0EN7cutlass6half_tE19Flash_kernel_traitsILi256ELi64ELi64ELi4ES3_EELb0ELb1ELb0ELb0ELb0ELb0ELb0ELb0EEEvNS_16Flash_fwd_paramsE:
[----:B------:R-:W-:Y:S02]  /*0000*/  MOV R1, c[0x0][0x28] ;  /* 0x00000a0000017a02 */ /* 0x000fe40000000f00 */
[----:B------:R-:W1:Y:S01]  /*0010*/  S2UR UR19, SR_CTAID.Y ;  /* 0x00000000001379c3 */ /* 0x000e620000002600 */
[----:B------:R-:W-:Y:S01]  /*0020*/  ULDC.64 UR4, c[0x0][0x240] ;  /* 0x0000900000047ab9 */ /* 0x000fe20000000a00 */
[----:B------:R-:W-:Y:S01]  /*0030*/  IADD3 R1, R1, -0x10, RZ ;  /* 0xfffffff001017810 */ /* 0x000fe20007ffe0ff */
        /* <DEDUP_REMOVED lines=20> */
[----:B------:R1:W2:Y:S01]  /*0180*/  @P2 LDG.E R4, [R2.64] ;  /* 0x0000001002042981 */ /* 0x0002a2000c1e1900 */
[----:B------:R-:W-:-:S03]  /*0190*/  ULDC.64 UR6, c[0x0][0x248] ;  /* 0x0000920000067ab9 */ /* 0x000fc60000000a00 */
[----:B------:R1:W3:Y:S01]  /*01a0*/  @P2 LDG.E R0, [R2.64+0x4] ;  /* 0x0000041002002981 */ /* 0x0002e2000c1e1900 */
[----:B------:R-:W-:Y:S01]  /*01b0*/  PLOP3.LUT P1, PT, PT, PT, UP1, 0x80, 0x0 ;  /* 0x000000000000781c */ /* 0x000fe20003f2f018 */
[----:B------:R-:W-:Y:S01]  /*01c0*/  UIMAD.WIDE UR6, UR19, UR9, UR6 ;  /* 0x00000009130672a5 */ /* 0x000fe2000f8e0206 */
[----:B-1----:R-:W-:Y:S02]  /*01d0*/  IMAD.U32 R2, RZ, RZ, UR4 ;  /* 0x00000004ff027e24 */ /* 0x002fe4000f8e00ff */
[----:B------:R-:W-:-:S05]  /*01e0*/  IMAD.U32 R3, RZ, RZ, UR5 ;  /* 0x00000005ff037e24 */ /* 0x000fca000f8e00ff */
[----:B------:R1:W4:Y:S01]  /*01f0*/  @P0 LDG.E R2, [R2.64] ;  /* 0x0000001002020981 */ /* 0x000322000c1e1900 */
[----:B------:R-:W-:Y:S02]  /*0200*/  IMAD.U32 R6, RZ, RZ, UR6 ;  /* 0x00000006ff067e24 */ /* 0x000fe4000f8e00ff */
[----:B------:R-:W-:-:S05]  /*0210*/  IMAD.U32 R7, RZ, RZ, UR7 ;  /* 0x00000007ff077e24 */ /* 0x000fca000f8e00ff */
[----:B-1----:R-:W5:Y:S01]  /*0220*/  @!P1 LDG.E R3, [R6.64] ;  /* 0x0000001006039981 */ /* 0x002f62000c1e1900 */
[----:B------:R-:W-:Y:S02]  /*0230*/  UMOV UR10, 0xffffffff ;  /* 0xffffffff000a7882 */ /* 0x000fe40000000000 */
[----:B------:R-:W-:Y:S02]  /*0240*/  UMOV UR23, URZ ;  /* 0x0000003f00177c82 */ /* 0x000fe40008000000 */
[----:B------:R-:W-:Y:S01]  /*0250*/  UMOV UR20, 0xffffffff ;  /* 0xffffffff00147882 */ /* 0x000fe20000000000 */
[----:B------:R-:W1:Y:S08]  /*0260*/  S2UR UR12, SR_CTAID.X ;  /* 0x00000000000c79c3 */ /* 0x000e700000002500 */
[----:B------:R-:W1:Y:S08]  /*0270*/  S2UR UR11, SR_CTAID.Z ;  /* 0x00000000000b79c3 */ /* 0x000e700000002700 */
[----:B--2---:R-:W2:Y:S08]  /*0280*/  @P2 R2UR UR10, R4 ;  /* 0x00000000040a23c2 */ /* 0x004eb000000e0000 */
[----:B---3--:R-:W2:Y:S08]  /*0290*/  @P2 R2UR UR15, R0 ;  /* 0x00000000000f23c2 */ /* 0x008eb000000e0000 */
[----:B----4-:R3:W4:Y:S01]  /*02a0*/  @P0 R2UR UR23, R2 ;  /* 0x00000000021703c2 */ /* 0x01072200000e0000 */
[----:B------:R-:W-:-:S04]  /*02b0*/  ISETP.NE.U32.AND P0, PT, RZ, c[0x0][0x248], PT ;  /* 0x00009200ff007a0c */ /* 0x000fc80003f05070 */
[----:B------:R-:W-:Y:S01]  /*02c0*/  ISETP.NE.AND.EX P0, PT, RZ, c[0x0][0x24c], PT, P0 ;  /* 0x00009300ff007a0c */ /* 0x000fe20003f05300 */
[----:B--2---:R-:W-:-:S07]  /*02d0*/  @UP2 UIADD3 UR15, UR15, -UR10, URZ ;  /* 0x8000000a0f0f2290 */ /* 0x004fce000fffe03f */
[----:B------:R-:W-:Y:S01]  /*02e0*/  @!UP2 ULDC UR15, c[0x0][0x214] ;  /* 0x00008500000faab9 */ /* 0x000fe20000000800 */
[----:B-----5:R3:W2:Y:S04]  /*02f0*/  @!P1 R2UR UR20, R3 ;  /* 0x00000000031493c2 */ /* 0x0206a800000e0000 */
[----:B-1234-:R-:W-:Y:S05]  /*0300*/  @!P0 BRA `(.L_x_30) ;  /* 0x0000007000008947 */ /* 0x01efea0003800000 */
[----:B------:R-:W-:-:S13]  /*0310*/  PLOP3.LUT P0, PT, PT, PT, UP3, 0x80, 0x0 ;  /* 0x000000000000781c */ /* 0x000fda0003f0f038 */
[----:B------:R-:W2:Y:S04]  /*0320*/  @P0 LDG.E R0, [R6.64+0x4] ;  /* 0x0000041006000981 */ /* 0x000ea8000c1e1900 */
[----:B------:R-:W3:Y:S01]  /*0330*/  @!P0 LDG.E R6, [R6.64] ;  /* 0x0000001006068981 */ /* 0x000ee2000c1e1900 */
[----:B--2---:R-:W1:Y:S02]  /*0340*/  @P0 R2UR UR6, R0 ;  /* 0x00000000000603c2 */ /* 0x004e6400000e0000 */
[----:B-1----:R-:W-:-:S11]  /*0350*/  @UP3 UIADD3 UR6, UR6, -UR20, URZ ;  /* 0x8000001406063290 */ /* 0x002fd6000fffe03f */
[----:B---3--:R1:W2:Y:S02]  /*0360*/  @!P0 R2UR UR6, R6 ;  /* 0x00000000060683c2 */ /* 0x0082a400000e0000 */
[----:B-12---:R-:W-:Y:S05]  /*0370*/  BRA `(.L_x_31) ;  /* 0x0000001000007947 */ /* 0x006fea0003800000 */
.L_x_30:
[----:B------:R-:W-:Y:S02]  /*0380*/  ULDC UR6, c[0x0][0x218] ;  /* 0x0000860000067ab9 */ /* 0x000fe40000000800 */
.L_x_31:
        /* <DEDUP_REMOVED lines=21> */
[----:B------:R-:W-:Y:S01]  /*04e0*/  UIADD3 UR4, -UR15, 0x7f, UR13 ;  /* 0x0000007f0f047890 */ /* 0x000fe2000fffe10d */
[----:B------:R-:W1:Y:S01]  /*04f0*/  S2R R6, SR_TID.X ;  /* 0x0000000000067919 */ /* 0x000e620000002100 */
        /* <DEDUP_REMOVED lines=14> */
[----:B-1----:R-:W-:Y:S02]  /*05e0*/  UISETP.NE.AND UP1, UPT, UR10, -0x1, UPT ;  /* 0xffffffff0a00788c */ /* 0x002fe4000bf25270 */
        /* <DEDUP_REMOVED lines=8> */
[----:B------:R-:W-:Y:S02]  /*0670*/  @!UP1 UIMAD UR21, UR21, UR6, URZ ;  /* 0x00000006151592a4 */ /* 0x000fe4000f8e023f */
[----:B------:R-:W-:-:S02]  /*0680*/  ULDC.64 UR4, c[0x0][0x198] ;  /* 0x0000660000047ab9 */ /* 0x000fc40000000a00 */
[----:B------:R-:W-:Y:S02]  /*0690*/  @!UP1 UIMAD.WIDE.U32 UR24, UR19, UR6, URZ ;  /* 0x00000006131892a5 */ /* 0x000fe4000f8e003f */
[----:B------:R-:W-:Y:S02]  /*06a0*/  @UP0 UIMAD.WIDE.U32 UR28, UR22, UR4, URZ ;  /* 0x00000004161c02a5 */ /* 0x000fe4000f8e003f */
[----:B------:R-:W-:Y:S02]  /*06b0*/  @!UP1 UIMAD UR7, UR19, UR7, UR21 ;  /* 0x00000007130792a4 */ /* 0x000fe4000f8e0215 */
[----:B------:R-:W-:Y:S02]  /*06c0*/  @UP0 UIMAD UR21, UR22, UR5, UR29 ;  /* 0x00000005161502a4 */ /* 0x000fe4000f8e021d */
[----:B------:R-:W-:Y:S02]  /*06d0*/  @UP1 UMOV UR6, UR26 ;  /* 0x0000001a00061c82 */ /* 0x000fe40008000000 */
[----:B------:R-:W-:-:S02]  /*06e0*/  @!UP1 UIADD3 UR18, UR25, UR7, URZ ;  /* 0x0000000719129290 */ /* 0x000fc4000fffe03f */
[----:B------:R-:W-:Y:S02]  /*06f0*/  @!UP1 UMOV UR6, UR24 ;  /* 0x0000001800069c82 */ /* 0x000fe40008000000 */
        /* <DEDUP_REMOVED lines=8> */
[----:B------:R-:W-:Y:S02]  /*0780*/  UIADD3 UR25, UR25, UR21, URZ ;  /* 0x0000001519197290 */ /* 0x000fe4000fffe03f */
[----:B------:R-:W-:Y:S02]  /*0790*/  ULDC.64 UR4, c[0x0][0x180] ;  /* 0x0000600000047ab9 */ /* 0x000fe40000000a00 */
[----:B------:R-:W-:Y:S02]  /*07a0*/  UIMAD UR7, UR7, UR4, URZ ;  /* 0x00000004070772a4 */ /* 0x000fe4000f8e023f */
[----:B------:R-:W-:Y:S02]  /*07b0*/  UIMAD.WIDE.U32 UR24, UR19, UR4, UR24 ;  /* 0x00000004131872a5 */ /* 0x000fe4000f8e0018 */
[----:B------:R-:W-:-:S04]  /*07c0*/  UIMAD UR5, UR19, UR5, UR7 ;  /* 0x00000005130572a4 */ /* 0x000fc8000f8e0207 */
[----:B------:R-:W-:Y:S02]  /*07d0*/  UIADD3 UR21, UR25, UR5, URZ ;  /* 0x0000000519157290 */ /* 0x000fe4000fffe03f */
[----:B------:R-:W-:Y:S02]  /*07e0*/  UMOV UR22, UR24 ;  /* 0x0000001800167c82 */ /* 0x000fe40008000000 */
.L_x_33:
[----:B------:R-:W-:Y:S01]  /*07f0*/  IABS R0, c[0x0][0x1c8] ;  /* 0x0000720000007a13 */ /* 0x000fe20000000000 */
[----:B------:R-:W1:Y:S01]  /*0800*/  S2R R2, SR_CTAID.Z ;  /* 0x0000000000027919 */ /* 0x000e620000002700 */
[----:B------:R-:W-:Y:S02]  /*0810*/  UMOV UR24, URZ ;  /* 0x0000003f00187c82 */ /* 0x000fe40008000000 */
[----:B------:R-:W2:Y:S01]  /*0820*/  R2UR UR7, R0 ;  /* 0x00000000000773c2 */ /* 0x000ea200000e0000 */
[----:B-1----:R-:W-:Y:S01]  /*0830*/  IABS R2, R2 ;  /* 0x0000000200027213 */ /* 0x002fe20000000000 */
[----:B--2---:R-:W1:Y:S06]  /*0840*/  I2F.RP R0, UR7 ;  /* 0x0000000700007d06 */ /* 0x004e6c0008209400 */
[----:B------:R-:W2:Y:S02]  /*0850*/  R2UR UR5, R2 ;  /* 0x00000000020573c2 */ /* 0x000ea400000e0000 */
[----:B-1----:R-:W1:Y:S02]  /*0860*/  MUFU.RCP R0, R0 ;  /* 0x0000000000007308 */ /* 0x002e640000001000 */
[----:B-1----:R-:W-:-:S06]  /*0870*/  IADD3 R0, R0, 0xffffffe, RZ ;  /* 0x0ffffffe00007810 */ /* 0x002fcc0007ffe0ff */
[----:B------:R-:W1:Y:S02]  /*0880*/  F2I.FTZ.U32.TRUNC.NTZ R0, R0 ;  /* 0x0000000000007305 */ /* 0x000e64000021f000 */
[----:B-1----:R-:W1:Y:S02]  /*0890*/  R2UR UR25, R0 ;  /* 0x00000000001973c2 */ /* 0x002e6400000e0000 */
[----:B-1----:R-:W-:-:S04]  /*08a0*/  UIADD3 UR4, URZ, -UR25, URZ ;  /* 0x800000193f047290 */ /* 0x002fc8000fffe03f */
[----:B------:R-:W-:-:S04]  /*08b0*/  UIMAD UR4, UR4, UR7, URZ ;  /* 0x00000007040472a4 */ /* 0x000fc8000f8e023f */
[----:B------:R-:W-:Y:S02]  /*08c0*/  UIMAD.WIDE.U32 UR24, UR25, UR4, UR24 ;  /* 0x00000004191872a5 */ /* 0x000fe4000f8e0018 */
[----:B------:R-:W-:Y:S02]  /*08d0*/  USHF.R.S32.HI UR24, URZ, 0x1f, UR11 ;  /* 0x0000001f3f187899 */ /* 0x000fe4000801140b */
[----:B--2---:R-:W-:Y:S02]  /*08e0*/  UIMAD.WIDE.U32 UR26, UR25, UR5, URZ ;  /* 0x00000005191a72a5 */ /* 0x004fe4000f8e003f */
[----:B------:R-:W-:Y:S02]  /*08f0*/  @UP0 UIADD3 UR25, UR23, UR20, URZ ;  /* 0x0000001417190290 */ /* 0x000fe4000fffe03f */
[----:B------:R-:W-:-:S04]  /*0900*/  UIADD3 UR4, -UR27, URZ, URZ ;  /* 0x0000003f1b047290 */ /* 0x000fc8000fffe13f */
[----:B------:R-:W-:-:S04]  /*0910*/  UIMAD UR4, UR7, UR4, UR5 ;  /* 0x00000004070472a4 */ /* 0x000fc8000f8e0205 */
[----:B------:R-:W-:-:S11]  /*0920*/  UISETP.GT.U32.AND UP1, UPT, UR7, UR4, UPT ;  /* 0x000000040700728c */ /* 0x000fd6000bf24070 */
[----:B------:R-:W-:Y:S02]  /*0930*/  @!UP1 UIADD3 UR4, UR4, -UR7, URZ ;  /* 0x8000000704049290 */ /* 0x000fe4000fffe03f */
[----:B------:R-:W-:Y:S02]  /*0940*/  @!UP1 UIADD3 UR27, UR27, 0x1, URZ ;  /* 0x000000011b1b9890 */ /* 0x000fe4000fffe03f */
[----:B------:R-:W-:-:S03]  /*0950*/  UISETP.GE.U32.AND UP2, UPT, UR4, UR7, UPT ;  /* 0x000000070400728c */ /* 0x000fc6000bf46070 */
[----:B------:R-:W-:Y:S02]  /*0960*/  ULDC UR7, c[0x0][0x1c8] ;  /* 0x0000720000077ab9 */ /* 0x000fe40000000800 */
[----:B------:R-:W-:-:S04]  /*0970*/  ULOP3.LUT UR4, UR11, UR7, URZ, 0x3c, !UPT ;  /* 0x000000070b047292 */ /* 0x000fc8000f8e3c3f */
[----:B------:R-:W-:Y:S02]  /*0980*/  UISETP.GE.AND UP1, UPT, UR4, URZ, UPT ;  /* 0x0000003f0400728c */ /* 0x000fe4000bf26270 */
[----:B------:R-:W-:Y:S02]  /*0990*/  @UP2 UIADD3 UR27, UR27, 0x1, URZ ;  /* 0x000000011b1b2890 */ /* 0x000fe4000fffe03f */
[----:B------:R-:W-:Y:S02]  /*09a0*/  UISETP.NE.AND UP2, UPT, URZ, UR7, UPT ;  /* 0x000000073f00728c */ /* 0x000fe4000bf45270 */
[----:B------:R-:W-:-:S03]  /*09b0*/  ULDC.64 UR4, c[0x0][0x1a0] ;  /* 0x0000680000047ab9 */ /* 0x000fc60000000a00 */
[----:B------:R-:W-:Y:S02]  /*09c0*/  UMOV UR20, UR27 ;  /* 0x0000001b00147c82 */ /* 0x000fe40008000000 */
[----:B------:R-:W-:Y:S02]  /*09d0*/  @!UP1 UIADD3 UR20, -UR20, URZ, URZ ;  /* 0x0000003f14149290 */ /* 0x000fe4000fffe13f */
[----:B------:R-:W-:Y:S02]  /*09e0*/  @UP0 UIMAD.WIDE.U32 UR26, UR25, UR4, URZ ;  /* 0x00000004191a02a5 */ /* 0x000fe4000f8e003f */
[----:B------:R-:W-:Y:S02]  /*09f0*/  @!UP2 ULOP3.LUT UR20, URZ, UR7, URZ, 0x33, !UPT ;  /* 0x000000073f14a292 */ /* 0x000fe4000f8e333f */
[----:B------:R-:W-:Y:S02]  /*0a00*/  @UP0 UIMAD UR25, UR25, UR5, UR27 ;  /* 0x00000005191902a4 */ /* 0x000fe4000f8e021b */
[----:B------:R-:W-:Y:S01]  /*0a10*/  USHF.R.S32.HI UR27, URZ, 0x1f, UR20 ;  /* 0x0000001f3f1b7899 */ /* 0x000fe20008011414 */
[----:B------:R-:W-:Y:S05]  /*0a20*/  @P0 BRA `(.L_x_34) ;  /* 0x000000d000000947 */ /* 0x000fea0003800000 */
[----:B------:R-:W-:Y:S02]  /*0a30*/  USHF.R.S32.HI UR7, URZ, 0x1f, UR23 ;  /* 0x0000001f3f077899 */ /* 0x000fe40008011417 */
[----:B------:R-:W-:-:S02]  /*0a40*/  ULDC.64 UR4, c[0x0][0x1a0] ;  /* 0x0000680000047ab9 */ /* 0x000fc40000000a00 */
[----:B------:R-:W-:Y:S02]  /*0a50*/  UIMAD UR7, UR7, UR4, URZ ;  /* 0x00000004070772a4 */ /* 0x000fe4000f8e023f */
[----:B------:R-:W-:Y:S02]  /*0a60*/  UIMAD.WIDE.U32 UR28, UR23, UR4, URZ ;  /* 0x00000004171c72a5 */ /* 0x000fe4000f8e003f */
[----:B------:R-:W-:Y:S02]  /*0a70*/  UIMAD UR23, UR23, UR5, UR7 ;  /* 0x00000005171772a4 */ /* 0x000fe4000f8e0207 */
[----:B------:R-:W-:Y:S02]  /*0a80*/  USHF.R.S32.HI UR7, URZ, 0x1f, UR19 ;  /* 0x0000001f3f077899 */ /* 0x000fe40008011413 */
[----:B------:R-:W-:Y:S02]  /*0a90*/  UIADD3 UR29, UR29, UR23, URZ ;  /* 0x000000171d1d7290 */ /* 0x000fe4000fffe03f */
[----:B------:R-:W-:-:S02]  /*0aa0*/  ULDC.64 UR4, c[0x0][0x188] ;  /* 0x0000620000047ab9 */ /* 0x000fc40000000a00 */
[----:B------:R-:W-:Y:S02]  /*0ab0*/  UIMAD UR7, UR7, UR4, URZ ;  /* 0x00000004070772a4 */ /* 0x000fe4000f8e023f */
[----:B------:R-:W-:Y:S02]  /*0ac0*/  UIMAD.WIDE.U32 UR28, UR19, UR4, UR28 ;  /* 0x00000004131c72a5 */ /* 0x000fe4000f8e001c */
[----:B------:R-:W-:-:S04]  /*0ad0*/  UIMAD UR5, UR19, UR5, UR7 ;  /* 0x00000005130572a4 */ /* 0x000fc8000f8e0207 */
[----:B------:R-:W-:Y:S02]  /*0ae0*/  UIADD3 UR25, UR29, UR5, URZ ;  /* 0x000000051d197290 */ /* 0x000fe4000fffe03f */
[----:B------:R-:W-:Y:S02]  /*0af0*/  UMOV UR26, UR28 ;  /* 0x0000001c001a7c82 */ /* 0x000fe40008000000 */
.L_x_34:
[----:B------:R-:W-:Y:S01]  /*0b00*/  SHF.R.S32.HI R7, RZ, 0x1f, R6 ;  /* 0x0000001fff077819 */ /* 0x000fe20000011406 */
[----:B------:R-:W1:Y:S01]  /*0b10*/  S2R R16, SR_CTAID.Z ;  /* 0x0000000000107919 */ /* 0x000e620000002700 */
[----:B------:R-:W-:Y:S01]  /*0b20*/  ULDC.64 UR4, c[0x0][0x1b8] ;  /* 0x00006e0000047ab9 */ /* 0x000fe20000000a00 */
[----:B------:R-:W-:Y:S01]  /*0b30*/  IMAD.U32 R232, RZ, RZ, UR20 ;  /* 0x00000014ffe87e24 */ /* 0x000fe2000f8e00ff */
[CC--:B------:R-:W-:Y:S01]  /*0b40*/  LEA.HI R10, R7.reuse, R6.reuse, RZ, 0x4 ;  /* 0x00000006070a7211 */ /* 0x0c0fe200078f20ff */
[----:B------:R-:W-:Y:S01]  /*0b50*/  UIMAD UR4, UR27, UR4, URZ ;  /* 0x000000041b0472a4 */ /* 0x000fe2000f8e023f */
[----:B------:R-:W-:Y:S01]  /*0b60*/  LEA.HI R14, R7, R6, RZ, 0x3 ;  /* 0x00000006070e7211 */ /* 0x000fe200078f18ff */
[----:B------:R-:W-:Y:S01]  /*0b70*/  UIADD3 UR19, -UR13, UR15, URZ ;  /* 0x0000000f0d137290 */ /* 0x000fe2000fffe13f */
[----:B------:R-:W-:Y:S01]  /*0b80*/  SHF.R.S32.HI R0, RZ, 0x4, R10 ;  /* 0x00000004ff007819 */ /* 0x000fe2000001140a */
[----:B------:R-:W-:Y:S01]  /*0b90*/  IMAD.U32 R166, RZ, RZ, UR20 ;  /* 0x00000014ffa67e24 */ /* 0x000fe2000f8e00ff */
[----:B------:R-:W-:Y:S01]  /*0ba0*/  LOP3.LUT R3, R14, 0xfffffff8, RZ, 0xc0, !PT ;  /* 0xfffffff80e037812 */ /* 0x000fe200078ec0ff */
[----:B------:R-:W-:Y:S01]  /*0bb0*/  IMAD.U32 R18, RZ, RZ, UR12 ;  /* 0x0000000cff127e24 */ /* 0x000fe2000f8e00ff */
[----:B------:R-:W-:Y:S01]  /*0bc0*/  LEA.HI R225, R10, R0, RZ, 0x1 ;  /* 0x000000000ae17211 */ /* 0x000fe200078f08ff */
[----:B------:R-:W-:Y:S01]  /*0bd0*/  BSSY B0, `(.L_x_35) ;  /* 0x000006e000007945 */ /* 0x000fe20003800000 */
[----:B------:R-:W-:Y:S01]  /*0be0*/  SHF.R.S32.HI R14, RZ, 0x3, R14 ;  /* 0x00000003ff0e7819 */ /* 0x000fe2000001140e */
[----:B------:R-:W-:Y:S01]  /*0bf0*/  IMAD.IADD R3, R6, 0x1, -R3 ;  /* 0x0000000106037824 */ /* 0x000fe200078e0a03 */
[----:B------:R-:W-:-:S02]  /*0c00*/  LOP3.LUT R10, R10, 0xfffffff0, RZ, 0xc0, !PT ;  /* 0xfffffff00a0a7812 */ /* 0x000fc400078ec0ff */
[----:B------:R-:W-:Y:S01]  /*0c10*/  LOP3.LUT R225, R225, 0xfffffffe, RZ, 0xc0, !PT ;  /* 0xfffffffee1e17812 */ /* 0x000fe200078ec0ff */
[----:B------:R-:W-:Y:S01]  /*0c20*/  IMAD.SHL.U32 R227, R14, 0x40, RZ ;  /* 0x000000400ee37824 */ /* 0x000fe200078e00ff */
[----:B------:R-:W-:Y:S01]  /*0c30*/  SHF.R.S32.HI R15, RZ, 0x1f, R14 ;  /* 0x0000001fff0f7819 */ /* 0x000fe2000001140e */
[----:B------:R-:W-:Y:S01]  /*0c40*/  IMAD.IADD R10, R6, 0x1, -R10 ;  /* 0x00000001060a7824 */ /* 0x000fe200078e0a0a */
[----:B------:R-:W-:Y:S01]  /*0c50*/  LEA.HI R5, R7, R6, RZ, 0x6 ;  /* 0x0000000607057211 */ /* 0x000fe200078f30ff */
[----:B------:R-:W-:Y:S01]  /*0c60*/  IMAD.SHL.U32 R236, R3, 0x8, RZ ;  /* 0x0000000803ec7824 */ /* 0x000fe200078e00ff */
[----:B------:R-:W-:Y:S01]  /*0c70*/  LOP3.LUT R227, R227, 0x1c0, RZ, 0xc0, !PT ;  /* 0x000001c0e3e37812 */ /* 0x000fe200078ec0ff */
[----:B------:R-:W-:Y:S01]  /*0c80*/  IMAD.IADD R225, R0, 0x1, -R225 ;  /* 0x0000000100e17824 */ /* 0x000fe200078e0ae1 */
[----:B------:R-:W-:Y:S01]  /*0c90*/  SHF.R.S32.HI R0, RZ, 0x1f, R10 ;  /* 0x0000001fff007819 */ /* 0x000fe2000001140a */
[----:B------:R-:W-:Y:S01]  /*0ca0*/  IMAD.SHL.U32 R5, R5, 0x8, RZ ;  /* 0x0000000805057824 */ /* 0x000fe200078e00ff */
[----:B------:R-:W-:Y:S01]  /*0cb0*/  LOP3.LUT R2, R227, 0x38, R236, 0xf8, !PT ;  /* 0x00000038e3027812 */ /* 0x000fe200078ef8ec */
[----:B------:R-:W-:Y:S01]  /*0cc0*/  IMAD.WIDE R18, R18, 0x40, R14 ;  /* 0x0000004012127825 */ /* 0x000fe200078e020e */
[----:B------:R-:W-:-:S02]  /*0cd0*/  SHF.R.U32.HI R227, RZ, 0x3, R227 ;  /* 0x00000003ffe37819 */ /* 0x000fc400000116e3 */
[----:B------:R-:W-:Y:S02]  /*0ce0*/  LEA.HI R0, R0, R10, RZ, 0x3 ;  /* 0x0000000a00007211 */ /* 0x000fe400078f18ff */
[--C-:B------:R-:W-:Y:S02]  /*0cf0*/  SHF.R.S32.HI R237, RZ, 0x1f, R236.reuse ;  /* 0x0000001fffed7819 */ /* 0x100fe400000114ec */
[----:B------:R-:W-:Y:S01]  /*0d00*/  LOP3.LUT R227, R2, R227, RZ, 0x3c, !PT ;  /* 0x000000e302e37212 */ /* 0x000fe200078e3cff */
[----:B------:R-:W-:Y:S01]  /*0d10*/  IMAD R2, R15, c[0x0][0x198], RZ ;  /* 0x000066000f027a24 */ /* 0x000fe200078e02ff */
[----:B------:R-:W-:Y:S01]  /*0d20*/  LOP3.LUT R4, R0, 0xfffffff8, RZ, 0xc0, !PT ;  /* 0xfffffff800047812 */ /* 0x000fe200078ec0ff */
[----:B------:R-:W-:Y:S01]  /*0d30*/  IMAD.WIDE.U32 R12, R14, c[0x0][0x198], R236 ;  /* 0x000066000e0c7a25 */ /* 0x000fe200078e00ec */
[----:B------:R-:W-:Y:S01]  /*0d40*/  IADD3 R8, P0, R236, UR6, RZ ;  /* 0x00000006ec087c10 */ /* 0x000fe2000ff1e0ff */
[----:B------:R-:W-:Y:S01]  /*0d50*/  ULDC.64 UR6, c[0x0][0x1b0] ;  /* 0x00006c0000067ab9 */ /* 0x000fe20000000a00 */
[----:B------:R-:W-:Y:S01]  /*0d60*/  LOP3.LUT R227, R227, 0xfffffe00, R5, 0xf8, !PT ;  /* 0xfffffe00e3e37812 */ /* 0x000fe200078ef805 */
[----:B------:R-:W-:Y:S01]  /*0d70*/  IMAD.IADD R4, R10, 0x1, -R4 ;  /* 0x000000010a047824 */ /* 0x000fe200078e0a04 */
[----:B------:R-:W-:Y:S01]  /*0d80*/  IADD3.X R9, R237, UR18, RZ, P0, !PT ;  /* 0x00000012ed097c10 */ /* 0x000fe200087fe4ff */
[----:B------:R-:W-:Y:S01]  /*0d90*/  IMAD R2, R14, c[0x0][0x19c], R2 ;  /* 0x000067000e027a24 */ /* 0x000fe200078e0202 */
[----:B------:R-:W-:Y:S01]  /*0da0*/  IADD3 R10, P0, R12, UR22, RZ ;  /* 0x000000160c0a7c10 */ /* 0x000fe2000ff1e0ff */
[----:B------:R-:W-:Y:S01]  /*0db0*/  UIMAD UR6, UR27, UR6, URZ ;  /* 0x000000061b0672a4 */ /* 0x000fe2000f8e023f */
[----:B------:R-:W-:Y:S01]  /*0dc0*/  LOP3.LUT P2, RZ, R4, 0x4, RZ, 0xc0, !PT ;  /* 0x0000000404ff7812 */ /* 0x000fe2000784c0ff */
[----:B-1----:R-:W-:Y:S01]  /*0dd0*/  IMAD.WIDE.U32 R16, R16, c[0x0][0x1a8], R8 ;  /* 0x00006a0010107a25 */ /* 0x002fe200078e0008 */
[----:B------:R-:W-:Y:S01]  /*0de0*/  IADD3.X R11, R13, UR21, R2, P0, !PT ;  /* 0x000000150d0b7c10 */ /* 0x000fe200087fe402 */
[----:B------:R-:W-:Y:S01]  /*0df0*/  UIMAD UR7, UR20, UR7, UR6 ;  /* 0x00000007140772a4 */ /* 0x000fe2000f8e0206 */
[----:B------:R-:W-:Y:S01]  /*0e00*/  LOP3.LUT P1, RZ, R4, 0x2, RZ, 0xc0, !PT ;  /* 0x0000000204ff7812 */ /* 0x000fe2000782c0ff */
[----:B------:R-:W-:Y:S01]  /*0e10*/  IMAD R2, R15, c[0x0][0x1a0], RZ ;  /* 0x000068000f027a24 */ /* 0x000fe200078e02ff */
[----:B------:R-:W-:Y:S01]  /*0e20*/  UIMAD UR6, UR20, UR5, UR4 ;  /* 0x00000005140672a4 */ /* 0x000fe2000f8e0204 */
[----:B------:R-:W-:Y:S01]  /*0e30*/  IMAD.WIDE.U32 R8, R14, c[0x0][0x1a0], R236 ;  /* 0x000068000e087a25 */ /* 0x000fe200078e00ec */
[----:B------:R-:W-:Y:S01]  /*0e40*/  LEA.HI R7, R7, R6, RZ, 0x5 ;  /* 0x0000000607077211 */ /* 0x000fe200078f28ff */
[----:B------:R-:W-:Y:S01]  /*0e50*/  ULDC.64 UR4, c[0x0][0x1a8] ;  /* 0x00006a0000047ab9 */ /* 0x000fe20000000a00 */
[----:B------:R-:W-:Y:S01]  /*0e60*/  IADD3 R230, R236, 0x40, RZ ;  /* 0x00000040ece67810 */ /* 0x000fe20007ffe0ff */
[----:B------:R-:W-:Y:S01]  /*0e70*/  IMAD.SHL.U32 R4, R4, 0x40, RZ ;  /* 0x0000004004047824 */ /* 0x000fe200078e00ff */
[----:B------:R-:W-:Y:S01]  /*0e80*/  IADD3 R8, P0, R8, UR26, RZ ;  /* 0x0000001a08087c10 */ /* 0x000fe2000ff1e0ff */
[----:B------:R-:W-:Y:S01]  /*0e90*/  IMAD R2, R14, c[0x0][0x1a4], R2 ;  /* 0x000069000e027a24 */ /* 0x000fe200078e0202 */
[----:B------:R-:W-:Y:S01]  /*0ea0*/  UIMAD UR4, UR24, UR4, URZ ;  /* 0x00000004180472a4 */ /* 0x000fe2000f8e023f */
[----:B------:R-:W-:Y:S01]  /*0eb0*/  IMAD.SHL.U32 R5, R225, 0x8, RZ ;  /* 0x00000008e1057824 */ /* 0x000fe200078e00ff */
[----:B------:R-:W-:Y:S01]  /*0ec0*/  LOP3.LUT R4, R4, 0x1c0, RZ, 0xc0, !PT ;  /* 0x000001c004047812 */ /* 0x000fe200078ec0ff */
[----:B------:R-:W-:Y:S01]  /*0ed0*/  IMAD.SHL.U32 R0, R0, 0x40, RZ ;  /* 0x0000004000007824 */ /* 0x000fe200078e00ff */
[----:B------:R-:W-:Y:S01]  /*0ee0*/  IADD3.X R9, R9, UR25, R2, P0, !PT ;  /* 0x0000001909097c10 */ /* 0x000fe200087fe402 */
[----:B------:R-:W-:Y:S01]  /*0ef0*/  UIMAD UR4, UR11, UR5, UR4 ;  /* 0x000000050b0472a4 */ /* 0x000fe2000f8e0204 */
[----:B------:R-:W-:Y:S01]  /*0f00*/  LOP3.LUT R5, R4, 0x8, R5, 0xf8, !PT ;  /* 0x0000000804057812 */ /* 0x000fe200078ef805 */
[----:B------:R-:W-:Y:S01]  /*0f10*/  IMAD.WIDE.U32 R232, R232, c[0x0][0x1b0], R10 ;  /* 0x00006c00e8e87a25 */ /* 0x000fe200078e000a */
[----:B------:R-:W-:-:S02]  /*0f20*/  ISETP.GE.AND P0, PT, R14, UR19, PT ;  /* 0x000000130e007c0c */ /* 0x000fc4000bf06270 */
[----:B------:R-:W-:Y:S01]  /*0f30*/  SHF.R.U32.HI R4, RZ, 0x3, R4 ;  /* 0x00000003ff047819 */ /* 0x000fe20000011604 */
[----:B------:R-:W-:Y:S01]  /*0f40*/  IMAD.WIDE.U32 R166, R166, c[0x0][0x1b8], R8 ;  /* 0x00006e00a6a67a25 */ /* 0x000fe200078e0008 */
[----:B------:R-:W-:Y:S02]  /*0f50*/  LOP3.LUT R11, R7, 0xffffffe0, RZ, 0xc0, !PT ;  /* 0xffffffe0070b7812 */ /* 0x000fe400078ec0ff */
[----:B------:R-:W-:Y:S01]  /*0f60*/  LOP3.LUT R4, R5, R4, RZ, 0x3c, !PT ;  /* 0x0000000405047212 */ /* 0x000fe200078e3cff */
[----:B------:R-:W-:Y:S01]  /*0f70*/  IMAD.MOV.U32 R2, RZ, RZ, 0x10 ;  /* 0x00000010ff027424 */ /* 0x000fe200078e00ff */
[----:B------:R-:W-:Y:S01]  /*0f80*/  IADD3 R13, R17, UR4, RZ ;  /* 0x00000004110d7c10 */ /* 0x000fe2000fffe0ff */
[----:B------:R-:W-:Y:S01]  /*0f90*/  IMAD.IADD R11, R6, 0x1, -R11 ;  /* 0x00000001060b7824 */ /* 0x000fe200078e0a0b */
[----:B------:R-:W-:Y:S01]  /*0fa0*/  LOP3.LUT R4, R4, 0xfffffe00, R0, 0xf8, !PT ;  /* 0xfffffe0004047812 */ /* 0x000fe200078ef800 */
[----:B------:R-:W-:Y:S01]  /*0fb0*/  IMAD.MOV.U32 R0, RZ, RZ, 0x20 ;  /* 0x00000020ff007424 */ /* 0x000fe200078e00ff */
[----:B------:R-:W-:Y:S01]  /*0fc0*/  SHF.R.S32.HI R7, RZ, 0x5, R7 ;  /* 0x00000005ff077819 */ /* 0x000fe20000011407 */
[----:B------:R-:W-:Y:S01]  /*0fd0*/  IMAD.SHL.U32 R227, R227, 0x2, RZ ;  /* 0x00000002e3e37824 */ /* 0x000fe200078e00ff */
[----:B------:R-:W-:-:S02]  /*0fe0*/  IADD3 R229, R236, 0x80, RZ ;  /* 0x00000080ece57810 */ /* 0x000fc40007ffe0ff */
[----:B------:R-:W-:Y:S02]  /*0ff0*/  IADD3 R228, R236, 0xc0, RZ ;  /* 0x000000c0ece47810 */ /* 0x000fe40007ffe0ff */
[----:B------:R-:W-:Y:S02]  /*1000*/  SEL R2, R2, 0xfffffff0, !P1 ;  /* 0xfffffff002027807 */ /* 0x000fe40004800000 */
[----:B------:R-:W-:Y:S02]  /*1010*/  SEL R0, R0, 0xffffffe0, !P2 ;  /* 0xffffffe000007807 */ /* 0x000fe40005000000 */
[----:B------:R-:W-:Y:S02]  /*1020*/  IADD3 R235, R233, UR7, RZ ;  /* 0x00000007e9eb7c10 */ /* 0x000fe4000fffe0ff */
[----:B------:R-:W-:Y:S01]  /*1030*/  IADD3 R245, R167, UR6, RZ ;  /* 0x00000006a7f57c10 */ /* 0x000fe2000fffe0ff */
[----:B------:R-:W-:Y:S05]  /*1040*/  @P0 BRA `(.L_x_36) ;  /* 0x0000026000000947 */ /* 0x000fea0003800000 */
[----:B------:R-:W-:Y:S01]  /*1050*/  ISETP.GE.AND P6, PT, R236, c[0x0][0x220], PT ;  /* 0x00008800ec007a0c */ /* 0x000fe20003fc6270 */
[----:B------:R-:W-:Y:S01]  /*1060*/  IMAD R5, R19, c[0x0][0x190], RZ ;  /* 0x0000640013057a24 */ /* 0x000fe200078e02ff */
[----:B------:R-:W-:Y:S01]  /*1070*/  ISETP.GE.AND P5, PT, R230, c[0x0][0x220], PT ;  /* 0x00008800e6007a0c */ /* 0x000fe20003fa6270 */
[----:B------:R-:W-:Y:S01]  /*1080*/  IMAD.MOV.U32 R12, RZ, RZ, R16 ;  /* 0x000000ffff0c7224 */ /* 0x000fe200078e0010 */
[----:B------:R-:W-:Y:S01]  /*1090*/  ISETP.GE.AND P4, PT, R229, c[0x0][0x220], PT ;  /* 0x00008800e5007a0c */ /* 0x000fe20003f86270 */
[----:B------:R-:W-:Y:S01]  /*10a0*/  IMAD R5, R18, c[0x0][0x194], R5 ;  /* 0x0000650012057a24 */ /* 0x000fe200078e0205 */
[----:B------:R-:W-:Y:S01]  /*10b0*/  ISETP.GE.AND P3, PT, R228, c[0x0][0x220], PT ;  /* 0x00008800e4007a0c */ /* 0x000fe20003f66270 */
[----:B------:R-:W-:-:S04]  /*10c0*/  IMAD.WIDE.U32 R8, R18, c[0x0][0x190], R12 ;  /* 0x0000640012087a25 */ /* 0x000fc800078e000c */
[----:B------:R-:W-:Y:S02]  /*10d0*/  IMAD.IADD R5, R9, 0x1, R5 ;  /* 0x0000000109057824 */ /* 0x000fe400078e0205 */
[C---:B------:R-:W-:Y:S01]  /*10e0*/  @!P6 LEA R24, P2, R8.reuse, c[0x0][0x160], 0x1 ;  /* 0x000058000818ea11 */ /* 0x040fe200078408ff */
[----:B------:R1:W-:Y:S01]  /*10f0*/  @P6 STS.128 [R227], RZ ;  /* 0x000000ffe3006388 */ /* 0x0003e20000000c00 */
[C---:B------:R-:W-:Y:S02]  /*1100*/  @!P5 LEA R22, P1, R8.reuse, c[0x0][0x160], 0x1 ;  /* 0x000058000816da11 */ /* 0x040fe400078208ff */
[C---:B------:R-:W-:Y:S02]  /*1110*/  @!P4 LEA R20, P0, R8.reuse, c[0x0][0x160], 0x1 ;  /* 0x000058000814ca11 */ /* 0x040fe400078008ff */
[C-C-:B------:R-:W-:Y:S02]  /*1120*/  @!P6 LEA.HI.X R25, R8.reuse, c[0x0][0x164], R5.reuse, 0x1, P2 ;  /* 0x000059000819ea11 */ /* 0x140fe400010f0c05 */
[----:B------:R-:W-:-:S02]  /*1130*/  @!P5 LEA.HI.X R23, R8, c[0x0][0x164], R5, 0x1, P1 ;  /* 0x000059000817da11 */ /* 0x000fc400008f0c05 */
[----:B------:R-:W-:Y:S01]  /*1140*/  @!P4 LEA.HI.X R21, R8, c[0x0][0x164], R5, 0x1, P0 ;  /* 0x000059000815ca11 */ /* 0x000fe200000f0c05 */
[----:B------:R-:W-:Y:S01]  /*1150*/  @!PT LDS RZ, [RZ] ;  /* 0x00000000fffff984 */ /* 0x000fe20000000800 */
[----:B------:R-:W-:Y:S01]  /*1160*/  @!PT LDS RZ, [RZ] ;  /* 0x00000000fffff984 */ /* 0x000fe20000000800 */
[----:B------:R-:W-:Y:S01]  /*1170*/  @!PT LDS RZ, [RZ] ;  /* 0x00000000fffff984 */ /* 0x000fe20000000800 */
[----:B------:R1:W-:Y:S04]  /*1180*/  @!P6 LDGSTS.E.BYPASS.LTC128B.128 [R227], [R24.64] ;  /* 0x0000000018e3efae */ /* 0x0003e8000b901d50 */
[----:B------:R1:W-:Y:S04]  /*1190*/  @P5 STS.128 [R227+0x2000], RZ ;  /* 0x002000ffe3005388 */ /* 0x0003e80000000c00 */
[----:B------:R-:W-:Y:S01]  /*11a0*/  @!PT LDS RZ, [RZ] ;  /* 0x00000000fffff984 */ /* 0x000fe20000000800 */
[----:B------:R-:W-:Y:S01]  /*11b0*/  @!PT LDS RZ, [RZ] ;  /* 0x00000000fffff984 */ /* 0x000fe20000000800 */
[----:B------:R-:W-:Y:S01]  /*11c0*/  @!PT LDS RZ, [RZ] ;  /* 0x00000000fffff984 */ /* 0x000fe20000000800 */
[----:B------:R1:W-:Y:S04]  /*11d0*/  @!P5 LDGSTS.E.BYPASS.LTC128B.128 [R227+0x2000], [R22.64+0x80] ;  /* 0x0200008016e3dfae */ /* 0x0003e8000b901d50 */
[----:B------:R1:W-:Y:S04]  /*11e0*/  @P4 STS.128 [R227+0x4000], RZ ;  /* 0x004000ffe3004388 */ /* 0x0003e80000000c00 */
[----:B------:R-:W-:Y:S01]  /*11f0*/  @!PT LDS RZ, [RZ] ;  /* 0x00000000fffff984 */ /* 0x000fe20000000800 */
[----:B------:R-:W-:Y:S01]  /*1200*/  @!PT LDS RZ, [RZ] ;  /* 0x00000000fffff984 */ /* 0x000fe20000000800 */
[----:B------:R-:W-:Y:S01]  /*1210*/  @!PT LDS RZ, [RZ] ;  /* 0x00000000fffff984 */ /* 0x000fe20000000800 */
[----:B------:R1:W-:Y:S04]  /*1220*/  @!P4 LDGSTS.E.BYPASS.LTC128B.128 [R227+0x4000], [R20.64+0x100] ;  /* 0x0400010014e3cfae */ /* 0x0003e8000b901d50 */
[----:B------:R1:W-:Y:S01]  /*1230*/  @P3 STS.128 [R227+0x6000], RZ ;  /* 0x006000ffe3003388 */ /* 0x0003e20000000c00 */
[----:B------:R-:W-:Y:S05]  /*1240*/  @P3 BRA `(.L_x_36) ;  /* 0x0000006000003947 */ /* 0x000fea0003800000 */
[----:B-1----:R-:W-:-:S04]  /*1250*/  LEA R20, P0, R8, c[0x0][0x160], 0x1 ;  /* 0x0000580008147a11 */ /* 0x002fc800078008ff */
[----:B------:R-:W-:-:S05]  /*1260*/  LEA.HI.X R21, R8, c[0x0][0x164], R5, 0x1, P0 ;  /* 0x0000590008157a11 */ /* 0x000fca00000f0c05 */
[----:B------:R-:W-:Y:S01]  /*1270*/  @!PT LDS RZ, [RZ] ;  /* 0x00000000fffff984 */ /* 0x000fe20000000800 */
[----:B------:R-:W-:Y:S01]  /*1280*/  @!PT LDS RZ, [RZ] ;  /* 0x00000000fffff984 */ /* 0x000fe20000000800 */
[----:B------:R-:W-:Y:S01]  /*1290*/  @!PT LDS RZ, [RZ] ;  /* 0x00000000fffff984 */ /* 0x000fe20000000800 */
[----:B------:R1:W-:Y:S04]  /*12a0*/  LDGSTS.E.BYPASS.LTC128B.128 [R227+0x6000], [R20.64+0x180] ;  /* 0x0600018014e37fae */ /* 0x0003e8000b901d50 */
.L_x_36:
[----:B------:R-:W-:Y:S05]  /*12b0*/  BSYNC B0 ;  /* 0x0000000000007941 */ /* 0x000fea0003800000 */
.L_x_35:
[----:B------:R-:W-:Y:S01]  /*12c0*/  IADD3 R10, R14, 0x10, RZ ;  /* 0x000000100e0a7810 */ /* 0x000fe20007ffe0ff */
[----:B------:R-:W-:Y:S03]  /*12d0*/  BSSY B0, `(.L_x_37) ;  /* 0x000002c000007945 */ /* 0x000fe60003800000 */
[----:B------:R-:W-:-:S13]  /*12e0*/  ISETP.GE.AND P0, PT, R10, UR19, PT ;  /* 0x000000130a007c0c */ /* 0x000fda000bf06270 */
[----:B------:R-:W-:Y:S05]  /*12f0*/  @P0 BRA `(.L_x_38) ;  /* 0x0000029000000947 */ /* 0x000fea0003800000 */
[----:B------:R-:W-:Y:S01]  /*1300*/  IADD3 R8, P0, R18, 0x10, RZ ;  /* 0x0000001012087810 */ /* 0x000fe20007f1e0ff */
[----:B-1----:R-:W-:Y:S01]  /*1310*/  IMAD.MOV.U32 R20, RZ, RZ, R16 ;  /* 0x000000ffff147224 */ /* 0x002fe200078e0010 */
[----:B------:R-:W-:Y:S01]  /*1320*/  ISETP.GE.AND P5, PT, R236, c[0x0][0x220], PT ;  /* 0x00008800ec007a0c */ /* 0x000fe20003fa6270 */
[----:B------:R-:W-:Y:S01]  /*1330*/  IMAD.MOV.U32 R21, RZ, RZ, R13 ;  /* 0x000000ffff157224 */ /* 0x000fe200078e000d */
[----:B------:R-:W-:Y:S01]  /*1340*/  ISETP.GE.AND P4, PT, R230, c[0x0][0x220], PT ;  /* 0x00008800e6007a0c */ /* 0x000fe20003f86270 */
[----:B------:R-:W-:Y:S01]  /*1350*/  IMAD.X R5, RZ, RZ, R19, P0 ;  /* 0x000000ffff057224 */ /* 0x000fe200000e0613 */
[----:B------:R-:W-:Y:S01]  /*1360*/  ISETP.GE.AND P2, PT, R229, c[0x0][0x220], PT ;  /* 0x00008800e5007a0c */ /* 0x000fe20003f46270 */
[----:B------:R-:W-:Y:S01]  /*1370*/  IMAD.WIDE.U32 R20, R8, c[0x0][0x190], R20 ;  /* 0x0000640008147a25 */ /* 0x000fe200078e0014 */
[----:B------:R-:W-:-:S03]  /*1380*/  ISETP.GE.AND P0, PT, R228, c[0x0][0x220], PT ;  /* 0x00008800e4007a0c */ /* 0x000fc60003f06270 */
[----:B------:R-:W-:-:S04]  /*1390*/  IMAD R5, R5, c[0x0][0x190], RZ ;  /* 0x0000640005057a24 */ /* 0x000fc800078e02ff */
[----:B------:R-:W-:Y:S01]  /*13a0*/  IMAD R5, R8, c[0x0][0x194], R5 ;  /* 0x0000650008057a24 */ /* 0x000fe200078e0205 */
[C---:B------:R-:W-:Y:S01]  /*13b0*/  @!P5 LEA R8, P6, R20.reuse, c[0x0][0x160], 0x1 ;  /* 0x000058001408da11 */ /* 0x040fe200078c08ff */
[----:B------:R1:W-:Y:S01]  /*13c0*/  @P5 STS.128 [R227+0x800], RZ ;  /* 0x000800ffe3005388 */ /* 0x0003e20000000c00 */
[C---:B------:R-:W-:Y:S01]  /*13d0*/  @!P4 LEA R24, P3, R20.reuse, c[0x0][0x160], 0x1 ;  /* 0x000058001418ca11 */ /* 0x040fe200078608ff */
[----:B------:R-:W-:Y:S01]  /*13e0*/  IMAD.IADD R5, R21, 0x1, R5 ;  /* 0x0000000115057824 */ /* 0x000fe200078e0205 */
[----:B------:R-:W-:-:S04]  /*13f0*/  @!P2 LEA R22, P1, R20, c[0x0][0x160], 0x1 ;  /* 0x000058001416aa11 */ /* 0x000fc800078208ff */
[C-C-:B------:R-:W-:Y:S02]  /*1400*/  @!P5 LEA.HI.X R9, R20.reuse, c[0x0][0x164], R5.reuse, 0x1, P6 ;  /* 0x000059001409da11 */ /* 0x140fe400030f0c05 */
[C-C-:B------:R-:W-:Y:S02]  /*1410*/  @!P4 LEA.HI.X R25, R20.reuse, c[0x0][0x164], R5.reuse, 0x1, P3 ;  /* 0x000059001419ca11 */ /* 0x140fe400018f0c05 */
[----:B------:R-:W-:Y:S01]  /*1420*/  @!P2 LEA.HI.X R23, R20, c[0x0][0x164], R5, 0x1, P1 ;  /* 0x000059001417aa11 */ /* 0x000fe200008f0c05 */
[----:B------:R-:W-:Y:S01]  /*1430*/  @!PT LDS RZ, [RZ] ;  /* 0x00000000fffff984 */ /* 0x000fe20000000800 */
[----:B------:R-:W-:Y:S01]  /*1440*/  @!PT LDS RZ, [RZ] ;  /* 0x00000000fffff984 */ /* 0x000fe20000000800 */
[----:B------:R-:W-:Y:S01]  /*1450*/  @!PT LDS RZ, [RZ] ;  /* 0x00000000fffff984 */ /* 0x000fe20000000800 */
[----:B------:R1:W-:Y:S04]  /*1460*/  @!P5 LDGSTS.E.BYPASS.LTC128B.128 [R227+0x800], [R8.64] ;  /* 0x0080000008e3dfae */ /* 0x0003e8000b901d50 */
        /* <DEDUP_REMOVED lines=18> */
.L_x_38:
[----:B------:R-:W-:Y:S05]  /*1590*/  BSYNC B0 ;  /* 0x0000000000007941 */ /* 0x000fea0003800000 */
.L_x_37:
[----:B-1----:R-:W-:Y:S01]  /*15a0*/  IADD3 R9, R14, 0x20, RZ ;  /* 0x000000200e097810 */ /* 0x002fe20007ffe0ff */
[----:B------:R-:W-:Y:S03]  /*15b0*/  BSSY B0, `(.L_x_39) ;  /* 0x000002c000007945 */ /* 0x000fe60003800000 */
[----:B------:R-:W-:-:S13]  /*15c0*/  ISETP.GE.AND P0, PT, R9, UR19, PT ;  /* 0x0000001309007c0c */ /* 0x000fda000bf06270 */
[----:B------:R-:W-:Y:S05]  /*15d0*/  @P0 BRA `(.L_x_40) ;  /* 0x0000029000000947 */ /* 0x000fea0003800000 */
[----:B------:R-:W-:Y:S01]  /*15e0*/  IADD3 R8, P0, R18, 0x20, RZ ;  /* 0x0000002012087810 */ /* 0x000fe20007f1e0ff */
[----:B------:R-:W-:Y:S01]  /*15f0*/  IMAD.MOV.U32 R20, RZ, RZ, R16 ;  /* 0x000000ffff147224 */ /* 0x000fe200078e0010 */
        /* <DEDUP_REMOVED lines=39> */
.L_x_40:
[----:B------:R-:W-:Y:S05]  /*1870*/  BSYNC B0 ;  /* 0x0000000000007941 */ /* 0x000fea0003800000 */
.L_x_39:
[----:B------:R-:W-:Y:S01]  /*1880*/  IADD3 R8, R14, 0x30, RZ ;  /* 0x000000300e087810 */ /* 0x000fe20007ffe0ff */
[----:B------:R-:W-:Y:S01]  /*1890*/  UMOV UR18, 0x6 ;  /* 0x0000000600127882 */ /* 0x000fe20000000000 */
[----:B------:R-:W-:Y:S01]  /*18a0*/  BSSY B0, `(.L_x_41) ;  /* 0x000002e000007945 */ /* 0x000fe20003800000 */
[----:B------:R-:W-:Y:S01]  /*18b0*/  ULDC.64 UR4, c[0x0][0x198] ;  /* 0x0000660000047ab9 */ /* 0x000fe20000000a00 */
[----:B------:R-:W-:Y:S01]  /*18c0*/  ISETP.GE.AND P0, PT, R8, UR19, PT ;  /* 0x0000001308007c0c */ /* 0x000fe2000bf06270 */
[----:B------:R-:W-:Y:S02]  /*18d0*/  USHF.L.U64.HI UR28, UR4, UR18, UR5 ;  /* 0x00000012041c7299 */ /* 0x000fe40008010205 */
[----:B------:R-:W-:-:S10]  /*18e0*/  USHF.L.U32 UR29, UR4, 0x6, URZ ;  /* 0x00000006041d7899 */ /* 0x000fd4000800063f */
[----:B------:R-:W-:Y:S05]  /*18f0*/  @P0 BRA `(.L_x_42) ;  /* 0x0000028000000947 */ /* 0x000fea0003800000 */
[----:B------:R-:W-:Y:S01]  /*1900*/  IADD3 R12, P0, R18, 0x30, RZ ;  /* 0x00000030120c7810 */ /* 0x000fe20007f1e0ff */
[----:B------:R-:W-:Y:S01]  /*1910*/  IMAD.MOV.U32 R17, RZ, RZ, R13 ;  /* 0x000000ffff117224 */ /* 0x000fe200078e000d */
[----:B------:R-:W-:Y:S02]  /*1920*/  ISETP.GE.AND P5, PT, R236, c[0x0][0x220], PT ;  /* 0x00008800ec007a0c */ /* 0x000fe40003fa6270 */
        /* <DEDUP_REMOVED lines=31> */
[----:B--2---:R-:W-:-:S04]  /*1b20*/  LEA R12, P0, R16, c[0x0][0x160], 0x1 ;  /* 0x00005800100c7a11 */ /* 0x004fc800078008ff */
[----:B------:R-:W-:-:S05]  /*1b30*/  LEA.HI.X R13, R16, c[0x0][0x164], R5, 0x1, P0 ;  /* 0x00005900100d7a11 */ /* 0x000fca00000f0c05 */
[----:B------:R-:W-:Y:S01]  /*1b40*/  @!PT LDS RZ, [RZ] ;  /* 0x00000000fffff984 */ /* 0x000fe20000000800 */
[----:B------:R-:W-:Y:S01]  /*1b50*/  @!PT LDS RZ, [RZ] ;  /* 0x00000000fffff984 */ /* 0x000fe20000000800 */
[----:B------:R-:W-:Y:S01]  /*1b60*/  @!PT LDS RZ, [RZ] ;  /* 0x00000000fffff984 */ /* 0x000fe20000000800 */
[----:B------:R2:W-:Y:S04]  /*1b70*/  LDGSTS.E.BYPASS.LTC128B.128 [R227+0x7800], [R12.64+0x180] ;  /* 0x078001800ce37fae */ /* 0x0005e8000b901d50 */
.L_x_42:
[----:B------:R-:W-:Y:S05]  /*1b80*/  BSYNC B0 ;  /* 0x0000000000007941 */ /* 0x000fea0003800000 */
.L_x_41:
[----:B------:R-:W-:Y:S01]  /*1b90*/  UIADD3 UR27, UR8, -0x1, URZ ;  /* 0xffffffff081b7890 */ /* 0x000fe2000fffe03f */
[----:B------:R-:W-:Y:S01]  /*1ba0*/  MOV R234, R232 ;  /* 0x000000e800ea7202 */ /* 0x000fe20000000f00 */
[----:B------:R-:W-:Y:S01]  /*1bb0*/  IMAD.U32 R5, RZ, RZ, UR29 ;  /* 0x0000001dff057e24 */ /* 0x000fe2000f8e00ff */
[----:B------:R-:W-:Y:S01]  /*1bc0*/  BSSY B0, `(.L_x_43) ;  /* 0x000002a000007945 */ /* 0x000fe20003800000 */
[----:B------:R-:W-:Y:S02]  /*1bd0*/  UIMAD UR23, UR27, -0x40, UR14 ;  /* 0xffffffc01b1778a4 */ /* 0x000fe4000f8e020e */
[----:B------:R-:W-:Y:S01]  /*1be0*/  USHF.R.S32.HI UR24, URZ, 0x1f, UR27 ;  /* 0x0000001f3f187899 */ /* 0x000fe2000801141b */
[----:B--2---:R-:W-:Y:S01]  /*1bf0*/  IMAD.WIDE.U32 R18, R5, UR27, R234 ;  /* 0x0000001b05127c25 */ /* 0x004fe2000f8e00ea */
[----:B------:R-:W-:Y:S02]  /*1c00*/  UIMAD UR5, UR28, UR27, URZ ;  /* 0x0000001b1c0572a4 */ /* 0x000fe4000f8e023f */
[----:B------:R-:W-:-:S02]  /*1c10*/  ISETP.GE.AND P0, PT, R14, UR23, PT ;  /* 0x000000170e007c0c */ /* 0x000fc4000bf06270 */
[----:B------:R-:W-:-:S06]  /*1c20*/  UIMAD UR5, UR24, UR29, UR5 ;  /* 0x0000001d180572a4 */ /* 0x000fcc000f8e0205 */
[----:B------:R-:W-:-:S05]  /*1c30*/  IADD3 R21, R19, UR5, RZ ;  /* 0x0000000513157c10 */ /* 0x000fca000fffe0ff */
[----:B------:R-:W-:Y:S05]  /*1c40*/  @P0 BRA `(.L_x_44) ;  /* 0x0000021000000947 */ /* 0x000fea0003800000 */
[----:B------:R-:W-:Y:S02]  /*1c50*/  ISETP.GE.AND P5, PT, R236, c[0x0][0x220], PT ;  /* 0x00008800ec007a0c */ /* 0x000fe40003fa6270 */
[----:B------:R-:W-:Y:S02]  /*1c60*/  ISETP.GE.AND P4, PT, R230, c[0x0][0x220], PT ;  /* 0x00008800e6007a0c */ /* 0x000fe40003f86270 */
[----:B------:R-:W-:Y:S02]  /*1c70*/  ISETP.GE.AND P2, PT, R229, c[0x0][0x220], PT ;  /* 0x00008800e5007a0c */ /* 0x000fe40003f46270 */
[----:B------:R-:W-:-:S07]  /*1c80*/  ISETP.GE.AND P0, PT, R228, c[0x0][0x220], PT ;  /* 0x00008800e4007a0c */ /* 0x000fce0003f06270 */
[C---:B-1----:R-:W-:Y:S01]  /*1c90*/  @!P5 LEA R22, P6, R18.reuse, c[0x0][0x168], 0x1 ;  /* 0x00005a001216da11 */ /* 0x042fe200078c08ff */
[----:B------:R1:W-:Y:S01]  /*1ca0*/  @P5 STS.128 [R227+0x8000], RZ ;  /* 0x008000ffe3005388 */ /* 0x0003e20000000c00 */
[C---:B------:R-:W-:Y:S02]  /*1cb0*/  @!P4 LEA R16, P3, R18.reuse, c[0x0][0x168], 0x1 ;  /* 0x00005a001210ca11 */ /* 0x040fe400078608ff */
[C---:B------:R-:W-:Y:S02]  /*1cc0*/  @!P2 LEA R12, P1, R18.reuse, c[0x0][0x168], 0x1 ;  /* 0x00005a00120caa11 */ /* 0x040fe400078208ff */
        /* <DEDUP_REMOVED lines=25> */
.L_x_44:
[----:B------:R-:W-:Y:S05]  /*1e60*/  BSYNC B0 ;  /* 0x0000000000007941 */ /* 0x000fea0003800000 */
.L_x_43:
[----:B------:R-:W-:Y:S01]  /*1e70*/  ISETP.GE.AND P0, PT, R10, UR23, PT ;  /* 0x000000170a007c0c */ /* 0x000fe2000bf06270 */
[----:B------:R-:W-:Y:S01]  /*1e80*/  ULDC UR19, c[0x0][0x19c] ;  /* 0x0000670000137ab9 */ /* 0x000fe20000000800 */
[----:B------:R-:W-:Y:S01]  /*1e90*/  BSSY B0, `(.L_x_45) ;  /* 0x0000027000007945 */ /* 0x000fe20003800000 */
[----:B------:R-:W-:Y:S02]  /*1ea0*/  USHF.L.U32 UR11, UR4, 0x4, URZ ;  /* 0x00000004040b7899 */ /* 0x000fe4000800063f */
[----:B------:R-:W-:-:S08]  /*1eb0*/  USHF.L.U64.HI UR19, UR4, UR9, UR19 ;  /* 0x0000000904137299 */ /* 0x000fd00008010213 */
[----:B------:R-:W-:Y:S05]  /*1ec0*/  @P0 BRA `(.L_x_46) ;  /* 0x0000023000000947 */ /* 0x000fea0003800000 */
[----:B------:R-:W-:Y:S02]  /*1ed0*/  ISETP.GE.AND P5, PT, R236, c[0x0][0x220], PT ;  /* 0x00008800ec007a0c */ /* 0x000fe40003fa6270 */
[----:B------:R-:W-:Y:S02]  /*1ee0*/  ISETP.GE.AND P4, PT, R230, c[0x0][0x220], PT ;  /* 0x00008800e6007a0c */ /* 0x000fe40003f86270 */
[----:B------:R-:W-:Y:S02]  /*1ef0*/  ISETP.GE.AND P2, PT, R229, c[0x0][0x220], PT ;  /* 0x00008800e5007a0c */ /* 0x000fe40003f46270 */
[----:B-1----:R-:W-:-:S04]  /*1f00*/  IADD3 R13, P0, R18, UR11, RZ ;  /* 0x0000000b120d7c10 */ /* 0x002fc8000ff1e0ff */
[----:B------:R-:W-:Y:S02]  /*1f10*/  IADD3.X R12, R21, UR19, RZ, P0, !PT ;  /* 0x00000013150c7c10 */ /* 0x000fe400087fe4ff */
[----:B------:R-:W-:Y:S01]  /*1f20*/  ISETP.GE.AND P0, PT, R228, c[0x0][0x220], PT ;  /* 0x00008800e4007a0c */ /* 0x000fe20003f06270 */
[----:B------:R1:W-:Y:S01]  /*1f30*/  @P5 STS.128 [R227+0x8800], RZ ;  /* 0x008800ffe3005388 */ /* 0x0003e20000000c00 */
[C---:B------:R-:W-:Y:S02]  /*1f40*/  @!P5 LEA R24, P6, R13.reuse, c[0x0][0x168], 0x1 ;  /* 0x00005a000d18da11 */ /* 0x040fe400078c08ff */
[C---:B------:R-:W-:Y:S02]  /*1f50*/  @!P4 LEA R22, P3, R13.reuse, c[0x0][0x168], 0x1 ;  /* 0x00005a000d16ca11 */ /* 0x040fe400078608ff */
[C---:B------:R-:W-:Y:S02]  /*1f60*/  @!P2 LEA R16, P1, R13.reuse, c[0x0][0x168], 0x1 ;  /* 0x00005a000d10aa11 */ /* 0x040fe400078208ff */
[----:B------:R-:W-:-:S02]  /*1f70*/  @!P5 LEA.HI.X R25, R13, c[0x0][0x16c], R12, 0x1, P6 ;  /* 0x00005b000d19da11 */ /* 0x000fc400030f0c0c */
        /* <DEDUP_REMOVED lines=24> */
.L_x_46:
[----:B------:R-:W-:Y:S05]  /*2100*/  BSYNC B0 ;  /* 0x0000000000007941 */ /* 0x000fea0003800000 */
.L_x_45:
[----:B------:R-:W-:Y:S01]  /*2110*/  ISETP.GE.AND P0, PT, R9, UR23, PT ;  /* 0x0000001709007c0c */ /* 0x000fe2000bf06270 */
[----:B------:R-:W-:-:S12]  /*2120*/  BSSY B0, `(.L_x_47) ;  /* 0x0000027000007945 */ /* 0x000fd80003800000 */
[----:B------:R-:W-:Y:S05]  /*2130*/  @P0 BRA `(.L_x_48) ;  /* 0x0000025000000947 */ /* 0x000fea0003800000 */
[----:B------:R-:W-:Y:S01]  /*2140*/  ISETP.GE.AND P5, PT, R236, c[0x0][0x220], PT ;  /* 0x00008800ec007a0c */ /* 0x000fe20003fa6270 */
[----:B-1----:R-:W-:Y:S01]  /*2150*/  IMAD.MOV.U32 R12, RZ, RZ, c[0x0][0x198] ;  /* 0x00006600ff0c7624 */ /* 0x002fe200078e00ff */
[----:B------:R-:W-:Y:S01]  /*2160*/  ISETP.GE.AND P4, PT, R230, c[0x0][0x220], PT ;  /* 0x00008800e6007a0c */ /* 0x000fe20003f86270 */
[----:B------:R-:W-:Y:S01]  /*2170*/  IMAD.MOV.U32 R16, RZ, RZ, c[0x0][0x19c] ;  /* 0x00006700ff107624 */ /* 0x000fe200078e00ff */
[----:B------:R-:W-:Y:S02]  /*2180*/  ISETP.GE.AND P2, PT, R229, c[0x0][0x220], PT ;  /* 0x00008800e5007a0c */ /* 0x000fe40003f46270 */
[----:B------:R-:W-:-:S04]  /*2190*/  LEA R13, P0, R12, R18, 0x5 ;  /* 0x000000120c0d7211 */ /* 0x000fc800078028ff */
[----:B------:R-:W-:Y:S02]  /*21a0*/  LEA.HI.X R16, R12, R21, R16, 0x5, P0 ;  /* 0x000000150c107211 */ /* 0x000fe400000f2c10 */
        /* <DEDUP_REMOVED lines=24> */
[----:B------:R-:W-:-:S04]  /*2330*/  LEA R12, P0, R13, c[0x0][0x168], 0x1 ;  /* 0x00005a000d0c7a11 */ /* 0x000fc800078008ff */
[----:B------:R-:W-:-:S05]  /*2340*/  LEA.HI.X R13, R13, c[0x0][0x16c], R16, 0x1, P0 ;  /* 0x00005b000d0d7a11 */ /* 0x000fca00000f0c10 */
[----:B------:R-:W-:Y:S01]  /*2350*/  @!PT LDS RZ, [RZ] ;  /* 0x00000000fffff984 */ /* 0x000fe20000000800 */
[----:B------:R-:W-:Y:S01]  /*2360*/  @!PT LDS RZ, [RZ] ;  /* 0x00000000fffff984 */ /* 0x000fe20000000800 */
[----:B------:R-:W-:Y:S01]  /*2370*/  @!PT LDS RZ, [RZ] ;  /* 0x00000000fffff984 */ /* 0x000fe20000000800 */
[----:B------:R2:W-:Y:S04]  /*2380*/  LDGSTS.E.BYPASS.LTC128B.128 [R227+0xf000], [R12.64+0x180] ;  /* 0x0f0001800ce37fae */ /* 0x0005e8000b901d50 */
.L_x_48:
[----:B------:R-:W-:Y:S05]  /*2390*/  BSYNC B0 ;  /* 0x0000000000007941 */ /* 0x000fea0003800000 */
.L_x_47:
[----:B------:R-:W-:Y:S01]  /*23a0*/  ISETP.GE.AND P0, PT, R8, UR23, PT ;  /* 0x0000001708007c0c */ /* 0x000fe2000bf06270 */
[----:B------:R-:W-:Y:S01]  /*23b0*/  ULDC.64 UR4, c[0x0][0x1a0] ;  /* 0x0000680000047ab9 */ /* 0x000fe20000000a00 */
[----:B------:R-:W-:Y:S01]  /*23c0*/  BSSY B0, `(.L_x_49) ;  /* 0x000002b000007945 */ /* 0x000fe20003800000 */
[----:B------:R-:W-:Y:S02]  /*23d0*/  USHF.L.U64.HI UR18, UR4, UR18, UR5 ;  /* 0x0000001204127299 */ /* 0x000fe40008010205 */
[----:B------:R-:W-:-:S08]  /*23e0*/  USHF.L.U32 UR30, UR4, 0x6, URZ ;  /* 0x00000006041e7899 */ /* 0x000fd0000800063f */
[----:B------:R-:W-:Y:S05]  /*23f0*/  @P0 BRA `(.L_x_50) ;  /* 0x0000027000000947 */ /* 0x000fea0003800000 */
[----:B------:R-:W-:Y:S01]  /*2400*/  ISETP.GE.AND P5, PT, R236, c[0x0][0x220], PT ;  /* 0x00008800ec007a0c */ /* 0x000fe20003fa6270 */
[----:B-12---:R-:W-:Y:S01]  /*2410*/  IMAD.MOV.U32 R12, RZ, RZ, c[0x0][0x198] ;  /* 0x00006600ff0c7624 */ /* 0x006fe200078e00ff */
[----:B------:R-:W-:Y:S01]  /*2420*/  ISETP.GE.AND P4, PT, R230, c[0x0][0x220], PT ;  /* 0x00008800e6007a0c */ /* 0x000fe20003f86270 */
[----:B------:R-:W-:Y:S01]  /*2430*/  IMAD.MOV.U32 R20, RZ, RZ, R18 ;  /* 0x000000ffff147224 */ /* 0x000fe200078e0012 */
[----:B------:R-:W-:Y:S01]  /*2440*/  ISETP.GE.AND P2, PT, R229, c[0x0][0x220], PT ;  /* 0x00008800e5007a0c */ /* 0x000fe20003f46270 */
[----:B------:R-:W-:Y:S01]  /*2450*/  ULDC UR5, c[0x0][0x19c] ;  /* 0x0000670000057ab9 */ /* 0x000fe20000000800 */
[----:B------:R-:W-:Y:S01]  /*2460*/  ISETP.GE.AND P0, PT, R228, c[0x0][0x220], PT ;  /* 0x00008800e4007a0c */ /* 0x000fe20003f06270 */
[----:B------:R-:W-:Y:S01]  /*2470*/  UIMAD UR5, UR5, 0x30, URZ ;  /* 0x00000030050578a4 */ /* 0x000fe2000f8e023f */
[----:B------:R-:W-:-:S05]  /*2480*/  IMAD.WIDE.U32 R20, R12, 0x30, R20 ;  /* 0x000000300c147825 */ /* 0x000fca00078e0014 */
[----:B------:R-:W-:Y:S01]  /*2490*/  IADD3 R12, R21, UR5, RZ ;  /* 0x00000005150c7c10 */ /* 0x000fe2000fffe0ff */
[----:B------:R1:W-:Y:S01]  /*24a0*/  @P5 STS.128 [R227+0x9800], RZ ;  /* 0x009800ffe3005388 */ /* 0x0003e20000000c00 */
[C---:B------:R-:W-:Y:S02]  /*24b0*/  @!P5 LEA R22, P6, R20.reuse, c[0x0][0x168], 0x1 ;  /* 0x00005a001416da11 */ /* 0x040fe400078c08ff */
        /* <DEDUP_REMOVED lines=27> */
.L_x_50:
[----:B------:R-:W-:Y:S05]  /*2670*/  BSYNC B0 ;  /* 0x0000000000007941 */ /* 0x000fea0003800000 */
.L_x_49:
[----:B------:R-:W0:Y:S01]  /*2680*/  LDGDEPBAR ;  /* 0x00000000000079af */ /* 0x000e220000000000 */
[----:B------:R-:W-:Y:S01]  /*2690*/  ISETP.GE.AND P0, PT, R14, UR23, PT ;  /* 0x000000170e007c0c */ /* 0x000fe2000bf06270 */
[----:B------:R-:W-:Y:S01]  /*26a0*/  UIMAD UR5, UR18, UR27, URZ ;  /* 0x0000001b120572a4 */ /* 0x000fe2000f8e023f */
[----:B-12---:R-:W-:Y:S01]  /*26b0*/  SHF.R.S32.HI R13, RZ, 0x1f, R11 ;  /* 0x0000001fff0d7819 */ /* 0x006fe2000001140b */
[----:B------:R-:W-:Y:S01]  /*26c0*/  IMAD.U32 R12, RZ, RZ, UR27 ;  /* 0x0000001bff0c7e24 */ /* 0x000fe2000f8e00ff */
[----:B------:R-:W-:Y:S01]  /*26d0*/  BSSY B0, `(.L_x_51) ;  /* 0x0000031000007945 */ /* 0x000fe20003800000 */
[----:B------:R-:W-:Y:S01]  /*26e0*/  IMAD.MOV.U32 R244, RZ, RZ, R166 ;  /* 0x000000fffff47224 */ /* 0x000fe200078e00a6 */
[----:B------:R-:W-:Y:S01]  /*26f0*/  LEA.HI R11, R13, R11, RZ, 0x2 ;  /* 0x0000000b0d0b7211 */ /* 0x000fe200078f10ff */
[----:B------:R-:W-:Y:S01]  /*2700*/  UIMAD UR5, UR24, UR30, UR5 ;  /* 0x0000001e180572a4 */ /* 0x000fe2000f8e0205 */
[----:B------:R-:W-:Y:S02]  /*2710*/  IMAD.SHL.U32 R165, R6, 0x2, RZ ;  /* 0x0000000206a57824 */ /* 0x000fe400078e00ff */
[----:B------:R-:W-:Y:S01]  /*2720*/  IMAD.WIDE.U32 R12, R12, UR30, R244 ;  /* 0x0000001e0c0c7c25 */ /* 0x000fe2000f8e00f4 */
[----:B------:R-:W-:-:S02]  /*2730*/  SHF.R.S32.HI R6, RZ, 0x2, R11 ;  /* 0x00000002ff067819 */ /* 0x000fc4000001140b */
[----:B------:R-:W-:Y:S02]  /*2740*/  LOP3.LUT R165, R165, 0x6, RZ, 0xc0, !PT ;  /* 0x00000006a5a57812 */ /* 0x000fe400078ec0ff */
[----:B------:R-:W-:Y:S01]  /*2750*/  IADD3 R17, R13, UR5, RZ ;  /* 0x000000050d117c10 */ /* 0x000fe2000fffe0ff */
[----:B------:R-:W-:-:S04]  /*2760*/  DEPBAR.LE SB0, 0x0 ;  /* 0x000080000000791a */ /* 0x000fc80000000000 */
[----:B------:R-:W-:Y:S06]  /*2770*/  BAR.SYNC.DEFER_BLOCKING 0x0 ;  /* 0x0000000000007b1d */ /* 0x000fec0000010000 */
[----:B------:R1:W-:Y:S04]  /*2780*/  @P0 STS.128 [R227+0x10000], RZ ;  /* 0x010000ffe3000388 */ /* 0x0003e80000000c00 */
[----:B------:R1:W-:Y:S04]  /*2790*/  @P0 STS.128 [R227+0x12000], RZ ;  /* 0x012000ffe3000388 */ /* 0x0003e80000000c00 */
[----:B------:R1:W-:Y:S04]  /*27a0*/  @P0 STS.128 [R227+0x14000], RZ ;  /* 0x014000ffe3000388 */ /* 0x0003e80000000c00 */
[----:B------:R1:W-:Y:S01]  /*27b0*/  @P0 STS.128 [R227+0x16000], RZ ;  /* 0x016000ffe3000388 */ /* 0x0003e20000000c00 */
[----:B------:R-:W-:Y:S05]  /*27c0*/  @P0 BRA `(.L_x_52) ;  /* 0x0000021000000947 */ /* 0x000fea0003800000 */
[----:B------:R-:W-:Y:S02]  /*27d0*/  ISETP.GE.AND P5, PT, R236, c[0x0][0x220], PT ;  /* 0x00008800ec007a0c */ /* 0x000fe40003fa6270 */
[----:B------:R-:W-:-:S02]  /*27e0*/  ISETP.GE.AND P4, PT, R230, c[0x0][0x220], PT ;  /* 0x00008800e6007a0c */ /* 0x000fc40003f86270 */
[----:B------:R-:W-:Y:S02]  /*27f0*/  ISETP.GE.AND P2, PT, R229, c[0x0][0x220], PT ;  /* 0x00008800e5007a0c */ /* 0x000fe40003f46270 */
[----:B------:R-:W-:-:S07]  /*2800*/  ISETP.GE.AND P0, PT, R228, c[0x0][0x220], PT ;  /* 0x00008800e4007a0c */ /* 0x000fce0003f06270 */
[C---:B------:R-:W-:Y:S01]  /*2810*/  @!P5 LEA R22, P6, R12.reuse, c[0x0][0x170], 0x1 ;  /* 0x00005c000c16da11 */ /* 0x040fe200078c08ff */
        /* <DEDUP_REMOVED lines=28> */
.L_x_52:
[----:B------:R-:W-:Y:S05]  /*29e0*/  BSYNC B0 ;  /* 0x0000000000007941 */ /* 0x000fea0003800000 */
.L_x_51:
[----:B------:R-:W-:Y:S01]  /*29f0*/  ISETP.GE.AND P0, PT, R10, UR23, PT ;  /* 0x000000170a007c0c */ /* 0x000fe2000bf06270 */
[----:B------:R-:W-:Y:S01]  /*2a00*/  ULDC UR5, c[0x0][0x1a4] ;  /* 0x0000690000057ab9 */ /* 0x000fe20000000800 */
[----:B------:R-:W-:Y:S01]  /*2a10*/  BSSY B0, `(.L_x_53) ;  /* 0x000002b000007945 */ /* 0x000fe20003800000 */
[----:B------:R-:W-:Y:S02]  /*2a20*/  USHF.L.U32 UR24, UR4, 0x4, URZ ;  /* 0x0000000404187899 */ /* 0x000fe4000800063f */
[----:B------:R-:W-:-:S08]  /*2a30*/  USHF.L.U64.HI UR9, UR4, UR9, UR5 ;  /* 0x0000000904097299 */ /* 0x000fd00008010205 */
        /* <DEDUP_REMOVED lines=8> */
[----:B------:R-:W-:-:S04]  /*2ac0*/  IADD3 R11, P0, R12, UR24, RZ ;  /* 0x000000180c0b7c10 */ /* 0x000fc8000ff1e0ff */
[----:B------:R-:W-:Y:S02]  /*2ad0*/  IADD3.X R10, R17, UR9, RZ, P0, !PT ;  /* 0x00000009110a7c10 */ /* 0x000fe400087fe4ff */
[----:B------:R-:W-:Y:S01]  /*2ae0*/  ISETP.GE.AND P0, PT, R228, c[0x0][0x220], PT ;  /* 0x00008800e4007a0c */ /* 0x000fe20003f06270 */
[----:B------:R4:W-:Y:S01]  /*2af0*/  @P5 STS.128 [R227+0x10800], RZ ;  /* 0x010800ffe3005388 */ /* 0x0009e20000000c00 */
[C---:B--2---:R-:W-:Y:S02]  /*2b00*/  @!P5 LEA R22, P6, R11.reuse, c[0x0][0x170], 0x1 ;  /* 0x00005c000b16da11 */ /* 0x044fe400078c08ff */
        /* <DEDUP_REMOVED lines=21> */
[----:B----4-:R-:W-:-:S04]  /*2c60*/  LEA R18, P0, R11, c[0x0][0x170], 0x1 ;  /* 0x00005c000b127a11 */ /* 0x010fc800078008ff */
[----:B------:R-:W-:-:S05]  /*2c70*/  LEA.HI.X R19, R11, c[0x0][0x174], R10, 0x1, P0 ;  /* 0x00005d000b137a11 */ /* 0x000fca00000f0c0a */
[----:B------:R-:W-:Y:S01]  /*2c80*/  @!PT LDS RZ, [RZ] ;  /* 0x00000000fffff984 */ /* 0x000fe20000000800 */
[----:B------:R-:W-:Y:S01]  /*2c90*/  @!PT LDS RZ, [RZ] ;  /* 0x00000000fffff984 */ /* 0x000fe20000000800 */
[----:B------:R-:W-:Y:S01]  /*2ca0*/  @!PT LDS RZ, [RZ] ;  /* 0x00000000fffff984 */ /* 0x000fe20000000800 */
[----:B------:R2:W-:Y:S04]  /*2cb0*/  LDGSTS.E.BYPASS.LTC128B.128 [R227+0x16800], [R18.64+0x180] ;  /* 0x1680018012e37fae */ /* 0x0005e8000b901d50 */
.L_x_54:
[----:B------:R-:W-:Y:S05]  /*2cc0*/  BSYNC B0 ;  /* 0x0000000000007941 */ /* 0x000fea0003800000 */
.L_x_53:
[----:B------:R-:W-:Y:S01]  /*2cd0*/  ISETP.GE.AND P0, PT, R9, UR23, PT ;  /* 0x0000001709007c0c */ /* 0x000fe2000bf06270 */
[----:B------:R-:W-:-:S12]  /*2ce0*/  BSSY B0, `(.L_x_55) ;  /* 0x000002b000007945 */ /* 0x000fd80003800000 */
[----:B------:R1:W-:Y:S04]  /*2cf0*/  @P0 STS.128 [R227+0x11000], RZ ;  /* 0x011000ffe3000388 */ /* 0x0003e80000000c00 */
[----:B------:R1:W-:Y:S04]  /*2d00*/  @P0 STS.128 [R227+0x13000], RZ ;  /* 0x013000ffe3000388 */ /* 0x0003e80000000c00 */
[----:B------:R1:W-:Y:S04]  /*2d10*/  @P0 STS.128 [R227+0x15000], RZ ;  /* 0x015000ffe3000388 */ /* 0x0003e80000000c00 */
[----:B------:R1:W-:Y:S01]  /*2d20*/  @P0 STS.128 [R227+0x17000], RZ ;  /* 0x017000ffe3000388 */ /* 0x0003e20000000c00 */
[----:B------:R-:W-:Y:S05]  /*2d30*/  @P0 BRA `(.L_x_56) ;  /* 0x0000025000000947 */ /* 0x000fea0003800000 */
[----:B------:R-:W-:Y:S01]  /*2d40*/  ISETP.GE.AND P5, PT, R236, c[0x0][0x220], PT ;  /* 0x00008800ec007a0c */ /* 0x000fe20003fa6270 */
[----:B------:R-:W-:Y:S01]  /*2d50*/  IMAD.MOV.U32 R9, RZ, RZ, c[0x0][0x1a0] ;  /* 0x00006800ff097624 */ /* 0x000fe200078e00ff */
[----:B------:R-:W-:Y:S01]  /*2d60*/  ISETP.GE.AND P4, PT, R230, c[0x0][0x220], PT ;  /* 0x00008800e6007a0c */ /* 0x000fe20003f86270 */
[----:B------:R-:W-:Y:S01]  /*2d70*/  IMAD.MOV.U32 R11, RZ, RZ, c[0x0][0x1a4] ;  /* 0x00006900ff0b7624 */ /* 0x000fe200078e00ff */
[----:B------:R-:W-:-:S02]  /*2d80*/  ISETP.GE.AND P2, PT, R229, c[0x0][0x220], PT ;  /* 0x00008800e5007a0c */ /* 0x000fc40003f46270 */
[----:B------:R-:W-:-:S04]  /*2d90*/  LEA R10, P0, R9, R12, 0x5 ;  /* 0x0000000c090a7211 */ /* 0x000fc800078028ff */
[----:B------:R-:W-:Y:S02]  /*2da0*/  LEA.HI.X R11, R9, R17, R11, 0x5, P0 ;  /* 0x00000011090b7211 */ /* 0x000fe400000f2c0b */
[----:B------:R-:W-:Y:S01]  /*2db0*/  ISETP.GE.AND P0, PT, R228, c[0x0][0x220], PT ;  /* 0x00008800e4007a0c */ /* 0x000fe20003f06270 */
[----:B------:R1:W-:Y:S01]  /*2dc0*/  @P5 STS.128 [R227+0x11000], RZ ;  /* 0x011000ffe3005388 */ /* 0x0003e20000000c00 */
[C---:B--2-4-:R-:W-:Y:S02]  /*2dd0*/  @!P5 LEA R22, P6, R10.reuse, c[0x0][0x170], 0x1 ;  /* 0x00005c000a16da11 */ /* 0x054fe400078c08ff */
        /* <DEDUP_REMOVED lines=27> */
.L_x_56:
[----:B------:R-:W-:Y:S05]  /*2f90*/  BSYNC B0 ;  /* 0x0000000000007941 */ /* 0x000fea0003800000 */
.L_x_55:
        /* <DEDUP_REMOVED lines=17> */
[----:B------:R1:W-:Y:S02]  /*30b0*/  @P5 STS.128 [R227+0x11800], RZ ;  /* 0x011800ffe3005388 */ /* 0x0003e40000000c00 */
[C---:B-12-4-:R-:W-:Y:S02]  /*30c0*/  @!P5 LEA R18, P6, R16.reuse, c[0x0][0x170], 0x1 ;  /* 0x00005c001012da11 */ /* 0x056fe400078c08ff */
        /* <DEDUP_REMOVED lines=27> */
.L_x_58:
[----:B------:R-:W-:Y:S05]  /*3280*/  BSYNC B0 ;  /* 0x0000000000007941 */ /* 0x000fea0003800000 */
.L_x_57:
[C---:B------:R-:W-:Y:S01]  /*3290*/  IMAD.SHL.U32 R8, R3.reuse, 0x40, RZ ;  /* 0x0000004003087824 */ /* 0x040fe200078e00ff */
[----:B------:R-:W-:Y:S01]  /*32a0*/  R2P PR, R3, 0x6 ;  /* 0x0000000603007804 */ /* 0x000fe20000000000 */
[----:B------:R-:W-:Y:S01]  /*32b0*/  IMAD.SHL.U32 R14, R14, 0x8, RZ ;  /* 0x000000080e0e7824 */ /* 0x000fe200078e00ff */
[----:B------:R-:W0:Y:S01]  /*32c0*/  LDGDEPBAR ;  /* 0x00000000000079af */ /* 0x000e220000000000 */
[C---:B------:R-:W-:Y:S01]  /*32d0*/  IMAD R226, R7.reuse, 0x400, R4 ;  /* 0x0000040007e27824 */ /* 0x040fe200078e0204 */
[----:B------:R-:W-:Y:S01]  /*32e0*/  LOP3.LUT R8, R8, 0x1c0, RZ, 0xc0, !PT ;  /* 0x000001c008087812 */ /* 0x000fe200078ec0ff */
[----:B------:R-:W-:Y:S01]  /*32f0*/  IMAD.U32 R238, RZ, RZ, UR14 ;  /* 0x0000000effee7e24 */ /* 0x000fe2000f8e00ff */
[----:B------:R-:W-:Y:S01]  /*3300*/  LEA R7, R7, UR13, 0x4 ;  /* 0x0000000d07077c11 */ /* 0x000fe2000f8e20ff */
[----:B------:R-:W-:Y:S01]  /*3310*/  IMAD.SHL.U32 R226, R226, 0x2, RZ ;  /* 0x00000002e2e27824 */ /* 0x000fe200078e00ff */
[----:B------:R-:W-:Y:S01]  /*3320*/  LOP3.LUT R14, R8, 0x8, R14, 0xf8, !PT ;  /* 0x00000008080e7812 */ /* 0x000fe200078ef80e */
[----:B------:R-:W-:Y:S01]  /*3330*/  UISETP.GE.AND UP0, UPT, UR8, 0x2, UPT ;  /* 0x000000020800788c */ /* 0x000fe2000bf06270 */
[----:B------:R-:W-:Y:S01]  /*3340*/  SHF.R.U32.HI R8, RZ, 0x3, R8 ;  /* 0x00000003ff087819 */ /* 0x000fe20000011608 */
[--C-:B------:R-:W-:Y:S01]  /*3350*/  IMAD R224, R2, 0x2, R226.reuse ;  /* 0x0000000202e07824 */ /* 0x100fe200078e02e2 */
[----:B------:R-:W-:Y:S01]  /*3360*/  LDSM.16.M88.4 R40, [R226] ;  /* 0x00000000e228783b */ /* 0x000fe20000000200 */
[----:B------:R-:W-:Y:S01]  /*3370*/  IMAD R222, R0, 0x2, R226 ;  /* 0x0000000200de7824 */ /* 0x000fe200078e02e2 */
[----:B------:R-:W-:Y:S01]  /*3380*/  LOP3.LUT R8, R14, R8, RZ, 0x3c, !PT ;  /* 0x000000080e087212 */ /* 0x000fe200078e3cff */
[----:B------:R-:W-:Y:S01]  /*3390*/  IMAD R221, R0, 0x2, R224 ;  /* 0x0000000200dd7824 */ /* 0x000fe200078e02e0 */
[----:B------:R-:W-:Y:S01]  /*33a0*/  LDSM.16.M88.4 R52, [R224] ;  /* 0x00000000e034783b */ /* 0x000fe20000000200 */
[----:B------:R-:W-:-:S02]  /*33b0*/  IADD3 R6, R7, 0x1, R6 ;  /* 0x0000000107067810 */ /* 0x000fc40007ffe006 */
[----:B------:R-:W-:Y:S01]  /*33c0*/  IMAD R225, R225, 0x200, R8 ;  /* 0x00000200e1e17824 */ /* 0x000fe200078e0208 */
[----:B------:R-:W-:Y:S01]  /*33d0*/  LDSM.16.M88.4 R36, [R222] ;  /* 0x00000000de24783b */ /* 0x000fe20000000200 */
[----:B------:R-:W-:Y:S02]  /*33e0*/  IADD3 R238, R238, -UR15, R6 ;  /* 0x8000000feeee7c10 */ /* 0x000fe4000fffe006 */
[----:B------:R-:W-:Y:S02]  /*33f0*/  IMAD.SHL.U32 R225, R225, 0x2, RZ ;  /* 0x00000002e1e17824 */ /* 0x000fe400078e00ff */
[----:B------:R-:W-:-:S03]  /*3400*/  IADD3 R238, R238, c[0x0][0x2e8], RZ ;  /* 0x0000ba00eeee7a10 */ /* 0x000fc60007ffe0ff */
[----:B-12-4-:R-:W1:Y:S01]  /*3410*/  LDSM.16.M88.4 R16, [R225+0x8000] ;  /* 0x00800000e110783b */ /* 0x016e620000000200 */
[C---:B------:R-:W-:Y:S02]  /*3420*/  IADD3 R3, R225.reuse, 0x8000, RZ ;  /* 0x00008000e1037810 */ /* 0x040fe40007ffe0ff */
[----:B------:R-:W-:Y:S01]  /*3430*/  IADD3 R223, R225, 0x8020, RZ ;  /* 0x00008020e1df7810 */ /* 0x000fe20007ffe0ff */
[----:B------:R-:W2:Y:S01]  /*3440*/  LDSM.16.M88.4 R8, [R225+0x8800] ;  /* 0x00880000e108783b */ /* 0x000ea20000000200 */
[----:B------:R-:W-:Y:S01]  /*3450*/  @P1 IADD3 R223, R3, -0x20, RZ ;  /* 0xffffffe003df1810 */ /* 0x000fe20007ffe0ff */
[----:B------:R-:W-:Y:S01]  /*3460*/  IMAD.MOV.U32 R3, RZ, RZ, 0x40 ;  /* 0x00000040ff037424 */ /* 0x000fe200078e00ff */
[C---:B------:R-:W-:Y:S01]  /*3470*/  IADD3 R231, R238.reuse, 0x8, RZ ;  /* 0x00000008eee77810 */ /* 0x040fe20007ffe0ff */
[----:B------:R-:W4:Y:S01]  /*3480*/  LDSM.16.M88.4 R72, [R225+0x9000] ;  /* 0x00900000e148783b */ /* 0x000f220000000200 */
[----:B------:R-:W-:Y:S02]  /*3490*/  IMNMX R238, R238, UR14, PT ;  /* 0x0000000eeeee7c17 */ /* 0x000fe4000b800200 */
[----:B------:R-:W-:Y:S01]  /*34a0*/  SEL R3, R3, 0xffffffc0, !P2 ;  /* 0xffffffc003037807 */ /* 0x000fe20005000000 */
[----:B------:R-:W5:Y:S01]  /*34b0*/  LDSM.16.M88.4 R64, [R223] ;  /* 0x00000000df40783b */ /* 0x000f620000000200 */
[----:B------:R-:W-:-:S02]  /*34c0*/  IMNMX R231, R231, UR14, PT ;  /* 0x0000000ee7e77c17 */ /* 0x000fc4000b800200 */
[----:B------:R-:W-:Y:S01]  /*34d0*/  IADD3 R215, R223, 0x800, RZ ;  /* 0x00000800dfd77810 */ /* 0x000fe20007ffe0ff */
[----:B------:R-:W3:Y:S01]  /*34e0*/  LDSM.16.M88.4 R68, [R225+0x9800] ;  /* 0x00980000e144783b */ /* 0x000ee20000000200 */
[----:B------:R-:W-:Y:S01]  /*34f0*/  IMAD.IADD R219, R225, 0x1, R3 ;  /* 0x00000001e1db7824 */ /* 0x000fe200078e0203 */
[----:B------:R-:W-:Y:S01]  /*3500*/  IADD3 R214, R223, 0x1000, RZ ;  /* 0x00001000dfd67810 */ /* 0x000fe20007ffe0ff */
[----:B------:R-:W-:Y:S01]  /*3510*/  IMAD.IADD R212, R3, 0x1, R223 ;  /* 0x0000000103d47824 */ /* 0x000fe200078e02df */
[----:B------:R-:W3:Y:S01]  /*3520*/  LDSM.16.M88.4 R60, [R223+0x800] ;  /* 0x00080000df3c783b */ /* 0x000ee20000000200 */
[----:B------:R-:W-:Y:S01]  /*3530*/  IMAD.U32 R3, RZ, RZ, UR27 ;  /* 0x0000001bff037e24 */ /* 0x000fe2000f8e00ff */
[----:B------:R-:W-:Y:S02]  /*3540*/  IADD3 R213, R223, 0x1800, RZ ;  /* 0x00001800dfd57810 */ /* 0x000fe40007ffe0ff */
[----:B------:R-:W3:Y:S01]  /*3550*/  LDSM.16.M88.4 R56, [R223+0x1000] ;  /* 0x00100000df38783b */ /* 0x000ee20000000200 */
[----:B------:R-:W-:Y:S01]  /*3560*/  IMAD R3, R3, 0x40, R165 ;  /* 0x0000004003037824 */ /* 0x000fe200078e02a5 */
[----:B------:R-:W-:-:S02]  /*3570*/  IADD3 R211, R223, 0x2000, RZ ;  /* 0x00002000dfd37810 */ /* 0x000fc40007ffe0ff */
[----:B------:R-:W3:Y:S01]  /*3580*/  LDSM.16.M88.4 R32, [R219+0x8000] ;  /* 0x00800000db20783b */ /* 0x000ee20000000200 */
[----:B------:R-:W-:Y:S02]  /*3590*/  IADD3 R210, R223, 0x2800, RZ ;  /* 0x00002800dfd27810 */ /* 0x000fe40007ffe0ff */
[C---:B------:R-:W-:Y:S01]  /*35a0*/  IADD3 R6, R3.reuse, 0x1, RZ ;  /* 0x0000000103067810 */ /* 0x040fe20007ffe0ff */
[----:B------:R-:W3:Y:S01]  /*35b0*/  LDSM.16.M88.4 R48, [R223+0x1800] ;  /* 0x00180000df30783b */ /* 0x000ee20000000200 */
[C---:B------:R-:W-:Y:S02]  /*35c0*/  IADD3 R7, R3.reuse, 0x8, RZ ;  /* 0x0000000803077810 */ /* 0x040fe40007ffe0ff */
[CC--:B------:R-:W-:Y:S01]  /*35d0*/  ISETP.GE.AND P0, PT, R6.reuse, R238.reuse, PT ;  /* 0x000000ee0600720c */ /* 0x0c0fe20003f06270 */
[----:B------:R-:W3:Y:S01]  /*35e0*/  LDSM.16.M88.4 R28, [R219+0x8800] ;  /* 0x00880000db1c783b */ /* 0x000ee20000000200 */
[----:B------:R-:W-:Y:S02]  /*35f0*/  ISETP.GE.AND P3, PT, R6, R231, PT ;  /* 0x000000e70600720c */ /* 0x000fe40003f66270 */
[----:B------:R-:W-:Y:S01]  /*3600*/  IADD3 R6, R3, 0x9, RZ ;  /* 0x0000000903067810 */ /* 0x000fe20007ffe0ff */
[----:B-1----:R-:W-:Y:S01]  /*3610*/  HMMA.16816.F32 R20, R40, R16, RZ ;  /* 0x000000102814723c */ /* 0x002fe200000018ff */
[----:B------:R-:W1:Y:S01]  /*3620*/  LDSM.16.M88.4 R24, [R219+0x9000] ;  /* 0x00900000db18783b */ /* 0x000e620000000200 */
[----:B------:R-:W-:-:S02]  /*3630*/  ISETP.GE.AND P4, PT, R7, R238, PT ;  /* 0x000000ee0700720c */ /* 0x000fc40003f86270 */
[-C--:B------:R-:W-:Y:S01]  /*3640*/  ISETP.GE.AND P6, PT, R7, R231.reuse, PT ;  /* 0x000000e70700720c */ /* 0x080fe20003fc6270 */
[----:B------:R-:W-:Y:S01]  /*3650*/  LDSM.16.M88.4 R80, [R219+0x9800] ;  /* 0x00980000db50783b */ /* 0x000fe20000000200 */
[C---:B------:R-:W-:Y:S02]  /*3660*/  IADD3 R7, R3.reuse, 0x10, RZ ;  /* 0x0000001003077810 */ /* 0x040fe40007ffe0ff */
[C---:B------:R-:W-:Y:S01]  /*3670*/  HMMA.16816.F32 R16, R40.reuse, R18, RZ ;  /* 0x000000122810723c */ /* 0x040fe200000018ff */
[CC--:B------:R-:W-:Y:S02]  /*3680*/  ISETP.GE.AND P2, PT, R6.reuse, R238.reuse, PT ;  /* 0x000000ee0600720c */ /* 0x0c0fe40003f46270 */
[----:B------:R-:W-:Y:S02]  /*3690*/  ISETP.GE.AND P5, PT, R6, R231, PT ;  /* 0x000000e70600720c */ /* 0x000fe40003fa6270 */
[----:B------:R-:W-:Y:S02]  /*36a0*/  IADD3 R6, R3, 0x11, RZ ;  /* 0x0000001103067810 */ /* 0x000fe40007ffe0ff */
[----:B------:R-:W-:Y:S01]  /*36b0*/  ISETP.GE.AND P1, PT, R7, R238, PT ;  /* 0x000000ee0700720c */ /* 0x000fe20003f26270 */
[----:B--2---:R-:W-:Y:S01]  /*36c0*/  HMMA.16816.F32 R12, R40, R8, RZ ;  /* 0x00000008280c723c */ /* 0x004fe200000018ff */
[----:B------:R-:W-:-:S02]  /*36d0*/  IADD3 R209, R223, 0x3000, RZ ;  /* 0x00003000dfd17810 */ /* 0x000fc40007ffe0ff */
[C---:B------:R-:W-:Y:S02]  /*36e0*/  IADD3 R208, R223.reuse, 0x3800, RZ ;  /* 0x00003800dfd07810 */ /* 0x040fe40007ffe0ff */
[C---:B------:R-:W-:Y:S02]  /*36f0*/  IADD3 R207, R223.reuse, 0x4000, RZ ;  /* 0x00004000dfcf7810 */ /* 0x040fe40007ffe0ff */
[C---:B------:R-:W-:Y:S01]  /*3700*/  IADD3 R206, R223.reuse, 0x4800, RZ ;  /* 0x00004800dfce7810 */ /* 0x040fe20007ffe0ff */
[----:B------:R-:W-:Y:S01]  /*3710*/  HMMA.16816.F32 R8, R40, R10, RZ ;  /* 0x0000000a2808723c */ /* 0x000fe200000018ff */
[C---:B------:R-:W-:Y:S02]  /*3720*/  IADD3 R205, R223.reuse, 0x5000, RZ ;  /* 0x00005000dfcd7810 */ /* 0x040fe40007ffe0ff */
[C---:B------:R-:W-:Y:S02]  /*3730*/  IADD3 R204, R223.reuse, 0x5800, RZ ;  /* 0x00005800dfcc7810 */ /* 0x040fe40007ffe0ff */
[----:B------:R-:W-:-:S02]  /*3740*/  IADD3 R203, R223, 0x6000, RZ ;  /* 0x00006000dfcb7810 */ /* 0x000fc40007ffe0ff */
[C---:B------:R-:W-:Y:S01]  /*3750*/  IADD3 R202, R223.reuse, 0x6800, RZ ;  /* 0x00006800dfca7810 */ /* 0x040fe20007ffe0ff */
[----:B----4-:R-:W-:Y:S01]  /*3760*/  HMMA.16816.F32 R76, R40, R72, RZ ;  /* 0x00000048284c723c */ /* 0x010fe200000018ff */
[C---:B------:R-:W-:Y:S02]  /*3770*/  IADD3 R201, R223.reuse, 0x7000, RZ ;  /* 0x00007000dfc97810 */ /* 0x040fe40007ffe0ff */
[----:B------:R-:W-:-:S05]  /*3780*/  IADD3 R200, R223, 0x7800, RZ ;  /* 0x00007800dfc87810 */ /* 0x000fca0007ffe0ff */
[----:B------:R-:W-:Y:S08]  /*3790*/  HMMA.16816.F32 R72, R40, R74, RZ ;  /* 0x0000004a2848723c */ /* 0x000ff000000018ff */
[C---:B-----5:R-:W-:Y:S08]  /*37a0*/  HMMA.16816.F32 R20, R52.reuse, R64, R20 ;  /* 0x000000403414723c */ /* 0x060ff00000001814 */
[----:B------:R-:W-:Y:S01]  /*37b0*/  HMMA.16816.F32 R16, R52, R66, R16 ;  /* 0x000000423410723c */ /* 0x000fe20000001810 */
[----:B------:R-:W-:Y:S07]  /*37c0*/  LDSM.16.M88.4 R64, [R212] ;  /* 0x00000000d440783b */ /* 0x000fee0000000200 */
[C---:B---3--:R-:W-:Y:S08]  /*37d0*/  HMMA.16816.F32 R44, R40.reuse, R68, RZ ;  /* 0x00000044282c723c */ /* 0x048ff000000018ff */
[----:B------:R-:W-:Y:S01]  /*37e0*/  HMMA.16816.F32 R40, R40, R70, RZ ;  /* 0x000000462828723c */ /* 0x000fe200000018ff */
[----:B------:R-:W2:Y:S07]  /*37f0*/  LDSM.16.M88.4 R68, [R221] ;  /* 0x00000000dd44783b */ /* 0x000eae0000000200 */
[C---:B------:R-:W-:Y:S08]  /*3800*/  HMMA.16816.F32 R12, R52.reuse, R60, R12 ;  /* 0x0000003c340c723c */ /* 0x040ff0000000180c */
[C---:B------:R-:W-:Y:S01]  /*3810*/  HMMA.16816.F32 R8, R52.reuse, R62, R8 ;  /* 0x0000003e3408723c */ /* 0x040fe20000001808 */
[----:B------:R-:W3:Y:S07]  /*3820*/  LDSM.16.M88.4 R60, [R212+0x800] ;  /* 0x00080000d43c783b */ /* 0x000eee0000000200 */
[C---:B------:R-:W-:Y:S08]  /*3830*/  HMMA.16816.F32 R76, R52.reuse, R56, R76 ;  /* 0x00000038344c723c */ /* 0x040ff0000000184c */
[----:B------:R-:W-:Y:S01]  /*3840*/  HMMA.16816.F32 R72, R52, R58, R72 ;  /* 0x0000003a3448723c */ /* 0x000fe20000001848 */
[----:B------:R-:W4:Y:S07]  /*3850*/  LDSM.16.M88.4 R56, [R212+0x1000] ;  /* 0x00100000d438783b */ /* 0x000f2e0000000200 */
[C---:B------:R-:W-:Y:S08]  /*3860*/  HMMA.16816.F32 R20, R36.reuse, R32, R20 ;  /* 0x000000202414723c */ /* 0x040ff00000001814 */
[----:B------:R-:W-:Y:S01]  /*3870*/  HMMA.16816.F32 R16, R36, R34, R16 ;  /* 0x000000222410723c */ /* 0x000fe20000001810 */
[----:B------:R-:W-:Y:S07]  /*3880*/  LDSM.16.M88.4 R32, [R225+0xa000] ;  /* 0x00a00000e120783b */ /* 0x000fee0000000200 */
[C---:B------:R-:W-:Y:S08]  /*3890*/  HMMA.16816.F32 R44, R52.reuse, R48, R44 ;  /* 0x00000030342c723c */ /* 0x040ff0000000182c */
[----:B------:R-:W-:Y:S01]  /*38a0*/  HMMA.16816.F32 R40, R52, R50, R40 ;  /* 0x000000323428723c */ /* 0x000fe20000001828 */
[----:B------:R-:W5:Y:S04]  /*38b0*/  LDSM.16.M88.4 R48, [R226+0x2000] ;  /* 0x00200000e230783b */ /* 0x000f680000000200 */
[----:B------:R-:W3:Y:S03]  /*38c0*/  LDSM.16.M88.4 R52, [R212+0x1800] ;  /* 0x00180000d434783b */ /* 0x000ee60000000200 */
[C---:B------:R-:W-:Y:S08]  /*38d0*/  HMMA.16816.F32 R12, R36.reuse, R28, R12 ;  /* 0x0000001c240c723c */ /* 0x040ff0000000180c */
[C---:B------:R-:W-:Y:S01]  /*38e0*/  HMMA.16816.F32 R8, R36.reuse, R30, R8 ;  /* 0x0000001e2408723c */ /* 0x040fe20000001808 */
[----:B------:R-:W3:Y:S07]  /*38f0*/  LDSM.16.M88.4 R28, [R225+0xa800] ;  /* 0x00a80000e11c783b */ /* 0x000eee0000000200 */
[C---:B-1----:R-:W-:Y:S08]  /*3900*/  HMMA.16816.F32 R76, R36.reuse, R24, R76 ;  /* 0x00000018244c723c */ /* 0x042ff0000000184c */
[----:B------:R-:W-:Y:S01]  /*3910*/  HMMA.16816.F32 R72, R36, R26, R72 ;  /* 0x0000001a2448723c */ /* 0x000fe20000001848 */
[----:B------:R-:W1:Y:S07]  /*3920*/  LDSM.16.M88.4 R24, [R225+0xb000] ;  /* 0x00b00000e118783b */ /* 0x000e6e0000000200 */
[C---:B--2---:R-:W-:Y:S08]  /*3930*/  HMMA.16816.F32 R20, R68.reuse, R64, R20 ;  /* 0x000000404414723c */ /* 0x044ff00000001814 */
[----:B------:R-:W-:Y:S01]  /*3940*/  HMMA.16816.F32 R16, R68, R66, R16 ;  /* 0x000000424410723c */ /* 0x000fe20000001810 */
[----:B------:R-:W-:Y:S07]  /*3950*/  LDSM.16.M88.4 R64, [R225+0xb800] ;  /* 0x00b80000e140783b */ /* 0x000fee0000000200 */
[C---:B------:R-:W-:Y:S08]  /*3960*/  HMMA.16816.F32 R44, R36.reuse, R80, R44 ;  /* 0x00000050242c723c */ /* 0x040ff0000000182c */
[----:B------:R-:W-:Y:S01]  /*3970*/  HMMA.16816.F32 R40, R36, R82, R40 ;  /* 0x000000522428723c */ /* 0x000fe20000001828 */
[----:B------:R-:W-:Y:S04]  /*3980*/  LDSM.16.M88.4 R36, [R223+0x2000] ;  /* 0x00200000df24783b */ /* 0x000fe80000000200 */
[----:B------:R-:W-:Y:S03]  /*3990*/  LDSM.16.M88.4 R80, [R225+0xf800] ;  /* 0x00f80000e150783b */ /* 0x000fe60000000200 */
[C---:B---3--:R-:W-:Y:S08]  /*39a0*/  HMMA.16816.F32 R12, R68.reuse, R60, R12 ;  /* 0x0000003c440c723c */ /* 0x048ff0000000180c */
[C---:B------:R-:W-:Y:S01]  /*39b0*/  HMMA.16816.F32 R8, R68.reuse, R62, R8 ;  /* 0x0000003e4408723c */ /* 0x040fe20000001808 */
[----:B------:R-:W2:Y:S07]  /*39c0*/  LDSM.16.M88.4 R60, [R224+0x2000] ;  /* 0x00200000e03c783b */ /* 0x000eae0000000200 */
[C---:B----4-:R-:W-:Y:S08]  /*39d0*/  HMMA.16816.F32 R76, R68.reuse, R56, R76 ;  /* 0x00000038444c723c */ /* 0x050ff0000000184c */
[----:B------:R-:W-:Y:S01]  /*39e0*/  HMMA.16816.F32 R72, R68, R58, R72 ;  /* 0x0000003a4448723c */ /* 0x000fe20000001848 */
[----:B------:R-:W3:Y:S07]  /*39f0*/  LDSM.16.M88.4 R56, [R223+0x2800] ;  /* 0x00280000df38783b */ /* 0x000eee0000000200 */
[C---:B-----5:R-:W-:Y:S08]  /*3a00*/  HMMA.16816.F32 R20, R48.reuse, R32, R20 ;  /* 0x000000203014723c */ /* 0x060ff00000001814 */
[----:B------:R-:W-:Y:S01]  /*3a10*/  HMMA.16816.F32 R16, R48, R34, R16 ;  /* 0x000000223010723c */ /* 0x000fe20000001810 */
[----:B------:R-:W-:Y:S07]  /*3a20*/  LDSM.16.M88.4 R32, [R219+0xa000] ;  /* 0x00a00000db20783b */ /* 0x000fee0000000200 */
[C---:B------:R-:W-:Y:S08]  /*3a30*/  HMMA.16816.F32 R44, R68.reuse, R52, R44 ;  /* 0x00000034442c723c */ /* 0x040ff0000000182c */
[----:B------:R-:W-:Y:S01]  /*3a40*/  HMMA.16816.F32 R40, R68, R54, R40 ;  /* 0x000000364428723c */ /* 0x000fe20000001828 */
[----:B------:R-:W-:Y:S04]  /*3a50*/  LDSM.16.M88.4 R52, [R222+0x2000] ;  /* 0x00200000de34783b */ /* 0x000fe80000000200 */
[----:B------:R-:W-:Y:S03]  /*3a60*/  LDSM.16.M88.4 R68, [R223+0x3800] ;  /* 0x00380000df44783b */ /* 0x000fe60000000200 */
[C---:B------:R-:W-:Y:S08]  /*3a70*/  HMMA.16816.F32 R12, R48.reuse, R28, R12 ;  /* 0x0000001c300c723c */ /* 0x040ff0000000180c */
[C---:B------:R-:W-:Y:S01]  /*3a80*/  HMMA.16816.F32 R8, R48.reuse, R30, R8 ;  /* 0x0000001e3008723c */ /* 0x040fe20000001808 */
[----:B------:R-:W4:Y:S07]  /*3a90*/  LDSM.16.M88.4 R28, [R223+0x3000] ;  /* 0x00300000df1c783b */ /* 0x000f2e0000000200 */
        /* <DEDUP_REMOVED lines=8> */
[----:B------:R-:W2:Y:S04]  /*3b20*/  LDSM.16.M88.4 R48, [R219+0xb000] ;  /* 0x00b00000db30783b */ /* 0x000ea80000000200 */
[----:B------:R-:W-:Y:S03]  /*3b30*/  LDSM.16.M88.4 R64, [R226+0x4000] ;  /* 0x00400000e240783b */ /* 0x000fe60000000200 */
[C---:B---3--:R-:W-:Y:S08]  /*3b40*/  HMMA.16816.F32 R12, R60.reuse, R56, R12 ;  /* 0x000000383c0c723c */ /* 0x048ff0000000180c */
[C---:B------:R-:W-:Y:S01]  /*3b50*/  HMMA.16816.F32 R8, R60.reuse, R58, R8 ;  /* 0x0000003a3c08723c */ /* 0x040fe20000001808 */
[----:B------:R-:W-:Y:S07]  /*3b60*/  LDSM.16.M88.4 R56, [R221+0x2000] ;  /* 0x00200000dd38783b */ /* 0x000fee0000000200 */
[C---:B----4-:R-:W-:Y:S08]  /*3b70*/  HMMA.16816.F32 R76, R60.reuse, R28, R76 ;  /* 0x0000001c3c4c723c */ /* 0x050ff0000000184c */
[----:B------:R-:W-:Y:S01]  /*3b80*/  HMMA.16816.F32 R72, R60, R30, R72 ;  /* 0x0000001e3c48723c */ /* 0x000fe20000001848 */
[----:B------:R-:W-:Y:S07]  /*3b90*/  LDSM.16.M88.4 R28, [R212+0x2800] ;  /* 0x00280000d41c783b */ /* 0x000fee0000000200 */
[C---:B------:R-:W-:Y:S08]  /*3ba0*/  HMMA.16816.F32 R20, R52.reuse, R32, R20 ;  /* 0x000000203414723c */ /* 0x040ff00000001814 */
[----:B------:R-:W-:Y:S01]  /*3bb0*/  HMMA.16816.F32 R16, R52, R34, R16 ;  /* 0x000000223410723c */ /* 0x000fe20000001810 */
[----:B------:R-:W3:Y:S07]  /*3bc0*/  LDSM.16.M88.4 R32, [R212+0x2000] ;  /* 0x00200000d420783b */ /* 0x000eee0000000200 */
[C---:B------:R-:W-:Y:S08]  /*3bd0*/  HMMA.16816.F32 R44, R60.reuse, R68, R44 ;  /* 0x000000443c2c723c */ /* 0x040ff0000000182c */
[----:B------:R-:W-:Y:S01]  /*3be0*/  HMMA.16816.F32 R40, R60, R70, R40 ;  /* 0x000000463c28723c */ /* 0x000fe20000001828 */
[----:B------:R-:W4:Y:S07]  /*3bf0*/  LDSM.16.M88.4 R60, [R212+0x3000] ;  /* 0x00300000d43c783b */ /* 0x000f2e0000000200 */
[C---:B-1----:R-:W-:Y:S08]  /*3c00*/  HMMA.16816.F32 R12, R52.reuse, R24, R12 ;  /* 0x00000018340c723c */ /* 0x042ff0000000180c */
[C---:B------:R-:W-:Y:S01]  /*3c10*/  HMMA.16816.F32 R8, R52.reuse, R26, R8 ;  /* 0x0000001a3408723c */ /* 0x040fe20000001808 */
[----:B------:R-:W1:Y:S07]  /*3c20*/  LDSM.16.M88.4 R24, [R212+0x3800] ;  /* 0x00380000d418783b */ /* 0x000e6e0000000200 */
[C---:B--2---:R-:W-:Y:S08]  /*3c30*/  HMMA.16816.F32 R76, R52.reuse, R48, R76 ;  /* 0x00000030344c723c */ /* 0x044ff0000000184c */
[C---:B------:R-:W-:Y:S01]  /*3c40*/  HMMA.16816.F32 R72, R52.reuse, R50, R72 ;  /* 0x000000323448723c */ /* 0x040fe20000001848 */
[----:B------:R-:W2:Y:S07]  /*3c50*/  LDSM.16.M88.4 R48, [R225+0xc000] ;  /* 0x00c00000e130783b */ /* 0x000eae0000000200 */
[C---:B------:R-:W-:Y:S01]  /*3c60*/  HMMA.16816.F32 R68, R52.reuse, R36, R44 ;  /* 0x000000243444723c */ /* 0x040fe2000000182c */
[----:B------:R-:W5:Y:S07]  /*3c70*/  LDSM.16.M88.4 R44, [R225+0xc800] ;  /* 0x00c80000e12c783b */ /* 0x000f6e0000000200 */
[----:B------:R-:W-:Y:S01]  /*3c80*/  HMMA.16816.F32 R40, R52, R38, R40 ;  /* 0x000000263428723c */ /* 0x000fe20000001828 */
[----:B------:R-:W-:Y:S04]  /*3c90*/  LDSM.16.M88.4 R36, [R224+0x4000] ;  /* 0x00400000e024783b */ /* 0x000fe80000000200 */
[----:B------:R-:W-:Y:S03]  /*3ca0*/  LDSM.16.M88.4 R52, [R223+0x5000] ;  /* 0x00500000df34783b */ /* 0x000fe60000000200 */
[C---:B---3--:R-:W-:Y:S08]  /*3cb0*/  HMMA.16816.F32 R20, R56.reuse, R32, R20 ;  /* 0x000000203814723c */ /* 0x048ff00000001814 */
[C---:B------:R-:W-:Y:S01]  /*3cc0*/  HMMA.16816.F32 R16, R56.reuse, R34, R16 ;  /* 0x000000223810723c */ /* 0x040fe20000001810 */
[----:B------:R-:W-:Y:S07]  /*3cd0*/  LDSM.16.M88.4 R32, [R225+0xd800] ;  /* 0x00d80000e120783b */ /* 0x000fee0000000200 */
[C---:B------:R-:W-:Y:S08]  /*3ce0*/  HMMA.16816.F32 R12, R56.reuse, R28, R12 ;  /* 0x0000001c380c723c */ /* 0x040ff0000000180c */
[C---:B------:R-:W-:Y:S01]  /*3cf0*/  HMMA.16816.F32 R8, R56.reuse, R30, R8 ;  /* 0x0000001e3808723c */ /* 0x040fe20000001808 */
[----:B------:R-:W3:Y:S07]  /*3d00*/  LDSM.16.M88.4 R28, [R225+0xd000] ;  /* 0x00d00000e11c783b */ /* 0x000eee0000000200 */
[C---:B----4-:R-:W-:Y:S08]  /*3d10*/  HMMA.16816.F32 R76, R56.reuse, R60, R76 ;  /* 0x0000003c384c723c */ /* 0x050ff0000000184c */
[C---:B------:R-:W-:Y:S01]  /*3d20*/  HMMA.16816.F32 R72, R56.reuse, R62, R72 ;  /* 0x0000003e3848723c */ /* 0x040fe20000001848 */
[----:B------:R-:W-:Y:S07]  /*3d30*/  LDSM.16.M88.4 R60, [R221+0x4000] ;  /* 0x00400000dd3c783b */ /* 0x000fee0000000200 */
[C---:B-1----:R-:W-:Y:S08]  /*3d40*/  HMMA.16816.F32 R68, R56.reuse, R24, R68 ;  /* 0x000000183844723c */ /* 0x042ff00000001844 */
[----:B------:R-:W-:Y:S01]  /*3d50*/  HMMA.16816.F32 R40, R56, R26, R40 ;  /* 0x0000001a3828723c */ /* 0x000fe20000001828 */
[----:B------:R-:W1:Y:S04]  /*3d60*/  LDSM.16.M88.4 R24, [R223+0x4000] ;  /* 0x00400000df18783b */ /* 0x000e680000000200 */
[----:B------:R-:W-:Y:S03]  /*3d70*/  LDSM.16.M88.4 R56, [R219+0xc800] ;  /* 0x00c80000db38783b */ /* 0x000fe60000000200 */
[C---:B--2---:R-:W-:Y:S08]  /*3d80*/  HMMA.16816.F32 R20, R64.reuse, R48, R20 ;  /* 0x000000304014723c */ /* 0x044ff00000001814 */
[C---:B------:R-:W-:Y:S01]  /*3d90*/  HMMA.16816.F32 R16, R64.reuse, R50, R16 ;  /* 0x000000324010723c */ /* 0x040fe20000001810 */
[----:B------:R-:W2:Y:S07]  /*3da0*/  LDSM.16.M88.4 R48, [R223+0x4800] ;  /* 0x00480000df30783b */ /* 0x000eae0000000200 */
[C---:B-----5:R-:W-:Y:S08]  /*3db0*/  HMMA.16816.F32 R12, R64.reuse, R44, R12 ;  /* 0x0000002c400c723c */ /* 0x060ff0000000180c */
[C---:B------:R-:W-:Y:S01]  /*3dc0*/  HMMA.16816.F32 R8, R64.reuse, R46, R8 ;  /* 0x0000002e4008723c */ /* 0x040fe20000001808 */
[----:B------:R-:W4:Y:S07]  /*3dd0*/  LDSM.16.M88.4 R44, [R223+0x5800] ;  /* 0x00580000df2c783b */ /* 0x000f2e0000000200 */
[C---:B---3--:R-:W-:Y:S08]  /*3de0*/  HMMA.16816.F32 R76, R64.reuse, R28, R76 ;  /* 0x0000001c404c723c */ /* 0x048ff0000000184c */
        /* <DEDUP_REMOVED lines=14> */
[----:B------:R-:W2:Y:S07]  /*3ed0*/  LDSM.16.M88.4 R52, [R212+0x4000] ;  /* 0x00400000d434783b */ /* 0x000eae0000000200 */
[C---:B----4-:R-:W-:Y:S08]  /*3ee0*/  HMMA.16816.F32 R68, R36.reuse, R44, R68 ;  /* 0x0000002c2444723c */ /* 0x050ff00000001844 */
[----:B------:R-:W-:Y:S01]  /*3ef0*/  HMMA.16816.F32 R40, R36, R46, R40 ;  /* 0x0000002e2428723c */ /* 0x000fe20000001828 */
[----:B------:R-:W4:Y:S04]  /*3f00*/  LDSM.16.M88.4 R36, [R212+0x4800] ;  /* 0x00480000d424783b */ /* 0x000f280000000200 */
[----:B------:R-:W-:Y:S03]  /*3f10*/  LDSM.16.M88.4 R44, [R226+0x6000] ;  /* 0x00600000e22c783b */ /* 0x000fe60000000200 */
[C---:B---3--:R-:W-:Y:S08]  /*3f20*/  HMMA.16816.F32 R20, R32.reuse, R28, R20 ;  /* 0x0000001c2014723c */ /* 0x048ff00000001814 */
[C---:B------:R-:W-:Y:S01]  /*3f30*/  HMMA.16816.F32 R16, R32.reuse, R30, R16 ;  /* 0x0000001e2010723c */ /* 0x040fe20000001810 */
[----:B------:R-:W3:Y:S07]  /*3f40*/  LDSM.16.M88.4 R28, [R212+0x5000] ;  /* 0x00500000d41c783b */ /* 0x000eee0000000200 */
[C---:B------:R-:W-:Y:S08]  /*3f50*/  HMMA.16816.F32 R12, R32.reuse, R56, R12 ;  /* 0x00000038200c723c */ /* 0x040ff0000000180c */
[C---:B------:R-:W-:Y:S01]  /*3f60*/  HMMA.16816.F32 R56, R32.reuse, R58, R8 ;  /* 0x0000003a2038723c */ /* 0x040fe20000001808 */
[----:B------:R-:W5:Y:S07]  /*3f70*/  LDSM.16.M88.4 R8, [R225+0xe000] ;  /* 0x00e00000e108783b */ /* 0x000f6e0000000200 */
[C---:B-1----:R-:W-:Y:S08]  /*3f80*/  HMMA.16816.F32 R76, R32.reuse, R48, R76 ;  /* 0x00000030204c723c */ /* 0x042ff0000000184c */
[C---:B------:R-:W-:Y:S01]  /*3f90*/  HMMA.16816.F32 R72, R32.reuse, R50, R72 ;  /* 0x000000322048723c */ /* 0x040fe20000001848 */
[----:B------:R-:W-:Y:S07]  /*3fa0*/  LDSM.16.M88.4 R48, [R224+0x6000] ;  /* 0x00600000e030783b */ /* 0x000fee0000000200 */
[C---:B------:R-:W-:Y:S08]  /*3fb0*/  HMMA.16816.F32 R68, R32.reuse, R24, R68 ;  /* 0x000000182044723c */ /* 0x040ff00000001844 */
[----:B------:R-:W-:Y:S01]  /*3fc0*/  HMMA.16816.F32 R40, R32, R26, R40 ;  /* 0x0000001a2028723c */ /* 0x000fe20000001828 */
[----:B------:R-:W1:Y:S04]  /*3fd0*/  LDSM.16.M88.4 R24, [R225+0xe800] ;  /* 0x00e80000e118783b */ /* 0x000e680000000200 */
[----:B------:R-:W1:Y:S03]  /*3fe0*/  LDSM.16.M88.4 R32, [R225+0xf000] ;  /* 0x00f00000e120783b */ /* 0x000e660000000200 */
[C---:B--2---:R-:W-:Y:S08]  /*3ff0*/  HMMA.16816.F32 R20, R60.reuse, R52, R20 ;  /* 0x000000343c14723c */ /* 0x044ff00000001814 */
[C---:B------:R-:W-:Y:S08]  /*4000*/  HMMA.16816.F32 R16, R60.reuse, R54, R16 ;  /* 0x000000363c10723c */ /* 0x040ff00000001810 */
[C---:B----4-:R-:W-:Y:S01]  /*4010*/  HMMA.16816.F32 R52, R60.reuse, R36, R12 ;  /* 0x000000243c34723c */ /* 0x050fe2000000180c */
[----:B------:R-:W2:Y:S07]  /*4020*/  LDSM.16.M88.4 R12, [R223+0x6000] ;  /* 0x00600000df0c783b */ /* 0x000eae0000000200 */
[C---:B------:R-:W-:Y:S01]  /*4030*/  HMMA.16816.F32 R56, R60.reuse, R38, R56 ;  /* 0x000000263c38723c */ /* 0x040fe20000001838 */
[----:B------:R-:W-:Y:S07]  /*4040*/  LDSM.16.M88.4 R36, [R223+0x7800] ;  /* 0x00780000df24783b */ /* 0x000fee0000000200 */
[C---:B---3--:R-:W-:Y:S08]  /*4050*/  HMMA.16816.F32 R76, R60.reuse, R28, R76 ;  /* 0x0000001c3c4c723c */ /* 0x048ff0000000184c */
[C---:B------:R-:W-:Y:S01]  /*4060*/  HMMA.16816.F32 R72, R60.reuse, R30, R72 ;  /* 0x0000001e3c48723c */ /* 0x040fe20000001848 */
[----:B------:R-:W3:Y:S07]  /*4070*/  LDSM.16.M88.4 R28, [R223+0x6800] ;  /* 0x00680000df1c783b */ /* 0x000eee0000000200 */
[C---:B------:R-:W-:Y:S08]  /*4080*/  HMMA.16816.F32 R68, R60.reuse, R64, R68 ;  /* 0x000000403c44723c */ /* 0x040ff00000001844 */
[----:B------:R-:W-:Y:S01]  /*4090*/  HMMA.16816.F32 R40, R60, R66, R40 ;  /* 0x000000423c28723c */ /* 0x000fe20000001828 */
[----:B------:R-:W-:Y:S07]  /*40a0*/  LDSM.16.M88.4 R60, [R212+0x6000] ;  /* 0x00600000d43c783b */ /* 0x000fee0000000200 */
[C---:B-----5:R-:W-:Y:S08]  /*40b0*/  HMMA.16816.F32 R20, R44.reuse, R8, R20 ;  /* 0x000000082c14723c */ /* 0x060ff00000001814 */
[C---:B------:R-:W-:Y:S01]  /*40c0*/  HMMA.16816.F32 R16, R44.reuse, R10, R16 ;  /* 0x0000000a2c10723c */ /* 0x040fe20000001810 */
[----:B------:R-:W4:Y:S07]  /*40d0*/  LDSM.16.M88.4 R8, [R223+0x7000] ;  /* 0x00700000df08783b */ /* 0x000f2e0000000200 */
[C---:B-1----:R-:W-:Y:S08]  /*40e0*/  HMMA.16816.F32 R52, R44.reuse, R24, R52 ;  /* 0x000000182c34723c */ /* 0x042ff00000001834 */
[C---:B------:R-:W-:Y:S01]  /*40f0*/  HMMA.16816.F32 R56, R44.reuse, R26, R56 ;  /* 0x0000001a2c38723c */ /* 0x040fe20000001838 */
[----:B------:R-:W-:Y:S07]  /*4100*/  LDSM.16.M88.4 R24, [R219+0xe800] ;  /* 0x00e80000db18783b */ /* 0x000fee0000000200 */
[C---:B------:R-:W-:Y:S08]  /*4110*/  HMMA.16816.F32 R76, R44.reuse, R32, R76 ;  /* 0x000000202c4c723c */ /* 0x040ff0000000184c */
[C---:B------:R-:W-:Y:S01]  /*4120*/  HMMA.16816.F32 R72, R44.reuse, R34, R72 ;  /* 0x000000222c48723c */ /* 0x040fe20000001848 */
[----:B------:R-:W-:Y:S07]  /*4130*/  LDSM.16.M88.4 R32, [R219+0xe000] ;  /* 0x00e00000db20783b */ /* 0x000fee0000000200 */
[C---:B------:R-:W-:Y:S08]  /*4140*/  HMMA.16816.F32 R68, R44.reuse, R80, R68 ;  /* 0x000000502c44723c */ /* 0x040ff00000001844 */
[----:B------:R-:W-:Y:S01]  /*4150*/  HMMA.16816.F32 R40, R44, R82, R40 ;  /* 0x000000522c28723c */ /* 0x000fe20000001828 */
[----:B------:R-:W1:Y:S07]  /*4160*/  LDSM.16.M88.4 R44, [R222+0x6000] ;  /* 0x00600000de2c783b */ /* 0x000e6e0000000200 */
[C---:B--2---:R-:W-:Y:S08]  /*4170*/  HMMA.16816.F32 R20, R48.reuse, R12, R20 ;  /* 0x0000000c3014723c */ /* 0x044ff00000001814 */
[C---:B------:R-:W-:Y:S01]  /*4180*/  HMMA.16816.F32 R16, R48.reuse, R14, R16 ;  /* 0x0000000e3010723c */ /* 0x040fe20000001810 */
[----:B------:R-:W2:Y:S07]  /*4190*/  LDSM.16.M88.4 R12, [R219+0xf000] ;  /* 0x00f00000db0c783b */ /* 0x000eae0000000200 */
[C---:B---3--:R-:W-:Y:S08]  /*41a0*/  HMMA.16816.F32 R52, R48.reuse, R28, R52 ;  /* 0x0000001c3034723c */ /* 0x048ff00000001834 */
[C---:B------:R-:W-:Y:S01]  /*41b0*/  HMMA.16816.F32 R56, R48.reuse, R30, R56 ;  /* 0x0000001e3038723c */ /* 0x040fe20000001838 */
[----:B------:R-:W3:Y:S07]  /*41c0*/  LDSM.16.M88.4 R28, [R219+0xf800] ;  /* 0x00f80000db1c783b */ /* 0x000eee0000000200 */
[C---:B----4-:R-:W-:Y:S08]  /*41d0*/  HMMA.16816.F32 R76, R48.reuse, R8, R76 ;  /* 0x00000008304c723c */ /* 0x050ff0000000184c */
[----:B------:R-:W-:Y:S01]  /*41e0*/  HMMA.16816.F32 R72, R48, R10, R72 ;  /* 0x0000000a3048723c */ /* 0x000fe20000001848 */
[----:B------:R-:W4:Y:S07]  /*41f0*/  LDSM.16.M88.4 R8, [R221+0x6000] ;  /* 0x00600000dd08783b */ /* 0x000f2e0000000200 */
[C---:B-1----:R-:W-:Y:S08]  /*4200*/  HMMA.16816.F32 R52, R44.reuse, R24, R52 ;  /* 0x000000182c34723c */ /* 0x042ff00000001834 */
[----:B------:R-:W-:Y:S01]  /*4210*/  HMMA.16816.F32 R56, R44, R26, R56 ;  /* 0x0000001a2c38723c */ /* 0x000fe20000001838 */
[----:B------:R-:W1:Y:S07]  /*4220*/  LDSM.16.M88.4 R24, [R212+0x6800] ;  /* 0x00680000d418783b */ /* 0x000e6e0000000200 */
[C---:B------:R-:W-:Y:S08]  /*4230*/  HMMA.16816.F32 R68, R48.reuse, R36, R68 ;  /* 0x000000243044723c */ /* 0x040ff00000001844 */
[----:B------:R-:W-:Y:S08]  /*4240*/  HMMA.16816.F32 R40, R48, R38, R40 ;  /* 0x000000263028723c */ /* 0x000ff00000001828 */
[C---:B------:R-:W-:Y:S08]  /*4250*/  HMMA.16816.F32 R20, R44.reuse, R32, R20 ;  /* 0x000000202c14723c */ /* 0x040ff00000001814 */
[C---:B--2---:R-:W-:Y:S08]  /*4260*/  HMMA.16816.F32 R76, R44.reuse, R12, R76 ;  /* 0x0000000c2c4c723c */ /* 0x044ff0000000184c */
[C---:B------:R-:W-:Y:S01]  /*4270*/  HMMA.16816.F32 R72, R44.reuse, R14, R72 ;  /* 0x0000000e2c48723c */ /* 0x040fe20000001848 */
[----:B------:R-:W2:Y:S07]  /*4280*/  LDSM.16.M88.4 R12, [R212+0x7000] ;  /* 0x00700000d40c783b */ /* 0x000eae0000000200 */
[C---:B------:R-:W-:Y:S08]  /*4290*/  HMMA.16816.F32 R16, R44.reuse, R34, R16 ;  /* 0x000000222c10723c */ /* 0x040ff00000001810 */
[C---:B---3--:R-:W-:Y:S08]  /*42a0*/  HMMA.16816.F32 R68, R44.reuse, R28, R68 ;  /* 0x0000001c2c44723c */ /* 0x048ff00000001844 */
[----:B------:R-:W-:Y:S01]  /*42b0*/  HMMA.16816.F32 R40, R44, R30, R40 ;  /* 0x0000001e2c28723c */ /* 0x000fe20000001828 */
[----:B------:R-:W3:Y:S01]  /*42c0*/  LDSM.16.M88.4 R28, [R212+0x7800] ;  /* 0x00780000d41c783b */ /* 0x000ee20000000200 */
[----:B------:R-:W-:-:S06]  /*42d0*/  DEPBAR.LE SB0, 0x0 ;  /* 0x000080000000791a */ /* 0x000fcc0000000000 */
[C---:B----4-:R-:W-:Y:S08]  /*42e0*/  HMMA.16816.F32 R20, R8.reuse, R60, R20 ;  /* 0x0000003c0814723c */ /* 0x050ff00000001814 */
[C---:B------:R-:W-:Y:S08]  /*42f0*/  HMMA.16816.F32 R16, R8.reuse, R62, R16 ;  /* 0x0000003e0810723c */ /* 0x040ff00000001810 */
[C---:B-1----:R-:W-:Y:S08]  /*4300*/  HMMA.16816.F32 R52, R8.reuse, R24, R52 ;  /* 0x000000180834723c */ /* 0x042ff00000001834 */
[----:B------:R-:W-:Y:S01]  /*4310*/  HMMA.16816.F32 R56, R8, R26, R56 ;  /* 0x0000001a0838723c */ /* 0x000fe20000001838 */
[----:B------:R-:W-:-:S02]  /*4320*/  FSEL R25, R21, -INF , !P0 ;  /* 0xff80000015197808 */ /* 0x000fc40004000000 */
[-C--:B------:R-:W-:Y:S02]  /*4330*/  ISETP.GE.AND P0, PT, R7, R231.reuse, PT ;  /* 0x000000e70700720c */ /* 0x080fe40003f06270 */
[----:B------:R-:W-:Y:S02]  /*4340*/  IADD3 R7, R3, 0x18, RZ ;  /* 0x0000001803077810 */ /* 0x000fe40007ffe0ff */
[----:B------:R-:W-:Y:S01]  /*4350*/  FSEL R23, R23, -INF , !P3 ;  /* 0xff80000017177808 */ /* 0x000fe20005800000 */
[----:B--2---:R-:W-:Y:S01]  /*4360*/  HMMA.16816.F32 R76, R8, R12, R76 ;  /* 0x0000000c084c723c */ /* 0x004fe2000000184c */
[----:B------:R-:W-:Y:S02]  /*4370*/  FSEL R27, R16, -INF , !P4 ;  /* 0xff800000101b7808 */ /* 0x000fe40006000000 */
[C---:B------:R-:W-:Y:S02]  /*4380*/  ISETP.GE.AND P3, PT, R6.reuse, R238, PT ;  /* 0x000000ee0600720c */ /* 0x040fe40003f66270 */
[----:B------:R-:W-:-:S02]  /*4390*/  ISETP.GE.AND P4, PT, R6, R231, PT ;  /* 0x000000e70600720c */ /* 0x000fc40003f86270 */
[----:B------:R-:W-:Y:S01]  /*43a0*/  FSEL R21, R18, -INF , !P6 ;  /* 0xff80000012157808 */ /* 0x000fe20007000000 */
[C---:B------:R-:W-:Y:S01]  /*43b0*/  HMMA.16816.F32 R72, R8.reuse, R14, R72 ;  /* 0x0000000e0848723c */ /* 0x040fe20000001848 */
[----:B------:R-:W-:Y:S02]  /*43c0*/  FSEL R26, R17, -INF , !P2 ;  /* 0xff800000111a7808 */ /* 0x000fe40005000000 */
[----:B------:R-:W-:Y:S02]  /*43d0*/  IADD3 R6, R3, 0x19, RZ ;  /* 0x0000001903067810 */ /* 0x000fe40007ffe0ff */
[C---:B------:R-:W-:Y:S02]  /*43e0*/  ISETP.GE.AND P6, PT, R7.reuse, R238, PT ;  /* 0x000000ee0700720c */ /* 0x040fe40003fc6270 */
[----:B------:R-:W-:Y:S01]  /*43f0*/  ISETP.GE.AND P2, PT, R7, R231, PT ;  /* 0x000000e70700720c */ /* 0x000fe20003f46270 */
[----:B---3--:R-:W-:Y:S01]  /*4400*/  HMMA.16816.F32 R40, R8, R30, R40 ;  /* 0x0000001e0828723c */ /* 0x008fe20000001828 */
[----:B------:R-:W-:-:S02]  /*4410*/  FSEL R24, R19, -INF , !P5 ;  /* 0xff80000013187808 */ /* 0x000fc40006800000 */
[C---:B------:R-:W-:Y:S02]  /*4420*/  IADD3 R7, R3.reuse, 0x20, RZ ;  /* 0x0000002003077810 */ /* 0x040fe40007ffe0ff */
[----:B------:R-:W-:Y:S02]  /*4430*/  FSEL R19, R52, -INF , !P1 ;  /* 0xff80000034137808 */ /* 0x000fe40004800000 */
[C---:B------:R-:W-:Y:S01]  /*4440*/  ISETP.GE.AND P5, PT, R6.reuse, R238, PT ;  /* 0x000000ee0600720c */ /* 0x040fe20003fa6270 */
[----:B------:R-:W-:Y:S01]  /*4450*/  HMMA.16816.F32 R68, R8, R28, R68 ;  /* 0x0000001c0844723c */ /* 0x000fe20000001844 */
[----:B------:R-:W-:Y:S02]  /*4460*/  ISETP.GE.AND P1, PT, R6, R231, PT ;  /* 0x000000e70600720c */ /* 0x000fe40003f26270 */
[----:B------:R-:W-:Y:S02]  /*4470*/  IADD3 R13, R3, 0x21, RZ ;  /* 0x00000021030d7810 */ /* 0x000fe40007ffe0ff */
[----:B------:R-:W-:-:S02]  /*4480*/  FSEL R12, R54, -INF , !P0 ;  /* 0xff800000360c7808 */ /* 0x000fc40004000000 */
[----:B------:R-:W-:Y:S02]  /*4490*/  FSEL R6, R53, -INF , !P3 ;  /* 0xff80000035067808 */ /* 0x000fe40005800000 */
[C---:B------:R-:W-:Y:S02]  /*44a0*/  ISETP.GE.AND P0, PT, R7.reuse, R238, PT ;  /* 0x000000ee0700720c */ /* 0x040fe40003f06270 */
[----:B------:R-:W-:Y:S02]  /*44b0*/  ISETP.GE.AND P3, PT, R7, R231, PT ;  /* 0x000000e70700720c */ /* 0x000fe40003f66270 */
[----:B------:R-:W-:Y:S02]  /*44c0*/  IADD3 R14, R3, 0x28, RZ ;  /* 0x00000028030e7810 */ /* 0x000fe40007ffe0ff */
[----:B------:R-:W-:Y:S02]  /*44d0*/  FSEL R18, R55, -INF , !P4 ;  /* 0xff80000037127808 */ /* 0x000fe40006000000 */
[----:B------:R-:W-:-:S02]  /*44e0*/  FSEL R7, R56, -INF , !P6 ;  /* 0xff80000038077808 */ /* 0x000fc40007000000 */
[CC--:B------:R-:W-:Y:S02]  /*44f0*/  ISETP.GE.AND P4, PT, R13.reuse, R238.reuse, PT ;  /* 0x000000ee0d00720c */ /* 0x0c0fe40003f86270 */
[-C--:B------:R-:W-:Y:S02]  /*4500*/  ISETP.GE.AND P6, PT, R13, R231.reuse, PT ;  /* 0x000000e70d00720c */ /* 0x080fe40003fc6270 */
[----:B------:R-:W-:Y:S02]  /*4510*/  FSEL R17, R58, -INF , !P2 ;  /* 0xff8000003a117808 */ /* 0x000fe40005000000 */
[----:B------:R-:W-:Y:S02]  /*4520*/  FSEL R13, R57, -INF , !P5 ;  /* 0xff800000390d7808 */ /* 0x000fe40006800000 */
[C---:B------:R-:W-:Y:S02]  /*4530*/  ISETP.GE.AND P2, PT, R14.reuse, R238, PT ;  /* 0x000000ee0e00720c */ /* 0x040fe40003f46270 */
[----:B------:R-:W-:-:S02]  /*4540*/  ISETP.GE.AND P5, PT, R14, R231, PT ;  /* 0x000000e70e00720c */ /* 0x000fc40003fa6270 */
[----:B------:R-:W-:Y:S02]  /*4550*/  IADD3 R14, R3, 0x29, RZ ;  /* 0x00000029030e7810 */ /* 0x000fe40007ffe0ff */
[----:B------:R-:W-:Y:S02]  /*4560*/  FSEL R16, R59, -INF , !P1 ;  /* 0xff8000003b107808 */ /* 0x000fe40004800000 */
[----:B------:R-:W-:Y:S02]  /*4570*/  FSEL R182, R76, -INF , !P0 ;  /* 0xff8000004cb67808 */ /* 0x000fe40004000000 */
[C---:B------:R-:W-:Y:S02]  /*4580*/  ISETP.GE.AND P1, PT, R14.reuse, R238, PT ;  /* 0x000000ee0e00720c */ /* 0x040fe40003f26270 */
        /* <DEDUP_REMOVED lines=8> */
[C---:B------:R-:W-:Y:S02]  /*4610*/  IADD3 R8, R3.reuse, 0x39, RZ ;  /* 0x0000003903087810 */ /* 0x040fe40007ffe0ff */
[----:B------:R-:W-:Y:S02]  /*4620*/  FSEL R20, R20, -INF , !P0 ;  /* 0xff80000014147808 */ /* 0x000fe40004000000 */
[----:B------:R-:W-:Y:S02]  /*4630*/  ISETP.GE.AND P0, PT, R8, R231, PT ;  /* 0x000000e70800720c */ /* 0x000fe40003f06270 */
[----:B------:R-:W-:Y:S02]  /*4640*/  IADD3 R15, R3, 0x30, RZ ;  /* 0x00000030030f7810 */ /* 0x000fe40007ffe0ff */
[----:B------:R-:W-:Y:S02]  /*4650*/  FSEL R186, R43, -INF , !P0 ;  /* 0xff8000002bba7808 */ /* 0x000fe40004000000 */
[----:B------:R-:W-:-:S02]  /*4660*/  PLOP3.LUT P0, PT, PT, PT, UP0, 0x80, 0x0 ;  /* 0x000000000000781c */ /* 0x000fc40003f0f008 */
[----:B------:R-:W-:Y:S02]  /*4670*/  FSEL R189, R78, -INF , !P3 ;  /* 0xff8000004ebd7808 */ /* 0x000fe40005800000 */
[----:B------:R-:W-:Y:S01]  /*4680*/  FSEL R183, R77, -INF , !P4 ;  /* 0xff8000004db77808 */ /* 0x000fe20006000000 */
[----:B------:R-:W-:Y:S01]  /*4690*/  BAR.SYNC.DEFER_BLOCKING 0x0 ;  /* 0x0000000000007b1d */ /* 0x000fe20000010000 */
[C---:B------:R-:W-:Y:S02]  /*46a0*/  ISETP.GE.AND P3, PT, R15.reuse, R238, PT ;  /* 0x000000ee0f00720c */ /* 0x040fe40003f66270 */
[----:B------:R-:W-:Y:S02]  /*46b0*/  ISETP.GE.AND P4, PT, R15, R231, PT ;  /* 0x000000e70f00720c */ /* 0x000fe40003f86270 */
[----:B------:R-:W-:Y:S02]  /*46c0*/  IADD3 R9, R3, 0x31, RZ ;  /* 0x0000003103097810 */ /* 0x000fe40007ffe0ff */
[----:B------:R-:W-:-:S02]  /*46d0*/  FSEL R191, R79, -INF , !P6 ;  /* 0xff8000004fbf7808 */ /* 0x000fc40007000000 */
[----:B------:R-:W-:Y:S02]  /*46e0*/  FSEL R184, R72, -INF , !P2 ;  /* 0xff80000048b87808 */ /* 0x000fe40005000000 */
[----:B------:R-:W-:Y:S02]  /*46f0*/  FSEL R195, R68, -INF , !P3 ;  /* 0xff80000044c37808 */ /* 0x000fe40005800000 */
[----:B------:R-:W-:Y:S02]  /*4700*/  FSEL R32, R70, -INF , !P4 ;  /* 0xff80000046207808 */ /* 0x000fe40006000000 */
[C---:B------:R-:W-:Y:S02]  /*4710*/  ISETP.GE.AND P6, PT, R9.reuse, R238, PT ;  /* 0x000000ee0900720c */ /* 0x040fe40003fc6270 */
[-C--:B------:R-:W-:Y:S02]  /*4720*/  ISETP.GE.AND P2, PT, R9, R231.reuse, PT ;  /* 0x000000e70900720c */ /* 0x080fe40003f46270 */
        /* <DEDUP_REMOVED lines=9> */
[----:B------:R-:W-:Y:S01]  /*47c0*/  UIADD3 UR5, UR8, -0x2, URZ ;  /* 0xfffffffe08057890 */ /* 0x000fe2000fffe03f */
[----:B------:R-:W-:Y:S01]  /*47d0*/  ISETP.GE.AND P6, PT, R236, c[0x0][0x220], PT ;  /* 0x00008800ec007a0c */ /* 0x000fe20003fc6270 */
[----:B------:R-:W-:Y:S01]  /*47e0*/  BSSY B0, `(.L_x_60) ;  /* 0x0000080000007945 */ /* 0x000fe20003800000 */
[----:B------:R-:W-:Y:S01]  /*47f0*/  ISETP.GE.AND P5, PT, R230, c[0x0][0x220], PT ;  /* 0x00008800e6007a0c */ /* 0x000fe20003fa6270 */
[----:B------:R-:W-:Y:S01]  /*4800*/  USHF.R.S32.HI UR4, URZ, 0x1f, UR5 ;  /* 0x0000001f3f047899 */ /* 0x000fe20008011405 */
[----:B------:R-:W-:Y:S01]  /*4810*/  ISETP.GE.AND P4, PT, R229, c[0x0][0x220], PT ;  /* 0x00008800e5007a0c */ /* 0x000fe20003f86270 */
[----:B------:R-:W-:Y:S01]  /*4820*/  UIMAD UR28, UR28, UR5, URZ ;  /* 0x000000051c1c72a4 */ /* 0x000fe2000f8e023f */
[----:B------:R-:W-:Y:S01]  /*4830*/  IMAD.WIDE.U32 R28, R5, UR5, R234 ;  /* 0x00000005051c7c25 */ /* 0x000fe2000f8e00ea */
[----:B------:R-:W-:Y:S02]  /*4840*/  ISETP.GE.AND P3, PT, R228, c[0x0][0x220], PT ;  /* 0x00008800e4007a0c */ /* 0x000fe40003f66270 */
[----:B------:R-:W-:-:S04]  /*4850*/  UIMAD UR4, UR4, UR29, UR28 ;  /* 0x0000001d040472a4 */ /* 0x000fc8000f8e021c */
[C---:B------:R-:W-:Y:S01]  /*4860*/  @!P6 LEA R30, P2, R28.reuse, c[0x0][0x168], 0x1 ;  /* 0x00005a001c1eea11 */ /* 0x040fe200078408ff */
[----:B------:R1:W-:Y:S01]  /*4870*/  @P6 STS.128 [R227+0x8000], RZ ;  /* 0x008000ffe3006388 */ /* 0x0003e20000000c00 */
[----:B------:R-:W-:Y:S02]  /*4880*/  IADD3 R5, R29, UR4, RZ ;  /* 0x000000041d057c10 */ /* 0x000fe4000fffe0ff */
[C---:B------:R-:W-:Y:S02]  /*4890*/  @!P5 LEA R8, P1, R28.reuse, c[0x0][0x168], 0x1 ;  /* 0x00005a001c08da11 */ /* 0x040fe400078208ff */
[C-C-:B------:R-:W-:Y:S02]  /*48a0*/  @!P6 LEA.HI.X R31, R28.reuse, c[0x0][0x16c], R5.reuse, 0x1, P2 ;  /* 0x00005b001c1fea11 */ /* 0x140fe400010f0c05 */
[C---:B------:R-:W-:Y:S02]  /*48b0*/  @!P4 LEA R14, P2, R28.reuse, c[0x0][0x168], 0x1 ;  /* 0x00005a001c0eca11 */ /* 0x040fe400078408ff */
[C---:B------:R-:W-:Y:S01]  /*48c0*/  @!P5 LEA.HI.X R9, R28.reuse, c[0x0][0x16c], R5, 0x1, P1 ;  /* 0x00005b001c09da11 */ /* 0x040fe200008f0c05 */
[----:B------:R-:W-:Y:S01]  /*48d0*/  @!PT LDS RZ, [RZ] ;  /* 0x00000000fffff984 */ /* 0x000fe20000000800 */
[----:B------:R-:W-:Y:S01]  /*48e0*/  @!PT LDS RZ, [RZ] ;  /* 0x00000000fffff984 */ /* 0x000fe20000000800 */
[----:B------:R-:W-:Y:S01]  /*48f0*/  @!PT LDS RZ, [RZ] ;  /* 0x00000000fffff984 */ /* 0x000fe20000000800 */
[----:B------:R2:W-:Y:S01]  /*4900*/  @!P6 LDGSTS.E.BYPASS.LTC128B.128 [R227+0x8000], [R30.64] ;  /* 0x080000001ee3efae */ /* 0x0005e2000b901d50 */
[----:B------:R-:W-:-:S02]  /*4910*/  @!P3 LEA R10, P1, R28, c[0x0][0x168], 0x1 ;  /* 0x00005a001c0aba11 */ /* 0x000fc400078208ff */
[C-C-:B------:R-:W-:Y:S01]  /*4920*/  @!P4 LEA.HI.X R15, R28.reuse, c[0x0][0x16c], R5.reuse, 0x1, P2 ;  /* 0x00005b001c0fca11 */ /* 0x140fe200010f0c05 */
[----:B------:R1:W-:Y:S01]  /*4930*/  @P5 STS.128 [R227+0xa000], RZ ;  /* 0x00a000ffe3005388 */ /* 0x0003e20000000c00 */
[C---:B------:R-:W-:Y:S02]  /*4940*/  IADD3 R3, P2, R28.reuse, UR11, RZ ;  /* 0x0000000b1c037c10 */ /* 0x040fe4000ff5e0ff */
[----:B------:R-:W-:Y:S01]  /*4950*/  @!P3 LEA.HI.X R11, R28, c[0x0][0x16c], R5, 0x1, P1 ;  /* 0x00005b001c0bba11 */ /* 0x000fe200008f0c05 */
[----:B------:R-:W-:Y:S01]  /*4960*/  @!PT LDS RZ, [RZ] ;  /* 0x00000000fffff984 */ /* 0x000fe20000000800 */
[----:B------:R-:W-:Y:S01]  /*4970*/  @!PT LDS RZ, [RZ] ;  /* 0x00000000fffff984 */ /* 0x000fe20000000800 */
[----:B------:R-:W-:Y:S01]  /*4980*/  @!PT LDS RZ, [RZ] ;  /* 0x00000000fffff984 */ /* 0x000fe20000000800 */
[----:B------:R3:W-:Y:S01]  /*4990*/  @!P5 LDGSTS.E.BYPASS.LTC128B.128 [R227+0xa000], [R8.64+0x80] ;  /* 0x0a00008008e3dfae */ /* 0x0007e2000b901d50 */
[----:B------:R-:W-:Y:S02]  /*49a0*/  IADD3.X R5, R5, UR19, RZ, P2, !PT ;  /* 0x0000001305057c10 */ /* 0x000fe400097fe4ff */
[C---:B------:R-:W-:Y:S01]  /*49b0*/  @!P5 LEA R28, P2, R3.reuse, c[0x0][0x168], 0x1 ;  /* 0x00005a00031cda11 */ /* 0x040fe200078408ff */
[----:B------:R1:W-:Y:S03]  /*49c0*/  @P4 STS.128 [R227+0xc000], RZ ;  /* 0x00c000ffe3004388 */ /* 0x0003e60000000c00 */
[C---:B------:R-:W-:Y:S01]  /*49d0*/  @!P5 LEA.HI.X R29, R3.reuse, c[0x0][0x16c], R5, 0x1, P2 ;  /* 0x00005b00031dda11 */ /* 0x040fe200010f0c05 */
        /* <DEDUP_REMOVED lines=10> */
[----:B---3--:R-:W-:-:S04]  /*4a80*/  @!P6 LEA R8, P1, R3, c[0x0][0x168], 0x1 ;  /* 0x00005a000308ea11 */ /* 0x008fc800078208ff */
[C---:B------:R-:W-:Y:S02]  /*4a90*/  @!P6 LEA.HI.X R9, R3.reuse, c[0x0][0x16c], R5, 0x1, P1 ;  /* 0x00005b000309ea11 */ /* 0x040fe400008f0c05 */
[----:B----4-:R-:W-:-:S03]  /*4aa0*/  @!P4 LEA R14, P1, R3, c[0x0][0x168], 0x1 ;  /* 0x00005a00030eca11 */ /* 0x010fc600078208ff */
[----:B------:R-:W-:Y:S01]  /*4ab0*/  @!PT LDS RZ, [RZ] ;  /* 0x00000000fffff984 */ /* 0x000fe20000000800 */
[----:B------:R-:W-:Y:S01]  /*4ac0*/  @!PT LDS RZ, [RZ] ;  /* 0x00000000fffff984 */ /* 0x000fe20000000800 */
[----:B------:R-:W-:Y:S01]  /*4ad0*/  @!PT LDS RZ, [RZ] ;  /* 0x00000000fffff984 */ /* 0x000fe20000000800 */
[----:B------:R3:W-:Y:S01]  /*4ae0*/  @!P6 LDGSTS.E.BYPASS.LTC128B.128 [R227+0x8800], [R8.64] ;  /* 0x0880000008e3efae */ /* 0x0007e2000b901d50 */
[----:B------:R-:W-:-:S03]  /*4af0*/  @!P4 LEA.HI.X R15, R3, c[0x0][0x16c], R5, 0x1, P1 ;  /* 0x00005b00030fca11 */ /* 0x000fc600008f0c05 */
[----:B------:R1:W-:Y:S01]  /*4b00*/  @P5 STS.128 [R227+0xa800], RZ ;  /* 0x00a800ffe3005388 */ /* 0x0003e20000000c00 */
[----:B-----5:R-:W-:-:S03]  /*4b10*/  @!P3 LEA R10, P2, R3, c[0x0][0x168], 0x1 ;  /* 0x00005a00030aba11 */ /* 0x020fc600078408ff */
[----:B------:R-:W-:Y:S01]  /*4b20*/  @!PT LDS RZ, [RZ] ;  /* 0x00000000fffff984 */ /* 0x000fe20000000800 */
[----:B------:R-:W-:Y:S01]  /*4b30*/  @!PT LDS RZ, [RZ] ;  /* 0x00000000fffff984 */ /* 0x000fe20000000800 */
[----:B------:R-:W-:Y:S01]  /*4b40*/  @!PT LDS RZ, [RZ] ;  /* 0x00000000fffff984 */ /* 0x000fe20000000800 */
[----:B------:R4:W-:Y:S01]  /*4b50*/  @!P5 LDGSTS.E.BYPASS.LTC128B.128 [R227+0xa800], [R28.64+0x80] ;  /* 0x0a8000801ce3dfae */ /* 0x0009e2000b901d50 */
[----:B------:R-:W-:-:S03]  /*4b60*/  @!P3 LEA.HI.X R11, R3, c[0x0][0x16c], R5, 0x1, P2 ;  /* 0x00005b00030bba11 */ /* 0x000fc600010f0c05 */
        /* <DEDUP_REMOVED lines=9> */
[----:B------:R1:W-:Y:S01]  /*4c00*/  @!P3 LDGSTS.E.BYPASS.LTC128B.128 [R227+0xe800], [R10.64+0x180] ;  /* 0x0e8001800ae3bfae */ /* 0x0003e2000b901d50 */
[----:B---3--:R-:W-:-:S03]  /*4c10*/  IADD3 R8, P1, R3, UR11, RZ ;  /* 0x0000000b03087c10 */ /* 0x008fc6000ff3e0ff */
[----:B------:R3:W-:Y:S01]  /*4c20*/  @P6 STS.128 [R227+0x9000], RZ ;  /* 0x009000ffe3006388 */ /* 0x0007e20000000c00 */
[C---:B--2---:R-:W-:Y:S02]  /*4c30*/  @!P6 LEA R30, P2, R8.reuse, c[0x0][0x168], 0x1 ;  /* 0x00005a00081eea11 */ /* 0x044fe400078408ff */
[----:B------:R-:W-:Y:S02]  /*4c40*/  IADD3.X R5, R5, UR19, RZ, P1, !PT ;  /* 0x0000001305057c10 */ /* 0x000fe40008ffe4ff */
[C---:B----4-:R-:W-:Y:S02]  /*4c50*/  @!P5 LEA R28, P1, R8.reuse, c[0x0][0x168], 0x1 ;  /* 0x00005a00081cda11 */ /* 0x050fe400078208ff */
[C-C-:B------:R-:W-:Y:S02]  /*4c60*/  @!P6 LEA.HI.X R31, R8.reuse, c[0x0][0x16c], R5.reuse, 0x1, P2 ;  /* 0x00005b00081fea11 */ /* 0x140fe400010f0c05 */
[----:B------:R-:W-:-:S03]  /*4c70*/  @!P5 LEA.HI.X R29, R8, c[0x0][0x16c], R5, 0x1, P1 ;  /* 0x00005b00081dda11 */ /* 0x000fc600008f0c05 */
[----:B------:R-:W-:Y:S01]  /*4c80*/  @!PT LDS RZ, [RZ] ;  /* 0x00000000fffff984 */ /* 0x000fe20000000800 */
[----:B------:R-:W-:Y:S01]  /*4c90*/  @!PT LDS RZ, [RZ] ;  /* 0x00000000fffff984 */ /* 0x000fe20000000800 */
[----:B------:R-:W-:Y:S01]  /*4ca0*/  @!PT LDS RZ, [RZ] ;  /* 0x00000000fffff984 */ /* 0x000fe20000000800 */
[----:B------:R2:W-:Y:S01]  /*4cb0*/  @!P6 LDGSTS.E.BYPASS.LTC128B.128 [R227+0x9000], [R30.64] ;  /* 0x090000001ee3efae */ /* 0x0005e2000b901d50 */
[----:B-----5:R-:W-:-:S03]  /*4cc0*/  @!P4 LEA R14, P2, R8, c[0x0][0x168], 0x1 ;  /* 0x00005a00080eca11 */ /* 0x020fc600078408ff */
[----:B------:R3:W-:Y:S01]  /*4cd0*/  @P5 STS.128 [R227+0xb000], RZ ;  /* 0x00b000ffe3005388 */ /* 0x0007e20000000c00 */
[C---:B------:R-:W-:Y:S02]  /*4ce0*/  @!P4 LEA.HI.X R15, R8.reuse, c[0x0][0x16c], R5, 0x1, P2 ;  /* 0x00005b00080fca11 */ /* 0x040fe400010f0c05 */
[C---:B------:R-:W-:Y:S01]  /*4cf0*/  IADD3 R3, P2, R8.reuse, UR11, RZ ;  /* 0x0000000b08037c10 */ /* 0x040fe2000ff5e0ff */
[----:B------:R-:W-:Y:S01]  /*4d00*/  @!PT LDS RZ, [RZ] ;  /* 0x00000000fffff984 */ /* 0x000fe20000000800 */
[----:B------:R-:W-:Y:S01]  /*4d10*/  @!PT LDS RZ, [RZ] ;  /* 0x00000000fffff984 */ /* 0x000fe20000000800 */
[----:B------:R-:W-:Y:S01]  /*4d20*/  @!PT LDS RZ, [RZ] ;  /* 0x00000000fffff984 */ /* 0x000fe20000000800 */
[----:B------:R4:W-:Y:S01]  /*4d30*/  @!P5 LDGSTS.E.BYPASS.LTC128B.128 [R227+0xb000], [R28.64+0x80] ;  /* 0x0b0000801ce3dfae */ /* 0x0009e2000b901d50 */
[----:B-1----:R-:W-:-:S03]  /*4d40*/  @!P3 LEA R10, P1, R8, c[0x0][0x168], 0x1 ;  /* 0x00005a00080aba11 */ /* 0x002fc600078208ff */
[----:B------:R3:W-:Y:S01]  /*4d50*/  @P4 STS.128 [R227+0xd000], RZ ;  /* 0x00d000ffe3004388 */ /* 0x0007e20000000c00 */
[----:B------:R-:W-:Y:S02]  /*4d60*/  @!P3 LEA.HI.X R11, R8, c[0x0][0x16c], R5, 0x1, P1 ;  /* 0x00005b00080bba11 */ /* 0x000fe400008f0c05 */
[----:B------:R-:W-:Y:S01]  /*4d70*/  @!P6 LEA R8, P1, R3, c[0x0][0x168], 0x1 ;  /* 0x00005a000308ea11 */ /* 0x000fe200078208ff */
[----:B------:R-:W-:Y:S01]  /*4d80*/  @!PT LDS RZ, [RZ] ;  /* 0x00000000fffff984 */ /* 0x000fe20000000800 */
[----:B------:R-:W-:Y:S01]  /*4d90*/  @!PT LDS RZ, [RZ] ;  /* 0x00000000fffff984 */ /* 0x000fe20000000800 */
[----:B------:R-:W-:Y:S01]  /*4da0*/  @!PT LDS RZ, [RZ] ;  /* 0x00000000fffff984 */ /* 0x000fe20000000800 */
[----:B------:R3:W-:Y:S01]  /*4db0*/  @!P4 LDGSTS.E.BYPASS.LTC128B.128 [R227+0xd000], [R14.64+0x100] ;  /* 0x0d0001000ee3cfae */ /* 0x0007e2000b901d50 */
[----:B------:R-:W-:-:S03]  /*4dc0*/  IADD3.X R5, R5, UR19, RZ, P2, !PT ;  /* 0x0000001305057c10 */ /* 0x000fc600097fe4ff */
[----:B------:R3:W-:Y:S01]  /*4dd0*/  @P3 STS.128 [R227+0xf000], RZ ;  /* 0x00f000ffe3003388 */ /* 0x0007e20000000c00 */
[----:B------:R-:W-:-:S03]  /*4de0*/  @!P6 LEA.HI.X R9, R3, c[0x0][0x16c], R5, 0x1, P1 ;  /* 0x00005b000309ea11 */ /* 0x000fc600008f0c05 */
[----:B------:R-:W-:Y:S01]  /*4df0*/  @!PT LDS RZ, [RZ] ;  /* 0x00000000fffff984 */ /* 0x000fe20000000800 */
[----:B------:R-:W-:Y:S01]  /*4e00*/  @!PT LDS RZ, [RZ] ;  /* 0x00000000fffff984 */ /* 0x000fe20000000800 */
[----:B------:R-:W-:Y:S01]  /*4e10*/  @!PT LDS RZ, [RZ] ;  /* 0x00000000fffff984 */ /* 0x000fe20000000800 */
[----:B------:R3:W-:Y:S01]  /*4e20*/  @!P3 LDGSTS.E.BYPASS.LTC128B.128 [R227+0xf000], [R10.64+0x180] ;  /* 0x0f0001800ae3bfae */ /* 0x0007e2000b901d50 */
[----:B--2---:R-:W-:-:S03]  /*4e30*/  @!P5 LEA R30, P2, R3, c[0x0][0x168], 0x1 ;  /* 0x00005a00031eda11 */ /* 0x004fc600078408ff */
[----:B------:R3:W-:Y:S01]  /*4e40*/  @P6 STS.128 [R227+0x9800], RZ ;  /* 0x009800ffe3006388 */ /* 0x0007e20000000c00 */
[----:B------:R-:W-:-:S03]  /*4e50*/  @!P5 LEA.HI.X R31, R3, c[0x0][0x16c], R5, 0x1, P2 ;  /* 0x00005b00031fda11 */ /* 0x000fc600010f0c05 */
[----:B------:R-:W-:Y:S01]  /*4e60*/  @!PT LDS RZ, [RZ] ;  /* 0x00000000fffff984 */ /* 0x000fe20000000800 */
[----:B------:R-:W-:Y:S01]  /*4e70*/  @!PT LDS RZ, [RZ] ;  /* 0x00000000fffff984 */ /* 0x000fe20000000800 */
[----:B------:R-:W-:Y:S01]  /*4e80*/  @!PT LDS RZ, [RZ] ;  /* 0x00000000fffff984 */ /* 0x000fe20000000800 */
[----:B------:R3:W-:Y:S01]  /*4e90*/  @!P6 LDGSTS.E.BYPASS.LTC128B.128 [R227+0x9800], [R8.64] ;  /* 0x0980000008e3efae */ /* 0x0007e2000b901d50 */
[----:B----4-:R-:W-:-:S03]  /*4ea0*/  @!P4 LEA R28, P1, R3, c[0x0][0x168], 0x1 ;  /* 0x00005a00031cca11 */ /* 0x010fc600078208ff */
[----:B------:R3:W-:Y:S01]  /*4eb0*/  @P5 STS.128 [R227+0xb800], RZ ;  /* 0x00b800ffe3005388 */ /* 0x0007e20000000c00 */
[----:B------:R-:W-:-:S03]  /*4ec0*/  @!P4 LEA.HI.X R29, R3, c[0x0][0x16c], R5, 0x1, P1 ;  /* 0x00005b00031dca11 */ /* 0x000fc600008f0c05 */
        /* <DEDUP_REMOVED lines=11> */
[----:B---3--:R-:W-:-:S04]  /*4f80*/  LEA R8, P1, R3, c[0x0][0x168], 0x1 ;  /* 0x00005a0003087a11 */ /* 0x008fc800078208ff */
[----:B------:R-:W-:-:S05]  /*4f90*/  LEA.HI.X R9, R3, c[0x0][0x16c], R5, 0x1, P1 ;  /* 0x00005b0003097a11 */ /* 0x000fca00008f0c05 */
[----:B------:R-:W-:Y:S01]  /*4fa0*/  @!PT LDS RZ, [RZ] ;  /* 0x00000000fffff984 */ /* 0x000fe20000000800 */
[----:B------:R-:W-:Y:S01]  /*4fb0*/  @!PT LDS RZ, [RZ] ;  /* 0x00000000fffff984 */ /* 0x000fe20000000800 */
[----:B------:R-:W-:Y:S01]  /*4fc0*/  @!PT LDS RZ, [RZ] ;  /* 0x00000000fffff984 */ /* 0x000fe20000000800 */
[----:B------:R1:W-:Y:S04]  /*4fd0*/  LDGSTS.E.BYPASS.LTC128B.128 [R227+0xf800], [R8.64+0x180] ;  /* 0x0f80018008e37fae */ /* 0x0003e8000b901d50 */
.L_x_61:
[----:B------:R-:W-:Y:S05]  /*4fe0*/  BSYNC B0 ;  /* 0x0000000000007941 */ /* 0x000fea0003800000 */
.L_x_60:
[----:B------:R-:W0:Y:S02]  /*4ff0*/  LDGDEPBAR ;  /* 0x00000000000079af */ /* 0x000e240000000000 */
.L_x_59:
[----:B-1-3--:R-:W-:Y:S02]  /*5000*/  FMNMX.FTZ R9, R20, R25, !PT ;  /* 0x0000001914097209 */ /* 0x00afe40007810000 */
        /* <DEDUP_REMOVED lines=29> */
[----:B------:R-:W-:Y:S01]  /*51e0*/  SHF.L.U32 R220, R4, 0x1, RZ ;  /* 0x0000000104dc7819 */ /* 0x000fe200000006ff */
[----:B------:R-:W1:Y:S03]  /*51f0*/  SHFL.BFLY PT, R8, R9, 0x2, 0x1f ;  /* 0x0c401f0009087f89 */ /* 0x000e6600000e0000 */
[-C--:B------:R-:W-:Y:S01]  /*5200*/  LEA R218, R2, R220.reuse, 0x1 ;  /* 0x000000dc02da7211 */ /* 0x080fe200078e08ff */
[----:B------:R-:W2:Y:S01]  /*5210*/  SHFL.BFLY PT, R5, R3, 0x2, 0x1f ;  /* 0x0c401f0003057f89 */ /* 0x000ea200000e0000 */
[C---:B------:R-:W-:Y:S02]  /*5220*/  LEA R217, R0.reuse, R220, 0x1 ;  /* 0x000000dc00d97211 */ /* 0x040fe400078e08ff */
        /* <DEDUP_REMOVED lines=36> */
[----:B------:R-:W-:Y:S01]  /*5470*/  FFMA.FTZ R173, R24, c[0x0][0x23c], -R188 ;  /* 0x00008f0018ad7a23 */ /* 0x000fe200000108bc */
[----:B------:R-:W-:Y:S01]  /*5480*/  LDSM.16.MT88.4 R8, [R218+0x10800] ;  /* 0x01080000da08783b */ /* 0x000fe20000004200 */
[--C-:B------:R-:W-:Y:S01]  /*5490*/  FFMA.FTZ R171, R6, c[0x0][0x23c], -R34.reuse ;  /* 0x00008f0006ab7a23 */ /* 0x100fe20000010822 */
[----:B------:R-:W2:Y:S01]  /*54a0*/  MUFU.EX2 R177, R177 ;  /* 0x000000b100b17308 */ /* 0x000ea20000000800 */
[--C-:B------:R-:W-:Y:S01]  /*54b0*/  FFMA.FTZ R170, R7, c[0x0][0x23c], -R34.reuse ;  /* 0x00008f0007aa7a23 */ /* 0x100fe20000010822 */
[----:B------:R-:W-:Y:S01]  /*54c0*/  LDSM.16.MT88.4 R24, [R217+0x10800] ;  /* 0x01080000d918783b */ /* 0x000fe20000004200 */
[----:B------:R-:W-:Y:S02]  /*54d0*/  FFMA.FTZ R2, R13, c[0x0][0x23c], -R34 ;  /* 0x00008f000d027a23 */ /* 0x000fe40000010822 */
[----:B------:R-:W-:Y:S01]  /*54e0*/  FFMA.FTZ R174, R12, c[0x0][0x23c], -R188 ;  /* 0x00008f000cae7a23 */ /* 0x000fe200000108bc */
[----:B------:R-:W1:Y:S01]  /*54f0*/  LDSM.16.MT88.4 R4, [R216+0x16000] ;  /* 0x01600000d804783b */ /* 0x000e620000004200 */
[----:B------:R-:W-:Y:S01]  /*5500*/  FFMA.FTZ R175, R19, c[0x0][0x23c], -R34 ;  /* 0x00008f0013af7a23 */ /* 0x000fe20000010822 */
[----:B------:R-:W-:Y:S01]  /*5510*/  MUFU.EX2 R176, R176 ;  /* 0x000000b000b07308 */ /* 0x000fe20000000800 */
[--C-:B------:R-:W-:Y:S01]  /*5520*/  FFMA.FTZ R169, R18, c[0x0][0x23c], -R188.reuse ;  /* 0x00008f0012a97a23 */ /* 0x100fe200000108bc */
[----:B------:R-:W1:Y:S01]  /*5530*/  LDSM.16.MT88.4 R12, [R220+0x10800] ;  /* 0x01080000dc0c783b */ /* 0x000e620000004200 */
[----:B------:R-:W-:-:S02]  /*5540*/  FFMA.FTZ R168, R17, c[0x0][0x23c], -R188 ;  /* 0x00008f0011a87a23 */ /* 0x000fc400000108bc */
[----:B------:R-:W-:Y:S01]  /*5550*/  FFMA.FTZ R0, R16, c[0x0][0x23c], -R188 ;  /* 0x00008f0010007a23 */ /* 0x000fe200000108bc */
        /* <DEDUP_REMOVED lines=53> */
[C---:B------:R-:W-:Y:S02]  /*58b0*/  HMMA.16816.F32 R76, R144.reuse, R80, RZ ;  /* 0x00000050904c723c */ /* 0x040fe400000018ff */
[----:B------:R-:W-:Y:S06]  /*58c0*/  MUFU.EX2 R184, R184 ;  /* 0x000000b800b87308 */ /* 0x000fec0000000800 */
[C---:B-----5:R-:W-:Y:S02]  /*58d0*/  HMMA.16816.F32 R84, R144.reuse, R88, RZ ;  /* 0x000000589054723c */ /* 0x060fe400000018ff */
[----:B------:R-:W-:Y:S06]  /*58e0*/  MUFU.EX2 R185, R185 ;  /* 0x000000b900b97308 */ /* 0x000fec0000000800 */
[C---:B------:R-:W-:Y:S02]  /*58f0*/  HMMA.16816.F32 R92, R144.reuse, R96, RZ ;  /* 0x00000060905c723c */ /* 0x040fe400000018ff */
[----:B------:R-:W-:Y:S06]  /*5900*/  MUFU.EX2 R189, R189 ;  /* 0x000000bd00bd7308 */ /* 0x000fec0000000800 */
[C---:B-1----:R-:W-:Y:S02]  /*5910*/  HMMA.16816.F32 R100, R144.reuse, R104, RZ ;  /* 0x000000689064723c */ /* 0x042fe400000018ff */
[----:B------:R-:W1:Y:S06]  /*5920*/  MUFU.EX2 R191, R191 ;  /* 0x000000bf00bf7308 */ /* 0x000e6c0000000800 */
[C---:B------:R-:W-:Y:S02]  /*5930*/  HMMA.16816.F32 R108, R144.reuse, R112, RZ ;  /* 0x00000070906c723c */ /* 0x040fe400000018ff */
[----:B------:R-:W-:Y:S06]  /*5940*/  MUFU.EX2 R192, R192 ;  /* 0x000000c000c07308 */ /* 0x000fec0000000800 */
[C---:B------:R-:W-:Y:S02]  /*5950*/  HMMA.16816.F32 R116, R144.reuse, R120, RZ ;  /* 0x000000789074723c */ /* 0x040fe400000018ff */
[----:B------:R-:W5:Y:S06]  /*5960*/  MUFU.EX2 R193, R193 ;  /* 0x000000c100c17308 */ /* 0x000f6c0000000800 */
        /* <DEDUP_REMOVED lines=11> */
[----:B------:R-:W1:Y:S06]  /*5a20*/  MUFU.EX2 R190, R190 ;  /* 0x000000be00be7308 */ /* 0x000e6c0000000800 */
[C---:B------:R-:W-:Y:S02]  /*5a30*/  HMMA.16816.F32 R72, R144.reuse, R74, RZ ;  /* 0x0000004a9048723c */ /* 0x040fe400000018ff */
[----:B------:R-:W1:Y:S06]  /*5a40*/  MUFU.EX2 R187, R187 ;  /* 0x000000bb00bb7308 */ /* 0x000e6c0000000800 */
        /* <DEDUP_REMOVED lines=48> */
[C---:B---3--:R-:W-:Y:S08]  /*5d50*/  HMMA.16816.F32 R116, R4.reuse, R8, R116 ;  /* 0x000000080474723c */ /* 0x048ff00000001874 */
[C---:B------:R-:W-:Y:S01]  /*5d60*/  HMMA.16816.F32 R120, R4.reuse, R10, R120 ;  /* 0x0000000a0478723c */ /* 0x040fe20000001878 */
[----:B------:R-:W3:Y:S07]  /*5d70*/  LDSM.16.MT88.4 R8, [R216+0x16800] ;  /* 0x01680000d808783b */ /* 0x000eee0000004200 */
[C---:B------:R-:W-:Y:S08]  /*5d80*/  HMMA.16816.F32 R92, R4.reuse, R16, R92 ;  /* 0x00000010045c723c */ /* 0x040ff0000000185c */
[C---:B------:R-:W-:Y:S01]  /*5d90*/  HMMA.16816.F32 R96, R4.reuse, R18, R96 ;  /* 0x000000120460723c */ /* 0x040fe20000001860 */
[----:B------:R-:W4:Y:S07]  /*5da0*/  LDSM.16.MT88.4 R16, [R218+0x16800] ;  /* 0x01680000da10783b */ /* 0x000f2e0000004200 */
[C---:B------:R-:W-:Y:S08]  /*5db0*/  HMMA.16816.F32 R84, R4.reuse, R28, R84 ;  /* 0x0000001c0454723c */ /* 0x040ff00000001854 */
[C---:B--2---:R-:W-:Y:S08]  /*5dc0*/  HMMA.16816.F32 R136, R4.reuse, R12, R136 ;  /* 0x0000000c0488723c */ /* 0x044ff00000001888 */
[C---:B------:R-:W-:Y:S01]  /*5dd0*/  HMMA.16816.F32 R140, R4.reuse, R14, R140 ;  /* 0x0000000e048c723c */ /* 0x040fe2000000188c */
[----:B------:R-:W2:Y:S07]  /*5de0*/  LDSM.16.MT88.4 R12, [R220+0x13000] ;  /* 0x01300000dc0c783b */ /* 0x000eae0000004200 */
[C---:B---3--:R-:W-:Y:S08]  /*5df0*/  HMMA.16816.F32 R148, R4.reuse, R8, R148 ;  /* 0x000000080494723c */ /* 0x048ff00000001894 */
[C---:B------:R-:W-:Y:S01]  /*5e00*/  HMMA.16816.F32 R144, R4.reuse, R10, R144 ;  /* 0x0000000a0490723c */ /* 0x040fe20000001890 */
[----:B------:R-:W3:Y:S07]  /*5e10*/  LDSM.16.MT88.4 R8, [R218+0x13000] ;  /* 0x01300000da08783b */ /* 0x000eee0000004200 */
[C---:B------:R-:W-:Y:S01]  /*5e20*/  HMMA.16816.F32 R88, R4.reuse, R30, R88 ;  /* 0x0000001e0458723c */ /* 0x040fe20000001858 */
[----:B------:R-:W-:Y:S07]  /*5e30*/  LDSM.16.MT88.4 R28, [R220+0x11000] ;  /* 0x01100000dc1c783b */ /* 0x000fee0000004200 */
[C---:B------:R-:W-:Y:S08]  /*5e40*/  HMMA.16816.F32 R100, R4.reuse, R24, R100 ;  /* 0x000000180464723c */ /* 0x040ff00000001864 */
[C---:B------:R-:W-:Y:S01]  /*5e50*/  HMMA.16816.F32 R104, R4.reuse, R26, R104 ;  /* 0x0000001a0468723c */ /* 0x040fe20000001868 */
[----:B------:R-:W-:Y:S07]  /*5e60*/  LDSM.16.MT88.4 R24, [R217+0x11000] ;  /* 0x01100000d918783b */ /* 0x000fee0000004200 */
[C---:B------:R-:W-:Y:S08]  /*5e70*/  HMMA.16816.F32 R124, R4.reuse, R20, R124 ;  /* 0x00000014047c723c */ /* 0x040ff0000000187c */
[C---:B------:R-:W-:Y:S01]  /*5e80*/  HMMA.16816.F32 R128, R4.reuse, R22, R128 ;  /* 0x000000160480723c */ /* 0x040fe20000001880 */
[----:B------:R-:W3:Y:S07]  /*5e90*/  LDSM.16.MT88.4 R20, [R218+0x11000] ;  /* 0x01100000da14783b */ /* 0x000eee0000004200 */
[C---:B----4-:R-:W-:Y:S08]  /*5ea0*/  HMMA.16816.F32 R132, R4.reuse, R16, R132 ;  /* 0x000000100484723c */ /* 0x050ff00000001884 */
[----:B------:R-:W-:Y:S01]  /*5eb0*/  HMMA.16816.F32 R152, R4, R18, R152 ;  /* 0x000000120498723c */ /* 0x000fe20000001898 */
[----:B------:R-:W4:Y:S06]  /*5ec0*/  LDSM.16.MT88.4 R16, [R216+0x11000] ;  /* 0x01100000d810783b */ /* 0x000f2c0000004200 */
[----:B------:R-:W-:Y:S01]  /*5ed0*/  F2FP.PACK_AB R4, R183, R182 ;  /* 0x000000b6b704723e */ /* 0x000fe200000000ff */
[----:B------:R-:W-:Y:S01]  /*5ee0*/  FADD.FTZ R182, R182, R170 ;  /* 0x000000aab6b67221 */ /* 0x000fe20000010000 */
[----:B-1----:R-:W-:Y:S01]  /*5ef0*/  F2FP.PACK_AB R5, R191, R189 ;  /* 0x000000bdbf05723e */ /* 0x002fe200000000ff */
[----:B------:R-:W-:Y:S01]  /*5f00*/  FADD.FTZ R189, R189, R168 ;  /* 0x000000a8bdbd7221 */ /* 0x000fe20000010000 */
[----:B------:R-:W-:Y:S01]  /*5f10*/  F2FP.PACK_AB R6, R185, R184 ;  /* 0x000000b8b906723e */ /* 0x000fe200000000ff */
[----:B------:R-:W-:Y:S01]  /*5f20*/  FADD.FTZ R182, R183, R182 ;  /* 0x000000b6b7b67221 */ /* 0x000fe20000010000 */
[----:B-----5:R-:W-:Y:S01]  /*5f30*/  F2FP.PACK_AB R7, R193, R192 ;  /* 0x000000c0c107723e */ /* 0x020fe200000000ff */
[----:B------:R-:W-:-:S02]  /*5f40*/  FADD.FTZ R189, R191, R189 ;  /* 0x000000bdbfbd7221 */ /* 0x000fc40000010000 */
[----:B------:R-:W-:Y:S02]  /*5f50*/  FADD.FTZ R184, R184, R182 ;  /* 0x000000b6b8b87221 */ /* 0x000fe40000010000 */
[----:B------:R-:W-:Y:S02]  /*5f60*/  FADD.FTZ R192, R192, R189 ;  /* 0x000000bdc0c07221 */ /* 0x000fe40000010000 */
[C---:B--2---:R-:W-:Y:S01]  /*5f70*/  HMMA.16816.F32 R60, R4.reuse, R12, R60 ;  /* 0x0000000c043c723c */ /* 0x044fe2000000183c */
[----:B------:R-:W-:Y:S02]  /*5f80*/  FADD.FTZ R184, R185, R184 ;  /* 0x000000b8b9b87221 */ /* 0x000fe40000010000 */
[----:B------:R-:W-:Y:S02]  /*5f90*/  FADD.FTZ R192, R193, R192 ;  /* 0x000000c0c1c07221 */ /* 0x000fe40000010000 */
[----:B------:R-:W-:Y:S02]  /*5fa0*/  FADD.FTZ R184, R195, R184 ;  /* 0x000000b8c3b87221 */ /* 0x000fe40000010000 */
[----:B------:R-:W-:Y:S01]  /*5fb0*/  FADD.FTZ R192, R197, R192 ;  /* 0x000000c0c5c07221 */ /* 0x000fe20000010000 */
[----:B------:R-:W-:Y:S01]  /*5fc0*/  HMMA.16816.F32 R64, R4, R14, R64 ;  /* 0x0000000e0440723c */ /* 0x000fe20000001840 */
[----:B------:R-:W1:Y:S01]  /*5fd0*/  LDSM.16.MT88.4 R12, [R217+0x15000] ;  /* 0x01500000d90c783b */ /* 0x000e620000004200 */
[----:B------:R-:W-:-:S02]  /*5fe0*/  FADD.FTZ R184, R194, R184 ;  /* 0x000000b8c2b87221 */ /* 0x000fc40000010000 */
[----:B------:R-:W-:Y:S02]  /*5ff0*/  FADD.FTZ R192, R190, R192 ;  /* 0x000000c0bec07221 */ /* 0x000fe40000010000 */
[----:B------:R-:W-:Y:S02]  /*6000*/  FADD.FTZ R184, R196, R184 ;  /* 0x000000b8c4b87221 */ /* 0x000fe40000010000 */
[----:B---3--:R-:W-:Y:S01]  /*6010*/  HMMA.16816.F32 R68, R4, R8, R68 ;  /* 0x000000080444723c */ /* 0x008fe20000001844 */
[----:B------:R-:W-:-:S07]  /*6020*/  FADD.FTZ R192, R187, R192 ;  /* 0x000000c0bbc07221 */ /* 0x000fce0000010000 */
[C---:B------:R-:W-:Y:S01]  /*6030*/  HMMA.16816.F32 R72, R4.reuse, R10, R72 ;  /* 0x0000000a0448723c */ /* 0x040fe20000001848 */
[----:B------:R-:W2:Y:S07]  /*6040*/  LDSM.16.MT88.4 R8, [R216+0x15000] ;  /* 0x01500000d808783b */ /* 0x000eae0000004200 */
[C---:B------:R-:W-:Y:S08]  /*6050*/  HMMA.16816.F32 R36, R4.reuse, R20, R36 ;  /* 0x000000140424723c */ /* 0x040ff00000001824 */
[C---:B------:R-:W-:Y:S01]  /*6060*/  HMMA.16816.F32 R40, R4.reuse, R22, R40 ;  /* 0x000000160428723c */ /* 0x040fe20000001828 */
[----:B------:R-:W3:Y:S07]  /*6070*/  LDSM.16.MT88.4 R20, [R217+0x13000] ;  /* 0x01300000d914783b */ /* 0x000eee0000004200 */
[C---:B----4-:R-:W-:Y:S08]  /*6080*/  HMMA.16816.F32 R52, R4.reuse, R16, R52 ;  /* 0x000000100434723c */ /* 0x050ff00000001834 */
[C---:B------:R-:W-:Y:S01]  /*6090*/  HMMA.16816.F32 R56, R4.reuse, R18, R56 ;  /* 0x000000120438723c */ /* 0x040fe20000001838 */
[----:B------:R-:W4:Y:S07]  /*60a0*/  LDSM.16.MT88.4 R16, [R220+0x15000] ;  /* 0x01500000dc10783b */ /* 0x000f2e0000004200 */
        /* <DEDUP_REMOVED lines=12> */
[C---:B---3--:R-:W-:Y:S08]  /*6170*/  HMMA.16816.F32 R76, R4.reuse, R20, R76 ;  /* 0x00000014044c723c */ /* 0x048ff0000000184c */
        /* <DEDUP_REMOVED lines=16> */
[----:B------:R-:W1:Y:S07]  /*6280*/  LDSM.16.MT88.4 R24, [R217+0x11800] ;  /* 0x01180000d918783b */ /* 0x000e6e0000004200 */
[C---:B---3--:R-:W-:Y:S08]  /*6290*/  HMMA.16816.F32 R124, R4.reuse, R20, R124 ;  /* 0x00000014047c723c */ /* 0x048ff0000000187c */
[C---:B------:R-:W-:Y:S01]  /*62a0*/  HMMA.16816.F32 R128, R4.reuse, R22, R128 ;  /* 0x000000160480723c */ /* 0x040fe20000001880 */
[----:B------:R-:W3:Y:S07]  /*62b0*/  LDSM.16.MT88.4 R20, [R216+0x11800] ;  /* 0x01180000d814783b */ /* 0x000eee0000004200 */
[C---:B----4-:R-:W-:Y:S08]  /*62c0*/  HMMA.16816.F32 R132, R4.reuse, R16, R132 ;  /* 0x000000100484723c */ /* 0x050ff00000001884 */
[----:B------:R-:W-:Y:S01]  /*62d0*/  HMMA.16816.F32 R152, R4, R18, R152 ;  /* 0x000000120498723c */ /* 0x000fe20000001898 */
[----:B------:R-:W4:Y:S06]  /*62e0*/  LDSM.16.MT88.4 R16, [R218+0x13800] ;  /* 0x01380000da10783b */ /* 0x000f2c0000004200 */
[----:B------:R-:W-:-:S02]  /*62f0*/  F2FP.PACK_AB R4, R194, R195 ;  /* 0x000000c3c204723e */ /* 0x000fc400000000ff */
[----:B------:R-:W-:Y:S02]  /*6300*/  F2FP.PACK_AB R5, R190, R197 ;  /* 0x000000c5be05723e */ /* 0x000fe400000000ff */
[C---:B------:R-:W-:Y:S01]  /*6310*/  F2FP.PACK_AB R6, R242.reuse, R196 ;  /* 0x000000c4f206723e */ /* 0x040fe200000000ff */
[----:B------:R-:W-:Y:S01]  /*6320*/  FADD.FTZ R242, R242, R184 ;  /* 0x000000b8f2f27221 */ /* 0x000fe20000010000 */
[C---:B------:R-:W-:Y:S01]  /*6330*/  F2FP.PACK_AB R7, R241.reuse, R187 ;  /* 0x000000bbf107723e */ /* 0x040fe200000000ff */
[----:B------:R-:W-:-:S06]  /*6340*/  FADD.FTZ R241, R241, R192 ;  /* 0x000000c0f1f17221 */ /* 0x000fcc0000010000 */
        /* <DEDUP_REMOVED lines=33> */
[C---:B---3--:R-:W-:Y:S08]  /*6560*/  HMMA.16816.F32 R116, R4.reuse, R20, R116 ;  /* 0x000000140474723c */ /* 0x048ff00000001874 */
[C---:B------:R-:W-:Y:S08]  /*6570*/  HMMA.16816.F32 R120, R4.reuse, R22, R120 ;  /* 0x000000160478723c */ /* 0x040ff00000001878 */
[C---:B----4-:R-:W-:Y:S08]  /*6580*/  HMMA.16816.F32 R132, R4.reuse, R16, R132 ;  /* 0x000000100484723c */ /* 0x050ff00000001884 */
[C---:B------:R-:W-:Y:S08]  /*6590*/  HMMA.16816.F32 R152, R4.reuse, R18, R152 ;  /* 0x000000120498723c */ /* 0x040ff00000001898 */
[C---:B-1----:R-:W-:Y:S08]  /*65a0*/  HMMA.16816.F32 R136, R4.reuse, R12, R136 ;  /* 0x0000000c0488723c */ /* 0x042ff00000001888 */
[C---:B------:R-:W-:Y:S08]  /*65b0*/  HMMA.16816.F32 R140, R4.reuse, R14, R140 ;  /* 0x0000000e048c723c */ /* 0x040ff0000000188c */
[C---:B--2---:R-:W-:Y:S08]  /*65c0*/  HMMA.16816.F32 R148, R4.reuse, R8, R148 ;  /* 0x000000080494723c */ /* 0x044ff00000001894 */
[----:B------:R-:W-:Y:S01]  /*65d0*/  HMMA.16816.F32 R144, R4, R10, R144 ;  /* 0x0000000a0490723c */ /* 0x000fe20000001890 */
[----:B------:R-:W-:Y:S11]  /*65e0*/  @!P0 BRA `(.L_x_62) ;  /* 0x000041c000008947 */ /* 0x000ff60003800000 */
[----:B------:R-:W-:Y:S01]  /*65f0*/  UIADD3 UR27, UR8, -0x2, URZ ;  /* 0xfffffffe081b7890 */ /* 0x000fe2000fffe03f */
[----:B------:R-:W-:Y:S01]  /*6600*/  ISETP.GE.AND P6, PT, R236, c[0x0][0x220], PT ;  /* 0x00008800ec007a0c */ /* 0x000fe20003fc6270 */
[----:B------:R-:W-:-:S04]  /*6610*/  DEPBAR.LE SB0, 0x0 ;  /* 0x000080000000791a */ /* 0x000fc80000000000 */
[----:B------:R-:W-:Y:S01]  /*6620*/  BAR.SYNC.DEFER_BLOCKING 0x0 ;  /* 0x0000000000007b1d */ /* 0x000fe20000010000 */
[----:B------:R-:W-:Y:S01]  /*6630*/  USHF.R.S32.HI UR5, URZ, 0x1f, UR27 ;  /* 0x0000001f3f057899 */ /* 0x000fe2000801141b */
[----:B------:R-:W-:Y:S01]  /*6640*/  IMAD.U32 R16, RZ, RZ, UR27 ;  /* 0x0000001bff107e24 */ /* 0x000fe2000f8e00ff */
[----:B------:R-:W-:Y:S01]  /*6650*/  UIMAD UR4, UR18, UR27, URZ ;  /* 0x0000001b120472a4 */ /* 0x000fe2000f8e023f */
[----:B------:R-:W-:Y:S01]  /*6660*/  ISETP.GE.AND P5, PT, R230, c[0x0][0x220], PT ;  /* 0x00008800e6007a0c */ /* 0x000fe20003fa6270 */
[----:B------:R-:W-:Y:S01]  /*6670*/  UISETP.GE.AND UP0, UPT, UR8, 0x3, UPT ;  /* 0x000000030800788c */ /* 0x000fe2000bf06270 */
[----:B------:R-:W-:Y:S01]  /*6680*/  ISETP.GE.AND P4, PT, R229, c[0x0][0x220], PT ;  /* 0x00008800e5007a0c */ /* 0x000fe20003f86270 */
[----:B------:R-:W-:Y:S01]  /*6690*/  UIMAD UR4, UR5, UR30, UR4 ;  /* 0x0000001e050472a4 */ /* 0x000fe2000f8e0204 */
[----:B------:R-:W-:Y:S01]  /*66a0*/  IMAD.WIDE.U32 R16, R16, UR30, R244 ;  /* 0x0000001e10107c25 */ /* 0x000fe2000f8e00f4 */
[----:B------:R-:W-:-:S04]  /*66b0*/  ISETP.GE.AND P3, PT, R228, c[0x0][0x220], PT ;  /* 0x00008800e4007a0c */ /* 0x000fc80003f66270 */
[----:B------:R-:W-:Y:S02]  /*66c0*/  IADD3 R4, R17, UR4, RZ ;  /* 0x0000000411047c10 */ /* 0x000fe4000fffe0ff */
[C---:B------:R-:W-:Y:S02]  /*66d0*/  @!P6 LEA R14, P2, R16.reuse, c[0x0][0x170], 0x1 ;  /* 0x00005c00100eea11 */ /* 0x040fe400078408ff */
[C---:B------:R-:W-:Y:S02]  /*66e0*/  @!P5 LEA R10, P1, R16.reuse, c[0x0][0x170], 0x1 ;  /* 0x00005c00100ada11 */ /* 0x040fe400078208ff */
[C---:B------:R-:W-:Y:S02]  /*66f0*/  @!P4 LEA R8, P0, R16.reuse, c[0x0][0x170], 0x1 ;  /* 0x00005c001008ca11 */ /* 0x040fe400078008ff */
[C-C-:B------:R-:W-:Y:S02]  /*6700*/  @!P6 LEA.HI.X R15, R16.reuse, c[0x0][0x174], R4.reuse, 0x1, P2 ;  /* 0x00005d00100fea11 */ /* 0x140fe400010f0c04 */
[C---:B------:R-:W-:Y:S01]  /*6710*/  IADD3 R0, P2, R16.reuse, UR24, RZ ;  /* 0x0000001810007c10 */ /* 0x040fe2000ff5e0ff */
[----:B------:R-:W-:Y:S01]  /*6720*/  @P6 STS.128 [R227+0x10000], RZ ;  /* 0x010000ffe3006388 */ /* 0x000fe20000000c00 */
[----:B------:R-:W-:-:S02]  /*6730*/  @!P5 LEA.HI.X R11, R16, c[0x0][0x174], R4, 0x1, P1 ;  /* 0x00005d00100bda11 */ /* 0x000fc400008f0c04 */
[C-C-:B------:R-:W-:Y:S01]  /*6740*/  @!P4 LEA.HI.X R9, R16.reuse, c[0x0][0x174], R4.reuse, 0x1, P0 ;  /* 0x00005d001009ca11 */ /* 0x140fe200000f0c04 */
[----:B------:R-:W-:Y:S01]  /*6750*/  @!PT LDS RZ, [RZ] ;  /* 0x00000000fffff984 */ /* 0x000fe20000000800 */
[----:B------:R-:W-:Y:S01]  /*6760*/  @!PT LDS RZ, [RZ] ;  /* 0x00000000fffff984 */ /* 0x000fe20000000800 */
[----:B------:R-:W-:Y:S01]  /*6770*/  @!PT LDS RZ, [RZ] ;  /* 0x00000000fffff984 */ /* 0x000fe20000000800 */
[----:B------:R1:W-:Y:S01]  /*6780*/  @!P6 LDGSTS.E.BYPASS.LTC128B.128 [R227+0x10000], [R14.64] ;  /* 0x100000000ee3efae */ /* 0x0003e2000b901d50 */
[----:B------:R-:W-:Y:S02]  /*6790*/  @!P3 LEA R6, P1, R16, c[0x0][0x170], 0x1 ;  /* 0x00005c001006ba11 */ /* 0x000fe400078208ff */
[----:B------:R-:W-:Y:S01]  /*67a0*/  IADD3.X R2, R4, UR9, RZ, P2, !PT ;  /* 0x0000000904027c10 */ /* 0x000fe200097fe4ff */
[----:B------:R-:W-:Y:S01]  /*67b0*/  @P5 STS.128 [R227+0x12000], RZ ;  /* 0x012000ffe3005388 */ /* 0x000fe20000000c00 */
[C---:B------:R-:W-:Y:S02]  /*67c0*/  @!P6 LEA R12, P0, R0.reuse, c[0x0][0x170], 0x1 ;  /* 0x00005c00000cea11 */ /* 0x040fe400078008ff */
[----:B------:R-:W-:Y:S01]  /*67d0*/  @!P5 LEA R20, P2, R0, c[0x0][0x170], 0x1 ;  /* 0x00005c000014da11 */ /* 0x000fe200078408ff */
[----:B------:R-:W-:Y:S01]  /*67e0*/  @!PT LDS RZ, [RZ] ;  /* 0x00000000fffff984 */ /* 0x000fe20000000800 */
[----:B------:R-:W-:Y:S01]  /*67f0*/  @!PT LDS RZ, [RZ] ;  /* 0x00000000fffff984 */ /* 0x000fe20000000800 */
[----:B------:R-:W-:Y:S01]  /*6800*/  @!PT LDS RZ, [RZ] ;  /* 0x00000000fffff984 */ /* 0x000fe20000000800 */
[----:B------:R2:W-:Y:S01]  /*6810*/  @!P5 LDGSTS.E.BYPASS.LTC128B.128 [R227+0x12000], [R10.64+0x80] ;  /* 0x120000800ae3dfae */ /* 0x0005e2000b901d50 */
[----:B------:R-:W-:-:S02]  /*6820*/  @!P3 LEA.HI.X R7, R16, c[0x0][0x174], R4, 0x1, P1 ;  /* 0x00005d001007ba11 */ /* 0x000fc400008f0c04 */
[C-C-:B------:R-:W-:Y:S01]  /*6830*/  @!P6 LEA.HI.X R13, R0.reuse, c[0x0][0x174], R2.reuse, 0x1, P0 ;  /* 0x00005d00000dea11 */ /* 0x140fe200000f0c02 */
[----:B------:R-:W-:Y:S01]  /*6840*/  @P4 STS.128 [R227+0x14000], RZ ;  /* 0x014000ffe3004388 */ /* 0x000fe20000000c00 */
[C---:B------:R-:W-:Y:S02]  /*6850*/  @!P4 LEA R18, P1, R0.reuse, c[0x0][0x170], 0x1 ;  /* 0x00005c000012ca11 */ /* 0x040fe400078208ff */
[C---:B------:R-:W-:Y:S01]  /*6860*/  @!P3 LEA R16, P0, R0.reuse, c[0x0][0x170], 0x1 ;  /* 0x00005c000010ba11 */ /* 0x040fe200078008ff */
[----:B------:R-:W-:Y:S01]  /*6870*/  @!PT LDS RZ, [RZ] ;  /* 0x00000000fffff984 */ /* 0x000fe20000000800 */
[----:B------:R-:W-:Y:S01]  /*6880*/  @!PT LDS RZ, [RZ] ;  /* 0x00000000fffff984 */ /* 0x000fe20000000800 */
[----:B------:R-:W-:Y:S01]  /*6890*/  @!PT LDS RZ, [RZ] ;  /* 0x00000000fffff984 */ /* 0x000fe20000000800 */
[----:B------:R2:W-:Y:S01]  /*68a0*/  @!P4 LDGSTS.E.BYPASS.LTC128B.128 [R227+0x14000], [R8.64+0x100] ;  /* 0x1400010008e3cfae */ /* 0x0005e2000b901d50 */
[C-C-:B------:R-:W-:Y:S02]  /*68b0*/  @!P5 LEA.HI.X R21, R0.reuse, c[0x0][0x174], R2.reuse, 0x1, P2 ;  /* 0x00005d000015da11 */ /* 0x140fe400010f0c02 */
[C---:B------:R-:W-:Y:S01]  /*68c0*/  IADD3 R4, P2, R0.reuse, UR24, RZ ;  /* 0x0000001800047c10 */ /* 0x040fe2000ff5e0ff */
[----:B------:R-:W-:Y:S01]  /*68d0*/  @P3 STS.128 [R227+0x16000], RZ ;  /* 0x016000ffe3003388 */ /* 0x000fe20000000c00 */
[----:B------:R-:W-:-:S02]  /*68e0*/  @!P4 LEA.HI.X R19, R0, c[0x0][0x174], R2, 0x1, P1 ;  /* 0x00005d000013ca11 */ /* 0x000fc400008f0c02 */
[----:B------:R-:W-:Y:S01]  /*68f0*/  @!P3 LEA.HI.X R17, R0, c[0x0][0x174], R2, 0x1, P0 ;  /* 0x00005d000011ba11 */ /* 0x000fe200000f0c02 */
[----:B------:R-:W-:Y:S01]  /*6900*/  @!PT LDS RZ, [RZ] ;  /* 0x00000000fffff984 */ /* 0x000fe20000000800 */
[----:B------:R-:W-:Y:S01]  /*6910*/  @!PT LDS RZ, [RZ] ;  /* 0x00000000fffff984 */ /* 0x000fe20000000800 */
[----:B------:R-:W-:Y:S01]  /*6920*/  @!PT LDS RZ, [RZ] ;  /* 0x00000000fffff984 */ /* 0x000fe20000000800 */
[----:B------:R3:W-:Y:S01]  /*6930*/  @!P3 LDGSTS.E.BYPASS.LTC128B.128 [R227+0x16000], [R6.64+0x180] ;  /* 0x1600018006e3bfae */ /* 0x0007e2000b901d50 */
[----:B------:R-:W-:Y:S02]  /*6940*/  IADD3.X R2, R2, UR9, RZ, P2, !PT ;  /* 0x0000000902027c10 */ /* 0x000fe400097fe4ff */
[C---:B------:R-:W-:Y:S01]  /*6950*/  @!P6 LEA R28, P0, R4.reuse, c[0x0][0x170], 0x1 ;  /* 0x00005c00041cea11 */ /* 0x040fe200078008ff */
[----:B------:R-:W-:Y:S01]  /*6960*/  @P6 STS.128 [R227+0x10800], RZ ;  /* 0x010800ffe3006388 */ /* 0x000fe20000000c00 */
[C---:B------:R-:W-:Y:S02]  /*6970*/  @!P5 LEA R26, P2, R4.reuse, c[0x0][0x170], 0x1 ;  /* 0x00005c00041ada11 */ /* 0x040fe400078408ff */
[C---:B------:R-:W-:Y:S01]  /*6980*/  @!P6 LEA.HI.X R29, R4.reuse, c[0x0][0x174], R2, 0x1, P0 ;  /* 0x00005d00041dea11 */ /* 0x040fe200000f0c02 */
[----:B------:R-:W-:Y:S01]  /*6990*/  @!PT LDS RZ, [RZ] ;  /* 0x00000000fffff984 */ /* 0x000fe20000000800 */
[----:B------:R-:W-:Y:S01]  /*69a0*/  @!PT LDS RZ, [RZ] ;  /* 0x00000000fffff984 */ /* 0x000fe20000000800 */
[----:B------:R-:W-:Y:S01]  /*69b0*/  @!PT LDS RZ, [RZ] ;  /* 0x00000000fffff984 */ /* 0x000fe20000000800 */
[----:B------:R1:W-:Y:S01]  /*69c0*/  @!P6 LDGSTS.E.BYPASS.LTC128B.128 [R227+0x10800], [R12.64] ;  /* 0x108000000ce3efae */ /* 0x0003e2000b901d50 */
[----:B------:R-:W-:-:S02]  /*69d0*/  @!P4 LEA R24, P1, R4, c[0x0][0x170], 0x1 ;  /* 0x00005c000418ca11 */ /* 0x000fc400078208ff */
[C---:B------:R-:W-:Y:S01]  /*69e0*/  @!P3 LEA R22, P0, R4.reuse, c[0x0][0x170], 0x1 ;  /* 0x00005c000416ba11 */ /* 0x040fe200078008ff */
[----:B------:R-:W-:Y:S01]  /*69f0*/  @P5 STS.128 [R227+0x12800], RZ ;  /* 0x012800ffe3005388 */ /* 0x000fe20000000c00 */
[C-C-:B------:R-:W-:Y:S02]  /*6a00*/  @!P5 LEA.HI.X R27, R4.reuse, c[0x0][0x174], R2.reuse, 0x1, P2 ;  /* 0x00005d00041bda11 */ /* 0x140fe400010f0c02 */
[C---:B------:R-:W-:Y:S01]  /*6a10*/  IADD3 R0, P2, R4.reuse, UR24, RZ ;  /* 0x0000001804007c10 */ /* 0x040fe2000ff5e0ff */
[----:B------:R-:W-:Y:S01]  /*6a20*/  @!PT LDS RZ, [RZ] ;  /* 0x00000000fffff984 */ /* 0x000fe20000000800 */
[----:B------:R-:W-:Y:S01]  /*6a30*/  @!PT LDS RZ, [RZ] ;  /* 0x00000000fffff984 */ /* 0x000fe20000000800 */
[----:B------:R-:W-:Y:S01]  /*6a40*/  @!PT LDS RZ, [RZ] ;  /* 0x00000000fffff984 */ /* 0x000fe20000000800 */
[----:B------:R4:W-:Y:S01]  /*6a50*/  @!P5 LDGSTS.E.BYPASS.LTC128B.128 [R227+0x12800], [R20.64+0x80] ;  /* 0x1280008014e3dfae */ /* 0x0009e2000b901d50 */
[C-C-:B------:R-:W-:Y:S02]  /*6a60*/  @!P4 LEA.HI.X R25, R4.reuse, c[0x0][0x174], R2.reuse, 0x1, P1 ;  /* 0x00005d000419ca11 */ /* 0x140fe400008f0c02 */
[----:B------:R-:W-:Y:S01]  /*6a70*/  @!P3 LEA.HI.X R23, R4, c[0x0][0x174], R2, 0x1, P0 ;  /* 0x00005d000417ba11 */ /* 0x000fe200000f0c02 */
[----:B------:R-:W-:Y:S01]  /*6a80*/  @P4 STS.128 [R227+0x14800], RZ ;  /* 0x014800ffe3004388 */ /* 0x000fe20000000c00 */
[----:B------:R-:W-:-:S02]  /*6a90*/  IADD3.X R2, R2, UR9, RZ, P2, !PT ;  /* 0x0000000902027c10 */ /* 0x000fc400097fe4ff */
[C---:B------:R-:W-:Y:S01]  /*6aa0*/  @!P6 LEA R34, P0, R0.reuse, c[0x0][0x170], 0x1 ;  /* 0x00005c000022ea11 */ /* 0x040fe200078008ff */
[----:B------:R-:W-:Y:S01]  /*6ab0*/  @!PT LDS RZ, [RZ] ;  /* 0x00000000fffff984 */ /* 0x000fe20000000800 */
[----:B------:R-:W-:Y:S01]  /*6ac0*/  @!PT LDS RZ, [RZ] ;  /* 0x00000000fffff984 */ /* 0x000fe20000000800 */
[----:B------:R-:W-:Y:S01]  /*6ad0*/  @!PT LDS RZ, [RZ] ;  /* 0x00000000fffff984 */ /* 0x000fe20000000800 */
[----:B------:R5:W-:Y:S01]  /*6ae0*/  @!P4 LDGSTS.E.BYPASS.LTC128B.128 [R227+0x14800], [R18.64+0x100] ;  /* 0x1480010012e3cfae */ /* 0x000be2000b901d50 */
[C---:B------:R-:W-:Y:S02]  /*6af0*/  @!P5 LEA R32, P2, R0.reuse, c[0x0][0x170], 0x1 ;  /* 0x00005c000020da11 */ /* 0x040fe400078408ff */
[C---:B------:R-:W-:Y:S01]  /*6b00*/  @!P4 LEA R30, P1, R0.reuse, c[0x0][0x170], 0x1 ;  /* 0x00005c00001eca11 */ /* 0x040fe200078208ff */
[----:B------:R-:W-:Y:S01]  /*6b10*/  @P3 STS.128 [R227+0x16800], RZ ;  /* 0x016800ffe3003388 */ /* 0x000fe20000000c00 */
[C-C-:B------:R-:W-:Y:S02]  /*6b20*/  @!P6 LEA.HI.X R35, R0.reuse, c[0x0][0x174], R2.reuse, 0x1, P0 ;  /* 0x00005d000023ea11 */ /* 0x140fe400000f0c02 */
[C---:B------:R-:W-:Y:S01]  /*6b30*/  @!P3 LEA R4, P0, R0.reuse, c[0x0][0x170], 0x1 ;  /* 0x00005c000004ba11 */ /* 0x040fe200078008ff */
[----:B------:R-:W-:Y:S01]  /*6b40*/  @!PT LDS RZ, [RZ] ;  /* 0x00000000fffff984 */ /* 0x000fe20000000800 */
[----:B------:R-:W-:Y:S01]  /*6b50*/  @!PT LDS RZ, [RZ] ;  /* 0x00000000fffff984 */ /* 0x000fe20000000800 */
[----:B------:R-:W-:Y:S01]  /*6b60*/  @!PT LDS RZ, [RZ] ;  /* 0x00000000fffff984 */ /* 0x000fe20000000800 */
[----:B------:R5:W-:Y:S01]  /*6b70*/  @!P3 LDGSTS.E.BYPASS.LTC128B.128 [R227+0x16800], [R16.64+0x180] ;  /* 0x1680018010e3bfae */ /* 0x000be2000b901d50 */
[----:B------:R-:W-:-:S02]  /*6b80*/  @!P5 LEA.HI.X R33, R0, c[0x0][0x174], R2, 0x1, P2 ;  /* 0x00005d000021da11 */ /* 0x000fc400010f0c02 */
[C-C-:B------:R-:W-:Y:S01]  /*6b90*/  @!P4 LEA.HI.X R31, R0.reuse, c[0x0][0x174], R2.reuse, 0x1, P1 ;  /* 0x00005d00001fca11 */ /* 0x140fe200008f0c02 */
[----:B------:R-:W-:Y:S01]  /*6ba0*/  @P6 STS.128 [R227+0x11000], RZ ;  /* 0x011000ffe3006388 */ /* 0x000fe20000000c00 */
[----:B------:R-:W-:Y:S01]  /*6bb0*/  @!P3 LEA.HI.X R5, R0, c[0x0][0x174], R2, 0x1, P0 ;  /* 0x00005d000005ba11 */ /* 0x000fe200000f0c02 */
[----:B------:R-:W-:Y:S02]  /*6bc0*/  IMAD.U32 R0, RZ, RZ, UR27 ;  /* 0x0000001bff007e24 */ /* 0x000fe4000f8e00ff */
[----:B------:R-:W-:Y:S01]  /*6bd0*/  @!PT LDS RZ, [RZ] ;  /* 0x00000000fffff984 */ /* 0x000fe20000000800 */
[----:B------:R-:W-:Y:S01]  /*6be0*/  @!PT LDS RZ, [RZ] ;  /* 0x00000000fffff984 */ /* 0x000fe20000000800 */
[----:B------:R-:W-:Y:S01]  /*6bf0*/  @!PT LDS RZ, [RZ] ;  /* 0x00000000fffff984 */ /* 0x000fe20000000800 */
[----:B------:R1:W-:Y:S02]  /*6c00*/  @!P6 LDGSTS.E.BYPASS.LTC128B.128 [R227+0x11000], [R28.64] ;  /* 0x110000001ce3efae */ /* 0x0003e4000b901d50 */
[----:B------:R-:W-:Y:S02]  /*6c10*/  IMAD R165, R0, 0x40, R165 ;  /* 0x0000004000a57824 */ /* 0x000fe400078e02a5 */
[----:B------:R-:W-:Y:S03]  /*6c20*/  @P5 STS.128 [R227+0x13000], RZ ;  /* 0x013000ffe3005388 */ /* 0x000fe60000000c00 */
[C---:B------:R-:W-:Y:S01]  /*6c30*/  IADD3 R0, R165.reuse, 0x1, RZ ;  /* 0x00000001a5007810 */ /* 0x040fe20007ffe0ff */
[----:B------:R-:W-:Y:S01]  /*6c40*/  @!PT LDS RZ, [RZ] ;  /* 0x00000000fffff984 */ /* 0x000fe20000000800 */
[----:B------:R-:W-:Y:S01]  /*6c50*/  @!PT LDS RZ, [RZ] ;  /* 0x00000000fffff984 */ /* 0x000fe20000000800 */
[----:B------:R-:W-:Y:S01]  /*6c60*/  @!PT LDS RZ, [RZ] ;  /* 0x00000000fffff984 */ /* 0x000fe20000000800 */
[----:B------:R1:W-:Y:S01]  /*6c70*/  @!P5 LDGSTS.E.BYPASS.LTC128B.128 [R227+0x13000], [R26.64+0x80] ;  /* 0x130000801ae3dfae */ /* 0x0003e2000b901d50 */
[----:B------:R-:W-:-:S02]  /*6c80*/  IADD3 R2, R165, 0x8, RZ ;  /* 0x00000008a5027810 */ /* 0x000fc40007ffe0ff */
[CC--:B------:R-:W-:Y:S01]  /*6c90*/  ISETP.GE.AND P0, PT, R0.reuse, R238.reuse, PT ;  /* 0x000000ee0000720c */ /* 0x0c0fe20003f06270 */
[----:B------:R-:W-:Y:S01]  /*6ca0*/  @P4 STS.128 [R227+0x15000], RZ ;  /* 0x015000ffe3004388 */ /* 0x000fe20000000c00 */
[----:B------:R-:W-:Y:S02]  /*6cb0*/  ISETP.GE.AND P2, PT, R0, R231, PT ;  /* 0x000000e70000720c */ /* 0x000fe40003f46270 */
[----:B------:R-:W-:Y:S01]  /*6cc0*/  ISETP.GE.AND P1, PT, R2, R238, PT ;  /* 0x000000ee0200720c */ /* 0x000fe20003f26270 */
[----:B------:R-:W-:Y:S01]  /*6cd0*/  @!PT LDS RZ, [RZ] ;  /* 0x00000000fffff984 */ /* 0x000fe20000000800 */
[----:B------:R-:W-:Y:S01]  /*6ce0*/  @!PT LDS RZ, [RZ] ;  /* 0x00000000fffff984 */ /* 0x000fe20000000800 */
[----:B------:R-:W-:Y:S01]  /*6cf0*/  @!PT LDS RZ, [RZ] ;  /* 0x00000000fffff984 */ /* 0x000fe20000000800 */
[----:B------:R1:W-:Y:S01]  /*6d00*/  @!P4 LDGSTS.E.BYPASS.LTC128B.128 [R227+0x15000], [R24.64+0x100] ;  /* 0x1500010018e3cfae */ /* 0x0003e2000b901d50 */
[----:B------:R-:W-:-:S03]  /*6d10*/  IADD3 R0, R165, 0x9, RZ ;  /* 0x00000009a5007810 */ /* 0x000fc60007ffe0ff */
[----:B------:R-:W-:Y:S04]  /*6d20*/  @P3 STS.128 [R227+0x17000], RZ ;  /* 0x017000ffe3003388 */ /* 0x000fe80000000c00 */
[----:B------:R-:W-:Y:S01]  /*6d30*/  @!PT LDS RZ, [RZ] ;  /* 0x00000000fffff984 */ /* 0x000fe20000000800 */
[----:B------:R-:W-:Y:S01]  /*6d40*/  @!PT LDS RZ, [RZ] ;  /* 0x00000000fffff984 */ /* 0x000fe20000000800 */
[----:B------:R-:W-:Y:S01]  /*6d50*/  @!PT LDS RZ, [RZ] ;  /* 0x00000000fffff984 */ /* 0x000fe20000000800 */
[----:B------:R4:W-:Y:S04]  /*6d60*/  @!P3 LDGSTS.E.BYPASS.LTC128B.128 [R227+0x17000], [R22.64+0x180] ;  /* 0x1700018016e3bfae */ /* 0x0009e8000b901d50 */
[----:B------:R-:W-:Y:S04]  /*6d70*/  @P6 STS.128 [R227+0x11800], RZ ;  /* 0x011800ffe3006388 */ /* 0x000fe80000000c00 */
[----:B------:R-:W-:Y:S01]  /*6d80*/  @!PT LDS RZ, [RZ] ;  /* 0x00000000fffff984 */ /* 0x000fe20000000800 */
[----:B------:R-:W-:Y:S01]  /*6d90*/  @!PT LDS RZ, [RZ] ;  /* 0x00000000fffff984 */ /* 0x000fe20000000800 */
[----:B------:R-:W-:Y:S01]  /*6da0*/  @!PT LDS RZ, [RZ] ;  /* 0x00000000fffff984 */ /* 0x000fe20000000800 */
[----:B------:R1:W-:Y:S04]  /*6db0*/  @!P6 LDGSTS.E.BYPASS.LTC128B.128 [R227+0x11800], [R34.64] ;  /* 0x1180000022e3efae */ /* 0x0003e8000b901d50 */
        /* <DEDUP_REMOVED lines=15> */
[----:B-1----:R-:W-:Y:S04]  /*6eb0*/  LDSM.16.M88.4 R24, [R226] ;  /* 0x00000000e218783b */ /* 0x002fe80000000200 */
[----:B------:R-:W1:Y:S04]  /*6ec0*/  LDSM.16.M88.4 R172, [R225+0x8800] ;  /* 0x00880000e1ac783b */ /* 0x000e680000000200 */
[----:B--2---:R-:W2:Y:S04]  /*6ed0*/  LDSM.16.M88.4 R32, [R225+0x9000] ;  /* 0x00900000e120783b */ /* 0x004ea80000000200 */
[----:B----4-:R-:W-:Y:S04]  /*6ee0*/  LDSM.16.M88.4 R20, [R225+0x9800] ;  /* 0x00980000e114783b */ /* 0x010fe80000000200 */
[----:B------:R-:W-:Y:S04]  /*6ef0*/  LDSM.16.M88.4 R12, [R224] ;  /* 0x00000000e00c783b */ /* 0x000fe80000000200 */
[----:B------:R-:W-:Y:S04]  /*6f00*/  LDSM.16.M88.4 R192, [R223] ;  /* 0x00000000dfc0783b */ /* 0x000fe80000000200 */
[----:B---3--:R-:W3:Y:S04]  /*6f10*/  LDSM.16.M88.4 R4, [R225+0x8000] ;  /* 0x00800000e104783b */ /* 0x008ee80000000200 */
[----:B------:R-:W4:Y:S04]  /*6f20*/  LDSM.16.M88.4 R180, [R215] ;  /* 0x00000000d7b4783b */ /* 0x000f280000000200 */
[----:B------:R-:W4:Y:S04]  /*6f30*/  LDSM.16.M88.4 R188, [R214] ;  /* 0x00000000d6bc783b */ /* 0x000f280000000200 */
[----:B-----5:R-:W5:Y:S04]  /*6f40*/  LDSM.16.M88.4 R16, [R213] ;  /* 0x00000000d510783b */ /* 0x020f680000000200 */
[----:B------:R-:W-:Y:S01]  /*6f50*/  LDSM.16.M88.4 R184, [R219+0x8000] ;  /* 0x00800000dbb8783b */ /* 0x000fe20000000200 */
[C---:B-1----:R-:W-:Y:S03]  /*6f60*/  HMMA.16816.F32 R176, R24.reuse, R172, RZ ;  /* 0x000000ac18b0723c */ /* 0x042fe600000018ff */
[----:B------:R-:W-:Y:S04]  /*6f70*/  LDSM.16.M88.4 R196, [R219+0xc000] ;  /* 0x00c00000dbc4783b */ /* 0x000fe80000000200 */
[----:B------:R-:W0:Y:S01]  /*6f80*/  LDGDEPBAR ;  /* 0x00000000000079af */ /* 0x000e220000000000 */
[C---:B------:R-:W-:Y:S08]  /*6f90*/  HMMA.16816.F32 R172, R24.reuse, R174, RZ ;  /* 0x000000ae18ac723c */ /* 0x040ff000000018ff */
[C---:B--2---:R-:W-:Y:S08]  /*6fa0*/  HMMA.16816.F32 R168, R24.reuse, R32, RZ ;  /* 0x0000002018a8723c */ /* 0x044ff000000018ff */
[C---:B---3--:R-:W-:Y:S08]  /*6fb0*/  HMMA.16816.F32 R8, R24.reuse, R4, RZ ;  /* 0x000000041808723c */ /* 0x048ff000000018ff */
[C---:B------:R-:W-:Y:S08]  /*6fc0*/  HMMA.16816.F32 R4, R24.reuse, R6, RZ ;  /* 0x000000061804723c */ /* 0x040ff000000018ff */
[C---:B------:R-:W-:Y:S08]  /*6fd0*/  HMMA.16816.F32 R32, R24.reuse, R34, RZ ;  /* 0x000000221820723c */ /* 0x040ff000000018ff */
[C---:B------:R-:W-:Y:S08]  /*6fe0*/  HMMA.16816.F32 R28, R24.reuse, R20, RZ ;  /* 0x00000014181c723c */ /* 0x040ff000000018ff */
[----:B------:R-:W-:Y:S01]  /*6ff0*/  HMMA.16816.F32 R24, R24, R22, RZ ;  /* 0x000000161818723c */ /* 0x000fe200000018ff */
[----:B------:R-:W1:Y:S07]  /*7000*/  LDSM.16.M88.4 R20, [R222] ;  /* 0x00000000de14783b */ /* 0x000e6e0000000200 */
[C---:B------:R-:W-:Y:S08]  /*7010*/  HMMA.16816.F32 R8, R12.reuse, R192, R8 ;  /* 0x000000c00c08723c */ /* 0x040ff00000001808 */
[C---:B------:R-:W-:Y:S01]  /*7020*/  HMMA.16816.F32 R4, R12.reuse, R194, R4 ;  /* 0x000000c20c04723c */ /* 0x040fe20000001804 */
[----:B------:R-:W2:Y:S07]  /*7030*/  LDSM.16.M88.4 R192, [R219+0x8800] ;  /* 0x00880000dbc0783b */ /* 0x000eae0000000200 */
[C---:B----4-:R-:W-:Y:S08]  /*7040*/  HMMA.16816.F32 R176, R12.reuse, R180, R176 ;  /* 0x000000b40cb0723c */ /* 0x050ff000000018b0 */
[C---:B------:R-:W-:Y:S01]  /*7050*/  HMMA.16816.F32 R172, R12.reuse, R182, R172 ;  /* 0x000000b60cac723c */ /* 0x040fe200000018ac */
[----:B------:R-:W3:Y:S07]  /*7060*/  LDSM.16.M88.4 R180, [R219+0x9000] ;  /* 0x00900000dbb4783b */ /* 0x000eee0000000200 */
[C---:B------:R-:W-:Y:S08]  /*7070*/  HMMA.16816.F32 R168, R12.reuse, R188, R168 ;  /* 0x000000bc0ca8723c */ /* 0x040ff000000018a8 */
[C---:B------:R-:W-:Y:S01]  /*7080*/  HMMA.16816.F32 R32, R12.reuse, R190, R32 ;  /* 0x000000be0c20723c */ /* 0x040fe20000001820 */
[----:B------:R-:W4:Y:S07]  /*7090*/  LDSM.16.M88.4 R188, [R219+0x9800] ;  /* 0x00980000dbbc783b */ /* 0x000f2e0000000200 */
[C---:B-----5:R-:W-:Y:S08]  /*70a0*/  HMMA.16816.F32 R28, R12.reuse, R16, R28 ;  /* 0x000000100c1c723c */ /* 0x060ff0000000181c */
[----:B------:R-:W-:Y:S01]  /*70b0*/  HMMA.16816.F32 R24, R12, R18, R24 ;  /* 0x000000120c18723c */ /* 0x000fe20000001818 */
[----:B------:R-:W-:Y:S04]  /*70c0*/  LDSM.16.M88.4 R12, [R221] ;  /* 0x00000000dd0c783b */ /* 0x000fe80000000200 */
[----:B------:R-:W5:Y:S03]  /*70d0*/  LDSM.16.M88.4 R16, [R212] ;  /* 0x00000000d410783b */ /* 0x000f660000000200 */
[C---:B-1----:R-:W-:Y:S08]  /*70e0*/  HMMA.16816.F32 R8, R20.reuse, R184, R8 ;  /* 0x000000b81408723c */ /* 0x042ff00000001808 */
[C---:B------:R-:W-:Y:S01]  /*70f0*/  HMMA.16816.F32 R4, R20.reuse, R186, R4 ;  /* 0x000000ba1404723c */ /* 0x040fe20000001804 */
        /* <DEDUP_REMOVED lines=9> */
[----:B------:R-:W-:Y:S04]  /*7190*/  LDSM.16.M88.4 R20, [R226+0x2000] ;  /* 0x00200000e214783b */ /* 0x000fe80000000200 */
[----:B------:R-:W4:Y:S03]  /*71a0*/  LDSM.16.M88.4 R188, [R225+0xa000] ;  /* 0x00a00000e1bc783b */ /* 0x000f260000000200 */
[C---:B-----5:R-:W-:Y:S08]  /*71b0*/  HMMA.16816.F32 R8, R12.reuse, R16, R8 ;  /* 0x000000100c08723c */ /* 0x060ff00000001808 */
[C---:B------:R-:W-:Y:S01]  /*71c0*/  HMMA.16816.F32 R4, R12.reuse, R18, R4 ;  /* 0x000000120c04723c */ /* 0x040fe20000001804 */
[----:B------:R-:W5:Y:S07]  /*71d0*/  LDSM.16.M88.4 R16, [R225+0xa800] ;  /* 0x00a80000e110783b */ /* 0x000f6e0000000200 */
[C---:B-1----:R-:W-:Y:S08]  /*71e0*/  HMMA.16816.F32 R176, R12.reuse, R184, R176 ;  /* 0x000000b80cb0723c */ /* 0x042ff000000018b0 */
[C---:B------:R-:W-:Y:S01]  /*71f0*/  HMMA.16816.F32 R172, R12.reuse, R186, R172 ;  /* 0x000000ba0cac723c */ /* 0x040fe200000018ac */
[----:B------:R-:W1:Y:S07]  /*7200*/  LDSM.16.M88.4 R184, [R225+0xb000] ;  /* 0x00b00000e1b8783b */ /* 0x000e6e0000000200 */
[C---:B--2---:R-:W-:Y:S08]  /*7210*/  HMMA.16816.F32 R168, R12.reuse, R192, R168 ;  /* 0x000000c00ca8723c */ /* 0x044ff000000018a8 */
[C---:B------:R-:W-:Y:S01]  /*7220*/  HMMA.16816.F32 R32, R12.reuse, R194, R32 ;  /* 0x000000c20c20723c */ /* 0x040fe20000001820 */
[----:B------:R-:W2:Y:S07]  /*7230*/  LDSM.16.M88.4 R192, [R225+0xb800] ;  /* 0x00b80000e1c0783b */ /* 0x000eae0000000200 */
[C---:B---3--:R-:W-:Y:S08]  /*7240*/  HMMA.16816.F32 R28, R12.reuse, R180, R28 ;  /* 0x000000b40c1c723c */ /* 0x048ff0000000181c */
[----:B------:R-:W-:Y:S01]  /*7250*/  HMMA.16816.F32 R24, R12, R182, R24 ;  /* 0x000000b60c18723c */ /* 0x000fe20000001818 */
[----:B------:R-:W-:Y:S04]  /*7260*/  LDSM.16.M88.4 R180, [R224+0x2000] ;  /* 0x00200000e0b4783b */ /* 0x000fe80000000200 */
[----:B------:R-:W3:Y:S03]  /*7270*/  LDSM.16.M88.4 R12, [R211] ;  /* 0x00000000d30c783b */ /* 0x000ee60000000200 */
[C---:B----4-:R-:W-:Y:S08]  /*7280*/  HMMA.16816.F32 R8, R20.reuse, R188, R8 ;  /* 0x000000bc1408723c */ /* 0x050ff00000001808 */
[C---:B------:R-:W-:Y:S01]  /*7290*/  HMMA.16816.F32 R4, R20.reuse, R190, R4 ;  /* 0x000000be1404723c */ /* 0x040fe20000001804 */
[----:B------:R-:W4:Y:S07]  /*72a0*/  LDSM.16.M88.4 R188, [R210] ;  /* 0x00000000d2bc783b */ /* 0x000f2e0000000200 */
[C---:B-----5:R-:W-:Y:S08]  /*72b0*/  HMMA.16816.F32 R176, R20.reuse, R16, R176 ;  /* 0x0000001014b0723c */ /* 0x060ff000000018b0 */
[C---:B------:R-:W-:Y:S01]  /*72c0*/  HMMA.16816.F32 R172, R20.reuse, R18, R172 ;  /* 0x0000001214ac723c */ /* 0x040fe200000018ac */
[----:B------:R-:W5:Y:S07]  /*72d0*/  LDSM.16.M88.4 R16, [R209] ;  /* 0x00000000d110783b */ /* 0x000f6e0000000200 */
[C---:B-1----:R-:W-:Y:S08]  /*72e0*/  HMMA.16816.F32 R168, R20.reuse, R184, R168 ;  /* 0x000000b814a8723c */ /* 0x042ff000000018a8 */
[C---:B------:R-:W-:Y:S01]  /*72f0*/  HMMA.16816.F32 R32, R20.reuse, R186, R32 ;  /* 0x000000ba1420723c */ /* 0x040fe20000001820 */
[----:B------:R-:W1:Y:S07]  /*7300*/  LDSM.16.M88.4 R184, [R208] ;  /* 0x00000000d0b8783b */ /* 0x000e6e0000000200 */
[C---:B--2---:R-:W-:Y:S08]  /*7310*/  HMMA.16816.F32 R28, R20.reuse, R192, R28 ;  /* 0x000000c0141c723c */ /* 0x044ff0000000181c */
[----:B------:R-:W-:Y:S01]  /*7320*/  HMMA.16816.F32 R24, R20, R194, R24 ;  /* 0x000000c21418723c */ /* 0x000fe20000001818 */
[----:B------:R-:W-:Y:S04]  /*7330*/  LDSM.16.M88.4 R20, [R219+0xa000] ;  /* 0x00a00000db14783b */ /* 0x000fe80000000200 */
[----:B------:R-:W-:Y:S03]  /*7340*/  LDSM.16.M88.4 R192, [R219+0xa800] ;  /* 0x00a80000dbc0783b */ /* 0x000fe60000000200 */
[C---:B---3--:R-:W-:Y:S08]  /*7350*/  HMMA.16816.F32 R8, R180.reuse, R12, R8 ;  /* 0x0000000cb408723c */ /* 0x048ff00000001808 */
[C---:B------:R-:W-:Y:S01]  /*7360*/  HMMA.16816.F32 R4, R180.reuse, R14, R4 ;  /* 0x0000000eb404723c */ /* 0x040fe20000001804 */
[----:B------:R-:W2:Y:S07]  /*7370*/  LDSM.16.M88.4 R12, [R222+0x2000] ;  /* 0x00200000de0c783b */ /* 0x000eae0000000200 */
[C---:B----4-:R-:W-:Y:S08]  /*7380*/  HMMA.16816.F32 R176, R180.reuse, R188, R176 ;  /* 0x000000bcb4b0723c */ /* 0x050ff000000018b0 */
[C---:B------:R-:W-:Y:S01]  /*7390*/  HMMA.16816.F32 R172, R180.reuse, R190, R172 ;  /* 0x000000beb4ac723c */ /* 0x040fe200000018ac */
[----:B------:R-:W3:Y:S07]  /*73a0*/  LDSM.16.M88.4 R188, [R219+0xb000] ;  /* 0x00b00000dbbc783b */ /* 0x000eee0000000200 */
[C---:B-----5:R-:W-:Y:S08]  /*73b0*/  HMMA.16816.F32 R168, R180.reuse, R16, R168 ;  /* 0x00000010b4a8723c */ /* 0x060ff000000018a8 */
[C---:B------:R-:W-:Y:S01]  /*73c0*/  HMMA.16816.F32 R32, R180.reuse, R18, R32 ;  /* 0x00000012b420723c */ /* 0x040fe20000001820 */
[----:B------:R-:W4:Y:S07]  /*73d0*/  LDSM.16.M88.4 R16, [R219+0xb800] ;  /* 0x00b80000db10783b */ /* 0x000f2e0000000200 */
[C---:B-1----:R-:W-:Y:S08]  /*73e0*/  HMMA.16816.F32 R28, R180.reuse, R184, R28 ;  /* 0x000000b8b41c723c */ /* 0x042ff0000000181c */
[----:B------:R-:W-:Y:S01]  /*73f0*/  HMMA.16816.F32 R24, R180, R186, R24 ;  /* 0x000000bab418723c */ /* 0x000fe20000001818 */
[----:B------:R-:W-:Y:S04]  /*7400*/  LDSM.16.M88.4 R184, [R221+0x2000] ;  /* 0x00200000ddb8783b */ /* 0x000fe80000000200 */
[----:B------:R-:W1:Y:S03]  /*7410*/  LDSM.16.M88.4 R180, [R212+0x2000] ;  /* 0x00200000d4b4783b */ /* 0x000e660000000200 */
        /* <DEDUP_REMOVED lines=15> */
[----:B------:R-:W1:Y:S07]  /*7510*/  LDSM.16.M88.4 R180, [R225+0xc800] ;  /* 0x00c80000e1b4783b */ /* 0x000e6e0000000200 */
[C---:B--2---:R-:W-:Y:S08]  /*7520*/  HMMA.16816.F32 R176, R184.reuse, R20, R176 ;  /* 0x00000014b8b0723c */ /* 0x044ff000000018b0 */
[C---:B------:R-:W-:Y:S01]  /*7530*/  HMMA.16816.F32 R172, R184.reuse, R22, R172 ;  /* 0x00000016b8ac723c */ /* 0x040fe200000018ac */
[----:B------:R-:W2:Y:S07]  /*7540*/  LDSM.16.M88.4 R20, [R225+0xd000] ;  /* 0x00d00000e114783b */ /* 0x000eae0000000200 */
[C---:B-----5:R-:W-:Y:S08]  /*7550*/  HMMA.16816.F32 R168, R184.reuse, R192, R168 ;  /* 0x000000c0b8a8723c */ /* 0x060ff000000018a8 */
[C---:B------:R-:W-:Y:S01]  /*7560*/  HMMA.16816.F32 R32, R184.reuse, R194, R32 ;  /* 0x000000c2b820723c */ /* 0x040fe20000001820 */
[----:B------:R-:W5:Y:S07]  /*7570*/  LDSM.16.M88.4 R192, [R225+0xd800] ;  /* 0x00d80000e1c0783b */ /* 0x000f6e0000000200 */
[C---:B---3--:R-:W-:Y:S08]  /*7580*/  HMMA.16816.F32 R28, R184.reuse, R188, R28 ;  /* 0x000000bcb81c723c */ /* 0x048ff0000000181c */
[----:B------:R-:W-:Y:S01]  /*7590*/  HMMA.16816.F32 R24, R184, R190, R24 ;  /* 0x000000beb818723c */ /* 0x000fe20000001818 */
[----:B------:R-:W-:Y:S04]  /*75a0*/  LDSM.16.M88.4 R188, [R207] ;  /* 0x00000000cfbc783b */ /* 0x000fe80000000200 */
[----:B------:R-:W-:Y:S03]  /*75b0*/  LDSM.16.M88.4 R184, [R206] ;  /* 0x00000000ceb8783b */ /* 0x000fe60000000200 */
[C---:B----4-:R-:W-:Y:S08]  /*75c0*/  HMMA.16816.F32 R8, R12.reuse, R16, R8 ;  /* 0x000000100c08723c */ /* 0x050ff00000001808 */
[C---:B------:R-:W-:Y:S01]  /*75d0*/  HMMA.16816.F32 R4, R12.reuse, R18, R4 ;  /* 0x000000120c04723c */ /* 0x040fe20000001804 */
[----:B------:R-:W3:Y:S07]  /*75e0*/  LDSM.16.M88.4 R16, [R224+0x4000] ;  /* 0x00400000e010783b */ /* 0x000eee0000000200 */
[C---:B-1----:R-:W-:Y:S08]  /*75f0*/  HMMA.16816.F32 R176, R12.reuse, R180, R176 ;  /* 0x000000b40cb0723c */ /* 0x042ff000000018b0 */
[C---:B------:R-:W-:Y:S01]  /*7600*/  HMMA.16816.F32 R172, R12.reuse, R182, R172 ;  /* 0x000000b60cac723c */ /* 0x040fe200000018ac */
[----:B------:R-:W1:Y:S07]  /*7610*/  LDSM.16.M88.4 R180, [R205] ;  /* 0x00000000cdb4783b */ /* 0x000e6e0000000200 */
[C---:B--2---:R-:W-:Y:S08]  /*7620*/  HMMA.16816.F32 R168, R12.reuse, R20, R168 ;  /* 0x000000140ca8723c */ /* 0x044ff000000018a8 */
[C---:B------:R-:W-:Y:S01]  /*7630*/  HMMA.16816.F32 R32, R12.reuse, R22, R32 ;  /* 0x000000160c20723c */ /* 0x040fe20000001820 */
[----:B------:R-:W2:Y:S07]  /*7640*/  LDSM.16.M88.4 R20, [R204] ;  /* 0x00000000cc14783b */ /* 0x000eae0000000200 */
[C---:B-----5:R-:W-:Y:S08]  /*7650*/  HMMA.16816.F32 R28, R12.reuse, R192, R28 ;  /* 0x000000c00c1c723c */ /* 0x060ff0000000181c */
        /* <DEDUP_REMOVED lines=12> */
[C---:B--2---:R-:W-:Y:S08]  /*7720*/  HMMA.16816.F32 R28, R16.reuse, R20, R28 ;  /* 0x00000014101c723c */ /* 0x044ff0000000181c */
[----:B------:R-:W-:Y:S01]  /*7730*/  HMMA.16816.F32 R24, R16, R22, R24 ;  /* 0x000000161018723c */ /* 0x000fe20000001818 */
[----:B------:R-:W1:Y:S04]  /*7740*/  LDSM.16.M88.4 R20, [R219+0xd800] ;  /* 0x00d80000db14783b */ /* 0x000e680000000200 */
[----:B------:R-:W2:Y:S03]  /*7750*/  LDSM.16.M88.4 R16, [R212+0x4000] ;  /* 0x00400000d410783b */ /* 0x000ea60000000200 */
[C---:B----4-:R-:W-:Y:S08]  /*7760*/  HMMA.16816.F32 R8, R12.reuse, R196, R8 ;  /* 0x000000c40c08723c */ /* 0x050ff00000001808 */
[C---:B------:R-:W-:Y:S01]  /*7770*/  HMMA.16816.F32 R4, R12.reuse, R198, R4 ;  /* 0x000000c60c04723c */ /* 0x040fe20000001804 */
[----:B------:R-:W-:Y:S07]  /*7780*/  LDSM.16.M88.4 R196, [R225+0xf000] ;  /* 0x00f00000e1c4783b */ /* 0x000fee0000000200 */
[C---:B---3--:R-:W-:Y:S08]  /*7790*/  HMMA.16816.F32 R176, R12.reuse, R188, R176 ;  /* 0x000000bc0cb0723c */ /* 0x048ff000000018b0 */
[C---:B------:R-:W-:Y:S01]  /*77a0*/  HMMA.16816.F32 R172, R12.reuse, R190, R172 ;  /* 0x000000be0cac723c */ /* 0x040fe200000018ac */
[----:B------:R-:W-:Y:S07]  /*77b0*/  LDSM.16.M88.4 R188, [R212+0x5000] ;  /* 0x00500000d4bc783b */ /* 0x000fee0000000200 */
[C---:B-----5:R-:W-:Y:S08]  /*77c0*/  HMMA.16816.F32 R168, R12.reuse, R184, R168 ;  /* 0x000000b80ca8723c */ /* 0x060ff000000018a8 */
[C---:B------:R-:W-:Y:S01]  /*77d0*/  HMMA.16816.F32 R32, R12.reuse, R186, R32 ;  /* 0x000000ba0c20723c */ /* 0x040fe20000001820 */
[----:B------:R-:W3:Y:S07]  /*77e0*/  LDSM.16.M88.4 R184, [R212+0x5800] ;  /* 0x00580000d4b8783b */ /* 0x000eee0000000200 */
[C---:B-1----:R-:W-:Y:S08]  /*77f0*/  HMMA.16816.F32 R28, R12.reuse, R20, R28 ;  /* 0x000000140c1c723c */ /* 0x042ff0000000181c */
[----:B------:R-:W-:Y:S01]  /*7800*/  HMMA.16816.F32 R24, R12, R22, R24 ;  /* 0x000000160c18723c */ /* 0x000fe20000001818 */
[----:B------:R-:W-:Y:S04]  /*7810*/  LDSM.16.M88.4 R12, [R226+0x6000] ;  /* 0x00600000e20c783b */ /* 0x000fe80000000200 */
[----:B------:R-:W-:Y:S03]  /*7820*/  LDSM.16.M88.4 R20, [R225+0xe000] ;  /* 0x00e00000e114783b */ /* 0x000fe60000000200 */
[C---:B--2---:R-:W-:Y:S08]  /*7830*/  HMMA.16816.F32 R8, R180.reuse, R16, R8 ;  /* 0x00000010b408723c */ /* 0x044ff00000001808 */
[C---:B------:R-:W-:Y:S01]  /*7840*/  HMMA.16816.F32 R4, R180.reuse, R18, R4 ;  /* 0x00000012b404723c */ /* 0x040fe20000001804 */
[----:B------:R-:W1:Y:S07]  /*7850*/  LDSM.16.M88.4 R16, [R225+0xe800] ;  /* 0x00e80000e110783b */ /* 0x000e6e0000000200 */
[C---:B------:R-:W-:Y:S08]  /*7860*/  HMMA.16816.F32 R176, R180.reuse, R192, R176 ;  /* 0x000000c0b4b0723c */ /* 0x040ff000000018b0 */
[C---:B------:R-:W-:Y:S01]  /*7870*/  HMMA.16816.F32 R172, R180.reuse, R194, R172 ;  /* 0x000000c2b4ac723c */ /* 0x040fe200000018ac */
[----:B------:R-:W2:Y:S07]  /*7880*/  LDSM.16.M88.4 R192, [R225+0xf800] ;  /* 0x00f80000e1c0783b */ /* 0x000eae0000000200 */
[C---:B---3--:R-:W-:Y:S08]  /*7890*/  HMMA.16816.F32 R28, R180.reuse, R184, R28 ;  /* 0x000000b8b41c723c */ /* 0x048ff0000000181c */
[C---:B------:R-:W-:Y:S01]  /*78a0*/  HMMA.16816.F32 R24, R180.reuse, R186, R24 ;  /* 0x000000bab418723c */ /* 0x040fe20000001818 */
[----:B------:R-:W-:Y:S07]  /*78b0*/  LDSM.16.M88.4 R184, [R202] ;  /* 0x00000000cab8783b */ /* 0x000fee0000000200 */
[----:B------:R-:W-:Y:S08]  /*78c0*/  HMMA.16816.F32 R168, R180, R188, R168 ;  /* 0x000000bcb4a8723c */ /* 0x000ff000000018a8 */
[C---:B-1----:R-:W-:Y:S08]  /*78d0*/  HMMA.16816.F32 R176, R12.reuse, R16, R176 ;  /* 0x000000100cb0723c */ /* 0x042ff000000018b0 */
[----:B------:R-:W-:Y:S01]  /*78e0*/  HMMA.16816.F32 R172, R12, R18, R172 ;  /* 0x000000120cac723c */ /* 0x000fe200000018ac */
[----:B------:R-:W1:Y:S07]  /*78f0*/  LDSM.16.M88.4 R16, [R224+0x6000] ;  /* 0x00600000e010783b */ /* 0x000e6e0000000200 */
[----:B------:R-:W-:Y:S01]  /*7900*/  HMMA.16816.F32 R32, R180, R190, R32 ;  /* 0x000000beb420723c */ /* 0x000fe20000001820 */
[----:B------:R-:W3:Y:S04]  /*7910*/  LDSM.16.M88.4 R188, [R203] ;  /* 0x00000000cbbc783b */ /* 0x000ee80000000200 */
[----:B------:R-:W4:Y:S03]  /*7920*/  LDSM.16.M88.4 R180, [R201] ;  /* 0x00000000c9b4783b */ /* 0x000f260000000200 */
[C---:B------:R-:W-:Y:S08]  /*7930*/  HMMA.16816.F32 R8, R12.reuse, R20, R8 ;  /* 0x000000140c08723c */ /* 0x040ff00000001808 */
[C---:B------:R-:W-:Y:S01]  /*7940*/  HMMA.16816.F32 R4, R12.reuse, R22, R4 ;  /* 0x000000160c04723c */ /* 0x040fe20000001804 */
[----:B------:R-:W5:Y:S07]  /*7950*/  LDSM.16.M88.4 R20, [R200] ;  /* 0x00000000c814783b */ /* 0x000f6e0000000200 */
[C---:B------:R-:W-:Y:S08]  /*7960*/  HMMA.16816.F32 R168, R12.reuse, R196, R168 ;  /* 0x000000c40ca8723c */ /* 0x040ff000000018a8 */
[C---:B------:R-:W-:Y:S08]  /*7970*/  HMMA.16816.F32 R32, R12.reuse, R198, R32 ;  /* 0x000000c60c20723c */ /* 0x040ff00000001820 */
[C---:B--2---:R-:W-:Y:S08]  /*7980*/  HMMA.16816.F32 R28, R12.reuse, R192, R28 ;  /* 0x000000c00c1c723c */ /* 0x044ff0000000181c */
[----:B------:R-:W-:Y:S01]  /*7990*/  HMMA.16816.F32 R24, R12, R194, R24 ;  /* 0x000000c20c18723c */ /* 0x000fe20000001818 */
[----:B------:R-:W-:Y:S04]  /*79a0*/  LDSM.16.M88.4 R192, [R222+0x6000] ;  /* 0x00600000dec0783b */ /* 0x000fe80000000200 */
[----:B------:R-:W2:Y:S03]  /*79b0*/  LDSM.16.M88.4 R12, [R219+0xe000] ;  /* 0x00e00000db0c783b */ /* 0x000ea60000000200 */
[C---:B-1----:R-:W-:Y:S08]  /*79c0*/  HMMA.16816.F32 R176, R16.reuse, R184, R176 ;  /* 0x000000b810b0723c */ /* 0x042ff000000018b0 */
[C---:B------:R-:W-:Y:S01]  /*79d0*/  HMMA.16816.F32 R172, R16.reuse, R186, R172 ;  /* 0x000000ba10ac723c */ /* 0x040fe200000018ac */
[----:B------:R-:W1:Y:S07]  /*79e0*/  LDSM.16.M88.4 R184, [R219+0xf000] ;  /* 0x00f00000dbb8783b */ /* 0x000e6e0000000200 */
[C---:B---3--:R-:W-:Y:S08]  /*79f0*/  HMMA.16816.F32 R8, R16.reuse, R188, R8 ;  /* 0x000000bc1008723c */ /* 0x048ff00000001808 */
[C---:B------:R-:W-:Y:S01]  /*7a00*/  HMMA.16816.F32 R4, R16.reuse, R190, R4 ;  /* 0x000000be1004723c */ /* 0x040fe20000001804 */
[----:B------:R-:W3:Y:S07]  /*7a10*/  LDSM.16.M88.4 R188, [R219+0xe800] ;  /* 0x00e80000dbbc783b */ /* 0x000eee0000000200 */
[C---:B----4-:R-:W-:Y:S08]  /*7a20*/  HMMA.16816.F32 R168, R16.reuse, R180, R168 ;  /* 0x000000b410a8723c */ /* 0x050ff000000018a8 */
[C---:B------:R-:W-:Y:S01]  /*7a30*/  HMMA.16816.F32 R32, R16.reuse, R182, R32 ;  /* 0x000000b61020723c */ /* 0x040fe20000001820 */
[----:B------:R-:W-:Y:S07]  /*7a40*/  LDSM.16.M88.4 R180, [R219+0xf800] ;  /* 0x00f80000dbb4783b */ /* 0x000fee0000000200 */
[C---:B-----5:R-:W-:Y:S08]  /*7a50*/  HMMA.16816.F32 R28, R16.reuse, R20, R28 ;  /* 0x00000014101c723c */ /* 0x060ff0000000181c */
[----:B------:R-:W-:Y:S01]  /*7a60*/  HMMA.16816.F32 R24, R16, R22, R24 ;  /* 0x000000161018723c */ /* 0x000fe20000001818 */
[----:B------:R-:W-:Y:S04]  /*7a70*/  LDSM.16.M88.4 R20, [R221+0x6000] ;  /* 0x00600000dd14783b */ /* 0x000fe80000000200 */
[----:B------:R-:W4:Y:S03]  /*7a80*/  LDSM.16.M88.4 R16, [R212+0x6000] ;  /* 0x00600000d410783b */ /* 0x000f260000000200 */
[C---:B--2---:R-:W-:Y:S08]  /*7a90*/  HMMA.16816.F32 R8, R192.reuse, R12, R8 ;  /* 0x0000000cc008723c */ /* 0x044ff00000001808 */
[C---:B------:R-:W-:Y:S01]  /*7aa0*/  HMMA.16816.F32 R4, R192.reuse, R14, R4 ;  /* 0x0000000ec004723c */ /* 0x040fe20000001804 */
[----:B------:R-:W2:Y:S07]  /*7ab0*/  LDSM.16.M88.4 R12, [R212+0x6800] ;  /* 0x00680000d40c783b */ /* 0x000eae0000000200 */
[C---:B-1----:R-:W-:Y:S08]  /*7ac0*/  HMMA.16816.F32 R168, R192.reuse, R184, R168 ;  /* 0x000000b8c0a8723c */ /* 0x042ff000000018a8 */
[C---:B------:R-:W-:Y:S01]  /*7ad0*/  HMMA.16816.F32 R32, R192.reuse, R186, R32 ;  /* 0x000000bac020723c */ /* 0x040fe20000001820 */
[----:B------:R-:W1:Y:S07]  /*7ae0*/  LDSM.16.M88.4 R184, [R212+0x7000] ;  /* 0x00700000d4b8783b */ /* 0x000e6e0000000200 */
[C---:B---3--:R-:W-:Y:S08]  /*7af0*/  HMMA.16816.F32 R176, R192.reuse, R188, R176 ;  /* 0x000000bcc0b0723c */ /* 0x048ff000000018b0 */
[----:B------:R-:W-:Y:S08]  /*7b00*/  HMMA.16816.F32 R172, R192, R190, R172 ;  /* 0x000000bec0ac723c */ /* 0x000ff000000018ac */
[C---:B----4-:R-:W-:Y:S08]  /*7b10*/  HMMA.16816.F32 R8, R20.reuse, R16, R8 ;  /* 0x000000101408723c */ /* 0x050ff00000001808 */
[----:B------:R-:W-:Y:S01]  /*7b20*/  HMMA.16816.F32 R4, R20, R18, R4 ;  /* 0x000000121404723c */ /* 0x000fe20000001804 */
[----:B------:R-:W3:Y:S01]  /*7b30*/  LDSM.16.M88.4 R16, [R212+0x7800] ;  /* 0x00780000d410783b */ /* 0x000ee20000000200 */
[----:B------:R-:W-:-:S06]  /*7b40*/  DEPBAR.LE SB0, 0x0 ;  /* 0x000080000000791a */ /* 0x000fcc0000000000 */
[----:B--2---:R-:W-:Y:S08]  /*7b50*/  HMMA.16816.F32 R176, R20, R12, R176 ;  /* 0x0000000c14b0723c */ /* 0x004ff000000018b0 */
[----:B------:R-:W-:Y:S01]  /*7b60*/  HMMA.16816.F32 R28, R192, R180, R28 ;  /* 0x000000b4c01c723c */ /* 0x000fe2000000181c */
[----:B------:R-:W-:Y:S02]  /*7b70*/  FSEL R9, R9, -INF , !P0 ;  /* 0xff80000009097808 */ /* 0x000fe40004000000 */
[----:B------:R-:W-:-:S02]  /*7b80*/  ISETP.GE.AND P0, PT, R2, R231, PT ;  /* 0x000000e70200720c */ /* 0x000fc40003f06270 */
[----:B------:R-:W-:Y:S02]  /*7b90*/  IADD3 R2, R165, 0x10, RZ ;  /* 0x00000010a5027810 */ /* 0x000fe40007ffe0ff */
[----:B------:R-:W-:Y:S01]  /*7ba0*/  FSEL R11, R11, -INF , !P2 ;  /* 0xff8000000b0b7808 */ /* 0x000fe20005000000 */
[C---:B------:R-:W-:Y:S01]  /*7bb0*/  HMMA.16816.F32 R172, R20.reuse, R14, R172 ;  /* 0x0000000e14ac723c */ /* 0x040fe200000018ac */
[----:B------:R-:W-:Y:S02]  /*7bc0*/  FSEL R4, R4, -INF , !P1 ;  /* 0xff80000004047808 */ /* 0x000fe40004800000 */
[----:B------:R-:W-:Y:S01]  /*7bd0*/  FSEL R6, R6, -INF , !P0 ;  /* 0xff80000006067808 */ /* 0x000fe20004000000 */
[----:B------:R-:W-:Y:S01]  /*7be0*/  BAR.SYNC.DEFER_BLOCKING 0x0 ;  /* 0x0000000000007b1d */ /* 0x000fe20000010000 */
[CC--:B------:R-:W-:Y:S02]  /*7bf0*/  ISETP.GE.AND P2, PT, R0.reuse, R238.reuse, PT ;  /* 0x000000ee0000720c */ /* 0x0c0fe40003f46270 */
[----:B------:R-:W-:Y:S01]  /*7c00*/  ISETP.GE.AND P1, PT, R0, R231, PT ;  /* 0x000000e70000720c */ /* 0x000fe20003f26270 */
[----:B-1----:R-:W-:Y:S01]  /*7c10*/  HMMA.16816.F32 R168, R20, R184, R168 ;  /* 0x000000b814a8723c */ /* 0x002fe200000018a8 */
[----:B------:R-:W-:-:S02]  /*7c20*/  ISETP.GE.AND P0, PT, R2, R238, PT ;  /* 0x000000ee0200720c */ /* 0x000fc40003f06270 */
[----:B------:R-:W-:Y:S02]  /*7c30*/  IADD3 R0, R165, 0x11, RZ ;  /* 0x00000011a5007810 */ /* 0x000fe40007ffe0ff */
[----:B------:R-:W-:Y:S02]  /*7c40*/  FSEL R5, R5, -INF , !P2 ;  /* 0xff80000005057808 */ /* 0x000fe40005000000 */
[----:B------:R-:W-:Y:S01]  /*7c50*/  FSEL R7, R7, -INF , !P1 ;  /* 0xff80000007077808 */ /* 0x000fe20004800000 */
[----:B------:R-:W-:Y:S01]  /*7c60*/  HMMA.16816.F32 R32, R20, R186, R32 ;  /* 0x000000ba1420723c */ /* 0x000fe20000001820 */
[----:B------:R-:W-:Y:S02]  /*7c70*/  FSEL R189, R176, -INF , !P0 ;  /* 0xff800000b0bd7808 */ /* 0x000fe40004000000 */
[----:B------:R-:W-:Y:S02]  /*7c80*/  ISETP.GE.AND P2, PT, R2, R231, PT ;  /* 0x000000e70200720c */ /* 0x000fe40003f46270 */
[----:B------:R-:W-:-:S02]  /*7c90*/  ISETP.GE.AND P1, PT, R0, R238, PT ;  /* 0x000000ee0000720c */ /* 0x000fc40003f26270 */
[----:B------:R-:W-:Y:S01]  /*7ca0*/  ISETP.GE.AND P0, PT, R0, R231, PT ;  /* 0x000000e70000720c */ /* 0x000fe20003f06270 */
[----:B------:R-:W-:Y:S01]  /*7cb0*/  HMMA.16816.F32 R24, R192, R182, R24 ;  /* 0x000000b6c018723c */ /* 0x000fe20000001818 */
[C---:B------:R-:W-:Y:S02]  /*7cc0*/  IADD3 R2, R165.reuse, 0x18, RZ ;  /* 0x00000018a5027810 */ /* 0x040fe40007ffe0ff */
[----:B------:R-:W-:Y:S02]  /*7cd0*/  IADD3 R0, R165, 0x19, RZ ;  /* 0x00000019a5007810 */ /* 0x000fe40007ffe0ff */
[----:B------:R-:W-:Y:S02]  /*7ce0*/  FSEL R190, R177, -INF , !P1 ;  /* 0xff800000b1be7808 */ /* 0x000fe40004800000 */
[----:B------:R-:W-:Y:S01]  /*7cf0*/  FSEL R194, R178, -INF , !P2 ;  /* 0xff800000b2c27808 */ /* 0x000fe20005000000 */
[----:B---3--:R-:W-:Y:S01]  /*7d00*/  HMMA.16816.F32 R28, R20, R16, R28 ;  /* 0x00000010141c723c */ /* 0x008fe2000000181c */
[----:B------:R-:W-:-:S02]  /*7d10*/  FSEL R193, R179, -INF , !P0 ;  /* 0xff800000b3c17808 */ /* 0x000fc40004000000 */
[CC--:B------:R-:W-:Y:S02]  /*7d20*/  ISETP.GE.AND P2, PT, R2.reuse, R238.reuse, PT ;  /* 0x000000ee0200720c */ /* 0x0c0fe40003f46270 */
[----:B------:R-:W-:Y:S02]  /*7d30*/  ISETP.GE.AND P1, PT, R2, R231, PT ;  /* 0x000000e70200720c */ /* 0x000fe40003f26270 */
[----:B------:R-:W-:Y:S02]  /*7d40*/  ISETP.GE.AND P0, PT, R0, R238, PT ;  /* 0x000000ee0000720c */ /* 0x000fe40003f06270 */
[----:B------:R-:W-:Y:S02]  /*7d50*/  IADD3 R2, R165, 0x20, RZ ;  /* 0x00000020a5027810 */ /* 0x000fe40007ffe0ff */
[----:B------:R-:W-:Y:S02]  /*7d60*/  FSEL R191, R172, -INF , !P2 ;  /* 0xff800000acbf7808 */ /* 0x000fe40005000000 */
[----:B------:R-:W-:-:S02]  /*7d70*/  FSEL R195, R174, -INF , !P1 ;  /* 0xff800000aec37808 */ /* 0x000fc40004800000 */
[----:B------:R-:W-:Y:S01]  /*7d80*/  FSEL R192, R173, -INF , !P0 ;  /* 0xff800000adc07808 */ /* 0x000fe20004000000 */
[----:B------:R-:W-:Y:S01]  /*7d90*/  HMMA.16816.F32 R24, R20, R18, R24 ;  /* 0x000000121418723c */ /* 0x000fe20000001818 */
[-C--:B------:R-:W-:Y:S02]  /*7da0*/  ISETP.GE.AND P2, PT, R0, R231.reuse, PT ;  /* 0x000000e70000720c */ /* 0x080fe40003f46270 */
[C---:B------:R-:W-:Y:S02]  /*7db0*/  ISETP.GE.AND P1, PT, R2.reuse, R238, PT ;  /* 0x000000ee0200720c */ /* 0x040fe40003f26270 */
[----:B------:R-:W-:Y:S02]  /*7dc0*/  ISETP.GE.AND P0, PT, R2, R231, PT ;  /* 0x000000e70200720c */ /* 0x000fe40003f06270 */
[C---:B------:R-:W-:Y:S02]  /*7dd0*/  IADD3 R0, R165.reuse, 0x21, RZ ;  /* 0x00000021a5007810 */ /* 0x040fe40007ffe0ff */
        /* <DEDUP_REMOVED lines=10> */
[-C--:B------:R-:W-:Y:S02]  /*7e80*/  ISETP.GE.AND P2, PT, R2, R231.reuse, PT ;  /* 0x000000e70200720c */ /* 0x080fe40003f46270 */
[----:B------:R-:W-:Y:S02]  /*7e90*/  ISETP.GE.AND P0, PT, R0, R231, PT ;  /* 0x000000e70000720c */ /* 0x000fe40003f06270 */
[----:B------:R-:W-:-:S02]  /*7ea0*/  IADD3 R2, R165, 0x31, RZ ;  /* 0x00000031a5027810 */ /* 0x000fc40007ffe0ff */
[----:B------:R-:W-:Y:S02]  /*7eb0*/  FSEL R199, R35, -INF , !P0 ;  /* 0xff80000023c77808 */ /* 0x000fe40004000000 */
[----:B------:R-:W-:Y:S02]  /*7ec0*/  FSEL R198, R171, -INF , !P1 ;  /* 0xff800000abc67808 */ /* 0x000fe40004800000 */
[-C--:B------:R-:W-:Y:S02]  /*7ed0*/  ISETP.GE.AND P0, PT, R2, R238.reuse, PT ;  /* 0x000000ee0200720c */ /* 0x080fe40003f06270 */
[----:B------:R-:W-:Y:S02]  /*7ee0*/  ISETP.GE.AND P1, PT, R0, R238, PT ;  /* 0x000000ee0000720c */ /* 0x000fe40003f26270 */
[----:B------:R-:W-:Y:S02]  /*7ef0*/  IADD3 R0, R165, 0x30, RZ ;  /* 0x00000030a5007810 */ /* 0x000fe40007ffe0ff */
[----:B------:R-:W-:-:S02]  /*7f00*/  FSEL R187, R29, -INF , !P0 ;  /* 0xff8000001dbb7808 */ /* 0x000fc40004000000 */
[----:B------:R-:W-:Y:S02]  /*7f10*/  FSEL R197, R34, -INF , !P2 ;  /* 0xff80000022c57808 */ /* 0x000fe40005000000 */
[----:B------:R-:W-:Y:S02]  /*7f20*/  FSEL R171, R33, -INF , !P1 ;  /* 0xff80000021ab7808 */ /* 0x000fe40004800000 */
[-C--:B------:R-:W-:Y:S02]  /*7f30*/  ISETP.GE.AND P0, PT, R165, R231.reuse, PT ;  /* 0x000000e7a500720c */ /* 0x080fe40003f06270 */
[C---:B------:R-:W-:Y:S02]  /*7f40*/  ISETP.GE.AND P2, PT, R0.reuse, R238, PT ;  /* 0x000000ee0000720c */ /* 0x040fe40003f46270 */
[----:B------:R-:W-:Y:S02]  /*7f50*/  ISETP.GE.AND P1, PT, R0, R231, PT ;  /* 0x000000e70000720c */ /* 0x000fe40003f26270 */
[----:B------:R-:W-:-:S02]  /*7f60*/  FSEL R10, R10, -INF , !P0 ;  /* 0xff8000000a0a7808 */ /* 0x000fc40004000000 */
[----:B------:R-:W-:Y:S02]  /*7f70*/  FSEL R188, R28, -INF , !P2 ;  /* 0xff8000001cbc7808 */ /* 0x000fe40005000000 */
[----:B------:R-:W-:Y:S02]  /*7f80*/  FSEL R183, R30, -INF , !P1 ;  /* 0xff8000001eb77808 */ /* 0x000fe40004800000 */
[----:B------:R-:W-:Y:S02]  /*7f90*/  PLOP3.LUT P0, PT, PT, PT, UP0, 0x80, 0x0 ;  /* 0x000000000000781c */ /* 0x000fe40003f0f008 */
[----:B------:R-:W-:Y:S02]  /*7fa0*/  ISETP.GE.AND P2, PT, R2, R231, PT ;  /* 0x000000e70200720c */ /* 0x000fe40003f46270 */
[C---:B------:R-:W-:Y:S02]  /*7fb0*/  ISETP.GE.AND P1, PT, R165.reuse, R238, PT ;  /* 0x000000eea500720c */ /* 0x040fe40003f26270 */
[----:B------:R-:W-:-:S02]  /*7fc0*/  IADD3 R0, R165, 0x38, RZ ;  /* 0x00000038a5007810 */ /* 0x000fc40007ffe0ff */
[----:B------:R-:W-:Y:S02]  /*7fd0*/  IADD3 R165, R165, 0x39, RZ ;  /* 0x00000039a5a57810 */ /* 0x000fe40007ffe0ff */
[----:B------:R-:W-:Y:S02]  /*7fe0*/  FSEL R181, R31, -INF , !P2 ;  /* 0xff8000001fb57808 */ /* 0x000fe40005000000 */
[----:B------:R-:W-:Y:S02]  /*7ff0*/  FSEL R8, R8, -INF , !P1 ;  /* 0xff80000008087808 */ /* 0x000fe40004800000 */
[-C--:B------:R-:W-:Y:S02]  /*8000*/  ISETP.GE.AND P2, PT, R0, R238.reuse, PT ;  /* 0x000000ee0000720c */ /* 0x080fe40003f46270 */
[----:B------:R-:W-:Y:S02]  /*8010*/  ISETP.GE.AND P1, PT, R165, R238, PT ;  /* 0x000000eea500720c */ /* 0x000fe40003f26270 */
[----:B------:R-:W-:-:S02]  /*8020*/  FSEL R186, R24, -INF , !P2 ;  /* 0xff80000018ba7808 */ /* 0x000fc40005000000 */
[----:B------:R-:W-:Y:S02]  /*8030*/  FSEL R184, R25, -INF , !P1 ;  /* 0xff80000019b87808 */ /* 0x000fe40004800000 */
[-C--:B------:R-:W-:Y:S02]  /*8040*/  ISETP.GE.AND P2, PT, R0, R231.reuse, PT ;  /* 0x000000e70000720c */ /* 0x080fe40003f46270 */
[----:B------:R-:W-:Y:S02]  /*8050*/  ISETP.GE.AND P1, PT, R165, R231, PT ;  /* 0x000000e7a500720c */ /* 0x000fe40003f26270 */
[----:B------:R-:W-:Y:S02]  /*8060*/  FSEL R180, R26, -INF , !P2 ;  /* 0xff8000001ab47808 */ /* 0x000fe40005000000 */
[----:B------:R-:W-:Y:S01]  /*8070*/  FSEL R179, R27, -INF , !P1 ;  /* 0xff8000001bb37808 */ /* 0x000fe20004800000 */
[----:B------:R-:W-:Y:S05]  /*8080*/  @!P0 BRA `(.L_x_63) ;  /* 0x0000086000008947 */ /* 0x000fea0003800000 */
[----:B------:R-:W-:Y:S01]  /*8090*/  UIADD3 UR14, UR8, -0x3, URZ ;  /* 0xfffffffd080e7890 */ /* 0x000fe2000fffe03f */
[----:B------:R1:W-:Y:S01]  /*80a0*/  @P6 STS.128 [R227+0x8000], RZ ;  /* 0x008000ffe3006388 */ /* 0x0003e20000000c00 */
[----:B------:R-:W-:Y:S01]  /*80b0*/  ULDC.64 UR4, c[0x0][0x198] ;  /* 0x0000660000047ab9 */ /* 0x000fe20000000a00 */
[----:B------:R-:W-:Y:S01]  /*80c0*/  BSSY B0, `(.L_x_64) ;  /* 0x0000081000007945 */ /* 0x000fe20003800000 */
[----:B------:R-:W-:-:S02]  /*80d0*/  USHF.R.S32.HI UR13, URZ, 0x1f, UR14 ;  /* 0x0000001f3f0d7899 */ /* 0x000fc4000801140e */
        /* <DEDUP_REMOVED lines=8> */
[----:B------:R-:W-:-:S04]  /*8160*/  @!P6 LEA R14, P2, R12, c[0x0][0x168], 0x1 ;  /* 0x00005a000c0eea11 */ /* 0x000fc800078408ff */
[----:B------:R-:W-:Y:S02]  /*8170*/  LEA.HI.X R2, R16, R235, R2, 0x6, P1 ;  /* 0x000000eb10027211 */ /* 0x000fe400008f3402 */
[C---:B------:R-:W-:Y:S02]  /*8180*/  @!P5 LEA R18, P1, R12.reuse, c[0x0][0x168], 0x1 ;  /* 0x00005a000c12da11 */ /* 0x040fe400078208ff */
[C-C-:B------:R-:W-:Y:S02]  /*8190*/  @!P6 LEA.HI.X R15, R12.reuse, c[0x0][0x16c], R2.reuse, 0x1, P2 ;  /* 0x00005b000c0fea11 */ /* 0x140fe400010f0c02 */
[C---:B------:R-:W-:Y:S02]  /*81a0*/  @!P4 LEA R16, P2, R12.reuse, c[0x0][0x168], 0x1 ;  /* 0x00005a000c10ca11 */ /* 0x040fe400078408ff */
[C-C-:B------:R-:W-:Y:S01]  /*81b0*/  @!P5 LEA.HI.X R19, R12.reuse, c[0x0][0x16c], R2.reuse, 0x1, P1 ;  /* 0x00005b000c13da11 */ /* 0x140fe200008f0c02 */
[----:B------:R-:W-:Y:S01]  /*81c0*/  @!PT LDS RZ, [RZ] ;  /* 0x00000000fffff984 */ /* 0x000fe20000000800 */
[----:B------:R-:W-:Y:S01]  /*81d0*/  @!PT LDS RZ, [RZ] ;  /* 0x00000000fffff984 */ /* 0x000fe20000000800 */
[----:B------:R-:W-:Y:S01]  /*81e0*/  @!PT LDS RZ, [RZ] ;  /* 0x00000000fffff984 */ /* 0x000fe20000000800 */
[----:B------:R2:W-:Y:S01]  /*81f0*/  @!P6 LDGSTS.E.BYPASS.LTC128B.128 [R227+0x8000], [R14.64] ;  /* 0x080000000ee3efae */ /* 0x0005e2000b901d50 */
[----:B------:R-:W-:-:S02]  /*8200*/  @!P4 LEA.HI.X R17, R12, c[0x0][0x16c], R2, 0x1, P2 ;  /* 0x00005b000c11ca11 */ /* 0x000fc400010f0c02 */
[C---:B------:R-:W-:Y:S01]  /*8210*/  IADD3 R0, P2, R12.reuse, UR11, RZ ;  /* 0x0000000b0c007c10 */ /* 0x040fe2000ff5e0ff */
        /* <DEDUP_REMOVED lines=11> */
[----:B--2---:R-:W-:-:S04]  /*82d0*/  @!P3 LEA R14, P1, R12, c[0x0][0x168], 0x1 ;  /* 0x00005a000c0eba11 */ /* 0x004fc800078208ff */
[----:B------:R-:W-:Y:S02]  /*82e0*/  @!P3 LEA.HI.X R15, R12, c[0x0][0x16c], R2, 0x1, P1 ;  /* 0x00005b000c0fba11 */ /* 0x000fe400008f0c02 */
[----:B------:R-:W-:Y:S02]  /*82f0*/  @!P6 LEA R12, P1, R0, c[0x0][0x168], 0x1 ;  /* 0x00005a00000cea11 */ /* 0x000fe400078208ff */
[----:B------:R-:W-:Y:S01]  /*8300*/  IADD3.X R2, R2, UR19, RZ, P2, !PT ;  /* 0x0000001302027c10 */ /* 0x000fe200097fe4ff */
[----:B------:R-:W-:Y:S01]  /*8310*/  @!PT LDS RZ, [RZ] ;  /* 0x00000000fffff984 */ /* 0x000fe20000000800 */
[----:B------:R-:W-:Y:S01]  /*8320*/  @!PT LDS RZ, [RZ] ;  /* 0x00000000fffff984 */ /* 0x000fe20000000800 */
[----:B------:R-:W-:Y:S01]  /*8330*/  @!PT LDS RZ, [RZ] ;  /* 0x00000000fffff984 */ /* 0x000fe20000000800 */
[----:B------:R2:W-:Y:S01]  /*8340*/  @!P3 LDGSTS.E.BYPASS.LTC128B.128 [R227+0xe000], [R14.64+0x180] ;  /* 0x0e0001800ee3bfae */ /* 0x0005e2000b901d50 */
[C---:B---3--:R-:W-:Y:S02]  /*8350*/  @!P5 LEA R18, P2, R0.reuse, c[0x0][0x168], 0x1 ;  /* 0x00005a000012da11 */ /* 0x048fe400078408ff */
[C-C-:B------:R-:W-:Y:S01]  /*8360*/  @!P6 LEA.HI.X R13, R0.reuse, c[0x0][0x16c], R2.reuse, 0x1, P1 ;  /* 0x00005b00000dea11 */ /* 0x140fe200008f0c02 */
[----:B------:R1:W-:Y:S01]  /*8370*/  @P6 STS.128 [R227+0x8800], RZ ;  /* 0x008800ffe3006388 */ /* 0x0003e20000000c00 */
[----:B------:R-:W-:-:S02]  /*8380*/  @!P5 LEA.HI.X R19, R0, c[0x0][0x16c], R2, 0x1, P2 ;  /* 0x00005b000013da11 */ /* 0x000fc400010f0c02 */
[C---:B----4-:R-:W-:Y:S01]  /*8390*/  @!P4 LEA R16, P1, R0.reuse, c[0x0][0x168], 0x1 ;  /* 0x00005a000010ca11 */ /* 0x050fe200078208ff */
[----:B------:R-:W-:Y:S01]  /*83a0*/  @!PT LDS RZ, [RZ] ;  /* 0x00000000fffff984 */ /* 0x000fe20000000800 */
[----:B------:R-:W-:Y:S01]  /*83b0*/  @!PT LDS RZ, [RZ] ;  /* 0x00000000fffff984 */ /* 0x000fe20000000800 */
[----:B------:R-:W-:Y:S01]  /*83c0*/  @!PT LDS RZ, [RZ] ;  /* 0x00000000fffff984 */ /* 0x000fe20000000800 */
[----:B------:R3:W-:Y:S03]  /*83d0*/  @!P6 LDGSTS.E.BYPASS.LTC128B.128 [R227+0x8800], [R12.64] ;  /* 0x088000000ce3efae */ /* 0x0007e6000b901d50 */
[C---:B------:R-:W-:Y:S01]  /*83e0*/  @!P4 LEA.HI.X R17, R0.reuse, c[0x0][0x16c], R2, 0x1, P1 ;  /* 0x00005b000011ca11 */ /* 0x040fe200008f0c02 */
        /* <DEDUP_REMOVED lines=10> */
[----:B--2---:R-:W-:-:S03]  /*8490*/  @!P3 LEA R14, P2, R0, c[0x0][0x168], 0x1 ;  /* 0x00005a00000eba11 */ /* 0x004fc600078408ff */
[----:B------:R1:W-:Y:S01]  /*84a0*/  @P3 STS.128 [R227+0xe800], RZ ;  /* 0x00e800ffe3003388 */ /* 0x0003e20000000c00 */
[C---:B------:R-:W-:Y:S02]  /*84b0*/  @!P3 LEA.HI.X R15, R0.reuse, c[0x0][0x16c], R2, 0x1, P2 ;  /* 0x00005b00000fba11 */ /* 0x040fe400010f0c02 */
[----:B---3--:R-:W-:-:S03]  /*84c0*/  IADD3 R12, P1, R0, UR11, RZ ;  /* 0x0000000b000c7c10 */ /* 0x008fc6000ff3e0ff */
[----:B------:R-:W-:Y:S01]  /*84d0*/  @!PT LDS RZ, [RZ] ;  /* 0x00000000fffff984 */ /* 0x000fe20000000800 */
[----:B------:R-:W-:Y:S01]  /*84e0*/  @!PT LDS RZ, [RZ] ;  /* 0x00000000fffff984 */ /* 0x000fe20000000800 */
[----:B------:R-:W-:Y:S01]  /*84f0*/  @!PT LDS RZ, [RZ] ;  /* 0x00000000fffff984 */ /* 0x000fe20000000800 */
[----:B------:R2:W-:Y:S01]  /*8500*/  @!P3 LDGSTS.E.BYPASS.LTC128B.128 [R227+0xe800], [R14.64+0x180] ;  /* 0x0e8001800ee3bfae */ /* 0x0005e2000b901d50 */
[----:B------:R-:W-:-:S03]  /*8510*/  @!P6 LEA R20, P2, R12, c[0x0][0x168], 0x1 ;  /* 0x00005a000c14ea11 */ /* 0x000fc600078408ff */
[----:B------:R1:W-:Y:S01]  /*8520*/  @P6 STS.128 [R227+0x9000], RZ ;  /* 0x009000ffe3006388 */ /* 0x0003e20000000c00 */
        /* <DEDUP_REMOVED lines=15> */
[----:B------:R4:W-:Y:S04]  /*8620*/  @!P5 LDGSTS.E.BYPASS.LTC128B.128 [R227+0xb000], [R18.64+0x80] ;  /* 0x0b00008012e3dfae */ /* 0x0009e8000b901d50 */
[----:B------:R1:W-:Y:S01]  /*8630*/  @P4 STS.128 [R227+0xd000], RZ ;  /* 0x00d000ffe3004388 */ /* 0x0003e20000000c00 */
[----:B--2---:R-:W-:-:S03]  /*8640*/  @!P3 LEA R14, P1, R12, c[0x0][0x168], 0x1 ;  /* 0x00005a000c0eba11 */ /* 0x004fc600078208ff */
[----:B------:R-:W-:Y:S01]  /*8650*/  @!PT LDS RZ, [RZ] ;  /* 0x00000000fffff984 */ /* 0x000fe20000000800 */
[----:B------:R-:W-:Y:S01]  /*8660*/  @!PT LDS RZ, [RZ] ;  /* 0x00000000fffff984 */ /* 0x000fe20000000800 */
[----:B------:R-:W-:Y:S01]  /*8670*/  @!PT LDS RZ, [RZ] ;  /* 0x00000000fffff984 */ /* 0x000fe20000000800 */
[----:B------:R1:W-:Y:S01]  /*8680*/  @!P4 LDGSTS.E.BYPASS.LTC128B.128 [R227+0xd000], [R16.64+0x100] ;  /* 0x0d00010010e3cfae */ /* 0x0003e2000b901d50 */
[----:B------:R-:W-:Y:S02]  /*8690*/  @!P3 LEA.HI.X R15, R12, c[0x0][0x16c], R2, 0x1, P1 ;  /* 0x00005b000c0fba11 */ /* 0x000fe400008f0c02 */
[----:B------:R-:W-:Y:S01]  /*86a0*/  @!P6 LEA R12, P1, R0, c[0x0][0x168], 0x1 ;  /* 0x00005a00000cea11 */ /* 0x000fe200078208ff */
[----:B------:R1:W-:Y:S01]  /*86b0*/  @P3 STS.128 [R227+0xf000], RZ ;  /* 0x00f000ffe3003388 */ /* 0x0003e20000000c00 */
[----:B------:R-:W-:-:S03]  /*86c0*/  IADD3.X R2, R2, UR19, RZ, P2, !PT ;  /* 0x0000001302027c10 */ /* 0x000fc600097fe4ff */
[----:B------:R-:W-:Y:S01]  /*86d0*/  @!PT LDS RZ, [RZ] ;  /* 0x00000000fffff984 */ /* 0x000fe20000000800 */
[----:B------:R-:W-:Y:S01]  /*86e0*/  @!PT LDS RZ, [RZ] ;  /* 0x00000000fffff984 */ /* 0x000fe20000000800 */
[----:B------:R-:W-:Y:S01]  /*86f0*/  @!PT LDS RZ, [RZ] ;  /* 0x00000000fffff984 */ /* 0x000fe20000000800 */
[----:B------:R1:W-:Y:S01]  /*8700*/  @!P3 LDGSTS.E.BYPASS.LTC128B.128 [R227+0xf000], [R14.64+0x180] ;  /* 0x0f0001800ee3bfae */ /* 0x0003e2000b901d50 */
[C-C-:B------:R-:W-:Y:S02]  /*8710*/  @!P6 LEA.HI.X R13, R0.reuse, c[0x0][0x16c], R2.reuse, 0x1, P1 ;  /* 0x00005b00000dea11 */ /* 0x140fe400008f0c02 */
[C---:B---3--:R-:W-:Y:S01]  /*8720*/  @!P5 LEA R20, P2, R0.reuse, c[0x0][0x168], 0x1 ;  /* 0x00005a000014da11 */ /* 0x048fe200078408ff */
[----:B------:R1:W-:Y:S03]  /*8730*/  @P6 STS.128 [R227+0x9800], RZ ;  /* 0x009800ffe3006388 */ /* 0x0003e60000000c00 */
[C---:B------:R-:W-:Y:S01]  /*8740*/  @!P5 LEA.HI.X R21, R0.reuse, c[0x0][0x16c], R2, 0x1, P2 ;  /* 0x00005b000015da11 */ /* 0x040fe200010f0c02 */
        /* <DEDUP_REMOVED lines=24> */
.L_x_65:
[----:B------:R-:W-:Y:S05]  /*88d0*/  BSYNC B0 ;  /* 0x0000000000007941 */ /* 0x000fea0003800000 */
.L_x_64:
[----:B------:R-:W0:Y:S02]  /*88e0*/  LDGDEPBAR ;  /* 0x00000000000079af */ /* 0x000e240000000000 */
.L_x_63:
[----:B------:R-:W-:Y:S01]  /*88f0*/  FMNMX.FTZ R2, R164, R8, !PT ;  /* 0x00000008a4027209 */ /* 0x000fe20007810000 */
[----:B-1----:R-:W-:Y:S01]  /*8900*/  LDSM.16.MT88.4 R16, [R220+0x10000] ;  /* 0x01000000dc10783b */ /* 0x002fe20000004200 */
[----:B------:R-:W-:Y:S01]  /*8910*/  FMNMX.FTZ R0, R3, R10, !PT ;  /* 0x0000000a03007209 */ /* 0x000fe20007810000 */
[----:B------:R-:W-:Y:S01]  /*8920*/  @UP0 UIADD3 UR8, UR8, -0x3, URZ ;  /* 0xfffffffd08080890 */ /* 0x000fe2000fffe03f */
[----:B------:R-:W-:Y:S01]  /*8930*/  FMNMX.FTZ R2, R9, R2, !PT ;  /* 0x0000000209027209 */ /* 0x000fe20007810000 */
[----:B------:R-:W-:Y:S01]  /*8940*/  LDSM.16.MT88.4 R20, [R220+0x12800] ;  /* 0x01280000dc14783b */ /* 0x000fe20000004200 */
[----:B------:R-:W-:Y:S02]  /*8950*/  FMNMX.FTZ R0, R11, R0, !PT ;  /* 0x000000000b007209 */ /* 0x000fe40007810000 */
[----:B------:R-:W-:Y:S01]  /*8960*/  FMNMX.FTZ R2, R4, R2, !PT ;  /* 0x0000000204027209 */ /* 0x000fe20007810000 */
[----:B------:R-:W-:Y:S01]  /*8970*/  LDSM.16.MT88.4 R28, [R217+0x10800] ;  /* 0x01080000d91c783b */ /* 0x000fe20000004200 */
[----:B------:R-:W-:-:S02]  /*8980*/  FMNMX.FTZ R0, R6, R0, !PT ;  /* 0x0000000006007209 */ /* 0x000fc40007810000 */
[----:B------:R-:W-:Y:S01]  /*8990*/  FMNMX.FTZ R2, R5, R2, !PT ;  /* 0x0000000205027209 */ /* 0x000fe20007810000 */
[----:B------:R-:W-:Y:S01]  /*89a0*/  LDSM.16.MT88.4 R24, [R216+0x10800] ;  /* 0x01080000d818783b */ /* 0x000fe20000004200 */
[----:B------:R-:W-:Y:S02]  /*89b0*/  FMNMX.FTZ R0, R7, R0, !PT ;  /* 0x0000000007007209 */ /* 0x000fe40007810000 */
[----:B------:R-:W-:Y:S01]  /*89c0*/  FMNMX.FTZ R2, R189, R2, !PT ;  /* 0x00000002bd027209 */ /* 0x000fe20007810000 */
[----:B------:R-:W-:Y:S01]  /*89d0*/  LDSM.16.MT88.4 R32, [R216+0x16800] ;  /* 0x01680000d820783b */ /* 0x000fe20000004200 */
        /* <DEDUP_REMOVED lines=22> */
[----:B------:R-:W-:-:S03]  /*8b40*/  FMNMX.FTZ R0, R179, R0, !PT ;  /* 0x00000000b3007209 */ /* 0x000fc60007810000 */
[----:B------:R-:W1:Y:S04]  /*8b50*/  SHFL.BFLY PT, R13, R2, 0x2, 0x1f ;  /* 0x0c401f00020d7f89 */ /* 0x000e6800000e0000 */
[----:B------:R-:W2:Y:S01]  /*8b60*/  SHFL.BFLY PT, R12, R0, 0x2, 0x1f ;  /* 0x0c401f00000c7f89 */ /* 0x000ea200000e0000 */
[----:B-1----:R-:W-:Y:S02]  /*8b70*/  FMNMX.FTZ R13, R2, R13, !PT ;  /* 0x0000000d020d7209 */ /* 0x002fe40007810000 */
[----:B--2---:R-:W-:-:S03]  /*8b80*/  FMNMX.FTZ R12, R0, R12, !PT ;  /* 0x0000000c000c7209 */ /* 0x004fc60007810000 */
[----:B------:R-:W1:Y:S04]  /*8b90*/  SHFL.BFLY PT, R2, R13, 0x1, 0x1f ;  /* 0x0c201f000d027f89 */ /* 0x000e6800000e0000 */
[----:B------:R-:W2:Y:S01]  /*8ba0*/  SHFL.BFLY PT, R0, R12, 0x1, 0x1f ;  /* 0x0c201f000c007f89 */ /* 0x000ea200000e0000 */
[----:B-1----:R-:W-:-:S04]  /*8bb0*/  FMNMX.FTZ R2, R13, R2, !PT ;  /* 0x000000020d027209 */ /* 0x002fc80007810000 */
[C---:B------:R-:W-:Y:S01]  /*8bc0*/  FSETP.NEU.FTZ.AND P2, PT, R2.reuse, -INF , PT ;  /* 0xff8000000200780b */ /* 0x040fe20003f5d000 */
[----:B------:R-:W-:Y:S01]  /*8bd0*/  FMUL.FTZ R185, R2, c[0x0][0x23c] ;  /* 0x00008f0002b97a20 */ /* 0x000fe20000410000 */
[----:B--2---:R-:W-:Y:S02]  /*8be0*/  FMNMX.FTZ R0, R12, R0, !PT ;  /* 0x000000000c007209 */ /* 0x004fe40007810000 */
[----:B------:R-:W1:Y:S02]  /*8bf0*/  LDSM.16.MT88.4 R12, [R218+0x10000] ;  /* 0x01000000da0c783b */ /* 0x000e640000004200 */
[----:B------:R-:W-:Y:S01]  /*8c00*/  FSEL R185, R185, RZ, P2 ;  /* 0x000000ffb9b97208 */ /* 0x000fe20001000000 */
[C---:B------:R-:W-:Y:S01]  /*8c10*/  FMUL.FTZ R182, R0.reuse, c[0x0][0x23c] ;  /* 0x00008f0000b67a20 */ /* 0x040fe20000410000 */
[----:B------:R-:W-:-:S03]  /*8c20*/  FSETP.NEU.FTZ.AND P1, PT, R0, -INF , PT ;  /* 0xff8000000000780b */ /* 0x000fc60003f3d000 */
[--C-:B------:R-:W-:Y:S01]  /*8c30*/  FFMA.FTZ R174, R5, c[0x0][0x23c], -R185.reuse ;  /* 0x00008f0005ae7a23 */ /* 0x100fe200000108b9 */
[----:B------:R-:W-:Y:S01]  /*8c40*/  FSEL R5, R0, RZ, P1 ;  /* 0x000000ff00057208 */ /* 0x000fe20000800000 */
[--C-:B------:R-:W-:Y:S01]  /*8c50*/  FFMA.FTZ R175, R4, c[0x0][0x23c], -R185.reuse ;  /* 0x00008f0004af7a23 */ /* 0x100fe200000108b9 */
[----:B------:R-:W-:Y:S01]  /*8c60*/  FSEL R4, R2, RZ, P2 ;  /* 0x000000ff02047208 */ /* 0x000fe20001000000 */
[----:B------:R-:W-:Y:S01]  /*8c70*/  FFMA.FTZ R177, R8, c[0x0][0x23c], -R185 ;  /* 0x00008f0008b17a23 */ /* 0x000fe200000108b9 */
[----:B------:R-:W-:Y:S01]  /*8c80*/  FSEL R182, R182, RZ, P1 ;  /* 0x000000ffb6b67208 */ /* 0x000fe20000800000 */
[----:B------:R-:W-:Y:S01]  /*8c90*/  FADD.FTZ R5, R3, -R5 ;  /* 0x8000000503057221 */ /* 0x000fe20000010000 */
[----:B------:R-:W-:Y:S01]  /*8ca0*/  MUFU.EX2 R174, R174 ;  /* 0x000000ae00ae7308 */ /* 0x000fe20000000800 */
[----:B------:R-:W-:Y:S02]  /*8cb0*/  FADD.FTZ R4, R164, -R4 ;  /* 0x80000004a4047221 */ /* 0x000fe40000010000 */
[----:B------:R-:W-:-:S02]  /*8cc0*/  FFMA.FTZ R176, R9, c[0x0][0x23c], -R185 ;  /* 0x00008f0009b07a23 */ /* 0x000fc400000108b9 */
[--C-:B------:R-:W-:Y:S02]  /*8cd0*/  FFMA.FTZ R173, R10, c[0x0][0x23c], -R182.reuse ;  /* 0x00008f000aad7a23 */ /* 0x100fe400000108b6 */
[--C-:B------:R-:W-:Y:S01]  /*8ce0*/  FFMA.FTZ R172, R11, c[0x0][0x23c], -R182.reuse ;  /* 0x00008f000bac7a23 */ /* 0x100fe200000108b6 */
[----:B------:R-:W-:Y:S01]  /*8cf0*/  MUFU.EX2 R177, R177 ;  /* 0x000000b100b17308 */ /* 0x000fe20000000800 */
[--C-:B------:R-:W-:Y:S01]  /*8d00*/  FFMA.FTZ R165, R6, c[0x0][0x23c], -R182.reuse ;  /* 0x00008f0006a57a23 */ /* 0x100fe200000108b6 */
[----:B------:R-:W2:Y:S01]  /*8d10*/  LDSM.16.MT88.4 R8, [R217+0x10000] ;  /* 0x01000000d908783b */ /* 0x000ea20000004200 */
[----:B------:R-:W-:Y:S02]  /*8d20*/  FFMA.FTZ R164, R7, c[0x0][0x23c], -R182 ;  /* 0x00008f0007a47a23 */ /* 0x000fe400000108b6 */
[----:B------:R-:W-:Y:S02]  /*8d30*/  FMUL.FTZ R3, R5, c[0x0][0x23c] ;  /* 0x00008f0005037a20 */ /* 0x000fe40000410000 */
[----:B------:R-:W-:Y:S01]  /*8d40*/  FMUL.FTZ R4, R4, c[0x0][0x23c] ;  /* 0x00008f0004047a20 */ /* 0x000fe20000410000 */
[----:B------:R-:W-:Y:S01]  /*8d50*/  MUFU.EX2 R176, R176 ;  /* 0x000000b000b07308 */ /* 0x000fe20000000800 */
[----:B------:R-:W-:-:S02]  /*8d60*/  FFMA.FTZ R189, R189, c[0x0][0x23c], -R185 ;  /* 0x00008f00bdbd7a23 */ /* 0x000fc400000108b9 */
[--C-:B------:R-:W-:Y:S02]  /*8d70*/  FFMA.FTZ R190, R190, c[0x0][0x23c], -R185.reuse ;  /* 0x00008f00bebe7a23 */ /* 0x100fe400000108b9 */
[--C-:B------:R-:W-:Y:S02]  /*8d80*/  FFMA.FTZ R191, R191, c[0x0][0x23c], -R185.reuse ;  /* 0x00008f00bfbf7a23 */ /* 0x100fe400000108b9 */
[----:B------:R-:W-:Y:S01]  /*8d90*/  FFMA.FTZ R192, R192, c[0x0][0x23c], -R185 ;  /* 0x00008f00c0c07a23 */ /* 0x000fe200000108b9 */
[----:B------:R-:W3:Y:S01]  /*8da0*/  MUFU.EX2 R175, R175 ;  /* 0x000000af00af7308 */ /* 0x000ee20000000800 */
[--C-:B------:R-:W-:Y:S02]  /*8db0*/  FFMA.FTZ R194, R194, c[0x0][0x23c], -R182.reuse ;  /* 0x00008f00c2c27a23 */ /* 0x100fe400000108b6 */
[--C-:B------:R-:W-:Y:S02]  /*8dc0*/  FFMA.FTZ R193, R193, c[0x0][0x23c], -R182.reuse ;  /* 0x00008f00c1c17a23 */ /* 0x100fe400000108b6 */
[----:B------:R-:W-:-:S02]  /*8dd0*/  FFMA.FTZ R195, R195, c[0x0][0x23c], -R182 ;  /* 0x00008f00c3c37a23 */ /* 0x000fc400000108b6 */
[--C-:B------:R-:W-:Y:S01]  /*8de0*/  FFMA.FTZ R196, R196, c[0x0][0x23c], -R182.reuse ;  /* 0x00008f00c4c47a23 */ /* 0x100fe200000108b6 */
[----:B------:R-:W-:Y:S01]  /*8df0*/  MUFU.EX2 R173, R173 ;  /* 0x000000ad00ad7308 */ /* 0x000fe20000000800 */
[--C-:B------:R-:W-:Y:S02]  /*8e00*/  FFMA.FTZ R231, R239, c[0x0][0x23c], -R185.reuse ;  /* 0x00008f00efe77a23 */ /* 0x100fe400000108b9 */
[--C-:B------:R-:W-:Y:S02]  /*8e10*/  FFMA.FTZ R238, R169, c[0x0][0x23c], -R185.reuse ;  /* 0x00008f00a9ee7a23 */ /* 0x100fe400000108b9 */
[--C-:B------:R-:W-:Y:S02]  /*8e20*/  FFMA.FTZ R239, R168, c[0x0][0x23c], -R185.reuse ;  /* 0x00008f00a8ef7a23 */ /* 0x100fe400000108b9 */
[----:B------:R-:W-:Y:S01]  /*8e30*/  FFMA.FTZ R240, R171, c[0x0][0x23c], -R185 ;  /* 0x00008f00abf07a23 */ /* 0x000fe200000108b9 */
[----:B------:R-:W4:Y:S01]  /*8e40*/  MUFU.EX2 R172, R172 ;  /* 0x000000ac00ac7308 */ /* 0x000f220000000800 */
[----:B---3--:R-:W-:Y:S01]  /*8e50*/  F2FP.PACK_AB R6, R174, R175 ;  /* 0x000000afae06723e */ /* 0x008fe200000000ff */
[----:B------:R-:W-:-:S02]  /*8e60*/  FFMA.FTZ R243, R170, c[0x0][0x23c], -R182 ;  /* 0x00008f00aaf37a23 */ /* 0x000fc400000108b6 */
[--C-:B------:R-:W-:Y:S01]  /*8e70*/  FFMA.FTZ R198, R198, c[0x0][0x23c], -R182.reuse ;  /* 0x00008f00c6c67a23 */ /* 0x100fe200000108b6 */
[----:B------:R-:W-:Y:S01]  /*8e80*/  LDSM.16.MT88.4 R168, [R220+0x11000] ;  /* 0x01100000dca8783b */ /* 0x000fe20000004200 */
[--C-:B------:R-:W-:Y:S02]  /*8e90*/  FFMA.FTZ R197, R197, c[0x0][0x23c], -R182.reuse ;  /* 0x00008f00c5c57a23 */ /* 0x100fe400000108b6 */
[----:B------:R-:W-:Y:S01]  /*8ea0*/  MUFU.EX2 R165, R165 ;  /* 0x000000a500a57308 */ /* 0x000fe20000000800 */
[--C-:B------:R-:W-:Y:S02]  /*8eb0*/  FFMA.FTZ R199, R199, c[0x0][0x23c], -R182.reuse ;  /* 0x00008f00c7c77a23 */ /* 0x100fe400000108b6 */
[--C-:B------:R-:W-:Y:S02]  /*8ec0*/  FFMA.FTZ R183, R183, c[0x0][0x23c], -R182.reuse ;  /* 0x00008f00b7b77a23 */ /* 0x100fe400000108b6 */
[--C-:B------:R-:W-:Y:S02]  /*8ed0*/  FFMA.FTZ R181, R181, c[0x0][0x23c], -R182.reuse ;  /* 0x00008f00b5b57a23 */ /* 0x100fe400000108b6 */
[--C-:B------:R-:W-:Y:S01]  /*8ee0*/  FFMA.FTZ R180, R180, c[0x0][0x23c], -R182.reuse ;  /* 0x00008f00b4b47a23 */ /* 0x100fe200000108b6 */
[----:B------:R-:W3:Y:S01]  /*8ef0*/  MUFU.EX2 R164, R164 ;  /* 0x000000a400a47308 */ /* 0x000ee20000000800 */
[----:B----4-:R-:W-:Y:S01]  /*8f00*/  F2FP.PACK_AB R5, R172, R173 ;  /* 0x000000adac05723e */ /* 0x010fe200000000ff */
[----:B------:R-:W-:-:S06]  /*8f10*/  FFMA.FTZ R179, R179, c[0x0][0x23c], -R182 ;  /* 0x00008f00b3b37a23 */ /* 0x000fcc00000108b6 */
[----:B------:R4:W5:Y:S08]  /*8f20*/  MUFU.EX2 R178, R4 ;  /* 0x0000000400b27308 */ /* 0x0009700000000800 */
[----:B------:R-:W1:Y:S01]  /*8f30*/  MUFU.EX2 R3, R3 ;  /* 0x0000000300037308 */ /* 0x000e620000000800 */
[----:B---3--:R-:W-:Y:S02]  /*8f40*/  F2FP.PACK_AB R7, R164, R165 ;  /* 0x000000a5a407723e */ /* 0x008fe400000000ff */
[----:B----4-:R-:W-:Y:S01]  /*8f50*/  F2FP.PACK_AB R4, R176, R177 ;  /* 0x000000b1b004723e */ /* 0x010fe200000000ff */
[----:B-----5:R-:W-:-:S04]  /*8f60*/  FMUL.FTZ R160, R160, R178 ;  /* 0x000000b2a0a07220 */ /* 0x020fc80000410000 */
[----:B------:R-:W3:Y:S01]  /*8f70*/  MUFU.EX2 R189, R189 ;  /* 0x000000bd00bd7308 */ /* 0x000ee20000000800 */
[-C--:B------:R-:W-:Y:S02]  /*8f80*/  FMUL.FTZ R161, R161, R178.reuse ;  /* 0x000000b2a1a17220 */ /* 0x080fe40000410000 */
[-C--:B------:R-:W-:Y:S02]  /*8f90*/  FMUL.FTZ R156, R156, R178.reuse ;  /* 0x000000b29c9c7220 */ /* 0x080fe40000410000 */
[----:B------:R-:W-:Y:S02]  /*8fa0*/  FMUL.FTZ R157, R157, R178 ;  /* 0x000000b29d9d7220 */ /* 0x000fe40000410000 */
[-C--:B-1----:R-:W-:Y:S01]  /*8fb0*/  FMUL.FTZ R162, R162, R3.reuse ;  /* 0x00000003a2a27220 */ /* 0x082fe20000410000 */
[----:B------:R-:W1:Y:S01]  /*8fc0*/  MUFU.EX2 R190, R190 ;  /* 0x000000be00be7308 */ /* 0x000e620000000800 */
[-C--:B------:R-:W-:Y:S02]  /*8fd0*/  FMUL.FTZ R163, R163, R3.reuse ;  /* 0x00000003a3a37220 */ /* 0x080fe40000410000 */
[----:B------:R-:W-:-:S02]  /*8fe0*/  FMUL.FTZ R158, R158, R3 ;  /* 0x000000039e9e7220 */ /* 0x000fc40000410000 */
[-C--:B------:R-:W-:Y:S02]  /*8ff0*/  FMUL.FTZ R159, R159, R3.reuse ;  /* 0x000000039f9f7220 */ /* 0x080fe40000410000 */
[-C--:B------:R-:W-:Y:S01]  /*9000*/  FMUL.FTZ R36, R36, R178.reuse ;  /* 0x000000b224247220 */ /* 0x080fe20000410000 */
[C---:B------:R-:W-:Y:S01]  /*9010*/  HMMA.16816.F32 R160, R4.reuse, R16, R160 ;  /* 0x0000001004a0723c */ /* 0x040fe200000018a0 */
[-C--:B------:R-:W-:Y:S01]  /*9020*/  FMUL.FTZ R37, R37, R178.reuse ;  /* 0x000000b225257220 */ /* 0x080fe20000410000 */
[----:B------:R-:W-:Y:S01]  /*9030*/  MUFU.EX2 R191, R191 ;  /* 0x000000bf00bf7308 */ /* 0x000fe20000000800 */
[-C--:B------:R-:W-:Y:S02]  /*9040*/  FMUL.FTZ R38, R38, R3.reuse ;  /* 0x0000000326267220 */ /* 0x080fe40000410000 */
[-C--:B------:R-:W-:Y:S02]  /*9050*/  FMUL.FTZ R39, R39, R3.reuse ;  /* 0x0000000327277220 */ /* 0x080fe40000410000 */
[-C--:B------:R-:W-:Y:S01]  /*9060*/  FMUL.FTZ R40, R40, R178.reuse ;  /* 0x000000b228287220 */ /* 0x080fe20000410000 */
[----:B------:R-:W-:Y:S01]  /*9070*/  HMMA.16816.F32 R156, R4, R18, R156 ;  /* 0x00000012049c723c */ /* 0x000fe2000000189c */
[----:B------:R-:W4:Y:S01]  /*9080*/  LDSM.16.MT88.4 R16, [R216+0x10000] ;  /* 0x01000000d810783b */ /* 0x000f220000004200 */
[----:B------:R-:W-:Y:S01]  /*9090*/  FMUL.FTZ R41, R41, R178 ;  /* 0x000000b229297220 */ /* 0x000fe20000410000 */
[----:B------:R-:W-:Y:S01]  /*90a0*/  MUFU.EX2 R192, R192 ;  /* 0x000000c000c07308 */ /* 0x000fe20000000800 */
        /* <DEDUP_REMOVED lines=10> */
[----:B------:R-:W-:Y:S01]  /*9150*/  FMUL.FTZ R49, R49, R178 ;  /* 0x000000b231317220 */ /* 0x000fe20000410000 */
[----:B------:R-:W5:Y:S01]  /*9160*/  LDSM.16.MT88.4 R12, [R220+0x12000] ;  /* 0x01200000dc0c783b */ /* 0x000f620000004200 */
[-C--:B------:R-:W-:Y:S01]  /*9170*/  FMUL.FTZ R50, R50, R3.reuse ;  /* 0x0000000332327220 */ /* 0x080fe20000410000 */
[----:B------:R-:W1:Y:S01]  /*9180*/  MUFU.EX2 R193, R193 ;  /* 0x000000c100c17308 */ /* 0x000e620000000800 */
[----:B------:R-:W-:-:S02]  /*9190*/  FMUL.FTZ R51, R51, R3 ;  /* 0x0000000333337220 */ /* 0x000fc40000410000 */
[-C--:B------:R-:W-:Y:S01]  /*91a0*/  FMUL.FTZ R52, R52, R178.reuse ;  /* 0x000000b234347220 */ /* 0x080fe20000410000 */
[C---:B--2---:R-:W-:Y:S01]  /*91b0*/  HMMA.16816.F32 R44, R4.reuse, R8, R44 ;  /* 0x00000008042c723c */ /* 0x044fe2000000182c */
[-C--:B------:R-:W-:Y:S02]  /*91c0*/  FMUL.FTZ R53, R53, R178.reuse ;  /* 0x000000b235357220 */ /* 0x080fe40000410000 */
[-C--:B------:R-:W-:Y:S01]  /*91d0*/  FMUL.FTZ R54, R54, R3.reuse ;  /* 0x0000000336367220 */ /* 0x080fe20000410000 */
[----:B------:R-:W-:Y:S01]  /*91e0*/  MUFU.EX2 R195, R195 ;  /* 0x000000c300c37308 */ /* 0x000fe20000000800 */
[-C--:B------:R-:W-:Y:S02]  /*91f0*/  FMUL.FTZ R55, R55, R3.reuse ;  /* 0x0000000337377220 */ /* 0x080fe40000410000 */
[-C--:B------:R-:W-:Y:S01]  /*9200*/  FMUL.FTZ R56, R56, R178.reuse ;  /* 0x000000b238387220 */ /* 0x080fe20000410000 */
[----:B------:R-:W-:Y:S01]  /*9210*/  HMMA.16816.F32 R48, R4, R10, R48 ;  /* 0x0000000a0430723c */ /* 0x000fe20000001830 */
[----:B------:R-:W-:Y:S01]  /*9220*/  FMUL.FTZ R57, R57, R178 ;  /* 0x000000b239397220 */ /* 0x000fe20000410000 */
[----:B------:R-:W2:Y:S01]  /*9230*/  LDSM.16.MT88.4 R8, [R218+0x12000] ;  /* 0x01200000da08783b */ /* 0x000ea20000004200 */
[-C--:B------:R-:W-:Y:S01]  /*9240*/  FMUL.FTZ R58, R58, R3.reuse ;  /* 0x000000033a3a7220 */ /* 0x080fe20000410000 */
[----:B------:R-:W1:Y:S01]  /*9250*/  MUFU.EX2 R196, R196 ;  /* 0x000000c400c47308 */ /* 0x000e620000000800 */
[----:B------:R-:W-:-:S02]  /*9260*/  FMUL.FTZ R59, R59, R3 ;  /* 0x000000033b3b7220 */ /* 0x000fc40000410000 */
[-C--:B------:R-:W-:Y:S01]  /*9270*/  FMUL.FTZ R60, R60, R178.reuse ;  /* 0x000000b23c3c7220 */ /* 0x080fe20000410000 */
[C---:B----4-:R-:W-:Y:S01]  /*9280*/  HMMA.16816.F32 R52, R4.reuse, R16, R52 ;  /* 0x000000100434723c */ /* 0x050fe20000001834 */
[-C--:B------:R-:W-:Y:S02]  /*9290*/  FMUL.FTZ R61, R61, R178.reuse ;  /* 0x000000b23d3d7220 */ /* 0x080fe40000410000 */
[-C--:B------:R-:W-:Y:S01]  /*92a0*/  FMUL.FTZ R62, R62, R3.reuse ;  /* 0x000000033e3e7220 */ /* 0x080fe20000410000 */
[----:B------:R-:W4:Y:S01]  /*92b0*/  MUFU.EX2 R231, R231 ;  /* 0x000000e700e77308 */ /* 0x000f220000000800 */
[----:B------:R-:W-:Y:S02]  /*92c0*/  FMUL.FTZ R63, R63, R3 ;  /* 0x000000033f3f7220 */ /* 0x000fe40000410000 */
[-C--:B------:R-:W-:Y:S01]  /*92d0*/  FMUL.FTZ R64, R64, R178.reuse ;  /* 0x000000b240407220 */ /* 0x080fe20000410000 */
[----:B------:R-:W-:Y:S01]  /*92e0*/  HMMA.16816.F32 R56, R4, R18, R56 ;  /* 0x000000120438723c */ /* 0x000fe20000001838 */
[----:B------:R-:W1:Y:S01]  /*92f0*/  LDSM.16.MT88.4 R16, [R217+0x12000] ;  /* 0x01200000d910783b */ /* 0x000e620000004200 */
[----:B------:R-:W-:-:S02]  /*9300*/  FMUL.FTZ R65, R65, R178 ;  /* 0x000000b241417220 */ /* 0x000fc40000410000 */
[-C--:B------:R-:W-:Y:S01]  /*9310*/  FMUL.FTZ R66, R66, R3.reuse ;  /* 0x0000000342427220 */ /* 0x080fe20000410000 */
[----:B------:R-:W1:Y:S01]  /*9320*/  MUFU.EX2 R238, R238 ;  /* 0x000000ee00ee7308 */ /* 0x000e620000000800 */
[-C--:B------:R-:W-:Y:S02]  /*9330*/  FMUL.FTZ R67, R67, R3.reuse ;  /* 0x0000000343437220 */ /* 0x080fe40000410000 */
[-C--:B------:R-:W-:Y:S02]  /*9340*/  FMUL.FTZ R68, R68, R178.reuse ;  /* 0x000000b244447220 */ /* 0x080fe40000410000 */
[----:B------:R-:W-:Y:S01]  /*9350*/  FMUL.FTZ R69, R69, R178 ;  /* 0x000000b245457220 */ /* 0x000fe20000410000 */
[----:B-----5:R-:W-:Y:S01]  /*9360*/  HMMA.16816.F32 R60, R4, R12, R60 ;  /* 0x0000000c043c723c */ /* 0x020fe2000000183c */
[-C--:B------:R-:W-:Y:S01]  /*9370*/  FMUL.FTZ R70, R70, R3.reuse ;  /* 0x0000000346467220 */ /* 0x080fe20000410000 */
[----:B------:R-:W-:Y:S01]  /*9380*/  MUFU.EX2 R239, R239 ;  /* 0x000000ef00ef7308 */ /* 0x000fe20000000800 */
[----:B------:R-:W-:-:S02]  /*9390*/  FMUL.FTZ R71, R71, R3 ;  /* 0x0000000347477220 */ /* 0x000fc40000410000 */
[-C--:B------:R-:W-:Y:S02]  /*93a0*/  FMUL.FTZ R72, R72, R178.reuse ;  /* 0x000000b248487220 */ /* 0x080fe40000410000 */
[-C--:B------:R-:W-:Y:S01]  /*93b0*/  FMUL.FTZ R73, R73, R178.reuse ;  /* 0x000000b249497220 */ /* 0x080fe20000410000 */
[C---:B------:R-:W-:Y:S01]  /*93c0*/  HMMA.16816.F32 R64, R4.reuse, R14, R64 ;  /* 0x0000000e0440723c */ /* 0x040fe20000001840 */
[-C--:B------:R-:W-:Y:S01]  /*93d0*/  FMUL.FTZ R74, R74, R3.reuse ;  /* 0x000000034a4a7220 */ /* 0x080fe20000410000 */
[----:B------:R-:W5:Y:S01]  /*93e0*/  LDSM.16.MT88.4 R12, [R216+0x12000] ;  /* 0x01200000d80c783b */ /* 0x000f620000004200 */
[-C--:B------:R-:W-:Y:S01]  /*93f0*/  FMUL.FTZ R75, R75, R3.reuse ;  /* 0x000000034b4b7220 */ /* 0x080fe20000410000 */
[----:B------:R-:W-:Y:S01]  /*9400*/  MUFU.EX2 R240, R240 ;  /* 0x000000f000f07308 */ /* 0x000fe20000000800 */
[-C--:B------:R-:W-:Y:S02]  /*9410*/  FMUL.FTZ R76, R76, R178.reuse ;  /* 0x000000b24c4c7220 */ /* 0x080fe40000410000 */
[----:B------:R-:W-:Y:S01]  /*9420*/  FMUL.FTZ R77, R77, R178 ;  /* 0x000000b24d4d7220 */ /* 0x000fe20000410000 */
[----:B--2---:R-:W-:Y:S01]  /*9430*/  HMMA.16816.F32 R68, R4, R8, R68 ;  /* 0x000000080444723c */ /* 0x004fe20000001844 */
[----:B------:R-:W-:-:S02]  /*9440*/  FMUL.FTZ R78, R78, R3 ;  /* 0x000000034e4e7220 */ /* 0x000fc40000410000 */
[-C--:B------:R-:W-:Y:S01]  /*9450*/  FMUL.FTZ R79, R79, R3.reuse ;  /* 0x000000034f4f7220 */ /* 0x080fe20000410000 */
[----:B------:R-:W-:Y:S01]  /*9460*/  MUFU.EX2 R243, R243 ;  /* 0x000000f300f37308 */ /* 0x000fe20000000800 */
[-C--:B------:R-:W-:Y:S02]  /*9470*/  FMUL.FTZ R80, R80, R178.reuse ;  /* 0x000000b250507220 */ /* 0x080fe40000410000 */
[-C--:B------:R-:W-:Y:S01]  /*9480*/  FMUL.FTZ R81, R81, R178.reuse ;  /* 0x000000b251517220 */ /* 0x080fe20000410000 */
[----:B------:R-:W-:Y:S01]  /*9490*/  HMMA.16816.F32 R72, R4, R10, R72 ;  /* 0x0000000a0448723c */ /* 0x000fe20000001848 */
[----:B------:R-:W2:Y:S01]  /*94a0*/  LDSM.16.MT88.4 R8, [R220+0x14000] ;  /* 0x01400000dc08783b */ /* 0x000ea20000004200 */
[-C--:B------:R-:W-:Y:S02]  /*94b0*/  FMUL.FTZ R82, R82, R3.reuse ;  /* 0x0000000352527220 */ /* 0x080fe40000410000 */
[----:B------:R-:W-:Y:S01]  /*94c0*/  FMUL.FTZ R83, R83, R3 ;  /* 0x0000000353537220 */ /* 0x000fe20000410000 */
[----:B------:R-:W2:Y:S01]  /*94d0*/  MUFU.EX2 R198, R198 ;  /* 0x000000c600c67308 */ /* 0x000ea20000000800 */
[----:B------:R-:W-:-:S02]  /*94e0*/  FMUL.FTZ R84, R84, R178 ;  /* 0x000000b254547220 */ /* 0x000fc40000410000 */
[C---:B-1----:R-:W-:Y:S01]  /*94f0*/  HMMA.16816.F32 R76, R4.reuse, R16, R76 ;  /* 0x00000010044c723c */ /* 0x042fe2000000184c */
[-C--:B------:R-:W-:Y:S02]  /*9500*/  FMUL.FTZ R85, R85, R178.reuse ;  /* 0x000000b255557220 */ /* 0x080fe40000410000 */
        /* <DEDUP_REMOVED lines=8> */
[-C--:B------:R-:W-:Y:S01]  /*9590*/  FMUL.FTZ R91, R91, R3.reuse ;  /* 0x000000035b5b7220 */ /* 0x080fe20000410000 */
[----:B------:R-:W1:Y:S01]  /*95a0*/  MUFU.EX2 R199, R199 ;  /* 0x000000c700c77308 */ /* 0x000e620000000800 */
[-C--:B------:R-:W-:Y:S02]  /*95b0*/  FMUL.FTZ R92, R92, R178.reuse ;  /* 0x000000b25c5c7220 */ /* 0x080fe40000410000 */
[-C--:B------:R-:W-:Y:S01]  /*95c0*/  FMUL.FTZ R93, R93, R178.reuse ;  /* 0x000000b25d5d7220 */ /* 0x080fe20000410000 */
[----:B-----5:R-:W-:Y:S01]  /*95d0*/  HMMA.16816.F32 R84, R4, R12, R84 ;  /* 0x0000000c0454723c */ /* 0x020fe20000001854 */
[-C--:B------:R-:W-:Y:S02]  /*95e0*/  FMUL.FTZ R94, R94, R3.reuse ;  /* 0x000000035e5e7220 */ /* 0x080fe40000410000 */
[----:B------:R-:W-:Y:S01]  /*95f0*/  FMUL.FTZ R95, R95, R3 ;  /* 0x000000035f5f7220 */ /* 0x000fe20000410000 */
[----:B------:R-:W5:Y:S01]  /*9600*/  MUFU.EX2 R183, R183 ;  /* 0x000000b700b77308 */ /* 0x000f620000000800 */
[----:B------:R-:W-:-:S02]  /*9610*/  FMUL.FTZ R96, R96, R178 ;  /* 0x000000b260607220 */ /* 0x000fc40000410000 */
[-C--:B------:R-:W-:Y:S01]  /*9620*/  FMUL.FTZ R97, R97, R178.reuse ;  /* 0x000000b261617220 */ /* 0x080fe20000410000 */
[C---:B------:R-:W-:Y:S01]  /*9630*/  HMMA.16816.F32 R88, R4.reuse, R14, R88 ;  /* 0x0000000e0458723c */ /* 0x040fe20000001858 */
[-C--:B------:R-:W-:Y:S01]  /*9640*/  FMUL.FTZ R98, R98, R3.reuse ;  /* 0x0000000362627220 */ /* 0x080fe20000410000 */
[----:B------:R-:W3:Y:S01]  /*9650*/  LDSM.16.MT88.4 R12, [R217+0x14000] ;  /* 0x01400000d90c783b */ /* 0x000ee20000004200 */
[-C--:B------:R-:W-:Y:S01]  /*9660*/  FMUL.FTZ R99, R99, R3.reuse ;  /* 0x0000000363637220 */ /* 0x080fe20000410000 */
[----:B------:R-:W1:Y:S01]  /*9670*/  MUFU.EX2 R181, R181 ;  /* 0x000000b500b57308 */ /* 0x000e620000000800 */
[-C--:B------:R-:W-:Y:S02]  /*9680*/  FMUL.FTZ R100, R100, R178.reuse ;  /* 0x000000b264647220 */ /* 0x080fe40000410000 */
[----:B------:R-:W-:Y:S01]  /*9690*/  FMUL.FTZ R101, R101, R178 ;  /* 0x000000b265657220 */ /* 0x000fe20000410000 */
[----:B--2---:R-:W-:Y:S01]  /*96a0*/  HMMA.16816.F32 R92, R4, R8, R92 ;  /* 0x00000008045c723c */ /* 0x004fe2000000185c */
[----:B------:R-:W-:-:S02]  /*96b0*/  FMUL.FTZ R102, R102, R3 ;  /* 0x0000000366667220 */ /* 0x000fc40000410000 */
[-C--:B------:R-:W-:Y:S01]  /*96c0*/  FMUL.FTZ R103, R103, R3.reuse ;  /* 0x0000000367677220 */ /* 0x080fe20000410000 */
[----:B------:R-:W2:Y:S01]  /*96d0*/  MUFU.EX2 R180, R180 ;  /* 0x000000b400b47308 */ /* 0x000ea20000000800 */
[-C--:B------:R-:W-:Y:S02]  /*96e0*/  FMUL.FTZ R104, R104, R178.reuse ;  /* 0x000000b268687220 */ /* 0x080fe40000410000 */
[-C--:B------:R-:W-:Y:S01]  /*96f0*/  FMUL.FTZ R105, R105, R178.reuse ;  /* 0x000000b269697220 */ /* 0x080fe20000410000 */
[----:B------:R-:W-:Y:S01]  /*9700*/  HMMA.16816.F32 R96, R4, R10, R96 ;  /* 0x0000000a0460723c */ /* 0x000fe20000001860 */
[-C--:B------:R-:W-:Y:S01]  /*9710*/  FMUL.FTZ R106, R106, R3.reuse ;  /* 0x000000036a6a7220 */ /* 0x080fe20000410000 */
[----:B------:R-:W2:Y:S01]  /*9720*/  LDSM.16.MT88.4 R8, [R216+0x14000] ;  /* 0x01400000d808783b */ /* 0x000ea20000004200 */
[----:B------:R-:W-:Y:S01]  /*9730*/  FMUL.FTZ R107, R107, R3 ;  /* 0x000000036b6b7220 */ /* 0x000fe20000410000 */
[----:B------:R-:W2:Y:S01]  /*9740*/  MUFU.EX2 R179, R179 ;  /* 0x000000b300b37308 */ /* 0x000ea20000000800 */
[----:B------:R-:W-:-:S02]  /*9750*/  FMUL.FTZ R108, R108, R178 ;  /* 0x000000b26c6c7220 */ /* 0x000fc40000410000 */
[-C--:B------:R-:W-:Y:S01]  /*9760*/  FMUL.FTZ R109, R109, R178.reuse ;  /* 0x000000b26d6d7220 */ /* 0x080fe20000410000 */
[C---:B-1----:R-:W-:Y:S01]  /*9770*/  HMMA.16816.F32 R100, R4.reuse, R16, R100 ;  /* 0x000000100464723c */ /* 0x042fe20000001864 */
[-C--:B------:R-:W-:Y:S02]  /*9780*/  FMUL.FTZ R110, R110, R3.reuse ;  /* 0x000000036e6e7220 */ /* 0x080fe40000410000 */
[-C--:B------:R-:W-:Y:S02]  /*9790*/  FMUL.FTZ R111, R111, R3.reuse ;  /* 0x000000036f6f7220 */ /* 0x080fe40000410000 */
[-C--:B------:R-:W-:Y:S02]  /*97a0*/  FMUL.FTZ R112, R112, R178.reuse ;  /* 0x000000b270707220 */ /* 0x080fe40000410000 */
[----:B------:R-:W-:Y:S01]  /*97b0*/  FMUL.FTZ R113, R113, R178 ;  /* 0x000000b271717220 */ /* 0x000fe20000410000 */
[----:B------:R-:W-:Y:S01]  /*97c0*/  HMMA.16816.F32 R104, R4, R18, R104 ;  /* 0x000000120468723c */ /* 0x000fe20000001868 */
[----:B------:R-:W1:Y:S01]  /*97d0*/  LDSM.16.MT88.4 R16, [R220+0x16000] ;  /* 0x01600000dc10783b */ /* 0x000e620000004200 */
[----:B------:R-:W-:-:S02]  /*97e0*/  FMUL.FTZ R114, R114, R3 ;  /* 0x0000000372727220 */ /* 0x000fc40000410000 */
[-C--:B------:R-:W-:Y:S02]  /*97f0*/  FMUL.FTZ R115, R115, R3.reuse ;  /* 0x0000000373737220 */ /* 0x080fe40000410000 */
[-C--:B------:R-:W-:Y:S02]  /*9800*/  FMUL.FTZ R116, R116, R178.reuse ;  /* 0x000000b274747220 */ /* 0x080fe40000410000 */
[-C--:B------:R-:W-:Y:S02]  /*9810*/  FMUL.FTZ R117, R117, R178.reuse ;  /* 0x000000b275757220 */ /* 0x080fe40000410000 */
[-C--:B------:R-:W-:Y:S01]  /*9820*/  FMUL.FTZ R118, R118, R3.reuse ;  /* 0x0000000376767220 */ /* 0x080fe20000410000 */
[----:B---3--:R-:W-:Y:S01]  /*9830*/  HMMA.16816.F32 R108, R4, R12, R108 ;  /* 0x0000000c046c723c */ /* 0x008fe2000000186c */
[----:B------:R-:W-:Y:S02]  /*9840*/  FMUL.FTZ R119, R119, R3 ;  /* 0x0000000377777220 */ /* 0x000fe40000410000 */
[----:B------:R-:W-:-:S02]  /*9850*/  FMUL.FTZ R120, R120, R178 ;  /* 0x000000b278787220 */ /* 0x000fc40000410000 */
[-C--:B------:R-:W-:Y:S02]  /*9860*/  FMUL.FTZ R121, R121, R178.reuse ;  /* 0x000000b279797220 */ /* 0x080fe40000410000 */
[-C--:B------:R-:W-:Y:S01]  /*9870*/  FMUL.FTZ R122, R122, R3.reuse ;  /* 0x000000037a7a7220 */ /* 0x080fe20000410000 */
[C---:B------:R-:W-:Y:S01]  /*9880*/  HMMA.16816.F32 R112, R4.reuse, R14, R112 ;  /* 0x0000000e0470723c */ /* 0x040fe20000001870 */
[-C--:B------:R-:W-:Y:S01]  /*9890*/  FMUL.FTZ R123, R123, R3.reuse ;  /* 0x000000037b7b7220 */ /* 0x080fe20000410000 */
[----:B------:R-:W3:Y:S01]  /*98a0*/  LDSM.16.MT88.4 R12, [R218+0x16000] ;  /* 0x01600000da0c783b */ /* 0x000ee20000004200 */
[-C--:B------:R-:W-:Y:S02]  /*98b0*/  FMUL.FTZ R124, R124, R178.reuse ;  /* 0x000000b27c7c7220 */ /* 0x080fe40000410000 */
[----:B------:R-:W-:Y:S02]  /*98c0*/  FMUL.FTZ R125, R125, R178 ;  /* 0x000000b27d7d7220 */ /* 0x000fe40000410000 */
[-C--:B------:R-:W-:Y:S01]  /*98d0*/  FMUL.FTZ R126, R126, R3.reuse ;  /* 0x000000037e7e7220 */ /* 0x080fe20000410000 */
[----:B--2---:R-:W-:Y:S01]  /*98e0*/  HMMA.16816.F32 R116, R4, R8, R116 ;  /* 0x000000080474723c */ /* 0x004fe20000001874 */
[----:B------:R-:W-:-:S02]  /*98f0*/  FMUL.FTZ R127, R127, R3 ;  /* 0x000000037f7f7220 */ /* 0x000fc40000410000 */
[-C--:B------:R-:W-:Y:S02]  /*9900*/  FMUL.FTZ R128, R128, R178.reuse ;  /* 0x000000b280807220 */ /* 0x080fe40000410000 */
[-C--:B------:R-:W-:Y:S02]  /*9910*/  FMUL.FTZ R129, R129, R178.reuse ;  /* 0x000000b281817220 */ /* 0x080fe40000410000 */
[-C--:B------:R-:W-:Y:S01]  /*9920*/  FMUL.FTZ R130, R130, R3.reuse ;  /* 0x0000000382827220 */ /* 0x080fe20000410000 */
[----:B------:R-:W-:Y:S01]  /*9930*/  HMMA.16816.F32 R120, R4, R10, R120 ;  /* 0x0000000a0478723c */ /* 0x000fe20000001878 */
[----:B------:R-:W-:Y:S01]  /*9940*/  FMUL.FTZ R131, R131, R3 ;  /* 0x0000000383837220 */ /* 0x000fe20000410000 */
[----:B------:R-:W2:Y:S01]  /*9950*/  LDSM.16.MT88.4 R8, [R217+0x16000] ;  /* 0x01600000d908783b */ /* 0x000ea20000004200 */
[-C--:B------:R-:W-:Y:S02]  /*9960*/  FMUL.FTZ R132, R132, R178.reuse ;  /* 0x000000b284847220 */ /* 0x080fe40000410000 */
[----:B------:R-:W-:-:S02]  /*9970*/  FMUL.FTZ R133, R133, R178 ;  /* 0x000000b285857220 */ /* 0x000fc40000410000 */
[-C--:B------:R-:W-:Y:S01]  /*9980*/  FMUL.FTZ R134, R134, R3.reuse ;  /* 0x0000000386867220 */ /* 0x080fe20000410000 */
[C---:B-1----:R-:W-:Y:S01]  /*9990*/  HMMA.16816.F32 R124, R4.reuse, R16, R124 ;  /* 0x00000010047c723c */ /* 0x042fe2000000187c */
[-C--:B------:R-:W-:Y:S02]  /*99a0*/  FMUL.FTZ R135, R135, R3.reuse ;  /* 0x0000000387877220 */ /* 0x080fe40000410000 */
[-C--:B------:R-:W-:Y:S02]  /*99b0*/  FMUL.FTZ R152, R152, R178.reuse ;  /* 0x000000b298987220 */ /* 0x080fe40000410000 */
[----:B------:R-:W-:Y:S02]  /*99c0*/  FMUL.FTZ R153, R153, R178 ;  /* 0x000000b299997220 */ /* 0x000fe40000410000 */
[-C--:B------:R-:W-:Y:S01]  /*99d0*/  FMUL.FTZ R154, R154, R3.reuse ;  /* 0x000000039a9a7220 */ /* 0x080fe20000410000 */
[----:B------:R-:W-:Y:S01]  /*99e0*/  HMMA.16816.F32 R128, R4, R18, R128 ;  /* 0x000000120480723c */ /* 0x000fe20000001880 */
[----:B------:R-:W1:Y:S01]  /*99f0*/  LDSM.16.MT88.4 R16, [R216+0x16000] ;  /* 0x01600000d810783b */ /* 0x000e620000004200 */
[----:B------:R-:W-:-:S02]  /*9a00*/  FMUL.FTZ R155, R155, R3 ;  /* 0x000000039b9b7220 */ /* 0x000fc40000410000 */
[-C--:B------:R-:W-:Y:S02]  /*9a10*/  FMUL.FTZ R136, R136, R178.reuse ;  /* 0x000000b288887220 */ /* 0x080fe40000410000 */
[-C--:B------:R-:W-:Y:S02]  /*9a20*/  FMUL.FTZ R137, R137, R178.reuse ;  /* 0x000000b289897220 */ /* 0x080fe40000410000 */
[-C--:B------:R-:W-:Y:S02]  /*9a30*/  FMUL.FTZ R138, R138, R3.reuse ;  /* 0x000000038a8a7220 */ /* 0x080fe40000410000 */
[----:B------:R-:W-:Y:S01]  /*9a40*/  FMUL.FTZ R139, R139, R3 ;  /* 0x000000038b8b7220 */ /* 0x000fe20000410000 */
[----:B---3--:R-:W-:Y:S01]  /*9a50*/  HMMA.16816.F32 R132, R4, R12, R132 ;  /* 0x0000000c0484723c */ /* 0x008fe20000001884 */
[-C--:B------:R-:W-:Y:S02]  /*9a60*/  FMUL.FTZ R140, R140, R178.reuse ;  /* 0x000000b28c8c7220 */ /* 0x080fe40000410000 */
[----:B------:R-:W-:-:S02]  /*9a70*/  FMUL.FTZ R141, R141, R178 ;  /* 0x000000b28d8d7220 */ /* 0x000fc40000410000 */
[-C--:B------:R-:W-:Y:S02]  /*9a80*/  FMUL.FTZ R142, R142, R3.reuse ;  /* 0x000000038e8e7220 */ /* 0x080fe40000410000 */
[-C--:B------:R-:W-:Y:S01]  /*9a90*/  FMUL.FTZ R143, R143, R3.reuse ;  /* 0x000000038f8f7220 */ /* 0x080fe20000410000 */
[C---:B------:R-:W-:Y:S01]  /*9aa0*/  HMMA.16816.F32 R152, R4.reuse, R14, R152 ;  /* 0x0000000e0498723c */ /* 0x040fe20000001898 */
[----:B------:R-:W3:Y:S01]  /*9ab0*/  LDSM.16.MT88.4 R12, [R220+0x10800] ;  /* 0x01080000dc0c783b */ /* 0x000ee20000004200 */
[-C--:B------:R-:W-:Y:S02]  /*9ac0*/  FMUL.FTZ R148, R148, R178.reuse ;  /* 0x000000b294947220 */ /* 0x080fe40000410000 */
[----:B------:R-:W-:Y:S02]  /*9ad0*/  FMUL.FTZ R149, R149, R178 ;  /* 0x000000b295957220 */ /* 0x000fe40000410000 */
[-C--:B------:R-:W-:Y:S02]  /*9ae0*/  FMUL.FTZ R150, R150, R3.reuse ;  /* 0x0000000396967220 */ /* 0x080fe40000410000 */
[----:B--2---:R-:W-:Y:S01]  /*9af0*/  HMMA.16816.F32 R136, R4, R8, R136 ;  /* 0x000000080488723c */ /* 0x004fe20000001888 */
[----:B------:R-:W-:-:S02]  /*9b00*/  FMUL.FTZ R151, R151, R3 ;  /* 0x0000000397977220 */ /* 0x000fc40000410000 */
[-C--:B------:R-:W-:Y:S02]  /*9b10*/  FMUL.FTZ R144, R144, R178.reuse ;  /* 0x000000b290907220 */ /* 0x080fe40000410000 */
[-C--:B------:R-:W-:Y:S02]  /*9b20*/  FMUL.FTZ R145, R145, R178.reuse ;  /* 0x000000b291917220 */ /* 0x080fe40000410000 */
[-C--:B------:R-:W-:Y:S01]  /*9b30*/  FMUL.FTZ R146, R146, R3.reuse ;  /* 0x0000000392927220 */ /* 0x080fe20000410000 */
[----:B------:R-:W-:Y:S01]  /*9b40*/  HMMA.16816.F32 R140, R4, R10, R140 ;  /* 0x0000000a048c723c */ /* 0x000fe2000000188c */
[----:B------:R-:W2:Y:S01]  /*9b50*/  LDSM.16.MT88.4 R8, [R218+0x10800] ;  /* 0x01080000da08783b */ /* 0x000ea20000004200 */
[-C--:B------:R-:W-:Y:S02]  /*9b60*/  FMUL.FTZ R147, R147, R3.reuse ;  /* 0x0000000393937220 */ /* 0x080fe40000410000 */
[----:B------:R-:W-:Y:S02]  /*9b70*/  FFMA.FTZ R177, R242, R178, R177 ;  /* 0x000000b2f2b17223 */ /* 0x000fe400000100b1 */
[----:B------:R-:W-:-:S02]  /*9b80*/  FFMA.FTZ R3, R241, R3, R173 ;  /* 0x00000003f1037223 */ /* 0x000fc400000100ad */
[C---:B-1----:R-:W-:Y:S01]  /*9b90*/  HMMA.16816.F32 R148, R4.reuse, R16, R148 ;  /* 0x000000100494723c */ /* 0x042fe20000001894 */
[----:B------:R-:W-:Y:S02]  /*9ba0*/  FADD.FTZ R176, R176, R177 ;  /* 0x000000b1b0b07221 */ /* 0x000fe40000010000 */
[----:B------:R-:W-:Y:S02]  /*9bb0*/  FADD.FTZ R3, R172, R3 ;  /* 0x00000003ac037221 */ /* 0x000fe40000010000 */
[----:B------:R-:W-:Y:S02]  /*9bc0*/  FADD.FTZ R176, R175, R176 ;  /* 0x000000b0afb07221 */ /* 0x000fe40000010000 */
[----:B------:R-:W-:Y:S01]  /*9bd0*/  FADD.FTZ R165, R165, R3 ;  /* 0x00000003a5a57221 */ /* 0x000fe20000010000 */
[----:B------:R-:W-:Y:S01]  /*9be0*/  HMMA.16816.F32 R144, R4, R18, R144 ;  /* 0x000000120490723c */ /* 0x000fe20000001890 */
[----:B------:R-:W1:Y:S01]  /*9bf0*/  LDSM.16.MT88.4 R16, [R218+0x12800] ;  /* 0x01280000da10783b */ /* 0x000e620000004200 */
[----:B------:R-:W-:Y:S01]  /*9c00*/  FADD.FTZ R174, R174, R176 ;  /* 0x000000b0aeae7221 */ /* 0x000fe20000010000 */
[----:B------:R-:W-:Y:S01]  /*9c10*/  MOV R3, R0 ;  /* 0x0000000000037202 */ /* 0x000fe20000000f00 */
[----:B------:R-:W-:Y:S01]  /*9c20*/  FADD.FTZ R165, R164, R165 ;  /* 0x000000a5a4a57221 */ /* 0x000fe20000010000 */
[----:B------:R-:W-:Y:S01]  /*9c30*/  MOV R164, R2 ;  /* 0x0000000200a47202 */ /* 0x000fe20000000f00 */
[----:B------:R-:W-:Y:S01]  /*9c40*/  FADD.FTZ R174, R189, R174 ;  /* 0x000000aebdae7221 */ /* 0x000fe20000010000 */
[----:B------:R-:W-:-:S02]  /*9c50*/  F2FP.PACK_AB R4, R190, R189 ;  /* 0x000000bdbe04723e */ /* 0x000fc400000000ff */
[C---:B------:R-:W-:Y:S01]  /*9c60*/  F2FP.PACK_AB R5, R193.reuse, R194 ;  /* 0x000000c2c105723e */ /* 0x040fe200000000ff */
[----:B------:R-:W-:Y:S01]  /*9c70*/  FADD.FTZ R194, R194, R165 ;  /* 0x000000a5c2c27221 */ /* 0x000fe20000010000 */
[----:B------:R-:W-:Y:S01]  /*9c80*/  F2FP.PACK_AB R6, R192, R191 ;  /* 0x000000bfc006723e */ /* 0x000fe200000000ff */
[----:B------:R-:W-:Y:S01]  /*9c90*/  FADD.FTZ R190, R190, R174 ;  /* 0x000000aebebe7221 */ /* 0x000fe20000010000 */
[----:B------:R-:W-:Y:S01]  /*9ca0*/  F2FP.PACK_AB R7, R196, R195 ;  /* 0x000000c3c407723e */ /* 0x000fe200000000ff */
[----:B------:R-:W-:Y:S01]  /*9cb0*/  FADD.FTZ R194, R193, R194 ;  /* 0x000000c2c1c27221 */ /* 0x000fe20000010000 */
[----:B------:R-:W-:Y:S01]  /*9cc0*/  @P0 MOV R3, R0 ;  /* 0x0000000000030202 */ /* 0x000fe20000000f00 */
[----:B------:R-:W-:Y:S01]  /*9cd0*/  FADD.FTZ R190, R191, R190 ;  /* 0x000000bebfbe7221 */ /* 0x000fe20000010000 */
[----:B------:R-:W-:Y:S01]  /*9ce0*/  @P0 MOV R164, R2 ;  /* 0x0000000200a40202 */ /* 0x000fe20000000f00 */
[----:B------:R-:W-:Y:S02]  /*9cf0*/  FADD.FTZ R195, R195, R194 ;  /* 0x000000c2c3c37221 */ /* 0x000fe40000010000 */
[----:B---3--:R-:W-:Y:S01]  /*9d00*/  HMMA.16816.F32 R160, R4, R12, R160 ;  /* 0x0000000c04a0723c */ /* 0x008fe200000018a0 */
[----:B------:R-:W-:-:S02]  /*9d10*/  FADD.FTZ R192, R192, R190 ;  /* 0x000000bec0c07221 */ /* 0x000fc40000010000 */
[----:B------:R-:W-:Y:S02]  /*9d20*/  FADD.FTZ R195, R196, R195 ;  /* 0x000000c3c4c37221 */ /* 0x000fe40000010000 */
[----:B----4-:R-:W-:-:S03]  /*9d30*/  FADD.FTZ R192, R231, R192 ;  /* 0x000000c0e7c07221 */ /* 0x010fc60000010000 */
[C---:B------:R-:W-:Y:S01]  /*9d40*/  HMMA.16816.F32 R156, R4.reuse, R14, R156 ;  /* 0x0000000e049c723c */ /* 0x040fe2000000189c */
[----:B------:R-:W-:Y:S07]  /*9d50*/  LDSM.16.MT88.4 R12, [R216+0x12800] ;  /* 0x01280000d80c783b */ /* 0x000fee0000004200 */
[C---:B--2---:R-:W-:Y:S08]  /*9d60*/  HMMA.16816.F32 R36, R4.reuse, R8, R36 ;  /* 0x000000080424723c */ /* 0x044ff00000001824 */
[C---:B------:R-:W-:Y:S01]  /*9d70*/  HMMA.16816.F32 R40, R4.reuse, R10, R40 ;  /* 0x0000000a0428723c */ /* 0x040fe20000001828 */
[----:B------:R-:W2:Y:S07]  /*9d80*/  LDSM.16.MT88.4 R8, [R217+0x12800] ;  /* 0x01280000d908783b */ /* 0x000eae0000004200 */
[C---:B------:R-:W-:Y:S08]  /*9d90*/  HMMA.16816.F32 R60, R4.reuse, R20, R60 ;  /* 0x00000014043c723c */ /* 0x040ff0000000183c */
[C---:B------:R-:W-:Y:S01]  /*9da0*/  HMMA.16816.F32 R64, R4.reuse, R22, R64 ;  /* 0x000000160440723c */ /* 0x040fe20000001840 */
[----:B------:R-:W3:Y:S07]  /*9db0*/  LDSM.16.MT88.4 R20, [R217+0x14800] ;  /* 0x01480000d914783b */ /* 0x000eee0000004200 */
[C---:B-1----:R-:W-:Y:S08]  /*9dc0*/  HMMA.16816.F32 R68, R4.reuse, R16, R68 ;  /* 0x000000100444723c */ /* 0x042ff00000001844 */
[C---:B------:R-:W-:Y:S01]  /*9dd0*/  HMMA.16816.F32 R72, R4.reuse, R18, R72 ;  /* 0x000000120448723c */ /* 0x040fe20000001848 */
[----:B------:R-:W1:Y:S07]  /*9de0*/  LDSM.16.MT88.4 R16, [R216+0x14800] ;  /* 0x01480000d810783b */ /* 0x000e6e0000004200 */
[C---:B------:R-:W-:Y:S08]  /*9df0*/  HMMA.16816.F32 R44, R4.reuse, R28, R44 ;  /* 0x0000001c042c723c */ /* 0x040ff0000000182c */
[C---:B------:R-:W-:Y:S01]  /*9e00*/  HMMA.16816.F32 R48, R4.reuse, R30, R48 ;  /* 0x0000001e0430723c */ /* 0x040fe20000001830 */
[----:B------:R-:W4:Y:S07]  /*9e10*/  LDSM.16.MT88.4 R28, [R220+0x14800] ;  /* 0x01480000dc1c783b */ /* 0x000f2e0000004200 */
[C---:B------:R-:W-:Y:S08]  /*9e20*/  HMMA.16816.F32 R52, R4.reuse, R24, R52 ;  /* 0x000000180434723c */ /* 0x040ff00000001834 */
[C---:B------:R-:W-:Y:S01]  /*9e30*/  HMMA.16816.F32 R56, R4.reuse, R26, R56 ;  /* 0x0000001a0438723c */ /* 0x040fe20000001838 */
[----:B------:R-:W1:Y:S07]  /*9e40*/  LDSM.16.MT88.4 R24, [R218+0x14800] ;  /* 0x01480000da18783b */ /* 0x000e6e0000004200 */
[C---:B--2---:R-:W-:Y:S08]  /*9e50*/  HMMA.16816.F32 R76, R4.reuse, R8, R76 ;  /* 0x00000008044c723c */ /* 0x044ff0000000184c */
[C---:B------:R-:W-:Y:S01]  /*9e60*/  HMMA.16816.F32 R80, R4.reuse, R10, R80 ;  /* 0x0000000a0450723c */ /* 0x040fe20000001850 */
[----:B------:R-:W2:Y:S07]  /*9e70*/  LDSM.16.MT88.4 R8, [R220+0x16800] ;  /* 0x01680000dc08783b */ /* 0x000eae0000004200 */
[C---:B------:R-:W-:Y:S08]  /*9e80*/  HMMA.16816.F32 R84, R4.reuse, R12, R84 ;  /* 0x0000000c0454723c */ /* 0x040ff00000001854 */
        /* <DEDUP_REMOVED lines=8> */
[C---:B----4-:R-:W-:Y:S08]  /*9f10*/  HMMA.16816.F32 R92, R4.reuse, R28, R92 ;  /* 0x0000001c045c723c */ /* 0x050ff0000000185c */
[C---:B------:R-:W-:Y:S01]  /*9f20*/  HMMA.16816.F32 R96, R4.reuse, R30, R96 ;  /* 0x0000001e0460723c */ /* 0x040fe20000001860 */
[----:B------:R-:W-:Y:S07]  /*9f30*/  LDSM.16.MT88.4 R28, [R217+0x11000] ;  /* 0x01100000d91c783b */ /* 0x000fee0000004200 */
[C---:B------:R-:W-:Y:S08]  /*9f40*/  HMMA.16816.F32 R100, R4.reuse, R24, R100 ;  /* 0x000000180464723c */ /* 0x040ff00000001864 */
[C---:B------:R-:W-:Y:S01]  /*9f50*/  HMMA.16816.F32 R104, R4.reuse, R26, R104 ;  /* 0x0000001a0468723c */ /* 0x040fe20000001868 */
[----:B------:R-:W4:Y:S07]  /*9f60*/  LDSM.16.MT88.4 R24, [R216+0x11000] ;  /* 0x01100000d818783b */ /* 0x000f2e0000004200 */
[C---:B--2---:R-:W-:Y:S08]  /*9f70*/  HMMA.16816.F32 R124, R4.reuse, R8, R124 ;  /* 0x00000008047c723c */ /* 0x044ff0000000187c */
[C---:B------:R-:W-:Y:S01]  /*9f80*/  HMMA.16816.F32 R128, R4.reuse, R10, R128 ;  /* 0x0000000a0480723c */ /* 0x040fe20000001880 */
[----:B------:R-:W2:Y:S07]  /*9f90*/  LDSM.16.MT88.4 R8, [R218+0x13000] ;  /* 0x01300000da08783b */ /* 0x000eae0000004200 */
[C---:B------:R-:W-:Y:S08]  /*9fa0*/  HMMA.16816.F32 R132, R4.reuse, R12, R132 ;  /* 0x0000000c0484723c */ /* 0x040ff00000001884 */
[C---:B------:R-:W-:Y:S01]  /*9fb0*/  HMMA.16816.F32 R152, R4.reuse, R14, R152 ;  /* 0x0000000e0498723c */ /* 0x040fe20000001898 */
[----:B------:R-:W1:Y:S07]  /*9fc0*/  LDSM.16.MT88.4 R12, [R220+0x13000] ;  /* 0x01300000dc0c783b */ /* 0x000e6e0000004200 */
[C---:B---3--:R-:W-:Y:S08]  /*9fd0*/  HMMA.16816.F32 R136, R4.reuse, R20, R136 ;  /* 0x000000140488723c */ /* 0x048ff00000001888 */
[C---:B------:R-:W-:Y:S01]  /*9fe0*/  HMMA.16816.F32 R140, R4.reuse, R22, R140 ;  /* 0x00000016048c723c */ /* 0x040fe2000000188c */
[----:B------:R-:W-:Y:S07]  /*9ff0*/  LDSM.16.MT88.4 R20, [R217+0x13000] ;  /* 0x01300000d914783b */ /* 0x000fee0000004200 */
[C---:B------:R-:W-:Y:S08]  /*a000*/  HMMA.16816.F32 R148, R4.reuse, R32, R148 ;  /* 0x000000200494723c */ /* 0x040ff00000001894 */
[----:B------:R-:W-:Y:S01]  /*a010*/  HMMA.16816.F32 R144, R4, R34, R144 ;  /* 0x000000220490723c */ /* 0x000fe20000001890 */
[----:B------:R-:W-:Y:S06]  /*a020*/  LDSM.16.MT88.4 R32, [R220+0x11800] ;  /* 0x01180000dc20783b */ /* 0x000fec0000004200 */
[C---:B------:R-:W-:Y:S01]  /*a030*/  F2FP.PACK_AB R4, R238.reuse, R231 ;  /* 0x000000e7ee04723e */ /* 0x040fe200000000ff */
        /* <DEDUP_REMOVED lines=9> */
[----:B-1----:R-:W-:Y:S02]  /*a0d0*/  HMMA.16816.F32 R36, R4, R16, R36 ;  /* 0x000000100424723c */ /* 0x002fe40000001824 */
[----:B------:R-:W-:-:S04]  /*a0e0*/  FADD.FTZ R197, R199, R197 ;  /* 0x000000c5c7c57221 */ /* 0x000fc80000010000 */
[----:B-----5:R-:W-:Y:S02]  /*a0f0*/  FADD.FTZ R197, R183, R197 ;  /* 0x000000c5b7c57221 */ /* 0x020fe40000010000 */
[----:B------:R-:W-:Y:S01]  /*a100*/  HMMA.16816.F32 R40, R4, R18, R40 ;  /* 0x000000120428723c */ /* 0x000fe20000001828 */
[----:B------:R-:W1:Y:S01]  /*a110*/  LDSM.16.MT88.4 R16, [R216+0x13000] ;  /* 0x01300000d810783b */ /* 0x000e620000004200 */
[----:B------:R-:W-:-:S04]  /*a120*/  FADD.FTZ R197, R181, R197 ;  /* 0x000000c5b5c57221 */ /* 0x000fc80000010000 */
[----:B------:R-:W-:Y:S02]  /*a130*/  FADD.FTZ R197, R180, R197 ;  /* 0x000000c5b4c57221 */ /* 0x000fe40000010000 */
[----:B----4-:R-:W-:Y:S02]  /*a140*/  HMMA.16816.F32 R52, R4, R24, R52 ;  /* 0x000000180434723c */ /* 0x010fe40000001834 */
[----:B------:R-:W-:-:S06]  /*a150*/  FADD.FTZ R241, R179, R197 ;  /* 0x000000c5b3f17221 */ /* 0x000fcc0000010000 */
[C---:B------:R-:W-:Y:S01]  /*a160*/  HMMA.16816.F32 R56, R4.reuse, R26, R56 ;  /* 0x0000001a0438723c */ /* 0x040fe20000001838 */
[----:B------:R-:W3:Y:S07]  /*a170*/  LDSM.16.MT88.4 R24, [R220+0x15000] ;  /* 0x01500000dc18783b */ /* 0x000eee0000004200 */
[C---:B--2---:R-:W-:Y:S08]  /*a180*/  HMMA.16816.F32 R68, R4.reuse, R8, R68 ;  /* 0x000000080444723c */ /* 0x044ff00000001844 */
[C---:B------:R-:W-:Y:S01]  /*a190*/  HMMA.16816.F32 R72, R4.reuse, R10, R72 ;  /* 0x0000000a0448723c */ /* 0x040fe20000001848 */
[----:B------:R-:W2:Y:S07]  /*a1a0*/  LDSM.16.MT88.4 R8, [R216+0x15000] ;  /* 0x01500000d808783b */ /* 0x000eae0000004200 */
[C---:B------:R-:W-:Y:S08]  /*a1b0*/  HMMA.16816.F32 R60, R4.reuse, R12, R60 ;  /* 0x0000000c043c723c */ /* 0x040ff0000000183c */
[C---:B------:R-:W-:Y:S01]  /*a1c0*/  HMMA.16816.F32 R64, R4.reuse, R14, R64 ;  /* 0x0000000e0440723c */ /* 0x040fe20000001840 */
[----:B------:R-:W4:Y:S07]  /*a1d0*/  LDSM.16.MT88.4 R12, [R217+0x15000] ;  /* 0x01500000d90c783b */ /* 0x000f2e0000004200 */
[C---:B-1----:R-:W-:Y:S08]  /*a1e0*/  HMMA.16816.F32 R84, R4.reuse, R16, R84 ;  /* 0x000000100454723c */ /* 0x042ff00000001854 */
[C---:B------:R-:W-:Y:S01]  /*a1f0*/  HMMA.16816.F32 R88, R4.reuse, R18, R88 ;  /* 0x000000120458723c */ /* 0x040fe20000001858 */
[----:B------:R-:W1:Y:S07]  /*a200*/  LDSM.16.MT88.4 R16, [R218+0x17000] ;  /* 0x01700000da10783b */ /* 0x000e6e0000004200 */
[C---:B------:R-:W-:Y:S08]  /*a210*/  HMMA.16816.F32 R44, R4.reuse, R28, R44 ;  /* 0x0000001c042c723c */ /* 0x040ff0000000182c */
        /* <DEDUP_REMOVED lines=17> */
[C---:B------:R-:W-:Y:S07]  /*a330*/  HMMA.16816.F32 R160, R4.reuse, R168, R160 ;  /* 0x000000a804a0723c */ /* 0x040fee00000018a0 */
[--C-:B------:R-:W-:Y:S01]  /*a340*/  FFMA.FTZ R168, R188, c[0x0][0x23c], -R185.reuse ;  /* 0x00008f00bca87a23 */ /* 0x100fe200000108b9 */
[----:B------:R-:W-:Y:S01]  /*a350*/  HMMA.16816.F32 R156, R4, R170, R156 ;  /* 0x000000aa049c723c */ /* 0x000fe2000000189c */
[----:B------:R-:W-:-:S04]  /*a360*/  FFMA.FTZ R169, R187, c[0x0][0x23c], -R185 ;  /* 0x00008f00bba97a23 */ /* 0x000fc800000108b9 */
[----:B------:R-:W2:Y:S02]  /*a370*/  MUFU.EX2 R168, R168 ;  /* 0x000000a800a87308 */ /* 0x000ea40000000800 */
[--C-:B------:R-:W-:Y:S01]  /*a380*/  FFMA.FTZ R170, R186, c[0x0][0x23c], -R185.reuse ;  /* 0x00008f00baaa7a23 */ /* 0x100fe200000108b9 */
[----:B-----5:R-:W-:Y:S01]  /*a390*/  HMMA.16816.F32 R100, R4, R28, R100 ;  /* 0x0000001c0464723c */ /* 0x020fe20000001864 */
[----:B------:R-:W-:-:S04]  /*a3a0*/  FFMA.FTZ R171, R184, c[0x0][0x23c], -R185 ;  /* 0x00008f00b8ab7a23 */ /* 0x000fc800000108b9 */
[----:B------:R-:W5:Y:S03]  /*a3b0*/  MUFU.EX2 R169, R169 ;  /* 0x000000a900a97308 */ /* 0x000f660000000800 */
[C---:B------:R-:W-:Y:S01]  /*a3c0*/  HMMA.16816.F32 R104, R4.reuse, R30, R104 ;  /* 0x0000001e0468723c */ /* 0x040fe20000001868 */
[----:B------:R-:W1:Y:S04]  /*a3d0*/  LDSM.16.MT88.4 R28, [R217+0x11800] ;  /* 0x01180000d91c783b */ /* 0x000e680000004200 */
[----:B------:R-:W3:Y:S01]  /*a3e0*/  MUFU.EX2 R170, R170 ;  /* 0x000000aa00aa7308 */ /* 0x000ee20000000800 */
[----:B--2---:R-:W-:Y:S02]  /*a3f0*/  FADD.FTZ R240, R168, R240 ;  /* 0x000000f0a8f07221 */ /* 0x004fe40000010000 */
[----:B------:R-:W-:Y:S05]  /*a400*/  HMMA.16816.F32 R124, R4, R20, R124 ;  /* 0x00000014047c723c */ /* 0x000fea000000187c */
[----:B------:R-:W2:Y:S01]  /*a410*/  MUFU.EX2 R171, R171 ;  /* 0x000000ab00ab7308 */ /* 0x000ea20000000800 */
[----:B-----5:R-:W-:-:S02]  /*a420*/  FADD.FTZ R240, R169, R240 ;  /* 0x000000f0a9f07221 */ /* 0x020fc40000010000 */
[----:B------:R-:W-:Y:S01]  /*a430*/  HMMA.16816.F32 R128, R4, R22, R128 ;  /* 0x000000160480723c */ /* 0x000fe20000001880 */
[----:B------:R-:W-:Y:S01]  /*a440*/  LDSM.16.MT88.4 R20, [R220+0x13800] ;  /* 0x01380000dc14783b */ /* 0x000fe20000004200 */
[----:B---3--:R-:W-:-:S06]  /*a450*/  FADD.FTZ R240, R170, R240 ;  /* 0x000000f0aaf07221 */ /* 0x008fcc0000010000 */
[----:B------:R-:W-:Y:S01]  /*a460*/  HMMA.16816.F32 R136, R4, R24, R136 ;  /* 0x000000180488723c */ /* 0x000fe20000001888 */
[----:B--2---:R-:W-:-:S07]  /*a470*/  FADD.FTZ R242, R171, R240 ;  /* 0x000000f0abf27221 */ /* 0x004fce0000010000 */
[C---:B------:R-:W-:Y:S01]  /*a480*/  HMMA.16816.F32 R140, R4.reuse, R26, R140 ;  /* 0x0000001a048c723c */ /* 0x040fe2000000188c */
[----:B------:R-:W2:Y:S07]  /*a490*/  LDSM.16.MT88.4 R24, [R216+0x11800] ;  /* 0x01180000d818783b */ /* 0x000eae0000004200 */
[C---:B------:R-:W-:Y:S08]  /*a4a0*/  HMMA.16816.F32 R148, R4.reuse, R8, R148 ;  /* 0x000000080494723c */ /* 0x040ff00000001894 */
[----:B------:R-:W-:Y:S01]  /*a4b0*/  HMMA.16816.F32 R144, R4, R10, R144 ;  /* 0x0000000a0490723c */ /* 0x000fe20000001890 */
[----:B------:R-:W3:Y:S06]  /*a4c0*/  LDSM.16.MT88.4 R8, [R217+0x13800] ;  /* 0x01380000d908783b */ /* 0x000eec0000004200 */
[----:B------:R-:W-:-:S02]  /*a4d0*/  F2FP.PACK_AB R4, R169, R168 ;  /* 0x000000a8a904723e */ /* 0x000fc400000000ff */
[----:B------:R-:W-:Y:S02]  /*a4e0*/  F2FP.PACK_AB R5, R181, R183 ;  /* 0x000000b7b505723e */ /* 0x000fe400000000ff */
[----:B------:R-:W-:Y:S02]  /*a4f0*/  F2FP.PACK_AB R6, R171, R170 ;  /* 0x000000aaab06723e */ /* 0x000fe400000000ff */
[----:B------:R-:W-:-:S07]  /*a500*/  F2FP.PACK_AB R7, R179, R180 ;  /* 0x000000b4b307723e */ /* 0x000fce00000000ff */
[C---:B----4-:R-:W-:Y:S08]  /*a510*/  HMMA.16816.F32 R36, R4.reuse, R12, R36 ;  /* 0x0000000c0424723c */ /* 0x050ff00000001824 */
        /* <DEDUP_REMOVED lines=26> */
[C---:B-----5:R-:W-:Y:S08]  /*a6c0*/  HMMA.16816.F32 R92, R4.reuse, R32, R92 ;  /* 0x00000020045c723c */ /* 0x060ff0000000185c */
[C---:B------:R-:W-:Y:S08]  /*a6d0*/  HMMA.16816.F32 R96, R4.reuse, R34, R96 ;  /* 0x000000220460723c */ /* 0x040ff00000001860 */
[C---:B------:R-:W-:Y:S08]  /*a6e0*/  HMMA.16816.F32 R100, R4.reuse, R28, R100 ;  /* 0x0000001c0464723c */ /* 0x040ff00000001864 */
[C---:B------:R-:W-:Y:S08]  /*a6f0*/  HMMA.16816.F32 R104, R4.reuse, R30, R104 ;  /* 0x0000001e0468723c */ /* 0x040ff00000001868 */
[C---:B--2---:R-:W-:Y:S08]  /*a700*/  HMMA.16816.F32 R108, R4.reuse, R24, R108 ;  /* 0x00000018046c723c */ /* 0x044ff0000000186c */
        /* <DEDUP_REMOVED lines=8> */
[----:B------:R-:W-:Y:S01]  /*a790*/  HMMA.16816.F32 R144, R4, R18, R144 ;  /* 0x000000120490723c */ /* 0x000fe20000001890 */
[----:B------:R-:W-:Y:S11]  /*a7a0*/  @P0 BRA `(.L_x_66) ;  /* 0x0000001000000947 */ /* 0x000ff60003800000 */
.L_x_62:
[----:B------:R-:W-:-:S12]  /*a7b0*/  UIADD3 UR8, UR27, -0x1, URZ ;  /* 0xffffffff1b087890 */ /* 0x000fd8000fffe03f */
.L_x_66:
[----:B------:R-:W-:-:S13]  /*a7c0*/  ISETP.LE.AND P0, PT, RZ, UR8, PT ;  /* 0x00000008ff007c0c */ /* 0x000fda000bf03270 */
[----:B------:R-:W-:Y:S05]  /*a7d0*/  @!P0 BRA `(.L_x_67) ;  /* 0x0000406000008947 */ /* 0x000fea0003800000 */
[----:B------:R-:W1:Y:S01]  /*a7e0*/  S2R R4, SR_TID.X ;  /* 0x0000000000047919 */ /* 0x000e620000002100 */
[----:B------:R-:W-:Y:S01]  /*a7f0*/  IMAD.U32 R8, RZ, RZ, UR20 ;  /* 0x00000014ff087e24 */ /* 0x000fe2000f8e00ff */
[----:B------:R-:W-:Y:S01]  /*a800*/  ISETP.GE.AND P6, PT, R236, c[0x0][0x220], PT ;  /* 0x00008800ec007a0c */ /* 0x000fe20003fc6270 */
[----:B------:R-:W-:Y:S01]  /*a810*/  IMAD.MOV.U32 R6, RZ, RZ, R236 ;  /* 0x000000ffff067224 */ /* 0x000fe200078e00ec */
[----:B------:R-:W-:Y:S01]  /*a820*/  ISETP.GE.AND P5, PT, R230, c[0x0][0x220], PT ;  /* 0x00008800e6007a0c */ /* 0x000fe20003fa6270 */
[----:B------:R-:W-:Y:S01]  /*a830*/  IMAD.MOV.U32 R7, RZ, RZ, R237 ;  /* 0x000000ffff077224 */ /* 0x000fe200078e00ed */
[----:B------:R-:W-:Y:S01]  /*a840*/  ISETP.GE.AND P4, PT, R229, c[0x0][0x220], PT ;  /* 0x00008800e5007a0c */ /* 0x000fe20003f86270 */
[----:B------:R-:W-:Y:S01]  /*a850*/  IMAD.U32 R0, RZ, RZ, UR20 ;  /* 0x00000014ff007e24 */ /* 0x000fe2000f8e00ff */
[----:B------:R-:W-:Y:S01]  /*a860*/  UMOV UR13, URZ ;  /* 0x0000003f000d7c82 */ /* 0x000fe20008000000 */
[----:B------:R-:W-:-:S04]  /*a870*/  IMAD.WIDE.U32 R8, R8, c[0x0][0x1b0], R6 ;  /* 0x00006c0008087a25 */ /* 0x000fc800078e0006 */
[----:B------:R-:W-:Y:S01]  /*a880*/  IMAD.U32 R239, RZ, RZ, UR21 ;  /* 0x00000015ffef7e24 */ /* 0x000fe2000f8e00ff */
[----:B------:R-:W-:Y:S01]  /*a890*/  IADD3 R2, P0, R8, UR22, RZ ;  /* 0x0000001608027c10 */ /* 0x000fe2000ff1e0ff */
[----:B------:R-:W-:-:S03]  /*a8a0*/  IMAD.WIDE.U32 R6, R0, c[0x0][0x1b8], R6 ;  /* 0x00006e0000067a25 */ /* 0x000fc600078e0006 */
[----:B------:R-:W-:Y:S01]  /*a8b0*/  IADD3.X R239, R239, UR7, R9, P0, !PT ;  /* 0x00000007efef7c10 */ /* 0x000fe200087fe409 */
[----:B------:R-:W-:Y:S01]  /*a8c0*/  IMAD.U32 R231, RZ, RZ, UR25 ;  /* 0x00000019ffe77e24 */ /* 0x000fe2000f8e00ff */
[----:B------:R-:W-:Y:S01]  /*a8d0*/  IADD3 R0, P0, R6, UR26, RZ ;  /* 0x0000001a06007c10 */ /* 0x000fe2000ff1e0ff */
[----:B------:R-:W-:Y:S01]  /*a8e0*/  IMAD.MOV.U32 R244, RZ, RZ, R166 ;  /* 0x000000fffff47224 */ /* 0x000fe200078e00a6 */
[----:B------:R-:W-:Y:S02]  /*a8f0*/  LEA R240, P1, R2, c[0x0][0x168], 0x1 ;  /* 0x00005a0002f07a11 */ /* 0x000fe400078208ff */
[----:B-1----:R-:W-:Y:S02]  /*a900*/  SHF.R.S32.HI R246, RZ, 0x1f, R4 ;  /* 0x0000001ffff67819 */ /* 0x002fe40000011404 */
[----:B------:R-:W-:Y:S02]  /*a910*/  IADD3.X R231, R231, UR6, R7, P0, !PT ;  /* 0x00000006e7e77c10 */ /* 0x000fe400087fe407 */
[----:B------:R-:W-:-:S02]  /*a920*/  LEA.HI R246, R246, R4, RZ, 0x3 ;  /* 0x00000004f6f67211 */ /* 0x000fc400078f18ff */
[----:B------:R-:W-:Y:S01]  /*a930*/  LEA.HI.X R239, R2, c[0x0][0x16c], R239, 0x1, P1 ;  /* 0x00005b0002ef7a11 */ /* 0x000fe200008f0cef */
[----:B------:R-:W-:Y:S01]  /*a940*/  IMAD.MOV.U32 R2, RZ, RZ, R164 ;  /* 0x000000ffff027224 */ /* 0x000fe200078e00a4 */
[----:B------:R-:W-:Y:S02]  /*a950*/  SHF.R.S32.HI R246, RZ, 0x3, R246 ;  /* 0x00000003fff67819 */ /* 0x000fe400000114f6 */
[----:B------:R-:W-:Y:S02]  /*a960*/  LEA R238, P0, R0, c[0x0][0x170], 0x1 ;  /* 0x00005c0000ee7a11 */ /* 0x000fe400078008ff */
[----:B------:R-:W-:Y:S02]  /*a970*/  SHF.R.S32.HI R247, RZ, 0x1f, R246 ;  /* 0x0000001ffff77819 */ /* 0x000fe400000114f6 */
[C---:B------:R-:W-:Y:S02]  /*a980*/  IADD3 R10, P3, R246.reuse, 0x10, RZ ;  /* 0x00000010f60a7810 */ /* 0x040fe40007f7e0ff */
[----:B------:R-:W-:-:S02]  /*a990*/  IADD3 R250, P2, R246, 0x20, RZ ;  /* 0x00000020f6fa7810 */ /* 0x000fc40007f5e0ff */
[----:B------:R-:W-:Y:S01]  /*a9a0*/  IADD3 R248, P1, R246, 0x30, RZ ;  /* 0x00000030f6f87810 */ /* 0x000fe20007f3e0ff */
[----:B------:R-:W-:Y:S01]  /*a9b0*/  IMAD.X R11, RZ, RZ, R247, P3 ;  /* 0x000000ffff0b7224 */ /* 0x000fe200018e06f7 */
[----:B------:R-:W-:Y:S01]  /*a9c0*/  LEA.HI.X R231, R0, c[0x0][0x174], R231, 0x1, P0 ;  /* 0x00005d0000e77a11 */ /* 0x000fe200000f0ce7 */
[----:B------:R-:W-:Y:S01]  /*a9d0*/  IMAD.MOV.U32 R0, RZ, RZ, R3 ;  /* 0x000000ffff007224 */ /* 0x000fe200078e0003 */
[----:B------:R-:W-:Y:S01]  /*a9e0*/  ISETP.GE.AND P3, PT, R228, c[0x0][0x220], PT ;  /* 0x00008800e4007a0c */ /* 0x000fe20003f66270 */
[--C-:B------:R-:W-:Y:S01]  /*a9f0*/  IMAD.X R251, RZ, RZ, R247.reuse, P2 ;  /* 0x000000fffffb7224 */ /* 0x100fe200010e06f7 */
[----:B------:R1:W-:Y:S01]  /*aa00*/  STL.64 [R1], R10 ;  /* 0x0000000a01007387 */ /* 0x0003e20000100a00 */
[----:B------:R-:W-:Y:S01]  /*aa10*/  IMAD.X R249, RZ, RZ, R247, P1 ;  /* 0x000000fffff97224 */ /* 0x000fe200008e06f7 */
[----:B------:R-:W-:Y:S05]  /*aa20*/  BRA `(.L_x_68) ;  /* 0x000006b000007947 */ /* 0x000fea0003800000 */
.L_x_70:
[----:B------:R1:W-:Y:S01]  /*aa30*/  @P6 STS.128 [R227+0x8000], RZ ;  /* 0x008000ffe3006388 */ /* 0x0003e20000000c00 */
[----:B------:R-:W-:Y:S02]  /*aa40*/  USHF.R.S32.HI UR7, URZ, 0x1f, UR6 ;  /* 0x0000001f3f077899 */ /* 0x000fe40008011406 */
[----:B------:R-:W-:Y:S02]  /*aa50*/  ULDC.64 UR4, c[0x0][0x198] ;  /* 0x0000660000047ab9 */ /* 0x000fe40000000a00 */
[----:B------:R-:W-:Y:S02]  /*aa60*/  UIMAD UR7, UR7, UR4, URZ ;  /* 0x00000004070772a4 */ /* 0x000fe4000f8e023f */
[----:B------:R-:W-:Y:S02]  /*aa70*/  UIMAD.WIDE.U32 UR20, UR6, UR4, URZ ;  /* 0x00000004061472a5 */ /* 0x000fe4000f8e003f */
[----:B------:R-:W-:Y:S04]  /*aa80*/  UIMAD UR7, UR6, UR5, UR7 ;  /* 0x00000005060772a4 */ /* 0x000fe8000f8e0207 */
[----:B------:R-:W-:Y:S01]  /*aa90*/  UIADD3 UR7, UR21, UR7, URZ ;  /* 0x0000000715077290 */ /* 0x000fe2000fffe03f */
[----:B------:R-:W-:Y:S02]  /*aaa0*/  IMAD.U32 R166, RZ, RZ, UR20 ;  /* 0x00000014ffa67e24 */ /* 0x000fe4000f8e00ff */
[----:B------:R-:W-:Y:S03]  /*aab0*/  IMAD.U32 R167, RZ, RZ, UR21 ;  /* 0x00000015ffa77e24 */ /* 0x000fe6000f8e00ff */
[----:B------:R-:W-:Y:S01]  /*aac0*/  IMAD.U32 R3, RZ, RZ, UR7 ;  /* 0x00000007ff037e24 */ /* 0x000fe2000f8e00ff */
[C---:B------:R-:W-:Y:S04]  /*aad0*/  LEA R164, P2, R166.reuse, R232, 0x6 ;  /* 0x000000e8a6a47211 */ /* 0x040fe800078430ff */
[----:B------:R-:W-:Y:S02]  /*aae0*/  LEA.HI.X R3, R166, R235, R3, 0x6, P2 ;  /* 0x000000eba6037211 */ /* 0x000fe400010f3403 */
[C---:B------:R-:W-:Y:S02]  /*aaf0*/  @!P6 LEA R176, P2, R164.reuse, c[0x0][0x168], 0x1 ;  /* 0x00005a00a4b0ea11 */ /* 0x040fe400078408ff */
[C---:B------:R-:W-:Y:S02]  /*ab00*/  IADD3 R167, P1, R164.reuse, UR11, RZ ;  /* 0x0000000ba4a77c10 */ /* 0x040fe4000ff3e0ff */
[----:B------:R-:W-:Y:S02]  /*ab10*/  @!P6 LEA.HI.X R177, R164, c[0x0][0x16c], R3, 0x1, P2 ;  /* 0x00005b00a4b1ea11 */ /* 0x000fe400010f0c03 */
[----:B------:R-:W-:Y:S02]  /*ab20*/  @!P6 LEA R178, P2, R167, c[0x0][0x168], 0x1 ;  /* 0x00005a00a7b2ea11 */ /* 0x000fe400078408ff */
[----:B------:R-:W-:Y:S01]  /*ab30*/  IADD3.X R166, R3, UR19, RZ, P1, !PT ;  /* 0x0000001303a67c10 */ /* 0x000fe20008ffe4ff */
[----:B------:R-:W-:Y:S01]  /*ab40*/  @!PT LDS RZ, [RZ] ;  /* 0x00000000fffff984 */ /* 0x000fe20000000800 */
[----:B------:R-:W-:Y:S01]  /*ab50*/  @!PT LDS RZ, [RZ] ;  /* 0x00000000fffff984 */ /* 0x000fe20000000800 */
[----:B------:R-:W-:Y:S01]  /*ab60*/  @!PT LDS RZ, [RZ] ;  /* 0x00000000fffff984 */ /* 0x000fe20000000800 */
[----:B------:R1:W-:Y:S01]  /*ab70*/  @!P6 LDGSTS.E.BYPASS.LTC128B.128 [R227+0x8000], [R176.64] ;  /* 0x08000000b0e3efae */ /* 0x0003e2000b901d50 */
[C---:B------:R-:W-:Y:S02]  /*ab80*/  IADD3 R165, P1, R167.reuse, UR11, RZ ;  /* 0x0000000ba7a57c10 */ /* 0x040fe4000ff3e0ff */
[----:B------:R-:W-:Y:S01]  /*ab90*/  @!P6 LEA.HI.X R179, R167, c[0x0][0x16c], R166, 0x1, P2 ;  /* 0x00005b00a7b3ea11 */ /* 0x000fe200010f0ca6 */
[----:B------:R1:W-:Y:S01]  /*aba0*/  @P5 STS.128 [R227+0xa000], RZ ;  /* 0x00a000ffe3005388 */ /* 0x0003e20000000c00 */
[C---:B------:R-:W-:Y:S02]  /*abb0*/  @!P6 LEA R182, P2, R165.reuse, c[0x0][0x168], 0x1 ;  /* 0x00005a00a5b6ea11 */ /* 0x040fe400078408ff */
[----:B------:R-:W-:Y:S01]  /*abc0*/  IADD3.X R164, R166, UR19, RZ, P1, !PT ;  /* 0x00000013a6a47c10 */ /* 0x000fe20008ffe4ff */
[----:B------:R-:W-:Y:S01]  /*abd0*/  @!PT LDS RZ, [RZ] ;  /* 0x00000000fffff984 */ /* 0x000fe20000000800 */
[----:B------:R-:W-:Y:S01]  /*abe0*/  @!PT LDS RZ, [RZ] ;  /* 0x00000000fffff984 */ /* 0x000fe20000000800 */
[----:B------:R-:W-:Y:S01]  /*abf0*/  @!PT LDS RZ, [RZ] ;  /* 0x00000000fffff984 */ /* 0x000fe20000000800 */
[----:B------:R1:W-:Y:S01]  /*ac00*/  @!P5 LDGSTS.E.BYPASS.LTC128B.128 [R227+0xa000], [R170.64+0x80] ;  /* 0x0a000080aae3dfae */ /* 0x0003e2000b901d50 */
[C---:B------:R-:W-:Y:S02]  /*ac10*/  IADD3 R3, P1, R165.reuse, UR11, RZ ;  /* 0x0000000ba5037c10 */ /* 0x040fe4000ff3e0ff */
[----:B------:R-:W-:Y:S01]  /*ac20*/  @!P6 LEA.HI.X R183, R165, c[0x0][0x16c], R164, 0x1, P2 ;  /* 0x00005b00a5b7ea11 */ /* 0x000fe200010f0ca4 */
[----:B------:R1:W-:Y:S01]  /*ac30*/  @P4 STS.128 [R227+0xc000], RZ ;  /* 0x00c000ffe3004388 */ /* 0x0003e20000000c00 */
[----:B------:R-:W-:Y:S02]  /*ac40*/  IADD3.X R166, R164, UR19, RZ, P1, !PT ;  /* 0x00000013a4a67c10 */ /* 0x000fe40008ffe4ff */
[C---:B------:R-:W-:Y:S01]  /*ac50*/  @!P6 LEA R180, P1, R3.reuse, c[0x0][0x168], 0x1 ;  /* 0x00005a0003b4ea11 */ /* 0x040fe200078208ff */
[----:B------:R-:W-:Y:S01]  /*ac60*/  @!PT LDS RZ, [RZ] ;  /* 0x00000000fffff984 */ /* 0x000fe20000000800 */
[----:B------:R-:W-:Y:S01]  /*ac70*/  @!PT LDS RZ, [RZ] ;  /* 0x00000000fffff984 */ /* 0x000fe20000000800 */
[----:B------:R-:W-:Y:S01]  /*ac80*/  @!PT LDS RZ, [RZ] ;  /* 0x00000000fffff984 */ /* 0x000fe20000000800 */
[----:B------:R1:W-:Y:S03]  /*ac90*/  @!P4 LDGSTS.E.BYPASS.LTC128B.128 [R227+0xc000], [R170.64+0x100] ;  /* 0x0c000100aae3cfae */ /* 0x0003e6000b901d50 */
[----:B------:R-:W-:Y:S01]  /*aca0*/  @!P6 LEA.HI.X R181, R3, c[0x0][0x16c], R166, 0x1, P1 ;  /* 0x00005b0003b5ea11 */ /* 0x000fe200008f0ca6 */
        /* <DEDUP_REMOVED lines=65> */
[----:B------:R-:W0:Y:S01]  /*b0c0*/  LDGDEPBAR ;  /* 0x00000000000079af */ /* 0x000e220000000000 */
[----:B------:R-:W-:-:S05]  /*b0d0*/  BRA `(.L_x_69) ;  /* 0x000018e000007947 */ /* 0x000fca0003800000 */
.L_x_68:
[----:B------:R2:W-:Y:S01]  /*b0e0*/  STL.64 [R1+0x8], R36 ;  /* 0x0000082401007387 */ /* 0x0005e20000100a00 */
[----:B------:R-:W-:Y:S01]  /*b0f0*/  UIADD3 UR4, -UR13, UR8, URZ ;  /* 0x000000080d047290 */ /* 0x000fe2000fffe13f */
[----:B------:R-:W-:Y:S04]  /*b100*/  DEPBAR.LE SB0, 0x0 ;  /* 0x000080000000791a */ /* 0x000fe80000000000 */
[----:B------:R-:W-:Y:S01]  /*b110*/  BAR.SYNC.DEFER_BLOCKING 0x0 ;  /* 0x0000000000007b1d */ /* 0x000fe20000010000 */
[----:B------:R-:W-:Y:S01]  /*b120*/  USHF.R.S32.HI UR6, URZ, 0x1f, UR4 ;  /* 0x0000001f3f067899 */ /* 0x000fe20008011404 */
[----:B------:R-:W-:Y:S01]  /*b130*/  IMAD.U32 R3, RZ, RZ, UR4 ;  /* 0x00000004ff037e24 */ /* 0x000fe2000f8e00ff */
[----:B------:R-:W-:Y:S01]  /*b140*/  UIMAD UR5, UR18, UR4, URZ ;  /* 0x00000004120572a4 */ /* 0x000fe2000f8e023f */
[----:B------:R-:W-:Y:S02]  /*b150*/  IMAD.U32 R6, RZ, RZ, UR4 ;  /* 0x00000004ff067e24 */ /* 0x000fe4000f8e00ff */
[----:B------:R-:W-:Y:S01]  /*b160*/  IMAD.WIDE.U32 R8, R3, UR30, R244 ;  /* 0x0000001e03087c25 */ /* 0x000fe2000f8e00f4 */
[----:B------:R-:W-:Y:S02]  /*b170*/  UIMAD UR5, UR6, UR30, UR5 ;  /* 0x0000001e060572a4 */ /* 0x000fe4000f8e0205 */
[----:B------:R-:W-:Y:S01]  /*b180*/  LEA R6, P0, R6, R246, 0x6 ;  /* 0x000000f606067211 */ /* 0x000fe200078030ff */
[----:B------:R-:W-:Y:S01]  /*b190*/  UIADD3 UR6, UR8, -0x1, URZ ;  /* 0xffffffff08067890 */ /* 0x000fe2000fffe03f */
[----:B------:R-:W-:Y:S02]  /*b1a0*/  IADD3 R5, P1, R8, UR24, RZ ;  /* 0x0000001808057c10 */ /* 0x000fe4000ff3e0ff */
[----:B------:R-:W-:Y:S01]  /*b1b0*/  IADD3 R4, R9, UR5, RZ ;  /* 0x0000000509047c10 */ /* 0x000fe2000fffe0ff */
[----:B------:R-:W-:Y:S01]  /*b1c0*/  IMAD.WIDE.U32 R18, R6, c[0x0][0x1a0], RZ ;  /* 0x0000680006127a25 */ /* 0x000fe200078e00ff */
[----:B------:R-:W-:Y:S01]  /*b1d0*/  LEA.HI.X.SX32 R7, R3, R247, 0x6, P0 ;  /* 0x000000f703077211 */ /* 0x000fe200000f36ff */
[----:B------:R-:W-:Y:S01]  /*b1e0*/  UIADD3 UR6, UR6, -UR13, URZ ;  /* 0x8000000d06067290 */ /* 0x000fe2000fffe03f */
[----:B------:R-:W-:Y:S02]  /*b1f0*/  @!P6 LEA R16, P2, R8, c[0x0][0x170], 0x1 ;  /* 0x00005c000810ea11 */ /* 0x000fe400078408ff */
[C---:B------:R-:W-:Y:S02]  /*b200*/  @!P6 LEA R14, P0, R5.reuse, c[0x0][0x170], 0x1 ;  /* 0x00005c00050eea11 */ /* 0x040fe400078008ff */
[----:B------:R-:W-:Y:S02]  /*b210*/  IADD3.X R3, R4, UR9, RZ, P1, !PT ;  /* 0x0000000904037c10 */ /* 0x000fe40008ffe4ff */
[----:B------:R-:W-:Y:S01]  /*b220*/  @!P6 LEA.HI.X R17, R8, c[0x0][0x174], R4, 0x1, P2 ;  /* 0x00005d000811ea11 */ /* 0x000fe200010f0c04 */
[----:B--2---:R-:W2:Y:S01]  /*b230*/  LDL.64 R36, [R1] ;  /* 0x0000000001247983 */ /* 0x004ea20000100a00 */
[C---:B------:R-:W-:Y:S02]  /*b240*/  @!P6 LEA.HI.X R15, R5.reuse, c[0x0][0x174], R3, 0x1, P0 ;  /* 0x00005d00050fea11 */ /* 0x040fe400000f0c03 */
[----:B------:R-:W-:Y:S01]  /*b250*/  IADD3 R4, P1, R5, UR24, RZ ;  /* 0x0000001805047c10 */ /* 0x000fe2000ff3e0ff */
[----:B------:R-:W-:Y:S01]  /*b260*/  IMAD R5, R7, c[0x0][0x1a0], RZ ;  /* 0x0000680007057a24 */ /* 0x000fe200078e02ff */
[----:B------:R-:W-:Y:S01]  /*b270*/  @P6 STS.128 [R227+0x10000], RZ ;  /* 0x010000ffe3006388 */ /* 0x000fe20000000c00 */
[----:B------:R-:W-:Y:S02]  /*b280*/  LEA R8, P2, R18, R238, 0x1 ;  /* 0x000000ee12087211 */ /* 0x000fe400078408ff */
[----:B------:R-:W-:Y:S01]  /*b290*/  IMAD R5, R6, c[0x0][0x1a4], R5 ;  /* 0x0000690006057a24 */ /* 0x000fe200078e0205 */
[----:B------:R-:W-:Y:S01]  /*b2a0*/  @!PT LDS RZ, [RZ] ;  /* 0x00000000fffff984 */ /* 0x000fe20000000800 */
[----:B------:R-:W-:Y:S01]  /*b2b0*/  @!PT LDS RZ, [RZ] ;  /* 0x00000000fffff984 */ /* 0x000fe20000000800 */
[----:B------:R-:W-:Y:S01]  /*b2c0*/  @!PT LDS RZ, [RZ] ;  /* 0x00000000fffff984 */ /* 0x000fe20000000800 */
[----:B------:R3:W-:Y:S01]  /*b2d0*/  @!P6 LDGSTS.E.BYPASS.LTC128B.128 [R227+0x10000], [R16.64] ;  /* 0x1000000010e3efae */ /* 0x0007e2000b901d50 */
[----:B------:R-:W-:Y:S02]  /*b2e0*/  IADD3.X R3, R3, UR9, RZ, P1, !PT ;  /* 0x0000000903037c10 */ /* 0x000fe40008ffe4ff */
[----:B------:R-:W-:Y:S01]  /*b2f0*/  IMAD.IADD R5, R19, 0x1, R5 ;  /* 0x0000000113057824 */ /* 0x000fe200078e0205 */
[C---:B------:R-:W-:Y:S01]  /*b300*/  @!P6 IADD3 R7, P0, R4.reuse, UR24, RZ ;  /* 0x000000180407ec10 */ /* 0x040fe2000ff1e0ff */
[----:B------:R-:W-:Y:S01]  /*b310*/  @P5 STS.128 [R227+0x12000], RZ ;  /* 0x012000ffe3005388 */ /* 0x000fe20000000c00 */
[----:B------:R-:W-:Y:S02]  /*b320*/  @!P6 LEA R12, P1, R4, c[0x0][0x170], 0x1 ;  /* 0x00005c00040cea11 */ /* 0x000fe400078208ff */
[----:B------:R-:W-:Y:S01]  /*b330*/  LEA.HI.X R9, R18, R231, R5, 0x1, P2 ;  /* 0x000000e712097211 */ /* 0x000fe200010f0c05 */
[----:B------:R-:W-:Y:S01]  /*b340*/  IMAD.U32 R5, RZ, RZ, UR4 ;  /* 0x00000004ff057e24 */ /* 0x000fe2000f8e00ff */
[----:B------:R-:W-:Y:S02]  /*b350*/  @!P6 IADD3.X R6, R3, UR9, RZ, P0, !PT ;  /* 0x000000090306ec10 */ /* 0x000fe400087fe4ff */
[C---:B-1----:R-:W-:Y:S01]  /*b360*/  @!P6 LEA R10, P0, R7.reuse, c[0x0][0x170], 0x1 ;  /* 0x00005c00070aea11 */ /* 0x042fe200078008ff */
[----:B------:R-:W-:Y:S01]  /*b370*/  @!PT LDS RZ, [RZ] ;  /* 0x00000000fffff984 */ /* 0x000fe20000000800 */
[----:B------:R-:W-:Y:S01]  /*b380*/  @!PT LDS RZ, [RZ] ;  /* 0x00000000fffff984 */ /* 0x000fe20000000800 */
[----:B------:R-:W-:Y:S01]  /*b390*/  @!PT LDS RZ, [RZ] ;  /* 0x00000000fffff984 */ /* 0x000fe20000000800 */
[----:B------:R1:W-:Y:S01]  /*b3a0*/  @!P5 LDGSTS.E.BYPASS.LTC128B.128 [R227+0x12000], [R8.64+0x80] ;  /* 0x1200008008e3dfae */ /* 0x0003e2000b901d50 */
[----:B------:R-:W-:Y:S01]  /*b3b0*/  @!P6 LEA.HI.X R13, R4, c[0x0][0x174], R3, 0x1, P1 ;  /* 0x00005d00040dea11 */ /* 0x000fe200008f0c03 */
[----:B------:R-:W-:Y:S01]  /*b3c0*/  IMAD.U32 R3, RZ, RZ, UR4 ;  /* 0x00000004ff037e24 */ /* 0x000fe2000f8e00ff */
[----:B------:R-:W-:Y:S01]  /*b3d0*/  @!P6 LEA.HI.X R11, R7, c[0x0][0x174], R6, 0x1, P0 ;  /* 0x00005d00070bea11 */ /* 0x000fe200000f0c06 */
[----:B------:R-:W-:Y:S01]  /*b3e0*/  IMAD.U32 R7, RZ, RZ, UR4 ;  /* 0x00000004ff077e24 */ /* 0x000fe2000f8e00ff */
[----:B------:R-:W-:Y:S01]  /*b3f0*/  @P4 STS.128 [R227+0x14000], RZ ;  /* 0x014000ffe3004388 */ /* 0x000fe20000000c00 */
[----:B------:R-:W-:Y:S01]  /*b400*/  IMAD.U32 R6, RZ, RZ, UR4 ;  /* 0x00000004ff067e24 */ /* 0x000fe2000f8e00ff */
[----:B------:R-:W-:Y:S01]  /*b410*/  LEA R26, P0, R3, R248, 0x6 ;  /* 0x000000f8031a7211 */ /* 0x000fe200078030ff */
[----:B------:R-:W-:Y:S01]  /*b420*/  IMAD.U32 R4, RZ, RZ, UR4 ;  /* 0x00000004ff047e24 */ /* 0x000fe2000f8e00ff */
[----:B------:R-:W-:Y:S01]  /*b430*/  @!PT LDS RZ, [RZ] ;  /* 0x00000000fffff984 */ /* 0x000fe20000000800 */
[----:B------:R-:W-:Y:S01]  /*b440*/  @!PT LDS RZ, [RZ] ;  /* 0x00000000fffff984 */ /* 0x000fe20000000800 */
[----:B------:R-:W-:Y:S01]  /*b450*/  @!PT LDS RZ, [RZ] ;  /* 0x00000000fffff984 */ /* 0x000fe20000000800 */
[----:B------:R1:W-:Y:S01]  /*b460*/  @!P4 LDGSTS.E.BYPASS.LTC128B.128 [R227+0x14000], [R8.64+0x100] ;  /* 0x1400010008e3cfae */ /* 0x0003e2000b901d50 */
[C---:B------:R-:W-:Y:S02]  /*b470*/  LEA R18, P1, R5.reuse, R250, 0x6 ;  /* 0x000000fa05127211 */ /* 0x040fe400078230ff */
[----:B------:R-:W-:Y:S01]  /*b480*/  LEA.HI.X.SX32 R27, R5, R249, 0x6, P0 ;  /* 0x000000f9051b7211 */ /* 0x000fe200000f36ff */
[----:B------:R-:W-:Y:S01]  /*b490*/  @P3 STS.128 [R227+0x16000], RZ ;  /* 0x016000ffe3003388 */ /* 0x000fe20000000c00 */
[----:B------:R-:W-:Y:S03]  /*b4a0*/  LEA.HI.X.SX32 R19, R4, R251, 0x6, P1 ;  /* 0x000000fb04137211 */ /* 0x000fe600008f36ff */
[----:B------:R-:W-:Y:S01]  /*b4b0*/  @!PT LDS RZ, [RZ] ;  /* 0x00000000fffff984 */ /* 0x000fe20000000800 */
[----:B------:R-:W-:Y:S01]  /*b4c0*/  @!PT LDS RZ, [RZ] ;  /* 0x00000000fffff984 */ /* 0x000fe20000000800 */
[----:B------:R-:W-:Y:S01]  /*b4d0*/  @!PT LDS RZ, [RZ] ;  /* 0x00000000fffff984 */ /* 0x000fe20000000800 */
[----:B------:R1:W-:Y:S01]  /*b4e0*/  @!P3 LDGSTS.E.BYPASS.LTC128B.128 [R227+0x16000], [R8.64+0x180] ;  /* 0x1600018008e3bfae */ /* 0x0003e2000b901d50 */
[----:B------:R-:W-:Y:S02]  /*b4f0*/  IMAD R3, R27, c[0x0][0x1a0], RZ ;  /* 0x000068001b037a24 */ /* 0x000fe400078e02ff */
[----:B------:R-:W-:Y:S01]  /*b500*/  IMAD R4, R19, c[0x0][0x1a0], RZ ;  /* 0x0000680013047a24 */ /* 0x000fe200078e02ff */
[----:B------:R-:W-:Y:S01]  /*b510*/  @P6 STS.128 [R227+0x10800], RZ ;  /* 0x010800ffe3006388 */ /* 0x000fe20000000c00 */
[----:B------:R-:W-:Y:S02]  /*b520*/  IMAD R3, R26, c[0x0][0x1a4], R3 ;  /* 0x000069001a037a24 */ /* 0x000fe400078e0203 */
[C---:B------:R-:W-:Y:S01]  /*b530*/  IMAD R4, R18.reuse, c[0x0][0x1a4], R4 ;  /* 0x0000690012047a24 */ /* 0x040fe200078e0204 */
[----:B------:R-:W-:Y:S01]  /*b540*/  @!PT LDS RZ, [RZ] ;  /* 0x00000000fffff984 */ /* 0x000fe20000000800 */
[----:B------:R-:W-:Y:S01]  /*b550*/  @!PT LDS RZ, [RZ] ;  /* 0x00000000fffff984 */ /* 0x000fe20000000800 */
[----:B------:R-:W-:Y:S01]  /*b560*/  @!PT LDS RZ, [RZ] ;  /* 0x00000000fffff984 */ /* 0x000fe20000000800 */
[----:B------:R4:W-:Y:S01]  /*b570*/  @!P6 LDGSTS.E.BYPASS.LTC128B.128 [R227+0x10800], [R14.64] ;  /* 0x108000000ee3efae */ /* 0x0009e2000b901d50 */
[----:B------:R-:W-:Y:S03]  /*b580*/  IMAD.WIDE.U32 R18, R18, c[0x0][0x1a0], RZ ;  /* 0x0000680012127a25 */ /* 0x000fe600078e00ff */
[----:B------:R-:W-:Y:S01]  /*b590*/  @P5 STS.128 [R227+0x12800], RZ ;  /* 0x012800ffe3005388 */ /* 0x000fe20000000c00 */
[----:B------:R-:W-:Y:S01]  /*b5a0*/  IMAD.IADD R4, R19, 0x1, R4 ;  /* 0x0000000113047824 */ /* 0x000fe200078e0204 */
[----:B------:R-:W-:Y:S01]  /*b5b0*/  LEA R22, P1, R18, R238, 0x1 ;  /* 0x000000ee12167211 */ /* 0x000fe200078208ff */
[----:B------:R-:W-:Y:S03]  /*b5c0*/  IMAD.WIDE.U32 R26, R26, c[0x0][0x1a0], RZ ;  /* 0x000068001a1a7a25 */ /* 0x000fe600078e00ff */
[----:B------:R-:W-:Y:S01]  /*b5d0*/  LEA.HI.X R23, R18, R231, R4, 0x1, P1 ;  /* 0x000000e712177211 */ /* 0x000fe200008f0c04 */
[----:B------:R-:W-:Y:S01]  /*b5e0*/  IMAD.IADD R3, R27, 0x1, R3 ;  /* 0x000000011b037824 */ /* 0x000fe200078e0203 */
[----:B--2---:R-:W-:Y:S04]  /*b5f0*/  LEA R20, P2, R7, R36, 0x6 ;  /* 0x0000002407147211 */ /* 0x004fe800078430ff */
[----:B------:R-:W-:Y:S01]  /*b600*/  LEA.HI.X.SX32 R21, R6, R37, 0x6, P2 ;  /* 0x0000002506157211 */ /* 0x000fe200010f36ff */
[----:B------:R-:W-:Y:S04]  /*b610*/  IMAD.WIDE.U32 R6, R20, c[0x0][0x1a0], RZ ;  /* 0x0000680014067a25 */ /* 0x000fe800078e00ff */
[----:B------:R-:W-:Y:S01]  /*b620*/  IMAD R5, R21, c[0x0][0x1a0], RZ ;  /* 0x0000680015057a24 */ /* 0x000fe200078e02ff */
[-C--:B------:R-:W-:Y:S03]  /*b630*/  LEA R24, P2, R6, R238.reuse, 0x1 ;  /* 0x000000ee06187211 */ /* 0x080fe600078408ff */
[----:B------:R-:W-:Y:S01]  /*b640*/  IMAD R5, R20, c[0x0][0x1a4], R5 ;  /* 0x0000690014057a24 */ /* 0x000fe200078e0205 */
[C---:B------:R-:W-:Y:S03]  /*b650*/  LEA R20, P0, R26.reuse, R238, 0x1 ;  /* 0x000000ee1a147211 */ /* 0x040fe600078008ff */
[----:B------:R-:W-:Y:S01]  /*b660*/  IMAD.IADD R5, R7, 0x1, R5 ;  /* 0x0000000107057824 */ /* 0x000fe200078e0205 */
[-C--:B------:R-:W-:Y:S01]  /*b670*/  LEA.HI.X R21, R26, R231.reuse, R3, 0x1, P0 ;  /* 0x000000e71a157211 */ /* 0x080fe200000f0c03 */
[----:B------:R-:W-:Y:S03]  /*b680*/  IMAD.U32 R3, RZ, RZ, UR6 ;  /* 0x00000006ff037e24 */ /* 0x000fe6000f8e00ff */
[----:B------:R-:W-:Y:S05]  /*b690*/  LEA.HI.X R25, R6, R231, R5, 0x1, P2 ;  /* 0x000000e706197211 */ /* 0x000fea00010f0c05 */
        /* <DEDUP_REMOVED lines=54> */
[----:B------:R-:W-:Y:S04]  /*ba00*/  LDSM.16.M88.4 R32, [R226] ;  /* 0x00000000e220783b */ /* 0x000fe80000000200 */
[----:B-1----:R-:W1:Y:S04]  /*ba10*/  LDSM.16.M88.4 R8, [R225+0x8000] ;  /* 0x00800000e108783b */ /* 0x002e680000000200 */
[----:B---3--:R-:W4:Y:S04]  /*ba20*/  LDSM.16.M88.4 R16, [R225+0x8800] ;  /* 0x00880000e110783b */ /* 0x008f280000000200 */
[----:B--2---:R-:W2:Y:S04]  /*ba30*/  LDSM.16.M88.4 R24, [R225+0x9000] ;  /* 0x00900000e118783b */ /* 0x004ea80000000200 */
[----:B------:R-:W0:Y:S04]  /*ba40*/  LDGDEPBAR ;  /* 0x00000000000079af */ /* 0x000e280000000000 */
[----:B------:R-:W3:Y:S04]  /*ba50*/  LDSM.16.M88.4 R164, [R225+0x9800] ;  /* 0x00980000e1a4783b */ /* 0x000ee80000000200 */
[----:B------:R-:W-:Y:S04]  /*ba60*/  LDSM.16.M88.4 R168, [R224] ;  /* 0x00000000e0a8783b */ /* 0x000fe80000000200 */
[----:B------:R-:W2:Y:S04]  /*ba70*/  LDSM.16.M88.4 R172, [R223] ;  /* 0x00000000dfac783b */ /* 0x000ea80000000200 */
[----:B------:R-:W2:Y:S04]  /*ba80*/  LDSM.16.M88.4 R176, [R215] ;  /* 0x00000000d7b0783b */ /* 0x000ea80000000200 */
[----:B------:R-:W2:Y:S04]  /*ba90*/  LDSM.16.M88.4 R180, [R214] ;  /* 0x00000000d6b4783b */ /* 0x000ea80000000200 */
[----:B------:R-:W3:Y:S01]  /*baa0*/  LDSM.16.M88.4 R184, [R213] ;  /* 0x00000000d5b8783b */ /* 0x000ee20000000200 */
[C---:B-1----:R-:W-:Y:S03]  /*bab0*/  HMMA.16816.F32 R4, R32.reuse, R8, RZ ;  /* 0x000000082004723c */ /* 0x042fe600000018ff */
[----:B------:R-:W-:Y:S04]  /*bac0*/  LDSM.16.M88.4 R188, [R222] ;  /* 0x00000000debc783b */ /* 0x000fe80000000200 */
[----:B------:R-:W1:Y:S01]  /*bad0*/  LDSM.16.M88.4 R192, [R219+0x8000] ;  /* 0x00800000dbc0783b */ /* 0x000e620000000200 */
[C---:B------:R-:W-:Y:S03]  /*bae0*/  HMMA.16816.F32 R8, R32.reuse, R10, RZ ;  /* 0x0000000a2008723c */ /* 0x040fe600000018ff */
[----:B------:R-:W-:Y:S05]  /*baf0*/  LDSM.16.M88.4 R196, [R219+0x9000] ;  /* 0x00900000dbc4783b */ /* 0x000fea0000000200 */
[C---:B----4-:R-:W-:Y:S08]  /*bb00*/  HMMA.16816.F32 R12, R32.reuse, R16, RZ ;  /* 0x00000010200c723c */ /* 0x050ff000000018ff */
[C---:B------:R-:W-:Y:S08]  /*bb10*/  HMMA.16816.F32 R16, R32.reuse, R18, RZ ;  /* 0x000000122010723c */ /* 0x040ff000000018ff */
[C---:B--2---:R-:W-:Y:S08]  /*bb20*/  HMMA.16816.F32 R20, R32.reuse, R24, RZ ;  /* 0x000000182014723c */ /* 0x044ff000000018ff */
[C---:B------:R-:W-:Y:S08]  /*bb30*/  HMMA.16816.F32 R24, R32.reuse, R26, RZ ;  /* 0x0000001a2018723c */ /* 0x040ff000000018ff */
[C---:B---3--:R-:W-:Y:S08]  /*bb40*/  HMMA.16816.F32 R28, R32.reuse, R164, RZ ;  /* 0x000000a4201c723c */ /* 0x048ff000000018ff */
[----:B------:R-:W-:Y:S01]  /*bb50*/  HMMA.16816.F32 R32, R32, R166, RZ ;  /* 0x000000a62020723c */ /* 0x000fe200000018ff */
        /* <DEDUP_REMOVED lines=8> */
[C---:B------:R-:W-:Y:S01]  /*bbe0*/  HMMA.16816.F32 R24, R168.reuse, R182, R24 ;  /* 0x000000b6a818723c */ /* 0x040fe20000001818 */
[----:B------:R-:W4:Y:S07]  /*bbf0*/  LDSM.16.M88.4 R180, [R212] ;  /* 0x00000000d4b4783b */ /* 0x000f2e0000000200 */
[C---:B------:R-:W-:Y:S08]  /*bc00*/  HMMA.16816.F32 R28, R168.reuse, R184, R28 ;  /* 0x000000b8a81c723c */ /* 0x040ff0000000181c */
[----:B------:R-:W-:Y:S01]  /*bc10*/  HMMA.16816.F32 R32, R168, R186, R32 ;  /* 0x000000baa820723c */ /* 0x000fe20000001820 */
[----:B------:R-:W3:Y:S04]  /*bc20*/  LDSM.16.M88.4 R168, [R212+0x800] ;  /* 0x00080000d4a8783b */ /* 0x000ee80000000200 */
[----:B------:R-:W3:Y:S03]  /*bc30*/  LDSM.16.M88.4 R184, [R212+0x1000] ;  /* 0x00100000d4b8783b */ /* 0x000ee60000000200 */
        /* <DEDUP_REMOVED lines=9> */
[C---:B---3--:R-:W-:Y:S08]  /*bcd0*/  HMMA.16816.F32 R28, R188.reuse, R172, R28 ;  /* 0x000000acbc1c723c */ /* 0x048ff0000000181c */
[----:B------:R-:W-:Y:S01]  /*bce0*/  HMMA.16816.F32 R32, R188, R174, R32 ;  /* 0x000000aebc20723c */ /* 0x000fe20000001820 */
[----:B------:R-:W3:Y:S04]  /*bcf0*/  LDSM.16.M88.4 R172, [R225+0xa800] ;  /* 0x00a80000e1ac783b */ /* 0x000ee80000000200 */
[----:B------:R-:W-:Y:S03]  /*bd00*/  LDSM.16.M88.4 R188, [R211] ;  /* 0x00000000d3bc783b */ /* 0x000fe60000000200 */
[C---:B----4-:R-:W-:Y:S08]  /*bd10*/  HMMA.16816.F32 R4, R176.reuse, R180, R4 ;  /* 0x000000b4b004723c */ /* 0x050ff00000001804 */
[C---:B------:R-:W-:Y:S01]  /*bd20*/  HMMA.16816.F32 R8, R176.reuse, R182, R8 ;  /* 0x000000b6b008723c */ /* 0x040fe20000001808 */
[----:B------:R-:W-:Y:S07]  /*bd30*/  LDSM.16.M88.4 R180, [R225+0xb800] ;  /* 0x00b80000e1b4783b */ /* 0x000fee0000000200 */
[C---:B------:R-:W-:Y:S08]  /*bd40*/  HMMA.16816.F32 R12, R176.reuse, R168, R12 ;  /* 0x000000a8b00c723c */ /* 0x040ff0000000180c */
[C---:B------:R-:W-:Y:S01]  /*bd50*/  HMMA.16816.F32 R16, R176.reuse, R170, R16 ;  /* 0x000000aab010723c */ /* 0x040fe20000001810 */
[----:B------:R-:W4:Y:S07]  /*bd60*/  LDSM.16.M88.4 R168, [R225+0xb000] ;  /* 0x00b00000e1a8783b */ /* 0x000f2e0000000200 */
[C---:B------:R-:W-:Y:S08]  /*bd70*/  HMMA.16816.F32 R20, R176.reuse, R184, R20 ;  /* 0x000000b8b014723c */ /* 0x040ff00000001814 */
[C---:B------:R-:W-:Y:S01]  /*bd80*/  HMMA.16816.F32 R24, R176.reuse, R186, R24 ;  /* 0x000000bab018723c */ /* 0x040fe20000001818 */
[----:B------:R-:W4:Y:S07]  /*bd90*/  LDSM.16.M88.4 R184, [R224+0x2000] ;  /* 0x00200000e0b8783b */ /* 0x000f2e0000000200 */
[C---:B-1----:R-:W-:Y:S08]  /*bda0*/  HMMA.16816.F32 R28, R176.reuse, R164, R28 ;  /* 0x000000a4b01c723c */ /* 0x042ff0000000181c */
[----:B------:R-:W-:Y:S01]  /*bdb0*/  HMMA.16816.F32 R32, R176, R166, R32 ;  /* 0x000000a6b020723c */ /* 0x000fe20000001820 */
[----:B------:R-:W1:Y:S04]  /*bdc0*/  LDSM.16.M88.4 R164, [R210] ;  /* 0x00000000d2a4783b */ /* 0x000e680000000200 */
[----:B------:R-:W1:Y:S03]  /*bdd0*/  LDSM.16.M88.4 R176, [R209] ;  /* 0x00000000d1b0783b */ /* 0x000e660000000200 */
[C---:B--2---:R-:W-:Y:S08]  /*bde0*/  HMMA.16816.F32 R4, R192.reuse, R196, R4 ;  /* 0x000000c4c004723c */ /* 0x044ff00000001804 */
[C---:B------:R-:W-:Y:S01]  /*bdf0*/  HMMA.16816.F32 R8, R192.reuse, R198, R8 ;  /* 0x000000c6c008723c */ /* 0x040fe20000001808 */
[----:B------:R-:W-:Y:S07]  /*be00*/  LDSM.16.M88.4 R196, [R212+0x2000] ;  /* 0x00200000d4c4783b */ /* 0x000fee0000000200 */
[C---:B---3--:R-:W-:Y:S08]  /*be10*/  HMMA.16816.F32 R12, R192.reuse, R172, R12 ;  /* 0x000000acc00c723c */ /* 0x048ff0000000180c */
[C---:B------:R-:W-:Y:S01]  /*be20*/  HMMA.16816.F32 R16, R192.reuse, R174, R16 ;  /* 0x000000aec010723c */ /* 0x040fe20000001810 */
[----:B------:R-:W2:Y:S07]  /*be30*/  LDSM.16.M88.4 R172, [R208] ;  /* 0x00000000d0ac783b */ /* 0x000eae0000000200 */
[C---:B----4-:R-:W-:Y:S08]  /*be40*/  HMMA.16816.F32 R20, R192.reuse, R168, R20 ;  /* 0x000000a8c014723c */ /* 0x050ff00000001814 */
[C---:B------:R-:W-:Y:S01]  /*be50*/  HMMA.16816.F32 R24, R192.reuse, R170, R24 ;  /* 0x000000aac018723c */ /* 0x040fe20000001818 */
[----:B------:R-:W-:Y:S07]  /*be60*/  LDSM.16.M88.4 R168, [R222+0x2000] ;  /* 0x00200000dea8783b */ /* 0x000fee0000000200 */
[C---:B------:R-:W-:Y:S08]  /*be70*/  HMMA.16816.F32 R28, R192.reuse, R180, R28 ;  /* 0x000000b4c01c723c */ /* 0x040ff0000000181c */
[----:B------:R-:W-:Y:S01]  /*be80*/  HMMA.16816.F32 R32, R192, R182, R32 ;  /* 0x000000b6c020723c */ /* 0x000fe20000001820 */
[----:B------:R-:W3:Y:S04]  /*be90*/  LDSM.16.M88.4 R180, [R219+0xa000] ;  /* 0x00a00000dbb4783b */ /* 0x000ee80000000200 */
[----:B------:R-:W-:Y:S03]  /*bea0*/  LDSM.16.M88.4 R192, [R219+0xb000] ;  /* 0x00b00000dbc0783b */ /* 0x000fe60000000200 */
[C---:B------:R-:W-:Y:S08]  /*beb0*/  HMMA.16816.F32 R4, R184.reuse, R188, R4 ;  /* 0x000000bcb804723c */ /* 0x040ff00000001804 */
[C---:B------:R-:W-:Y:S01]  /*bec0*/  HMMA.16816.F32 R8, R184.reuse, R190, R8 ;  /* 0x000000beb808723c */ /* 0x040fe20000001808 */
[----:B------:R-:W4:Y:S07]  /*bed0*/  LDSM.16.M88.4 R188, [R219+0xa800] ;  /* 0x00a80000dbbc783b */ /* 0x000f2e0000000200 */
[C---:B-1----:R-:W-:Y:S08]  /*bee0*/  HMMA.16816.F32 R12, R184.reuse, R164, R12 ;  /* 0x000000a4b80c723c */ /* 0x042ff0000000180c */
[C---:B------:R-:W-:Y:S01]  /*bef0*/  HMMA.16816.F32 R16, R184.reuse, R166, R16 ;  /* 0x000000a6b810723c */ /* 0x040fe20000001810 */
[----:B------:R-:W1:Y:S07]  /*bf00*/  LDSM.16.M88.4 R164, [R219+0xb800] ;  /* 0x00b80000dba4783b */ /* 0x000e6e0000000200 */
[C---:B------:R-:W-:Y:S08]  /*bf10*/  HMMA.16816.F32 R20, R184.reuse, R176, R20 ;  /* 0x000000b0b814723c */ /* 0x040ff00000001814 */
[C---:B------:R-:W-:Y:S01]  /*bf20*/  HMMA.16816.F32 R24, R184.reuse, R178, R24 ;  /* 0x000000b2b818723c */ /* 0x040fe20000001818 */
[----:B------:R-:W1:Y:S07]  /*bf30*/  LDSM.16.M88.4 R176, [R221+0x2000] ;  /* 0x00200000ddb0783b */ /* 0x000e6e0000000200 */
[C---:B--2---:R-:W-:Y:S08]  /*bf40*/  HMMA.16816.F32 R28, R184.reuse, R172, R28 ;  /* 0x000000acb81c723c */ /* 0x044ff0000000181c */
[----:B------:R-:W-:Y:S01]  /*bf50*/  HMMA.16816.F32 R32, R184, R174, R32 ;  /* 0x000000aeb820723c */ /* 0x000fe20000001820 */
[----:B------:R-:W2:Y:S04]  /*bf60*/  LDSM.16.M88.4 R172, [R212+0x2800] ;  /* 0x00280000d4ac783b */ /* 0x000ea80000000200 */
[----:B------:R-:W-:Y:S03]  /*bf70*/  LDSM.16.M88.4 R184, [R212+0x3800] ;  /* 0x00380000d4b8783b */ /* 0x000fe60000000200 */
[C---:B---3--:R-:W-:Y:S08]  /*bf80*/  HMMA.16816.F32 R4, R168.reuse, R180, R4 ;  /* 0x000000b4a804723c */ /* 0x048ff00000001804 */
[C---:B------:R-:W-:Y:S01]  /*bf90*/  HMMA.16816.F32 R8, R168.reuse, R182, R8 ;  /* 0x000000b6a808723c */ /* 0x040fe20000001808 */
[----:B------:R-:W3:Y:S07]  /*bfa0*/  LDSM.16.M88.4 R180, [R212+0x3000] ;  /* 0x00300000d4b4783b */ /* 0x000eee0000000200 */
[C---:B----4-:R-:W-:Y:S08]  /*bfb0*/  HMMA.16816.F32 R12, R168.reuse, R188, R12 ;  /* 0x000000bca80c723c */ /* 0x050ff0000000180c */
[C---:B------:R-:W-:Y:S01]  /*bfc0*/  HMMA.16816.F32 R16, R168.reuse, R190, R16 ;  /* 0x000000bea810723c */ /* 0x040fe20000001810 */
[----:B------:R-:W-:Y:S07]  /*bfd0*/  LDSM.16.M88.4 R188, [R226+0x4000] ;  /* 0x00400000e2bc783b */ /* 0x000fee0000000200 */
[C---:B------:R-:W-:Y:S08]  /*bfe0*/  HMMA.16816.F32 R20, R168.reuse, R192, R20 ;  /* 0x000000c0a814723c */ /* 0x040ff00000001814 */
[C---:B------:R-:W-:Y:S01]  /*bff0*/  HMMA.16816.F32 R24, R168.reuse, R194, R24 ;  /* 0x000000c2a818723c */ /* 0x040fe20000001818 */
[----:B------:R-:W4:Y:S07]  /*c000*/  LDSM.16.M88.4 R192, [R225+0xc000] ;  /* 0x00c00000e1c0783b */ /* 0x000f2e0000000200 */
[C---:B-1----:R-:W-:Y:S08]  /*c010*/  HMMA.16816.F32 R28, R168.reuse, R164, R28 ;  /* 0x000000a4a81c723c */ /* 0x042ff0000000181c */
[----:B------:R-:W-:Y:S01]  /*c020*/  HMMA.16816.F32 R32, R168, R166, R32 ;  /* 0x000000a6a820723c */ /* 0x000fe20000001820 */
[----:B------:R-:W1:Y:S04]  /*c030*/  LDSM.16.M88.4 R164, [R225+0xc800] ;  /* 0x00c80000e1a4783b */ /* 0x000e680000000200 */
[----:B------:R-:W1:Y:S03]  /*c040*/  LDSM.16.M88.4 R168, [R225+0xd000] ;  /* 0x00d00000e1a8783b */ /* 0x000e660000000200 */
[C---:B------:R-:W-:Y:S08]  /*c050*/  HMMA.16816.F32 R4, R176.reuse, R196, R4 ;  /* 0x000000c4b004723c */ /* 0x040ff00000001804 */
[C---:B------:R-:W-:Y:S01]  /*c060*/  HMMA.16816.F32 R8, R176.reuse, R198, R8 ;  /* 0x000000c6b008723c */ /* 0x040fe20000001808 */
[----:B------:R-:W-:Y:S07]  /*c070*/  LDSM.16.M88.4 R196, [R207] ;  /* 0x00000000cfc4783b */ /* 0x000fee0000000200 */
[C---:B--2---:R-:W-:Y:S08]  /*c080*/  HMMA.16816.F32 R12, R176.reuse, R172, R12 ;  /* 0x000000acb00c723c */ /* 0x044ff0000000180c */
[C---:B------:R-:W-:Y:S01]  /*c090*/  HMMA.16816.F32 R16, R176.reuse, R174, R16 ;  /* 0x000000aeb010723c */ /* 0x040fe20000001810 */
[----:B------:R-:W2:Y:S07]  /*c0a0*/  LDSM.16.M88.4 R172, [R225+0xd800] ;  /* 0x00d80000e1ac783b */ /* 0x000eae0000000200 */
[C---:B---3--:R-:W-:Y:S08]  /*c0b0*/  HMMA.16816.F32 R20, R176.reuse, R180, R20 ;  /* 0x000000b4b014723c */ /* 0x048ff00000001814 */
[C---:B------:R-:W-:Y:S01]  /*c0c0*/  HMMA.16816.F32 R24, R176.reuse, R182, R24 ;  /* 0x000000b6b018723c */ /* 0x040fe20000001818 */
[----:B------:R-:W3:Y:S07]  /*c0d0*/  LDSM.16.M88.4 R180, [R224+0x4000] ;  /* 0x00400000e0b4783b */ /* 0x000eee0000000200 */
[C---:B------:R-:W-:Y:S08]  /*c0e0*/  HMMA.16816.F32 R28, R176.reuse, R184, R28 ;  /* 0x000000b8b01c723c */ /* 0x040ff0000000181c */
[----:B------:R-:W-:Y:S01]  /*c0f0*/  HMMA.16816.F32 R32, R176, R186, R32 ;  /* 0x000000bab020723c */ /* 0x000fe20000001820 */
[----:B------:R-:W2:Y:S04]  /*c100*/  LDSM.16.M88.4 R176, [R206] ;  /* 0x00000000ceb0783b */ /* 0x000ea80000000200 */
[----:B------:R-:W2:Y:S03]  /*c110*/  LDSM.16.M88.4 R184, [R205] ;  /* 0x00000000cdb8783b */ /* 0x000ea60000000200 */
[C---:B----4-:R-:W-:Y:S08]  /*c120*/  HMMA.16816.F32 R4, R188.reuse, R192, R4 ;  /* 0x000000c0bc04723c */ /* 0x050ff00000001804 */
[C---:B------:R-:W-:Y:S01]  /*c130*/  HMMA.16816.F32 R8, R188.reuse, R194, R8 ;  /* 0x000000c2bc08723c */ /* 0x040fe20000001808 */
[----:B------:R-:W4:Y:S07]  /*c140*/  LDSM.16.M88.4 R192, [R204] ;  /* 0x00000000ccc0783b */ /* 0x000f2e0000000200 */
[C---:B-1----:R-:W-:Y:S08]  /*c150*/  HMMA.16816.F32 R12, R188.reuse, R164, R12 ;  /* 0x000000a4bc0c723c */ /* 0x042ff0000000180c */
[C---:B------:R-:W-:Y:S01]  /*c160*/  HMMA.16816.F32 R16, R188.reuse, R166, R16 ;  /* 0x000000a6bc10723c */ /* 0x040fe20000001810 */
[----:B------:R-:W-:Y:S07]  /*c170*/  LDSM.16.M88.4 R164, [R222+0x4000] ;  /* 0x00400000dea4783b */ /* 0x000fee0000000200 */
[C---:B------:R-:W-:Y:S08]  /*c180*/  HMMA.16816.F32 R20, R188.reuse, R168, R20 ;  /* 0x000000a8bc14723c */ /* 0x040ff00000001814 */
[C---:B------:R-:W-:Y:S01]  /*c190*/  HMMA.16816.F32 R24, R188.reuse, R170, R24 ;  /* 0x000000aabc18723c */ /* 0x040fe20000001818 */
[----:B------:R-:W1:Y:S07]  /*c1a0*/  LDSM.16.M88.4 R168, [R219+0xc000] ;  /* 0x00c00000dba8783b */ /* 0x000e6e0000000200 */
[C---:B--2---:R-:W-:Y:S08]  /*c1b0*/  HMMA.16816.F32 R28, R188.reuse, R172, R28 ;  /* 0x000000acbc1c723c */ /* 0x044ff0000000181c */
[----:B------:R-:W-:Y:S01]  /*c1c0*/  HMMA.16816.F32 R32, R188, R174, R32 ;  /* 0x000000aebc20723c */ /* 0x000fe20000001820 */
[----:B------:R-:W2:Y:S04]  /*c1d0*/  LDSM.16.M88.4 R172, [R219+0xc800] ;  /* 0x00c80000dbac783b */ /* 0x000ea80000000200 */
[----:B------:R-:W1:Y:S03]  /*c1e0*/  LDSM.16.M88.4 R188, [R219+0xd000] ;  /* 0x00d00000dbbc783b */ /* 0x000e660000000200 */
[C---:B---3--:R-:W-:Y:S08]  /*c1f0*/  HMMA.16816.F32 R4, R180.reuse, R196, R4 ;  /* 0x000000c4b404723c */ /* 0x048ff00000001804 */
[C---:B------:R-:W-:Y:S01]  /*c200*/  HMMA.16816.F32 R8, R180.reuse, R198, R8 ;  /* 0x000000c6b408723c */ /* 0x040fe20000001808 */
[----:B------:R-:W-:Y:S07]  /*c210*/  LDSM.16.M88.4 R196, [R212+0x5000] ;  /* 0x00500000d4c4783b */ /* 0x000fee0000000200 */
[C---:B------:R-:W-:Y:S08]  /*c220*/  HMMA.16816.F32 R12, R180.reuse, R176, R12 ;  /* 0x000000b0b40c723c */ /* 0x040ff0000000180c */
[C---:B------:R-:W-:Y:S01]  /*c230*/  HMMA.16816.F32 R16, R180.reuse, R178, R16 ;  /* 0x000000b2b410723c */ /* 0x040fe20000001810 */
[----:B------:R-:W3:Y:S07]  /*c240*/  LDSM.16.M88.4 R176, [R219+0xd800] ;  /* 0x00d80000dbb0783b */ /* 0x000eee0000000200 */
[C---:B------:R-:W-:Y:S08]  /*c250*/  HMMA.16816.F32 R20, R180.reuse, R184, R20 ;  /* 0x000000b8b414723c */ /* 0x040ff00000001814 */
[C---:B------:R-:W-:Y:S01]  /*c260*/  HMMA.16816.F32 R24, R180.reuse, R186, R24 ;  /* 0x000000bab418723c */ /* 0x040fe20000001818 */
[----:B------:R-:W-:Y:S07]  /*c270*/  LDSM.16.M88.4 R184, [R212+0x4000] ;  /* 0x00400000d4b8783b */ /* 0x000fee0000000200 */
[C---:B----4-:R-:W-:Y:S08]  /*c280*/  HMMA.16816.F32 R28, R180.reuse, R192, R28 ;  /* 0x000000c0b41c723c */ /* 0x050ff0000000181c */
[----:B------:R-:W-:Y:S01]  /*c290*/  HMMA.16816.F32 R32, R180, R194, R32 ;  /* 0x000000c2b420723c */ /* 0x000fe20000001820 */
[----:B------:R-:W4:Y:S04]  /*c2a0*/  LDSM.16.M88.4 R180, [R221+0x4000] ;  /* 0x00400000ddb4783b */ /* 0x000f280000000200 */
[----:B------:R-:W3:Y:S03]  /*c2b0*/  LDSM.16.M88.4 R192, [R212+0x4800] ;  /* 0x00480000d4c0783b */ /* 0x000ee60000000200 */
[C---:B-1----:R-:W-:Y:S08]  /*c2c0*/  HMMA.16816.F32 R4, R164.reuse, R168, R4 ;  /* 0x000000a8a404723c */ /* 0x042ff00000001804 */
[C---:B------:R-:W-:Y:S01]  /*c2d0*/  HMMA.16816.F32 R8, R164.reuse, R170, R8 ;  /* 0x000000aaa408723c */ /* 0x040fe20000001808 */
[----:B------:R-:W1:Y:S07]  /*c2e0*/  LDSM.16.M88.4 R168, [R212+0x5800] ;  /* 0x00580000d4a8783b */ /* 0x000e6e0000000200 */
[C---:B--2---:R-:W-:Y:S08]  /*c2f0*/  HMMA.16816.F32 R12, R164.reuse, R172, R12 ;  /* 0x000000aca40c723c */ /* 0x044ff0000000180c */
[C---:B------:R-:W-:Y:S01]  /*c300*/  HMMA.16816.F32 R16, R164.reuse, R174, R16 ;  /* 0x000000aea410723c */ /* 0x040fe20000001810 */
[----:B------:R-:W-:Y:S07]  /*c310*/  LDSM.16.M88.4 R172, [R226+0x6000] ;  /* 0x00600000e2ac783b */ /* 0x000fee0000000200 */
[C---:B------:R-:W-:Y:S08]  /*c320*/  HMMA.16816.F32 R20, R164.reuse, R188, R20 ;  /* 0x000000bca414723c */ /* 0x040ff00000001814 */
[C---:B------:R-:W-:Y:S01]  /*c330*/  HMMA.16816.F32 R24, R164.reuse, R190, R24 ;  /* 0x000000bea418723c */ /* 0x040fe20000001818 */
[----:B------:R-:W2:Y:S07]  /*c340*/  LDSM.16.M88.4 R188, [R225+0xe000] ;  /* 0x00e00000e1bc783b */ /* 0x000eae0000000200 */
[C---:B---3--:R-:W-:Y:S08]  /*c350*/  HMMA.16816.F32 R28, R164.reuse, R176, R28 ;  /* 0x000000b0a41c723c */ /* 0x048ff0000000181c */
[----:B------:R-:W-:Y:S01]  /*c360*/  HMMA.16816.F32 R32, R164, R178, R32 ;  /* 0x000000b2a420723c */ /* 0x000fe20000001820 */
[----:B------:R-:W3:Y:S04]  /*c370*/  LDSM.16.M88.4 R164, [R225+0xe800] ;  /* 0x00e80000e1a4783b */ /* 0x000ee80000000200 */
[----:B------:R-:W1:Y:S03]  /*c380*/  LDSM.16.M88.4 R176, [R225+0xf000] ;  /* 0x00f00000e1b0783b */ /* 0x000e660000000200 */
[C---:B----4-:R-:W-:Y:S08]  /*c390*/  HMMA.16816.F32 R4, R180.reuse, R184, R4 ;  /* 0x000000b8b404723c */ /* 0x050ff00000001804 */
[C---:B------:R-:W-:Y:S01]  /*c3a0*/  HMMA.16816.F32 R8, R180.reuse, R186, R8 ;  /* 0x000000bab408723c */ /* 0x040fe20000001808 */
[----:B------:R-:W4:Y:S07]  /*c3b0*/  LDSM.16.M88.4 R184, [R225+0xf800] ;  /* 0x00f80000e1b8783b */ /* 0x000f2e0000000200 */
[C---:B------:R-:W-:Y:S08]  /*c3c0*/  HMMA.16816.F32 R12, R180.reuse, R192, R12 ;  /* 0x000000c0b40c723c */ /* 0x040ff0000000180c */
[C---:B------:R-:W-:Y:S01]  /*c3d0*/  HMMA.16816.F32 R16, R180.reuse, R194, R16 ;  /* 0x000000c2b410723c */ /* 0x040fe20000001810 */
[----:B------:R-:W-:Y:S07]  /*c3e0*/  LDSM.16.M88.4 R192, [R222+0x6000] ;  /* 0x00600000dec0783b */ /* 0x000fee0000000200 */
[C---:B------:R-:W-:Y:S08]  /*c3f0*/  HMMA.16816.F32 R20, R180.reuse, R196, R20 ;  /* 0x000000c4b414723c */ /* 0x040ff00000001814 */
[C---:B------:R-:W-:Y:S01]  /*c400*/  HMMA.16816.F32 R24, R180.reuse, R198, R24 ;  /* 0x000000c6b418723c */ /* 0x040fe20000001818 */
[----:B------:R-:W-:Y:S07]  /*c410*/  LDSM.16.M88.4 R196, [R219+0xe000] ;  /* 0x00e00000dbc4783b */ /* 0x000fee0000000200 */
[C---:B-1----:R-:W-:Y:S08]  /*c420*/  HMMA.16816.F32 R28, R180.reuse, R168, R28 ;  /* 0x000000a8b41c723c */ /* 0x042ff0000000181c */
[----:B------:R-:W-:Y:S01]  /*c430*/  HMMA.16816.F32 R32, R180, R170, R32 ;  /* 0x000000aab420723c */ /* 0x000fe20000001820 */
[----:B------:R-:W-:Y:S04]  /*c440*/  LDSM.16.M88.4 R168, [R224+0x6000] ;  /* 0x00600000e0a8783b */ /* 0x000fe80000000200 */
[----:B------:R-:W1:Y:S03]  /*c450*/  LDSM.16.M88.4 R180, [R203] ;  /* 0x00000000cbb4783b */ /* 0x000e660000000200 */
[C---:B--2---:R-:W-:Y:S08]  /*c460*/  HMMA.16816.F32 R4, R172.reuse, R188, R4 ;  /* 0x000000bcac04723c */ /* 0x044ff00000001804 */
[C---:B------:R-:W-:Y:S01]  /*c470*/  HMMA.16816.F32 R8, R172.reuse, R190, R8 ;  /* 0x000000beac08723c */ /* 0x040fe20000001808 */
[----:B------:R-:W-:Y:S07]  /*c480*/  LDSM.16.M88.4 R188, [R201] ;  /* 0x00000000c9bc783b */ /* 0x000fee0000000200 */
[C---:B---3--:R-:W-:Y:S08]  /*c490*/  HMMA.16816.F32 R12, R172.reuse, R164, R12 ;  /* 0x000000a4ac0c723c */ /* 0x048ff0000000180c */
[C---:B------:R-:W-:Y:S01]  /*c4a0*/  HMMA.16816.F32 R16, R172.reuse, R166, R16 ;  /* 0x000000a6ac10723c */ /* 0x040fe20000001810 */
[----:B------:R-:W2:Y:S07]  /*c4b0*/  LDSM.16.M88.4 R164, [R202] ;  /* 0x00000000caa4783b */ /* 0x000eae0000000200 */
[C---:B------:R-:W-:Y:S08]  /*c4c0*/  HMMA.16816.F32 R20, R172.reuse, R176, R20 ;  /* 0x000000b0ac14723c */ /* 0x040ff00000001814 */
[C---:B------:R-:W-:Y:S01]  /*c4d0*/  HMMA.16816.F32 R24, R172.reuse, R178, R24 ;  /* 0x000000b2ac18723c */ /* 0x040fe20000001818 */
[----:B------:R-:W3:Y:S07]  /*c4e0*/  LDSM.16.M88.4 R176, [R200] ;  /* 0x00000000c8b0783b */ /* 0x000eee0000000200 */
[C---:B----4-:R-:W-:Y:S08]  /*c4f0*/  HMMA.16816.F32 R28, R172.reuse, R184, R28 ;  /* 0x000000b8ac1c723c */ /* 0x050ff0000000181c */
[----:B------:R-:W-:Y:S01]  /*c500*/  HMMA.16816.F32 R32, R172, R186, R32 ;  /* 0x000000baac20723c */ /* 0x000fe20000001820 */
[----:B------:R-:W4:Y:S04]  /*c510*/  LDSM.16.M88.4 R172, [R219+0xe800] ;  /* 0x00e80000dbac783b */ /* 0x000f280000000200 */
        /* <DEDUP_REMOVED lines=13> */
[----:B------:R-:W3:Y:S03]  /*c5f0*/  LDSM.16.M88.4 R176, [R221+0x6000] ;  /* 0x00600000ddb0783b */ /* 0x000ee60000000200 */
[C---:B------:R-:W-:Y:S08]  /*c600*/  HMMA.16816.F32 R4, R192.reuse, R196, R4 ;  /* 0x000000c4c004723c */ /* 0x040ff00000001804 */
[C---:B------:R-:W-:Y:S08]  /*c610*/  HMMA.16816.F32 R8, R192.reuse, R198, R8 ;  /* 0x000000c6c008723c */ /* 0x040ff00000001808 */
[C---:B----4-:R-:W-:Y:S08]  /*c620*/  HMMA.16816.F32 R12, R192.reuse, R172, R12 ;  /* 0x000000acc00c723c */ /* 0x050ff0000000180c */
[C---:B------:R-:W-:Y:S01]  /*c630*/  HMMA.16816.F32 R16, R192.reuse, R174, R16 ;  /* 0x000000aec010723c */ /* 0x040fe20000001810 */
[----:B------:R-:W4:Y:S01]  /*c640*/  LDSM.16.M88.4 R172, [R212+0x7800] ;  /* 0x00780000d4ac783b */ /* 0x000f220000000200 */
[----:B------:R-:W-:Y:S04]  /*c650*/  DEPBAR.LE SB0, 0x0 ;  /* 0x000080000000791a */ /* 0x000fe80000000000 */
[----:B------:R-:W-:Y:S02]  /*c660*/  BAR.SYNC.DEFER_BLOCKING 0x0 ;  /* 0x0000000000007b1d */ /* 0x000fe40000010000 */
[C---:B-1----:R-:W-:Y:S07]  /*c670*/  HMMA.16816.F32 R20, R192.reuse, R164, R20 ;  /* 0x000000a4c014723c */ /* 0x042fee0000001814 */
[----:B------:R-:W-:Y:S01]  /*c680*/  IMAD.U32 R164, RZ, RZ, UR6 ;  /* 0x00000006ffa47e24 */ /* 0x000fe2000f8e00ff */
[C---:B------:R-:W-:Y:S01]  /*c690*/  HMMA.16816.F32 R24, R192.reuse, R166, R24 ;  /* 0x000000a6c018723c */ /* 0x040fe20000001818 */
[----:B------:R-:W-:Y:S06]  /*c6a0*/  IMAD.U32 R165, RZ, RZ, UR6 ;  /* 0x00000006ffa57e24 */ /* 0x000fec000f8e00ff */
[----:B------:R-:W-:Y:S01]  /*c6b0*/  IMAD.U32 R167, RZ, RZ, UR6 ;  /* 0x00000006ffa77e24 */ /* 0x000fe2000f8e00ff */
[C---:B--2---:R-:W-:Y:S01]  /*c6c0*/  HMMA.16816.F32 R28, R192.reuse, R168, R28 ;  /* 0x000000a8c01c723c */ /* 0x044fe2000000181c */
[----:B------:R-:W-:Y:S06]  /*c6d0*/  IMAD.U32 R166, RZ, RZ, UR6 ;  /* 0x00000006ffa67e24 */ /* 0x000fec000f8e00ff */
[----:B------:R-:W-:Y:S01]  /*c6e0*/  IMAD.U32 R168, RZ, RZ, UR6 ;  /* 0x00000006ffa87e24 */ /* 0x000fe2000f8e00ff */
[----:B------:R-:W-:Y:S01]  /*c6f0*/  HMMA.16816.F32 R32, R192, R170, R32 ;  /* 0x000000aac020723c */ /* 0x000fe20000001820 */
[----:B------:R-:W-:Y:S06]  /*c700*/  IMAD.U32 R169, RZ, RZ, UR6 ;  /* 0x00000006ffa97e24 */ /* 0x000fec000f8e00ff */
[----:B------:R-:W-:Y:S01]  /*c710*/  LEA R170, P0, R164, R246, 0x6 ;  /* 0x000000f6a4aa7211 */ /* 0x000fe200078030ff */
[C---:B---3--:R-:W-:Y:S05]  /*c720*/  HMMA.16816.F32 R4, R176.reuse, R180, R4 ;  /* 0x000000b4b004723c */ /* 0x048fea0000001804 */
[----:B------:R-:W-:Y:S02]  /*c730*/  LEA.HI.X.SX32 R171, R169, R247, 0x6, P0 ;  /* 0x000000f7a9ab7211 */ /* 0x000fe400000f36ff */
[----:B------:R-:W-:Y:S01]  /*c740*/  LEA R180, P1, R167, R250, 0x6 ;  /* 0x000000faa7b47211 */ /* 0x000fe200078230ff */
[C---:B------:R-:W-:Y:S04]  /*c750*/  HMMA.16816.F32 R8, R176.reuse, R182, R8 ;  /* 0x000000b6b008723c */ /* 0x040fe80000001808 */
[----:B------:R-:W-:Y:S03]  /*c760*/  LEA.HI.X.SX32 R181, R166, R251, 0x6, P1 ;  /* 0x000000fba6b57211 */ /* 0x000fe600008f36ff */
[----:B------:R-:W-:Y:S01]  /*c770*/  LEA R182, P0, R165, R248, 0x6 ;  /* 0x000000f8a5b67211 */ /* 0x000fe200078030ff */
[C---:B------:R-:W-:Y:S04]  /*c780*/  HMMA.16816.F32 R12, R176.reuse, R184, R12 ;  /* 0x000000b8b00c723c */ /* 0x040fe8000000180c */
[----:B------:R-:W-:Y:S01]  /*c790*/  LEA.HI.X.SX32 R183, R164, R249, 0x6, P0 ;  /* 0x000000f9a4b77211 */ /* 0x000fe200000f36ff */
[----:B------:R-:W-:Y:S03]  /*c7a0*/  IMAD R165, R171, c[0x0][0x198], RZ ;  /* 0x00006600aba57a24 */ /* 0x000fe600078e02ff */
[C---:B------:R-:W-:Y:S04]  /*c7b0*/  HMMA.16816.F32 R16, R176.reuse, R186, R16 ;  /* 0x000000bab010723c */ /* 0x040fe80000001810 */
[----:B------:R-:W-:Y:S02]  /*c7c0*/  IMAD R165, R170, c[0x0][0x19c], R165 ;  /* 0x00006700aaa57a24 */ /* 0x000fe400078e02a5 */
[----:B------:R-:W-:Y:S02]  /*c7d0*/  IMAD R166, R183, c[0x0][0x198], RZ ;  /* 0x00006600b7a67a24 */ /* 0x000fe400078e02ff */
[C---:B------:R-:W-:Y:S04]  /*c7e0*/  HMMA.16816.F32 R20, R176.reuse, R188, R20 ;  /* 0x000000bcb014723c */ /* 0x040fe80000001814 */
[----:B------:R-:W-:Y:S04]  /*c7f0*/  IMAD R166, R182, c[0x0][0x19c], R166 ;  /* 0x00006700b6a67a24 */ /* 0x000fe800078e02a6 */
[C---:B------:R-:W-:Y:S08]  /*c800*/  HMMA.16816.F32 R24, R176.reuse, R190, R24 ;  /* 0x000000beb018723c */ /* 0x040ff00000001818 */
[C---:B----4-:R-:W-:Y:S07]  /*c810*/  HMMA.16816.F32 R28, R176.reuse, R172, R28 ;  /* 0x000000acb01c723c */ /* 0x050fee000000181c */
[----:B------:R-:W-:Y:S01]  /*c820*/  LEA R172, P2, R3, R36, 0x6 ;  /* 0x0000002403ac7211 */ /* 0x000fe200078430ff */
[----:B------:R-:W-:Y:S01]  /*c830*/  IMAD R3, R181, c[0x0][0x198], RZ ;  /* 0x00006600b5037a24 */ /* 0x000fe200078e02ff */
[----:B------:R-:W-:Y:S03]  /*c840*/  HMMA.16816.F32 R32, R176, R174, R32 ;  /* 0x000000aeb020723c */ /* 0x000fe60000001820 */
[----:B------:R-:W-:Y:S01]  /*c850*/  IMAD R3, R180, c[0x0][0x19c], R3 ;  /* 0x00006700b4037a24 */ /* 0x000fe200078e0203 */
[----:B------:R-:W-:Y:S01]  /*c860*/  LEA.HI.X.SX32 R173, R168, R37, 0x6, P2 ;  /* 0x00000025a8ad7211 */ /* 0x000fe200010f36ff */
[----:B------:R-:W-:Y:S01]  /*c870*/  IMAD.WIDE.U32 R180, R180, c[0x0][0x198], RZ ;  /* 0x00006600b4b47a25 */ /* 0x000fe200078e00ff */
[----:B------:R1:W5:Y:S03]  /*c880*/  LDL.LU.64 R36, [R1+0x8] ;  /* 0x0000080001247983 */ /* 0x0003660000300a00 */
[----:B------:R-:W-:Y:S03]  /*c890*/  IMAD R164, R173, c[0x0][0x198], RZ ;  /* 0x00006600ada47a24 */ /* 0x000fe600078e02ff */
[----:B------:R-:W-:Y:S04]  /*c8a0*/  IMAD.WIDE.U32 R174, R170, c[0x0][0x198], RZ ;  /* 0x00006600aaae7a25 */ /* 0x000fe800078e00ff */
[----:B------:R-:W-:Y:S01]  /*c8b0*/  IMAD R164, R172, c[0x0][0x19c], R164 ;  /* 0x00006700aca47a24 */ /* 0x000fe200078e02a4 */
[-C--:B------:R-:W-:Y:S01]  /*c8c0*/  LEA R170, P1, R174, R240.reuse, 0x1 ;  /* 0x000000f0aeaa7211 */ /* 0x080fe200078208ff */
[----:B------:R-:W-:Y:S04]  /*c8d0*/  IMAD.WIDE.U32 R172, R172, c[0x0][0x198], RZ ;  /* 0x00006600acac7a25 */ /* 0x000fe800078e00ff */
[----:B------:R-:W-:Y:S01]  /*c8e0*/  IMAD.IADD R164, R173, 0x1, R164 ;  /* 0x00000001ada47824 */ /* 0x000fe200078e02a4 */
[-C--:B------:R-:W-:Y:S01]  /*c8f0*/  LEA R168, P0, R172, R240.reuse, 0x1 ;  /* 0x000000f0aca87211 */ /* 0x080fe200078008ff */
[----:B------:R-:W-:Y:S02]  /*c900*/  IMAD.IADD R165, R175, 0x1, R165 ;  /* 0x00000001afa57824 */ /* 0x000fe400078e02a5 */
[----:B------:R-:W-:Y:S01]  /*c910*/  IMAD.WIDE.U32 R176, R182, c[0x0][0x198], RZ ;  /* 0x00006600b6b07a25 */ /* 0x000fe200078e00ff */
[-C--:B------:R-:W-:Y:S02]  /*c920*/  LEA.HI.X R169, R172, R239.reuse, R164, 0x1, P0 ;  /* 0x000000efaca97211 */ /* 0x080fe400000f0ca4 */
[----:B------:R-:W-:Y:S01]  /*c930*/  ISETP.LT.AND P0, PT, RZ, UR4, PT ;  /* 0x00000004ff007c0c */ /* 0x000fe2000bf01270 */
[----:B------:R-:W-:Y:S01]  /*c940*/  IMAD.IADD R3, R181, 0x1, R3 ;  /* 0x00000001b5037824 */ /* 0x000fe200078e0203 */
[-C--:B------:R-:W-:Y:S01]  /*c950*/  LEA.HI.X R171, R174, R239.reuse, R165, 0x1, P1 ;  /* 0x000000efaeab7211 */ /* 0x080fe200008f0ca5 */
[----:B------:R-:W-:Y:S01]  /*c960*/  IMAD.IADD R166, R177, 0x1, R166 ;  /* 0x00000001b1a67824 */ /* 0x000fe200078e02a6 */
[-C--:B------:R-:W-:Y:S02]  /*c970*/  LEA R174, P2, R180, R240.reuse, 0x1 ;  /* 0x000000f0b4ae7211 */ /* 0x080fe400078408ff */
[----:B------:R-:W-:Y:S02]  /*c980*/  LEA R172, P1, R176, R240, 0x1 ;  /* 0x000000f0b0ac7211 */ /* 0x000fe400078208ff */
[-C--:B------:R-:W-:Y:S02]  /*c990*/  LEA.HI.X R175, R180, R239.reuse, R3, 0x1, P2 ;  /* 0x000000efb4af7211 */ /* 0x080fe400010f0c03 */
[----:B------:R-:W-:Y:S03]  /*c9a0*/  LEA.HI.X R173, R176, R239, R166, 0x1, P1 ;  /* 0x000000efb0ad7211 */ /* 0x000fe600008f0ca6 */
[----:B-1---5:R-:W-:-:S05]  /*c9b0*/  @P0 BRA `(.L_x_70) ;  /* 0xffffe07000000947 */ /* 0x022fca000383ffff */
.L_x_69:
[----:B------:R-:W-:Y:S01]  /*c9c0*/  FMNMX.FTZ R166, R4, R2, !PT ;  /* 0x0000000204a67209 */ /* 0x000fe20007810000 */
[----:B-1----:R-:W-:Y:S01]  /*c9d0*/  LDSM.16.MT88.4 R168, [R220+0x10000] ;  /* 0x01000000dca8783b */ /* 0x002fe20000004200 */
[----:B------:R-:W-:Y:S01]  /*c9e0*/  FMNMX.FTZ R3, R6, R0, !PT ;  /* 0x0000000006037209 */ /* 0x000fe20007810000 */
[----:B------:R-:W-:Y:S01]  /*c9f0*/  UIADD3 UR13, UR13, 0x1, URZ ;  /* 0x000000010d0d7890 */ /* 0x000fe2000fffe03f */
        /* <DEDUP_REMOVED lines=32> */
[----:B------:R-:W-:Y:S03]  /*cc00*/  FMNMX.FTZ R3, R35, R3, !PT ;  /* 0x0000000323037209 */ /* 0x000fe60007810000 */
[----:B------:R-:W-:Y:S08]  /*cc10*/  SHFL.BFLY PT, R164, R166, 0x2, 0x1f ;  /* 0x0c401f00a6a47f89 */ /* 0x000ff000000e0000 */
[----:B------:R-:W1:Y:S02]  /*cc20*/  SHFL.BFLY PT, R165, R3, 0x2, 0x1f ;  /* 0x0c401f0003a57f89 */ /* 0x000e6400000e0000 */
[----:B-1----:R-:W-:Y:S02]  /*cc30*/  FMNMX.FTZ R165, R3, R165, !PT ;  /* 0x000000a503a57209 */ /* 0x002fe40007810000 */
[----:B------:R-:W-:Y:S04]  /*cc40*/  FMNMX.FTZ R166, R166, R164, !PT ;  /* 0x000000a4a6a67209 */ /* 0x000fe80007810000 */
[----:B------:R-:W1:Y:S08]  /*cc50*/  SHFL.BFLY PT, R3, R165, 0x1, 0x1f ;  /* 0x0c201f00a5037f89 */ /* 0x000e7000000e0000 */
[----:B------:R-:W2:Y:S01]  /*cc60*/  SHFL.BFLY PT, R164, R166, 0x1, 0x1f ;  /* 0x0c201f00a6a47f89 */ /* 0x000ea200000e0000 */
[----:B-1----:R-:W-:Y:S05]  /*cc70*/  FMNMX.FTZ R3, R165, R3, !PT ;  /* 0x00000003a5037209 */ /* 0x002fea0007810000 */
[C---:B------:R-:W-:Y:S02]  /*cc80*/  FMUL.FTZ R189, R3.reuse, c[0x0][0x23c] ;  /* 0x00008f0003bd7a20 */ /* 0x040fe40000410000 */
[C---:B------:R-:W-:Y:S01]  /*cc90*/  FADD.FTZ R0, -R3.reuse, R0 ;  /* 0x0000000003007221 */ /* 0x040fe20000010100 */
[----:B--2---:R-:W-:Y:S03]  /*cca0*/  FMNMX.FTZ R164, R166, R164, !PT ;  /* 0x000000a4a6a47209 */ /* 0x004fe60007810000 */
[----:B------:R-:W-:Y:S01]  /*ccb0*/  FMUL.FTZ R0, R0, c[0x0][0x23c] ;  /* 0x00008f0000007a20 */ /* 0x000fe20000410000 */
[C---:B------:R-:W-:Y:S01]  /*ccc0*/  FSETP.NEU.FTZ.AND P1, PT, R164.reuse, -INF , PT ;  /* 0xff800000a400780b */ /* 0x040fe20003f3d000 */
[C---:B------:R-:W-:Y:S02]  /*ccd0*/  FMUL.FTZ R190, R164.reuse, c[0x0][0x23c] ;  /* 0x00008f00a4be7a20 */ /* 0x040fe40000410000 */
[----:B------:R-:W-:Y:S02]  /*cce0*/  FADD.FTZ R2, -R164, R2 ;  /* 0x00000002a4027221 */ /* 0x000fe40000010100 */
[----:B------:R-:W1:Y:S01]  /*ccf0*/  MUFU.EX2 R0, R0 ;  /* 0x0000000000007308 */ /* 0x000e620000000800 */
[----:B------:R-:W-:Y:S01]  /*cd00*/  FSEL R190, R190, RZ, P1 ;  /* 0x000000ffbebe7208 */ /* 0x000fe20000800000 */
[----:B------:R-:W-:Y:S01]  /*cd10*/  FMUL.FTZ R2, R2, c[0x0][0x23c] ;  /* 0x00008f0002027a20 */ /* 0x000fe20000410000 */
[----:B------:R-:W-:Y:S03]  /*cd20*/  FSETP.NEU.FTZ.AND P1, PT, R3, -INF , PT ;  /* 0xff8000000300780b */ /* 0x000fe60003f3d000 */
[--C-:B------:R-:W-:Y:S01]  /*cd30*/  FFMA.FTZ R165, R4, c[0x0][0x23c], -R190.reuse ;  /* 0x00008f0004a57a23 */ /* 0x100fe200000108be */
[----:B------:R-:W-:Y:S01]  /*cd40*/  FSEL R189, R189, RZ, P1 ;  /* 0x000000ffbdbd7208 */ /* 0x000fe20000800000 */
[--C-:B------:R-:W-:Y:S02]  /*cd50*/  FFMA.FTZ R166, R5, c[0x0][0x23c], -R190.reuse ;  /* 0x00008f0005a67a23 */ /* 0x100fe400000108be */
[--C-:B------:R-:W-:Y:S01]  /*cd60*/  FFMA.FTZ R185, R8, c[0x0][0x23c], -R190.reuse ;  /* 0x00008f0008b97a23 */ /* 0x100fe200000108be */
[----:B------:R-:W2:Y:S01]  /*cd70*/  MUFU.EX2 R2, R2 ;  /* 0x0000000200027308 */ /* 0x000ea20000000800 */
[--C-:B------:R-:W-:Y:S02]  /*cd80*/  FFMA.FTZ R167, R6, c[0x0][0x23c], -R189.reuse ;  /* 0x00008f0006a77a23 */ /* 0x100fe400000108bd */
[--C-:B------:R-:W-:Y:S02]  /*cd90*/  FFMA.FTZ R184, R7, c[0x0][0x23c], -R189.reuse ;  /* 0x00008f0007b87a23 */ /* 0x100fe400000108bd */
[--C-:B------:R-:W-:Y:S02]  /*cda0*/  FFMA.FTZ R186, R9, c[0x0][0x23c], -R190.reuse ;  /* 0x00008f0009ba7a23 */ /* 0x100fe400000108be */
[--C-:B------:R-:W-:Y:S02]  /*cdb0*/  FFMA.FTZ R187, R10, c[0x0][0x23c], -R189.reuse ;  /* 0x00008f000abb7a23 */ /* 0x100fe400000108bd */
[--C-:B------:R-:W-:Y:S01]  /*cdc0*/  FFMA.FTZ R188, R11, c[0x0][0x23c], -R189.reuse ;  /* 0x00008f000bbc7a23 */ /* 0x100fe200000108bd */
[----:B------:R-:W-:Y:S01]  /*cdd0*/  MUFU.EX2 R165, R165 ;  /* 0x000000a500a57308 */ /* 0x000fe20000000800 */
[--C-:B------:R-:W-:Y:S02]  /*cde0*/  FFMA.FTZ R199, R32, c[0x0][0x23c], -R190.reuse ;  /* 0x00008f0020c77a23 */ /* 0x100fe400000108be */
[C---:B-1----:R-:W-:Y:S02]  /*cdf0*/  FMUL.FTZ R6, R0.reuse, R162 ;  /* 0x000000a200067220 */ /* 0x042fe40000410000 */
[C---:B------:R-:W-:Y:S02]  /*ce00*/  FMUL.FTZ R7, R0.reuse, R163 ;  /* 0x000000a300077220 */ /* 0x040fe40000410000 */
[C---:B------:R-:W-:Y:S02]  /*ce10*/  FMUL.FTZ R10, R0.reuse, R158 ;  /* 0x0000009e000a7220 */ /* 0x040fe40000410000 */
[C---:B------:R-:W-:Y:S01]  /*ce20*/  FMUL.FTZ R11, R0.reuse, R159 ;  /* 0x0000009f000b7220 */ /* 0x040fe20000410000 */
[----:B------:R-:W1:Y:S01]  /*ce30*/  MUFU.EX2 R166, R166 ;  /* 0x000000a600a67308 */ /* 0x000e620000000800 */
[C---:B------:R-:W-:Y:S02]  /*ce40*/  FMUL.FTZ R38, R0.reuse, R38 ;  /* 0x0000002600267220 */ /* 0x040fe40000410000 */
[----:B------:R-:W-:Y:S02]  /*ce50*/  FMUL.FTZ R39, R0, R39 ;  /* 0x0000002700277220 */ /* 0x000fe40000410000 */
[C---:B--2---:R-:W-:Y:S02]  /*ce60*/  FMUL.FTZ R4, R2.reuse, R160 ;  /* 0x000000a002047220 */ /* 0x044fe40000410000 */
[C---:B------:R-:W-:Y:S02]  /*ce70*/  FMUL.FTZ R5, R2.reuse, R161 ;  /* 0x000000a102057220 */ /* 0x040fe40000410000 */
[C---:B------:R-:W-:Y:S01]  /*ce80*/  FMUL.FTZ R8, R2.reuse, R156 ;  /* 0x0000009c02087220 */ /* 0x040fe20000410000 */
[----:B------:R-:W-:Y:S01]  /*ce90*/  MUFU.EX2 R167, R167 ;  /* 0x000000a700a77308 */ /* 0x000fe20000000800 */
[C---:B------:R-:W-:Y:S02]  /*cea0*/  FMUL.FTZ R9, R2.reuse, R157 ;  /* 0x0000009d02097220 */ /* 0x040fe40000410000 */
[----:B------:R-:W2:Y:S01]  /*ceb0*/  LDSM.16.MT88.4 R156, [R216+0x10000] ;  /* 0x01000000d89c783b */ /* 0x000ea20000004200 */
[C---:B------:R-:W-:Y:S02]  /*cec0*/  FMUL.FTZ R36, R2.reuse, R36 ;  /* 0x0000002402247220 */ /* 0x040fe40000410000 */
[C---:B------:R-:W-:Y:S02]  /*ced0*/  FMUL.FTZ R37, R2.reuse, R37 ;  /* 0x0000002502257220 */ /* 0x040fe40000410000 */
[C---:B------:R-:W-:Y:S02]  /*cee0*/  FMUL.FTZ R40, R2.reuse, R40 ;  /* 0x0000002802287220 */ /* 0x040fe40000410000 */
[----:B------:R-:W3:Y:S01]  /*cef0*/  MUFU.EX2 R184, R184 ;  /* 0x000000b800b87308 */ /* 0x000ee20000000800 */
[----:B------:R-:W-:Y:S02]  /*cf00*/  FMUL.FTZ R41, R2, R41 ;  /* 0x0000002902297220 */ /* 0x000fe40000410000 */
[----:B------:R-:W-:Y:S01]  /*cf10*/  FMUL.FTZ R42, R0, R42 ;  /* 0x0000002a002a7220 */ /* 0x000fe20000410000 */
[----:B-1----:R-:W-:Y:S01]  /*cf20*/  F2FP.PACK_AB R160, R166, R165 ;  /* 0x000000a5a6a0723e */ /* 0x002fe200000000ff */
[----:B------:R-:W-:Y:S02]  /*cf30*/  FMUL.FTZ R43, R0, R43 ;  /* 0x0000002b002b7220 */ /* 0x000fe40000410000 */
[--C-:B------:R-:W-:Y:S02]  /*cf40*/  FFMA.FTZ R243, R34, c[0x0][0x23c], -R189.reuse ;  /* 0x00008f0022f37a23 */ /* 0x100fe400000108bd */
[C---:B------:R-:W-:Y:S01]  /*cf50*/  FMUL.FTZ R44, R2.reuse, R44 ;  /* 0x0000002c022c7220 */ /* 0x040fe20000410000 */
[----:B------:R-:W-:Y:S01]  /*cf60*/  MUFU.EX2 R185, R185 ;  /* 0x000000b900b97308 */ /* 0x000fe20000000800 */
[----:B------:R-:W-:Y:S02]  /*cf70*/  FMUL.FTZ R45, R2, R45 ;  /* 0x0000002d022d7220 */ /* 0x000fe40000410000 */
[C---:B------:R-:W-:Y:S02]  /*cf80*/  FMUL.FTZ R46, R0.reuse, R46 ;  /* 0x0000002e002e7220 */ /* 0x040fe40000410000 */
[----:B------:R-:W-:Y:S02]  /*cf90*/  FMUL.FTZ R47, R0, R47 ;  /* 0x0000002f002f7220 */ /* 0x000fe40000410000 */
[C---:B------:R-:W-:Y:S02]  /*cfa0*/  FMUL.FTZ R48, R2.reuse, R48 ;  /* 0x0000003002307220 */ /* 0x040fe40000410000 */
[----:B------:R-:W-:Y:S01]  /*cfb0*/  FMUL.FTZ R49, R2, R49 ;  /* 0x0000003102317220 */ /* 0x000fe20000410000 */
[----:B------:R-:W1:Y:S01]  /*cfc0*/  MUFU.EX2 R186, R186 ;  /* 0x000000ba00ba7308 */ /* 0x000e620000000800 */
        /* <DEDUP_REMOVED lines=15> */
[----:B-1----:R-:W-:Y:S01]  /*d0c0*/  F2FP.PACK_AB R162, R186, R185 ;  /* 0x000000b9baa2723e */ /* 0x002fe200000000ff */
        /* <DEDUP_REMOVED lines=15> */
[C---:B------:R-:W-:Y:S02]  /*d1c0*/  FMUL.FTZ R74, R0.reuse, R74 ;  /* 0x0000004a004a7220 */ /* 0x040fe40000410000 */
[C---:B------:R-:W-:Y:S05]  /*d1d0*/  HMMA.16816.F32 R4, R160.reuse, R168, R4 ;  /* 0x000000a8a004723c */ /* 0x040fea0000001804 */
        /* <DEDUP_REMOVED lines=13> */
[C---:B------:R-:W-:Y:S04]  /*d2b0*/  HMMA.16816.F32 R44, R160.reuse, R176, R44 ;  /* 0x000000b0a02c723c */ /* 0x040fe8000000182c */
[----:B------:R-:W-:Y:S02]  /*d2c0*/  FMUL.FTZ R83, R0, R83 ;  /* 0x0000005300537220 */ /* 0x000fe40000410000 */
[C---:B------:R-:W-:Y:S02]  /*d2d0*/  FMUL.FTZ R84, R2.reuse, R84 ;  /* 0x0000005402547220 */ /* 0x040fe40000410000 */
[C---:B------:R-:W-:Y:S01]  /*d2e0*/  HMMA.16816.F32 R48, R160.reuse, R178, R48 ;  /* 0x000000b2a030723c */ /* 0x040fe20000001830 */
[----:B------:R-:W-:Y:S03]  /*d2f0*/  LDSM.16.MT88.4 R176, [R217+0x12800] ;  /* 0x01280000d9b0783b */ /* 0x000fe60000004200 */
        /* <DEDUP_REMOVED lines=9> */
[C---:B-1----:R-:W-:Y:S04]  /*d390*/  HMMA.16816.F32 R60, R160.reuse, R168, R60 ;  /* 0x000000a8a03c723c */ /* 0x042fe8000000183c */
[----:B------:R-:W-:Y:S02]  /*d3a0*/  FMUL.FTZ R91, R0, R91 ;  /* 0x0000005b005b7220 */ /* 0x000fe40000410000 */
[C---:B------:R-:W-:Y:S02]  /*d3b0*/  FMUL.FTZ R92, R2.reuse, R92 ;  /* 0x0000005c025c7220 */ /* 0x040fe40000410000 */
[C---:B------:R-:W-:Y:S01]  /*d3c0*/  HMMA.16816.F32 R64, R160.reuse, R170, R64 ;  /* 0x000000aaa040723c */ /* 0x040fe20000001840 */
[----:B------:R-:W1:Y:S03]  /*d3d0*/  LDSM.16.MT88.4 R168, [R216+0x12000] ;  /* 0x01200000d8a8783b */ /* 0x000e660000004200 */
        /* <DEDUP_REMOVED lines=10> */
[C---:B--2---:R-:W-:Y:S03]  /*d480*/  HMMA.16816.F32 R76, R160.reuse, R156, R76 ;  /* 0x0000009ca04c723c */ /* 0x044fe6000000184c */
[C---:B------:R-:W-:Y:S02]  /*d490*/  FMUL.FTZ R100, R2.reuse, R100 ;  /* 0x0000006402647220 */ /* 0x040fe40000410000 */
[----:B------:R-:W-:Y:S02]  /*d4a0*/  FMUL.FTZ R101, R2, R101 ;  /* 0x0000006502657220 */ /* 0x000fe40000410000 */
[C---:B------:R-:W-:Y:S01]  /*d4b0*/  FMUL.FTZ R102, R0.reuse, R102 ;  /* 0x0000006600667220 */ /* 0x040fe20000410000 */
        /* <DEDUP_REMOVED lines=37> */
[----:B------:R-:W-:Y:S03]  /*d710*/  FMUL.FTZ R125, R2, R125 ;  /* 0x0000007d027d7220 */ /* 0x000fe60000410000 */
[C---:B------:R-:W-:Y:S01]  /*d720*/  HMMA.16816.F32 R120, R160.reuse, R174, R120 ;  /* 0x000000aea078723c */ /* 0x040fe20000001878 */
[----:B------:R-:W3:Y:S02]  /*d730*/  LDSM.16.MT88.4 R172, [R217+0x16000] ;  /* 0x01600000d9ac783b */ /* 0x000ee40000004200 */
[C---:B------:R-:W-:Y:S02]  /*d740*/  FMUL.FTZ R126, R0.reuse, R126 ;  /* 0x0000007e007e7220 */ /* 0x040fe40000410000 */
[----:B------:R-:W-:Y:S02]  /*d750*/  FMUL.FTZ R127, R0, R127 ;  /* 0x0000007f007f7220 */ /* 0x000fe40000410000 */
[C---:B------:R-:W-:Y:S02]  /*d760*/  FMUL.FTZ R128, R2.reuse, R128 ;  /* 0x0000008002807220 */ /* 0x040fe40000410000 */
[----:B------:R-:W-:Y:S03]  /*d770*/  FMUL.FTZ R129, R2, R129 ;  /* 0x0000008102817220 */ /* 0x000fe60000410000 */
[C---:B--2---:R-:W-:Y:S03]  /*d780*/  HMMA.16816.F32 R124, R160.reuse, R156, R124 ;  /* 0x0000009ca07c723c */ /* 0x044fe6000000187c */
[C---:B------:R-:W-:Y:S02]  /*d790*/  FMUL.FTZ R130, R0.reuse, R130 ;  /* 0x0000008200827220 */ /* 0x040fe40000410000 */
[----:B------:R-:W-:Y:S02]  /*d7a0*/  FMUL.FTZ R131, R0, R131 ;  /* 0x0000008300837220 */ /* 0x000fe40000410000 */
[--C-:B------:R-:W-:Y:S02]  /*d7b0*/  FFMA.FTZ R191, R12, c[0x0][0x23c], -R190.reuse ;  /* 0x00008f000cbf7a23 */ /* 0x100fe400000108be */
[C---:B------:R-:W-:Y:S03]  /*d7c0*/  FMUL.FTZ R12, R2.reuse, R152 ;  /* 0x00000098020c7220 */ /* 0x040fe60000410000 */
[C---:B------:R-:W-:Y:S01]  /*d7d0*/  HMMA.16816.F32 R128, R160.reuse, R158, R128 ;  /* 0x0000009ea080723c */ /* 0x040fe20000001880 */
[----:B------:R-:W-:Y:S01]  /*d7e0*/  LDSM.16.MT88.4 R156, [R220+0x10800] ;  /* 0x01080000dc9c783b */ /* 0x000fe20000004200 */
[----:B------:R-:W-:Y:S01]  /*d7f0*/  MUFU.EX2 R191, R191 ;  /* 0x000000bf00bf7308 */ /* 0x000fe20000000800 */
[--C-:B------:R-:W-:Y:S02]  /*d800*/  FFMA.FTZ R192, R13, c[0x0][0x23c], -R190.reuse ;  /* 0x00008f000dc07a23 */ /* 0x100fe400000108be */
[----:B------:R-:W-:Y:S02]  /*d810*/  FMUL.FTZ R13, R2, R153 ;  /* 0x00000099020d7220 */ /* 0x000fe40000410000 */
[--C-:B------:R-:W-:Y:S02]  /*d820*/  FFMA.FTZ R193, R14, c[0x0][0x23c], -R189.reuse ;  /* 0x00008f000ec17a23 */ /* 0x100fe400000108bd */
[C---:B------:R-:W-:Y:S03]  /*d830*/  FMUL.FTZ R14, R0.reuse, R154 ;  /* 0x0000009a000e7220 */ /* 0x040fe60000410000 */
[--C-:B------:R-:W-:Y:S01]  /*d840*/  FFMA.FTZ R194, R15, c[0x0][0x23c], -R189.reuse ;  /* 0x00008f000fc27a23 */ /* 0x100fe200000108bd */
[----:B------:R-:W2:Y:S01]  /*d850*/  MUFU.EX2 R192, R192 ;  /* 0x000000c000c07308 */ /* 0x000ea20000000800 */
[----:B------:R-:W-:Y:S02]  /*d860*/  FMUL.FTZ R15, R0, R155 ;  /* 0x0000009b000f7220 */ /* 0x000fe40000410000 */
[----:B------:R-:W4:Y:S01]  /*d870*/  LDSM.16.MT88.4 R152, [R216+0x16000] ;  /* 0x01600000d898783b */ /* 0x000f220000004200 */
[C---:B------:R-:W-:Y:S02]  /*d880*/  FMUL.FTZ R132, R2.reuse, R132 ;  /* 0x0000008402847220 */ /* 0x040fe40000410000 */
[----:B------:R-:W-:Y:S02]  /*d890*/  FMUL.FTZ R133, R2, R133 ;  /* 0x0000008502857220 */ /* 0x000fe40000410000 */
[C---:B------:R-:W-:Y:S02]  /*d8a0*/  FMUL.FTZ R134, R0.reuse, R134 ;  /* 0x0000008600867220 */ /* 0x040fe40000410000 */
[----:B------:R-:W-:Y:S01]  /*d8b0*/  FMUL.FTZ R135, R0, R135 ;  /* 0x0000008700877220 */ /* 0x000fe20000410000 */
[----:B------:R-:W-:Y:S01]  /*d8c0*/  MUFU.EX2 R193, R193 ;  /* 0x000000c100c17308 */ /* 0x000fe20000000800 */
[C---:B------:R-:W-:Y:S02]  /*d8d0*/  FMUL.FTZ R136, R2.reuse, R136 ;  /* 0x0000008802887220 */ /* 0x040fe40000410000 */
[----:B------:R-:W-:Y:S02]  /*d8e0*/  FMUL.FTZ R137, R2, R137 ;  /* 0x0000008902897220 */ /* 0x000fe40000410000 */
[C---:B------:R-:W-:Y:S01]  /*d8f0*/  FMUL.FTZ R138, R0.reuse, R138 ;  /* 0x0000008a008a7220 */ /* 0x040fe20000410000 */
[C---:B-1----:R-:W-:Y:S03]  /*d900*/  HMMA.16816.F32 R132, R160.reuse, R168, R132 ;  /* 0x000000a8a084723c */ /* 0x042fe60000001884 */
[----:B------:R-:W-:Y:S01]  /*d910*/  FMUL.FTZ R139, R0, R139 ;  /* 0x0000008b008b7220 */ /* 0x000fe20000410000 */
[----:B------:R-:W1:Y:S01]  /*d920*/  MUFU.EX2 R194, R194 ;  /* 0x000000c200c27308 */ /* 0x000e620000000800 */
[--C-:B------:R-:W-:Y:S02]  /*d930*/  FFMA.FTZ R195, R16, c[0x0][0x23c], -R190.reuse ;  /* 0x00008f0010c37a23 */ /* 0x100fe400000108be */
[----:B------:R-:W-:Y:S01]  /*d940*/  FFMA.FTZ R196, R17, c[0x0][0x23c], -R190 ;  /* 0x00008f0011c47a23 */ /* 0x000fe200000108be */
[C---:B------:R-:W-:Y:S01]  /*d950*/  HMMA.16816.F32 R12, R160.reuse, R170, R12 ;  /* 0x000000aaa00c723c */ /* 0x040fe2000000180c */
[----:B------:R-:W5:Y:S03]  /*d960*/  LDSM.16.MT88.4 R168, [R218+0x10800] ;  /* 0x01080000daa8783b */ /* 0x000f660000004200 */
[--C-:B------:R-:W-:Y:S02]  /*d970*/  FFMA.FTZ R197, R18, c[0x0][0x23c], -R189.reuse ;  /* 0x00008f0012c57a23 */ /* 0x100fe400000108bd */
[----:B------:R-:W-:Y:S01]  /*d980*/  FFMA.FTZ R198, R19, c[0x0][0x23c], -R189 ;  /* 0x00008f0013c67a23 */ /* 0x000fe200000108bd */
[----:B------:R-:W-:Y:S01]  /*d990*/  MUFU.EX2 R195, R195 ;  /* 0x000000c300c37308 */ /* 0x000fe20000000800 */
[C---:B---3--:R-:W-:Y:S04]  /*d9a0*/  HMMA.16816.F32 R136, R160.reuse, R172, R136 ;  /* 0x000000aca088723c */ /* 0x048fe80000001888 */
[C---:B------:R-:W-:Y:S02]  /*d9b0*/  FMUL.FTZ R140, R2.reuse, R140 ;  /* 0x0000008c028c7220 */ /* 0x040fe40000410000 */
[----:B------:R-:W-:Y:S02]  /*d9c0*/  FMUL.FTZ R141, R2, R141 ;  /* 0x0000008d028d7220 */ /* 0x000fe40000410000 */
[C---:B------:R-:W-:Y:S01]  /*d9d0*/  FMUL.FTZ R142, R0.reuse, R142 ;  /* 0x0000008e008e7220 */ /* 0x040fe20000410000 */
[----:B------:R-:W3:Y:S03]  /*d9e0*/  MUFU.EX2 R196, R196 ;  /* 0x000000c400c47308 */ /* 0x000ee60000000800 */
[----:B------:R-:W-:Y:S02]  /*d9f0*/  FMUL.FTZ R143, R0, R143 ;  /* 0x0000008f008f7220 */ /* 0x000fe40000410000 */
[----:B------:R-:W-:Y:S01]  /*da00*/  FMUL.FTZ R16, R2, R148 ;  /* 0x0000009402107220 */ /* 0x000fe20000410000 */
[----:B--2---:R-:W-:Y:S01]  /*da10*/  F2FP.PACK_AB R148, R192, R191 ;  /* 0x000000bfc094723e */ /* 0x004fe200000000ff */
[----:B------:R-:W-:Y:S01]  /*da20*/  FMUL.FTZ R17, R2, R149 ;  /* 0x0000009502117220 */ /* 0x000fe20000410000 */
[----:B-1----:R-:W-:Y:S01]  /*da30*/  F2FP.PACK_AB R149, R194, R193 ;  /* 0x000000c1c295723e */ /* 0x002fe200000000ff */
[C---:B------:R-:W-:Y:S01]  /*da40*/  FMUL.FTZ R18, R0.reuse, R150 ;  /* 0x0000009600127220 */ /* 0x040fe20000410000 */
[C---:B------:R-:W-:Y:S01]  /*da50*/  HMMA.16816.F32 R140, R160.reuse, R174, R140 ;  /* 0x000000aea08c723c */ /* 0x040fe2000000188c */
[----:B------:R-:W-:Y:S01]  /*da60*/  MUFU.EX2 R197, R197 ;  /* 0x000000c500c57308 */ /* 0x000fe20000000800 */
[----:B------:R-:W1:Y:S01]  /*da70*/  LDSM.16.MT88.4 R172, [R217+0x10800] ;  /* 0x01080000d9ac783b */ /* 0x000e620000004200 */
[----:B------:R-:W-:Y:S02]  /*da80*/  FMUL.FTZ R19, R0, R151 ;  /* 0x0000009700137220 */ /* 0x000fe40000410000 */
[C---:B------:R-:W-:Y:S02]  /*da90*/  FMUL.FTZ R144, R2.reuse, R144 ;  /* 0x0000009002907220 */ /* 0x040fe40000410000 */
[----:B------:R-:W-:Y:S02]  /*daa0*/  FMUL.FTZ R145, R2, R145 ;  /* 0x0000009102917220 */ /* 0x000fe40000410000 */
[C---:B------:R-:W-:Y:S01]  /*dab0*/  FMUL.FTZ R146, R0.reuse, R146 ;  /* 0x0000009200927220 */ /* 0x040fe20000410000 */
[C---:B----4-:R-:W-:Y:S01]  /*dac0*/  HMMA.16816.F32 R16, R160.reuse, R152, R16 ;  /* 0x00000098a010723c */ /* 0x050fe20000001810 */
[----:B------:R-:W2:Y:S02]  /*dad0*/  MUFU.EX2 R198, R198 ;  /* 0x000000c600c67308 */ /* 0x000ea40000000800 */
[----:B------:R-:W-:Y:S01]  /*dae0*/  FMUL.FTZ R147, R0, R147 ;  /* 0x0000009300937220 */ /* 0x000fe20000410000 */
[----:B---3--:R-:W-:Y:S01]  /*daf0*/  F2FP.PACK_AB R150, R196, R195 ;  /* 0x000000c3c496723e */ /* 0x008fe200000000ff */
[----:B------:R-:W-:Y:S01]  /*db00*/  FFMA.FTZ R165, R2, R242, R165 ;  /* 0x000000f202a57223 */ /* 0x000fe200000100a5 */
[----:B------:R-:W-:Y:S01]  /*db10*/  MOV R2, R164 ;  /* 0x000000a400027202 */ /* 0x000fe20000000f00 */
[----:B------:R-:W-:Y:S01]  /*db20*/  FFMA.FTZ R167, R0, R241, R167 ;  /* 0x000000f100a77223 */ /* 0x000fe200000100a7 */
[----:B------:R-:W-:Y:S01]  /*db30*/  MOV R0, R3 ;  /* 0x0000000300007202 */ /* 0x000fe20000000f00 */
[----:B------:R-:W-:Y:S01]  /*db40*/  FADD.FTZ R165, R166, R165 ;  /* 0x000000a5a6a57221 */ /* 0x000fe20000010000 */
[----:B------:R-:W-:Y:S01]  /*db50*/  HMMA.16816.F32 R144, R160, R154, R144 ;  /* 0x0000009aa090723c */ /* 0x000fe20000001890 */
[----:B------:R-:W3:Y:S02]  /*db60*/  LDSM.16.MT88.4 R152, [R216+0x10800] ;  /* 0x01080000d898783b */ /* 0x000ee40000004200 */
[----:B------:R-:W-:Y:S02]  /*db70*/  FADD.FTZ R167, R184, R167 ;  /* 0x000000a7b8a77221 */ /* 0x000fe40000010000 */
[----:B------:R-:W-:Y:S02]  /*db80*/  FADD.FTZ R165, R185, R165 ;  /* 0x000000a5b9a57221 */ /* 0x000fe40000010000 */
[----:B------:R-:W-:Y:S02]  /*db90*/  FADD.FTZ R167, R187, R167 ;  /* 0x000000a7bba77221 */ /* 0x000fe40000010000 */
[----:B------:R-:W4:Y:S03]  /*dba0*/  LDSM.16.MT88.4 R160, [R220+0x12800] ;  /* 0x01280000dca0783b */ /* 0x000f260000004200 */
[----:B------:R-:W-:Y:S02]  /*dbb0*/  FADD.FTZ R186, R186, R165 ;  /* 0x000000a5baba7221 */ /* 0x000fe40000010000 */
[----:B------:R-:W-:Y:S01]  /*dbc0*/  FADD.FTZ R188, R188, R167 ;  /* 0x000000a7bcbc7221 */ /* 0x000fe20000010000 */
[----:B--2---:R-:W-:Y:S01]  /*dbd0*/  F2FP.PACK_AB R151, R198, R197 ;  /* 0x000000c5c697723e */ /* 0x004fe200000000ff */
[----:B------:R-:W-:Y:S02]  /*dbe0*/  FADD.FTZ R186, R191, R186 ;  /* 0x000000babfba7221 */ /* 0x000fe40000010000 */
[----:B------:R-:W-:Y:S02]  /*dbf0*/  FADD.FTZ R188, R193, R188 ;  /* 0x000000bcc1bc7221 */ /* 0x000fe40000010000 */
[----:B------:R-:W-:Y:S02]  /*dc00*/  FADD.FTZ R192, R192, R186 ;  /* 0x000000bac0c07221 */ /* 0x000fe40000010000 */
[C---:B------:R-:W-:Y:S05]  /*dc10*/  HMMA.16816.F32 R4, R148.reuse, R156, R4 ;  /* 0x0000009c9404723c */ /* 0x040fea0000001804 */
[----:B------:R-:W-:Y:S02]  /*dc20*/  FADD.FTZ R194, R194, R188 ;  /* 0x000000bcc2c27221 */ /* 0x000fe40000010000 */
[----:B------:R-:W-:Y:S01]  /*dc30*/  FADD.FTZ R192, R195, R192 ;  /* 0x000000c0c3c07221 */ /* 0x000fe20000010000 */
[C---:B------:R-:W-:Y:S01]  /*dc40*/  HMMA.16816.F32 R8, R148.reuse, R158, R8 ;  /* 0x0000009e9408723c */ /* 0x040fe20000001808 */
[----:B------:R-:W2:Y:S03]  /*dc50*/  LDSM.16.MT88.4 R156, [R218+0x12800] ;  /* 0x01280000da9c783b */ /* 0x000ea60000004200 */
[----:B------:R-:W-:Y:S02]  /*dc60*/  FADD.FTZ R194, R197, R194 ;  /* 0x000000c2c5c27221 */ /* 0x000fe40000010000 */
[----:B------:R-:W-:Y:S02]  /*dc70*/  FADD.FTZ R196, R196, R192 ;  /* 0x000000c0c4c47221 */ /* 0x000fe40000010000 */
[C---:B-----5:R-:W-:Y:S04]  /*dc80*/  HMMA.16816.F32 R36, R148.reuse, R168, R36 ;  /* 0x000000a89424723c */ /* 0x060fe80000001824 */
[----:B------:R-:W-:Y:S04]  /*dc90*/  FADD.FTZ R198, R198, R194 ;  /* 0x000000c2c6c67221 */ /* 0x000fe80000010000 */
[C---:B------:R-:W-:Y:S01]  /*dca0*/  HMMA.16816.F32 R40, R148.reuse, R170, R40 ;  /* 0x000000aa9428723c */ /* 0x040fe20000001828 */
[----:B------:R-:W5:Y:S07]  /*dcb0*/  LDSM.16.MT88.4 R168, [R220+0x14800] ;  /* 0x01480000dca8783b */ /* 0x000f6e0000004200 */
        /* <DEDUP_REMOVED lines=9> */
[C---:B--2---:R-:W-:Y:S08]  /*dd50*/  HMMA.16816.F32 R68, R148.reuse, R156, R68 ;  /* 0x0000009c9444723c */ /* 0x044ff00000001844 */
[C---:B------:R-:W-:Y:S01]  /*dd60*/  HMMA.16816.F32 R72, R148.reuse, R158, R72 ;  /* 0x0000009e9448723c */ /* 0x040fe20000001848 */
[----:B------:R-:W2:Y:S07]  /*dd70*/  LDSM.16.MT88.4 R156, [R216+0x14800] ;  /* 0x01480000d89c783b */ /* 0x000eae0000004200 */
[C---:B------:R-:W-:Y:S07]  /*dd80*/  HMMA.16816.F32 R76, R148.reuse, R176, R76 ;  /* 0x000000b0944c723c */ /* 0x040fee000000184c */
[--C-:B------:R-:W-:Y:S01]  /*dd90*/  FFMA.FTZ R176, R20, c[0x0][0x23c], -R190.reuse ;  /* 0x00008f0014b07a23 */ /* 0x100fe200000108be */
[C---:B------:R-:W-:Y:S04]  /*dda0*/  HMMA.16816.F32 R80, R148.reuse, R178, R80 ;  /* 0x000000b29450723c */ /* 0x040fe80000001850 */
[--C-:B------:R-:W-:Y:S01]  /*ddb0*/  FFMA.FTZ R177, R21, c[0x0][0x23c], -R190.reuse ;  /* 0x00008f0015b17a23 */ /* 0x100fe200000108be */
[----:B------:R-:W4:Y:S02]  /*ddc0*/  MUFU.EX2 R176, R176 ;  /* 0x000000b000b07308 */ /* 0x000f240000000800 */
[--C-:B------:R-:W-:Y:S01]  /*ddd0*/  FFMA.FTZ R178, R22, c[0x0][0x23c], -R189.reuse ;  /* 0x00008f0016b27a23 */ /* 0x100fe200000108bd */
[C---:B------:R-:W-:Y:S04]  /*dde0*/  HMMA.16816.F32 R84, R148.reuse, R180, R84 ;  /* 0x000000b49454723c */ /* 0x040fe80000001854 */
[--C-:B------:R-:W-:Y:S02]  /*ddf0*/  FFMA.FTZ R179, R23, c[0x0][0x23c], -R189.reuse ;  /* 0x00008f0017b37a23 */ /* 0x100fe400000108bd */
[----:B------:R-:W2:Y:S01]  /*de00*/  LDSM.16.MT88.4 R20, [R218+0x16800] ;  /* 0x01680000da14783b */ /* 0x000ea20000004200 */
[--C-:B------:R-:W-:Y:S01]  /*de10*/  FFMA.FTZ R180, R24, c[0x0][0x23c], -R190.reuse ;  /* 0x00008f0018b47a23 */ /* 0x100fe200000108be */
[C---:B------:R-:W-:Y:S01]  /*de20*/  HMMA.16816.F32 R88, R148.reuse, R182, R88 ;  /* 0x000000b69458723c */ /* 0x040fe20000001858 */
[----:B------:R-:W-:Y:S03]  /*de30*/  MUFU.EX2 R177, R177 ;  /* 0x000000b100b17308 */ /* 0x000fe60000000800 */
[----:B------:R-:W-:Y:S03]  /*de40*/  FFMA.FTZ R181, R25, c[0x0][0x23c], -R190 ;  /* 0x00008f0019b57a23 */ /* 0x000fe600000108be */
[--C-:B------:R-:W-:Y:S01]  /*de50*/  FFMA.FTZ R182, R26, c[0x0][0x23c], -R189.reuse ;  /* 0x00008f001ab67a23 */ /* 0x100fe200000108bd */
[C---:B-----5:R-:W-:Y:S03]  /*de60*/  HMMA.16816.F32 R92, R148.reuse, R168, R92 ;  /* 0x000000a8945c723c */ /* 0x060fe6000000185c */
[----:B------:R-:W5:Y:S01]  /*de70*/  MUFU.EX2 R178, R178 ;  /* 0x000000b200b27308 */ /* 0x000f620000000800 */
[----:B------:R-:W-:Y:S02]  /*de80*/  FFMA.FTZ R183, R27, c[0x0][0x23c], -R189 ;  /* 0x00008f001bb77a23 */ /* 0x000fe400000108bd */
[----:B------:R-:W-:Y:S01]  /*de90*/  LDSM.16.MT88.4 R24, [R218+0x11000] ;  /* 0x01100000da18783b */ /* 0x000fe20000004200 */
[----:B----4-:R-:W-:Y:S01]  /*dea0*/  FADD.FTZ R196, R176, R196 ;  /* 0x000000c4b0c47221 */ /* 0x010fe20000010000 */
[C---:B------:R-:W-:Y:S05]  /*deb0*/  HMMA.16816.F32 R96, R148.reuse, R170, R96 ;  /* 0x000000aa9460723c */ /* 0x040fea0000001860 */
[----:B------:R-:W4:Y:S01]  /*dec0*/  MUFU.EX2 R179, R179 ;  /* 0x000000b300b37308 */ /* 0x000f220000000800 */
[----:B------:R-:W4:Y:S02]  /*ded0*/  LDSM.16.MT88.4 R168, [R217+0x16800] ;  /* 0x01680000d9a8783b */ /* 0x000f240000004200 */
[C---:B-1----:R-:W-:Y:S07]  /*dee0*/  HMMA.16816.F32 R100, R148.reuse, R172, R100 ;  /* 0x000000ac9464723c */ /* 0x042fee0000001864 */
[----:B------:R-:W-:Y:S01]  /*def0*/  MUFU.EX2 R180, R180 ;  /* 0x000000b400b47308 */ /* 0x000fe20000000800 */
[C---:B------:R-:W-:Y:S01]  /*df00*/  HMMA.16816.F32 R104, R148.reuse, R174, R104 ;  /* 0x000000ae9468723c */ /* 0x040fe20000001868 */
[----:B------:R-:W-:Y:S03]  /*df10*/  LDSM.16.MT88.4 R172, [R220+0x15000] ;  /* 0x01500000dcac783b */ /* 0x000fe60000004200 */
[----:B-----5:R-:W-:Y:S04]  /*df20*/  FADD.FTZ R198, R178, R198 ;  /* 0x000000c6b2c67221 */ /* 0x020fe80000010000 */
[C---:B---3--:R-:W-:Y:S01]  /*df30*/  HMMA.16816.F32 R108, R148.reuse, R152, R108 ;  /* 0x00000098946c723c */ /* 0x048fe2000000186c */
[----:B------:R-:W1:Y:S07]  /*df40*/  MUFU.EX2 R181, R181 ;  /* 0x000000b500b57308 */ /* 0x000e6e0000000800 */
[C---:B------:R-:W-:Y:S01]  /*df50*/  HMMA.16816.F32 R112, R148.reuse, R154, R112 ;  /* 0x0000009a9470723c */ /* 0x040fe20000001870 */
[----:B------:R-:W3:Y:S02]  /*df60*/  LDSM.16.MT88.4 R152, [R216+0x16800] ;  /* 0x01680000d898783b */ /* 0x000ee40000004200 */
[----:B------:R-:W-:Y:S05]  /*df70*/  MUFU.EX2 R182, R182 ;  /* 0x000000b600b67308 */ /* 0x000fea0000000800 */
[C---:B--2---:R-:W-:Y:S05]  /*df80*/  HMMA.16816.F32 R116, R148.reuse, R156, R116 ;  /* 0x0000009c9474723c */ /* 0x044fea0000001874 */
[----:B------:R-:W2:Y:S03]  /*df90*/  MUFU.EX2 R183, R183 ;  /* 0x000000b700b77308 */ /* 0x000ea60000000800 */
[C---:B------:R-:W-:Y:S01]  /*dfa0*/  HMMA.16816.F32 R120, R148.reuse, R158, R120 ;  /* 0x0000009e9478723c */ /* 0x040fe20000001878 */
[----:B------:R-:W5:Y:S07]  /*dfb0*/  LDSM.16.MT88.4 R156, [R220+0x11000] ;  /* 0x01100000dc9c783b */ /* 0x000f6e0000004200 */
[C---:B------:R-:W-:Y:S08]  /*dfc0*/  HMMA.16816.F32 R124, R148.reuse, R160, R124 ;  /* 0x000000a0947c723c */ /* 0x040ff0000000187c */
[C---:B------:R-:W-:Y:S01]  /*dfd0*/  HMMA.16816.F32 R128, R148.reuse, R162, R128 ;  /* 0x000000a29480723c */ /* 0x040fe20000001880 */
[----:B------:R-:W5:Y:S07]  /*dfe0*/  LDSM.16.MT88.4 R160, [R217+0x11000] ;  /* 0x01100000d9a0783b */ /* 0x000f6e0000004200 */
[C---:B------:R-:W-:Y:S07]  /*dff0*/  HMMA.16816.F32 R132, R148.reuse, R20, R132 ;  /* 0x000000149484723c */ /* 0x040fee0000001884 */
[----:B------:R-:W-:Y:S01]  /*e000*/  F2FP.PACK_AB R20, R177, R176 ;  /* 0x000000b0b114723e */ /* 0x000fe200000000ff */
[C---:B------:R-:W-:Y:S04]  /*e010*/  HMMA.16816.F32 R12, R148.reuse, R22, R12 ;  /* 0x00000016940c723c */ /* 0x040fe8000000180c */
[----:B----4-:R-:W-:Y:S01]  /*e020*/  F2FP.PACK_AB R21, R179, R178 ;  /* 0x000000b2b315723e */ /* 0x010fe200000000ff */
[----:B------:R-:W-:Y:S02]  /*e030*/  FADD.FTZ R177, R177, R196 ;  /* 0x000000c4b1b17221 */ /* 0x000fe40000010000 */
[----:B-1----:R-:W-:Y:S01]  /*e040*/  F2FP.PACK_AB R22, R181, R180 ;  /* 0x000000b4b516723e */ /* 0x002fe200000000ff */
[C---:B------:R-:W-:Y:S04]  /*e050*/  HMMA.16816.F32 R136, R148.reuse, R168, R136 ;  /* 0x000000a89488723c */ /* 0x040fe80000001888 */
[----:B--2---:R-:W-:Y:S01]  /*e060*/  F2FP.PACK_AB R23, R183, R182 ;  /* 0x000000b6b717723e */ /* 0x004fe200000000ff */
[----:B------:R-:W-:Y:S02]  /*e070*/  FADD.FTZ R179, R179, R198 ;  /* 0x000000c6b3b37221 */ /* 0x000fe40000010000 */
[----:B------:R-:W-:Y:S01]  /*e080*/  FADD.FTZ R177, R180, R177 ;  /* 0x000000b1b4b17221 */ /* 0x000fe20000010000 */
[C---:B------:R-:W-:Y:S01]  /*e090*/  HMMA.16816.F32 R140, R148.reuse, R170, R140 ;  /* 0x000000aa948c723c */ /* 0x040fe2000000188c */
[----:B------:R-:W-:Y:S03]  /*e0a0*/  LDSM.16.MT88.4 R168, [R217+0x13000] ;  /* 0x01300000d9a8783b */ /* 0x000fe60000004200 */
[----:B------:R-:W-:Y:S02]  /*e0b0*/  FADD.FTZ R179, R182, R179 ;  /* 0x000000b3b6b37221 */ /* 0x000fe40000010000 */
[----:B------:R-:W-:Y:S02]  /*e0c0*/  FADD.FTZ R181, R181, R177 ;  /* 0x000000b1b5b57221 */ /* 0x000fe40000010000 */
[C---:B---3--:R-:W-:Y:S04]  /*e0d0*/  HMMA.16816.F32 R16, R148.reuse, R152, R16 ;  /* 0x000000989410723c */ /* 0x048fe80000001810 */
[----:B------:R-:W-:Y:S04]  /*e0e0*/  FADD.FTZ R183, R183, R179 ;  /* 0x000000b3b7b77221 */ /* 0x000fe80000010000 */
[----:B------:R-:W-:Y:S01]  /*e0f0*/  HMMA.16816.F32 R144, R148, R154, R144 ;  /* 0x0000009a9490723c */ /* 0x000fe20000001890 */
[----:B------:R-:W1:Y:S07]  /*e100*/  LDSM.16.MT88.4 R148, [R216+0x11000] ;  /* 0x01100000d894783b */ /* 0x000e6e0000004200 */
[C---:B-----5:R-:W-:Y:S01]  /*e110*/  HMMA.16816.F32 R4, R20.reuse, R156, R4 ;  /* 0x0000009c1404723c */ /* 0x060fe20000001804 */
[----:B------:R-:W2:Y:S07]  /*e120*/  LDSM.16.MT88.4 R152, [R220+0x13000] ;  /* 0x01300000dc98783b */ /* 0x000eae0000004200 */
[C---:B------:R-:W-:Y:S01]  /*e130*/  HMMA.16816.F32 R8, R20.reuse, R158, R8 ;  /* 0x0000009e1408723c */ /* 0x040fe20000001808 */
[----:B------:R-:W3:Y:S07]  /*e140*/  LDSM.16.MT88.4 R156, [R218+0x13000] ;  /* 0x01300000da9c783b */ /* 0x000eee0000004200 */
[C---:B------:R-:W-:Y:S08]  /*e150*/  HMMA.16816.F32 R36, R20.reuse, R24, R36 ;  /* 0x000000181424723c */ /* 0x040ff00000001824 */
[C---:B------:R-:W-:Y:S01]  /*e160*/  HMMA.16816.F32 R40, R20.reuse, R26, R40 ;  /* 0x0000001a1428723c */ /* 0x040fe20000001828 */
[----:B------:R-:W4:Y:S07]  /*e170*/  LDSM.16.MT88.4 R24, [R216+0x13000] ;  /* 0x01300000d818783b */ /* 0x000f2e0000004200 */
[C---:B------:R-:W-:Y:S08]  /*e180*/  HMMA.16816.F32 R44, R20.reuse, R160, R44 ;  /* 0x000000a0142c723c */ /* 0x040ff0000000182c */
[C---:B------:R-:W-:Y:S01]  /*e190*/  HMMA.16816.F32 R48, R20.reuse, R162, R48 ;  /* 0x000000a21430723c */ /* 0x040fe20000001830 */
[----:B------:R-:W5:Y:S07]  /*e1a0*/  LDSM.16.MT88.4 R160, [R218+0x15000] ;  /* 0x01500000daa0783b */ /* 0x000f6e0000004200 */
[C---:B-1----:R-:W-:Y:S08]  /*e1b0*/  HMMA.16816.F32 R52, R20.reuse, R148, R52 ;  /* 0x000000941434723c */ /* 0x042ff00000001834 */
[C---:B------:R-:W-:Y:S01]  /*e1c0*/  HMMA.16816.F32 R56, R20.reuse, R150, R56 ;  /* 0x000000961438723c */ /* 0x040fe20000001838 */
[----:B------:R-:W1:Y:S07]  /*e1d0*/  LDSM.16.MT88.4 R148, [R217+0x15000] ;  /* 0x01500000d994783b */ /* 0x000e6e0000004200 */
[C---:B--2---:R-:W-:Y:S08]  /*e1e0*/  HMMA.16816.F32 R60, R20.reuse, R152, R60 ;  /* 0x00000098143c723c */ /* 0x044ff0000000183c */
[C---:B------:R-:W-:Y:S01]  /*e1f0*/  HMMA.16816.F32 R64, R20.reuse, R154, R64 ;  /* 0x0000009a1440723c */ /* 0x040fe20000001840 */
[----:B------:R-:W2:Y:S07]  /*e200*/  LDSM.16.MT88.4 R152, [R216+0x15000] ;  /* 0x01500000d898783b */ /* 0x000eae0000004200 */
[C---:B---3--:R-:W-:Y:S08]  /*e210*/  HMMA.16816.F32 R68, R20.reuse, R156, R68 ;  /* 0x0000009c1444723c */ /* 0x048ff00000001844 */
[C---:B------:R-:W-:Y:S01]  /*e220*/  HMMA.16816.F32 R72, R20.reuse, R158, R72 ;  /* 0x0000009e1448723c */ /* 0x040fe20000001848 */
[----:B------:R-:W-:Y:S07]  /*e230*/  LDSM.16.MT88.4 R156, [R218+0x17000] ;  /* 0x01700000da9c783b */ /* 0x000fee0000004200 */
[C---:B------:R-:W-:Y:S08]  /*e240*/  HMMA.16816.F32 R76, R20.reuse, R168, R76 ;  /* 0x000000a8144c723c */ /* 0x040ff0000000184c */
[C---:B------:R-:W-:Y:S01]  /*e250*/  HMMA.16816.F32 R80, R20.reuse, R170, R80 ;  /* 0x000000aa1450723c */ /* 0x040fe20000001850 */
[----:B------:R-:W-:Y:S07]  /*e260*/  LDSM.16.MT88.4 R168, [R216+0x11800] ;  /* 0x01180000d8a8783b */ /* 0x000fee0000004200 */
[C---:B----4-:R-:W-:Y:S08]  /*e270*/  HMMA.16816.F32 R84, R20.reuse, R24, R84 ;  /* 0x000000181454723c */ /* 0x050ff00000001854 */
[C---:B------:R-:W-:Y:S01]  /*e280*/  HMMA.16816.F32 R88, R20.reuse, R26, R88 ;  /* 0x0000001a1458723c */ /* 0x040fe20000001858 */
[----:B------:R-:W3:Y:S07]  /*e290*/  LDSM.16.MT88.4 R24, [R220+0x17000] ;  /* 0x01700000dc18783b */ /* 0x000eee0000004200 */
[C---:B------:R-:W-:Y:S07]  /*e2a0*/  HMMA.16816.F32 R92, R20.reuse, R172, R92 ;  /* 0x000000ac145c723c */ /* 0x040fee000000185c */
[--C-:B------:R-:W-:Y:S01]  /*e2b0*/  FFMA.FTZ R172, R28, c[0x0][0x23c], -R190.reuse ;  /* 0x00008f001cac7a23 */ /* 0x100fe200000108be */
[C---:B------:R-:W-:Y:S04]  /*e2c0*/  HMMA.16816.F32 R96, R20.reuse, R174, R96 ;  /* 0x000000ae1460723c */ /* 0x040fe80000001860 */
[--C-:B------:R-:W-:Y:S01]  /*e2d0*/  FFMA.FTZ R173, R29, c[0x0][0x23c], -R190.reuse ;  /* 0x00008f001dad7a23 */ /* 0x100fe200000108be */
[----:B------:R-:W4:Y:S01]  /*e2e0*/  MUFU.EX2 R172, R172 ;  /* 0x000000ac00ac7308 */ /* 0x000f220000000800 */
[----:B------:R-:W-:Y:S02]  /*e2f0*/  FFMA.FTZ R190, R33, c[0x0][0x23c], -R190 ;  /* 0x00008f0021be7a23 */ /* 0x000fe400000108be */
[C---:B-----5:R-:W-:Y:S04]  /*e300*/  HMMA.16816.F32 R100, R20.reuse, R160, R100 ;  /* 0x000000a01464723c */ /* 0x060fe80000001864 */
[--C-:B------:R-:W-:Y:S02]  /*e310*/  FFMA.FTZ R174, R30, c[0x0][0x23c], -R189.reuse ;  /* 0x00008f001eae7a23 */ /* 0x100fe400000108bd */
[--C-:B------:R-:W-:Y:S01]  /*e320*/  FFMA.FTZ R175, R31, c[0x0][0x23c], -R189.reuse ;  /* 0x00008f001faf7a23 */ /* 0x100fe200000108bd */
[----:B------:R-:W5:Y:S01]  /*e330*/  MUFU.EX2 R173, R173 ;  /* 0x000000ad00ad7308 */ /* 0x000f620000000800 */
[C---:B------:R-:W-:Y:S01]  /*e340*/  HMMA.16816.F32 R104, R20.reuse, R162, R104 ;  /* 0x000000a21468723c */ /* 0x040fe20000001868 */
[----:B------:R-:W3:Y:S03]  /*e350*/  LDSM.16.MT88.4 R28, [R217+0x17000] ;  /* 0x01700000d91c783b */ /* 0x000ee60000004200 */
[----:B------:R-:W-:Y:S04]  /*e360*/  FFMA.FTZ R189, R35, c[0x0][0x23c], -R189 ;  /* 0x00008f0023bd7a23 */ /* 0x000fe800000108bd */
[C---:B-1----:R-:W-:Y:S01]  /*e370*/  HMMA.16816.F32 R108, R20.reuse, R148, R108 ;  /* 0x00000094146c723c */ /* 0x042fe2000000186c */
[----:B------:R-:W-:Y:S01]  /*e380*/  LDSM.16.MT88.4 R32, [R218+0x11800] ;  /* 0x01180000da20783b */ /* 0x000fe20000004200 */
[----:B------:R-:W1:Y:S02]  /*e390*/  MUFU.EX2 R174, R174 ;  /* 0x000000ae00ae7308 */ /* 0x000e640000000800 */
[----:B----4-:R-:W-:Y:S04]  /*e3a0*/  FADD.FTZ R181, R172, R181 ;  /* 0x000000b5acb57221 */ /* 0x010fe80000010000 */
[C---:B------:R-:W-:Y:S01]  /*e3b0*/  HMMA.16816.F32 R112, R20.reuse, R150, R112 ;  /* 0x000000961470723c */ /* 0x040fe20000001870 */
[----:B------:R-:W4:Y:S03]  /*e3c0*/  LDSM.16.MT88.4 R148, [R216+0x17000] ;  /* 0x01700000d894783b */ /* 0x000f260000004200 */
[----:B------:R-:W3:Y:S01]  /*e3d0*/  MUFU.EX2 R175, R175 ;  /* 0x000000af00af7308 */ /* 0x000ee20000000800 */
[----:B-----5:R-:W-:Y:S03]  /*e3e0*/  FADD.FTZ R181, R173, R181 ;  /* 0x000000b5adb57221 */ /* 0x020fe60000010000 */
[C---:B--2---:R-:W-:Y:S04]  /*e3f0*/  HMMA.16816.F32 R116, R20.reuse, R152, R116 ;  /* 0x000000981474723c */ /* 0x044fe80000001874 */
[----:B------:R-:W-:Y:S02]  /*e400*/  FADD.FTZ R181, R199, R181 ;  /* 0x000000b5c7b57221 */ /* 0x000fe40000010000 */
[----:B------:R-:W2:Y:S02]  /*e410*/  MUFU.EX2 R190, R190 ;  /* 0x000000be00be7308 */ /* 0x000ea40000000800 */
[C---:B------:R-:W-:Y:S01]  /*e420*/  HMMA.16816.F32 R120, R20.reuse, R154, R120 ;  /* 0x0000009a1478723c */ /* 0x040fe20000001878 */
[----:B------:R-:W-:Y:S03]  /*e430*/  LDSM.16.MT88.4 R152, [R217+0x11800] ;  /* 0x01180000d998783b */ /* 0x000fe60000004200 */
[----:B-1----:R-:W-:Y:S04]  /*e440*/  FADD.FTZ R183, R174, R183 ;  /* 0x000000b7aeb77221 */ /* 0x002fe80000010000 */
[C---:B---3--:R-:W-:Y:S01]  /*e450*/  HMMA.16816.F32 R124, R20.reuse, R24, R124 ;  /* 0x00000018147c723c */ /* 0x048fe2000000187c */
[----:B------:R-:W1:Y:S03]  /*e460*/  MUFU.EX2 R189, R189 ;  /* 0x000000bd00bd7308 */ /* 0x000e660000000800 */
[----:B------:R-:W-:Y:S04]  /*e470*/  FADD.FTZ R183, R175, R183 ;  /* 0x000000b7afb77221 */ /* 0x000fe80000010000 */
[C---:B------:R-:W-:Y:S01]  /*e480*/  HMMA.16816.F32 R128, R20.reuse, R26, R128 ;  /* 0x0000001a1480723c */ /* 0x040fe20000001880 */
[----:B------:R-:W3:Y:S03]  /*e490*/  LDSM.16.MT88.4 R24, [R220+0x11800] ;  /* 0x01180000dc18783b */ /* 0x000ee60000004200 */
[----:B------:R-:W-:Y:S02]  /*e4a0*/  FADD.FTZ R183, R243, R183 ;  /* 0x000000b7f3b77221 */ /* 0x000fe40000010000 */
[C---:B--2---:R-:W-:Y:S02]  /*e4b0*/  FADD.FTZ R242, R190.reuse, R181 ;  /* 0x000000b5bef27221 */ /* 0x044fe40000010000 */
[C---:B------:R-:W-:Y:S08]  /*e4c0*/  HMMA.16816.F32 R132, R20.reuse, R156, R132 ;  /* 0x0000009c1484723c */ /* 0x040ff00000001884 */
[C---:B------:R-:W-:Y:S04]  /*e4d0*/  HMMA.16816.F32 R12, R20.reuse, R158, R12 ;  /* 0x0000009e140c723c */ /* 0x040fe8000000180c */
[----:B-1----:R-:W-:Y:S04]  /*e4e0*/  FADD.FTZ R241, R189, R183 ;  /* 0x000000b7bdf17221 */ /* 0x002fe80000010000 */
[C---:B------:R-:W-:Y:S08]  /*e4f0*/  HMMA.16816.F32 R136, R20.reuse, R28, R136 ;  /* 0x0000001c1488723c */ /* 0x040ff00000001888 */
[C---:B------:R-:W-:Y:S01]  /*e500*/  HMMA.16816.F32 R140, R20.reuse, R30, R140 ;  /* 0x0000001e148c723c */ /* 0x040fe2000000188c */
[----:B------:R-:W1:Y:S07]  /*e510*/  LDSM.16.MT88.4 R28, [R220+0x13800] ;  /* 0x01380000dc1c783b */ /* 0x000e6e0000004200 */
[C---:B----4-:R-:W-:Y:S08]  /*e520*/  HMMA.16816.F32 R16, R20.reuse, R148, R16 ;  /* 0x000000941410723c */ /* 0x050ff00000001810 */
[----:B------:R-:W-:Y:S01]  /*e530*/  HMMA.16816.F32 R144, R20, R150, R144 ;  /* 0x000000961490723c */ /* 0x000fe20000001890 */
[----:B------:R-:W2:Y:S06]  /*e540*/  LDSM.16.MT88.4 R148, [R218+0x13800] ;  /* 0x01380000da94783b */ /* 0x000eac0000004200 */
[----:B------:R-:W-:Y:S02]  /*e550*/  F2FP.PACK_AB R20, R173, R172 ;  /* 0x000000acad14723e */ /* 0x000fe400000000ff */
[----:B------:R-:W-:Y:S03]  /*e560*/  F2FP.PACK_AB R21, R175, R174 ;  /* 0x000000aeaf15723e */ /* 0x000fe600000000ff */
[----:B------:R-:W-:Y:S02]  /*e570*/  F2FP.PACK_AB R22, R190, R199 ;  /* 0x000000c7be16723e */ /* 0x000fe400000000ff */
[----:B------:R-:W-:Y:S07]  /*e580*/  F2FP.PACK_AB R23, R189, R243 ;  /* 0x000000f3bd17723e */ /* 0x000fee00000000ff */
[C---:B---3--:R-:W-:Y:S01]  /*e590*/  HMMA.16816.F32 R160, R20.reuse, R24, R4 ;  /* 0x0000001814a0723c */ /* 0x048fe20000001804 */
[----:B------:R-:W3:Y:S07]  /*e5a0*/  LDSM.16.MT88.4 R4, [R217+0x13800] ;  /* 0x01380000d904783b */ /* 0x000eee0000004200 */
[C---:B------:R-:W-:Y:S01]  /*e5b0*/  HMMA.16816.F32 R156, R20.reuse, R26, R8 ;  /* 0x0000001a149c723c */ /* 0x040fe20000001808 */
[----:B------:R-:W4:Y:S07]  /*e5c0*/  LDSM.16.MT88.4 R8, [R216+0x13800] ;  /* 0x01380000d808783b */ /* 0x000f2e0000004200 */
[C---:B------:R-:W-:Y:S01]  /*e5d0*/  HMMA.16816.F32 R36, R20.reuse, R32, R36 ;  /* 0x000000201424723c */ /* 0x040fe20000001824 */
[----:B------:R-:W5:Y:S07]  /*e5e0*/  LDSM.16.MT88.4 R24, [R220+0x15800] ;  /* 0x01580000dc18783b */ /* 0x000f6e0000004200 */
[C---:B------:R-:W-:Y:S01]  /*e5f0*/  HMMA.16816.F32 R40, R20.reuse, R34, R40 ;  /* 0x000000221428723c */ /* 0x040fe20000001828 */
[----:B------:R-:W-:Y:S07]  /*e600*/  LDSM.16.MT88.4 R32, [R217+0x15800] ;  /* 0x01580000d920783b */ /* 0x000fee0000004200 */
[C---:B------:R-:W-:Y:S08]  /*e610*/  HMMA.16816.F32 R44, R20.reuse, R152, R44 ;  /* 0x00000098142c723c */ /* 0x040ff0000000182c */
[C---:B------:R-:W-:Y:S01]  /*e620*/  HMMA.16816.F32 R48, R20.reuse, R154, R48 ;  /* 0x0000009a1430723c */ /* 0x040fe20000001830 */
[----:B------:R-:W-:Y:S07]  /*e630*/  LDSM.16.MT88.4 R152, [R216+0x15800] ;  /* 0x01580000d898783b */ /* 0x000fee0000004200 */
[C---:B------:R-:W-:Y:S08]  /*e640*/  HMMA.16816.F32 R52, R20.reuse, R168, R52 ;  /* 0x000000a81434723c */ /* 0x040ff00000001834 */
[C---:B------:R-:W-:Y:S01]  /*e650*/  HMMA.16816.F32 R56, R20.reuse, R170, R56 ;  /* 0x000000aa1438723c */ /* 0x040fe20000001838 */
[----:B------:R-:W-:Y:S07]  /*e660*/  LDSM.16.MT88.4 R168, [R220+0x17800] ;  /* 0x01780000dca8783b */ /* 0x000fee0000004200 */
        /* <DEDUP_REMOVED lines=12> */
[C---:B-----5:R-:W-:Y:S08]  /*e730*/  HMMA.16816.F32 R92, R20.reuse, R24, R92 ;  /* 0x00000018145c723c */ /* 0x060ff0000000185c */
[C---:B------:R-:W-:Y:S08]  /*e740*/  HMMA.16816.F32 R96, R20.reuse, R26, R96 ;  /* 0x0000001a1460723c */ /* 0x040ff00000001860 */
[C---:B-1----:R-:W-:Y:S08]  /*e750*/  HMMA.16816.F32 R100, R20.reuse, R28, R100 ;  /* 0x0000001c1464723c */ /* 0x042ff00000001864 */
[C---:B------:R-:W-:Y:S08]  /*e760*/  HMMA.16816.F32 R104, R20.reuse, R30, R104 ;  /* 0x0000001e1468723c */ /* 0x040ff00000001868 */
[C---:B------:R-:W-:Y:S08]  /*e770*/  HMMA.16816.F32 R108, R20.reuse, R32, R108 ;  /* 0x00000020146c723c */ /* 0x040ff0000000186c */
[C---:B------:R-:W-:Y:S08]  /*e780*/  HMMA.16816.F32 R112, R20.reuse, R34, R112 ;  /* 0x000000221470723c */ /* 0x040ff00000001870 */
[C---:B------:R-:W-:Y:S08]  /*e790*/  HMMA.16816.F32 R116, R20.reuse, R152, R116 ;  /* 0x000000981474723c */ /* 0x040ff00000001874 */
[C---:B------:R-:W-:Y:S08]  /*e7a0*/  HMMA.16816.F32 R120, R20.reuse, R154, R120 ;  /* 0x0000009a1478723c */ /* 0x040ff00000001878 */
[C---:B------:R-:W-:Y:S08]  /*e7b0*/  HMMA.16816.F32 R124, R20.reuse, R168, R124 ;  /* 0x000000a8147c723c */ /* 0x040ff0000000187c */
[C---:B------:R-:W-:Y:S08]  /*e7c0*/  HMMA.16816.F32 R128, R20.reuse, R170, R128 ;  /* 0x000000aa1480723c */ /* 0x040ff00000001880 */
[C---:B--2---:R-:W-:Y:S08]  /*e7d0*/  HMMA.16816.F32 R132, R20.reuse, R148, R132 ;  /* 0x000000941484723c */ /* 0x044ff00000001884 */
[C---:B------:R-:W-:Y:S08]  /*e7e0*/  HMMA.16816.F32 R152, R20.reuse, R150, R12 ;  /* 0x000000961498723c */ /* 0x040ff0000000180c */
[C---:B---3--:R-:W-:Y:S08]  /*e7f0*/  HMMA.16816.F32 R136, R20.reuse, R4, R136 ;  /* 0x000000041488723c */ /* 0x048ff00000001888 */
[C---:B------:R-:W-:Y:S08]  /*e800*/  HMMA.16816.F32 R140, R20.reuse, R6, R140 ;  /* 0x00000006148c723c */ /* 0x040ff0000000188c */
[C---:B----4-:R-:W-:Y:S08]  /*e810*/  HMMA.16816.F32 R148, R20.reuse, R8, R16 ;  /* 0x000000081494723c */ /* 0x050ff00000001810 */
[----:B------:R-:W-:Y:S01]  /*e820*/  HMMA.16816.F32 R144, R20, R10, R144 ;  /* 0x0000000a1490723c */ /* 0x000fe20000001890 */
[----:B------:R-:W-:-:S07]  /*e830*/  @P0 BRA `(.L_x_68) ;  /* 0xffffc8a000000947 */ /* 0x000fce000383ffff */
.L_x_67:
[----:B------:R-:W1:Y:S01]  /*e840*/  SHFL.BFLY PT, R2, R242, 0x2, 0x1f ;  /* 0x0c401f00f2027f89 */ /* 0x000e6200000e0000 */
[----:B------:R-:W-:Y:S01]  /*e850*/  MOV R4, 0x3f800000 ;  /* 0x3f80000000047802 */ /* 0x000fe20000000f00 */
[----:B------:R-:W2:Y:S01]  /*e860*/  S2UR UR6, SR_CTAID.Y ;  /* 0x00000000000679c3 */ /* 0x000ea20000002600 */
[----:B------:R-:W-:Y:S01]  /*e870*/  MOV R5, 0x3f800000 ;  /* 0x3f80000000057802 */ /* 0x000fe20000000f00 */
[----:B------:R-:W3:Y:S01]  /*e880*/  SHFL.BFLY PT, R0, R241, 0x2, 0x1f ;  /* 0x0c401f00f1007f89 */ /* 0x000ee200000e0000 */
[----:B------:R-:W-:Y:S01]  /*e890*/  UISETP.NE.AND UP0, UPT, UR10, -0x1, UPT ;  /* 0xffffffff0a00788c */ /* 0x000fe2000bf05270 */
[----:B------:R-:W-:Y:S01]  /*e8a0*/  BSSY B0, `(.L_x_71) ;  /* 0x0000190000007945 */ /* 0x000fe20003800000 */
[----:B------:R-:W-:Y:S01]  /*e8b0*/  ULDC.64 UR4, c[0x0][0x1e8] ;  /* 0x00007a0000047ab9 */ /* 0x000fe20000000a00 */
[----:B------:R-:W4:Y:S01]  /*e8c0*/  S2R R6, SR_TID.X ;  /* 0x0000000000067919 */ /* 0x000f220000002100 */
[----:B------:R-:W-:Y:S01]  /*e8d0*/  ULDC UR8, c[0x0][0x214] ;  /* 0x0000850000087ab9 */ /* 0x000fe20000000800 */
[----:B------:R-:W5:Y:S01]  /*e8e0*/  S2UR UR9, SR_CTAID.X ;  /* 0x00000000000979c3 */ /* 0x000f620000002500 */
[----:B------:R-:W-:-:S02]  /*e8f0*/  UMOV UR24, URZ ;  /* 0x0000003f00187c82 */ /* 0x000fc40008000000 */
        /* <DEDUP_REMOVED lines=9> */
[----:B------:R-:W-:Y:S01]  /*e990*/  @!UP0 UIMAD UR14, UR14, UR4, URZ ;  /* 0x000000040e0e82a4 */ /* 0x000fe2000f8e023f */
[----:B----4-:R-:W-:Y:S02]  /*e9a0*/  SHF.R.S32.HI R7, RZ, 0x1f, R6 ;  /* 0x0000001fff077819 */ /* 0x010fe40000011406 */
[----:B------:R-:W2:Y:S01]  /*e9b0*/  SHFL.BFLY PT, R0, R241, 0x1, 0x1f ;  /* 0x0c201f00f1007f89 */ /* 0x000ea200000e0000 */
[----:B------:R-:W-:Y:S01]  /*e9c0*/  @!UP0 UIMAD.WIDE.U32 UR22, UR6, UR4, URZ ;  /* 0x00000004061682a5 */ /* 0x000fe2000f8e003f */
[----:B------:R-:W-:Y:S02]  /*e9d0*/  LEA.HI R8, R7, R6, RZ, 0x2 ;  /* 0x0000000607087211 */ /* 0x000fe400078f10ff */
[----:B------:R-:W-:Y:S02]  /*e9e0*/  ULDC.U8 UR4, c[0x0][0x329] ;  /* 0x0000ca4000047ab9 */ /* 0x000fe40000000000 */
[----:B------:R-:W-:Y:S01]  /*e9f0*/  UISETP.NE.AND UP1, UPT, UR4, URZ, UPT ;  /* 0x0000003f0400728c */ /* 0x000fe2000bf25270 */
[--C-:B------:R-:W-:Y:S01]  /*ea00*/  SHF.R.S32.HI R10, RZ, 0x2, R8.reuse ;  /* 0x00000002ff0a7819 */ /* 0x100fe20000011408 */
[----:B------:R-:W-:Y:S01]  /*ea10*/  @!UP0 UIMAD UR14, UR6, UR5, UR14 ;  /* 0x00000005060e82a4 */ /* 0x000fe2000f8e020e */
[----:B------:R-:W-:Y:S01]  /*ea20*/  SHF.R.S32.HI R9, RZ, 0x1f, R8 ;  /* 0x0000001fff097819 */ /* 0x000fe20000011408 */
[----:B------:R-:W-:Y:S01]  /*ea30*/  @!UP0 UMOV UR18, UR22 ;  /* 0x0000001600128c82 */ /* 0x000fe20008000000 */
[----:B------:R-:W-:Y:S01]  /*ea40*/  LOP3.LUT R8, R8, 0x3ffffffc, RZ, 0xc0, !PT ;  /* 0x3ffffffc08087812 */ /* 0x000fe200078ec0ff */
[----:B------:R-:W-:Y:S01]  /*ea50*/  ULDC.U8 UR5, c[0x0][0x328] ;  /* 0x0000ca0000057ab9 */ /* 0x000fe20000000000 */
[----:B------:R-:W-:Y:S01]  /*ea60*/  LEA.HI R9, R9, R10, RZ, 0x3 ;  /* 0x0000000a09097211 */ /* 0x000fe200078f18ff */
[----:B------:R-:W-:Y:S01]  /*ea70*/  UISETP.NE.AND UP2, UPT, UR5, URZ, UPT ;  /* 0x0000003f0500728c */ /* 0x000fe2000bf45270 */
[----:B------:R-:W-:Y:S01]  /*ea80*/  IADD3 R8, -R8, R6, RZ ;  /* 0x0000000608087210 */ /* 0x000fe20007ffe1ff */
[----:B------:R-:W-:Y:S01]  /*ea90*/  @!UP0 UIADD3 UR7, UR23, UR14, URZ ;  /* 0x0000000e17078290 */ /* 0x000fe2000fffe03f */
[----:B------:R-:W-:Y:S01]  /*eaa0*/  LOP3.LUT R9, R9, 0xfffffff8, RZ, 0xc0, !PT ;  /* 0xfffffff809097812 */ /* 0x000fe200078ec0ff */
[----:B------:R-:W-:Y:S01]  /*eab0*/  UISETP.NE.OR UP3, UPT, UR4, URZ, !UP2 ;  /* 0x0000003f0400728c */ /* 0x000fe2000d765670 */
[----:B-1----:R-:W-:-:S02]  /*eac0*/  FADD.FTZ R2, R242, R2 ;  /* 0x00000002f2027221 */ /* 0x002fc40000010000 */
[----:B------:R-:W-:Y:S01]  /*ead0*/  IADD3 R9, R10, -R9, RZ ;  /* 0x800000090a097210 */ /* 0x000fe20007ffe0ff */
[----:B------:R-:W-:Y:S01]  /*eae0*/  @UP1 ULDC UR13, c[0x0][0x210] ;  /* 0x00008400000d1ab9 */ /* 0x000fe20000000800 */
[----:B------:R-:W-:Y:S01]  /*eaf0*/  LEA.HI R10, R7, R6, RZ, 0x5 ;  /* 0x00000006070a7211 */ /* 0x000fe200078f28ff */
[----:B--2---:R-:W-:Y:S01]  /*eb00*/  FADD.FTZ R0, R241, R0 ;  /* 0x00000000f1007221 */ /* 0x004fe20000010000 */
[----:B------:R-:W-:Y:S01]  /*eb10*/  FSETP.NE.FTZ.AND P4, PT, R2, RZ, PT ;  /* 0x000000ff0200720b */ /* 0x000fe20003f95000 */
[----:B------:R-:W-:Y:S01]  /*eb20*/  ULDC UR5, c[0x0][0x234] ;  /* 0x00008d0000057ab9 */ /* 0x000fe20000000800 */
[C---:B------:R-:W-:Y:S01]  /*eb30*/  SHF.L.U32 R12, R9.reuse, 0x6, RZ ;  /* 0x00000006090c7819 */ /* 0x040fe200000006ff */
[----:B------:R-:W-:Y:S01]  /*eb40*/  @UP1 UIMAD UR13, UR13, UR8, URZ ;  /* 0x000000080d0d12a4 */ /* 0x000fe2000f8e023f */
[----:B------:R-:W-:Y:S01]  /*eb50*/  FSETP.NE.FTZ.AND P3, PT, R0, RZ, PT ;  /* 0x000000ff0000720b */ /* 0x000fe20003f75000 */
[----:B------:R-:W-:Y:S01]  /*eb60*/  @!UP1 USEL UR13, UR8, UR5, !UP2 ;  /* 0x00000005080d9287 */ /* 0x000fe2000d000000 */
[----:B------:R-:W-:Y:S01]  /*eb70*/  SHF.R.S32.HI R11, RZ, 0x5, R10 ;  /* 0x00000005ff0b7819 */ /* 0x000fe2000001140a */
[----:B------:R-:W-:Y:S01]  /*eb80*/  ULDC UR4, c[0x0][0x1c0] ;  /* 0x0000700000047ab9 */ /* 0x000fe20000000800 */
[----:B------:R-:W-:Y:S01]  /*eb90*/  LOP3.LUT R12, R12, 0x1c0, RZ, 0xc0, !PT ;  /* 0x000001c00c0c7812 */ /* 0x000fe200078ec0ff */
[----:B------:R-:W-:Y:S01]  /*eba0*/  @UP1 UMOV UR19, 0x1 ;  /* 0x0000000100131882 */ /* 0x000fe20000000000 */
[----:B------:R-:W-:Y:S01]  /*ebb0*/  LOP3.LUT R13, R9, 0x1, RZ, 0xc0, !PT ;  /* 0x00000001090d7812 */ /* 0x000fe200078ec0ff */
[----:B------:R-:W-:Y:S01]  /*ebc0*/  @!UP1 UIMAD UR19, UR13, UR4, URZ ;  /* 0x000000040d1392a4 */ /* 0x000fe2000f8e023f */
[----:B------:R-:W-:Y:S01]  /*ebd0*/  LEA R8, R11, R8, 0x9 ;  /* 0x000000080b087211 */ /* 0x000fe200078e48ff */
[----:B------:R-:W1:Y:S01]  /*ebe0*/  @P4 MUFU.RCP R4, R2 ;  /* 0x0000000200044308 */ /* 0x000e620000001000 */
[----:B------:R-:W-:Y:S01]  /*ebf0*/  LEA.HI R12, R12, R12, RZ, 0x1d ;  /* 0x0000000c0c0c7211 */ /* 0x000fe200078fe8ff */
[----:B------:R-:W-:Y:S01]  /*ec00*/  @!UP3 UIMAD UR21, UR6, UR8, URZ ;  /* 0x000000080615b2a4 */ /* 0x000fe2000f8e023f */
[----:B------:R-:W-:Y:S01]  /*ec10*/  ISETP.NE.U32.AND P0, PT, R13, 0x1, PT ;  /* 0x000000010d00780c */ /* 0x000fe20003f05070 */
[----:B------:R-:W-:Y:S01]  /*ec20*/  @UP1 ULDC UR20, c[0x0][0x210] ;  /* 0x0000840000141ab9 */ /* 0x000fe20000000800 */
[----:B------:R-:W-:Y:S01]  /*ec30*/  LEA R8, R8, R12, 0x1 ;  /* 0x0000000c08087211 */ /* 0x000fe200078e08ff */
[----:B------:R-:W-:Y:S01]  /*ec40*/  UIMAD UR4, UR6, UR19, URZ ;  /* 0x00000013060472a4 */ /* 0x000fe2000f8e023f */
[----:B------:R-:W-:Y:S01]  /*ec50*/  R2P PR, R9, 0x6 ;  /* 0x0000000609007804 */ /* 0x000fe20000000000 */
[----:B------:R-:W2:Y:S01]  /*ec60*/  @P3 MUFU.RCP R5, R0 ;  /* 0x0000000000053308 */ /* 0x000ea20000001000 */
[----:B------:R-:W-:Y:S01]  /*ec70*/  SHF.L.U32 R8, R8, 0x1, RZ ;  /* 0x0000000108087819 */ /* 0x000fe200000006ff */
[----:B------:R-:W-:Y:S01]  /*ec80*/  @!UP1 UMOV UR20, 0x1 ;  /* 0x0000000100149882 */ /* 0x000fe20000000000 */
[----:B------:R-:W-:Y:S01]  /*ec90*/  MOV R9, 0x20 ;  /* 0x0000002000097802 */ /* 0x000fe20000000f00 */
[----:B------:R-:W-:Y:S01]  /*eca0*/  @!UP3 USEL UR21, UR21, UR10, !UP0 ;  /* 0x0000000a1515b287 */ /* 0x000fe2000c000000 */
[----:B------:R-:W-:Y:S01]  /*ecb0*/  IADD3 R12, R8, -0x10, RZ ;  /* 0xfffffff0080c7810 */ /* 0x000fe20007ffe0ff */
[----:B-----5:R-:W-:Y:S01]  /*ecc0*/  UIMAD UR5, UR9, UR20, URZ ;  /* 0x00000014090572a4 */ /* 0x020fe2000f8e023f */
[----:B------:R-:W-:Y:S01]  /*ecd0*/  SEL R9, R9, 0xffffffe0, !P1 ;  /* 0xffffffe009097807 */ /* 0x000fe20004800000 */
[----:B-1----:R-:W-:Y:S01]  /*ece0*/  FMUL.FTZ R160, R4, R160 ;  /* 0x000000a004a07220 */ /* 0x002fe20000410000 */
[----:B------:R-:W-:Y:S01]  /*ecf0*/  @P0 IADD3 R12, R8, 0x10, RZ ;  /* 0x00000010080c0810 */ /* 0x000fe20007ffe0ff */
[----:B------:R-:W-:Y:S01]  /*ed00*/  FMUL.FTZ R161, R4, R161 ;  /* 0x000000a104a17220 */ /* 0x000fe20000410000 */
[----:B------:R-:W-:Y:S01]  /*ed10*/  IADD3 R13, R8, R9, RZ ;  /* 0x00000009080d7210 */ /* 0x000fe20007ffe0ff */
[C---:B------:R-:W-:Y:S01]  /*ed20*/  FMUL.FTZ R156, R4.reuse, R156 ;  /* 0x0000009c049c7220 */ /* 0x040fe20000410000 */
[----:B------:R-:W-:Y:S01]  /*ed30*/  IADD3 R9, R9, R12, RZ ;  /* 0x0000000c09097210 */ /* 0x000fe20007ffe0ff */
[C---:B------:R-:W-:Y:S01]  /*ed40*/  FMUL.FTZ R157, R4.reuse, R157 ;  /* 0x0000009d049d7220 */ /* 0x040fe20000410000 */
[----:B------:R-:W-:Y:S01]  /*ed50*/  F2FP.PACK_AB R160, R161, R160 ;  /* 0x000000a0a1a0723e */ /* 0x000fe200000000ff */
[C---:B------:R-:W-:Y:S01]  /*ed60*/  FMUL.FTZ R36, R4.reuse, R36 ;  /* 0x0000002404247220 */ /* 0x040fe20000410000 */
[----:B------:R-:W1:Y:S01]  /*ed70*/  @P4 MUFU.LG2 R2, R2 ;  /* 0x0000000200024308 */ /* 0x000e620000000c00 */
[C---:B------:R-:W-:Y:S01]  /*ed80*/  FMUL.FTZ R37, R4.reuse, R37 ;  /* 0x0000002504257220 */ /* 0x040fe20000410000 */
[----:B------:R-:W-:Y:S01]  /*ed90*/  F2FP.PACK_AB R156, R157, R156 ;  /* 0x0000009c9d9c723e */ /* 0x000fe200000000ff */
[C---:B------:R-:W-:Y:S01]  /*eda0*/  FMUL.FTZ R40, R4.reuse, R40 ;  /* 0x0000002804287220 */ /* 0x040fe20000410000 */
[----:B------:R-:W-:Y:S01]  /*edb0*/  STS [R8], R160 ;  /* 0x000000a008007388 */ /* 0x000fe20000000800 */
[C---:B------:R-:W-:Y:S01]  /*edc0*/  FMUL.FTZ R41, R4.reuse, R41 ;  /* 0x0000002904297220 */ /* 0x040fe20000410000 */
[----:B------:R-:W-:Y:S01]  /*edd0*/  F2FP.PACK_AB R36, R37, R36 ;  /* 0x000000242524723e */ /* 0x000fe200000000ff */
[C---:B------:R-:W-:Y:S01]  /*ede0*/  FMUL.FTZ R44, R4.reuse, R44 ;  /* 0x0000002c042c7220 */ /* 0x040fe20000410000 */
[----:B------:R-:W-:Y:S01]  /*edf0*/  USEL UR4, UR4, URZ, UP3 ;  /* 0x0000003f04047287 */ /* 0x000fe20009800000 */
[C---:B------:R-:W-:Y:S01]  /*ee00*/  FMUL.FTZ R45, R4.reuse, R45 ;  /* 0x0000002d042d7220 */ /* 0x040fe20000410000 */
[----:B------:R-:W-:Y:S01]  /*ee10*/  F2FP.PACK_AB R40, R41, R40 ;  /* 0x000000282928723e */ /* 0x000fe200000000ff */
[C---:B------:R-:W-:Y:S01]  /*ee20*/  FMUL.FTZ R48, R4.reuse, R48 ;  /* 0x0000003004307220 */ /* 0x040fe20000410000 */
[----:B------:R-:W-:Y:S01]  /*ee30*/  USHF.L.U32 UR5, UR5, 0x6, URZ ;  /* 0x0000000605057899 */ /* 0x000fe2000800063f */
[C---:B------:R-:W-:Y:S01]  /*ee40*/  FMUL.FTZ R49, R4.reuse, R49 ;  /* 0x0000003104317220 */ /* 0x040fe20000410000 */
[----:B------:R-:W-:Y:S01]  /*ee50*/  F2FP.PACK_AB R44, R45, R44 ;  /* 0x0000002c2d2c723e */ /* 0x000fe200000000ff */
[C---:B------:R-:W-:Y:S01]  /*ee60*/  FMUL.FTZ R52, R4.reuse, R52 ;  /* 0x0000003404347220 */ /* 0x040fe20000410000 */
[----:B------:R-:W-:Y:S01]  /*ee70*/  UIMAD UR13, UR11, UR13, UR4 ;  /* 0x0000000d0b0d72a4 */ /* 0x000fe2000f8e0204 */
[C---:B------:R-:W-:Y:S01]  /*ee80*/  FMUL.FTZ R53, R4.reuse, R53 ;  /* 0x0000003504357220 */ /* 0x040fe20000410000 */
[----:B------:R-:W-:Y:S01]  /*ee90*/  F2FP.PACK_AB R48, R49, R48 ;  /* 0x000000303130723e */ /* 0x000fe200000000ff */
[C---:B------:R-:W-:Y:S01]  /*eea0*/  FMUL.FTZ R56, R4.reuse, R56 ;  /* 0x0000003804387220 */ /* 0x040fe20000410000 */
[----:B------:R-:W-:Y:S01]  /*eeb0*/  @!UP3 UMOV UR24, UR21 ;  /* 0x000000150018bc82 */ /* 0x000fe20008000000 */
[C---:B------:R-:W-:Y:S01]  /*eec0*/  FMUL.FTZ R57, R4.reuse, R57 ;  /* 0x0000003904397220 */ /* 0x040fe20000410000 */
[----:B------:R-:W-:Y:S01]  /*eed0*/  F2FP.PACK_AB R52, R53, R52 ;  /* 0x000000343534723e */ /* 0x000fe200000000ff */
[C---:B------:R-:W-:Y:S01]  /*eee0*/  FMUL.FTZ R60, R4.reuse, R60 ;  /* 0x0000003c043c7220 */ /* 0x040fe20000410000 */
[----:B------:R-:W-:Y:S01]  /*eef0*/  USHF.R.S32.HI UR4, URZ, 0x1f, UR5 ;  /* 0x0000001f3f047899 */ /* 0x000fe20008011405 */
[C---:B------:R-:W-:Y:S01]  /*ef00*/  FMUL.FTZ R61, R4.reuse, R61 ;  /* 0x0000003d043d7220 */ /* 0x040fe20000410000 */
[----:B------:R-:W-:Y:S01]  /*ef10*/  F2FP.PACK_AB R56, R57, R56 ;  /* 0x000000383938723e */ /* 0x000fe200000000ff */
[C---:B------:R-:W-:Y:S01]  /*ef20*/  FMUL.FTZ R64, R4.reuse, R64 ;  /* 0x0000004004407220 */ /* 0x040fe20000410000 */
[----:B------:R-:W-:Y:S01]  /*ef30*/  @!UP3 USHF.R.S32.HI UR25, URZ, 0x1f, UR21 ;  /* 0x0000001f3f19b899 */ /* 0x000fe20008011415 */
[C---:B------:R-:W-:Y:S01]  /*ef40*/  FMUL.FTZ R65, R4.reuse, R65 ;  /* 0x0000004104417220 */ /* 0x040fe20000410000 */
[----:B------:R-:W-:Y:S01]  /*ef50*/  F2FP.PACK_AB R60, R61, R60 ;  /* 0x0000003c3d3c723e */ /* 0x000fe200000000ff */
[C---:B------:R-:W-:Y:S01]  /*ef60*/  FMUL.FTZ R68, R4.reuse, R68 ;  /* 0x0000004404447220 */ /* 0x040fe20000410000 */
[----:B------:R-:W-:Y:S01]  /*ef70*/  USHF.R.S32.HI UR6, URZ, 0x1f, UR13 ;  /* 0x0000001f3f067899 */ /* 0x000fe2000801140d */
[C---:B------:R-:W-:Y:S01]  /*ef80*/  FMUL.FTZ R69, R4.reuse, R69 ;  /* 0x0000004504457220 */ /* 0x040fe20000410000 */
[----:B------:R-:W-:Y:S01]  /*ef90*/  F2FP.PACK_AB R64, R65, R64 ;  /* 0x000000404140723e */ /* 0x000fe200000000ff */
[C---:B------:R-:W-:Y:S01]  /*efa0*/  FMUL.FTZ R72, R4.reuse, R72 ;  /* 0x0000004804487220 */ /* 0x040fe20000410000 */
[----:B------:R-:W-:Y:S01]  /*efb0*/  UIADD3 UR5, UP2, UP1, UR5, UR24, UR13 ;  /* 0x0000001805057290 */ /* 0x000fe2000f95e00d */
[C---:B------:R-:W-:Y:S01]  /*efc0*/  FMUL.FTZ R73, R4.reuse, R73 ;  /* 0x0000004904497220 */ /* 0x040fe20000410000 */
[----:B------:R-:W-:Y:S01]  /*efd0*/  F2FP.PACK_AB R68, R69, R68 ;  /* 0x000000444544723e */ /* 0x000fe200000000ff */
[C---:B------:R-:W-:Y:S01]  /*efe0*/  FMUL.FTZ R76, R4.reuse, R76 ;  /* 0x0000004c044c7220 */ /* 0x040fe20000410000 */
[----:B------:R-:W-:Y:S01]  /*eff0*/  UIADD3.X UR4, UR4, UR25, UR6, UP2, UP1 ;  /* 0x0000001904047290 */ /* 0x000fe200097e2406 */
        /* <DEDUP_REMOVED lines=57> */
[----:B------:R-:W-:Y:S01]  /*f390*/  FMUL.FTZ R4, R4, R145 ;  /* 0x0000009104047220 */ /* 0x000fe20000410000 */
[----:B------:R-:W-:Y:S01]  /*f3a0*/  F2FP.PACK_AB R148, R149, R148 ;  /* 0x000000949594723e */ /* 0x000fe200000000ff */
[C---:B--2---:R-:W-:Y:S02]  /*f3b0*/  FMUL.FTZ R163, R5.reuse, R163 ;  /* 0x000000a305a37220 */ /* 0x044fe40000410000 */
[C---:B------:R-:W-:Y:S01]  /*f3c0*/  FMUL.FTZ R162, R5.reuse, R162 ;  /* 0x000000a205a27220 */ /* 0x040fe20000410000 */
[----:B------:R-:W-:Y:S01]  /*f3d0*/  F2FP.PACK_AB R144, R4, R144 ;  /* 0x000000900490723e */ /* 0x000fe200000000ff */
[C---:B------:R-:W-:Y:S01]  /*f3e0*/  FMUL.FTZ R159, R5.reuse, R159 ;  /* 0x0000009f059f7220 */ /* 0x040fe20000410000 */
[----:B------:R-:W-:Y:S01]  /*f3f0*/  MOV R4, 0x40 ;  /* 0x0000004000047802 */ /* 0x000fe20000000f00 */
[----:B------:R-:W-:Y:S01]  /*f400*/  FMUL.FTZ R158, R5, R158 ;  /* 0x0000009e059e7220 */ /* 0x000fe20000410000 */
[----:B------:R-:W-:Y:S01]  /*f410*/  F2FP.PACK_AB R162, R163, R162 ;  /* 0x000000a2a3a2723e */ /* 0x000fe200000000ff */
[C---:B------:R-:W-:Y:S01]  /*f420*/  FMUL.FTZ R39, R5.reuse, R39 ;  /* 0x0000002705277220 */ /* 0x040fe20000410000 */
[----:B------:R-:W-:Y:S01]  /*f430*/  SEL R4, R4, 0xffffffc0, !P2 ;  /* 0xffffffc004047807 */ /* 0x000fe20005000000 */
[----:B------:R-:W-:Y:S01]  /*f440*/  FMUL.FTZ R38, R5, R38 ;  /* 0x0000002605267220 */ /* 0x000fe20000410000 */
[----:B------:R-:W-:Y:S01]  /*f450*/  F2FP.PACK_AB R158, R159, R158 ;  /* 0x0000009e9f9e723e */ /* 0x000fe200000000ff */
[C---:B------:R-:W-:Y:S01]  /*f460*/  FMUL.FTZ R43, R5.reuse, R43 ;  /* 0x0000002b052b7220 */ /* 0x040fe20000410000 */
[----:B------:R-:W-:Y:S01]  /*f470*/  IADD3 R14, R8, R4, RZ ;  /* 0x00000004080e7210 */ /* 0x000fe20007ffe0ff */
[----:B------:R-:W-:Y:S01]  /*f480*/  FMUL.FTZ R42, R5, R42 ;  /* 0x0000002a052a7220 */ /* 0x000fe20000410000 */
[----:B------:R-:W-:Y:S01]  /*f490*/  F2FP.PACK_AB R38, R39, R38 ;  /* 0x000000262726723e */ /* 0x000fe200000000ff */
[C---:B------:R-:W-:Y:S01]  /*f4a0*/  FMUL.FTZ R47, R5.reuse, R47 ;  /* 0x0000002f052f7220 */ /* 0x040fe20000410000 */
[----:B------:R-:W-:Y:S01]  /*f4b0*/  STS [R8+0x400], R162 ;  /* 0x000400a208007388 */ /* 0x000fe20000000800 */
[----:B------:R-:W-:Y:S01]  /*f4c0*/  FMUL.FTZ R46, R5, R46 ;  /* 0x0000002e052e7220 */ /* 0x000fe20000410000 */
[----:B------:R-:W-:Y:S01]  /*f4d0*/  F2FP.PACK_AB R42, R43, R42 ;  /* 0x0000002a2b2a723e */ /* 0x000fe200000000ff */
[C---:B------:R-:W-:Y:S01]  /*f4e0*/  FMUL.FTZ R51, R5.reuse, R51 ;  /* 0x0000003305337220 */ /* 0x040fe20000410000 */
[----:B------:R-:W-:Y:S01]  /*f4f0*/  IADD3 R15, R4, R12, RZ ;  /* 0x0000000c040f7210 */ /* 0x000fe20007ffe0ff */
[----:B------:R-:W-:Y:S01]  /*f500*/  FMUL.FTZ R50, R5, R50 ;  /* 0x0000003205327220 */ /* 0x000fe20000410000 */
[----:B------:R-:W-:Y:S01]  /*f510*/  F2FP.PACK_AB R46, R47, R46 ;  /* 0x0000002e2f2e723e */ /* 0x000fe200000000ff */
[C---:B------:R-:W-:Y:S01]  /*f520*/  FMUL.FTZ R55, R5.reuse, R55 ;  /* 0x0000003705377220 */ /* 0x040fe20000410000 */
[----:B------:R-:W-:Y:S01]  /*f530*/  STS [R12], R156 ;  /* 0x0000009c0c007388 */ /* 0x000fe20000000800 */
[----:B------:R-:W-:Y:S01]  /*f540*/  FMUL.FTZ R54, R5, R54 ;  /* 0x0000003605367220 */ /* 0x000fe20000410000 */
[----:B------:R-:W-:Y:S01]  /*f550*/  F2FP.PACK_AB R50, R51, R50 ;  /* 0x000000323332723e */ /* 0x000fe200000000ff */
[C---:B------:R-:W-:Y:S01]  /*f560*/  FMUL.FTZ R59, R5.reuse, R59 ;  /* 0x0000003b053b7220 */ /* 0x040fe20000410000 */
[----:B------:R-:W-:Y:S01]  /*f570*/  STS [R12+0x400], R158 ;  /* 0x0004009e0c007388 */ /* 0x000fe20000000800 */
[----:B------:R-:W-:Y:S01]  /*f580*/  FMUL.FTZ R58, R5, R58 ;  /* 0x0000003a053a7220 */ /* 0x000fe20000410000 */
[----:B------:R-:W-:Y:S01]  /*f590*/  F2FP.PACK_AB R54, R55, R54 ;  /* 0x000000363736723e */ /* 0x000fe200000000ff */
[----:B------:R-:W-:Y:S01]  /*f5a0*/  FMUL.FTZ R63, R5, R63 ;  /* 0x0000003f053f7220 */ /* 0x000fe20000410000 */
[----:B------:R-:W-:Y:S01]  /*f5b0*/  IADD3 R16, R13, R4, RZ ;  /* 0x000000040d107210 */ /* 0x000fe20007ffe0ff */
[----:B------:R-:W-:Y:S01]  /*f5c0*/  FMUL.FTZ R62, R5, R62 ;  /* 0x0000003e053e7220 */ /* 0x000fe20000410000 */
[----:B------:R-:W-:Y:S01]  /*f5d0*/  F2FP.PACK_AB R58, R59, R58 ;  /* 0x0000003a3b3a723e */ /* 0x000fe200000000ff */
[C---:B------:R-:W-:Y:S01]  /*f5e0*/  FMUL.FTZ R67, R5.reuse, R67 ;  /* 0x0000004305437220 */ /* 0x040fe20000410000 */
[----:B------:R-:W-:Y:S01]  /*f5f0*/  STS [R13], R36 ;  /* 0x000000240d007388 */ /* 0x000fe20000000800 */
[----:B------:R-:W-:Y:S01]  /*f600*/  FMUL.FTZ R66, R5, R66 ;  /* 0x0000004205427220 */ /* 0x000fe20000410000 */
[----:B------:R-:W-:Y:S01]  /*f610*/  IADD3 R17, R9, R4, RZ ;  /* 0x0000000409117210 */ /* 0x000fe20007ffe0ff */
[C---:B------:R-:W-:Y:S01]  /*f620*/  FMUL.FTZ R71, R5.reuse, R71 ;  /* 0x0000004705477220 */ /* 0x040fe20000410000 */
[----:B------:R-:W-:Y:S01]  /*f630*/  STS [R13+0x400], R38 ;  /* 0x000400260d007388 */ /* 0x000fe20000000800 */
        /* <DEDUP_REMOVED lines=86> */
[----:B-1----:R-:W-:Y:S01]  /*fba0*/  @P4 FMUL.FTZ R2, R2, 0.69314718246459960938 ;  /* 0x3f31721802024820 */ /* 0x002fe20000410000 */
[----:B------:R-:W-:Y:S01]  /*fbb0*/  STS [R15+0x2400], R82 ;  /* 0x002400520f007388 */ /* 0x000fe20000000800 */
[----:B------:R-:W-:-:S02]  /*fbc0*/  F2FP.PACK_AB R150, R151, R150 ;  /* 0x000000969796723e */ /* 0x000fc400000000ff */
[----:B------:R-:W-:Y:S01]  /*fbd0*/  F2FP.PACK_AB R5, R147, R5 ;  /* 0x000000059305723e */ /* 0x000fe200000000ff */
        /* <DEDUP_REMOVED lines=28> */
[----:B------:R-:W-:Y:S04]  /*fda0*/  STS [R14+0x6000], R136 ;  /* 0x006000880e007388 */ /* 0x000fe80000000800 */
[----:B------:R-:W-:Y:S04]  /*fdb0*/  STS [R14+0x6400], R138 ;  /* 0x0064008a0e007388 */ /* 0x000fe80000000800 */
[----:B------:R-:W-:Y:S04]  /*fdc0*/  STS [R15+0x6000], R140 ;  /* 0x0060008c0f007388 */ /* 0x000fe80000000800 */
[----:B------:R-:W-:Y:S04]  /*fdd0*/  STS [R15+0x6400], R142 ;  /* 0x0064008e0f007388 */ /* 0x000fe80000000800 */
[----:B------:R-:W-:Y:S04]  /*fde0*/  STS [R16+0x6000], R148 ;  /* 0x0060009410007388 */ /* 0x000fe80000000800 */
[----:B------:R-:W-:Y:S01]  /*fdf0*/  STS [R16+0x6400], R150 ;  /* 0x0064009610007388 */ /* 0x000fe20000000800 */
[----:B-1----:R-:W-:-:S02]  /*fe00*/  LOP3.LUT R9, R10, 0xffffffe0, RZ, 0xc0, !PT ;  /* 0xffffffe00a097812 */ /* 0x002fc400078ec0ff */
[----:B------:R-:W-:Y:S01]  /*fe10*/  SHF.R.S32.HI R10, RZ, 0x1f, R11 ;  /* 0x0000001fff0a7819 */ /* 0x000fe2000001140b */
[----:B------:R-:W-:Y:S01]  /*fe20*/  STS [R17+0x6000], R144 ;  /* 0x0060009011007388 */ /* 0x000fe20000000800 */
[----:B------:R-:W-:Y:S02]  /*fe30*/  IADD3 R9, -R9, R6, RZ ;  /* 0x0000000609097210 */ /* 0x000fe40007ffe1ff */
[----:B------:R-:W-:Y:S01]  /*fe40*/  LEA.HI R10, R10, R11, RZ, 0x2 ;  /* 0x0000000b0a0a7211 */ /* 0x000fe200078f10ff */
[----:B------:R1:W-:Y:S04]  /*fe50*/  STS [R17+0x6400], R5 ;  /* 0x0064000511007388 */ /* 0x0003e80000000800 */
[----:B------:R-:W-:Y:S01]  /*fe60*/  BAR.SYNC.DEFER_BLOCKING 0x0 ;  /* 0x0000000000007b1d */ /* 0x000fe20000010000 */
[----:B------:R-:W-:-:S02]  /*fe70*/  LOP3.LUT P0, RZ, R9, 0x3, RZ, 0xc0, !PT ;  /* 0x0000000309ff7812 */ /* 0x000fc4000780c0ff */
[----:B------:R-:W-:-:S03]  /*fe80*/  LOP3.LUT R10, R10, 0xffffffc, RZ, 0xc0, !PT ;  /* 0x0ffffffc0a0a7812 */ /* 0x000fc600078ec0ff */
[----:B------:R-:W1:Y:S01]  /*fe90*/  S2R R4, SR_TID.X ;  /* 0x0000000000047919 */ /* 0x000e620000002100 */
[----:B------:R-:W-:Y:S02]  /*fea0*/  IADD3 R11, R11, -R10, RZ ;  /* 0x8000000a0b0b7210 */ /* 0x000fe40007ffe0ff */
[----:B------:R-:W-:Y:S01]  /*feb0*/  MOV R10, 0x7f800000 ;  /* 0x7f800000000a7802 */ /* 0x000fe20000000f00 */
[----:B------:R2:W3:Y:S04]  /*fec0*/  LDS.128 R68, [R227] ;  /* 0x00000000e3447984 */ /* 0x0004e80000000c00 */
[----:B------:R2:W4:Y:S01]  /*fed0*/  LDS.128 R64, [R227+0x800] ;  /* 0x00080000e3407984 */ /* 0x0005220000000c00 */
[----:B-1----:R-:W-:-:S03]  /*fee0*/  SHF.R.S32.HI R5, RZ, 0x1f, R4 ;  /* 0x0000001fff057819 */ /* 0x002fc60000011404 */
[----:B------:R2:W1:Y:S01]  /*fef0*/  LDS.128 R60, [R227+0x1000] ;  /* 0x00100000e33c7984 */ /* 0x0004620000000c00 */
[----:B------:R-:W-:-:S03]  /*ff00*/  LEA.HI R8, R5, R4, RZ, 0x5 ;  /* 0x0000000405087211 */ /* 0x000fc600078f28ff */
[----:B------:R2:W1:Y:S01]  /*ff10*/  LDS.128 R56, [R227+0x1800] ;  /* 0x00180000e3387984 */ /* 0x0004620000000c00 */
[----:B------:R-:W-:-:S03]  /*ff20*/  LOP3.LUT R8, R8, 0xffffffe0, RZ, 0xc0, !PT ;  /* 0xffffffe008087812 */ /* 0x000fc600078ec0ff */
[----:B------:R2:W1:Y:S01]  /*ff30*/  LDS.128 R52, [R227+0x2000] ;  /* 0x00200000e3347984 */ /* 0x0004620000000c00 */
[----:B------:R-:W-:-:S03]  /*ff40*/  IADD3 R9, -R8, R4, RZ ;  /* 0x0000000408097210 */ /* 0x000fc60007ffe1ff */
[----:B------:R2:W1:Y:S01]  /*ff50*/  LDS.128 R48, [R227+0x2800] ;  /* 0x00280000e3307984 */ /* 0x0004620000000c00 */
[----:B------:R5:W5:Y:S03]  /*ff60*/  @P3 MUFU.LG2 R8, R0 ;  /* 0x0000000000083308 */ /* 0x000b660000000c00 */
[----:B------:R2:W1:Y:S04]  /*ff70*/  LDS.128 R44, [R227+0x3000] ;  /* 0x00300000e32c7984 */ /* 0x0004680000000c00 */
[----:B------:R2:W1:Y:S04]  /*ff80*/  LDS.128 R40, [R227+0x3800] ;  /* 0x00380000e3287984 */ /* 0x0004680000000c00 */
[----:B------:R2:W1:Y:S04]  /*ff90*/  LDS.128 R36, [R227+0x4000] ;  /* 0x00400000e3247984 */ /* 0x0004680000000c00 */
[----:B------:R2:W1:Y:S01]  /*ffa0*/  LDS.128 R32, [R227+0x4800] ;  /* 0x00480000e3207984 */ /* 0x0004620000000c00 */
[----:B-----5:R-:W-:Y:S01]  /*ffb0*/  SHF.R.S32.HI R0, RZ, 0x1f, R9 ;  /* 0x0000001fff007819 */ /* 0x020fe20000011409 */
[----:B------:R-:W-:-:S02]  /*ffc0*/  @P3 FMUL.FTZ R8, R8, 0.69314718246459960938 ;  /* 0x3f31721808083820 */ /* 0x000fc40000410000 */
[----:B------:R2:W1:Y:S01]  /*ffd0*/  LDS.128 R28, [R227+0x5000] ;  /* 0x00500000e31c7984 */ /* 0x0004620000000c00 */
[----:B------:R-:W-:Y:S01]  /*ffe0*/  LEA.HI R0, R0, R9, RZ, 0x2 ;  /* 0x0000000900007211 */ /* 0x000fe200078f10ff */
[----:B------:R-:W-:Y:S01]  /*fff0*/  @P3 FFMA.FTZ R10, R3, c[0x0][0x238], R8 ;  /* 0x00008e00030a3a23 */ /* 0x000fe20000010008 */
[----:B------:R-:W-:Y:S01]  /*10000*/  MOV R9, 0x7f800000 ;  /* 0x7f80000000097802 */ /* 0x000fe20000000f00 */
[----:B------:R2:W1:Y:S01]  /*10010*/  LDS.128 R24, [R227+0x5800] ;  /* 0x00580000e3187984 */ /* 0x0004620000000c00 */
[----:B------:R-:W-:Y:S01]  /*10020*/  SHF.R.S32.HI R0, RZ, 0x2, R0 ;  /* 0x00000002ff007819 */ /* 0x000fe20000011400 */
[----:B------:R-:W-:Y:S02]  /*10030*/  @P4 FFMA.FTZ R9, R164, c[0x0][0x238], R2 ;  /* 0x00008e00a4094a23 */ /* 0x000fe40000010002 */
[----:B------:R2:W1:Y:S01]  /*10040*/  LDS.128 R20, [R227+0x6000] ;  /* 0x00600000e3147984 */ /* 0x0004620000000c00 */
[----:B------:R-:W-:-:S03]  /*10050*/  LEA R0, R11, R0, 0x4 ;  /* 0x000000000b007211 */ /* 0x000fc600078e20ff */
        /* <DEDUP_REMOVED lines=10> */
[C---:B------:R-:W-:Y:S02]  /*10100*/  @!P3 IADD3 R2, P1, R0.reuse, UR5, RZ ;  /* 0x000000050002bc10 */ /* 0x040fe4000ff3e0ff */
[C---:B------:R-:W-:Y:S02]  /*10110*/  @!P2 IADD3 R8, P0, R3.reuse, UR5, RZ ;  /* 0x000000050308ac10 */ /* 0x040fe4000ff1e0ff */
        /* <DEDUP_REMOVED lines=8> */
.L_x_72:
[----:B---34-:R-:W-:Y:S05]  /*101a0*/  BSYNC B0 ;  /* 0x0000000000007941 */ /* 0x018fea0003800000 */
.L_x_71:
[----:B------:R-:W3:Y:S01]  /*101b0*/  S2R R0, SR_CTAID.Z ;  /* 0x0000000000007919 */ /* 0x000ee20000002700 */
[----:B------:R-:W-:Y:S01]  /*101c0*/  LEA.HI R6, R7, R6, RZ, 0x3 ;  /* 0x0000000607067211 */ /* 0x000fe200078f18ff */
[----:B------:R-:W-:Y:S01]  /*101d0*/  UIMAD UR9, UR9, -0x40, UR15 ;  /* 0xffffffc0090978a4 */ /* 0x000fe2000f8e020f */
[----:B------:R-:W-:Y:S01]  /*101e0*/  SHF.R.S32.HI R2, RZ, 0x1f, R236 ;  /* 0x0000001fff027819 */ /* 0x000fe200000114ec */
[----:B------:R-:W-:Y:S01]  /*101f0*/  USHF.R.S32.HI UR6, URZ, 0x1f, UR11 ;  /* 0x0000001f3f067899 */ /* 0x000fe2000801140b */
[----:B------:R-:W-:Y:S01]  /*10200*/  IADD3 R10, P0, R236, UR18, RZ ;  /* 0x00000012ec0a7c10 */ /* 0x000fe2000ff1e0ff */
[----:B------:R-:W-:Y:S01]  /*10210*/  ULDC.64 UR4, c[0x0][0x1f0] ;  /* 0x00007c0000047ab9 */ /* 0x000fe20000000a00 */
[----:B------:R-:W-:Y:S01]  /*10220*/  SHF.R.S32.HI R3, RZ, 0x3, R6 ;  /* 0x00000003ff037819 */ /* 0x000fe20000011406 */
[----:B------:R-:W-:Y:S01]  /*10230*/  UIMAD UR4, UR6, UR4, URZ ;  /* 0x00000004060472a4 */ /* 0x000fe2000f8e023f */
[----:B------:R-:W-:Y:S01]  /*10240*/  IADD3.X R11, R2, UR7, RZ, P0, !PT ;  /* 0x00000007020b7c10 */ /* 0x000fe200087fe4ff */
[----:B------:R-:W-:Y:S01]  /*10250*/  IMAD.U32 R2, RZ, RZ, UR12 ;  /* 0x0000000cff027e24 */ /* 0x000fe2000f8e00ff */
[----:B------:R-:W-:Y:S01]  /*10260*/  ISETP.GE.AND P0, PT, R3, UR9, PT ;  /* 0x0000000903007c0c */ /* 0x000fe2000bf06270 */
[----:B------:R-:W-:Y:S01]  /*10270*/  UIMAD UR4, UR11, UR5, UR4 ;  /* 0x000000050b0472a4 */ /* 0x000fe2000f8e0204 */
[----:B------:R-:W-:Y:S01]  /*10280*/  LEA.HI R4, R5, R4, RZ, 0x3 ;  /* 0x0000000405047211 */ /* 0x000fe200078f18ff */
[----:B------:R-:W-:Y:S03]  /*10290*/  BSSY B0, `(.L_x_73) ;  /* 0x0000016000007945 */ /* 0x000fe60003800000 */
[----:B------:R-:W-:-:S04]  /*102a0*/  SHF.R.S32.HI R8, RZ, 0x3, R4 ;  /* 0x00000003ff087819 */ /* 0x000fc80000011404 */
[----:B------:R-:W-:Y:S01]  /*102b0*/  SHF.R.S32.HI R9, RZ, 0x1f, R8 ;  /* 0x0000001fff097819 */ /* 0x000fe20000011408 */
[----:B---3--:R-:W-:-:S04]  /*102c0*/  IMAD.WIDE.U32 R4, R0, c[0x0][0x1f0], R10 ;  /* 0x00007c0000047a25 */ /* 0x008fc800078e000a */
[----:B------:R-:W-:Y:S01]  /*102d0*/  IMAD.WIDE R8, R2, 0x40, R8 ;  /* 0x0000004002087825 */ /* 0x000fe200078e0208 */
[----:B------:R-:W-:Y:S01]  /*102e0*/  IADD3 R11, R5, UR4, RZ ;  /* 0x00000004050b7c10 */ /* 0x000fe2000fffe0ff */
[----:B------:R-:W-:Y:S05]  /*102f0*/  @P0 BRA `(.L_x_74) ;  /* 0x000000f000000947 */ /* 0x000fea0003800000 */
[----:B------:R-:W-:Y:S01]  /*10300*/  IMAD R0, R9, c[0x0][0x1e8], RZ ;  /* 0x00007a0009007a24 */ /* 0x000fe200078e02ff */
[----:B------:R-:W-:Y:S01]  /*10310*/  ISETP.GE.AND P4, PT, R236, c[0x0][0x220], PT ;  /* 0x00008800ec007a0c */ /* 0x000fe20003f86270 */
[----:B------:R-:W-:Y:S01]  /*10320*/  IMAD.MOV.U32 R10, RZ, RZ, R4 ;  /* 0x000000ffff0a7224 */ /* 0x000fe200078e0004 */
[----:B------:R-:W-:Y:S01]  /*10330*/  ISETP.GE.AND P3, PT, R230, c[0x0][0x220], PT ;  /* 0x00008800e6007a0c */ /* 0x000fe20003f66270 */
[C---:B------:R-:W-:Y:S01]  /*10340*/  IMAD R0, R8.reuse, c[0x0][0x1ec], R0 ;  /* 0x00007b0008007a24 */ /* 0x040fe200078e0200 */
[----:B------:R-:W-:Y:S01]  /*10350*/  ISETP.GE.AND P2, PT, R229, c[0x0][0x220], PT ;  /* 0x00008800e5007a0c */ /* 0x000fe20003f46270 */
[----:B------:R-:W-:Y:S01]  /*10360*/  IMAD.WIDE.U32 R2, R8, c[0x0][0x1e8], R10 ;  /* 0x00007a0008027a25 */ /* 0x000fe200078e000a */
[----:B------:R-:W-:-:S03]  /*10370*/  ISETP.GE.AND P1, PT, R228, c[0x0][0x220], PT ;  /* 0x00008800e4007a0c */ /* 0x000fc60003f26270 */
[----:B------:R-:W-:Y:S01]  /*10380*/  IMAD.IADD R0, R3, 0x1, R0 ;  /* 0x0000000103007824 */ /* 0x000fe200078e0200 */
[----:B------:R-:W-:-:S04]  /*10390*/  LEA R76, P0, R2, c[0x0][0x1d0], 0x1 ;  /* 0x00007400024c7a11 */ /* 0x000fc800078008ff */
[----:B------:R-:W-:-:S05]  /*103a0*/  LEA.HI.X R77, R2, c[0x0][0x1d4], R0, 0x1, P0 ;  /* 0x00007500024d7a11 */ /* 0x000fca00000f0c00 */
[----:B------:R3:W-:Y:S04]  /*103b0*/  @!P4 STG.E.128 [R76.64], R68 ;  /* 0x000000444c00c986 */ /* 0x0007e8000c101d10 */
[----:B-1----:R3:W-:Y:S04]  /*103c0*/  @!P3 STG.E.128 [R76.64+0x80], R52 ;  /* 0x000080344c00b986 */ /* 0x0027e8000c101d10 */
[----:B------:R3:W-:Y:S04]  /*103d0*/  @!P2 STG.E.128 [R76.64+0x100], R36 ;  /* 0x000100244c00a986 */ /* 0x0007e8000c101d10 */
[----:B------:R3:W-:Y:S02]  /*103e0*/  @!P1 STG.E.128 [R76.64+0x180], R20 ;  /* 0x000180144c009986 */ /* 0x0007e4000c101d10 */
.L_x_74:
[----:B------:R-:W-:Y:S05]  /*103f0*/  BSYNC B0 ;  /* 0x0000000000007941 */ /* 0x000fea0003800000 */
.L_x_73:
[----:B------:R-:W-:Y:S01]  /*10400*/  LEA.HI.SX32 R0, R6, 0x10, 0x1d ;  /* 0x0000001006007811 */ /* 0x000fe200078feaff */
[----:B------:R-:W-:Y:S03]  /*10410*/  BSSY B0, `(.L_x_75) ;  /* 0x0000015000007945 */ /* 0x000fe60003800000 */
[----:B------:R-:W-:-:S13]  /*10420*/  ISETP.GE.AND P0, PT, R0, UR9, PT ;  /* 0x0000000900007c0c */ /* 0x000fda000bf06270 */
[----:B------:R-:W-:Y:S05]  /*10430*/  @P0 BRA `(.L_x_76) ;  /* 0x0000012000000947 */ /* 0x000fea0003800000 */
[----:B------:R-:W-:Y:S01]  /*10440*/  IADD3 R2, P0, R8, 0x10, RZ ;  /* 0x0000001008027810 */ /* 0x000fe20007f1e0ff */
[----:B-1-3--:R-:W-:Y:S01]  /*10450*/  IMAD.MOV.U32 R20, RZ, RZ, R4 ;  /* 0x000000ffff147224 */ /* 0x00afe200078e0004 */
        /* <DEDUP_REMOVED lines=9> */
[----:B------:R-:W-:-:S03]  /*104f0*/  LEA R2, P4, R20, c[0x0][0x1d0], 0x1 ;  /* 0x0000740014027a11 */ /* 0x000fc600078808ff */
[----:B------:R-:W-:-:S05]  /*10500*/  IMAD.IADD R0, R21, 0x1, R0 ;  /* 0x0000000115007824 */ /* 0x000fca00078e0200 */
[----:B------:R-:W-:-:S05]  /*10510*/  LEA.HI.X R3, R20, c[0x0][0x1d4], R0, 0x1, P4 ;  /* 0x0000750014037a11 */ /* 0x000fca00020f0c00 */
[----:B------:R1:W-:Y:S04]  /*10520*/  @!P3 STG.E.128 [R2.64], R64 ;  /* 0x000000400200b986 */ /* 0x0003e8000c101d10 */
[----:B------:R1:W-:Y:S04]  /*10530*/  @!P2 STG.E.128 [R2.64+0x80], R48 ;  /* 0x000080300200a986 */ /* 0x0003e8000c101d10 */
[----:B------:R1:W-:Y:S04]  /*10540*/  @!P1 STG.E.128 [R2.64+0x100], R32 ;  /* 0x0001002002009986 */ /* 0x0003e8000c101d10 */
[----:B------:R1:W-:Y:S02]  /*10550*/  @!P0 STG.E.128 [R2.64+0x180], R16 ;  /* 0x0001801002008986 */ /* 0x0003e4000c101d10 */
.L_x_76:
[----:B------:R-:W-:Y:S05]  /*10560*/  BSYNC B0 ;  /* 0x0000000000007941 */ /* 0x000fea0003800000 */
.L_x_75:
[----:B------:R-:W-:Y:S01]  /*10570*/  LEA.HI.SX32 R0, R6, 0x20, 0x1d ;  /* 0x0000002006007811 */ /* 0x000fe200078feaff */
[----:B------:R-:W-:Y:S03]  /*10580*/  BSSY B0, `(.L_x_77) ;  /* 0x0000015000007945 */ /* 0x000fe60003800000 */
[----:B------:R-:W-:-:S13]  /*10590*/  ISETP.GE.AND P0, PT, R0, UR9, PT ;  /* 0x0000000900007c0c */ /* 0x000fda000bf06270 */
[----:B------:R-:W-:Y:S05]  /*105a0*/  @P0 BRA `(.L_x_78) ;  /* 0x0000012000000947 */ /* 0x000fea0003800000 */
[----:B-1----:R-:W-:Y:S01]  /*105b0*/  IADD3 R2, P0, R8, 0x20, RZ ;  /* 0x0000002008027810 */ /* 0x002fe20007f1e0ff */
        /* <DEDUP_REMOVED lines=17> */
.L_x_78:
[----:B------:R-:W-:Y:S05]  /*106d0*/  BSYNC B0 ;  /* 0x0000000000007941 */ /* 0x000fea0003800000 */
.L_x_77:
[----:B------:R-:W-:-:S04]  /*106e0*/  LEA.HI.SX32 R6, R6, 0x30, 0x1d ;  /* 0x0000003006067811 */ /* 0x000fc800078feaff */
[----:B------:R-:W-:-:S13]  /*106f0*/  ISETP.GE.AND P0, PT, R6, UR9, PT ;  /* 0x0000000906007c0c */ /* 0x000fda000bf06270 */
[----:B------:R-:W-:Y:S05]  /*10700*/  @P0 EXIT ;  /* 0x000000000000094d */ /* 0x000fea0003800000 */
[----:B------:R-:W-:Y:S01]  /*10710*/  IADD3 R0, P0, R8, 0x30, RZ ;  /* 0x0000003008007810 */ /* 0x000fe20007f1e0ff */
[----:B-1----:R-:W-:Y:S01]  /*10720*/  IMAD.MOV.U32 R2, RZ, RZ, R4 ;  /* 0x000000ffff027224 */ /* 0x002fe200078e0004 */
[----:B------:R-:W-:Y:S01]  /*10730*/  ISETP.GE.AND P2, PT, R236, c[0x0][0x220], PT ;  /* 0x00008800ec007a0c */ /* 0x000fe20003f46270 */
[----:B------:R-:W-:Y:S01]  /*10740*/  IMAD.MOV.U32 R3, RZ, RZ, R11 ;  /* 0x000000ffff037224 */ /* 0x000fe200078e000b */
[----:B------:R-:W-:Y:S01]  /*10750*/  ISETP.GE.AND P1, PT, R230, c[0x0][0x220], PT ;  /* 0x00008800e6007a0c */ /* 0x000fe20003f26270 */
[----:B------:R-:W-:Y:S01]  /*10760*/  IMAD.X R8, RZ, RZ, R9, P0 ;  /* 0x000000ffff087224 */ /* 0x000fe200000e0609 */
[----:B------:R-:W-:Y:S01]  /*10770*/  ISETP.GE.AND P0, PT, R229, c[0x0][0x220], PT ;  /* 0x00008800e5007a0c */ /* 0x000fe20003f06270 */
[----:B------:R-:W-:-:S04]  /*10780*/  IMAD.WIDE.U32 R2, R0, c[0x0][0x1e8], R2 ;  /* 0x00007a0000027a25 */ /* 0x000fc800078e0002 */
[----:B------:R-:W-:Y:S01]  /*10790*/  IMAD R8, R8, c[0x0][0x1e8], RZ ;  /* 0x00007a0008087a24 */ /* 0x000fe200078e02ff */
[----:B------:R-:W-:-:S03]  /*107a0*/  LEA R4, P3, R2, c[0x0][0x1d0], 0x1 ;  /* 0x0000740002047a11 */ /* 0x000fc600078608ff */
[----:B------:R-:W-:-:S04]  /*107b0*/  IMAD R8, R0, c[0x0][0x1ec], R8 ;  /* 0x00007b0000087a24 */ /* 0x000fc800078e0208 */
[----:B------:R-:W-:-:S05]  /*107c0*/  IMAD.IADD R8, R3, 0x1, R8 ;  /* 0x0000000103087824 */ /* 0x000fca00078e0208 */
[----:B------:R-:W-:-:S05]  /*107d0*/  LEA.HI.X R5, R2, c[0x0][0x1d4], R8, 0x1, P3 ;  /* 0x0000750002057a11 */ /* 0x000fca00018f0c08 */
[----:B------:R1:W-:Y:S01]  /*107e0*/  @!P0 STG.E.128 [R4.64+0x100], R24 ;  /* 0x0001001804008986 */ /* 0x0003e2000c101d10 */
[----:B------:R-:W-:-:S03]  /*107f0*/  ISETP.GE.AND P0, PT, R228, c[0x0][0x220], PT ;  /* 0x00008800e4007a0c */ /* 0x000fc60003f06270 */
[----:B------:R1:W-:Y:S04]  /*10800*/  @!P2 STG.E.128 [R4.64], R56 ;  /* 0x000000380400a986 */ /* 0x0003e8000c101d10 */
[----:B------:R1:W-:Y:S06]  /*10810*/  @!P1 STG.E.128 [R4.64+0x80], R40 ;  /* 0x0000802804009986 */ /* 0x0003ec000c101d10 */
[----:B------:R-:W-:Y:S05]  /*10820*/  @P0 EXIT ;  /* 0x000000000000094d */ /* 0x000fea0003800000 */
[----:B------:R-:W-:Y:S01]  /*10830*/  STG.E.128 [R4.64+0x180], R72 ;  /* 0x0001804804007986 */ /* 0x000fe2000c101d10 */
[----:B------:R-:W-:Y:S05]  /*10840*/  EXIT ;  /* 0x000000000000794d */ /* 0x000fea0003800000 */
.L_x_32:
[----:B-1----:R-:W-:Y:S01]  /*10850*/  UISETP.NE.AND UP4, UPT, UR10, -0x1, UPT ;  /* 0xffffffff0a00788c */ /* 0x002fe2000bf85270 */
[----:B------:R-:W-:Y:S01]  /*10860*/  SHF.R.S32.HI R14, RZ, 0x1f, R6 ;  /* 0x0000001fff0e7819 */ /* 0x000fe20000011406 */
[----:B------:R-:W-:Y:S01]  /*10870*/  ULDC.U8 UR20, c[0x0][0x329] ;  /* 0x0000ca4000147ab9 */ /* 0x000fe20000000000 */
[----:B------:R-:W1:Y:S01]  /*10880*/  S2R R12, SR_CTAID.Z ;  /* 0x00000000000c7919 */ /* 0x000e620000002700 */
[----:B------:R-:W-:Y:S01]  /*10890*/  UISETP.NE.AND UP1, UPT, UR20, URZ, UPT ;  /* 0x0000003f1400728c */ /* 0x000fe2000bf25270 */
[----:B------:R-:W-:Y:S01]  /*108a0*/  LEA.HI R14, R14, R6, RZ, 0x3 ;  /* 0x000000060e0e7211 */ /* 0x000fe200078f18ff */
[----:B------:R-:W-:Y:S01]  /*108b0*/  ULDC.64 UR4, c[0x0][0x1e0] ;  /* 0x0000780000047ab9 */ /* 0x000fe20000000a00 */
[----:B------:R-:W-:Y:S01]  /*108c0*/  IMAD.U32 R16, RZ, RZ, UR12 ;  /* 0x0000000cff107e24 */ /* 0x000fe2000f8e00ff */
[----:B------:R-:W-:Y:S01]  /*108d0*/  ULDC.64 UR6, c[0x0][0x1e8] ;  /* 0x00007a0000067ab9 */ /* 0x000fe20000000a00 */
[----:B------:R-:W-:Y:S01]  /*108e0*/  LOP3.LUT R8, R14, 0xfffffff8, RZ, 0xc0, !PT ;  /* 0xfffffff80e087812 */ /* 0x000fe200078ec0ff */
[----:B------:R-:W-:Y:S01]  /*108f0*/  ULDC.U8 UR21, c[0x0][0x328] ;  /* 0x0000ca0000157ab9 */ /* 0x000fe20000000000 */
[----:B------:R-:W-:Y:S01]  /*10900*/  SHF.R.S32.HI R14, RZ, 0x3, R14 ;  /* 0x00000003ff0e7819 */ /* 0x000fe2000001140e */
[----:B------:R-:W-:Y:S01]  /*10910*/  @!UP4 USHF.R.S32.HI UR22, URZ, 0x1f, UR19 ;  /* 0x0000001f3f16c899 */ /* 0x000fe20008011413 */
[----:B------:R-:W-:Y:S01]  /*10920*/  BSSY B0, `(.L_x_79) ;  /* 0x0000043000007945 */ /* 0x000fe20003800000 */
[----:B------:R-:W-:Y:S01]  /*10930*/  USHF.R.S32.HI UR18, URZ, 0x1f, UR11 ;  /* 0x0000001f3f127899 */ /* 0x000fe2000801140b */
[----:B------:R-:W-:Y:S01]  /*10940*/  IMAD.IADD R8, R6, 0x1, -R8 ;  /* 0x0000000106087824 */ /* 0x000fe200078e0a08 */
[----:B------:R-:W-:Y:S01]  /*10950*/  @!UP4 UIMAD UR22, UR22, UR4, URZ ;  /* 0x000000041616c2a4 */ /* 0x000fe2000f8e023f */
[----:B------:R-:W-:Y:S01]  /*10960*/  SHF.R.S32.HI R15, RZ, 0x1f, R14 ;  /* 0x0000001fff0f7819 */ /* 0x000fe2000001140e */
[----:B------:R-:W-:Y:S01]  /*10970*/  @UP4 UIMAD.WIDE.U32 UR8, UR10, UR6, URZ ;  /* 0x000000060a0842a5 */ /* 0x000fe2000f8e003f */
[----:B------:R-:W-:Y:S01]  /*10980*/  IMAD.SHL.U32 R7, R8, 0x8, RZ ;  /* 0x0000000808077824 */ /* 0x000fe200078e00ff */
[----:B------:R-:W-:-:S02]  /*10990*/  UISETP.NE.AND UP3, UPT, UR21, URZ, UPT ;  /* 0x0000003f1500728c */ /* 0x000fc4000bf65270 */
[----:B------:R-:W-:Y:S01]  /*109a0*/  @!UP4 UIMAD.WIDE.U32 UR24, UR19, UR4, URZ ;  /* 0x000000041318c2a5 */ /* 0x000fe2000f8e003f */
[----:B------:R-:W-:Y:S01]  /*109b0*/  IMAD.WIDE R16, R16, 0x40, R14 ;  /* 0x0000004010107825 */ /* 0x000fe200078e020e */
[----:B------:R-:W-:Y:S01]  /*109c0*/  @!UP4 UIMAD UR22, UR19, UR5, UR22 ;  /* 0x000000051316c2a4 */ /* 0x000fe2000f8e0216 */
[C---:B------:R-:W-:Y:S01]  /*109d0*/  IADD3 R6, R7.reuse, 0x40, RZ ;  /* 0x0000004007067810 */ /* 0x040fe20007ffe0ff */
[----:B------:R-:W-:Y:S01]  /*109e0*/  UISETP.NE.OR UP2, UPT, UR20, URZ, !UP3 ;  /* 0x0000003f1400728c */ /* 0x000fe2000df45670 */
[C---:B------:R-:W-:Y:S01]  /*109f0*/  IADD3 R5, R7.reuse, 0x80, RZ ;  /* 0x0000008007057810 */ /* 0x040fe20007ffe0ff */
[----:B------:R-:W-:Y:S01]  /*10a00*/  ULDC.64 UR4, c[0x0][0x1f0] ;  /* 0x00007c0000047ab9 */ /* 0x000fe20000000a00 */
[----:B------:R-:W-:Y:S01]  /*10a10*/  IADD3 R4, R7, 0xc0, RZ ;  /* 0x000000c007047810 */ /* 0x000fe20007ffe0ff */
[----:B------:R-:W-:Y:S02]  /*10a20*/  UIMAD UR4, UR18, UR4, URZ ;  /* 0x00000004120472a4 */ /* 0x000fe4000f8e023f */
[----:B------:R-:W-:-:S02]  /*10a30*/  @UP4 UIMAD UR7, UR10, UR7, UR9 ;  /* 0x000000070a0742a4 */ /* 0x000fc4000f8e0209 */
        /* <DEDUP_REMOVED lines=45> */
[----:B------:R1:W-:Y:S04]  /*10d10*/  @!P3 STG.E.128 [R18.64], RZ ;  /* 0x000000ff1200b986 */ /* 0x0003e8000c101d10 */
[----:B------:R1:W-:Y:S04]  /*10d20*/  @!P2 STG.E.128 [R18.64+0x80], RZ ;  /* 0x000080ff1200a986 */ /* 0x0003e8000c101d10 */
[----:B------:R1:W-:Y:S04]  /*10d30*/  @!P1 STG.E.128 [R18.64+0x100], RZ ;  /* 0x000100ff12009986 */ /* 0x0003e8000c101d10 */
[----:B------:R1:W-:Y:S02]  /*10d40*/  @!P0 STG.E.128 [R18.64+0x180], RZ ;  /* 0x000180ff12008986 */ /* 0x0003e4000c101d10 */
.L_x_80:
[----:B------:R-:W-:Y:S05]  /*10d50*/  BSYNC B0 ;  /* 0x0000000000007941 */ /* 0x000fea0003800000 */
.L_x_79:
        /* <DEDUP_REMOVED lines=13> */
[----:B------:R-:W-:Y:S01]  /*10e30*/  IMAD R0, R0, c[0x0][0x1e8], RZ ;  /* 0x00007a0000007a24 */ /* 0x000fe200078e02ff */
[----:B------:R-:W-:-:S03]  /*10e40*/  LEA R20, P4, R18, c[0x0][0x1d0], 0x1 ;  /* 0x0000740012147a11 */ /* 0x000fc600078808ff */
[----:B------:R-:W-:-:S04]  /*10e50*/  IMAD R0, R2, c[0x0][0x1ec], R0 ;  /* 0x00007b0002007a24 */ /* 0x000fc800078e0200 */
[----:B------:R-:W-:-:S05]  /*10e60*/  IMAD.IADD R0, R19, 0x1, R0 ;  /* 0x0000000113007824 */ /* 0x000fca00078e0200 */
[----:B------:R-:W-:-:S05]  /*10e70*/  LEA.HI.X R21, R18, c[0x0][0x1d4], R0, 0x1, P4 ;  /* 0x0000750012157a11 */ /* 0x000fca00020f0c00 */
[----:B------:R1:W-:Y:S04]  /*10e80*/  @!P3 STG.E.128 [R20.64], RZ ;  /* 0x000000ff1400b986 */ /* 0x0003e8000c101d10 */
[----:B------:R1:W-:Y:S04]  /*10e90*/  @!P2 STG.E.128 [R20.64+0x80], RZ ;  /* 0x000080ff1400a986 */ /* 0x0003e8000c101d10 */
[----:B------:R1:W-:Y:S04]  /*10ea0*/  @!P1 STG.E.128 [R20.64+0x100], RZ ;  /* 0x000100ff14009986 */ /* 0x0003e8000c101d10 */
[----:B------:R1:W-:Y:S02]  /*10eb0*/  @!P0 STG.E.128 [R20.64+0x180], RZ ;  /* 0x000180ff14008986 */ /* 0x0003e4000c101d10 */
.L_x_82:
[----:B------:R-:W-:Y:S05]  /*10ec0*/  BSYNC B0 ;  /* 0x0000000000007941 */ /* 0x000fea0003800000 */
.L_x_81:
        /* <DEDUP_REMOVED lines=22> */
.L_x_84:
[----:B------:R-:W-:Y:S05]  /*11030*/  BSYNC B0 ;  /* 0x0000000000007941 */ /* 0x000fea0003800000 */
.L_x_83:
[----:B------:R-:W-:Y:S01]  /*11040*/  IADD3 R0, R14, 0x30, RZ ;  /* 0x000000300e007810 */ /* 0x000fe20007ffe0ff */
[----:B------:R-:W-:Y:S03]  /*11050*/  BSSY B0, `(.L_x_85) ;  /* 0x0000014000007945 */ /* 0x000fe60003800000 */
[----:B------:R-:W-:-:S13]  /*11060*/  ISETP.GE.AND P0, PT, R0, UR15, PT ;  /* 0x0000000f00007c0c */ /* 0x000fda000bf06270 */
        /* <DEDUP_REMOVED lines=18> */
.L_x_86:
[----:B------:R-:W-:Y:S05]  /*11190*/  BSYNC B0 ;  /* 0x0000000000007941 */ /* 0x000fea0003800000 */
.L_x_85:
[----:B------:R-:W-:-:S04]  /*111a0*/  ISETP.NE.AND P6, PT, R8, RZ, PT ;  /* 0x000000ff0800720c */ /* 0x000fc80003fc5270 */
[----:B------:R-:W-:Y:S02]  /*111b0*/  ISETP.GE.OR P5, PT, R14, UR15, P6 ;  /* 0x0000000f0e007c0c */ /* 0x000fe4000b7a6670 */
[----:B------:R-:W-:Y:S02]  /*111c0*/  ISETP.GE.OR P4, PT, R3, UR15, P6 ;  /* 0x0000000f03007c0c */ /* 0x000fe4000b786670 */
[----:B------:R-:W-:Y:S02]  /*111d0*/  ISETP.GE.OR P3, PT, R2, UR15, P6 ;  /* 0x0000000f02007c0c */ /* 0x000fe4000b766670 */
[----:B------:R-:W-:-:S07]  /*111e0*/  ISETP.GE.OR P6, PT, R0, UR15, P6 ;  /* 0x0000000f00007c0c */ /* 0x000fce000b7c6670 */
[----:B------:R-:W-:Y:S02]  /*111f0*/  @!P5 IMAD R7, R14, UR21, RZ ;  /* 0x000000150e07dc24 */ /* 0x000fe4000f8e02ff */
[----:B------:R-:W-:Y:S02]  /*11200*/  @!P4 IMAD R8, R3, UR21, RZ ;  /* 0x000000150308cc24 */ /* 0x000fe4000f8e02ff */
[----:B--2---:R-:W-:Y:S01]  /*11210*/  @!P3 IMAD R4, R2, UR21, RZ ;  /* 0x000000150204bc24 */ /* 0x004fe2000f8e02ff */
        /* <DEDUP_REMOVED lines=19> */
[----:B------:R-:W-:-:S05]  /*11350*/  IMAD R0, R0, UR21, RZ ;  /* 0x0000001500007c24 */ /* 0x000fca000f8e02ff */
[----:B--2---:R-:W-:-:S04]  /*11360*/  IADD3 R2, P0, R0, UR13, RZ ;  /* 0x0000000d00027c10 */ /* 0x004fc8000ff1e0ff */
[----:B------:R-:W-:Y:S02]  /*11370*/  LEA.HI.X.SX32 R0, R0, UR6, 0x1, P0 ;  /* 0x0000000600007c11 */ /* 0x000fe400080f0eff */
[----:B------:R-:W-:-:S04]  /*11380*/  LEA R4, P0, R2, c[0x0][0x200], 0x2 ;  /* 0x0000800002047a11 */ /* 0x000fc800078010ff */
[----:B------:R-:W-:Y:S01]  /*11390*/  LEA.HI.X R5, R2, c[0x0][0x204], R0, 0x2, P0 ;  /* 0x0000810002057a11 */ /* 0x000fe200000f1400 */
[----:B------:R-:W-:-:S05]  /*113a0*/  IMAD.MOV.U32 R0, RZ, RZ, 0x7f800000 ;  /* 0x7f800000ff007424 */ /* 0x000fca00078e00ff */
[----:B------:R-:W-:Y:S01]  /*113b0*/  STG.E [R4.64], R0 ;  /* 0x0000000004007986 */ /* 0x000fe2000c101910 */
[----:B------:R-:W-:Y:S05]  /*113c0*/  EXIT ;  /* 0x000000000000794d */ /* 0x000fea0003800000 */
.L_x_87:
        /* <DEDUP_REMOVED lines=11> */
.L_x_1072:


//--------------------- .text._ZN5flash16flash_fwd_kernelI23Flash_fwd_kernel_traitsILi256ELi64ELi64ELi4ELb0ELb0EN7cutlass6half_tE19Flash_kernel_traitsILi256ELi64ELi64ELi4ES3_EELb0ELb1ELb0ELb1ELb0ELb0ELb0ELb0EEEvNS_16Flash_fwd_paramsE --------------------------
	.section	.text._ZN5flash16flash_fwd_kernelI23Flash_fwd_kernel_traitsILi256ELi64ELi64ELi4ELb0ELb0EN7cutlass6half_tE19Flash_kernel_traitsILi256ELi64ELi64ELi4ES3_EELb0ELb1ELb0ELb1ELb0ELb0ELb0ELb0EEEvNS_16Flash_fwd_paramsE,"ax",@progbits
	.sectioninfo	@"SHI_REGISTERS=255"
	.align	128
        .global         _ZN5flash16flash_fwd_kernelI23Flash_fwd_kernel_traitsILi256ELi64ELi64ELi4ELb0ELb0EN7cutlass6half_tE19Flash_kernel_traitsILi256ELi64ELi64ELi4ES3_EELb0ELb1ELb0ELb1ELb0ELb0ELb0ELb0EEEvNS_16Flash_fwd_paramsE
        .type           _ZN5flash16flash_fwd_kernelI23Flash_fwd_kernel_traitsILi256ELi64ELi64ELi4ELb0ELb0EN7cutlass6half_tE19Flash_kernel_traitsILi256ELi64ELi64ELi4ES3_EELb0ELb1ELb0ELb1ELb0ELb0ELb0ELb0EEEvNS_16Flash_fwd_paramsE,@function
        .size           _ZN5flash16flash_fwd_kernelI23Flash_fwd_kernel_traitsILi256ELi64ELi64ELi4ELb0ELb0EN7cutlass6half_tE19Flash_kernel_traitsILi256ELi64ELi64ELi4ES3_EELb0ELb1ELb0ELb1ELb0ELb0ELb0ELb0EEEvNS_16Flash_fwd_paramsE,(.L_x_1073 - _ZN5flash16flash_fwd_kernelI23Flash_fwd_kernel_traitsILi256ELi64ELi64ELi4ELb0ELb0EN7cutlass6half_tE19Flash_kernel_traitsILi256ELi64ELi64ELi4ES3_EELb0ELb1ELb0ELb1ELb0ELb0ELb0ELb0EEEvNS_16Flash_fwd_paramsE)
        .other          _ZN5flash16flash_fwd_kernelI23Flash_fwd_kernel_traitsILi256ELi64ELi64ELi4ELb0ELb0EN7cutlass6half_tE19Flash_kernel_traitsILi256ELi64ELi64ELi4ES3_EELb0ELb1ELb0ELb1ELb0ELb0ELb0ELb0EEEvNS_16Flash_fwd_paramsE,@"STO_CUDA_ENTRY STV_DEFAULT"
_ZN5flash16flash_fwd_kernelI23Flash_fwd_kernel_traitsILi256ELi64ELi64ELi4ELb0ELb0EN7cutlass6half_tE19Flash_kernel_traitsILi256ELi64ELi64ELi4ES3_EELb0ELb1ELb0ELb1ELb0ELb0ELb0ELb0EEEvNS_16Flash_fwd_paramsE:
.text._ZN5flash16flash_fwd_kernelI23Flash_fwd_kernel_traitsILi256ELi64ELi64ELi4ELb0ELb0EN7cutlass6half_tE19Flash_kernel_traitsILi256ELi64ELi64ELi4ES3_EELb0ELb1ELb0ELb1ELb0ELb0ELb0ELb0EEEvNS_16Flash_fwd_paramsE:
        /* <DEDUP_REMOVED lines=48> */
[----:B--234-:R-:W-:Y:S05]  /*0300*/  @!P0 BRA `(.L_x_88) ;  /* 0x0000007000008947 */ /* 0x01cfea0003800000 */
[----:B-1----:R-:W-:-:S13]  /*0310*/  PLOP3.LUT P0, PT, PT, PT, UP3, 0x80, 0x0 ;  /* 0x000000000000781c */ /* 0x002fda0003f0f038 */
[----:B------:R-:W2:Y:S04]  /*0320*/  @P0 LDG.E R0, [R6.64+0x4] ;  /* 0x0000041406000981 */ /* 0x000ea8000c1e1900 */
[----:B------:R-:W3:Y:S01]  /*0330*/  @!P0 LDG.E R6, [R6.64] ;  /* 0x0000001406068981 */ /* 0x000ee2000c1e1900 */
[----:B--2---:R-:W1:Y:S02]  /*0340*/  @P0 R2UR UR6, R0 ;  /* 0x00000000000603c2 */ /* 0x004e6400000e0000 */
[----:B-1----:R-:W-:-:S11]  /*0350*/  @UP3 UIADD3 UR6, UR6, -UR8, URZ ;  /* 0x8000000806063290 */ /* 0x002fd6000fffe03f */
[----:B---3--:R1:W2:Y:S02]  /*0360*/  @!P0 R2UR UR6, R6 ;  /* 0x00000000060683c2 */ /* 0x0082a400000e0000 */
[----:B-12---:R-:W-:Y:S05]  /*0370*/  BRA `(.L_x_89) ;  /* 0x0000001000007947 */ /* 0x006fea0003800000 */
.L_x_88:
[----:B-1----:R-:W-:Y:S02]  /*0380*/  ULDC UR6, c[0x0][0x218] ;  /* 0x0000860000067ab9 */ /* 0x002fe40000000800 */
.L_x_89:
        /* <DEDUP_REMOVED lines=41> */
[----:B------:R-:W-:Y:S01]  /*0620*/  PLOP3.LUT P0, PT, PT, PT, UP0, 0x80, 0x0 ;  /* 0x000000000000781c */ /* 0x000fe20003f0f008 */
[----:B------:R-:W-:Y:S02]  /*0630*/  USHF.R.S32.HI UR25, URZ, 0x1f, UR26 ;  /* 0x0000001f3f197899 */ /* 0x000fe4000801141a */
[----:B------:R-:W-:-:S02]  /*0640*/  @UP1 UIMAD.WIDE.U32 UR12, UR15, UR4, URZ ;  /* 0x000000040f0c12a5 */ /* 0x000fc4000f8e003f */
[----:B------:R-:W-:Y:S02]  /*0650*/  @!UP1 USHF.R.S32.HI UR11, URZ, 0x1f, UR24 ;  /* 0x0000001f3f0b9899 */ /* 0x000fe40008011418 */
[----:B------:R-:W-:Y:S02]  /*0660*/  @UP1 UIMAD UR22, UR15, UR5, UR13 ;  /* 0x000000050f1612a4 */ /* 0x000fe4000f8e020d */
[----:B------:R-:W-:Y:S02]  /*0670*/  @UP0 UIADD3 UR13, UR23, UR8, URZ ;  /* 0x00000008170d0290 */ /* 0x000fe4000fffe03f */
[----:B------:R-:W-:Y:S02]  /*0680*/  ULDC.64 UR4, c[0x0][0x198] ;  /* 0x0000660000047ab9 */ /* 0x000fe40000000a00 */
[----:B------:R-:W-:Y:S02]  /*0690*/  @!UP1 UIMAD UR11, UR11, UR6, URZ ;  /* 0x000000060b0b92a4 */ /* 0x000fe4000f8e023f */
[----:B------:R-:W-:-:S02]  /*06a0*/  @UP0 UIMAD.WIDE.U32 UR28, UR13, UR4, URZ ;  /* 0x000000040d1c02a5 */ /* 0x000fc4000f8e003f */
[----:B------:R-:W-:Y:S02]  /*06b0*/  @!UP1 UIMAD.WIDE.U32 UR30, UR24, UR6, URZ ;  /* 0x00000006181e92a5 */ /* 0x000fe4000f8e003f */
[----:B------:R-:W-:Y:S02]  /*06c0*/  @!UP1 UIMAD UR7, UR24, UR7, UR11 ;  /* 0x00000007180792a4 */ /* 0x000fe4000f8e020b */
[----:B------:R-:W-:Y:S02]  /*06d0*/  @UP1 UMOV UR6, UR12 ;  /* 0x0000000c00061c82 */ /* 0x000fe40008000000 */
[----:B------:R-:W-:Y:S02]  /*06e0*/  @UP0 UIMAD UR11, UR13, UR5, UR29 ;  /* 0x000000050d0b02a4 */ /* 0x000fe4000f8e021d */
[----:B------:R-:W-:Y:S02]  /*06f0*/  @!UP1 UIADD3 UR22, UR31, UR7, URZ ;  /* 0x000000071f169290 */ /* 0x000fe4000fffe03f */
[----:B------:R-:W-:-:S02]  /*0700*/  @!UP1 UMOV UR6, UR30 ;  /* 0x0000001e00069c82 */ /* 0x000fc40008000000 */
[----:B------:R-:W-:Y:S01]  /*0710*/  @UP0 UMOV UR12, UR28 ;  /* 0x0000001c000c0c82 */ /* 0x000fe20008000000 */
[----:B------:R-:W-:Y:S05]  /*0720*/  @P0 BRA `(.L_x_91) ;  /* 0x000000c000000947 */ /* 0x000fea0003800000 */
[----:B------:R-:W-:Y:S02]  /*0730*/  USHF.R.S32.HI UR11, URZ, 0x1f, UR23 ;  /* 0x0000001f3f0b7899 */ /* 0x000fe40008011417 */
[----:B------:R-:W-:Y:S02]  /*0740*/  ULDC.64 UR4, c[0x0][0x198] ;  /* 0x0000660000047ab9 */ /* 0x000fe40000000a00 */
[----:B------:R-:W-:Y:S02]  /*0750*/  UIMAD UR11, UR11, UR4, URZ ;  /* 0x000000040b0b72a4 */ /* 0x000fe4000f8e023f */
[----:B------:R-:W-:Y:S02]  /*0760*/  UIMAD.WIDE.U32 UR12, UR23, UR4, URZ ;  /* 0x00000004170c72a5 */ /* 0x000fe4000f8e003f */
[----:B------:R-:W-:Y:S02]  /*0770*/  UIMAD UR11, UR23, UR5, UR11 ;  /* 0x00000005170b72a4 */ /* 0x000fe4000f8e020b */
[----:B------:R-:W-:-:S02]  /*0780*/  USHF.R.S32.HI UR7, URZ, 0x1f, UR24 ;  /* 0x0000001f3f077899 */ /* 0x000fc40008011418 */
[----:B------:R-:W-:Y:S02]  /*0790*/  ULDC.64 UR4, c[0x0][0x180] ;  /* 0x0000600000047ab9 */ /* 0x000fe40000000a00 */
[----:B------:R-:W-:Y:S02]  /*07a0*/  UIADD3 UR13, UR13, UR11, URZ ;  /* 0x0000000b0d0d7290 */ /* 0x000fe4000fffe03f */
[----:B------:R-:W-:Y:S02]  /*07b0*/  UIMAD UR7, UR7, UR4, URZ ;  /* 0x00000004070772a4 */ /* 0x000fe4000f8e023f */
[----:B------:R-:W-:Y:S02]  /*07c0*/  UIMAD.WIDE.U32 UR12, UR24, UR4, UR12 ;  /* 0x00000004180c72a5 */ /* 0x000fe4000f8e000c */
[----:B------:R-:W-:-:S04]  /*07d0*/  UIMAD UR5, UR24, UR5, UR7 ;  /* 0x00000005180572a4 */ /* 0x000fc8000f8e0207 */
[----:B------:R-:W-:Y:S02]  /*07e0*/  UIADD3 UR11, UR13, UR5, URZ ;  /* 0x000000050d0b7290 */ /* 0x000fe4000fffe03f */
.L_x_91:
        /* <DEDUP_REMOVED lines=13> */
[----:B------:R-:W-:-:S07]  /*08c0*/  UIMAD.WIDE.U32 UR28, UR29, UR4, UR28 ;  /* 0x000000041d1c72a5 */ /* 0x000fce000f8e001c */
[----:B------:R-:W-:Y:S02]  /*08d0*/  UMOV UR13, UR29 ;  /* 0x0000001d000d7c82 */ /* 0x000fe40008000000 */
[----:B--2---:R-:W-:Y:S02]  /*08e0*/  UIMAD.WIDE.U32 UR28, UR13, UR5, URZ ;  /* 0x000000050d1c72a5 */ /* 0x004fe4000f8e003f */
[----:B------:R-:W-:-:S05]  /*08f0*/  @UP0 UIADD3 UR13, UR23, UR8, URZ ;  /* 0x00000008170d0290 */ /* 0x000fca000fffe03f */
[----:B------:R-:W-:Y:S02]  /*0900*/  UMOV UR27, UR29 ;  /* 0x0000001d001b7c82 */ /* 0x000fe40008000000 */
        /* <DEDUP_REMOVED lines=11> */
[----:B------:R-:W-:Y:S02]  /*09c0*/  ULDC.64 UR4, c[0x0][0x1a0] ;  /* 0x0000680000047ab9 */ /* 0x000fe40000000a00 */
[----:B------:R-:W-:Y:S02]  /*09d0*/  @UP0 UIMAD.WIDE.U32 UR28, UR13, UR4, URZ ;  /* 0x000000040d1c02a5 */ /* 0x000fe4000f8e003f */
[----:B------:R-:W-:-:S02]  /*09e0*/  UMOV UR8, UR27 ;  /* 0x0000001b00087c82 */ /* 0x000fc40008000000 */
[----:B------:R-:W-:Y:S02]  /*09f0*/  @!UP1 UIADD3 UR8, -UR8, URZ, URZ ;  /* 0x0000003f08089290 */ /* 0x000fe4000fffe13f */
[----:B------:R-:W-:Y:S02]  /*0a00*/  @UP0 UIMAD UR13, UR13, UR5, UR29 ;  /* 0x000000050d0d02a4 */ /* 0x000fe4000f8e021d */
[----:B------:R-:W-:Y:S02]  /*0a10*/  @!UP2 ULOP3.LUT UR8, URZ, UR7, URZ, 0x33, !UPT ;  /* 0x000000073f08a292 */ /* 0x000fe4000f8e333f */
[----:B------:R-:W-:Y:S02]  /*0a20*/  @UP0 UMOV UR14, UR28 ;  /* 0x0000001c000e0c82 */ /* 0x000fe40008000000 */
        /* <DEDUP_REMOVED lines=15> */
.L_x_92:
[----:B------:R-:W-:Y:S01]  /*0b20*/  SHF.R.S32.HI R7, RZ, 0x1f, R6 ;  /* 0x0000001fff077819 */ /* 0x000fe20000011406 */
[----:B------:R-:W1:Y:S01]  /*0b30*/  S2R R16, SR_CTAID.Z ;  /* 0x0000000000107919 */ /* 0x000e620000002700 */
[----:B------:R-:W-:Y:S01]  /*0b40*/  ULDC.64 UR4, c[0x0][0x1b8] ;  /* 0x00006e0000047ab9 */ /* 0x000fe20000000a00 */
[----:B------:R-:W-:Y:S01]  /*0b50*/  IMAD.U32 R166, RZ, RZ, UR8 ;  /* 0x00000008ffa67e24 */ /* 0x000fe2000f8e00ff */
[CC--:B------:R-:W-:Y:S01]  /*0b60*/  LEA.HI R10, R7.reuse, R6.reuse, RZ, 0x4 ;  /* 0x00000006070a7211 */ /* 0x0c0fe200078f20ff */
[----:B------:R-:W-:Y:S01]  /*0b70*/  UIMAD UR4, UR27, UR4, URZ ;  /* 0x000000041b0472a4 */ /* 0x000fe2000f8e023f */
[----:B------:R-:W-:Y:S01]  /*0b80*/  LEA.HI R14, R7, R6, RZ, 0x3 ;  /* 0x00000006070e7211 */ /* 0x000fe200078f18ff */
[----:B------:R-:W-:Y:S01]  /*0b90*/  IMAD.U32 R232, RZ, RZ, UR8 ;  /* 0x00000008ffe87e24 */ /* 0x000fe2000f8e00ff */
[----:B------:R-:W-:Y:S01]  /*0ba0*/  SHF.R.S32.HI R0, RZ, 0x4, R10 ;  /* 0x00000004ff007819 */ /* 0x000fe2000001140a */
[----:B------:R-:W-:Y:S01]  /*0bb0*/  UIMAD UR23, UR8, UR5, UR4 ;  /* 0x00000005081772a4 */ /* 0x000fe2000f8e0204 */
[----:B------:R-:W-:Y:S01]  /*0bc0*/  LOP3.LUT R3, R14, 0xfffffff8, RZ, 0xc0, !PT ;  /* 0xfffffff80e037812 */ /* 0x000fe200078ec0ff */
[----:B------:R-:W-:Y:S01]  /*0bd0*/  IMAD.U32 R18, RZ, RZ, UR16 ;  /* 0x00000010ff127e24 */ /* 0x000fe2000f8e00ff */
[----:B------:R-:W-:Y:S01]  /*0be0*/  LEA.HI R225, R10, R0, RZ, 0x1 ;  /* 0x000000000ae17211 */ /* 0x000fe200078f08ff */
[----:B------:R-:W-:Y:S01]  /*0bf0*/  ULDC.64 UR4, c[0x0][0x1a8] ;  /* 0x00006a0000047ab9 */ /* 0x000fe20000000a00 */
[----:B------:R-:W-:Y:S01]  /*0c00*/  SHF.R.S32.HI R14, RZ, 0x3, R14 ;  /* 0x00000003ff0e7819 */ /* 0x000fe2000001140e */
[----:B------:R-:W-:Y:S01]  /*0c10*/  IMAD.IADD R3, R6, 0x1, -R3 ;  /* 0x0000000106037824 */ /* 0x000fe200078e0a03 */
[----:B------:R-:W-:Y:S01]  /*0c20*/  LOP3.LUT R10, R10, 0xfffffff0, RZ, 0xc0, !PT ;  /* 0xfffffff00a0a7812 */ /* 0x000fe200078ec0ff */
[----:B------:R-:W-:Y:S01]  /*0c30*/  UIMAD UR4, UR25, UR4, URZ ;  /* 0x00000004190472a4 */ /* 0x000fe2000f8e023f */
        /* <DEDUP_REMOVED lines=11> */
[----:B------:R-:W-:Y:S01]  /*0cf0*/  UIMAD UR4, UR26, UR5, UR4 ;  /* 0x000000051a0472a4 */ /* 0x000fe2000f8e0204 */
[----:B------:R-:W-:Y:S01]  /*0d00*/  SHF.R.U32.HI R228, RZ, 0x3, R228 ;  /* 0x00000003ffe47819 */ /* 0x000fe200000116e4 */
[----:B------:R-:W-:Y:S01]  /*0d10*/  BSSY B0, `(.L_x_93) ;  /* 0x000005d000007945 */ /* 0x000fe20003800000 */
[----:B------:R-:W-:Y:S01]  /*0d20*/  LEA.HI R0, R0, R10, RZ, 0x3 ;  /* 0x0000000a00007211 */ /* 0x000fe200078f18ff */
[----:B------:R-:W-:Y:S01]  /*0d30*/  IMAD.WIDE R18, R18, 0x40, R14 ;  /* 0x0000004012127825 */ /* 0x000fe200078e020e */
[----:B------:R-:W-:-:S02]  /*0d40*/  SHF.R.S32.HI R237, RZ, 0x1f, R236 ;  /* 0x0000001fffed7819 */ /* 0x000fc400000114ec */
        /* <DEDUP_REMOVED lines=18> */
[----:B------:R-:W-:Y:S01]  /*0e70*/  UIADD3 UR6, -UR17, UR19, URZ ;  /* 0x0000001311067290 */ /* 0x000fe2000fffe13f */
[----:B------:R-:W-:Y:S01]  /*0e80*/  IMAD.WIDE.U32 R8, R14, c[0x0][0x1a0], R236 ;  /* 0x000068000e087a25 */ /* 0x000fe200078e00ec */
[----:B------:R-:W-:-:S02]  /*0e90*/  LEA.HI R7, R7, R6, RZ, 0x5 ;  /* 0x0000000607077211 */ /* 0x000fc400078f28ff */
[----:B------:R-:W-:Y:S01]  /*0ea0*/  IADD3 R13, R17, UR4, RZ ;  /* 0x00000004110d7c10 */ /* 0x000fe2000fffe0ff */
[----:B------:R-:W-:Y:S01]  /*0eb0*/  IMAD R2, R14, c[0x0][0x1a4], R2 ;  /* 0x000069000e027a24 */ /* 0x000fe200078e0202 */
[----:B------:R-:W-:Y:S01]  /*0ec0*/  IADD3 R8, P0, R8, UR14, RZ ;  /* 0x0000000e08087c10 */ /* 0x000fe2000ff1e0ff */
[----:B------:R-:W-:Y:S01]  /*0ed0*/  IMAD.SHL.U32 R4, R4, 0x40, RZ ;  /* 0x0000004004047824 */ /* 0x000fe200078e00ff */
[----:B------:R-:W-:Y:S01]  /*0ee0*/  IADD3 R231, R236, 0x40, RZ ;  /* 0x00000040ece77810 */ /* 0x000fe20007ffe0ff */
[----:B------:R-:W-:Y:S01]  /*0ef0*/  IMAD.SHL.U32 R5, R225, 0x8, RZ ;  /* 0x00000008e1057824 */ /* 0x000fe200078e00ff */
[----:B------:R-:W-:Y:S01]  /*0f00*/  IADD3.X R9, R9, UR13, R2, P0, !PT ;  /* 0x0000000d09097c10 */ /* 0x000fe200087fe402 */
[----:B------:R-:W-:Y:S01]  /*0f10*/  IMAD.SHL.U32 R0, R0, 0x40, RZ ;  /* 0x0000004000007824 */ /* 0x000fe200078e00ff */
[----:B------:R-:W-:Y:S01]  /*0f20*/  LOP3.LUT R4, R4, 0x1c0, RZ, 0xc0, !PT ;  /* 0x000001c004047812 */ /* 0x000fe200078ec0ff */
[----:B------:R-:W-:Y:S01]  /*0f30*/  IMAD.WIDE.U32 R232, R232, c[0x0][0x1b0], R10 ;  /* 0x00006c00e8e87a25 */ /* 0x000fe200078e000a */
[----:B------:R-:W-:-:S02]  /*0f40*/  ISETP.GE.AND P0, PT, R14, UR6, PT ;  /* 0x000000060e007c0c */ /* 0x000fc4000bf06270 */
[----:B------:R-:W-:Y:S01]  /*0f50*/  LOP3.LUT R5, R4, 0x8, R5, 0xf8, !PT ;  /* 0x0000000804057812 */ /* 0x000fe200078ef805 */
[----:B------:R-:W-:Y:S01]  /*0f60*/  IMAD.WIDE.U32 R166, R166, c[0x0][0x1b8], R8 ;  /* 0x00006e00a6a67a25 */ /* 0x000fe200078e0008 */
[----:B------:R-:W-:Y:S02]  /*0f70*/  SHF.R.U32.HI R4, RZ, 0x3, R4 ;  /* 0x00000003ff047819 */ /* 0x000fe40000011604 */
[----:B------:R-:W-:Y:S01]  /*0f80*/  LOP3.LUT R11, R7, 0xffffffe0, RZ, 0xc0, !PT ;  /* 0xffffffe0070b7812 */ /* 0x000fe200078ec0ff */
[----:B------:R-:W-:Y:S01]  /*0f90*/  IMAD.MOV.U32 R2, RZ, RZ, 0x10 ;  /* 0x00000010ff027424 */ /* 0x000fe200078e00ff */
[----:B------:R-:W-:Y:S01]  /*0fa0*/  IADD3 R29, R167, UR23, RZ ;  /* 0x00000017a71d7c10 */ /* 0x000fe2000fffe0ff */
[----:B------:R-:W-:Y:S01]  /*0fb0*/  IMAD.SHL.U32 R228, R228, 0x2, RZ ;  /* 0x00000002e4e47824 */ /* 0x000fe200078e00ff */
[----:B------:R-:W-:Y:S01]  /*0fc0*/  LOP3.LUT R4, R5, R4, RZ, 0x3c, !PT ;  /* 0x0000000405047212 */ /* 0x000fe200078e3cff */
[----:B------:R-:W-:Y:S01]  /*0fd0*/  IMAD.IADD R11, R6, 0x1, -R11 ;  /* 0x00000001060b7824 */ /* 0x000fe200078e0a0b */
[----:B------:R-:W-:Y:S01]  /*0fe0*/  SHF.R.S32.HI R7, RZ, 0x5, R7 ;  /* 0x00000005ff077819 */ /* 0x000fe20000011407 */
[----:B------:R1:W-:Y:S01]  /*0ff0*/  STL [R1+0xc], R29 ;  /* 0x00000c1d01007387 */ /* 0x0003e20000100800 */
[----:B------:R-:W-:Y:S01]  /*1000*/  LOP3.LUT R4, R4, 0xfffffe00, R0, 0xf8, !PT ;  /* 0xfffffe0004047812 */ /* 0x000fe200078ef800 */
[----:B------:R-:W-:Y:S01]  /*1010*/  IMAD.MOV.U32 R0, RZ, RZ, 0x20 ;  /* 0x00000020ff007424 */ /* 0x000fe200078e00ff */
[----:B------:R-:W-:-:S02]  /*1020*/  IADD3 R230, R236, 0x80, RZ ;  /* 0x00000080ece67810 */ /* 0x000fc40007ffe0ff */
[----:B------:R-:W-:Y:S02]  /*1030*/  IADD3 R229, R236, 0xc0, RZ ;  /* 0x000000c0ece57810 */ /* 0x000fe40007ffe0ff */
[----:B------:R-:W-:Y:S02]  /*1040*/  SEL R2, R2, 0xfffffff0, !P1 ;  /* 0xfffffff002027807 */ /* 0x000fe40004800000 */
[----:B------:R-:W-:Y:S02]  /*1050*/  SEL R0, R0, 0xffffffe0, !P2 ;  /* 0xffffffe000007807 */ /* 0x000fe40005000000 */
[----:B------:R-:W-:Y:S01]  /*1060*/  IADD3 R235, R233, UR22, RZ ;  /* 0x00000016e9eb7c10 */ /* 0x000fe2000fffe0ff */
[----:B------:R-:W-:Y:S05]  /*1070*/  @P0 BRA `(.L_x_94) ;  /* 0x0000026000000947 */ /* 0x000fea0003800000 */
[----:B------:R-:W-:Y:S01]  /*1080*/  ISETP.GE.AND P6, PT, R236, c[0x0][0x220], PT ;  /* 0x00008800ec007a0c */ /* 0x000fe20003fc6270 */
[----:B------:R-:W-:Y:S01]  /*1090*/  IMAD R5, R19, c[0x0][0x190], RZ ;  /* 0x0000640013057a24 */ /* 0x000fe200078e02ff */
[----:B------:R-:W-:Y:S01]  /*10a0*/  ISETP.GE.AND P5, PT, R231, c[0x0][0x220], PT ;  /* 0x00008800e7007a0c */ /* 0x000fe20003fa6270 */
[----:B------:R-:W-:Y:S01]  /*10b0*/  IMAD.MOV.U32 R12, RZ, RZ, R16 ;  /* 0x000000ffff0c7224 */ /* 0x000fe200078e0010 */
[----:B------:R-:W-:Y:S01]  /*10c0*/  ISETP.GE.AND P4, PT, R230, c[0x0][0x220], PT ;  /* 0x00008800e6007a0c */ /* 0x000fe20003f86270 */
[C---:B------:R-:W-:Y:S01]  /*10d0*/  IMAD R5, R18.reuse, c[0x0][0x194], R5 ;  /* 0x0000650012057a24 */ /* 0x040fe200078e0205 */
        /* <DEDUP_REMOVED lines=32> */
.L_x_94:
[----:B------:R-:W-:Y:S05]  /*12e0*/  BSYNC B0 ;  /* 0x0000000000007941 */ /* 0x000fea0003800000 */
.L_x_93:
[----:B------:R-:W-:Y:S01]  /*12f0*/  IADD3 R10, R14, 0x10, RZ ;  /* 0x000000100e0a7810 */ /* 0x000fe20007ffe0ff */
[----:B------:R-:W-:Y:S03]  /*1300*/  BSSY B0, `(.L_x_95) ;  /* 0x000002c000007945 */ /* 0x000fe60003800000 */
[----:B------:R-:W-:-:S13]  /*1310*/  ISETP.GE.AND P0, PT, R10, UR6, PT ;  /* 0x000000060a007c0c */ /* 0x000fda000bf06270 */
[----:B------:R-:W-:Y:S05]  /*1320*/  @P0 BRA `(.L_x_96) ;  /* 0x0000029000000947 */ /* 0x000fea0003800000 */
[----:B------:R-:W-:Y:S01]  /*1330*/  IADD3 R8, P0, R18, 0x10, RZ ;  /* 0x0000001012087810 */ /* 0x000fe20007f1e0ff */
[----:B--2---:R-:W-:Y:S01]  /*1340*/  IMAD.MOV.U32 R20, RZ, RZ, R16 ;  /* 0x000000ffff147224 */ /* 0x004fe200078e0010 */
        /* <DEDUP_REMOVED lines=39> */
.L_x_96:
[----:B------:R-:W-:Y:S05]  /*15c0*/  BSYNC B0 ;  /* 0x0000000000007941 */ /* 0x000fea0003800000 */
.L_x_95:
[----:B--2---:R-:W-:Y:S01]  /*15d0*/  IADD3 R9, R14, 0x20, RZ ;  /* 0x000000200e097810 */ /* 0x004fe20007ffe0ff */
        /* <DEDUP_REMOVED lines=44> */
.L_x_98:
[----:B------:R-:W-:Y:S05]  /*18a0*/  BSYNC B0 ;  /* 0x0000000000007941 */ /* 0x000fea0003800000 */
.L_x_97:
        /* <DEDUP_REMOVED lines=48> */
.L_x_100:
[----:B------:R-:W-:Y:S05]  /*1bb0*/  BSYNC B0 ;  /* 0x0000000000007941 */ /* 0x000fea0003800000 */
.L_x_99:
[----:B------:R-:W-:Y:S01]  /*1bc0*/  UIADD3 UR30, UR9, -0x1, URZ ;  /* 0xffffffff091e7890 */ /* 0x000fe2000fffe03f */
[----:B------:R-:W-:Y:S01]  /*1bd0*/  MOV R234, R232 ;  /* 0x000000e800ea7202 */ /* 0x000fe20000000f00 */
[----:B------:R-:W-:Y:S01]  /*1be0*/  IMAD.U32 R5, RZ, RZ, UR33 ;  /* 0x00000021ff057e24 */ /* 0x000fe2000f8e00ff */
[----:B------:R-:W-:Y:S01]  /*1bf0*/  BSSY B0, `(.L_x_101) ;  /* 0x000002a000007945 */ /* 0x000fe20003800000 */
[----:B------:R-:W-:Y:S02]  /*1c00*/  UIMAD UR29, UR30, -0x40, UR18 ;  /* 0xffffffc01e1d78a4 */ /* 0x000fe4000f8e0212 */
[----:B------:R-:W-:Y:S01]  /*1c10*/  USHF.R.S32.HI UR34, URZ, 0x1f, UR30 ;  /* 0x0000001f3f227899 */ /* 0x000fe2000801141e */
[----:B---3--:R-:W-:Y:S01]  /*1c20*/  IMAD.WIDE.U32 R18, R5, UR30, R234 ;  /* 0x0000001e05127c25 */ /* 0x008fe2000f8e00ea */
        /* <DEDUP_REMOVED lines=9> */
[C---:B--2---:R-:W-:Y:S01]  /*1cc0*/  @!P5 LEA R22, P6, R18.reuse, c[0x0][0x168], 0x1 ;  /* 0x00005a001216da11 */ /* 0x044fe200078c08ff */
        /* <DEDUP_REMOVED lines=28> */
.L_x_102:
[----:B------:R-:W-:Y:S05]  /*1e90*/  BSYNC B0 ;  /* 0x0000000000007941 */ /* 0x000fea0003800000 */
.L_x_101:
        /* <DEDUP_REMOVED lines=9> */
[----:B--2---:R-:W-:-:S04]  /*1f30*/  IADD3 R13, P0, R18, UR27, RZ ;  /* 0x0000001b120d7c10 */ /* 0x004fc8000ff1e0ff */
        /* <DEDUP_REMOVED lines=31> */
.L_x_104:
[----:B------:R-:W-:Y:S05]  /*2130*/  BSYNC B0 ;  /* 0x0000000000007941 */ /* 0x000fea0003800000 */
.L_x_103:
[----:B------:R-:W-:Y:S01]  /*2140*/  ISETP.GE.AND P0, PT, R9, UR29, PT ;  /* 0x0000001d09007c0c */ /* 0x000fe2000bf06270 */
[----:B------:R-:W-:-:S12]  /*2150*/  BSSY B0, `(.L_x_105) ;  /* 0x0000027000007945 */ /* 0x000fd80003800000 */
[----:B------:R-:W-:Y:S05]  /*2160*/  @P0 BRA `(.L_x_106) ;  /* 0x0000025000000947 */ /* 0x000fea0003800000 */
[----:B------:R-:W-:Y:S01]  /*2170*/  ISETP.GE.AND P5, PT, R236, c[0x0][0x220], PT ;  /* 0x00008800ec007a0c */ /* 0x000fe20003fa6270 */
[----:B--2---:R-:W-:Y:S01]  /*2180*/  IMAD.MOV.U32 R12, RZ, RZ, c[0x0][0x198] ;  /* 0x00006600ff0c7624 */ /* 0x004fe200078e00ff */
        /* <DEDUP_REMOVED lines=35> */
.L_x_106:
[----:B------:R-:W-:Y:S05]  /*23c0*/  BSYNC B0 ;  /* 0x0000000000007941 */ /* 0x000fea0003800000 */
.L_x_105:
[----:B------:R-:W-:Y:S01]  /*23d0*/  ISETP.GE.AND P0, PT, R8, UR29, PT ;  /* 0x0000001d08007c0c */ /* 0x000fe2000bf06270 */
[----:B------:R-:W-:-:S12]  /*23e0*/  BSSY B0, `(.L_x_107) ;  /* 0x0000029000007945 */ /* 0x000fd80003800000 */
[----:B------:R-:W-:Y:S05]  /*23f0*/  @P0 BRA `(.L_x_108) ;  /* 0x0000027000000947 */ /* 0x000fea0003800000 */
[----:B------:R-:W-:Y:S01]  /*2400*/  ISETP.GE.AND P5, PT, R236, c[0x0][0x220], PT ;  /* 0x00008800ec007a0c */ /* 0x000fe20003fa6270 */
[----:B--23--:R-:W-:Y:S01]  /*2410*/  IMAD.MOV.U32 R12, RZ, RZ, c[0x0][0x198] ;  /* 0x00006600ff0c7624 */ /* 0x00cfe200078e00ff */
        /* <DEDUP_REMOVED lines=37> */
.L_x_108:
[----:B------:R-:W-:Y:S05]  /*2670*/  BSYNC B0 ;  /* 0x0000000000007941 */ /* 0x000fea0003800000 */
.L_x_107:
[----:B------:R-:W-:Y:S01]  /*2680*/  ULDC.64 UR4, c[0x0][0x318] ;  /* 0x0000c60000047ab9 */ /* 0x000fe20000000a00 */
[----:B------:R-:W0:Y:S01]  /*2690*/  LDGDEPBAR ;  /* 0x00000000000079af */ /* 0x000e220000000000 */
[----:B------:R-:W-:Y:S01]  /*26a0*/  UISETP.NE.U32.AND UP1, UPT, URZ, UR4, UPT ;  /* 0x000000043f00728c */ /* 0x000fe2000bf25070 */
[----:B------:R-:W-:Y:S02]  /*26b0*/  IMAD.MOV.U32 R198, RZ, RZ, R28 ;  /* 0x000000ffffc67224 */ /* 0x000fe400078e001c */
[----:B------:R-:W-:Y:S01]  /*26c0*/  IMAD.MOV.U32 R199, RZ, RZ, R29 ;  /* 0x000000ffffc77224 */ /* 0x000fe200078e001d */
[----:B------:R-:W-:-:S03]  /*26d0*/  UISETP.NE.AND.EX UP1, UPT, URZ, UR5, UPT, UP1 ;  /* 0x000000053f00728c */ /* 0x000fc6000bf25310 */
[----:B------:R-:W-:-:S03]  /*26e0*/  ULDC.64 UR4, c[0x0][0x320] ;  /* 0x0000c80000047ab9 */ /* 0x000fc60000000a00 */
[----:B------:R-:W-:-:S05]  /*26f0*/  PLOP3.LUT P0, PT, PT, PT, UP1, 0x80, 0x0 ;  /* 0x000000000000781c */ /* 0x000fca0003f0f018 */
[----:B------:R-:W-:Y:S02]  /*2700*/  @UP1 USHF.R.S32.HI UR6, URZ, 0x1f, UR24 ;  /* 0x0000001f3f061899 */ /* 0x000fe40008011418 */
[----:B------:R-:W-:Y:S02]  /*2710*/  @UP1 UMOV UR36, UR26 ;  /* 0x0000001a00241c82 */ /* 0x000fe40008000000 */
[----:B------:R-:W-:Y:S02]  /*2720*/  @UP1 UIMAD UR6, UR6, UR4, URZ ;  /* 0x00000004060612a4 */ /* 0x000fe4000f8e023f */
[----:B------:R-:W-:Y:S02]  /*2730*/  @UP1 UMOV UR37, UR25 ;  /* 0x0000001900251c82 */ /* 0x000fe40008000000 */
[----:B------:R-:W-:Y:S01]  /*2740*/  @UP1 UIMAD.WIDE.U32 UR36, UR24, UR4, UR36 ;  /* 0x00000004182412a5 */ /* 0x000fe2000f8e0024 */
[----:B------:R-:W-:-:S04]  /*2750*/  DEPBAR.LE SB0, 0x0 ;  /* 0x000080000000791a */ /* 0x000fc80000000000 */
[----:B------:R-:W-:Y:S02]  /*2760*/  @UP1 UIMAD UR5, UR24, UR5, UR6 ;  /* 0x00000005180512a4 */ /* 0x000fe4000f8e0206 */
[----:B------:R-:W-:Y:S02]  /*2770*/  ULDC UR4, c[0x0][0x318] ;  /* 0x0000c60000047ab9 */ /* 0x000fe40000000800 */
[----:B------:R-:W-:Y:S02]  /*2780*/  @UP1 ULEA UR6, UP0, UR36, UR4, 0x2 ;  /* 0x0000000424061291 */ /* 0x000fe4000f80103f */
[----:B------:R-:W-:Y:S02]  /*2790*/  @UP1 UIADD3 UR5, UR37, UR5, URZ ;  /* 0x0000000525051290 */ /* 0x000fe4000fffe03f */
[----:B------:R-:W-:Y:S02]  /*27a0*/  ULDC UR4, c[0x0][0x31c] ;  /* 0x0000c70000047ab9 */ /* 0x000fe40000000800 */
[----:B------:R-:W-:Y:S01]  /*27b0*/  @UP1 ULEA.HI.X UR7, UR36, UR4, UR5, 0x2, UP0 ;  /* 0x0000000424071291 */ /* 0x000fe200080f1405 */
[----:B--23--:R-:W-:-:S05]  /*27c0*/  IMAD.U32 R12, RZ, RZ, UR6 ;  /* 0x00000006ff0c7e24 */ /* 0x00cfca000f8e00ff */
[----:B------:R-:W-:Y:S01]  /*27d0*/  MOV R13, UR7 ;  /* 0x00000007000d7c02 */ /* 0x000fe20008000f00 */
[----:B------:R-:W-:-:S05]  /*27e0*/  ULDC.64 UR6, c[0x0][0x1a0] ;  /* 0x0000680000067ab9 */ /* 0x000fca0000000a00 */
[----:B------:R2:W3:Y:S04]  /*27f0*/  @P0 LDG.E R13, [R12.64] ;  /* 0x000000140c0d0981 */ /* 0x0004e8000c1e1900 */
[----:B------:R-:W-:Y:S01]  /*2800*/  BAR.SYNC.DEFER_BLOCKING 0x0 ;  /* 0x0000000000007b1d */ /* 0x000fe20000010000 */
[----:B------:R-:W-:Y:S01]  /*2810*/  ISETP.GE.AND P1, PT, R14, UR29, PT ;  /* 0x0000001d0e007c0c */ /* 0x000fe2000bf26270 */
[----:B------:R-:W-:Y:S01]  /*2820*/  USHF.L.U64.HI UR31, UR6, UR31, UR7 ;  /* 0x0000001f061f7299 */ /* 0x000fe20008010207 */
[----:B------:R-:W-:Y:S01]  /*2830*/  MOV R198, R166 ;  /* 0x000000a600c67202 */ /* 0x000fe20000000f00 */
[----:B------:R-:W-:Y:S01]  /*2840*/  USHF.L.U32 UR5, UR6, 0x6, URZ ;  /* 0x0000000606057899 */ /* 0x000fe2000800063f */
[----:B------:R-:W-:Y:S01]  /*2850*/  IMAD.SHL.U32 R227, R6, 0x2, RZ ;  /* 0x0000000206e37824 */ /* 0x000fe200078e00ff */
[----:B------:R-:W-:Y:S01]  /*2860*/  UIMAD UR4, UR31, UR30, URZ ;  /* 0x0000001e1f0472a4 */ /* 0x000fe2000f8e023f */
[----:B------:R-:W-:Y:S01]  /*2870*/  BSSY B0, `(.L_x_109) ;  /* 0x0000035000007945 */ /* 0x000fe20003800000 */
[----:B------:R4:W-:Y:S02]  /*2880*/  STL.64 [R1+0x8], R198 ;  /* 0x000008c601007387 */ /* 0x0009e40000100a00 */
[----:B------:R-:W-:Y:S01]  /*2890*/  UIMAD UR34, UR34, UR5, UR4 ;  /* 0x00000005222272a4 */ /* 0x000fe2000f8e0204 */
[----:B------:R-:W-:-:S02]  /*28a0*/  LOP3.LUT R227, R227, 0x6, RZ, 0xc0, !PT ;  /* 0x00000006e3e37812 */ /* 0x000fc400078ec0ff */
[----:B------:R-:W-:Y:S01]  /*28b0*/  UMOV UR4, URZ ;  /* 0x0000003f00047c82 */ /* 0x000fe20008000000 */
[----:B--2---:R-:W3:Y:S01]  /*28c0*/  @P0 MUFU.RCP R12, c[0x0][0x238] ;  /* 0x00008e00000c0b08 */ /* 0x004ee20000001000 */
[----:B------:R4:W-:Y:S04]  /*28d0*/  @P1 STS.128 [R228+0x10000], RZ ;  /* 0x010000ffe4001388 */ /* 0x0009e80000000c00 */
[----:B------:R4:W-:Y:S04]  /*28e0*/  @P1 STS.128 [R228+0x12000], RZ ;  /* 0x012000ffe4001388 */ /* 0x0009e80000000c00 */
[----:B------:R4:W-:Y:S04]  /*28f0*/  @P1 STS.128 [R228+0x14000], RZ ;  /* 0x014000ffe4001388 */ /* 0x0009e80000000c00 */
[----:B------:R4:W-:Y:S01]  /*2900*/  @P1 STS.128 [R228+0x16000], RZ ;  /* 0x016000ffe4001388 */ /* 0x0009e20000000c00 */
[----:B---3--:R-:W-:Y:S01]  /*2910*/  @P0 FMUL.FTZ R12, R13, R12 ;  /* 0x0000000c0d0c0220 */ /* 0x008fe20000410000 */
[----:B------:R-:W-:-:S03]  /*2920*/  SHF.R.S32.HI R13, RZ, 0x1f, R11 ;  /* 0x0000001fff0d7819 */ /* 0x000fc6000001140b */
[----:B------:R2:W3:Y:S01]  /*2930*/  @P0 R2UR UR24, R12 ;  /* 0x000000000c1803c2 */ /* 0x0004e200000e0000 */
[----:B------:R-:W-:-:S04]  /*2940*/  LEA.HI R11, R13, R11, RZ, 0x2 ;  /* 0x0000000b0d0b7211 */ /* 0x000fc800078f10ff */
[----:B------:R-:W-:Y:S01]  /*2950*/  SHF.R.S32.HI R6, RZ, 0x2, R11 ;  /* 0x00000002ff067819 */ /* 0x000fe2000001140b */
[----:B--2---:R-:W-:Y:S01]  /*2960*/  IMAD.U32 R12, RZ, RZ, UR30 ;  /* 0x0000001eff0c7e24 */ /* 0x004fe2000f8e00ff */
[----:B---3--:R-:W-:-:S03]  /*2970*/  @UP1 UMOV UR4, UR24 ;  /* 0x0000001800041c82 */ /* 0x008fc60008000000 */
[----:B------:R-:W-:-:S05]  /*2980*/  IMAD.WIDE.U32 R12, R12, UR5, R198 ;  /* 0x000000050c0c7c25 */ /* 0x000fca000f8e00c6 */
[----:B------:R-:W-:Y:S01]  /*2990*/  IADD3 R17, R13, UR34, RZ ;  /* 0x000000220d117c10 */ /* 0x000fe2000fffe0ff */
[----:B------:R-:W-:Y:S05]  /*29a0*/  @P1 BRA `(.L_x_110) ;  /* 0x0000021000001947 */ /* 0x000fea0003800000 */
[----:B----4-:R-:W-:Y:S02]  /*29b0*/  ISETP.GE.AND P5, PT, R236, c[0x0][0x220], PT ;  /* 0x00008800ec007a0c */ /* 0x010fe40003fa6270 */
[----:B------:R-:W-:Y:S02]  /*29c0*/  ISETP.GE.AND P4, PT, R231, c[0x0][0x220], PT ;  /* 0x00008800e7007a0c */ /* 0x000fe40003f86270 */
        /* <DEDUP_REMOVED lines=31> */
.L_x_110:
[----:B----4-:R-:W-:Y:S05]  /*2bc0*/  BSYNC B0 ;  /* 0x0000000000007941 */ /* 0x010fea0003800000 */
.L_x_109:
        /* <DEDUP_REMOVED lines=45> */
.L_x_112:
[----:B------:R-:W-:Y:S05]  /*2ea0*/  BSYNC B0 ;  /* 0x0000000000007941 */ /* 0x000fea0003800000 */
.L_x_111:
        /* <DEDUP_REMOVED lines=44> */
.L_x_114:
[----:B------:R-:W-:Y:S05]  /*3170*/  BSYNC B0 ;  /* 0x0000000000007941 */ /* 0x000fea0003800000 */
.L_x_113:
        /* <DEDUP_REMOVED lines=46> */
.L_x_116:
[----:B------:R-:W-:Y:S05]  /*3460*/  BSYNC B0 ;  /* 0x0000000000007941 */ /* 0x000fea0003800000 */
.L_x_115:
[C---:B------:R-:W-:Y:S01]  /*3470*/  IMAD.SHL.U32 R8, R3.reuse, 0x40, RZ ;  /* 0x0000004003087824 */ /* 0x040fe200078e00ff */
[----:B------:R-:W-:Y:S01]  /*3480*/  R2P PR, R3, 0x6 ;  /* 0x0000000603007804 */ /* 0x000fe20000000000 */
[----:B------:R-:W-:Y:S01]  /*3490*/  IMAD.SHL.U32 R14, R14, 0x8, RZ ;  /* 0x000000080e0e7824 */ /* 0x000fe200078e00ff */
[----:B------:R-:W0:Y:S01]  /*34a0*/  LDGDEPBAR ;  /* 0x00000000000079af */ /* 0x000e220000000000 */
[C---:B------:R-:W-:Y:S01]  /*34b0*/  IMAD R226, R7.reuse, 0x400, R4 ;  /* 0x0000040007e27824 */ /* 0x040fe200078e0204 */
[----:B------:R-:W-:Y:S01]  /*34c0*/  LOP3.LUT R8, R8, 0x1c0, RZ, 0xc0, !PT ;  /* 0x000001c008087812 */ /* 0x000fe200078ec0ff */
[----:B------:R-:W-:Y:S01]  /*34d0*/  UISETP.GE.AND UP0, UPT, UR9, 0x2, UPT ;  /* 0x000000020900788c */ /* 0x000fe2000bf06270 */
[----:B------:R-:W-:Y:S01]  /*34e0*/  LEA R7, R7, UR17, 0x4 ;  /* 0x0000001107077c11 */ /* 0x000fe2000f8e20ff */
[----:B------:R-:W-:Y:S01]  /*34f0*/  IMAD.SHL.U32 R226, R226, 0x2, RZ ;  /* 0x00000002e2e27824 */ /* 0x000fe200078e00ff */
[----:B------:R-:W-:Y:S02]  /*3500*/  LOP3.LUT R14, R8, 0x8, R14, 0xf8, !PT ;  /* 0x00000008080e7812 */ /* 0x000fe400078ef80e */
        /* <DEDUP_REMOVED lines=9> */
[----:B------:R-:W-:Y:S03]  /*35a0*/  LDSM.16.M88.4 R40, [R222] ;  /* 0x00000000de28783b */ /* 0x000fe60000000200 */
[----:B------:R-:W-:Y:S01]  /*35b0*/  IMAD.SHL.U32 R225, R225, 0x2, RZ ;  /* 0x00000002e1e17824 */ /* 0x000fe200078e00ff */
[----:B------:R-:W-:Y:S04]  /*35c0*/  LDSM.16.M88.4 R76, [R224+0x2000] ;  /* 0x00200000e04c783b */ /* 0x000fe80000000200 */
[----:B------:R-:W5:Y:S01]  /*35d0*/  LDSM.16.M88.4 R24, [R225+0x8000] ;  /* 0x00800000e118783b */ /* 0x000f620000000200 */
[----:B------:R-:W-:-:S02]  /*35e0*/  IADD3 R3, R225, 0x8000, RZ ;  /* 0x00008000e1037810 */ /* 0x000fc40007ffe0ff */
[----:B------:R-:W-:Y:S01]  /*35f0*/  IADD3 R223, R225, 0x8020, RZ ;  /* 0x00008020e1df7810 */ /* 0x000fe20007ffe0ff */
[----:B-12-4-:R-:W1:Y:S01]  /*3600*/  LDSM.16.M88.4 R16, [R225+0x8800] ;  /* 0x00880000e110783b */ /* 0x016e620000000200 */
[----:B------:R-:W-:Y:S01]  /*3610*/  @P1 IADD3 R223, R3, -0x20, RZ ;  /* 0xffffffe003df1810 */ /* 0x000fe20007ffe0ff */
[----:B------:R-:W-:Y:S02]  /*3620*/  IMAD.MOV.U32 R3, RZ, RZ, 0x40 ;  /* 0x00000040ff037424 */ /* 0x000fe400078e00ff */
[----:B------:R-:W2:Y:S01]  /*3630*/  LDSM.16.M88.4 R60, [R225+0x9000] ;  /* 0x00900000e13c783b */ /* 0x000ea20000000200 */
[----:B------:R-:W-:Y:S02]  /*3640*/  IADD3 R215, R223, 0x800, RZ ;  /* 0x00000800dfd77810 */ /* 0x000fe40007ffe0ff */
[----:B------:R-:W-:Y:S01]  /*3650*/  SEL R3, R3, 0xffffffc0, !P2 ;  /* 0xffffffc003037807 */ /* 0x000fe20005000000 */
[----:B------:R-:W4:Y:S01]  /*3660*/  LDSM.16.M88.4 R12, [R225+0x9800] ;  /* 0x00980000e10c783b */ /* 0x000f220000000200 */
[----:B------:R-:W-:-:S02]  /*3670*/  IADD3 R214, R223, 0x1000, RZ ;  /* 0x00001000dfd67810 */ /* 0x000fc40007ffe0ff */
[----:B------:R-:W-:Y:S01]  /*3680*/  IADD3 R213, R223, 0x1800, RZ ;  /* 0x00001800dfd57810 */ /* 0x000fe20007ffe0ff */
[----:B------:R-:W3:Y:S01]  /*3690*/  LDSM.16.M88.4 R44, [R223] ;  /* 0x00000000df2c783b */ /* 0x000ee20000000200 */
[----:B------:R-:W-:Y:S01]  /*36a0*/  IMAD.IADD R219, R225, 0x1, R3 ;  /* 0x00000001e1db7824 */ /* 0x000fe200078e0203 */
[----:B------:R-:W-:Y:S01]  /*36b0*/  IADD3 R211, R223, 0x2000, RZ ;  /* 0x00002000dfd37810 */ /* 0x000fe20007ffe0ff */
[----:B------:R-:W-:Y:S01]  /*36c0*/  IMAD.IADD R212, R3, 0x1, R223 ;  /* 0x0000000103d47824 */ /* 0x000fe200078e02df */
[----:B------:R-:W2:Y:S01]  /*36d0*/  LDSM.16.M88.4 R32, [R223+0x800] ;  /* 0x00080000df20783b */ /* 0x000ea20000000200 */
[C---:B------:R-:W-:Y:S02]  /*36e0*/  IADD3 R210, R223.reuse, 0x2800, RZ ;  /* 0x00002800dfd27810 */ /* 0x040fe40007ffe0ff */
[C---:B------:R-:W-:Y:S01]  /*36f0*/  IADD3 R209, R223.reuse, 0x3000, RZ ;  /* 0x00003000dfd17810 */ /* 0x040fe20007ffe0ff */
[----:B------:R-:W2:Y:S01]  /*3700*/  LDSM.16.M88.4 R68, [R223+0x1000] ;  /* 0x00100000df44783b */ /* 0x000ea20000000200 */
[----:B------:R-:W-:-:S02]  /*3710*/  IADD3 R208, R223, 0x3800, RZ ;  /* 0x00003800dfd07810 */ /* 0x000fc40007ffe0ff */
[C---:B------:R-:W-:Y:S01]  /*3720*/  IADD3 R207, R223.reuse, 0x4000, RZ ;  /* 0x00004000dfcf7810 */ /* 0x040fe20007ffe0ff */
[----:B------:R-:W2:Y:S01]  /*3730*/  LDSM.16.M88.4 R48, [R223+0x1800] ;  /* 0x00180000df30783b */ /* 0x000ea20000000200 */
[C---:B------:R-:W-:Y:S02]  /*3740*/  IADD3 R206, R223.reuse, 0x4800, RZ ;  /* 0x00004800dfce7810 */ /* 0x040fe40007ffe0ff */
[C---:B------:R-:W-:Y:S01]  /*3750*/  IADD3 R205, R223.reuse, 0x5000, RZ ;  /* 0x00005000dfcd7810 */ /* 0x040fe20007ffe0ff */
[----:B------:R-:W2:Y:S01]  /*3760*/  LDSM.16.M88.4 R8, [R219+0x8000] ;  /* 0x00800000db08783b */ /* 0x000ea20000000200 */
[C---:B------:R-:W-:Y:S02]  /*3770*/  IADD3 R204, R223.reuse, 0x5800, RZ ;  /* 0x00005800dfcc7810 */ /* 0x040fe40007ffe0ff */
[C---:B------:R-:W-:Y:S01]  /*3780*/  IADD3 R203, R223.reuse, 0x6000, RZ ;  /* 0x00006000dfcb7810 */ /* 0x040fe20007ffe0ff */
[----:B------:R-:W-:Y:S01]  /*3790*/  LDSM.16.M88.4 R72, [R212] ;  /* 0x00000000d448783b */ /* 0x000fe20000000200 */
[----:B------:R-:W-:-:S02]  /*37a0*/  IADD3 R202, R223, 0x6800, RZ ;  /* 0x00006800dfca7810 */ /* 0x000fc40007ffe0ff */
[C---:B------:R-:W-:Y:S01]  /*37b0*/  IADD3 R201, R223.reuse, 0x7000, RZ ;  /* 0x00007000dfc97810 */ /* 0x040fe20007ffe0ff */
[----:B-----5:R-:W-:Y:S01]  /*37c0*/  HMMA.16816.F32 R28, R52, R24, RZ ;  /* 0x00000018341c723c */ /* 0x020fe200000018ff */
[----:B------:R-:W-:-:S07]  /*37d0*/  IADD3 R200, R223, 0x7800, RZ ;  /* 0x00007800dfc87810 */ /* 0x000fce0007ffe0ff */
[C---:B-1----:R-:W-:Y:S08]  /*37e0*/  HMMA.16816.F32 R20, R52.reuse, R16, RZ ;  /* 0x000000103414723c */ /* 0x042ff000000018ff */
[C---:B------:R-:W-:Y:S08]  /*37f0*/  HMMA.16816.F32 R24, R52.reuse, R26, RZ ;  /* 0x0000001a3418723c */ /* 0x040ff000000018ff */
[C---:B------:R-:W-:Y:S08]  /*3800*/  HMMA.16816.F32 R16, R52.reuse, R18, RZ ;  /* 0x000000123410723c */ /* 0x040ff000000018ff */
[C---:B--2---:R-:W-:Y:S08]  /*3810*/  HMMA.16816.F32 R64, R52.reuse, R60, RZ ;  /* 0x0000003c3440723c */ /* 0x044ff000000018ff */
[C---:B------:R-:W-:Y:S08]  /*3820*/  HMMA.16816.F32 R60, R52.reuse, R62, RZ ;  /* 0x0000003e343c723c */ /* 0x040ff000000018ff */
[C---:B----4-:R-:W-:Y:S08]  /*3830*/  HMMA.16816.F32 R56, R52.reuse, R12, RZ ;  /* 0x0000000c3438723c */ /* 0x050ff000000018ff */
[----:B------:R-:W-:Y:S01]  /*3840*/  HMMA.16816.F32 R52, R52, R14, RZ ;  /* 0x0000000e3434723c */ /* 0x000fe200000018ff */
[----:B------:R-:W1:Y:S07]  /*3850*/  LDSM.16.M88.4 R12, [R219+0x8800] ;  /* 0x00880000db0c783b */ /* 0x000e6e0000000200 */
[C---:B---3--:R-:W-:Y:S08]  /*3860*/  HMMA.16816.F32 R28, R36.reuse, R44, R28 ;  /* 0x0000002c241c723c */ /* 0x048ff0000000181c */
[C---:B------:R-:W-:Y:S01]  /*3870*/  HMMA.16816.F32 R24, R36.reuse, R46, R24 ;  /* 0x0000002e2418723c */ /* 0x040fe20000001818 */
[----:B------:R-:W-:Y:S07]  /*3880*/  LDSM.16.M88.4 R44, [R219+0x9800] ;  /* 0x00980000db2c783b */ /* 0x000fee0000000200 */
[C---:B------:R-:W-:Y:S08]  /*3890*/  HMMA.16816.F32 R20, R36.reuse, R32, R20 ;  /* 0x000000202414723c */ /* 0x040ff00000001814 */
[C---:B------:R-:W-:Y:S01]  /*38a0*/  HMMA.16816.F32 R16, R36.reuse, R34, R16 ;  /* 0x000000222410723c */ /* 0x040fe20000001810 */
[----:B------:R-:W2:Y:S07]  /*38b0*/  LDSM.16.M88.4 R32, [R219+0x9000] ;  /* 0x00900000db20783b */ /* 0x000eae0000000200 */
[C---:B------:R-:W-:Y:S08]  /*38c0*/  HMMA.16816.F32 R64, R36.reuse, R68, R64 ;  /* 0x000000442440723c */ /* 0x040ff00000001840 */
[C---:B------:R-:W-:Y:S01]  /*38d0*/  HMMA.16816.F32 R60, R36.reuse, R70, R60 ;  /* 0x00000046243c723c */ /* 0x040fe2000000183c */
[----:B------:R-:W-:Y:S07]  /*38e0*/  LDSM.16.M88.4 R68, [R212+0x800] ;  /* 0x00080000d444783b */ /* 0x000fee0000000200 */
[C---:B------:R-:W-:Y:S08]  /*38f0*/  HMMA.16816.F32 R56, R36.reuse, R48, R56 ;  /* 0x000000302438723c */ /* 0x040ff00000001838 */
[----:B------:R-:W-:Y:S01]  /*3900*/  HMMA.16816.F32 R52, R36, R50, R52 ;  /* 0x000000322434723c */ /* 0x000fe20000001834 */
[----:B------:R-:W-:Y:S04]  /*3910*/  LDSM.16.M88.4 R36, [R212+0x1000] ;  /* 0x00100000d424783b */ /* 0x000fe80000000200 */
[----:B------:R-:W-:Y:S03]  /*3920*/  LDSM.16.M88.4 R48, [R225+0xa000] ;  /* 0x00a00000e130783b */ /* 0x000fe60000000200 */
[C---:B------:R-:W-:Y:S08]  /*3930*/  HMMA.16816.F32 R28, R40.reuse, R8, R28 ;  /* 0x00000008281c723c */ /* 0x040ff0000000181c */
[C---:B------:R-:W-:Y:S01]  /*3940*/  HMMA.16816.F32 R24, R40.reuse, R10, R24 ;  /* 0x0000000a2818723c */ /* 0x040fe20000001818 */
[----:B------:R-:W3:Y:S07]  /*3950*/  LDSM.16.M88.4 R8, [R221] ;  /* 0x00000000dd08783b */ /* 0x000eee0000000200 */
[C---:B-1----:R-:W-:Y:S08]  /*3960*/  HMMA.16816.F32 R20, R40.reuse, R12, R20 ;  /* 0x0000000c2814723c */ /* 0x042ff00000001814 */
[C---:B------:R-:W-:Y:S01]  /*3970*/  HMMA.16816.F32 R16, R40.reuse, R14, R16 ;  /* 0x0000000e2810723c */ /* 0x040fe20000001810 */
[----:B------:R-:W1:Y:S07]  /*3980*/  LDSM.16.M88.4 R12, [R212+0x1800] ;  /* 0x00180000d40c783b */ /* 0x000e6e0000000200 */
[C---:B--2---:R-:W-:Y:S08]  /*3990*/  HMMA.16816.F32 R64, R40.reuse, R32, R64 ;  /* 0x000000202840723c */ /* 0x044ff00000001840 */
[C---:B------:R-:W-:Y:S01]  /*39a0*/  HMMA.16816.F32 R60, R40.reuse, R34, R60 ;  /* 0x00000022283c723c */ /* 0x040fe2000000183c */
[----:B------:R-:W2:Y:S07]  /*39b0*/  LDSM.16.M88.4 R32, [R226+0x2000] ;  /* 0x00200000e220783b */ /* 0x000eae0000000200 */
[C---:B------:R-:W-:Y:S08]  /*39c0*/  HMMA.16816.F32 R56, R40.reuse, R44, R56 ;  /* 0x0000002c2838723c */ /* 0x040ff00000001838 */
[----:B------:R-:W-:Y:S01]  /*39d0*/  HMMA.16816.F32 R52, R40, R46, R52 ;  /* 0x0000002e2834723c */ /* 0x000fe20000001834 */
[----:B------:R-:W4:Y:S04]  /*39e0*/  LDSM.16.M88.4 R44, [R225+0xa800] ;  /* 0x00a80000e12c783b */ /* 0x000f280000000200 */
[----:B------:R-:W5:Y:S03]  /*39f0*/  LDSM.16.M88.4 R40, [R225+0xb000] ;  /* 0x00b00000e128783b */ /* 0x000f660000000200 */
[C---:B---3--:R-:W-:Y:S08]  /*3a00*/  HMMA.16816.F32 R64, R8.reuse, R36, R64 ;  /* 0x000000240840723c */ /* 0x048ff00000001840 */
[C---:B------:R-:W-:Y:S01]  /*3a10*/  HMMA.16816.F32 R60, R8.reuse, R38, R60 ;  /* 0x00000026083c723c */ /* 0x040fe2000000183c */
[----:B------:R-:W3:Y:S07]  /*3a20*/  LDSM.16.M88.4 R36, [R225+0xb800] ;  /* 0x00b80000e124783b */ /* 0x000eee0000000200 */
        /* <DEDUP_REMOVED lines=9> */
[----:B------:R-:W1:Y:S03]  /*3ac0*/  LDSM.16.M88.4 R8, [R223+0x2800] ;  /* 0x00280000df08783b */ /* 0x000e660000000200 */
[C---:B--2---:R-:W-:Y:S08]  /*3ad0*/  HMMA.16816.F32 R28, R32.reuse, R48, R28 ;  /* 0x00000030201c723c */ /* 0x044ff0000000181c */
[C---:B------:R-:W-:Y:S01]  /*3ae0*/  HMMA.16816.F32 R24, R32.reuse, R50, R24 ;  /* 0x000000322018723c */ /* 0x040fe20000001818 */
[----:B------:R-:W-:Y:S07]  /*3af0*/  LDSM.16.M88.4 R48, [R222+0x2000] ;  /* 0x00200000de30783b */ /* 0x000fee0000000200 */
[C---:B----4-:R-:W-:Y:S08]  /*3b00*/  HMMA.16816.F32 R20, R32.reuse, R44, R20 ;  /* 0x0000002c2014723c */ /* 0x050ff00000001814 */
[C---:B------:R-:W-:Y:S01]  /*3b10*/  HMMA.16816.F32 R16, R32.reuse, R46, R16 ;  /* 0x0000002e2010723c */ /* 0x040fe20000001810 */
[----:B------:R-:W2:Y:S07]  /*3b20*/  LDSM.16.M88.4 R44, [R219+0xa000] ;  /* 0x00a00000db2c783b */ /* 0x000eae0000000200 */
[C---:B-----5:R-:W-:Y:S08]  /*3b30*/  HMMA.16816.F32 R64, R32.reuse, R40, R64 ;  /* 0x000000282040723c */ /* 0x060ff00000001840 */
[C---:B------:R-:W-:Y:S01]  /*3b40*/  HMMA.16816.F32 R60, R32.reuse, R42, R60 ;  /* 0x0000002a203c723c */ /* 0x040fe2000000183c */
[----:B------:R-:W4:Y:S07]  /*3b50*/  LDSM.16.M88.4 R40, [R219+0xa800] ;  /* 0x00a80000db28783b */ /* 0x000f2e0000000200 */
[C---:B---3--:R-:W-:Y:S08]  /*3b60*/  HMMA.16816.F32 R56, R32.reuse, R36, R56 ;  /* 0x000000242038723c */ /* 0x048ff00000001838 */
[----:B------:R-:W-:Y:S01]  /*3b70*/  HMMA.16816.F32 R52, R32, R38, R52 ;  /* 0x000000262034723c */ /* 0x000fe20000001834 */
[----:B------:R-:W3:Y:S04]  /*3b80*/  LDSM.16.M88.4 R36, [R219+0xb000] ;  /* 0x00b00000db24783b */ /* 0x000ee80000000200 */
[----:B------:R-:W5:Y:S03]  /*3b90*/  LDSM.16.M88.4 R32, [R219+0xb800] ;  /* 0x00b80000db20783b */ /* 0x000f660000000200 */
[C---:B-1----:R-:W-:Y:S08]  /*3ba0*/  HMMA.16816.F32 R28, R76.reuse, R12, R28 ;  /* 0x0000000c4c1c723c */ /* 0x042ff0000000181c */
[C---:B------:R-:W-:Y:S01]  /*3bb0*/  HMMA.16816.F32 R24, R76.reuse, R14, R24 ;  /* 0x0000000e4c18723c */ /* 0x040fe20000001818 */
[----:B------:R-:W-:Y:S07]  /*3bc0*/  LDSM.16.M88.4 R12, [R221+0x2000] ;  /* 0x00200000dd0c783b */ /* 0x000fee0000000200 */
[C---:B------:R-:W-:Y:S08]  /*3bd0*/  HMMA.16816.F32 R20, R76.reuse, R8, R20 ;  /* 0x000000084c14723c */ /* 0x040ff00000001814 */
[C---:B------:R-:W-:Y:S01]  /*3be0*/  HMMA.16816.F32 R16, R76.reuse, R10, R16 ;  /* 0x0000000a4c10723c */ /* 0x040fe20000001810 */
[----:B------:R-:W1:Y:S07]  /*3bf0*/  LDSM.16.M88.4 R8, [R212+0x2000] ;  /* 0x00200000d408783b */ /* 0x000e6e0000000200 */
[C---:B------:R-:W-:Y:S08]  /*3c00*/  HMMA.16816.F32 R56, R76.reuse, R68, R56 ;  /* 0x000000444c38723c */ /* 0x040ff00000001838 */
[C---:B------:R-:W-:Y:S08]  /*3c10*/  HMMA.16816.F32 R64, R76.reuse, R72, R64 ;  /* 0x000000484c40723c */ /* 0x040ff00000001840 */
[C---:B------:R-:W-:Y:S08]  /*3c20*/  HMMA.16816.F32 R60, R76.reuse, R74, R60 ;  /* 0x0000004a4c3c723c */ /* 0x040ff0000000183c */
[----:B------:R-:W-:Y:S01]  /*3c30*/  HMMA.16816.F32 R68, R76, R70, R52 ;  /* 0x000000464c44723c */ /* 0x000fe20000001834 */
[----:B------:R-:W1:Y:S07]  /*3c40*/  LDSM.16.M88.4 R52, [R212+0x2800] ;  /* 0x00280000d434783b */ /* 0x000e6e0000000200 */
        /* <DEDUP_REMOVED lines=8> */
[----:B------:R-:W-:Y:S07]  /*3cd0*/  LDSM.16.M88.4 R36, [R226+0x4000] ;  /* 0x00400000e224783b */ /* 0x000fee0000000200 */
[C---:B-----5:R-:W-:Y:S08]  /*3ce0*/  HMMA.16816.F32 R56, R48.reuse, R32, R56 ;  /* 0x000000203038723c */ /* 0x060ff00000001838 */
        /* <DEDUP_REMOVED lines=9> */
[C---:B--2---:R-:W-:Y:S08]  /*3d80*/  HMMA.16816.F32 R64, R12.reuse, R44, R64 ;  /* 0x0000002c0c40723c */ /* 0x044ff00000001840 */
[C---:B------:R-:W-:Y:S01]  /*3d90*/  HMMA.16816.F32 R72, R12.reuse, R46, R60 ;  /* 0x0000002e0c48723c */ /* 0x040fe2000000183c */
[----:B------:R-:W-:Y:S04]  /*3da0*/  LDSM.16.M88.4 R60, [R224+0x4000] ;  /* 0x00400000e03c783b */ /* 0x000fe80000000200 */
[----:B------:R-:W2:Y:S03]  /*3db0*/  LDSM.16.M88.4 R44, [R223+0x4000] ;  /* 0x00400000df2c783b */ /* 0x000ea60000000200 */
[C---:B----4-:R-:W-:Y:S08]  /*3dc0*/  HMMA.16816.F32 R56, R12.reuse, R40, R56 ;  /* 0x000000280c38723c */ /* 0x050ff00000001838 */
[----:B------:R-:W-:Y:S01]  /*3dd0*/  HMMA.16816.F32 R68, R12, R42, R68 ;  /* 0x0000002a0c44723c */ /* 0x000fe20000001844 */
[----:B------:R-:W4:Y:S04]  /*3de0*/  LDSM.16.M88.4 R12, [R223+0x4800] ;  /* 0x00480000df0c783b */ /* 0x000f280000000200 */
[----:B------:R-:W-:Y:S03]  /*3df0*/  LDSM.16.M88.4 R40, [R222+0x4000] ;  /* 0x00400000de28783b */ /* 0x000fe60000000200 */
[C---:B---3--:R-:W-:Y:S08]  /*3e00*/  HMMA.16816.F32 R28, R36.reuse, R32, R28 ;  /* 0x00000020241c723c */ /* 0x048ff0000000181c */
[C---:B------:R-:W-:Y:S01]  /*3e10*/  HMMA.16816.F32 R24, R36.reuse, R34, R24 ;  /* 0x000000222418723c */ /* 0x040fe20000001818 */
[----:B------:R-:W3:Y:S07]  /*3e20*/  LDSM.16.M88.4 R32, [R223+0x5000] ;  /* 0x00500000df20783b */ /* 0x000eee0000000200 */
[C---:B-1----:R-:W-:Y:S08]  /*3e30*/  HMMA.16816.F32 R20, R36.reuse, R8, R20 ;  /* 0x000000082414723c */ /* 0x042ff00000001814 */
[C---:B------:R-:W-:Y:S01]  /*3e40*/  HMMA.16816.F32 R16, R36.reuse, R10, R16 ;  /* 0x0000000a2410723c */ /* 0x040fe20000001810 */
[----:B------:R-:W1:Y:S07]  /*3e50*/  LDSM.16.M88.4 R8, [R223+0x5800] ;  /* 0x00580000df08783b */ /* 0x000e6e0000000200 */
[C---:B-----5:R-:W-:Y:S08]  /*3e60*/  HMMA.16816.F32 R64, R36.reuse, R52, R64 ;  /* 0x000000342440723c */ /* 0x060ff00000001840 */
[C---:B------:R-:W-:Y:S01]  /*3e70*/  HMMA.16816.F32 R72, R36.reuse, R54, R72 ;  /* 0x000000362448723c */ /* 0x040fe20000001848 */
[----:B------:R-:W-:Y:S07]  /*3e80*/  LDSM.16.M88.4 R52, [R221+0x4000] ;  /* 0x00400000dd34783b */ /* 0x000fee0000000200 */
[C---:B------:R-:W-:Y:S08]  /*3e90*/  HMMA.16816.F32 R56, R36.reuse, R48, R56 ;  /* 0x000000302438723c */ /* 0x040ff00000001838 */
[----:B------:R-:W-:Y:S01]  /*3ea0*/  HMMA.16816.F32 R68, R36, R50, R68 ;  /* 0x000000322444723c */ /* 0x000fe20000001844 */
[----:B------:R-:W5:Y:S04]  /*3eb0*/  LDSM.16.M88.4 R36, [R219+0xc000] ;  /* 0x00c00000db24783b */ /* 0x000f680000000200 */
[----:B------:R-:W-:Y:S03]  /*3ec0*/  LDSM.16.M88.4 R48, [R219+0xd000] ;  /* 0x00d00000db30783b */ /* 0x000fe60000000200 */
        /* <DEDUP_REMOVED lines=9> */
[C---:B-1----:R-:W-:Y:S08]  /*3f60*/  HMMA.16816.F32 R56, R60.reuse, R8, R56 ;  /* 0x000000083c38723c */ /* 0x042ff00000001838 */
[----:B------:R-:W-:Y:S01]  /*3f70*/  HMMA.16816.F32 R68, R60, R10, R68 ;  /* 0x0000000a3c44723c */ /* 0x000fe20000001844 */
[----:B------:R-:W1:Y:S04]  /*3f80*/  LDSM.16.M88.4 R8, [R212+0x4800] ;  /* 0x00480000d408783b */ /* 0x000e680000000200 */
[----:B------:R-:W-:Y:S03]  /*3f90*/  LDSM.16.M88.4 R60, [R225+0xf000] ;  /* 0x00f00000e13c783b */ /* 0x000fe60000000200 */
[C---:B-----5:R-:W-:Y:S08]  /*3fa0*/  HMMA.16816.F32 R28, R40.reuse, R36, R28 ;  /* 0x00000024281c723c */ /* 0x060ff0000000181c */
[C---:B------:R-:W-:Y:S01]  /*3fb0*/  HMMA.16816.F32 R24, R40.reuse, R38, R24 ;  /* 0x000000262818723c */ /* 0x040fe20000001818 */
[----:B------:R-:W5:Y:S07]  /*3fc0*/  LDSM.16.M88.4 R36, [R212+0x5000] ;  /* 0x00500000d424783b */ /* 0x000f6e0000000200 */
[C---:B--2---:R-:W-:Y:S08]  /*3fd0*/  HMMA.16816.F32 R20, R40.reuse, R44, R20 ;  /* 0x0000002c2814723c */ /* 0x044ff00000001814 */
[C---:B------:R-:W-:Y:S01]  /*3fe0*/  HMMA.16816.F32 R16, R40.reuse, R46, R16 ;  /* 0x0000002e2810723c */ /* 0x040fe20000001810 */
[----:B------:R-:W2:Y:S07]  /*3ff0*/  LDSM.16.M88.4 R44, [R212+0x5800] ;  /* 0x00580000d42c783b */ /* 0x000eae0000000200 */
[C---:B------:R-:W-:Y:S08]  /*4000*/  HMMA.16816.F32 R64, R40.reuse, R48, R64 ;  /* 0x000000302840723c */ /* 0x040ff00000001840 */
[C---:B------:R-:W-:Y:S01]  /*4010*/  HMMA.16816.F32 R72, R40.reuse, R50, R72 ;  /* 0x000000322848723c */ /* 0x040fe20000001848 */
[----:B------:R-:W-:Y:S07]  /*4020*/  LDSM.16.M88.4 R48, [R225+0xe800] ;  /* 0x00e80000e130783b */ /* 0x000fee0000000200 */
[C---:B----4-:R-:W-:Y:S08]  /*4030*/  HMMA.16816.F32 R56, R40.reuse, R12, R56 ;  /* 0x0000000c2838723c */ /* 0x050ff00000001838 */
[----:B------:R-:W-:Y:S01]  /*4040*/  HMMA.16816.F32 R68, R40, R14, R68 ;  /* 0x0000000e2844723c */ /* 0x000fe20000001844 */
[----:B------:R-:W-:Y:S04]  /*4050*/  LDSM.16.M88.4 R40, [R226+0x6000] ;  /* 0x00600000e228783b */ /* 0x000fe80000000200 */
[----:B------:R-:W4:Y:S03]  /*4060*/  LDSM.16.M88.4 R12, [R225+0xe000] ;  /* 0x00e00000e10c783b */ /* 0x000f260000000200 */
[C---:B---3--:R-:W-:Y:S08]  /*4070*/  HMMA.16816.F32 R28, R52.reuse, R32, R28 ;  /* 0x00000020341c723c */ /* 0x048ff0000000181c */
[C---:B------:R-:W-:Y:S01]  /*4080*/  HMMA.16816.F32 R24, R52.reuse, R34, R24 ;  /* 0x000000223418723c */ /* 0x040fe20000001818 */
[----:B------:R-:W3:Y:S07]  /*4090*/  LDSM.16.M88.4 R32, [R225+0xf800] ;  /* 0x00f80000e120783b */ /* 0x000eee0000000200 */
[C---:B-1----:R-:W-:Y:S08]  /*40a0*/  HMMA.16816.F32 R20, R52.reuse, R8, R20 ;  /* 0x000000083414723c */ /* 0x042ff00000001814 */
[C---:B------:R-:W-:Y:S01]  /*40b0*/  HMMA.16816.F32 R16, R52.reuse, R10, R16 ;  /* 0x0000000a3410723c */ /* 0x040fe20000001810 */
[----:B------:R-:W-:Y:S07]  /*40c0*/  LDSM.16.M88.4 R8, [R223+0x6000] ;  /* 0x00600000df08783b */ /* 0x000fee0000000200 */
[C---:B-----5:R-:W-:Y:S08]  /*40d0*/  HMMA.16816.F32 R64, R52.reuse, R36, R64 ;  /* 0x000000243440723c */ /* 0x060ff00000001840 */
[C---:B------:R-:W-:Y:S01]  /*40e0*/  HMMA.16816.F32 R72, R52.reuse, R38, R72 ;  /* 0x000000263448723c */ /* 0x040fe20000001848 */
[----:B------:R-:W1:Y:S07]  /*40f0*/  LDSM.16.M88.4 R36, [R224+0x6000] ;  /* 0x00600000e024783b */ /* 0x000e6e0000000200 */
[C---:B--2---:R-:W-:Y:S08]  /*4100*/  HMMA.16816.F32 R56, R52.reuse, R44, R56 ;  /* 0x0000002c3438723c */ /* 0x044ff00000001838 */
[----:B------:R-:W-:Y:S01]  /*4110*/  HMMA.16816.F32 R68, R52, R46, R68 ;  /* 0x0000002e3444723c */ /* 0x000fe20000001844 */
[----:B------:R-:W-:Y:S04]  /*4120*/  LDSM.16.M88.4 R44, [R223+0x7000] ;  /* 0x00700000df2c783b */ /* 0x000fe80000000200 */
[----:B------:R-:W-:Y:S03]  /*4130*/  LDSM.16.M88.4 R52, [R219+0xe800] ;  /* 0x00e80000db34783b */ /* 0x000fe60000000200 */
[C---:B----4-:R-:W-:Y:S08]  /*4140*/  HMMA.16816.F32 R28, R40.reuse, R12, R28 ;  /* 0x0000000c281c723c */ /* 0x050ff0000000181c */
[C---:B------:R-:W-:Y:S01]  /*4150*/  HMMA.16816.F32 R24, R40.reuse, R14, R24 ;  /* 0x0000000e2818723c */ /* 0x040fe20000001818 */
[----:B------:R-:W2:Y:S07]  /*4160*/  LDSM.16.M88.4 R12, [R223+0x6800] ;  /* 0x00680000df0c783b */ /* 0x000eae0000000200 */
[C---:B------:R-:W-:Y:S08]  /*4170*/  HMMA.16816.F32 R20, R40.reuse, R48, R20 ;  /* 0x000000302814723c */ /* 0x040ff00000001814 */
[C---:B------:R-:W-:Y:S01]  /*4180*/  HMMA.16816.F32 R16, R40.reuse, R50, R16 ;  /* 0x000000322810723c */ /* 0x040fe20000001810 */
[----:B------:R-:W-:Y:S07]  /*4190*/  LDSM.16.M88.4 R48, [R223+0x7800] ;  /* 0x00780000df30783b */ /* 0x000fee0000000200 */
[C---:B------:R-:W-:Y:S08]  /*41a0*/  HMMA.16816.F32 R64, R40.reuse, R60, R64 ;  /* 0x0000003c2840723c */ /* 0x040ff00000001840 */
[C---:B------:R-:W-:Y:S01]  /*41b0*/  HMMA.16816.F32 R72, R40.reuse, R62, R72 ;  /* 0x0000003e2848723c */ /* 0x040fe20000001848 */
[----:B------:R-:W-:Y:S07]  /*41c0*/  LDSM.16.M88.4 R60, [R212+0x6000] ;  /* 0x00600000d43c783b */ /* 0x000fee0000000200 */
[C---:B---3--:R-:W-:Y:S08]  /*41d0*/  HMMA.16816.F32 R56, R40.reuse, R32, R56 ;  /* 0x000000202838723c */ /* 0x048ff00000001838 */
[----:B------:R-:W-:Y:S01]  /*41e0*/  HMMA.16816.F32 R68, R40, R34, R68 ;  /* 0x000000222844723c */ /* 0x000fe20000001844 */
[----:B------:R-:W-:Y:S04]  /*41f0*/  LDSM.16.M88.4 R32, [R222+0x6000] ;  /* 0x00600000de20783b */ /* 0x000fe80000000200 */
[----:B------:R-:W3:Y:S03]  /*4200*/  LDSM.16.M88.4 R40, [R219+0xe000] ;  /* 0x00e00000db28783b */ /* 0x000ee60000000200 */
[C---:B-1----:R-:W-:Y:S08]  /*4210*/  HMMA.16816.F32 R28, R36.reuse, R8, R28 ;  /* 0x00000008241c723c */ /* 0x042ff0000000181c */
[C---:B------:R-:W-:Y:S01]  /*4220*/  HMMA.16816.F32 R24, R36.reuse, R10, R24 ;  /* 0x0000000a2418723c */ /* 0x040fe20000001818 */
[----:B------:R-:W1:Y:S07]  /*4230*/  LDSM.16.M88.4 R8, [R219+0xf000] ;  /* 0x00f00000db08783b */ /* 0x000e6e0000000200 */
[C---:B--2---:R-:W-:Y:S01]  /*4240*/  HMMA.16816.F32 R76, R36.reuse, R12, R20 ;  /* 0x0000000c244c723c */ /* 0x044fe20000001814 */
[----:B------:R-:W2:Y:S07]  /*4250*/  LDSM.16.M88.4 R20, [R221+0x6000] ;  /* 0x00600000dd14783b */ /* 0x000eae0000000200 */
[C---:B------:R-:W-:Y:S01]  /*4260*/  HMMA.16816.F32 R16, R36.reuse, R14, R16 ;  /* 0x0000000e2410723c */ /* 0x040fe20000001810 */
[----:B------:R-:W4:Y:S07]  /*4270*/  LDSM.16.M88.4 R12, [R212+0x6800] ;  /* 0x00680000d40c783b */ /* 0x000f2e0000000200 */
[----:B------:R-:W-:Y:S08]  /*4280*/  HMMA.16816.F32 R64, R36, R44, R64 ;  /* 0x0000002c2440723c */ /* 0x000ff00000001840 */
[C---:B---3--:R-:W-:Y:S07]  /*4290*/  HMMA.16816.F32 R28, R32.reuse, R40, R28 ;  /* 0x00000028201c723c */ /* 0x048fee000000181c */
[----:B------:R-:W-:Y:S01]  /*42a0*/  IMAD.U32 R40, RZ, RZ, UR30 ;  /* 0x0000001eff287e24 */ /* 0x000fe2000f8e00ff */
[----:B------:R-:W-:Y:S03]  /*42b0*/  HMMA.16816.F32 R24, R32, R42, R24 ;  /* 0x0000002a2018723c */ /* 0x000fe60000001818 */
[----:B------:R-:W-:-:S04]  /*42c0*/  IMAD R40, R40, 0x40, R227 ;  /* 0x0000004028287824 */ /* 0x000fc800078e02e3 */
[----:B------:R-:W-:Y:S01]  /*42d0*/  I2F R3, R40 ;  /* 0x0000002800037306 */ /* 0x000fe20000201400 */
[----:B------:R-:W-:Y:S01]  /*42e0*/  HMMA.16816.F32 R76, R32, R52, R76 ;  /* 0x00000034204c723c */ /* 0x000fe2000000184c */
[C---:B------:R-:W-:Y:S02]  /*42f0*/  IADD3 R42, R40.reuse, 0x8, RZ ;  /* 0x00000008282a7810 */ /* 0x040fe40007ffe0ff */
[C---:B------:R-:W-:Y:S02]  /*4300*/  IADD3 R43, R40.reuse, 0x9, RZ ;  /* 0x00000009282b7810 */ /* 0x040fe40007ffe0ff */
[C---:B------:R-:W-:Y:S02]  /*4310*/  IADD3 R44, R40.reuse, 0x10, RZ ;  /* 0x00000010282c7810 */ /* 0x040fe40007ffe0ff */
[----:B------:R-:W-:Y:S01]  /*4320*/  I2F R41, R42 ;  /* 0x0000002a00297306 */ /* 0x000fe20000201400 */
[----:B------:R-:W-:Y:S08]  /*4330*/  HMMA.16816.F32 R72, R36, R46, R72 ;  /* 0x0000002e2448723c */ /* 0x000ff00000001848 */
[----:B-1----:R-:W-:Y:S07]  /*4340*/  HMMA.16816.F32 R64, R32, R8, R64 ;  /* 0x000000082040723c */ /* 0x002fee0000001840 */
[----:B------:R-:W-:Y:S01]  /*4350*/  IMAD.U32 R9, RZ, RZ, UR18 ;  /* 0x00000012ff097e24 */ /* 0x000fe2000f8e00ff */
[----:B--2---:R-:W-:Y:S01]  /*4360*/  HMMA.16816.F32 R28, R20, R60, R28 ;  /* 0x0000003c141c723c */ /* 0x004fe2000000181c */
[----:B------:R-:W-:-:S03]  /*4370*/  IADD3 R8, R40, 0x1, RZ ;  /* 0x0000000128087810 */ /* 0x000fc60007ffe0ff */
[----:B------:R-:W-:Y:S01]  /*4380*/  IADD3 R7, R9, -UR19, R7 ;  /* 0x8000001309077c10 */ /* 0x000fe2000fffe007 */
[----:B------:R-:W1:Y:S03]  /*4390*/  I2F R6, R8 ;  /* 0x0000000800067306 */ /* 0x000e660000201400 */
[----:B------:R-:W-:Y:S01]  /*43a0*/  HMMA.16816.F32 R16, R32, R54, R16 ;  /* 0x000000362010723c */ /* 0x000fe20000001810 */
[----:B------:R-:W-:-:S04]  /*43b0*/  IADD3 R238, R7, c[0x0][0x2e8], RZ ;  /* 0x0000ba0007ee7a10 */ /* 0x000fc80007ffe0ff */
[C---:B------:R-:W-:Y:S01]  /*43c0*/  IADD3 R165, R238.reuse, 0x8, RZ ;  /* 0x00000008eea57810 */ /* 0x040fe20007ffe0ff */
[----:B------:R-:W2:Y:S01]  /*43d0*/  I2F R7, R43 ;  /* 0x0000002b00077306 */ /* 0x000ea20000201400 */
[----:B------:R-:W-:Y:S01]  /*43e0*/  IMNMX R238, R238, UR18, PT ;  /* 0x00000012eeee7c17 */ /* 0x000fe2000b800200 */
[----:B------:R-:W-:Y:S01]  /*43f0*/  HMMA.16816.F32 R24, R20, R62, R24 ;  /* 0x0000003e1418723c */ /* 0x000fe20000001818 */
[----:B------:R-:W-:Y:S02]  /*4400*/  IMNMX R165, R165, UR18, PT ;  /* 0x00000012a5a57c17 */ /* 0x000fe4000b800200 */
[CC--:B------:R-:W-:Y:S02]  /*4410*/  ISETP.GE.AND P6, PT, R8.reuse, R238.reuse, PT ;  /* 0x000000ee0800720c */ /* 0x0c0fe40003fc6270 */
[-C--:B------:R-:W-:Y:S02]  /*4420*/  ISETP.GE.AND P3, PT, R8, R165.reuse, PT ;  /* 0x000000a50800720c */ /* 0x080fe40003f66270 */
[----:B------:R-:W-:Y:S01]  /*4430*/  ISETP.GE.AND P1, PT, R42, R165, PT ;  /* 0x000000a52a00720c */ /* 0x000fe20003f26270 */
[----:B------:R-:W-:Y:S01]  /*4440*/  HMMA.16816.F32 R56, R36, R48, R56 ;  /* 0x000000302438723c */ /* 0x000fe20000001838 */
[C---:B-1----:R-:W-:Y:S01]  /*4450*/  FFMA.FTZ R31, R6.reuse, UR4, R31 ;  /* 0x00000004061f7c23 */ /* 0x042fe2000801001f */
[-C--:B------:R-:W-:Y:S01]  /*4460*/  ISETP.GE.AND P0, PT, R43, R238.reuse, PT ;  /* 0x000000ee2b00720c */ /* 0x080fe20003f06270 */
[----:B------:R-:W-:Y:S01]  /*4470*/  FFMA.FTZ R29, R6, UR4, R29 ;  /* 0x00000004061d7c23 */ /* 0x000fe2000801001d */
[----:B------:R-:W-:Y:S01]  /*4480*/  ISETP.GE.AND P4, PT, R42, R238, PT ;  /* 0x000000ee2a00720c */ /* 0x000fe20003f86270 */
[----:B------:R-:W-:Y:S01]  /*4490*/  FFMA.FTZ R28, R3, UR4, R28 ;  /* 0x00000004031c7c23 */ /* 0x000fe2000801001c */
[----:B------:R-:W-:-:S02]  /*44a0*/  IADD3 R6, R40, 0x18, RZ ;  /* 0x0000001828067810 */ /* 0x000fc40007ffe0ff */
[----:B------:R-:W-:Y:S01]  /*44b0*/  HMMA.16816.F32 R68, R36, R50, R68 ;  /* 0x000000322444723c */ /* 0x000fe20000001844 */
[----:B------:R-:W1:Y:S01]  /*44c0*/  LDSM.16.M88.4 R36, [R219+0xf800] ;  /* 0x00f80000db24783b */ /* 0x000e620000000200 */
[-C--:B------:R-:W-:Y:S01]  /*44d0*/  ISETP.GE.AND P5, PT, R43, R165.reuse, PT ;  /* 0x000000a52b00720c */ /* 0x080fe20003fa6270 */
[----:B------:R-:W-:Y:S01]  /*44e0*/  I2F R42, R6 ;  /* 0x00000006002a7306 */ /* 0x000fe20000201400 */
[C---:B------:R-:W-:Y:S02]  /*44f0*/  ISETP.GE.AND P2, PT, R44.reuse, R238, PT ;  /* 0x000000ee2c00720c */ /* 0x040fe40003f46270 */
[----:B------:R-:W-:Y:S02]  /*4500*/  FSEL R29, R29, -INF , !P6 ;  /* 0xff8000001d1d7808 */ /* 0x000fe40007000000 */
[----:B----4-:R-:W-:Y:S01]  /*4510*/  HMMA.16816.F32 R76, R20, R12, R76 ;  /* 0x0000000c144c723c */ /* 0x010fe2000000184c */
[----:B------:R-:W-:Y:S01]  /*4520*/  FFMA.FTZ R24, R41, UR4, R24 ;  /* 0x0000000429187c23 */ /* 0x000fe20008010018 */
[----:B------:R-:W-:Y:S01]  /*4530*/  ISETP.GE.AND P6, PT, R44, R165, PT ;  /* 0x000000a52c00720c */ /* 0x000fe20003fc6270 */
[----:B------:R3:W4:Y:S01]  /*4540*/  I2F R12, R44 ;  /* 0x0000002c000c7306 */ /* 0x0007220000201400 */
[----:B--2---:R-:W-:-:S03]  /*4550*/  FFMA.FTZ R27, R7, UR4, R27 ;  /* 0x00000004071b7c23 */ /* 0x004fc6000801001b */
[C---:B------:R-:W-:Y:S01]  /*4560*/  IADD3 R13, R40.reuse, 0x11, RZ ;  /* 0x00000011280d7810 */ /* 0x040fe20007ffe0ff */
[----:B------:R-:W-:Y:S01]  /*4570*/  HMMA.16816.F32 R72, R32, R10, R72 ;  /* 0x0000000a2048723c */ /* 0x000fe20000001848 */
[----:B------:R-:W2:Y:S01]  /*4580*/  LDSM.16.M88.4 R8, [R212+0x7000] ;  /* 0x00700000d408783b */ /* 0x000ea20000000200 */
[----:B------:R-:W-:Y:S01]  /*4590*/  FSEL R27, R27, -INF , !P5 ;  /* 0xff8000001b1b7808 */ /* 0x000fe20006800000 */
[----:B------:R5:W1:Y:S05]  /*45a0*/  I2F R43, R13 ;  /* 0x0000000d002b7306 */ /* 0x000a6a0000201400 */
[----:B------:R-:W-:Y:S01]  /*45b0*/  HMMA.16816.F32 R16, R20, R14, R16 ;  /* 0x0000000e1410723c */ /* 0x000fe20000001810 */
[----:B---3--:R-:W-:-:S06]  /*45c0*/  IADD3 R44, R40, 0x21, RZ ;  /* 0x00000021282c7810 */ /* 0x008fcc0007ffe0ff */
[----:B------:R-:W-:Y:S01]  /*45d0*/  FFMA.FTZ R14, R41, UR4, R26 ;  /* 0x00000004290e7c23 */ /* 0x000fe2000801001a */
[----:B------:R-:W-:Y:S01]  /*45e0*/  FSEL R26, R31, -INF , !P3 ;  /* 0xff8000001f1a7808 */ /* 0x000fe20005800000 */
[----:B------:R-:W-:Y:S01]  /*45f0*/  FFMA.FTZ R31, R7, UR4, R25 ;  /* 0x00000004071f7c23 */ /* 0x000fe20008010019 */
[----:B------:R-:W-:Y:S01]  /*4600*/  FSEL R41, R24, -INF , !P4 ;  /* 0xff80000018297808 */ /* 0x000fe20006000000 */
[----:B----4-:R-:W-:Y:S01]  /*4610*/  FFMA.FTZ R78, R12, UR4, R78 ;  /* 0x000000040c4e7c23 */ /* 0x010fe2000801004e */
[----:B------:R-:W-:Y:S02]  /*4620*/  FSEL R25, R14, -INF , !P1 ;  /* 0xff8000000e197808 */ /* 0x000fe40004800000 */
[----:B------:R-:W-:Y:S02]  /*4630*/  FSEL R31, R31, -INF , !P0 ;  /* 0xff8000001f1f7808 */ /* 0x000fe40004000000 */
[CC--:B------:R-:W-:Y:S01]  /*4640*/  ISETP.GE.AND P1, PT, R6.reuse, R238.reuse, PT ;  /* 0x000000ee0600720c */ /* 0x0c0fe20003f26270 */
[----:B-1----:R-:W-:Y:S01]  /*4650*/  HMMA.16816.F32 R56, R32, R36, R56 ;  /* 0x000000242038723c */ /* 0x002fe20000001838 */
[----:B------:R-:W-:Y:S01]  /*4660*/  ISETP.GE.AND P0, PT, R6, R165, PT ;  /* 0x000000a50600720c */ /* 0x000fe20003f06270 */
[----:B------:R-:W-:Y:S01]  /*4670*/  FFMA.FTZ R6, R12, UR4, R76 ;  /* 0x000000040c067c23 */ /* 0x000fe2000801004c */
[----:B------:R-:W-:-:S02]  /*4680*/  ISETP.GE.AND P3, PT, R13, R238, PT ;  /* 0x000000ee0d00720c */ /* 0x000fc40003f66270 */
[----:B------:R-:W-:Y:S02]  /*4690*/  ISETP.GE.AND P4, PT, R13, R165, PT ;  /* 0x000000a50d00720c */ /* 0x000fe40003f86270 */
[----:B-----5:R-:W1:Y:S01]  /*46a0*/  LDSM.16.M88.4 R12, [R212+0x7800] ;  /* 0x00780000d40c783b */ /* 0x020e620000000200 */
[----:B------:R-:W-:Y:S01]  /*46b0*/  IADD3 R7, R40, 0x19, RZ ;  /* 0x0000001928077810 */ /* 0x000fe20007ffe0ff */
[----:B------:R-:W-:Y:S01]  /*46c0*/  HMMA.16816.F32 R68, R32, R38, R68 ;  /* 0x000000262044723c */ /* 0x000fe20000001844 */
[----:B------:R-:W-:Y:S01]  /*46d0*/  FSEL R6, R6, -INF , !P2 ;  /* 0xff80000006067808 */ /* 0x000fe20005000000 */
[----:B------:R-:W-:Y:S01]  /*46e0*/  I2F R32, R44 ;  /* 0x0000002c00207306 */ /* 0x000fe20000201400 */
[----:B------:R-:W-:Y:S01]  /*46f0*/  ISETP.GE.AND P5, PT, R7, R238, PT ;  /* 0x000000ee0700720c */ /* 0x000fe20003fa6270 */
[----:B------:R-:W-:-:S04]  /*4700*/  DEPBAR.LE SB0, 0x0 ;  /* 0x000080000000791a */ /* 0x000fc80000000000 */
[----:B--2---:R-:W-:Y:S01]  /*4710*/  HMMA.16816.F32 R64, R20, R8, R64 ;  /* 0x000000081440723c */ /* 0x004fe20000001840 */
[----:B------:R-:W-:Y:S01]  /*4720*/  ISETP.GE.AND P2, PT, R7, R165, PT ;  /* 0x000000a50700720c */ /* 0x000fe20003f46270 */
[----:B------:R2:W3:Y:S01]  /*4730*/  I2F R36, R7 ;  /* 0x0000000700247306 */ /* 0x0004e20000201400 */
[----:B------:R-:W-:-:S04]  /*4740*/  IADD3 R24, R40, 0x20, RZ ;  /* 0x0000002028187810 */ /* 0x000fc80007ffe0ff */
[----:B------:R-:W-:Y:S01]  /*4750*/  FSEL R8, R78, -INF , !P6 ;  /* 0xff8000004e087808 */ /* 0x000fe20007000000 */
[----:B------:R-:W-:Y:S01]  /*4760*/  HMMA.16816.F32 R72, R20, R10, R72 ;  /* 0x0000000a1448723c */ /* 0x000fe20000001848 */
[----:B------:R-:W-:Y:S01]  /*4770*/  ISETP.GE.AND P6, PT, R24, R238, PT ;  /* 0x000000ee1800720c */ /* 0x000fe20003fc6270 */
[----:B------:R4:W5:Y:S01]  /*4780*/  I2F R37, R24 ;  /* 0x0000001800257306 */ /* 0x0009620000201400 */
[----:B------:R-:W-:-:S04]  /*4790*/  FFMA.FTZ R9, R43, UR4, R79 ;  /* 0x000000042b097c23 */ /* 0x000fc8000801004f */
[----:B------:R-:W-:Y:S01]  /*47a0*/  FFMA.FTZ R10, R42, UR4, R18 ;  /* 0x000000042a0a7c23 */ /* 0x000fe20008010012 */
[----:B------:R-:W-:Y:S01]  /*47b0*/  FSEL R9, R9, -INF , !P4 ;  /* 0xff80000009097808 */ /* 0x000fe20006000000 */
[----:B--2---:R-:W-:Y:S01]  /*47c0*/  FFMA.FTZ R7, R43, UR4, R77 ;  /* 0x000000042b077c23 */ /* 0x004fe2000801004d */
[-C--:B------:R-:W-:Y:S01]  /*47d0*/  ISETP.GE.AND P4, PT, R44, R238.reuse, PT ;  /* 0x000000ee2c00720c */ /* 0x080fe20003f86270 */
[----:B---3--:R-:W-:Y:S01]  /*47e0*/  FFMA.FTZ R11, R36, UR4, R17 ;  /* 0x00000004240b7c23 */ /* 0x008fe20008010011 */
[----:B------:R-:W-:Y:S01]  /*47f0*/  FSEL R10, R10, -INF , !P0 ;  /* 0xff8000000a0a7808 */ /* 0x000fe20004000000 */
[----:B------:R-:W-:Y:S01]  /*4800*/  FFMA.FTZ R36, R36, UR4, R19 ;  /* 0x0000000424247c23 */ /* 0x000fe20008010013 */
[----:B------:R-:W-:Y:S02]  /*4810*/  FSEL R7, R7, -INF , !P3 ;  /* 0xff80000007077808 */ /* 0x000fe40005800000 */
[----:B------:R-:W-:Y:S01]  /*4820*/  FFMA.FTZ R67, R32, UR4, R67 ;  /* 0x0000000420437c23 */ /* 0x000fe20008010043 */
[-C--:B------:R-:W-:Y:S01]  /*4830*/  ISETP.GE.AND P3, PT, R24, R165.reuse, PT ;  /* 0x000000a51800720c */ /* 0x080fe20003f66270 */
[----:B----4-:R-:W-:Y:S01]  /*4840*/  FFMA.FTZ R24, R42, UR4, R16 ;  /* 0x000000042a187c23 */ /* 0x010fe20008010010 */
[C---:B------:R-:W-:Y:S01]  /*4850*/  IADD3 R16, R40.reuse, 0x28, RZ ;  /* 0x0000002828107810 */ /* 0x040fe20007ffe0ff */
[----:B-----5:R-:W-:Y:S01]  /*4860*/  FFMA.FTZ R64, R37, UR4, R64 ;  /* 0x0000000425407c23 */ /* 0x020fe20008010040 */
[----:B------:R-:W-:Y:S01]  /*4870*/  IADD3 R19, R40, 0x29, RZ ;  /* 0x0000002928137810 */ /* 0x000fe20007ffe0ff */
[----:B-1----:R-:W-:Y:S01]  /*4880*/  HMMA.16816.F32 R56, R20, R12, R56 ;  /* 0x0000000c1438723c */ /* 0x002fe20000001838 */
[----:B------:R1:W2:Y:S01]  /*4890*/  I2F R18, R16 ;  /* 0x0000001000127306 */ /* 0x0002a20000201400 */
[----:B------:R-:W-:Y:S01]  /*48a0*/  FSEL R11, R11, -INF , !P5 ;  /* 0xff8000000b0b7808 */ /* 0x000fe20006800000 */
[----:B------:R-:W-:Y:S01]  /*48b0*/  FFMA.FTZ R66, R37, UR4, R66 ;  /* 0x0000000425427c23 */ /* 0x000fe20008010042 */
[----:B------:R-:W-:Y:S01]  /*48c0*/  ISETP.GE.AND P0, PT, R16, R238, PT ;  /* 0x000000ee1000720c */ /* 0x000fe20003f06270 */
[----:B------:R-:W-:Y:S01]  /*48d0*/  FFMA.FTZ R65, R32, UR4, R65 ;  /* 0x0000000420417c23 */ /* 0x000fe20008010041 */
[----:B------:R-:W-:-:S02]  /*48e0*/  ISETP.GE.AND P5, PT, R16, R165, PT ;  /* 0x000000a51000720c */ /* 0x000fc40003fa6270 */
[----:B------:R-:W-:Y:S01]  /*48f0*/  IADD3 R13, R40, 0x31, RZ ;  /* 0x00000031280d7810 */ /* 0x000fe20007ffe0ff */
[----:B------:R-:W3:Y:S01]  /*4900*/  I2F R17, R19 ;  /* 0x0000001300117306 */ /* 0x000ee20000201400 */
[----:B------:R-:W-:Y:S01]  /*4910*/  HMMA.16816.F32 R68, R20, R14, R68 ;  /* 0x0000000e1444723c */ /* 0x000fe20000001844 */
[----:B------:R-:W-:Y:S02]  /*4920*/  FSEL R182, R64, -INF , !P6 ;  /* 0xff80000040b67808 */ /* 0x000fe40007000000 */
[CC--:B------:R-:W-:Y:S02]  /*4930*/  ISETP.GE.AND P6, PT, R19.reuse, R165.reuse, PT ;  /* 0x000000a51300720c */ /* 0x0c0fe40003fc6270 */
[----:B------:R-:W-:Y:S02]  /*4940*/  FSEL R24, R24, -INF , !P1 ;  /* 0xff80000018187808 */ /* 0x000fe40004800000 */
[----:B------:R-:W4:Y:S01]  /*4950*/  I2F R14, R13 ;  /* 0x0000000d000e7306 */ /* 0x000f220000201400 */
[----:B-1----:R-:W-:Y:S01]  /*4960*/  FSEL R16, R36, -INF , !P2 ;  /* 0xff80000024107808 */ /* 0x002fe20005000000 */
[C---:B--2---:R-:W-:Y:S01]  /*4970*/  FFMA.FTZ R72, R18.reuse, UR4, R72 ;  /* 0x0000000412487c23 */ /* 0x044fe20008010048 */
[----:B------:R-:W-:Y:S01]  /*4980*/  ISETP.GE.AND P2, PT, R19, R238, PT ;  /* 0x000000ee1300720c */ /* 0x000fe20003f46270 */
[----:B------:R-:W-:Y:S01]  /*4990*/  FFMA.FTZ R74, R18, UR4, R74 ;  /* 0x00000004124a7c23 */ /* 0x000fe2000801004a */
[----:B------:R-:W-:-:S02]  /*49a0*/  ISETP.GE.AND P1, PT, R44, R165, PT ;  /* 0x000000a52c00720c */ /* 0x000fc40003f26270 */
[C---:B------:R-:W-:Y:S01]  /*49b0*/  IADD3 R15, R40.reuse, 0x38, RZ ;  /* 0x00000038280f7810 */ /* 0x040fe20007ffe0ff */
[C---:B---3--:R-:W-:Y:S01]  /*49c0*/  FFMA.FTZ R73, R17.reuse, UR4, R73 ;  /* 0x0000000411497c23 */ /* 0x048fe20008010049 */
[C---:B------:R-:W-:Y:S01]  /*49d0*/  IADD3 R19, R40.reuse, 0x30, RZ ;  /* 0x0000003028137810 */ /* 0x040fe20007ffe0ff */
[----:B------:R-:W-:Y:S01]  /*49e0*/  FFMA.FTZ R75, R17, UR4, R75 ;  /* 0x00000004114b7c23 */ /* 0x000fe2000801004b */
[----:B------:R-:W-:Y:S02]  /*49f0*/  IADD3 R17, R40, 0x39, RZ ;  /* 0x0000003928117810 */ /* 0x000fe40007ffe0ff */
[----:B------:R-:W1:Y:S01]  /*4a00*/  I2F R12, R19 ;  /* 0x00000013000c7306 */ /* 0x000e620000201400 */
[----:B------:R-:W-:Y:S02]  /*4a10*/  FSEL R191, R67, -INF , !P1 ;  /* 0xff80000043bf7808 */ /* 0x000fe40004800000 */
[----:B------:R-:W-:Y:S01]  /*4a20*/  FSEL R184, R72, -INF , !P0 ;  /* 0xff80000048b87808 */ /* 0x000fe20004000000 */
[C---:B----4-:R-:W-:Y:S01]  /*4a30*/  FFMA.FTZ R59, R14.reuse, UR4, R59 ;  /* 0x000000040e3b7c23 */ /* 0x050fe2000801003b */
[C---:B------:R-:W-:Y:S01]  /*4a40*/  ISETP.GE.AND P1, PT, R13.reuse, R238, PT ;  /* 0x000000ee0d00720c */ /* 0x040fe20003f26270 */
[----:B------:R-:W-:Y:S01]  /*4a50*/  FFMA.FTZ R57, R14, UR4, R57 ;  /* 0x000000040e397c23 */ /* 0x000fe20008010039 */
[----:B------:R-:W-:-:S02]  /*4a60*/  ISETP.GE.AND P0, PT, R13, R165, PT ;  /* 0x000000a50d00720c */ /* 0x000fc40003f06270 */
[----:B------:R-:W-:Y:S01]  /*4a70*/  FSEL R192, R74, -INF , !P5 ;  /* 0xff8000004ac07808 */ /* 0x000fe20006800000 */
[----:B------:R-:W2:Y:S01]  /*4a80*/  I2F R13, R15 ;  /* 0x0000000f000d7306 */ /* 0x000ea20000201400 */
[----:B------:R-:W-:Y:S02]  /*4a90*/  FSEL R185, R73, -INF , !P2 ;  /* 0xff80000049b97808 */ /* 0x000fe40005000000 */
[C---:B------:R-:W-:Y:S02]  /*4aa0*/  ISETP.GE.AND P5, PT, R15.reuse, R238, PT ;  /* 0x000000ee0f00720c */ /* 0x040fe40003fa6270 */
[----:B------:R-:W-:Y:S01]  /*4ab0*/  ISETP.GE.AND P2, PT, R15, R165, PT ;  /* 0x000000a50f00720c */ /* 0x000fe20003f46270 */
[C---:B-1----:R-:W-:Y:S01]  /*4ac0*/  FFMA.FTZ R56, R12.reuse, UR4, R56 ;  /* 0x000000040c387c23 */ /* 0x042fe20008010038 */
[----:B------:R-:W-:Y:S01]  /*4ad0*/  FSEL R190, R59, -INF , !P0 ;  /* 0xff8000003bbe7808 */ /* 0x000fe20004000000 */
[----:B------:R-:W1:Y:S01]  /*4ae0*/  I2F R15, R17 ;  /* 0x00000011000f7306 */ /* 0x000e620000201400 */
[----:B------:R-:W-:Y:S01]  /*4af0*/  PLOP3.LUT P0, PT, PT, PT, UP0, 0x80, 0x0 ;  /* 0x000000000000781c */ /* 0x000fe20003f0f008 */
[----:B------:R-:W-:Y:S01]  /*4b00*/  FFMA.FTZ R32, R12, UR4, R58 ;  /* 0x000000040c207c23 */ /* 0x000fe2000801003a */
[----:B------:R-:W-:Y:S01]  /*4b10*/  FSEL R189, R66, -INF , !P3 ;  /* 0xff80000042bd7808 */ /* 0x000fe20005800000 */
[----:B------:R-:W-:Y:S01]  /*4b20*/  FFMA.FTZ R12, R3, UR4, R30 ;  /* 0x00000004030c7c23 */ /* 0x000fe2000801001e */
[----:B------:R-:W-:-:S02]  /*4b30*/  FSEL R183, R65, -INF , !P4 ;  /* 0xff80000041b77808 */ /* 0x000fc40006000000 */
[-C--:B------:R-:W-:Y:S01]  /*4b40*/  ISETP.GE.AND P3, PT, R19, R238.reuse, PT ;  /* 0x000000ee1300720c */ /* 0x080fe20003f66270 */
[----:B--2---:R-:W-:Y:S01]  /*4b50*/  FFMA.FTZ R35, R13, UR4, R68 ;  /* 0x000000040d237c23 */ /* 0x004fe20008010044 */
[----:B------:R-:W-:Y:S01]  /*4b60*/  ISETP.GE.AND P4, PT, R19, R165, PT ;  /* 0x000000a51300720c */ /* 0x000fe20003f86270 */
[----:B------:R-:W-:Y:S01]  /*4b70*/  FFMA.FTZ R70, R13, UR4, R70 ;  /* 0x000000040d467c23 */ /* 0x000fe20008010046 */
[----:B------:R-:W-:Y:S02]  /*4b80*/  FSEL R193, R75, -INF , !P6 ;  /* 0xff8000004bc17808 */ /* 0x000fe40007000000 */
[----:B------:R-:W-:Y:S02]  /*4b90*/  FSEL R195, R56, -INF , !P3 ;  /* 0xff80000038c37808 */ /* 0x000fe40005800000 */
[----:B------:R-:W-:Y:S01]  /*4ba0*/  FSEL R32, R32, -INF , !P4 ;  /* 0xff80000020207808 */ /* 0x000fe20006000000 */
[----:B-1----:R-:W-:Y:S01]  /*4bb0*/  FFMA.FTZ R33, R15, UR4, R69 ;  /* 0x000000040f217c23 */ /* 0x002fe20008010045 */
[----:B------:R-:W-:Y:S01]  /*4bc0*/  FSEL R194, R57, -INF , !P1 ;  /* 0xff80000039c27808 */ /* 0x000fe20004800000 */
[----:B------:R-:W-:Y:S01]  /*4bd0*/  FFMA.FTZ R71, R15, UR4, R71 ;  /* 0x000000040f477c23 */ /* 0x000fe20008010047 */
[----:B------:R-:W-:Y:S01]  /*4be0*/  BAR.SYNC.DEFER_BLOCKING 0x0 ;  /* 0x0000000000007b1d */ /* 0x000fe20000010000 */
[----:B------:R-:W-:-:S02]  /*4bf0*/  ISETP.GE.AND P6, PT, R40, R238, PT ;  /* 0x000000ee2800720c */ /* 0x000fc40003fc6270 */
[-C--:B------:R-:W-:Y:S02]  /*4c00*/  ISETP.GE.AND P3, PT, R40, R165.reuse, PT ;  /* 0x000000a52800720c */ /* 0x080fe40003f66270 */
[C---:B------:R-:W-:Y:S02]  /*4c10*/  ISETP.GE.AND P4, PT, R17.reuse, R238, PT ;  /* 0x000000ee1100720c */ /* 0x040fe40003f86270 */
[----:B------:R-:W-:Y:S02]  /*4c20*/  ISETP.GE.AND P1, PT, R17, R165, PT ;  /* 0x000000a51100720c */ /* 0x000fe40003f26270 */
[----:B------:R-:W-:Y:S02]  /*4c30*/  FSEL R35, R35, -INF , !P5 ;  /* 0xff80000023237808 */ /* 0x000fe40006800000 */
[----:B------:R-:W-:Y:S02]  /*4c40*/  FSEL R187, R70, -INF , !P2 ;  /* 0xff80000046bb7808 */ /* 0x000fe40005000000 */
[----:B------:R-:W-:-:S02]  /*4c50*/  FSEL R28, R28, -INF , !P6 ;  /* 0xff8000001c1c7808 */ /* 0x000fc40007000000 */
[----:B------:R-:W-:Y:S02]  /*4c60*/  FSEL R12, R12, -INF , !P3 ;  /* 0xff8000000c0c7808 */ /* 0x000fe40005800000 */
[----:B------:R-:W-:Y:S02]  /*4c70*/  FSEL R33, R33, -INF , !P4 ;  /* 0xff80000021217808 */ /* 0x000fe40006000000 */
        /* <DEDUP_REMOVED lines=10> */
[----:B------:R-:W-:-:S02]  /*4d20*/  ISETP.GE.AND P3, PT, R229, c[0x0][0x220], PT ;  /* 0x00008800e5007a0c */ /* 0x000fc40003f66270 */
        /* <DEDUP_REMOVED lines=21> */
[----:B------:R-:W-:-:S03]  /*4e80*/  IADD3.X R5, R5, UR28, RZ, P2, !PT ;  /* 0x0000001c05057c10 */ /* 0x000fc600097fe4ff */
        /* <DEDUP_REMOVED lines=26> */
[----:B------:R1:W-:Y:S01]  /*5030*/  @P4 STS.128 [R228+0xc800], RZ ;  /* 0x00c800ffe4004388 */ /* 0x0003e20000000c00 */
[----:B------:R-:W-:-:S03]  /*5040*/  IADD3 R13, P1, R3, UR27, RZ ;  /* 0x0000001b030d7c10 */ /* 0x000fc6000ff3e0ff */
[----:B------:R-:W-:Y:S01]  /*5050*/  @!PT LDS RZ, [RZ] ;  /* 0x00000000fffff984 */ /* 0x000fe20000000800 */
[----:B------:R-:W-:Y:S01]  /*5060*/  @!PT LDS RZ, [RZ] ;  /* 0x00000000fffff984 */ /* 0x000fe20000000800 */
[----:B------:R-:W-:Y:S01]  /*5070*/  @!PT LDS RZ, [RZ] ;  /* 0x00000000fffff984 */ /* 0x000fe20000000800 */
[----:B------:R5:W-:Y:S04]  /*5080*/  @!P4 LDGSTS.E.BYPASS.LTC128B.128 [R228+0xc800], [R18.64+0x100] ;  /* 0x0c80010012e4cfae */ /* 0x000be8000b901d54 */
[----:B------:R1:W-:Y:S01]  /*5090*/  @P3 STS.128 [R228+0xe800], RZ ;  /* 0x00e800ffe4003388 */ /* 0x0003e20000000c00 */
[----:B---3--:R-:W-:-:S04]  /*50a0*/  @!P3 LEA R14, P2, R3, c[0x0][0x168], 0x1 ;  /* 0x00005a00030eba11 */ /* 0x008fc800078408ff */
[----:B------:R-:W-:Y:S02]  /*50b0*/  @!P3 LEA.HI.X R15, R3, c[0x0][0x16c], R5, 0x1, P2 ;  /* 0x00005b00030fba11 */ /* 0x000fe400010f0c05 */
[----:B------:R-:W-:Y:S02]  /*50c0*/  @!P6 LEA R22, P2, R13, c[0x0][0x168], 0x1 ;  /* 0x00005a000d16ea11 */ /* 0x000fe400078408ff */
[----:B------:R-:W-:Y:S01]  /*50d0*/  IADD3.X R5, R5, UR28, RZ, P1, !PT ;  /* 0x0000001c05057c10 */ /* 0x000fe20008ffe4ff */
[----:B------:R-:W-:Y:S01]  /*50e0*/  @!PT LDS RZ, [RZ] ;  /* 0x00000000fffff984 */ /* 0x000fe20000000800 */
[----:B------:R-:W-:Y:S01]  /*50f0*/  @!PT LDS RZ, [RZ] ;  /* 0x00000000fffff984 */ /* 0x000fe20000000800 */
[----:B------:R-:W-:Y:S01]  /*5100*/  @!PT LDS RZ, [RZ] ;  /* 0x00000000fffff984 */ /* 0x000fe20000000800 */
[----:B------:R3:W-:Y:S01]  /*5110*/  @!P3 LDGSTS.E.BYPASS.LTC128B.128 [R228+0xe800], [R14.64+0x180] ;  /* 0x0e8001800ee4bfae */ /* 0x0007e2000b901d54 */
[C---:B----4-:R-:W-:Y:S02]  /*5120*/  @!P5 LEA R20, P1, R13.reuse, c[0x0][0x168], 0x1 ;  /* 0x00005a000d14da11 */ /* 0x050fe400078208ff */
[C-C-:B------:R-:W-:Y:S01]  /*5130*/  @!P6 LEA.HI.X R23, R13.reuse, c[0x0][0x16c], R5.reuse, 0x1, P2 ;  /* 0x00005b000d17ea11 */ /* 0x140fe200010f0c05 */
[----:B------:R1:W-:Y:S01]  /*5140*/  @P6 STS.128 [R228+0x9000], RZ ;  /* 0x009000ffe4006388 */ /* 0x0003e20000000c00 */
[----:B------:R-:W-:-:S02]  /*5150*/  @!P5 LEA.HI.X R21, R13, c[0x0][0x16c], R5, 0x1, P1 ;  /* 0x00005b000d15da11 */ /* 0x000fc400008f0c05 */
[C---:B-----5:R-:W-:Y:S01]  /*5160*/  @!P4 LEA R18, P2, R13.reuse, c[0x0][0x168], 0x1 ;  /* 0x00005a000d12ca11 */ /* 0x060fe200078408ff */
[----:B------:R-:W-:Y:S01]  /*5170*/  @!PT LDS RZ, [RZ] ;  /* 0x00000000fffff984 */ /* 0x000fe20000000800 */
[----:B------:R-:W-:Y:S01]  /*5180*/  @!PT LDS RZ, [RZ] ;  /* 0x00000000fffff984 */ /* 0x000fe20000000800 */
[----:B------:R-:W-:Y:S01]  /*5190*/  @!PT LDS RZ, [RZ] ;  /* 0x00000000fffff984 */ /* 0x000fe20000000800 */
[----:B------:R4:W-:Y:S03]  /*51a0*/  @!P6 LDGSTS.E.BYPASS.LTC128B.128 [R228+0x9000], [R22.64] ;  /* 0x0900000016e4efae */ /* 0x0009e6000b901d54 */
[C---:B------:R-:W-:Y:S01]  /*51b0*/  @!P4 LEA.HI.X R19, R13.reuse, c[0x0][0x16c], R5, 0x1, P2 ;  /* 0x00005b000d13ca11 */ /* 0x040fe200010f0c05 */
[----:B------:R1:W-:Y:S01]  /*51c0*/  @P5 STS.128 [R228+0xb000], RZ ;  /* 0x00b000ffe4005388 */ /* 0x0003e20000000c00 */
[----:B------:R-:W-:-:S03]  /*51d0*/  IADD3 R3, P2, R13, UR27, RZ ;  /* 0x0000001b0d037c10 */ /* 0x000fc6000ff5e0ff */
        /* <DEDUP_REMOVED lines=9> */
[----:B---3--:R-:W-:-:S03]  /*5270*/  @!P3 LEA R14, P1, R13, c[0x0][0x168], 0x1 ;  /* 0x00005a000d0eba11 */ /* 0x008fc600078208ff */
[----:B------:R1:W-:Y:S01]  /*5280*/  @P3 STS.128 [R228+0xf000], RZ ;  /* 0x00f000ffe4003388 */ /* 0x0003e20000000c00 */
[----:B------:R-:W-:Y:S02]  /*5290*/  @!P3 LEA.HI.X R15, R13, c[0x0][0x16c], R5, 0x1, P1 ;  /* 0x00005b000d0fba11 */ /* 0x000fe400008f0c05 */
[----:B------:R-:W-:Y:S02]  /*52a0*/  IADD3.X R5, R5, UR28, RZ, P2, !PT ;  /* 0x0000001c05057c10 */ /* 0x000fe400097fe4ff */
[C---:B----4-:R-:W-:Y:S01]  /*52b0*/  @!P6 LEA R22, P1, R3.reuse, c[0x0][0x168], 0x1 ;  /* 0x00005a000316ea11 */ /* 0x050fe200078208ff */
[----:B------:R-:W-:Y:S01]  /*52c0*/  @!PT LDS RZ, [RZ] ;  /* 0x00000000fffff984 */ /* 0x000fe20000000800 */
[----:B------:R-:W-:Y:S01]  /*52d0*/  @!PT LDS RZ, [RZ] ;  /* 0x00000000fffff984 */ /* 0x000fe20000000800 */
[----:B------:R-:W-:Y:S01]  /*52e0*/  @!PT LDS RZ, [RZ] ;  /* 0x00000000fffff984 */ /* 0x000fe20000000800 */
[----:B------:R1:W-:Y:S01]  /*52f0*/  @!P3 LDGSTS.E.BYPASS.LTC128B.128 [R228+0xf000], [R14.64+0x180] ;  /* 0x0f0001800ee4bfae */ /* 0x0003e2000b901d54 */
[C---:B--2---:R-:W-:Y:S02]  /*5300*/  @!P5 LEA R36, P2, R3.reuse, c[0x0][0x168], 0x1 ;  /* 0x00005a000324da11 */ /* 0x044fe400078408ff */
        /* <DEDUP_REMOVED lines=27> */
.L_x_119:
[----:B------:R-:W-:Y:S05]  /*54c0*/  BSYNC B0 ;  /* 0x0000000000007941 */ /* 0x000fea0003800000 */
.L_x_118:
[----:B------:R-:W0:Y:S02]  /*54d0*/  LDGDEPBAR ;  /* 0x00000000000079af */ /* 0x000e240000000000 */
.L_x_117:
[----:B-1----:R-:W-:Y:S02]  /*54e0*/  FMNMX.FTZ R14, R28, R29, !PT ;  /* 0x0000001d1c0e7209 */ /* 0x002fe40007810000 */
        /* <DEDUP_REMOVED lines=44> */
[----:B------:R-:W-:Y:S04]  /*57b0*/  LDSM.16.MT88.4 R80, [R217+0x12000] ;  /* 0x01200000d950783b */ /* 0x000fe80000004200 */
[----:B------:R-:W-:Y:S04]  /*57c0*/  LDSM.16.MT88.4 R88, [R216+0x12000] ;  /* 0x01200000d858783b */ /* 0x000fe80000004200 */
[----:B------:R-:W-:Y:S04]  /*57d0*/  LDSM.16.MT88.4 R96, [R220+0x14000] ;  /* 0x01400000dc60783b */ /* 0x000fe80000004200 */
[----:B------:R-:W-:Y:S01]  /*57e0*/  LDSM.16.MT88.4 R104, [R218+0x14000] ;  /* 0x01400000da68783b */ /* 0x000fe20000004200 */
[----:B-1----:R-:W-:-:S03]  /*57f0*/  FMNMX.FTZ R164, R13, R164, !PT ;  /* 0x000000a40da47209 */ /* 0x002fc60007810000 */
[----:B------:R-:W-:Y:S01]  /*5800*/  LDSM.16.MT88.4 R112, [R217+0x14000] ;  /* 0x01400000d970783b */ /* 0x000fe20000004200 */
[C---:B------:R-:W-:Y:S01]  /*5810*/  FSETP.NEU.FTZ.AND P1, PT, R164.reuse, -INF , PT ;  /* 0xff800000a400780b */ /* 0x040fe20003f3d000 */
[----:B------:R-:W-:Y:S01]  /*5820*/  FMUL.FTZ R34, R164, c[0x0][0x23c] ;  /* 0x00008f00a4227a20 */ /* 0x000fe20000410000 */
[----:B--2---:R-:W-:Y:S01]  /*5830*/  FMNMX.FTZ R3, R5, R3, !PT ;  /* 0x0000000305037209 */ /* 0x004fe20007810000 */
[----:B------:R-:W-:Y:S03]  /*5840*/  LDSM.16.MT88.4 R120, [R216+0x14000] ;  /* 0x01400000d878783b */ /* 0x000fe60000004200 */
[----:B------:R-:W-:Y:S01]  /*5850*/  FSEL R34, R34, RZ, P1 ;  /* 0x000000ff22227208 */ /* 0x000fe20000800000 */
[C---:B------:R-:W-:Y:S01]  /*5860*/  FMUL.FTZ R188, R3.reuse, c[0x0][0x23c] ;  /* 0x00008f0003bc7a20 */ /* 0x040fe20000410000 */
[----:B------:R-:W-:Y:S01]  /*5870*/  FSETP.NEU.FTZ.AND P1, PT, R3, -INF , PT ;  /* 0xff8000000300780b */ /* 0x000fe20003f3d000 */
[----:B------:R-:W-:Y:S02]  /*5880*/  LDSM.16.MT88.4 R128, [R220+0x16000] ;  /* 0x01600000dc80783b */ /* 0x000fe40000004200 */
[--C-:B------:R-:W-:Y:S01]  /*5890*/  FFMA.FTZ R176, R41, c[0x0][0x23c], -R34.reuse ;  /* 0x00008f0029b07a23 */ /* 0x100fe20000010822 */
[----:B------:R-:W-:Y:S01]  /*58a0*/  FSEL R188, R188, RZ, P1 ;  /* 0x000000ffbcbc7208 */ /* 0x000fe20000800000 */
[----:B------:R-:W1:Y:S01]  /*58b0*/  LDSM.16.MT88.4 R40, [R218+0x10000] ;  /* 0x01000000da28783b */ /* 0x000e620000004200 */
[----:B------:R-:W-:-:S02]  /*58c0*/  FFMA.FTZ R178, R28, c[0x0][0x23c], -R34 ;  /* 0x00008f001cb27a23 */ /* 0x000fc40000010822 */
[--C-:B------:R-:W-:Y:S01]  /*58d0*/  FFMA.FTZ R177, R29, c[0x0][0x23c], -R34.reuse ;  /* 0x00008f001db17a23 */ /* 0x100fe20000010822 */
[----:B------:R-:W2:Y:S01]  /*58e0*/  LDSM.16.MT88.4 R136, [R218+0x16000] ;  /* 0x01600000da88783b */ /* 0x000ea20000004200 */
[----:B------:R-:W-:Y:S01]  /*58f0*/  FFMA.FTZ R172, R31, c[0x0][0x23c], -R34 ;  /* 0x00008f001fac7a23 */ /* 0x000fe20000010822 */
[----:B------:R-:W-:Y:S01]  /*5900*/  MUFU.EX2 R176, R176 ;  /* 0x000000b000b07308 */ /* 0x000fe20000000800 */
[--C-:B------:R-:W-:Y:S01]  /*5910*/  FFMA.FTZ R179, R12, c[0x0][0x23c], -R188.reuse ;  /* 0x00008f000cb37a23 */ /* 0x100fe200000108bc */
[----:B------:R-:W3:Y:S01]  /*5920*/  LDSM.16.MT88.4 R152, [R217+0x16000] ;  /* 0x01600000d998783b */ /* 0x000ee20000004200 */
[--C-:B------:R-:W-:Y:S02]  /*5930*/  FFMA.FTZ R181, R26, c[0x0][0x23c], -R188.reuse ;  /* 0x00008f001ab57a23 */ /* 0x100fe400000108bc */
[--C-:B------:R-:W-:Y:S01]  /*5940*/  FFMA.FTZ R180, R25, c[0x0][0x23c], -R188.reuse ;  /* 0x00008f0019b47a23 */ /* 0x100fe200000108bc */
[----:B------:R-:W-:Y:S01]  /*5950*/  LDSM.16.MT88.4 R12, [R220+0x10800] ;  /* 0x01080000dc0c783b */ /* 0x000fe20000004200 */
[----:B------:R-:W-:Y:S01]  /*5960*/  FFMA.FTZ R173, R27, c[0x0][0x23c], -R188 ;  /* 0x00008f001bad7a23 */ /* 0x000fe200000108bc */
[----:B------:R-:W-:Y:S01]  /*5970*/  MUFU.EX2 R178, R178 ;  /* 0x000000b200b27308 */ /* 0x000fe20000000800 */
[--C-:B------:R-:W-:Y:S01]  /*5980*/  FFMA.FTZ R175, R6, c[0x0][0x23c], -R34.reuse ;  /* 0x00008f0006af7a23 */ /* 0x100fe20000010822 */
[----:B------:R-:W-:Y:S01]  /*5990*/  LDSM.16.MT88.4 R20, [R220+0x12800] ;  /* 0x01280000dc14783b */ /* 0x000fe20000004200 */
[----:B------:R-:W-:-:S02]  /*59a0*/  FFMA.FTZ R171, R7, c[0x0][0x23c], -R34 ;  /* 0x00008f0007ab7a23 */ /* 0x000fc40000010822 */
[----:B------:R-:W-:Y:S01]  /*59b0*/  FFMA.FTZ R2, R11, c[0x0][0x23c], -R34 ;  /* 0x00008f000b027a23 */ /* 0x000fe20000010822 */
[----:B------:R-:W4:Y:S01]  /*59c0*/  LDSM.16.MT88.4 R4, [R216+0x16000] ;  /* 0x01600000d804783b */ /* 0x000f220000004200 */
[--C-:B------:R-:W-:Y:S01]  /*59d0*/  FFMA.FTZ R174, R8, c[0x0][0x23c], -R188.reuse ;  /* 0x00008f0008ae7a23 */ /* 0x100fe200000108bc */
[----:B------:R-:W5:Y:S01]  /*59e0*/  MUFU.EX2 R177, R177 ;  /* 0x000000b100b17308 */ /* 0x000f620000000800 */
[--C-:B------:R-:W-:Y:S01]  /*59f0*/  FFMA.FTZ R169, R9, c[0x0][0x23c], -R188.reuse ;  /* 0x00008f0009a97a23 */ /* 0x100fe200000108bc */
[----:B------:R-:W-:Y:S01]  /*5a00*/  LDSM.16.MT88.4 R28, [R216+0x12800] ;  /* 0x01280000d81c783b */ /* 0x000fe20000004200 */
[----:B------:R-:W-:Y:S02]  /*5a10*/  FFMA.FTZ R168, R10, c[0x0][0x23c], -R188 ;  /* 0x00008f000aa87a23 */ /* 0x000fe400000108bc */
[----:B------:R-:W-:Y:S01]  /*5a20*/  FFMA.FTZ R170, R24, c[0x0][0x23c], -R34 ;  /* 0x00008f0018aa7a23 */ /* 0x000fe20000010822 */
[----:B------:R-:W1:Y:S01]  /*5a30*/  LDSM.16.MT88.4 R8, [R218+0x10800] ;  /* 0x01080000da08783b */ /* 0x000e620000004200 */
[----:B------:R-:W-:Y:S01]  /*5a40*/  FFMA.FTZ R0, R16, c[0x0][0x23c], -R188 ;  /* 0x00008f0010007a23 */ /* 0x000fe200000108bc */
[----:B------:R-:W2:Y:S01]  /*5a50*/  MUFU.EX2 R172, R172 ;  /* 0x000000ac00ac7308 */ /* 0x000ea20000000800 */
[--C-:B------:R-:W-:Y:S01]  /*5a60*/  FFMA.FTZ R182, R182, c[0x0][0x23c], -R34.reuse ;  /* 0x00008f00b6b67a23 */ /* 0x100fe20000010822 */
[----:B------:R-:W1:Y:S01]  /*5a70*/  LDSM.16.MT88.4 R16, [R216+0x10800] ;  /* 0x01080000d810783b */ /* 0x000e620000004200 */
[----:B------:R-:W-:-:S02]  /*5a80*/  FFMA.FTZ R183, R183, c[0x0][0x23c], -R34 ;  /* 0x00008f00b7b77a23 */ /* 0x000fc40000010822 */
[--C-:B------:R-:W-:Y:S01]  /*5a90*/  FFMA.FTZ R184, R184, c[0x0][0x23c], -R34.reuse ;  /* 0x00008f00b8b87a23 */ /* 0x100fe20000010822 */
[----:B------:R-:W1:Y:S01]  /*5aa0*/  LDSM.16.MT88.4 R24, [R217+0x10800] ;  /* 0x01080000d918783b */ /* 0x000e620000004200 */
[----:B------:R-:W-:Y:S01]  /*5ab0*/  FFMA.FTZ R185, R185, c[0x0][0x23c], -R34 ;  /* 0x00008f00b9b97a23 */ /* 0x000fe20000010822 */
[----:B------:R-:W-:Y:S01]  /*5ac0*/  MUFU.EX2 R179, R179 ;  /* 0x000000b300b37308 */ /* 0x000fe20000000800 */
[----:B-----5:R-:W-:Y:S01]  /*5ad0*/  F2FP.PACK_AB R144, R177, R178 ;  /* 0x000000b2b190723e */ /* 0x020fe200000000ff */
[--C-:B------:R-:W-:Y:S02]  /*5ae0*/  FFMA.FTZ R189, R189, c[0x0][0x23c], -R188.reuse ;  /* 0x00008f00bdbd7a23 */ /* 0x100fe400000108bc */
[--C-:B------:R-:W-:Y:S02]  /*5af0*/  FFMA.FTZ R191, R191, c[0x0][0x23c], -R188.reuse ;  /* 0x00008f00bfbf7a23 */ /* 0x100fe400000108bc */
[--C-:B------:R-:W-:Y:S02]  /*5b00*/  FFMA.FTZ R192, R192, c[0x0][0x23c], -R188.reuse ;  /* 0x00008f00c0c07a23 */ /* 0x100fe400000108bc */
[----:B------:R-:W5:Y:S01]  /*5b10*/  MUFU.EX2 R181, R181 ;  /* 0x000000b500b57308 */ /* 0x000f620000000800 */
[----:B--2---:R-:W-:Y:S01]  /*5b20*/  F2FP.PACK_AB R146, R172, R176 ;  /* 0x000000b0ac92723e */ /* 0x004fe200000000ff */
[----:B------:R-:W-:-:S02]  /*5b30*/  FFMA.FTZ R193, R193, c[0x0][0x23c], -R188 ;  /* 0x00008f00c1c17a23 */ /* 0x000fc400000108bc */
[--C-:B------:R-:W-:Y:S02]  /*5b40*/  FFMA.FTZ R195, R195, c[0x0][0x23c], -R34.reuse ;  /* 0x00008f00c3c37a23 */ /* 0x100fe40000010822 */
[--C-:B------:R-:W-:Y:S02]  /*5b50*/  FFMA.FTZ R194, R194, c[0x0][0x23c], -R34.reuse ;  /* 0x00008f00c2c27a23 */ /* 0x100fe40000010822 */
[----:B------:R-:W-:Y:S01]  /*5b60*/  MUFU.EX2 R180, R180 ;  /* 0x000000b400b47308 */ /* 0x000fe20000000800 */
[--C-:B------:R-:W-:Y:S02]  /*5b70*/  FFMA.FTZ R196, R35, c[0x0][0x23c], -R34.reuse ;  /* 0x00008f0023c47a23 */ /* 0x100fe40000010822 */
[----:B------:R-:W-:Y:S02]  /*5b80*/  FFMA.FTZ R243, R33, c[0x0][0x23c], -R34 ;  /* 0x00008f0021f37a23 */ /* 0x000fe40000010822 */
[--C-:B------:R-:W-:Y:S02]  /*5b90*/  FFMA.FTZ R197, R32, c[0x0][0x23c], -R188.reuse ;  /* 0x00008f0020c57a23 */ /* 0x100fe400000108bc */
[--C-:B------:R-:W-:Y:S01]  /*5ba0*/  FFMA.FTZ R190, R190, c[0x0][0x23c], -R188.reuse ;  /* 0x00008f00bebe7a23 */ /* 0x100fe200000108bc */
[----:B------:R-:W2:Y:S01]  /*5bb0*/  MUFU.EX2 R173, R173 ;  /* 0x000000ad00ad7308 */ /* 0x000ea20000000800 */
[----:B-----5:R-:W-:Y:S01]  /*5bc0*/  F2FP.PACK_AB R145, R181, R179 ;  /* 0x000000b3b591723e */ /* 0x020fe200000000ff */
[--C-:B------:R-:W-:Y:S01]  /*5bd0*/  FFMA.FTZ R187, R187, c[0x0][0x23c], -R188.reuse ;  /* 0x00008f00bbbb7a23 */ /* 0x100fe200000108bc */
[----:B------:R-:W-:Y:S01]  /*5be0*/  LDSM.16.MT88.4 R32, [R220+0x11800] ;  /* 0x01180000dc20783b */ /* 0x000fe20000004200 */
[----:B------:R-:W-:-:S02]  /*5bf0*/  FFMA.FTZ R242, R186, c[0x0][0x23c], -R188 ;  /* 0x00008f00baf27a23 */ /* 0x000fc400000108bc */
[----:B------:R-:W-:Y:S02]  /*5c00*/  FADD.FTZ R177, R178, R177 ;  /* 0x000000b1b2b17221 */ /* 0x000fe40000010000 */
[----:B------:R-:W-:Y:S01]  /*5c10*/  MUFU.EX2 R175, R175 ;  /* 0x000000af00af7308 */ /* 0x000fe20000000800 */
[----:B------:R-:W-:Y:S02]  /*5c20*/  FADD.FTZ R179, R179, R181 ;  /* 0x000000b5b3b37221 */ /* 0x000fe40000010000 */
[----:B------:R-:W-:-:S04]  /*5c30*/  FADD.FTZ R176, R176, R177 ;  /* 0x000000b1b0b07221 */ /* 0x000fc80000010000 */
[----:B------:R-:W-:Y:S01]  /*5c40*/  FADD.FTZ R176, R172, R176 ;  /* 0x000000b0acb07221 */ /* 0x000fe20000010000 */
[----:B--2---:R-:W-:Y:S01]  /*5c50*/  F2FP.PACK_AB R147, R173, R180 ;  /* 0x000000b4ad93723e */ /* 0x004fe200000000ff */
[----:B------:R-:W2:Y:S01]  /*5c60*/  MUFU.EX2 R171, R171 ;  /* 0x000000ab00ab7308 */ /* 0x000ea20000000800 */
[----:B------:R-:W-:-:S04]  /*5c70*/  FADD.FTZ R180, R180, R179 ;  /* 0x000000b3b4b47221 */ /* 0x000fc80000010000 */
[----:B------:R-:W-:Y:S01]  /*5c80*/  FADD.FTZ R180, R173, R180 ;  /* 0x000000b4adb47221 */ /* 0x000fe20000010000 */
[C---:B------:R-:W-:Y:S02]  /*5c90*/  HMMA.16816.F32 R160, R144.reuse, R156, RZ ;  /* 0x0000009c90a0723c */ /* 0x040fe400000018ff */
[----:B------:R-:W-:Y:S06]  /*5ca0*/  MUFU.EX2 R170, R170 ;  /* 0x000000aa00aa7308 */ /* 0x000fec0000000800 */
[C---:B-1----:R-:W-:Y:S02]  /*5cb0*/  HMMA.16816.F32 R36, R144.reuse, R40, RZ ;  /* 0x000000289024723c */ /* 0x042fe400000018ff */
        /* <DEDUP_REMOVED lines=26> */
[----:B------:R-:W1:Y:S06]  /*5e60*/  MUFU.EX2 R195, R195 ;  /* 0x000000c300c37308 */ /* 0x000e6c0000000800 */
[C---:B------:R-:W-:Y:S02]  /*5e70*/  HMMA.16816.F32 R132, R144.reuse, R136, RZ ;  /* 0x000000889084723c */ /* 0x040fe400000018ff */
[----:B------:R-:W-:Y:S06]  /*5e80*/  MUFU.EX2 R194, R194 ;  /* 0x000000c200c27308 */ /* 0x000fec0000000800 */
[C---:B---3--:R-:W-:Y:S02]  /*5e90*/  HMMA.16816.F32 R140, R144.reuse, R152, RZ ;  /* 0x00000098908c723c */ /* 0x048fe400000018ff */
[----:B------:R-:W-:Y:S06]  /*5ea0*/  MUFU.EX2 R196, R196 ;  /* 0x000000c400c47308 */ /* 0x000fec0000000800 */
[C---:B------:R-:W-:Y:S02]  /*5eb0*/  HMMA.16816.F32 R48, R144.reuse, R50, RZ ;  /* 0x000000329030723c */ /* 0x040fe400000018ff */
[----:B------:R-:W-:Y:S06]  /*5ec0*/  MUFU.EX2 R243, R243 ;  /* 0x000000f300f37308 */ /* 0x000fec0000000800 */
[C---:B------:R-:W-:Y:S02]  /*5ed0*/  HMMA.16816.F32 R56, R144.reuse, R58, RZ ;  /* 0x0000003a9038723c */ /* 0x040fe400000018ff */
[----:B------:R-:W3:Y:S06]  /*5ee0*/  MUFU.EX2 R197, R197 ;  /* 0x000000c500c57308 */ /* 0x000eec0000000800 */
        /* <DEDUP_REMOVED lines=14> */
[C---:B----4-:R-:W-:Y:S07]  /*5fd0*/  HMMA.16816.F32 R148, R144.reuse, R4, RZ ;  /* 0x000000049094723c */ /* 0x050fee00000018ff */
[----:B--2---:R-:W-:Y:S01]  /*5fe0*/  F2FP.PACK_AB R4, R171, R175 ;  /* 0x000000afab04723e */ /* 0x004fe200000000ff */
[----:B------:R-:W-:Y:S01]  /*5ff0*/  HMMA.16816.F32 R144, R144, R6, RZ ;  /* 0x000000069090723c */ /* 0x000fe200000018ff */
[----:B-1----:R-:W-:Y:S01]  /*6000*/  F2FP.PACK_AB R5, R169, R174 ;  /* 0x000000aea905723e */ /* 0x002fe200000000ff */
[----:B------:R-:W-:-:S02]  /*6010*/  FADD.FTZ R175, R175, R176 ;  /* 0x000000b0afaf7221 */ /* 0x000fc40000010000 */
[----:B------:R-:W-:Y:S02]  /*6020*/  FADD.FTZ R174, R174, R180 ;  /* 0x000000b4aeae7221 */ /* 0x000fe40000010000 */
[----:B------:R-:W-:Y:S01]  /*6030*/  FADD.FTZ R175, R171, R175 ;  /* 0x000000afabaf7221 */ /* 0x000fe20000010000 */
[----:B------:R-:W-:Y:S01]  /*6040*/  F2FP.PACK_AB R6, R2, R170 ;  /* 0x000000aa0206723e */ /* 0x000fe200000000ff */
[----:B------:R-:W-:Y:S01]  /*6050*/  FADD.FTZ R174, R169, R174 ;  /* 0x000000aea9ae7221 */ /* 0x000fe20000010000 */
[----:B-----5:R-:W-:Y:S01]  /*6060*/  F2FP.PACK_AB R7, R0, R168 ;  /* 0x000000a80007723e */ /* 0x020fe200000000ff */
[----:B------:R-:W-:Y:S02]  /*6070*/  FADD.FTZ R170, R170, R175 ;  /* 0x000000afaaaa7221 */ /* 0x000fe40000010000 */
[----:B------:R-:W-:Y:S02]  /*6080*/  FADD.FTZ R168, R168, R174 ;  /* 0x000000aea8a87221 */ /* 0x000fe40000010000 */
[----:B------:R-:W-:-:S02]  /*6090*/  FADD.FTZ R170, R2, R170 ;  /* 0x000000aa02aa7221 */ /* 0x000fc40000010000 */
[----:B------:R-:W-:Y:S01]  /*60a0*/  HMMA.16816.F32 R160, R4, R12, R160 ;  /* 0x0000000c04a0723c */ /* 0x000fe200000018a0 */
[----:B------:R-:W-:-:S07]  /*60b0*/  FADD.FTZ R168, R0, R168 ;  /* 0x000000a800a87221 */ /* 0x000fce0000010000 */
[C---:B------:R-:W-:Y:S01]  /*60c0*/  HMMA.16816.F32 R156, R4.reuse, R14, R156 ;  /* 0x0000000e049c723c */ /* 0x040fe2000000189c */
[----:B------:R-:W1:Y:S07]  /*60d0*/  LDSM.16.MT88.4 R12, [R218+0x12800] ;  /* 0x01280000da0c783b */ /* 0x000e6e0000004200 */
[C---:B------:R-:W-:Y:S08]  /*60e0*/  HMMA.16816.F32 R36, R4.reuse, R8, R36 ;  /* 0x000000080424723c */ /* 0x040ff00000001824 */
[C---:B------:R-:W-:Y:S01]  /*60f0*/  HMMA.16816.F32 R40, R4.reuse, R10, R40 ;  /* 0x0000000a0428723c */ /* 0x040fe20000001828 */
[----:B------:R-:W2:Y:S07]  /*6100*/  LDSM.16.MT88.4 R8, [R217+0x12800] ;  /* 0x01280000d908783b */ /* 0x000eae0000004200 */
[C---:B------:R-:W-:Y:S08]  /*6110*/  HMMA.16816.F32 R52, R4.reuse, R16, R52 ;  /* 0x000000100434723c */ /* 0x040ff00000001834 */
[C---:B------:R-:W-:Y:S01]  /*6120*/  HMMA.16816.F32 R56, R4.reuse, R18, R56 ;  /* 0x000000120438723c */ /* 0x040fe20000001838 */
[----:B------:R-:W-:Y:S07]  /*6130*/  LDSM.16.MT88.4 R16, [R220+0x14800] ;  /* 0x01480000dc10783b */ /* 0x000fee0000004200 */
[C---:B------:R-:W-:Y:S08]  /*6140*/  HMMA.16816.F32 R44, R4.reuse, R24, R44 ;  /* 0x00000018042c723c */ /* 0x040ff0000000182c */
[C---:B-1----:R-:W-:Y:S08]  /*6150*/  HMMA.16816.F32 R68, R4.reuse, R12, R68 ;  /* 0x0000000c0444723c */ /* 0x042ff00000001844 */
[C---:B------:R-:W-:Y:S01]  /*6160*/  HMMA.16816.F32 R72, R4.reuse, R14, R72 ;  /* 0x0000000e0448723c */ /* 0x040fe20000001848 */
[----:B------:R-:W1:Y:S07]  /*6170*/  LDSM.16.MT88.4 R12, [R217+0x14800] ;  /* 0x01480000d90c783b */ /* 0x000e6e0000004200 */
[C---:B--2---:R-:W-:Y:S08]  /*6180*/  HMMA.16816.F32 R76, R4.reuse, R8, R76 ;  /* 0x00000008044c723c */ /* 0x044ff0000000184c */
[C---:B------:R-:W-:Y:S01]  /*6190*/  HMMA.16816.F32 R80, R4.reuse, R10, R80 ;  /* 0x0000000a0450723c */ /* 0x040fe20000001850 */
[----:B------:R-:W2:Y:S07]  /*61a0*/  LDSM.16.MT88.4 R8, [R216+0x14800] ;  /* 0x01480000d808783b */ /* 0x000eae0000004200 */
        /* <DEDUP_REMOVED lines=26> */
[C---:B------:R-:W-:Y:S08]  /*6350*/  HMMA.16816.F32 R124, R4.reuse, R20, R124 ;  /* 0x00000014047c723c */ /* 0x040ff0000000187c */
[C---:B------:R-:W-:Y:S01]  /*6360*/  HMMA.16816.F32 R128, R4.reuse, R22, R128 ;  /* 0x000000160480723c */ /* 0x040fe20000001880 */
[----:B------:R-:W5:Y:S07]  /*6370*/  LDSM.16.MT88.4 R20, [R218+0x11000] ;  /* 0x01100000da14783b */ /* 0x000f6e0000004200 */
        /* <DEDUP_REMOVED lines=13> */
[C---:B-1----:R-:W-:Y:S01]  /*6450*/  HMMA.16816.F32 R60, R4.reuse, R12, R60 ;  /* 0x0000000c043c723c */ /* 0x042fe2000000183c */
[----:B------:R-:W-:Y:S02]  /*6460*/  FADD.FTZ R184, R185, R184 ;  /* 0x000000b8b9b87221 */ /* 0x000fe40000010000 */
[----:B------:R-:W-:Y:S02]  /*6470*/  FADD.FTZ R192, R193, R192 ;  /* 0x000000c0c1c07221 */ /* 0x000fe40000010000 */
[----:B------:R-:W-:Y:S02]  /*6480*/  FADD.FTZ R184, R195, R184 ;  /* 0x000000b8c3b87221 */ /* 0x000fe40000010000 */
[----:B---3--:R-:W-:Y:S01]  /*6490*/  FADD.FTZ R192, R197, R192 ;  /* 0x000000c0c5c07221 */ /* 0x008fe20000010000 */
[----:B------:R-:W-:Y:S01]  /*64a0*/  HMMA.16816.F32 R64, R4, R14, R64 ;  /* 0x0000000e0440723c */ /* 0x000fe20000001840 */
[----:B------:R-:W1:Y:S01]  /*64b0*/  LDSM.16.MT88.4 R12, [R217+0x15000] ;  /* 0x01500000d90c783b */ /* 0x000e620000004200 */
[----:B------:R-:W-:-:S02]  /*64c0*/  FADD.FTZ R184, R194, R184 ;  /* 0x000000b8c2b87221 */ /* 0x000fc40000010000 */
[----:B------:R-:W-:Y:S02]  /*64d0*/  FADD.FTZ R192, R190, R192 ;  /* 0x000000c0bec07221 */ /* 0x000fe40000010000 */
[----:B------:R-:W-:Y:S02]  /*64e0*/  FADD.FTZ R184, R196, R184 ;  /* 0x000000b8c4b87221 */ /* 0x000fe40000010000 */
[----:B--2---:R-:W-:Y:S01]  /*64f0*/  HMMA.16816.F32 R68, R4, R8, R68 ;  /* 0x000000080444723c */ /* 0x004fe20000001844 */
[----:B------:R-:W-:-:S07]  /*6500*/  FADD.FTZ R192, R187, R192 ;  /* 0x000000c0bbc07221 */ /* 0x000fce0000010000 */
[C---:B------:R-:W-:Y:S01]  /*6510*/  HMMA.16816.F32 R72, R4.reuse, R10, R72 ;  /* 0x0000000a0448723c */ /* 0x040fe20000001848 */
[----:B------:R-:W2:Y:S07]  /*6520*/  LDSM.16.MT88.4 R8, [R216+0x15000] ;  /* 0x01500000d808783b */ /* 0x000eae0000004200 */
[C---:B-----5:R-:W-:Y:S08]  /*6530*/  HMMA.16816.F32 R36, R4.reuse, R20, R36 ;  /* 0x000000140424723c */ /* 0x060ff00000001824 */
        /* <DEDUP_REMOVED lines=224> */
[----:B-1----:R-:W3:Y:S04]  /*7340*/  LDSM.16.M88.4 R24, [R225+0x8000] ;  /* 0x00800000e118783b */ /* 0x002ee80000000200 */
[----:B-----5:R-:W4:Y:S04]  /*7350*/  LDSM.16.M88.4 R16, [R225+0x8800] ;  /* 0x00880000e110783b */ /* 0x020f280000000200 */
[----:B------:R-:W1:Y:S04]  /*7360*/  LDSM.16.M88.4 R176, [R225+0x9000] ;  /* 0x00900000e1b0783b */ /* 0x000e680000000200 */
[----:B--2---:R-:W2:Y:S04]  /*7370*/  LDSM.16.M88.4 R28, [R225+0x9800] ;  /* 0x00980000e11c783b */ /* 0x004ea80000000200 */
[----:B------:R-:W-:Y:S04]  /*7380*/  LDSM.16.M88.4 R12, [R224] ;  /* 0x00000000e00c783b */ /* 0x000fe80000000200 */
[----:B------:R-:W5:Y:S04]  /*7390*/  LDSM.16.M88.4 R8, [R223] ;  /* 0x00000000df08783b */ /* 0x000f680000000200 */
[----:B------:R-:W1:Y:S04]  /*73a0*/  LDSM.16.M88.4 R192, [R215] ;  /* 0x00000000d7c0783b */ /* 0x000e680000000200 */
[----:B------:R-:W2:Y:S04]  /*73b0*/  LDSM.16.M88.4 R188, [R214] ;  /* 0x00000000d6bc783b */ /* 0x000ea80000000200 */
[----:B------:R-:W2:Y:S04]  /*73c0*/  LDSM.16.M88.4 R32, [R213] ;  /* 0x00000000d520783b */ /* 0x000ea80000000200 */
[----:B------:R-:W-:Y:S01]  /*73d0*/  LDSM.16.M88.4 R184, [R219+0x8000] ;  /* 0x00800000dbb8783b */ /* 0x000fe20000000200 */
[C---:B---3--:R-:W-:Y:S03]  /*73e0*/  HMMA.16816.F32 R4, R168.reuse, R24, RZ ;  /* 0x00000018a804723c */ /* 0x048fe600000018ff */
[----:B------:R-:W-:Y:S04]  /*73f0*/  LDSM.16.M88.4 R196, [R219+0x9000] ;  /* 0x00900000dbc4783b */ /* 0x000fe80000000200 */
[----:B------:R-:W-:Y:S01]  /*7400*/  LDSM.16.M88.4 R244, [R202] ;  /* 0x00000000caf4783b */ /* 0x000fe20000000200 */
[C---:B------:R-:W-:Y:S03]  /*7410*/  HMMA.16816.F32 R24, R168.reuse, R26, RZ ;  /* 0x0000001aa818723c */ /* 0x040fe600000018ff */
[----:B------:R-:W0:Y:S05]  /*7420*/  LDGDEPBAR ;  /* 0x00000000000079af */ /* 0x000e2a0000000000 */
[C---:B----4-:R-:W-:Y:S08]  /*7430*/  HMMA.16816.F32 R20, R168.reuse, R16, RZ ;  /* 0x00000010a814723c */ /* 0x050ff000000018ff */
[C---:B-1----:R-:W-:Y:S08]  /*7440*/  HMMA.16816.F32 R180, R168.reuse, R176, RZ ;  /* 0x000000b0a8b4723c */ /* 0x042ff000000018ff */
[C---:B------:R-:W-:Y:S08]  /*7450*/  HMMA.16816.F32 R16, R168.reuse, R18, RZ ;  /* 0x00000012a810723c */ /* 0x040ff000000018ff */
[C---:B------:R-:W-:Y:S08]  /*7460*/  HMMA.16816.F32 R176, R168.reuse, R178, RZ ;  /* 0x000000b2a8b0723c */ /* 0x040ff000000018ff */
[C---:B--2---:R-:W-:Y:S08]  /*7470*/  HMMA.16816.F32 R172, R168.reuse, R28, RZ ;  /* 0x0000001ca8ac723c */ /* 0x044ff000000018ff */
[----:B------:R-:W-:Y:S01]  /*7480*/  HMMA.16816.F32 R168, R168, R30, RZ ;  /* 0x0000001ea8a8723c */ /* 0x000fe200000018ff */
[----:B------:R-:W-:Y:S07]  /*7490*/  LDSM.16.M88.4 R28, [R219+0x8800] ;  /* 0x00880000db1c783b */ /* 0x000fee0000000200 */
[C---:B-----5:R-:W-:Y:S08]  /*74a0*/  HMMA.16816.F32 R4, R12.reuse, R8, R4 ;  /* 0x000000080c04723c */ /* 0x060ff00000001804 */
[C---:B------:R-:W-:Y:S01]  /*74b0*/  HMMA.16816.F32 R24, R12.reuse, R10, R24 ;  /* 0x0000000a0c18723c */ /* 0x040fe20000001818 */
[----:B------:R-:W1:Y:S07]  /*74c0*/  LDSM.16.M88.4 R8, [R222] ;  /* 0x00000000de08783b */ /* 0x000e6e0000000200 */
[C---:B------:R-:W-:Y:S08]  /*74d0*/  HMMA.16816.F32 R20, R12.reuse, R192, R20 ;  /* 0x000000c00c14723c */ /* 0x040ff00000001814 */
[C---:B------:R-:W-:Y:S01]  /*74e0*/  HMMA.16816.F32 R16, R12.reuse, R194, R16 ;  /* 0x000000c20c10723c */ /* 0x040fe20000001810 */
[----:B------:R-:W-:Y:S07]  /*74f0*/  LDSM.16.M88.4 R192, [R212+0x800] ;  /* 0x00080000d4c0783b */ /* 0x000fee0000000200 */
[C---:B------:R-:W-:Y:S08]  /*7500*/  HMMA.16816.F32 R180, R12.reuse, R188, R180 ;  /* 0x000000bc0cb4723c */ /* 0x040ff000000018b4 */
[C---:B------:R-:W-:Y:S01]  /*7510*/  HMMA.16816.F32 R176, R12.reuse, R190, R176 ;  /* 0x000000be0cb0723c */ /* 0x040fe200000018b0 */
[----:B------:R-:W2:Y:S07]  /*7520*/  LDSM.16.M88.4 R188, [R219+0x9800] ;  /* 0x00980000dbbc783b */ /* 0x000eae0000000200 */
[C---:B------:R-:W-:Y:S08]  /*7530*/  HMMA.16816.F32 R172, R12.reuse, R32, R172 ;  /* 0x000000200cac723c */ /* 0x040ff000000018ac */
[----:B------:R-:W-:Y:S01]  /*7540*/  HMMA.16816.F32 R168, R12, R34, R168 ;  /* 0x000000220ca8723c */ /* 0x000fe200000018a8 */
[----:B------:R-:W-:Y:S04]  /*7550*/  LDSM.16.M88.4 R12, [R221] ;  /* 0x00000000dd0c783b */ /* 0x000fe80000000200 */
[----:B------:R-:W3:Y:S03]  /*7560*/  LDSM.16.M88.4 R32, [R212] ;  /* 0x00000000d420783b */ /* 0x000ee60000000200 */
[C---:B-1----:R-:W-:Y:S08]  /*7570*/  HMMA.16816.F32 R4, R8.reuse, R184, R4 ;  /* 0x000000b80804723c */ /* 0x042ff00000001804 */
[C---:B------:R-:W-:Y:S01]  /*7580*/  HMMA.16816.F32 R24, R8.reuse, R186, R24 ;  /* 0x000000ba0818723c */ /* 0x040fe20000001818 */
[----:B------:R-:W1:Y:S07]  /*7590*/  LDSM.16.M88.4 R184, [R212+0x1000] ;  /* 0x00100000d4b8783b */ /* 0x000e6e0000000200 */
[C---:B------:R-:W-:Y:S08]  /*75a0*/  HMMA.16816.F32 R20, R8.reuse, R28, R20 ;  /* 0x0000001c0814723c */ /* 0x040ff00000001814 */
[C---:B------:R-:W-:Y:S01]  /*75b0*/  HMMA.16816.F32 R16, R8.reuse, R30, R16 ;  /* 0x0000001e0810723c */ /* 0x040fe20000001810 */
[----:B------:R-:W4:Y:S07]  /*75c0*/  LDSM.16.M88.4 R28, [R212+0x1800] ;  /* 0x00180000d41c783b */ /* 0x000f2e0000000200 */
[C---:B------:R-:W-:Y:S08]  /*75d0*/  HMMA.16816.F32 R180, R8.reuse, R196, R180 ;  /* 0x000000c408b4723c */ /* 0x040ff000000018b4 */
[C---:B------:R-:W-:Y:S01]  /*75e0*/  HMMA.16816.F32 R176, R8.reuse, R198, R176 ;  /* 0x000000c608b0723c */ /* 0x040fe200000018b0 */
[----:B------:R-:W-:Y:S07]  /*75f0*/  LDSM.16.M88.4 R196, [R212+0x3000] ;  /* 0x00300000d4c4783b */ /* 0x000fee0000000200 */
[C---:B--2---:R-:W-:Y:S08]  /*7600*/  HMMA.16816.F32 R172, R8.reuse, R188, R172 ;  /* 0x000000bc08ac723c */ /* 0x044ff000000018ac */
[----:B------:R-:W-:Y:S01]  /*7610*/  HMMA.16816.F32 R168, R8, R190, R168 ;  /* 0x000000be08a8723c */ /* 0x000fe200000018a8 */
[----:B------:R-:W-:Y:S04]  /*7620*/  LDSM.16.M88.4 R8, [R226+0x2000] ;  /* 0x00200000e208783b */ /* 0x000fe80000000200 */
[----:B------:R-:W2:Y:S03]  /*7630*/  LDSM.16.M88.4 R188, [R225+0xa000] ;  /* 0x00a00000e1bc783b */ /* 0x000ea60000000200 */
[C---:B---3--:R-:W-:Y:S08]  /*7640*/  HMMA.16816.F32 R4, R12.reuse, R32, R4 ;  /* 0x000000200c04723c */ /* 0x048ff00000001804 */
[C---:B------:R-:W-:Y:S01]  /*7650*/  HMMA.16816.F32 R24, R12.reuse, R34, R24 ;  /* 0x000000220c18723c */ /* 0x040fe20000001818 */
[----:B------:R-:W3:Y:S07]  /*7660*/  LDSM.16.M88.4 R32, [R225+0xa800] ;  /* 0x00a80000e120783b */ /* 0x000eee0000000200 */
[C---:B------:R-:W-:Y:S08]  /*7670*/  HMMA.16816.F32 R20, R12.reuse, R192, R20 ;  /* 0x000000c00c14723c */ /* 0x040ff00000001814 */
[C---:B------:R-:W-:Y:S01]  /*7680*/  HMMA.16816.F32 R16, R12.reuse, R194, R16 ;  /* 0x000000c20c10723c */ /* 0x040fe20000001810 */
[----:B------:R-:W-:Y:S07]  /*7690*/  LDSM.16.M88.4 R192, [R211] ;  /* 0x00000000d3c0783b */ /* 0x000fee0000000200 */
[C---:B-1----:R-:W-:Y:S08]  /*76a0*/  HMMA.16816.F32 R180, R12.reuse, R184, R180 ;  /* 0x000000b80cb4723c */ /* 0x042ff000000018b4 */
[C---:B------:R-:W-:Y:S01]  /*76b0*/  HMMA.16816.F32 R176, R12.reuse, R186, R176 ;  /* 0x000000ba0cb0723c */ /* 0x040fe200000018b0 */
[----:B------:R-:W1:Y:S07]  /*76c0*/  LDSM.16.M88.4 R184, [R225+0xb000] ;  /* 0x00b00000e1b8783b */ /* 0x000e6e0000000200 */
[C---:B----4-:R-:W-:Y:S08]  /*76d0*/  HMMA.16816.F32 R172, R12.reuse, R28, R172 ;  /* 0x0000001c0cac723c */ /* 0x050ff000000018ac */
[----:B------:R-:W-:Y:S01]  /*76e0*/  HMMA.16816.F32 R168, R12, R30, R168 ;  /* 0x0000001e0ca8723c */ /* 0x000fe200000018a8 */
[----:B------:R-:W4:Y:S04]  /*76f0*/  LDSM.16.M88.4 R28, [R225+0xb800] ;  /* 0x00b80000e11c783b */ /* 0x000f280000000200 */
[----:B------:R-:W5:Y:S03]  /*7700*/  LDSM.16.M88.4 R12, [R224+0x2000] ;  /* 0x00200000e00c783b */ /* 0x000f660000000200 */
[C---:B--2---:R-:W-:Y:S08]  /*7710*/  HMMA.16816.F32 R4, R8.reuse, R188, R4 ;  /* 0x000000bc0804723c */ /* 0x044ff00000001804 */
[C---:B------:R-:W-:Y:S01]  /*7720*/  HMMA.16816.F32 R24, R8.reuse, R190, R24 ;  /* 0x000000be0818723c */ /* 0x040fe20000001818 */
[----:B------:R-:W2:Y:S07]  /*7730*/  LDSM.16.M88.4 R188, [R210] ;  /* 0x00000000d2bc783b */ /* 0x000eae0000000200 */
[C---:B---3--:R-:W-:Y:S08]  /*7740*/  HMMA.16816.F32 R20, R8.reuse, R32, R20 ;  /* 0x000000200814723c */ /* 0x048ff00000001814 */
[C---:B------:R-:W-:Y:S01]  /*7750*/  HMMA.16816.F32 R16, R8.reuse, R34, R16 ;  /* 0x000000220810723c */ /* 0x040fe20000001810 */
[----:B------:R-:W3:Y:S07]  /*7760*/  LDSM.16.M88.4 R32, [R209] ;  /* 0x00000000d120783b */ /* 0x000eee0000000200 */
[C---:B-1----:R-:W-:Y:S08]  /*7770*/  HMMA.16816.F32 R180, R8.reuse, R184, R180 ;  /* 0x000000b808b4723c */ /* 0x042ff000000018b4 */
[C---:B------:R-:W-:Y:S01]  /*7780*/  HMMA.16816.F32 R176, R8.reuse, R186, R176 ;  /* 0x000000ba08b0723c */ /* 0x040fe200000018b0 */
[----:B------:R-:W1:Y:S07]  /*7790*/  LDSM.16.M88.4 R184, [R208] ;  /* 0x00000000d0b8783b */ /* 0x000e6e0000000200 */
[C---:B----4-:R-:W-:Y:S08]  /*77a0*/  HMMA.16816.F32 R172, R8.reuse, R28, R172 ;  /* 0x0000001c08ac723c */ /* 0x050ff000000018ac */
[----:B------:R-:W-:Y:S01]  /*77b0*/  HMMA.16816.F32 R168, R8, R30, R168 ;  /* 0x0000001e08a8723c */ /* 0x000fe200000018a8 */
[----:B------:R-:W-:Y:S04]  /*77c0*/  LDSM.16.M88.4 R28, [R222+0x2000] ;  /* 0x00200000de1c783b */ /* 0x000fe80000000200 */
[----:B------:R-:W4:Y:S03]  /*77d0*/  LDSM.16.M88.4 R8, [R219+0xa000] ;  /* 0x00a00000db08783b */ /* 0x000f260000000200 */
[C---:B-----5:R-:W-:Y:S08]  /*77e0*/  HMMA.16816.F32 R4, R12.reuse, R192, R4 ;  /* 0x000000c00c04723c */ /* 0x060ff00000001804 */
[C---:B------:R-:W-:Y:S01]  /*77f0*/  HMMA.16816.F32 R24, R12.reuse, R194, R24 ;  /* 0x000000c20c18723c */ /* 0x040fe20000001818 */
[----:B------:R-:W5:Y:S07]  /*7800*/  LDSM.16.M88.4 R192, [R219+0xa800] ;  /* 0x00a80000dbc0783b */ /* 0x000f6e0000000200 */
[C---:B--2---:R-:W-:Y:S08]  /*7810*/  HMMA.16816.F32 R20, R12.reuse, R188, R20 ;  /* 0x000000bc0c14723c */ /* 0x044ff00000001814 */
[C---:B------:R-:W-:Y:S01]  /*7820*/  HMMA.16816.F32 R16, R12.reuse, R190, R16 ;  /* 0x000000be0c10723c */ /* 0x040fe20000001810 */
[----:B------:R-:W2:Y:S07]  /*7830*/  LDSM.16.M88.4 R188, [R219+0xb000] ;  /* 0x00b00000dbbc783b */ /* 0x000eae0000000200 */
[C---:B---3--:R-:W-:Y:S08]  /*7840*/  HMMA.16816.F32 R180, R12.reuse, R32, R180 ;  /* 0x000000200cb4723c */ /* 0x048ff000000018b4 */
[C---:B------:R-:W-:Y:S01]  /*7850*/  HMMA.16816.F32 R176, R12.reuse, R34, R176 ;  /* 0x000000220cb0723c */ /* 0x040fe200000018b0 */
[----:B------:R-:W3:Y:S07]  /*7860*/  LDSM.16.M88.4 R32, [R219+0xb800] ;  /* 0x00b80000db20783b */ /* 0x000eee0000000200 */
[C---:B-1----:R-:W-:Y:S08]  /*7870*/  HMMA.16816.F32 R172, R12.reuse, R184, R172 ;  /* 0x000000b80cac723c */ /* 0x042ff000000018ac */
[----:B------:R-:W-:Y:S01]  /*7880*/  HMMA.16816.F32 R168, R12, R186, R168 ;  /* 0x000000ba0ca8723c */ /* 0x000fe200000018a8 */
[----:B------:R-:W-:Y:S04]  /*7890*/  LDSM.16.M88.4 R184, [R212+0x2000] ;  /* 0x00200000d4b8783b */ /* 0x000fe80000000200 */
[----:B------:R-:W-:Y:S03]  /*78a0*/  LDSM.16.M88.4 R12, [R212+0x2800] ;  /* 0x00280000d40c783b */ /* 0x000fe60000000200 */
[C---:B----4-:R-:W-:Y:S08]  /*78b0*/  HMMA.16816.F32 R4, R28.reuse, R8, R4 ;  /* 0x000000081c04723c */ /* 0x050ff00000001804 */
[C---:B------:R-:W-:Y:S01]  /*78c0*/  HMMA.16816.F32 R24, R28.reuse, R10, R24 ;  /* 0x0000000a1c18723c */ /* 0x040fe20000001818 */
[----:B------:R-:W1:Y:S07]  /*78d0*/  LDSM.16.M88.4 R8, [R221+0x2000] ;  /* 0x00200000dd08783b */ /* 0x000e6e0000000200 */
[C---:B-----5:R-:W-:Y:S08]  /*78e0*/  HMMA.16816.F32 R20, R28.reuse, R192, R20 ;  /* 0x000000c01c14723c */ /* 0x060ff00000001814 */
[C---:B------:R-:W-:Y:S01]  /*78f0*/  HMMA.16816.F32 R16, R28.reuse, R194, R16 ;  /* 0x000000c21c10723c */ /* 0x040fe20000001810 */
[----:B------:R-:W-:Y:S07]  /*7900*/  LDSM.16.M88.4 R192, [R225+0xd800] ;  /* 0x00d80000e1c0783b */ /* 0x000fee0000000200 */
[C---:B--2---:R-:W-:Y:S08]  /*7910*/  HMMA.16816.F32 R180, R28.reuse, R188, R180 ;  /* 0x000000bc1cb4723c */ /* 0x044ff000000018b4 */
[C---:B------:R-:W-:Y:S01]  /*7920*/  HMMA.16816.F32 R176, R28.reuse, R190, R176 ;  /* 0x000000be1cb0723c */ /* 0x040fe200000018b0 */
[----:B------:R-:W2:Y:S07]  /*7930*/  LDSM.16.M88.4 R188, [R212+0x3800] ;  /* 0x00380000d4bc783b */ /* 0x000eae0000000200 */
[C---:B---3--:R-:W-:Y:S08]  /*7940*/  HMMA.16816.F32 R172, R28.reuse, R32, R172 ;  /* 0x000000201cac723c */ /* 0x048ff000000018ac */
[----:B------:R-:W-:Y:S01]  /*7950*/  HMMA.16816.F32 R168, R28, R34, R168 ;  /* 0x000000221ca8723c */ /* 0x000fe200000018a8 */
[----:B------:R-:W-:Y:S04]  /*7960*/  LDSM.16.M88.4 R32, [R226+0x4000] ;  /* 0x00400000e220783b */ /* 0x000fe80000000200 */
[----:B------:R-:W3:Y:S03]  /*7970*/  LDSM.16.M88.4 R28, [R225+0xc000] ;  /* 0x00c00000e11c783b */ /* 0x000ee60000000200 */
        /* <DEDUP_REMOVED lines=12> */
[----:B------:R-:W-:Y:S03]  /*7a40*/  LDSM.16.M88.4 R188, [R207] ;  /* 0x00000000cfbc783b */ /* 0x000fe60000000200 */
[C---:B---3--:R-:W-:Y:S08]  /*7a50*/  HMMA.16816.F32 R4, R32.reuse, R28, R4 ;  /* 0x0000001c2004723c */ /* 0x048ff00000001804 */
[C---:B------:R-:W-:Y:S01]  /*7a60*/  HMMA.16816.F32 R24, R32.reuse, R30, R24 ;  /* 0x0000001e2018723c */ /* 0x040fe20000001818 */
[----:B------:R-:W2:Y:S07]  /*7a70*/  LDSM.16.M88.4 R28, [R206] ;  /* 0x00000000ce1c783b */ /* 0x000eae0000000200 */
[C---:B-1----:R-:W-:Y:S08]  /*7a80*/  HMMA.16816.F32 R20, R32.reuse, R184, R20 ;  /* 0x000000b82014723c */ /* 0x042ff00000001814 */
[C---:B------:R-:W-:Y:S01]  /*7a90*/  HMMA.16816.F32 R16, R32.reuse, R186, R16 ;  /* 0x000000ba2010723c */ /* 0x040fe20000001810 */
[----:B------:R-:W1:Y:S07]  /*7aa0*/  LDSM.16.M88.4 R184, [R205] ;  /* 0x00000000cdb8783b */ /* 0x000e6e0000000200 */
[C---:B----4-:R-:W-:Y:S08]  /*7ab0*/  HMMA.16816.F32 R180, R32.reuse, R12, R180 ;  /* 0x0000000c20b4723c */ /* 0x050ff000000018b4 */
[C---:B------:R-:W-:Y:S01]  /*7ac0*/  HMMA.16816.F32 R176, R32.reuse, R14, R176 ;  /* 0x0000000e20b0723c */ /* 0x040fe200000018b0 */
[----:B------:R-:W3:Y:S07]  /*7ad0*/  LDSM.16.M88.4 R12, [R204] ;  /* 0x00000000cc0c783b */ /* 0x000eee0000000200 */
[C---:B------:R-:W-:Y:S08]  /*7ae0*/  HMMA.16816.F32 R172, R32.reuse, R192, R172 ;  /* 0x000000c020ac723c */ /* 0x040ff000000018ac */
[----:B------:R-:W-:Y:S01]  /*7af0*/  HMMA.16816.F32 R168, R32, R194, R168 ;  /* 0x000000c220a8723c */ /* 0x000fe200000018a8 */
[----:B------:R-:W4:Y:S04]  /*7b00*/  LDSM.16.M88.4 R32, [R222+0x4000] ;  /* 0x00400000de20783b */ /* 0x000f280000000200 */
[----:B------:R-:W5:Y:S03]  /*7b10*/  LDSM.16.M88.4 R192, [R219+0xc800] ;  /* 0x00c80000dbc0783b */ /* 0x000f660000000200 */
[C---:B--2---:R-:W-:Y:S08]  /*7b20*/  HMMA.16816.F32 R20, R8.reuse, R28, R20 ;  /* 0x0000001c0814723c */ /* 0x044ff00000001814 */
[C---:B------:R-:W-:Y:S01]  /*7b30*/  HMMA.16816.F32 R16, R8.reuse, R30, R16 ;  /* 0x0000001e0810723c */ /* 0x040fe20000001810 */
[----:B------:R-:W2:Y:S07]  /*7b40*/  LDSM.16.M88.4 R28, [R219+0xd000] ;  /* 0x00d00000db1c783b */ /* 0x000eae0000000200 */
[C---:B------:R-:W-:Y:S08]  /*7b50*/  HMMA.16816.F32 R4, R8.reuse, R188, R4 ;  /* 0x000000bc0804723c */ /* 0x040ff00000001804 */
[C---:B------:R-:W-:Y:S01]  /*7b60*/  HMMA.16816.F32 R24, R8.reuse, R190, R24 ;  /* 0x000000be0818723c */ /* 0x040fe20000001818 */
[----:B------:R-:W2:Y:S07]  /*7b70*/  LDSM.16.M88.4 R188, [R219+0xd800] ;  /* 0x00d80000dbbc783b */ /* 0x000eae0000000200 */
[C---:B-1----:R-:W-:Y:S08]  /*7b80*/  HMMA.16816.F32 R180, R8.reuse, R184, R180 ;  /* 0x000000b808b4723c */ /* 0x042ff000000018b4 */
[C---:B------:R-:W-:Y:S01]  /*7b90*/  HMMA.16816.F32 R176, R8.reuse, R186, R176 ;  /* 0x000000ba08b0723c */ /* 0x040fe200000018b0 */
[----:B------:R-:W-:Y:S07]  /*7ba0*/  LDSM.16.M88.4 R184, [R212+0x4800] ;  /* 0x00480000d4b8783b */ /* 0x000fee0000000200 */
[C---:B---3--:R-:W-:Y:S08]  /*7bb0*/  HMMA.16816.F32 R172, R8.reuse, R12, R172 ;  /* 0x0000000c08ac723c */ /* 0x048ff000000018ac */
[----:B------:R-:W-:Y:S01]  /*7bc0*/  HMMA.16816.F32 R168, R8, R14, R168 ;  /* 0x0000000e08a8723c */ /* 0x000fe200000018a8 */
[----:B------:R-:W-:Y:S04]  /*7bd0*/  LDSM.16.M88.4 R8, [R221+0x4000] ;  /* 0x00400000dd08783b */ /* 0x000fe80000000200 */
[----:B------:R-:W1:Y:S03]  /*7be0*/  LDSM.16.M88.4 R12, [R212+0x4000] ;  /* 0x00400000d40c783b */ /* 0x000e660000000200 */
[C---:B----4-:R-:W-:Y:S08]  /*7bf0*/  HMMA.16816.F32 R4, R32.reuse, R196, R4 ;  /* 0x000000c42004723c */ /* 0x050ff00000001804 */
[C---:B------:R-:W-:Y:S01]  /*7c00*/  HMMA.16816.F32 R24, R32.reuse, R198, R24 ;  /* 0x000000c62018723c */ /* 0x040fe20000001818 */
[----:B------:R-:W-:Y:S07]  /*7c10*/  LDSM.16.M88.4 R196, [R219+0xe000] ;  /* 0x00e00000dbc4783b */ /* 0x000fee0000000200 */
[C---:B-----5:R-:W-:Y:S08]  /*7c20*/  HMMA.16816.F32 R20, R32.reuse, R192, R20 ;  /* 0x000000c02014723c */ /* 0x060ff00000001814 */
        /* <DEDUP_REMOVED lines=12> */
[C---:B------:R-:W-:Y:S08]  /*7cf0*/  HMMA.16816.F32 R20, R8.reuse, R184, R20 ;  /* 0x000000b80814723c */ /* 0x040ff00000001814 */
[C---:B------:R-:W-:Y:S01]  /*7d00*/  HMMA.16816.F32 R16, R8.reuse, R186, R16 ;  /* 0x000000ba0810723c */ /* 0x040fe20000001810 */
[----:B------:R-:W4:Y:S07]  /*7d10*/  LDSM.16.M88.4 R184, [R225+0xf000] ;  /* 0x00f00000e1b8783b */ /* 0x000f2e0000000200 */
[C---:B---3--:R-:W-:Y:S08]  /*7d20*/  HMMA.16816.F32 R180, R8.reuse, R192, R180 ;  /* 0x000000c008b4723c */ /* 0x048ff000000018b4 */
[C---:B------:R-:W-:Y:S01]  /*7d30*/  HMMA.16816.F32 R176, R8.reuse, R194, R176 ;  /* 0x000000c208b0723c */ /* 0x040fe200000018b0 */
[----:B------:R-:W-:Y:S07]  /*7d40*/  LDSM.16.M88.4 R192, [R224+0x6000] ;  /* 0x00600000e0c0783b */ /* 0x000fee0000000200 */
[C---:B--2---:R-:W-:Y:S08]  /*7d50*/  HMMA.16816.F32 R172, R8.reuse, R28, R172 ;  /* 0x0000001c08ac723c */ /* 0x044ff000000018ac */
[----:B------:R-:W-:Y:S01]  /*7d60*/  HMMA.16816.F32 R168, R8, R30, R168 ;  /* 0x0000001e08a8723c */ /* 0x000fe200000018a8 */
[----:B------:R-:W2:Y:S04]  /*7d70*/  LDSM.16.M88.4 R8, [R203] ;  /* 0x00000000cb08783b */ /* 0x000ea80000000200 */
[----:B------:R-:W3:Y:S03]  /*7d80*/  LDSM.16.M88.4 R28, [R225+0xf800] ;  /* 0x00f80000e11c783b */ /* 0x000ee60000000200 */
[C---:B-1----:R-:W-:Y:S08]  /*7d90*/  HMMA.16816.F32 R4, R12.reuse, R188, R4 ;  /* 0x000000bc0c04723c */ /* 0x042ff00000001804 */
[C---:B------:R-:W-:Y:S01]  /*7da0*/  HMMA.16816.F32 R24, R12.reuse, R190, R24 ;  /* 0x000000be0c18723c */ /* 0x040fe20000001818 */
[----:B------:R-:W-:Y:S07]  /*7db0*/  LDSM.16.M88.4 R188, [R201] ;  /* 0x00000000c9bc783b */ /* 0x000fee0000000200 */
[C---:B------:R-:W-:Y:S08]  /*7dc0*/  HMMA.16816.F32 R20, R12.reuse, R32, R20 ;  /* 0x000000200c14723c */ /* 0x040ff00000001814 */
[C---:B------:R-:W-:Y:S01]  /*7dd0*/  HMMA.16816.F32 R16, R12.reuse, R34, R16 ;  /* 0x000000220c10723c */ /* 0x040fe20000001810 */
[----:B------:R-:W1:Y:S07]  /*7de0*/  LDSM.16.M88.4 R32, [R222+0x6000] ;  /* 0x00600000de20783b */ /* 0x000e6e0000000200 */
[C---:B----4-:R-:W-:Y:S08]  /*7df0*/  HMMA.16816.F32 R180, R12.reuse, R184, R180 ;  /* 0x000000b80cb4723c */ /* 0x050ff000000018b4 */
[----:B------:R-:W-:Y:S01]  /*7e00*/  HMMA.16816.F32 R176, R12, R186, R176 ;  /* 0x000000ba0cb0723c */ /* 0x000fe200000018b0 */
[----:B------:R-:W4:Y:S07]  /*7e10*/  LDSM.16.M88.4 R184, [R200] ;  /* 0x00000000c8b8783b */ /* 0x000f2e0000000200 */
[----:B--2---:R-:W-:Y:S08]  /*7e20*/  HMMA.16816.F32 R4, R192, R8, R4 ;  /* 0x00000008c004723c */ /* 0x004ff00000001804 */
[C---:B---3--:R-:W-:Y:S08]  /*7e30*/  HMMA.16816.F32 R172, R12.reuse, R28, R172 ;  /* 0x0000001c0cac723c */ /* 0x048ff000000018ac */
[----:B------:R-:W-:Y:S01]  /*7e40*/  HMMA.16816.F32 R168, R12, R30, R168 ;  /* 0x0000001e0ca8723c */ /* 0x000fe200000018a8 */
[----:B------:R-:W-:Y:S04]  /*7e50*/  LDSM.16.M88.4 R12, [R221+0x6000] ;  /* 0x00600000dd0c783b */ /* 0x000fe80000000200 */
[----:B------:R-:W-:Y:S03]  /*7e60*/  LDSM.16.M88.4 R28, [R219+0xe800] ;  /* 0x00e80000db1c783b */ /* 0x000fe60000000200 */
[----:B------:R-:W-:Y:S01]  /*7e70*/  HMMA.16816.F32 R24, R192, R10, R24 ;  /* 0x0000000ac018723c */ /* 0x000fe20000001818 */
[----:B------:R-:W2:Y:S07]  /*7e80*/  LDSM.16.M88.4 R8, [R212+0x6000] ;  /* 0x00600000d408783b */ /* 0x000eae0000000200 */
[----:B-1----:R-:W-:Y:S08]  /*7e90*/  HMMA.16816.F32 R4, R32, R196, R4 ;  /* 0x000000c42004723c */ /* 0x002ff00000001804 */
[C---:B------:R-:W-:Y:S08]  /*7ea0*/  HMMA.16816.F32 R20, R192.reuse, R244, R20 ;  /* 0x000000f4c014723c */ /* 0x040ff00000001814 */
[C---:B----4-:R-:W-:Y:S08]  /*7eb0*/  HMMA.16816.F32 R172, R192.reuse, R184, R172 ;  /* 0x000000b8c0ac723c */ /* 0x050ff000000018ac */
[----:B------:R-:W-:Y:S01]  /*7ec0*/  HMMA.16816.F32 R168, R192, R186, R168 ;  /* 0x000000bac0a8723c */ /* 0x000fe200000018a8 */
[----:B------:R-:W1:Y:S07]  /*7ed0*/  LDSM.16.M88.4 R184, [R212+0x6800] ;  /* 0x00680000d4b8783b */ /* 0x000e6e0000000200 */
[----:B------:R-:W-:Y:S08]  /*7ee0*/  HMMA.16816.F32 R24, R32, R198, R24 ;  /* 0x000000c62018723c */ /* 0x000ff00000001818 */
[----:B------:R-:W-:Y:S08]  /*7ef0*/  HMMA.16816.F32 R16, R192, R246, R16 ;  /* 0x000000f6c010723c */ /* 0x000ff00000001810 */
[----:B--2---:R-:W-:Y:S08]  /*7f00*/  HMMA.16816.F32 R4, R12, R8, R4 ;  /* 0x000000080c04723c */ /* 0x004ff00000001804 */
[C---:B------:R-:W-:Y:S08]  /*7f10*/  HMMA.16816.F32 R180, R192.reuse, R188, R180 ;  /* 0x000000bcc0b4723c */ /* 0x040ff000000018b4 */
[----:B------:R-:W-:Y:S01]  /*7f20*/  HMMA.16816.F32 R176, R192, R190, R176 ;  /* 0x000000bec0b0723c */ /* 0x000fe200000018b0 */
[----:B------:R-:W2:Y:S06]  /*7f30*/  LDSM.16.M88.4 R188, [R219+0xf000] ;  /* 0x00f00000dbbc783b */ /* 0x000eac0000000200 */
[C---:B------:R-:W-:Y:S01]  /*7f40*/  IADD3 R193, R0.reuse, 0x9, RZ ;  /* 0x0000000900c17810 */ /* 0x040fe20007ffe0ff */
[----:B------:R-:W-:Y:S01]  /*7f50*/  HMMA.16816.F32 R20, R32, R28, R20 ;  /* 0x0000001c2014723c */ /* 0x000fe20000001814 */
[----:B------:R-:W-:-:S06]  /*7f60*/  IADD3 R194, R0, 0x10, RZ ;  /* 0x0000001000c27810 */ /* 0x000fcc0007ffe0ff */
[C---:B------:R-:W-:Y:S01]  /*7f70*/  IADD3 R29, R0.reuse, 0x1, RZ ;  /* 0x00000001001d7810 */ /* 0x040fe20007ffe0ff */
[----:B------:R-:W-:Y:S01]  /*7f80*/  HMMA.16816.F32 R24, R12, R10, R24 ;  /* 0x0000000a0c18723c */ /* 0x000fe20000001818 */
[----:B------:R-:W-:Y:S01]  /*7f90*/  IADD3 R28, R0, 0x8, RZ ;  /* 0x00000008001c7810 */ /* 0x000fe20007ffe0ff */
[----:B------:R-:W3:Y:S01]  /*7fa0*/  LDSM.16.M88.4 R8, [R212+0x7000] ;  /* 0x00700000d408783b */ /* 0x000ee20000000200 */
[----:B------:R-:W4:Y:S01]  /*7fb0*/  I2F R2, R29 ;  /* 0x0000001d00027306 */ /* 0x000f220000201400 */
[CC--:B------:R-:W-:Y:S02]  /*7fc0*/  ISETP.GE.AND P0, PT, R29.reuse, R238.reuse, PT ;  /* 0x000000ee1d00720c */ /* 0x0c0fe40003f06270 */
[----:B------:R-:W-:Y:S02]  /*7fd0*/  ISETP.GE.AND P2, PT, R29, R165, PT ;  /* 0x000000a51d00720c */ /* 0x000fe40003f46270 */
[----:B------:R-:W-:Y:S01]  /*7fe0*/  HMMA.16816.F32 R16, R32, R30, R16 ;  /* 0x0000001e2010723c */ /* 0x000fe20000001810 */
[----:B------:R-:W-:-:S02]  /*7ff0*/  ISETP.GE.AND P1, PT, R28, R238, PT ;  /* 0x000000ee1c00720c */ /* 0x000fc40003f26270 */
[----:B------:R-:W5:Y:S05]  /*8000*/  I2F R192, R28 ;  /* 0x0000001c00c07306 */ /* 0x000f6a0000201400 */
[----:B-1----:R-:W-:Y:S01]  /*8010*/  HMMA.16816.F32 R20, R12, R184, R20 ;  /* 0x000000b80c14723c */ /* 0x002fe20000001814 */
[C---:B----4-:R-:W-:Y:S02]  /*8020*/  FFMA.FTZ R5, R2.reuse, UR4, R5 ;  /* 0x0000000402057c23 */ /* 0x050fe40008010005 */
[----:B------:R-:W1:Y:S01]  /*8030*/  I2F R184, R193 ;  /* 0x000000c100b87306 */ /* 0x000e620000201400 */
[----:B------:R-:W-:Y:S01]  /*8040*/  FFMA.FTZ R7, R2, UR4, R7 ;  /* 0x0000000402077c23 */ /* 0x000fe20008010007 */
[----:B------:R-:W-:-:S02]  /*8050*/  IADD3 R2, R0, 0x11, RZ ;  /* 0x0000001100027810 */ /* 0x000fc40007ffe0ff */
[----:B------:R-:W-:Y:S01]  /*8060*/  FSEL R5, R5, -INF , !P0 ;  /* 0xff80000005057808 */ /* 0x000fe20004000000 */
[----:B--2---:R-:W-:Y:S01]  /*8070*/  HMMA.16816.F32 R180, R32, R188, R180 ;  /* 0x000000bc20b4723c */ /* 0x004fe200000018b4 */
[----:B------:R-:W-:Y:S01]  /*8080*/  ISETP.GE.AND P0, PT, R28, R165, PT ;  /* 0x000000a51c00720c */ /* 0x000fe20003f06270 */
[C---:B-----5:R-:W-:Y:S01]  /*8090*/  FFMA.FTZ R24, R192.reuse, UR4, R24 ;  /* 0x00000004c0187c23 */ /* 0x060fe20008010018 */
[----:B------:R-:W2:Y:S01]  /*80a0*/  LDSM.16.M88.4 R28, [R219+0xf800] ;  /* 0x00f80000db1c783b */ /* 0x000ea20000000200 */
[----:B------:R-:W4:Y:S01]  /*80b0*/  I2F R185, R194 ;  /* 0x000000c200b97306 */ /* 0x000f220000201400 */
[----:B------:R-:W-:Y:S01]  /*80c0*/  FSEL R7, R7, -INF , !P2 ;  /* 0xff80000007077808 */ /* 0x000fe20005000000 */
[----:B------:R-:W-:Y:S01]  /*80d0*/  FFMA.FTZ R26, R192, UR4, R26 ;  /* 0x00000004c01a7c23 */ /* 0x000fe2000801001a */
[----:B------:R-:W-:Y:S01]  /*80e0*/  FSEL R188, R24, -INF , !P1 ;  /* 0xff80000018bc7808 */ /* 0x000fe20004800000 */
[----:B------:R-:W-:Y:S01]  /*80f0*/  HMMA.16816.F32 R16, R12, R186, R16 ;  /* 0x000000ba0c10723c */ /* 0x000fe20000001810 */
[----:B------:R-:W-:Y:S01]  /*8100*/  ISETP.GE.AND P2, PT, R193, R238, PT ;  /* 0x000000eec100720c */ /* 0x000fe20003f46270 */
[----:B-1----:R-:W-:-:S02]  /*8110*/  FFMA.FTZ R25, R184, UR4, R25 ;  /* 0x00000004b8197c23 */ /* 0x002fc40008010019 */
[----:B------:R-:W1:Y:S01]  /*8120*/  I2F R189, R2 ;  /* 0x0000000200bd7306 */ /* 0x000e620000201400 */
[----:B------:R-:W-:Y:S01]  /*8130*/  FFMA.FTZ R27, R184, UR4, R27 ;  /* 0x00000004b81b7c23 */ /* 0x000fe2000801001b */
[----:B------:R-:W-:Y:S02]  /*8140*/  ISETP.GE.AND P1, PT, R193, R165, PT ;  /* 0x000000a5c100720c */ /* 0x000fe40003f26270 */
[----:B------:R-:W-:Y:S01]  /*8150*/  HMMA.16816.F32 R176, R32, R190, R176 ;  /* 0x000000be20b0723c */ /* 0x000fe200000018b0 */
[----:B------:R-:W-:Y:S02]  /*8160*/  IADD3 R186, R0, 0x18, RZ ;  /* 0x0000001800ba7810 */ /* 0x000fe40007ffe0ff */
[----:B------:R-:W-:Y:S01]  /*8170*/  FSEL R187, R26, -INF , !P0 ;  /* 0xff8000001abb7808 */ /* 0x000fe20004000000 */
[----:B----4-:R-:W-:Y:S01]  /*8180*/  FFMA.FTZ R184, R185, UR4, R20 ;  /* 0x00000004b9b87c23 */ /* 0x010fe20008010014 */
[----:B------:R-:W-:Y:S01]  /*8190*/  FSEL R198, R25, -INF , !P2 ;  /* 0xff80000019c67808 */ /* 0x000fe20005000000 */
[----:B------:R-:W4:Y:S01]  /*81a0*/  I2F R190, R186 ;  /* 0x000000ba00be7306 */ /* 0x000f220000201400 */
[----:B------:R-:W-:Y:S01]  /*81b0*/  FSEL R197, R27, -INF , !P1 ;  /* 0xff8000001bc57808 */ /* 0x000fe20004800000 */
[----:B------:R-:W-:Y:S01]  /*81c0*/  FFMA.FTZ R185, R185, UR4, R22 ;  /* 0x00000004b9b97c23 */ /* 0x000fe20008010016 */
[----:B------:R-:W5:Y:S01]  /*81d0*/  LDSM.16.M88.4 R24, [R212+0x7800] ;  /* 0x00780000d418783b */ /* 0x000f620000000200 */
[----:B------:R-:W-:Y:S01]  /*81e0*/  ISETP.GE.AND P0, PT, R194, R238, PT ;  /* 0x000000eec200720c */ /* 0x000fe20003f06270 */
[----:B---3--:R-:W-:Y:S01]  /*81f0*/  HMMA.16816.F32 R180, R12, R8, R180 ;  /* 0x000000080cb4723c */ /* 0x008fe200000018b4 */
[----:B------:R-:W-:Y:S01]  /*8200*/  IADD3 R20, R0, 0x19, RZ ;  /* 0x0000001900147810 */ /* 0x000fe20007ffe0ff */
[----:B-1----:R-:W-:Y:S01]  /*8210*/  FFMA.FTZ R21, R189, UR4, R21 ;  /* 0x00000004bd157c23 */ /* 0x002fe20008010015 */
[----:B------:R-:W-:Y:S01]  /*8220*/  FSEL R184, R184, -INF , !P0 ;  /* 0xff800000b8b87808 */ /* 0x000fe20004000000 */
[----:B------:R-:W-:-:S04]  /*8230*/  DEPBAR.LE SB0, 0x0 ;  /* 0x000080000000791a */ /* 0x000fc80000000000 */
[CC--:B------:R-:W-:Y:S02]  /*8240*/  ISETP.GE.AND P1, PT, R2.reuse, R238.reuse, PT ;  /* 0x000000ee0200720c */ /* 0x0c0fe40003f26270 */
[-C--:B------:R-:W-:Y:S01]  /*8250*/  ISETP.GE.AND P0, PT, R2, R165.reuse, PT ;  /* 0x000000a50200720c */ /* 0x080fe20003f06270 */
[----:B----4-:R-:W-:Y:S01]  /*8260*/  FFMA.FTZ R16, R190, UR4, R16 ;  /* 0x00000004be107c23 */ /* 0x010fe20008010010 */
[----:B------:R-:W1:Y:S01]  /*8270*/  I2F R2, R20 ;  /* 0x0000001400027306 */ /* 0x000e620000201400 */
[----:B------:R-:W-:Y:S01]  /*8280*/  ISETP.GE.AND P2, PT, R194, R165, PT ;  /* 0x000000a5c200720c */ /* 0x000fe20003f46270 */
[----:B------:R-:W-:Y:S01]  /*8290*/  HMMA.16816.F32 R176, R12, R10, R176 ;  /* 0x0000000a0cb0723c */ /* 0x000fe200000018b0 */
[----:B------:R-:W-:Y:S01]  /*82a0*/  FSEL R22, R21, -INF , !P1 ;  /* 0xff80000015167808 */ /* 0x000fe20004800000 */
[----:B------:R-:W-:Y:S01]  /*82b0*/  FFMA.FTZ R18, R190, UR4, R18 ;  /* 0x00000004be127c23 */ /* 0x000fe20008010012 */
[----:B------:R-:W-:Y:S02]  /*82c0*/  FSEL R185, R185, -INF , !P2 ;  /* 0xff800000b9b97808 */ /* 0x000fe40005000000 */
[----:B------:R-:W-:-:S02]  /*82d0*/  ISETP.GE.AND P2, PT, R186, R238, PT ;  /* 0x000000eeba00720c */ /* 0x000fc40003f46270 */
[----:B------:R-:W-:Y:S01]  /*82e0*/  ISETP.GE.AND P1, PT, R186, R165, PT ;  /* 0x000000a5ba00720c */ /* 0x000fe20003f26270 */
[----:B------:R-:W-:Y:S01]  /*82f0*/  FFMA.FTZ R186, R189, UR4, R23 ;  /* 0x00000004bdba7c23 */ /* 0x000fe20008010017 */
[C---:B------:R-:W-:Y:S01]  /*8300*/  IADD3 R9, R0.reuse, 0x20, RZ ;  /* 0x0000002000097810 */ /* 0x040fe20007ffe0ff */
[C---:B--2---:R-:W-:Y:S01]  /*8310*/  HMMA.16816.F32 R172, R32.reuse, R28, R172 ;  /* 0x0000001c20ac723c */ /* 0x044fe200000018ac */
[----:B------:R-:W-:Y:S02]  /*8320*/  IADD3 R23, R0, 0x21, RZ ;  /* 0x0000002100177810 */ /* 0x000fe40007ffe0ff */
[----:B------:R-:W2:Y:S01]  /*8330*/  I2F R8, R9 ;  /* 0x0000000900087306 */ /* 0x000ea20000201400 */
[----:B------:R-:W-:Y:S01]  /*8340*/  FSEL R21, R16, -INF , !P2 ;  /* 0xff80000010157808 */ /* 0x000fe20005000000 */
[----:B-1----:R-:W-:Y:S01]  /*8350*/  FFMA.FTZ R17, R2, UR4, R17 ;  /* 0x0000000402117c23 */ /* 0x002fe20008010011 */
[----:B------:R-:W-:Y:S01]  /*8360*/  IADD3 R10, R0, 0x28, RZ ;  /* 0x00000028000a7810 */ /* 0x000fe20007ffe0ff */
[----:B------:R-:W-:Y:S01]  /*8370*/  FFMA.FTZ R19, R2, UR4, R19 ;  /* 0x0000000402137c23 */ /* 0x000fe20008010013 */
[----:B------:R-:W-:Y:S01]  /*8380*/  HMMA.16816.F32 R168, R32, R30, R168 ;  /* 0x0000001e20a8723c */ /* 0x000fe200000018a8 */
[----:B------:R-:W-:-:S02]  /*8390*/  FSEL R186, R186, -INF , !P0 ;  /* 0xff800000baba7808 */ /* 0x000fc40004000000 */
[----:B------:R-:W1:Y:S01]  /*83a0*/  I2F R16, R23 ;  /* 0x0000001700107306 */ /* 0x000e620000201400 */
[-C--:B------:R-:W-:Y:S02]  /*83b0*/  ISETP.GE.AND P0, PT, R20, R238.reuse, PT ;  /* 0x000000ee1400720c */ /* 0x080fe40003f06270 */
[----:B------:R-:W-:Y:S02]  /*83c0*/  IADD3 R11, R0, 0x29, RZ ;  /* 0x00000029000b7810 */ /* 0x000fe40007ffe0ff */
[-C--:B------:R-:W-:Y:S02]  /*83d0*/  ISETP.GE.AND P2, PT, R20, R165.reuse, PT ;  /* 0x000000a51400720c */ /* 0x080fe40003f46270 */
[----:B------:R-:W-:Y:S01]  /*83e0*/  FSEL R29, R18, -INF , !P1 ;  /* 0xff800000121d7808 */ /* 0x000fe20004800000 */
[----:B------:R-:W3:Y:S01]  /*83f0*/  I2F R2, R10 ;  /* 0x0000000a00027306 */ /* 0x000ee20000201400 */
[----:B------:R-:W-:Y:S01]  /*8400*/  FSEL R20, R17, -INF , !P0 ;  /* 0xff80000011147808 */ /* 0x000fe20004000000 */
[C---:B--2---:R-:W-:Y:S01]  /*8410*/  FFMA.FTZ R180, R8.reuse, UR4, R180 ;  /* 0x0000000408b47c23 */ /* 0x044fe200080100b4 */
[CC--:B------:R-:W-:Y:S01]  /*8420*/  ISETP.GE.AND P1, PT, R9.reuse, R238.reuse, PT ;  /* 0x000000ee0900720c */ /* 0x0c0fe20003f26270 */
[----:B------:R-:W-:Y:S01]  /*8430*/  FFMA.FTZ R182, R8, UR4, R182 ;  /* 0x0000000408b67c23 */ /* 0x000fe200080100b6 */
[----:B------:R-:W-:Y:S01]  /*8440*/  ISETP.GE.AND P0, PT, R9, R165, PT ;  /* 0x000000a50900720c */ /* 0x000fe20003f06270 */
[----:B-----5:R-:W-:Y:S01]  /*8450*/  HMMA.16816.F32 R172, R12, R24, R172 ;  /* 0x000000180cac723c */ /* 0x020fe200000018ac */
[----:B------:R-:W-:Y:S01]  /*8460*/  FSEL R28, R19, -INF , !P2 ;  /* 0xff800000131c7808 */ /* 0x000fe20005000000 */
[----:B------:R-:W2:Y:S01]  /*8470*/  I2F R9, R11 ;  /* 0x0000000b00097306 */ /* 0x000ea20000201400 */
[C---:B-1----:R-:W-:Y:S01]  /*8480*/  FFMA.FTZ R181, R16.reuse, UR4, R181 ;  /* 0x0000000410b57c23 */ /* 0x042fe200080100b5 */
[----:B------:R-:W-:Y:S01]  /*8490*/  ISETP.GE.AND P2, PT, R23, R238, PT ;  /* 0x000000ee1700720c */ /* 0x000fe20003f46270 */
[----:B------:R-:W-:Y:S01]  /*84a0*/  FFMA.FTZ R183, R16, UR4, R183 ;  /* 0x0000000410b77c23 */ /* 0x000fe200080100b7 */
[----:B------:R-:W-:-:S02]  /*84b0*/  FSEL R194, R180, -INF , !P1 ;  /* 0xff800000b4c27808 */ /* 0x000fc40004800000 */
[----:B------:R-:W-:Y:S01]  /*84c0*/  FSEL R192, R182, -INF , !P0 ;  /* 0xff800000b6c07808 */ /* 0x000fe20004000000 */
[----:B------:R-:W-:Y:S01]  /*84d0*/  HMMA.16816.F32 R168, R12, R26, R168 ;  /* 0x0000001a0ca8723c */ /* 0x000fe200000018a8 */
[C---:B---3--:R-:W-:Y:S01]  /*84e0*/  FFMA.FTZ R176, R2.reuse, UR4, R176 ;  /* 0x0000000402b07c23 */ /* 0x048fe200080100b0 */
[----:B------:R-:W-:Y:S01]  /*84f0*/  BAR.SYNC.DEFER_BLOCKING 0x0 ;  /* 0x0000000000007b1d */ /* 0x000fe20000010000 */
[-C--:B------:R-:W-:Y:S01]  /*8500*/  ISETP.GE.AND P1, PT, R23, R165.reuse, PT ;  /* 0x000000a51700720c */ /* 0x080fe20003f26270 */
[----:B------:R-:W-:Y:S01]  /*8510*/  FFMA.FTZ R178, R2, UR4, R178 ;  /* 0x0000000402b27c23 */ /* 0x000fe200080100b2 */
[C---:B------:R-:W-:Y:S02]  /*8520*/  ISETP.GE.AND P0, PT, R10.reuse, R238, PT ;  /* 0x000000ee0a00720c */ /* 0x040fe40003f06270 */
[----:B------:R-:W-:Y:S02]  /*8530*/  FSEL R195, R181, -INF , !P2 ;  /* 0xff800000b5c37808 */ /* 0x000fe40005000000 */
[----:B------:R-:W-:Y:S01]  /*8540*/  ISETP.GE.AND P2, PT, R10, R165, PT ;  /* 0x000000a50a00720c */ /* 0x000fe20003f46270 */
[C---:B--2---:R-:W-:Y:S01]  /*8550*/  FFMA.FTZ R177, R9.reuse, UR4, R177 ;  /* 0x0000000409b17c23 */ /* 0x044fe200080100b1 */
[C---:B------:R-:W-:Y:S01]  /*8560*/  IADD3 R8, R0.reuse, 0x30, RZ ;  /* 0x0000003000087810 */ /* 0x040fe20007ffe0ff */
[----:B------:R-:W-:Y:S01]  /*8570*/  FFMA.FTZ R179, R9, UR4, R179 ;  /* 0x0000000409b37c23 */ /* 0x000fe200080100b3 */
[----:B------:R-:W-:-:S02]  /*8580*/  IADD3 R10, R0, 0x31, RZ ;  /* 0x00000031000a7810 */ /* 0x000fc40007ffe0ff */
[----:B------:R-:W-:Y:S01]  /*8590*/  FSEL R189, R183, -INF , !P1 ;  /* 0xff800000b7bd7808 */ /* 0x000fe20004800000 */
[----:B------:R-:W1:Y:S01]  /*85a0*/  I2F R16, R8 ;  /* 0x0000000800107306 */ /* 0x000e620000201400 */
[----:B------:R-:W-:Y:S02]  /*85b0*/  FSEL R193, R176, -INF , !P0 ;  /* 0xff800000b0c17808 */ /* 0x000fe40004000000 */
[C---:B------:R-:W-:Y:S02]  /*85c0*/  ISETP.GE.AND P1, PT, R11.reuse, R238, PT ;  /* 0x000000ee0b00720c */ /* 0x040fe40003f26270 */
[----:B------:R-:W-:Y:S02]  /*85d0*/  ISETP.GE.AND P0, PT, R11, R165, PT ;  /* 0x000000a50b00720c */ /* 0x000fe40003f06270 */
[----:B------:R-:W-:Y:S01]  /*85e0*/  IADD3 R2, R0, 0x38, RZ ;  /* 0x0000003800027810 */ /* 0x000fe20007ffe0ff */
[----:B------:R-:W2:Y:S01]  /*85f0*/  I2F R11, R10 ;  /* 0x0000000a000b7306 */ /* 0x000ea20000201400 */
[----:B------:R-:W-:-:S02]  /*8600*/  FSEL R190, R178, -INF , !P2 ;  /* 0xff800000b2be7808 */ /* 0x000fc40005000000 */
[----:B------:R-:W-:Y:S02]  /*8610*/  FSEL R196, R177, -INF , !P1 ;  /* 0xff800000b1c47808 */ /* 0x000fe40004800000 */
[CC--:B------:R-:W-:Y:S02]  /*8620*/  ISETP.GE.AND P2, PT, R8.reuse, R238.reuse, PT ;  /* 0x000000ee0800720c */ /* 0x0c0fe40003f46270 */
[----:B------:R-:W-:Y:S01]  /*8630*/  ISETP.GE.AND P1, PT, R8, R165, PT ;  /* 0x000000a50800720c */ /* 0x000fe20003f26270 */
[----:B------:R-:W3:Y:S01]  /*8640*/  I2F R9, R2 ;  /* 0x0000000200097306 */ /* 0x000ee20000201400 */
[C---:B-1----:R-:W-:Y:S01]  /*8650*/  FFMA.FTZ R32, R16.reuse, UR4, R174 ;  /* 0x0000000410207c23 */ /* 0x042fe200080100ae */
[----:B------:R-:W-:Y:S01]  /*8660*/  FSEL R191, R179, -INF , !P0 ;  /* 0xff800000b3bf7808 */ /* 0x000fe20004000000 */
[----:B------:R-:W-:Y:S01]  /*8670*/  FFMA.FTZ R172, R16, UR4, R172 ;  /* 0x0000000410ac7c23 */ /* 0x000fe200080100ac */
[----:B------:R-:W-:Y:S02]  /*8680*/  ISETP.GE.AND P0, PT, R10, R238, PT ;  /* 0x000000ee0a00720c */ /* 0x000fe40003f06270 */
[----:B------:R-:W-:-:S02]  /*8690*/  FSEL R32, R32, -INF , !P1 ;  /* 0xff80000020207808 */ /* 0x000fc40004800000 */
[----:B------:R1:W4:Y:S01]  /*86a0*/  I2F R8, R0 ;  /* 0x0000000000087306 */ /* 0x0003220000201400 */
[C---:B--2---:R-:W-:Y:S01]  /*86b0*/  FFMA.FTZ R173, R11.reuse, UR4, R173 ;  /* 0x000000040bad7c23 */ /* 0x044fe200080100ad */
[----:B------:R-:W-:Y:S01]  /*86c0*/  ISETP.GE.AND P1, PT, R0, R238, PT ;  /* 0x000000ee0000720c */ /* 0x000fe20003f26270 */
[----:B------:R-:W-:Y:S01]  /*86d0*/  FFMA.FTZ R175, R11, UR4, R175 ;  /* 0x000000040baf7c23 */ /* 0x000fe200080100af */
[----:B------:R-:W-:Y:S02]  /*86e0*/  FSEL R181, R172, -INF , !P2 ;  /* 0xff800000acb57808 */ /* 0x000fe40005000000 */
[----:B------:R-:W-:Y:S02]  /*86f0*/  FSEL R180, R173, -INF , !P0 ;  /* 0xff800000adb47808 */ /* 0x000fe40004000000 */
[-C--:B------:R-:W-:Y:S01]  /*8700*/  ISETP.GE.AND P0, PT, R0, R165.reuse, PT ;  /* 0x000000a50000720c */ /* 0x080fe20003f06270 */
[C---:B---3--:R-:W-:Y:S01]  /*8710*/  FFMA.FTZ R35, R9.reuse, UR4, R168 ;  /* 0x0000000409237c23 */ /* 0x048fe200080100a8 */
[----:B------:R-:W-:Y:S01]  /*8720*/  ISETP.GE.AND P2, PT, R10, R165, PT ;  /* 0x000000a50a00720c */ /* 0x000fe20003f46270 */
[----:B------:R-:W-:-:S03]  /*8730*/  FFMA.FTZ R170, R9, UR4, R170 ;  /* 0x0000000409aa7c23 */ /* 0x000fc600080100aa */
[----:B------:R-:W-:Y:S02]  /*8740*/  FSEL R177, R175, -INF , !P2 ;  /* 0xff800000afb17808 */ /* 0x000fe40005000000 */
[----:B-1----:R-:W-:Y:S01]  /*8750*/  IADD3 R0, R0, 0x39, RZ ;  /* 0x0000003900007810 */ /* 0x002fe20007ffe0ff */
[----:B----4-:R-:W-:Y:S01]  /*8760*/  FFMA.FTZ R4, R8, UR4, R4 ;  /* 0x0000000408047c23 */ /* 0x010fe20008010004 */
[----:B------:R-:W-:Y:S01]  /*8770*/  ISETP.GE.AND P2, PT, R2, R238, PT ;  /* 0x000000ee0200720c */ /* 0x000fe20003f46270 */
[----:B------:R-:W-:Y:S01]  /*8780*/  FFMA.FTZ R8, R8, UR4, R6 ;  /* 0x0000000408087c23 */ /* 0x000fe20008010006 */
[----:B------:R-:W1:Y:S02]  /*8790*/  I2F R9, R0 ;  /* 0x0000000000097306 */ /* 0x000e640000201400 */
[----:B------:R-:W-:Y:S02]  /*87a0*/  FSEL R6, R4, -INF , !P1 ;  /* 0xff80000004067808 */ /* 0x000fe40004800000 */
[----:B------:R-:W-:-:S02]  /*87b0*/  FSEL R4, R8, -INF , !P0 ;  /* 0xff80000008047808 */ /* 0x000fc40004000000 */
[----:B------:R-:W-:Y:S02]  /*87c0*/  PLOP3.LUT P0, PT, PT, PT, UP0, 0x80, 0x0 ;  /* 0x000000000000781c */ /* 0x000fe40003f0f008 */
[----:B------:R-:W-:Y:S02]  /*87d0*/  FSEL R35, R35, -INF , !P2 ;  /* 0xff80000023237808 */ /* 0x000fe40005000000 */
[-C--:B------:R-:W-:Y:S02]  /*87e0*/  ISETP.GE.AND P2, PT, R2, R165.reuse, PT ;  /* 0x000000a50200720c */ /* 0x080fe40003f46270 */
[----:B------:R-:W-:Y:S02]  /*87f0*/  ISETP.GE.AND P1, PT, R0, R165, PT ;  /* 0x000000a50000720c */ /* 0x000fe40003f26270 */
[----:B------:R-:W-:Y:S01]  /*8800*/  FSEL R175, R170, -INF , !P2 ;  /* 0xff800000aaaf7808 */ /* 0x000fe20005000000 */
[C---:B-1----:R-:W-:Y:S01]  /*8810*/  FFMA.FTZ R33, R9.reuse, UR4, R169 ;  /* 0x0000000409217c23 */ /* 0x042fe200080100a9 */
[----:B------:R-:W-:Y:S01]  /*8820*/  ISETP.GE.AND P2, PT, R0, R238, PT ;  /* 0x000000ee0000720c */ /* 0x000fe20003f46270 */
[----:B------:R-:W-:-:S03]  /*8830*/  FFMA.FTZ R171, R9, UR4, R171 ;  /* 0x0000000409ab7c23 */ /* 0x000fc600080100ab */
[----:B------:R-:W-:Y:S02]  /*8840*/  FSEL R33, R33, -INF , !P2 ;  /* 0xff80000021217808 */ /* 0x000fe40005000000 */
[----:B------:R-:W-:Y:S01]  /*8850*/  FSEL R176, R171, -INF , !P1 ;  /* 0xff800000abb07808 */ /* 0x000fe20004800000 */
[----:B------:R-:W-:Y:S05]  /*8860*/  @!P0 BRA `(.L_x_121) ;  /* 0x0000086000008947 */ /* 0x000fea0003800000 */
[----:B------:R-:W-:Y:S01]  /*8870*/  UIADD3 UR18, UR9, -0x3, URZ ;  /* 0xfffffffd09127890 */ /* 0x000fe2000fffe03f */
[----:B------:R1:W-:Y:S01]  /*8880*/  @P6 STS.128 [R228+0x8000], RZ ;  /* 0x008000ffe4006388 */ /* 0x0003e20000000c00 */
[----:B------:R-:W-:Y:S01]  /*8890*/  ULDC.64 UR6, c[0x0][0x198] ;  /* 0x0000660000067ab9 */ /* 0x000fe20000000a00 */
[----:B------:R-:W-:Y:S01]  /*88a0*/  BSSY B0, `(.L_x_122) ;  /* 0x0000081000007945 */ /* 0x000fe20003800000 */
        /* <DEDUP_REMOVED lines=128> */
.L_x_123:
[----:B------:R-:W-:Y:S05]  /*90b0*/  BSYNC B0 ;  /* 0x0000000000007941 */ /* 0x000fea0003800000 */
.L_x_122:
[----:B------:R-:W0:Y:S02]  /*90c0*/  LDGDEPBAR ;  /* 0x00000000000079af */ /* 0x000e240000000000 */
.L_x_121:
        /* <DEDUP_REMOVED lines=42> */
[----:B-1----:R-:W-:Y:S02]  /*9370*/  FMNMX.FTZ R2, R9, R2, !PT ;  /* 0x0000000209027209 */ /* 0x002fe40007810000 */
[----:B--2---:R-:W-:-:S03]  /*9380*/  FMNMX.FTZ R0, R8, R0, !PT ;  /* 0x0000000008007209 */ /* 0x004fc60007810000 */
[C---:B------:R-:W-:Y:S01]  /*9390*/  FMUL.FTZ R34, R2.reuse, c[0x0][0x23c] ;  /* 0x00008f0002227a20 */ /* 0x040fe20000410000 */
[----:B------:R-:W-:Y:S01]  /*93a0*/  FSETP.NEU.FTZ.AND P2, PT, R2, -INF , PT ;  /* 0xff8000000200780b */ /* 0x000fe20003f5d000 */
[----:B------:R-:W1:Y:S01]  /*93b0*/  LDSM.16.MT88.4 R8, [R217+0x10000] ;  /* 0x01000000d908783b */ /* 0x000e620000004200 */
[C---:B------:R-:W-:Y:S01]  /*93c0*/  FSETP.NEU.FTZ.AND P1, PT, R0.reuse, -INF , PT ;  /* 0xff8000000000780b */ /* 0x040fe20003f3d000 */
[----:B------:R-:W-:Y:S01]  /*93d0*/  FMUL.FTZ R178, R0, c[0x0][0x23c] ;  /* 0x00008f0000b27a20 */ /* 0x000fe20000410000 */
[----:B------:R-:W-:-:S04]  /*93e0*/  FSEL R34, R34, RZ, P2 ;  /* 0x000000ff22227208 */ /* 0x000fc80001000000 */
[----:B------:R-:W-:Y:S01]  /*93f0*/  FSEL R178, R178, RZ, P1 ;  /* 0x000000ffb2b27208 */ /* 0x000fe20000800000 */
[--C-:B------:R-:W-:Y:S01]  /*9400*/  FFMA.FTZ R172, R5, c[0x0][0x23c], -R34.reuse ;  /* 0x00008f0005ac7a23 */ /* 0x100fe20000010822 */
[----:B------:R-:W-:Y:S01]  /*9410*/  FSEL R5, R0, RZ, P1 ;  /* 0x000000ff00057208 */ /* 0x000fe20000800000 */
[----:B------:R-:W-:Y:S02]  /*9420*/  FFMA.FTZ R173, R6, c[0x0][0x23c], -R34 ;  /* 0x00008f0006ad7a23 */ /* 0x000fe40000010822 */
[----:B------:R-:W-:Y:S01]  /*9430*/  FFMA.FTZ R169, R4, c[0x0][0x23c], -R178 ;  /* 0x00008f0004a97a23 */ /* 0x000fe200000108b2 */
[----:B------:R-:W-:Y:S01]  /*9440*/  FSEL R4, R2, RZ, P2 ;  /* 0x000000ff02047208 */ /* 0x000fe20001000000 */
[----:B------:R-:W-:Y:S01]  /*9450*/  FADD.FTZ R5, R3, -R5 ;  /* 0x8000000503057221 */ /* 0x000fe20000010000 */
[----:B------:R-:W-:Y:S01]  /*9460*/  MUFU.EX2 R172, R172 ;  /* 0x000000ac00ac7308 */ /* 0x000fe20000000800 */
[----:B------:R-:W-:Y:S02]  /*9470*/  FFMA.FTZ R171, R188, c[0x0][0x23c], -R34 ;  /* 0x00008f00bcab7a23 */ /* 0x000fe40000010822 */
[----:B------:R-:W-:-:S02]  /*9480*/  FADD.FTZ R4, R164, -R4 ;  /* 0x80000004a4047221 */ /* 0x000fc40000010000 */
[----:B------:R-:W-:Y:S02]  /*9490*/  FFMA.FTZ R170, R198, c[0x0][0x23c], -R34 ;  /* 0x00008f00c6aa7a23 */ /* 0x000fe40000010822 */
[--C-:B------:R-:W-:Y:S01]  /*94a0*/  FFMA.FTZ R168, R7, c[0x0][0x23c], -R178.reuse ;  /* 0x00008f0007a87a23 */ /* 0x100fe200000108b2 */
[----:B------:R-:W-:Y:S01]  /*94b0*/  MUFU.EX2 R173, R173 ;  /* 0x000000ad00ad7308 */ /* 0x000fe20000000800 */
[--C-:B------:R-:W-:Y:S02]  /*94c0*/  FFMA.FTZ R165, R187, c[0x0][0x23c], -R178.reuse ;  /* 0x00008f00bba57a23 */ /* 0x100fe400000108b2 */
        /* <DEDUP_REMOVED lines=8> */
[----:B------:R-:W2:Y:S01]  /*9550*/  MUFU.EX2 R170, R170 ;  /* 0x000000aa00aa7308 */ /* 0x000ea20000000800 */
[----:B------:R-:W-:Y:S01]  /*9560*/  LDSM.16.MT88.4 R20, [R216+0x16000] ;  /* 0x01600000d814783b */ /* 0x000fe20000004200 */
[--C-:B------:R-:W-:Y:S02]  /*9570*/  FFMA.FTZ R185, R185, c[0x0][0x23c], -R178.reuse ;  /* 0x00008f00b9b97a23 */ /* 0x100fe400000108b2 */
[--C-:B------:R-:W-:Y:S02]  /*9580*/  FFMA.FTZ R186, R186, c[0x0][0x23c], -R178.reuse ;  /* 0x00008f00baba7a23 */ /* 0x100fe400000108b2 */
[----:B------:R-:W-:-:S02]  /*9590*/  FFMA.FTZ R187, R29, c[0x0][0x23c], -R178 ;  /* 0x00008f001dbb7a23 */ /* 0x000fc400000108b2 */
[----:B------:R-:W-:Y:S01]  /*95a0*/  MUFU.EX2 R169, R169 ;  /* 0x000000a900a97308 */ /* 0x000fe20000000800 */
[----:B------:R-:W-:Y:S02]  /*95b0*/  FFMA.FTZ R188, R28, c[0x0][0x23c], -R178 ;  /* 0x00008f001cbc7a23 */ /* 0x000fe400000108b2 */
[----:B------:R-:W-:Y:S01]  /*95c0*/  LDSM.16.MT88.4 R28, [R220+0x14800] ;  /* 0x01480000dc1c783b */ /* 0x000fe20000004200 */
[--C-:B------:R-:W-:Y:S02]  /*95d0*/  FFMA.FTZ R194, R194, c[0x0][0x23c], -R34.reuse ;  /* 0x00008f00c2c27a23 */ /* 0x100fe40000010822 */
[--C-:B------:R-:W-:Y:S02]  /*95e0*/  FFMA.FTZ R195, R195, c[0x0][0x23c], -R34.reuse ;  /* 0x00008f00c3c37a23 */ /* 0x100fe40000010822 */
[----:B------:R-:W3:Y:S01]  /*95f0*/  MUFU.EX2 R168, R168 ;  /* 0x000000a800a87308 */ /* 0x000ee20000000800 */
[----:B--2---:R-:W-:Y:S01]  /*9600*/  F2FP.PACK_AB R6, R170, R171 ;  /* 0x000000abaa06723e */ /* 0x004fe200000000ff */
[----:B------:R-:W-:-:S02]  /*9610*/  FFMA.FTZ R193, R193, c[0x0][0x23c], -R34 ;  /* 0x00008f00c1c17a23 */ /* 0x000fc40000010822 */
[----:B------:R-:W-:Y:S02]  /*9620*/  FFMA.FTZ R196, R196, c[0x0][0x23c], -R34 ;  /* 0x00008f00c4c47a23 */ /* 0x000fe40000010822 */
[--C-:B------:R-:W-:Y:S02]  /*9630*/  FFMA.FTZ R192, R192, c[0x0][0x23c], -R178.reuse ;  /* 0x00008f00c0c07a23 */ /* 0x100fe400000108b2 */
[----:B------:R-:W-:Y:S01]  /*9640*/  MUFU.EX2 R165, R165 ;  /* 0x000000a500a57308 */ /* 0x000fe20000000800 */
[--C-:B------:R-:W-:Y:S02]  /*9650*/  FFMA.FTZ R189, R189, c[0x0][0x23c], -R178.reuse ;  /* 0x00008f00bdbd7a23 */ /* 0x100fe400000108b2 */
[--C-:B------:R-:W-:Y:S02]  /*9660*/  FFMA.FTZ R190, R190, c[0x0][0x23c], -R178.reuse ;  /* 0x00008f00bebe7a23 */ /* 0x100fe400000108b2 */
[----:B------:R-:W-:Y:S02]  /*9670*/  FFMA.FTZ R191, R191, c[0x0][0x23c], -R178 ;  /* 0x00008f00bfbf7a23 */ /* 0x000fe400000108b2 */
[--C-:B------:R-:W-:Y:S01]  /*9680*/  FFMA.FTZ R181, R181, c[0x0][0x23c], -R34.reuse ;  /* 0x00008f00b5b57a23 */ /* 0x100fe20000010822 */
[----:B------:R-:W2:Y:S01]  /*9690*/  MUFU.EX2 R164, R164 ;  /* 0x000000a400a47308 */ /* 0x000ea20000000800 */
[----:B---3--:R-:W-:Y:S01]  /*96a0*/  F2FP.PACK_AB R5, R168, R169 ;  /* 0x000000a9a805723e */ /* 0x008fe200000000ff */
[----:B------:R-:W-:-:S02]  /*96b0*/  FFMA.FTZ R180, R180, c[0x0][0x23c], -R34 ;  /* 0x00008f00b4b47a23 */ /* 0x000fc40000010822 */
[--C-:B------:R-:W-:Y:S02]  /*96c0*/  FFMA.FTZ R197, R35, c[0x0][0x23c], -R34.reuse ;  /* 0x00008f0023c57a23 */ /* 0x100fe40000010822 */
[----:B------:R-:W-:Y:S02]  /*96d0*/  FFMA.FTZ R198, R33, c[0x0][0x23c], -R34 ;  /* 0x00008f0021c67a23 */ /* 0x000fe40000010822 */
[----:B------:R3:W4:Y:S01]  /*96e0*/  MUFU.EX2 R174, R4 ;  /* 0x0000000400ae7308 */ /* 0x0007220000000800 */
[--C-:B------:R-:W-:Y:S02]  /*96f0*/  FFMA.FTZ R199, R32, c[0x0][0x23c], -R178.reuse ;  /* 0x00008f0020c77a23 */ /* 0x100fe400000108b2 */
[--C-:B------:R-:W-:Y:S01]  /*9700*/  FFMA.FTZ R177, R177, c[0x0][0x23c], -R178.reuse ;  /* 0x00008f00b1b17a23 */ /* 0x100fe200000108b2 */
[----:B------:R-:W-:Y:S01]  /*9710*/  LDSM.16.MT88.4 R32, [R220+0x11800] ;  /* 0x01180000dc20783b */ /* 0x000fe20000004200 */
[--C-:B------:R-:W-:Y:S02]  /*9720*/  FFMA.FTZ R175, R175, c[0x0][0x23c], -R178.reuse ;  /* 0x00008f00afaf7a23 */ /* 0x100fe400000108b2 */
[----:B------:R-:W-:Y:S01]  /*9730*/  FFMA.FTZ R176, R176, c[0x0][0x23c], -R178 ;  /* 0x00008f00b0b07a23 */ /* 0x000fe200000108b2 */
[----:B------:R-:W5:Y:S01]  /*9740*/  MUFU.EX2 R3, R3 ;  /* 0x0000000300037308 */ /* 0x000f620000000800 */
[----:B--2---:R-:W-:-:S02]  /*9750*/  F2FP.PACK_AB R7, R164, R165 ;  /* 0x000000a5a407723e */ /* 0x004fc400000000ff */
[----:B---3--:R-:W-:Y:S01]  /*9760*/  F2FP.PACK_AB R4, R172, R173 ;  /* 0x000000adac04723e */ /* 0x008fe200000000ff */
[----:B----4-:R-:W-:-:S04]  /*9770*/  FMUL.FTZ R160, R160, R174 ;  /* 0x000000aea0a07220 */ /* 0x010fc80000410000 */
[----:B------:R-:W2:Y:S01]  /*9780*/  MUFU.EX2 R179, R179 ;  /* 0x000000b300b37308 */ /* 0x000ea20000000800 */
[-C--:B------:R-:W-:Y:S02]  /*9790*/  FMUL.FTZ R161, R161, R174.reuse ;  /* 0x000000aea1a17220 */ /* 0x080fe40000410000 */
[-C--:B------:R-:W-:Y:S02]  /*97a0*/  FMUL.FTZ R156, R156, R174.reuse ;  /* 0x000000ae9c9c7220 */ /* 0x080fe40000410000 */
[----:B------:R-:W-:Y:S02]  /*97b0*/  FMUL.FTZ R157, R157, R174 ;  /* 0x000000ae9d9d7220 */ /* 0x000fe40000410000 */
[-C--:B-----5:R-:W-:Y:S01]  /*97c0*/  FMUL.FTZ R162, R162, R3.reuse ;  /* 0x00000003a2a27220 */ /* 0x0a0fe20000410000 */
[----:B------:R-:W3:Y:S01]  /*97d0*/  MUFU.EX2 R182, R182 ;  /* 0x000000b600b67308 */ /* 0x000ee20000000800 */
        /* <DEDUP_REMOVED lines=27> */
[----:B------:R-:W2:Y:S01]  /*9990*/  MUFU.EX2 R186, R186 ;  /* 0x000000ba00ba7308 */ /* 0x000ea20000000800 */
[----:B------:R-:W-:-:S02]  /*99a0*/  FMUL.FTZ R51, R51, R3 ;  /* 0x0000000333337220 */ /* 0x000fc40000410000 */
[-C--:B------:R-:W-:Y:S01]  /*99b0*/  FMUL.FTZ R52, R52, R174.reuse ;  /* 0x000000ae34347220 */ /* 0x080fe20000410000 */
[C---:B-1----:R-:W-:Y:S01]  /*99c0*/  HMMA.16816.F32 R44, R4.reuse, R8, R44 ;  /* 0x00000008042c723c */ /* 0x042fe2000000182c */
[-C--:B------:R-:W-:Y:S02]  /*99d0*/  FMUL.FTZ R53, R53, R174.reuse ;  /* 0x000000ae35357220 */ /* 0x080fe40000410000 */
        /* <DEDUP_REMOVED lines=10> */
[C---:B----4-:R-:W-:Y:S01]  /*9a80*/  HMMA.16816.F32 R52, R4.reuse, R16, R52 ;  /* 0x000000100434723c */ /* 0x050fe20000001834 */
[-C--:B------:R-:W-:Y:S02]  /*9a90*/  FMUL.FTZ R60, R60, R174.reuse ;  /* 0x000000ae3c3c7220 */ /* 0x080fe40000410000 */
[-C--:B------:R-:W-:Y:S02]  /*9aa0*/  FMUL.FTZ R61, R61, R174.reuse ;  /* 0x000000ae3d3d7220 */ /* 0x080fe40000410000 */
[-C--:B------:R-:W-:Y:S01]  /*9ab0*/  FMUL.FTZ R62, R62, R3.reuse ;  /* 0x000000033e3e7220 */ /* 0x080fe20000410000 */
[----:B------:R-:W4:Y:S01]  /*9ac0*/  MUFU.EX2 R194, R194 ;  /* 0x000000c200c27308 */ /* 0x000f220000000800 */
[----:B------:R-:W-:Y:S01]  /*9ad0*/  FMUL.FTZ R63, R63, R3 ;  /* 0x000000033f3f7220 */ /* 0x000fe20000410000 */
[----:B------:R-:W-:Y:S01]  /*9ae0*/  HMMA.16816.F32 R56, R4, R18, R56 ;  /* 0x000000120438723c */ /* 0x000fe20000001838 */
[----:B------:R-:W2:Y:S01]  /*9af0*/  LDSM.16.MT88.4 R16, [R217+0x12000] ;  /* 0x01200000d910783b */ /* 0x000ea20000004200 */
[----:B------:R-:W-:-:S02]  /*9b00*/  FMUL.FTZ R64, R64, R174 ;  /* 0x000000ae40407220 */ /* 0x000fc40000410000 */
[-C--:B------:R-:W-:Y:S02]  /*9b10*/  FMUL.FTZ R65, R65, R174.reuse ;  /* 0x000000ae41417220 */ /* 0x080fe40000410000 */
[-C--:B------:R-:W-:Y:S01]  /*9b20*/  FMUL.FTZ R66, R66, R3.reuse ;  /* 0x0000000342427220 */ /* 0x080fe20000410000 */
[----:B------:R-:W1:Y:S01]  /*9b30*/  MUFU.EX2 R195, R195 ;  /* 0x000000c300c37308 */ /* 0x000e620000000800 */
[-C--:B------:R-:W-:Y:S02]  /*9b40*/  FMUL.FTZ R67, R67, R3.reuse ;  /* 0x0000000343437220 */ /* 0x080fe40000410000 */
[-C--:B------:R-:W-:Y:S01]  /*9b50*/  FMUL.FTZ R68, R68, R174.reuse ;  /* 0x000000ae44447220 */ /* 0x080fe20000410000 */
[----:B-----5:R-:W-:Y:S01]  /*9b60*/  HMMA.16816.F32 R60, R4, R12, R60 ;  /* 0x0000000c043c723c */ /* 0x020fe2000000183c */
[----:B------:R-:W-:Y:S02]  /*9b70*/  FMUL.FTZ R69, R69, R174 ;  /* 0x000000ae45457220 */ /* 0x000fe40000410000 */
[-C--:B------:R-:W-:Y:S01]  /*9b80*/  FMUL.FTZ R70, R70, R3.reuse ;  /* 0x0000000346467220 */ /* 0x080fe20000410000 */
[----:B------:R-:W-:Y:S01]  /*9b90*/  MUFU.EX2 R193, R193 ;  /* 0x000000c100c17308 */ /* 0x000fe20000000800 */
[----:B------:R-:W-:-:S02]  /*9ba0*/  FMUL.FTZ R71, R71, R3 ;  /* 0x0000000347477220 */ /* 0x000fc40000410000 */
[-C--:B------:R-:W-:Y:S01]  /*9bb0*/  FMUL.FTZ R72, R72, R174.reuse ;  /* 0x000000ae48487220 */ /* 0x080fe20000410000 */
[C---:B------:R-:W-:Y:S01]  /*9bc0*/  HMMA.16816.F32 R64, R4.reuse, R14, R64 ;  /* 0x0000000e0440723c */ /* 0x040fe20000001840 */
[-C--:B------:R-:W-:Y:S01]  /*9bd0*/  FMUL.FTZ R73, R73, R174.reuse ;  /* 0x000000ae49497220 */ /* 0x080fe20000410000 */
[----:B------:R-:W5:Y:S01]  /*9be0*/  LDSM.16.MT88.4 R12, [R216+0x12000] ;  /* 0x01200000d80c783b */ /* 0x000f620000004200 */
[-C--:B------:R-:W-:Y:S01]  /*9bf0*/  FMUL.FTZ R74, R74, R3.reuse ;  /* 0x000000034a4a7220 */ /* 0x080fe20000410000 */
[----:B------:R-:W-:Y:S01]  /*9c00*/  MUFU.EX2 R196, R196 ;  /* 0x000000c400c47308 */ /* 0x000fe20000000800 */
[----:B------:R-:W-:Y:S02]  /*9c10*/  FMUL.FTZ R75, R75, R3 ;  /* 0x000000034b4b7220 */ /* 0x000fe40000410000 */
[-C--:B------:R-:W-:Y:S01]  /*9c20*/  FMUL.FTZ R76, R76, R174.reuse ;  /* 0x000000ae4c4c7220 */ /* 0x080fe20000410000 */
[----:B-1----:R-:W-:Y:S01]  /*9c30*/  HMMA.16816.F32 R68, R4, R8, R68 ;  /* 0x000000080444723c */ /* 0x002fe20000001844 */
[----:B------:R-:W-:-:S02]  /*9c40*/  FMUL.FTZ R77, R77, R174 ;  /* 0x000000ae4d4d7220 */ /* 0x000fc40000410000 */
[-C--:B------:R-:W-:Y:S01]  /*9c50*/  FMUL.FTZ R78, R78, R3.reuse ;  /* 0x000000034e4e7220 */ /* 0x080fe20000410000 */
[----:B------:R-:W-:Y:S01]  /*9c60*/  MUFU.EX2 R192, R192 ;  /* 0x000000c000c07308 */ /* 0x000fe20000000800 */
[-C--:B------:R-:W-:Y:S02]  /*9c70*/  FMUL.FTZ R79, R79, R3.reuse ;  /* 0x000000034f4f7220 */ /* 0x080fe40000410000 */
[-C--:B------:R-:W-:Y:S01]  /*9c80*/  FMUL.FTZ R80, R80, R174.reuse ;  /* 0x000000ae50507220 */ /* 0x080fe20000410000 */
[----:B------:R-:W-:Y:S01]  /*9c90*/  HMMA.16816.F32 R72, R4, R10, R72 ;  /* 0x0000000a0448723c */ /* 0x000fe20000001848 */
[----:B------:R-:W-:Y:S01]  /*9ca0*/  FMUL.FTZ R81, R81, R174 ;  /* 0x000000ae51517220 */ /* 0x000fe20000410000 */
[----:B------:R-:W1:Y:S01]  /*9cb0*/  LDSM.16.MT88.4 R8, [R220+0x14000] ;  /* 0x01400000dc08783b */ /* 0x000e620000004200 */
        /* <DEDUP_REMOVED lines=20> */
[----:B------:R-:W5:Y:S01]  /*9e00*/  MUFU.EX2 R181, R181 ;  /* 0x000000b500b57308 */ /* 0x000f620000000800 */
[----:B------:R-:W-:-:S02]  /*9e10*/  FMUL.FTZ R95, R95, R3 ;  /* 0x000000035f5f7220 */ /* 0x000fc40000410000 */
[-C--:B------:R-:W-:Y:S02]  /*9e20*/  FMUL.FTZ R96, R96, R174.reuse ;  /* 0x000000ae60607220 */ /* 0x080fe40000410000 */
[-C--:B------:R-:W-:Y:S01]  /*9e30*/  FMUL.FTZ R97, R97, R174.reuse ;  /* 0x000000ae61617220 */ /* 0x080fe20000410000 */
[C---:B------:R-:W-:Y:S01]  /*9e40*/  HMMA.16816.F32 R88, R4.reuse, R14, R88 ;  /* 0x0000000e0458723c */ /* 0x040fe20000001858 */
[-C--:B------:R-:W-:Y:S01]  /*9e50*/  FMUL.FTZ R98, R98, R3.reuse ;  /* 0x0000000362627220 */ /* 0x080fe20000410000 */
[----:B------:R-:W3:Y:S01]  /*9e60*/  LDSM.16.MT88.4 R12, [R217+0x14000] ;  /* 0x01400000d90c783b */ /* 0x000ee20000004200 */
[-C--:B------:R-:W-:Y:S01]  /*9e70*/  FMUL.FTZ R99, R99, R3.reuse ;  /* 0x0000000363637220 */ /* 0x080fe20000410000 */
[----:B------:R-:W2:Y:S01]  /*9e80*/  MUFU.EX2 R180, R180 ;  /* 0x000000b400b47308 */ /* 0x000ea20000000800 */
[-C--:B------:R-:W-:Y:S02]  /*9e90*/  FMUL.FTZ R100, R100, R174.reuse ;  /* 0x000000ae64647220 */ /* 0x080fe40000410000 */
[----:B------:R-:W-:Y:S01]  /*9ea0*/  FMUL.FTZ R101, R101, R174 ;  /* 0x000000ae65657220 */ /* 0x000fe20000410000 */
[----:B-1----:R-:W-:Y:S01]  /*9eb0*/  HMMA.16816.F32 R92, R4, R8, R92 ;  /* 0x00000008045c723c */ /* 0x002fe2000000185c */
[----:B------:R-:W-:-:S02]  /*9ec0*/  FMUL.FTZ R102, R102, R3 ;  /* 0x0000000366667220 */ /* 0x000fc40000410000 */
[-C--:B------:R-:W-:Y:S01]  /*9ed0*/  FMUL.FTZ R103, R103, R3.reuse ;  /* 0x0000000367677220 */ /* 0x080fe20000410000 */
[----:B------:R-:W-:Y:S01]  /*9ee0*/  MUFU.EX2 R197, R197 ;  /* 0x000000c500c57308 */ /* 0x000fe20000000800 */
[-C--:B------:R-:W-:Y:S02]  /*9ef0*/  FMUL.FTZ R104, R104, R174.reuse ;  /* 0x000000ae68687220 */ /* 0x080fe40000410000 */
[-C--:B------:R-:W-:Y:S01]  /*9f00*/  FMUL.FTZ R105, R105, R174.reuse ;  /* 0x000000ae69697220 */ /* 0x080fe20000410000 */
[----:B------:R-:W-:Y:S01]  /*9f10*/  HMMA.16816.F32 R96, R4, R10, R96 ;  /* 0x0000000a0460723c */ /* 0x000fe20000001860 */
[----:B------:R-:W1:Y:S01]  /*9f20*/  LDSM.16.MT88.4 R8, [R216+0x14000] ;  /* 0x01400000d808783b */ /* 0x000e620000004200 */
[-C--:B------:R-:W-:Y:S02]  /*9f30*/  FMUL.FTZ R106, R106, R3.reuse ;  /* 0x000000036a6a7220 */ /* 0x080fe40000410000 */
[----:B------:R-:W-:Y:S01]  /*9f40*/  FMUL.FTZ R107, R107, R3 ;  /* 0x000000036b6b7220 */ /* 0x000fe20000410000 */
[----:B------:R-:W-:Y:S01]  /*9f50*/  MUFU.EX2 R198, R198 ;  /* 0x000000c600c67308 */ /* 0x000fe20000000800 */
[----:B------:R-:W-:-:S02]  /*9f60*/  FMUL.FTZ R108, R108, R174 ;  /* 0x000000ae6c6c7220 */ /* 0x000fc40000410000 */
[C---:B--2---:R-:W-:Y:S01]  /*9f70*/  HMMA.16816.F32 R100, R4.reuse, R16, R100 ;  /* 0x000000100464723c */ /* 0x044fe20000001864 */
[-C--:B------:R-:W-:Y:S02]  /*9f80*/  FMUL.FTZ R109, R109, R174.reuse ;  /* 0x000000ae6d6d7220 */ /* 0x080fe40000410000 */
[-C--:B------:R-:W-:Y:S02]  /*9f90*/  FMUL.FTZ R110, R110, R3.reuse ;  /* 0x000000036e6e7220 */ /* 0x080fe40000410000 */
[----:B------:R-:W-:Y:S01]  /*9fa0*/  FMUL.FTZ R111, R111, R3 ;  /* 0x000000036f6f7220 */ /* 0x000fe20000410000 */
[----:B------:R-:W2:Y:S01]  /*9fb0*/  MUFU.EX2 R199, R199 ;  /* 0x000000c700c77308 */ /* 0x000ea20000000800 */
[-C--:B------:R-:W-:Y:S01]  /*9fc0*/  FMUL.FTZ R112, R112, R174.reuse ;  /* 0x000000ae70707220 */ /* 0x080fe20000410000 */
        /* <DEDUP_REMOVED lines=8> */
[----:B---3--:R-:W-:Y:S01]  /*a050*/  HMMA.16816.F32 R108, R4, R12, R108 ;  /* 0x0000000c046c723c */ /* 0x008fe2000000186c */
[-C--:B------:R-:W-:Y:S02]  /*a060*/  FMUL.FTZ R118, R118, R3.reuse ;  /* 0x0000000376767220 */ /* 0x080fe40000410000 */
[----:B------:R-:W-:Y:S01]  /*a070*/  FMUL.FTZ R119, R119, R3 ;  /* 0x0000000377777220 */ /* 0x000fe20000410000 */
[----:B------:R-:W3:Y:S01]  /*a080*/  MUFU.EX2 R175, R175 ;  /* 0x000000af00af7308 */ /* 0x000ee20000000800 */
[----:B------:R-:W-:-:S02]  /*a090*/  FMUL.FTZ R120, R120, R174 ;  /* 0x000000ae78787220 */ /* 0x000fc40000410000 */
        /* <DEDUP_REMOVED lines=10> */
[-C--:B------:R-:W-:Y:S02]  /*a140*/  FMUL.FTZ R127, R127, R3.reuse ;  /* 0x000000037f7f7220 */ /* 0x080fe40000410000 */
[-C--:B------:R-:W-:Y:S02]  /*a150*/  FMUL.FTZ R128, R128, R174.reuse ;  /* 0x000000ae80807220 */ /* 0x080fe40000410000 */
[-C--:B------:R-:W-:Y:S01]  /*a160*/  FMUL.FTZ R129, R129, R174.reuse ;  /* 0x000000ae81817220 */ /* 0x080fe20000410000 */
[----:B------:R-:W-:Y:S01]  /*a170*/  HMMA.16816.F32 R120, R4, R10, R120 ;  /* 0x0000000a0478723c */ /* 0x000fe20000001878 */
[-C--:B------:R-:W-:Y:S01]  /*a180*/  FMUL.FTZ R130, R130, R3.reuse ;  /* 0x0000000382827220 */ /* 0x080fe20000410000 */
[----:B------:R-:W1:Y:S01]  /*a190*/  LDSM.16.MT88.4 R8, [R217+0x16000] ;  /* 0x01600000d908783b */ /* 0x000e620000004200 */
[----:B------:R-:W-:Y:S02]  /*a1a0*/  FMUL.FTZ R131, R131, R3 ;  /* 0x0000000383837220 */ /* 0x000fe40000410000 */
[----:B------:R-:W-:-:S02]  /*a1b0*/  FMUL.FTZ R132, R132, R174 ;  /* 0x000000ae84847220 */ /* 0x000fc40000410000 */
[-C--:B------:R-:W-:Y:S01]  /*a1c0*/  FMUL.FTZ R133, R133, R174.reuse ;  /* 0x000000ae85857220 */ /* 0x080fe20000410000 */
[C---:B--2---:R-:W-:Y:S01]  /*a1d0*/  HMMA.16816.F32 R124, R4.reuse, R16, R124 ;  /* 0x00000010047c723c */ /* 0x044fe2000000187c */
[-C--:B------:R-:W-:Y:S02]  /*a1e0*/  FMUL.FTZ R134, R134, R3.reuse ;  /* 0x0000000386867220 */ /* 0x080fe40000410000 */
[-C--:B------:R-:W-:Y:S02]  /*a1f0*/  FMUL.FTZ R135, R135, R3.reuse ;  /* 0x0000000387877220 */ /* 0x080fe40000410000 */
[-C--:B------:R-:W-:Y:S02]  /*a200*/  FMUL.FTZ R136, R136, R174.reuse ;  /* 0x000000ae88887220 */ /* 0x080fe40000410000 */
[----:B------:R-:W-:Y:S01]  /*a210*/  FMUL.FTZ R137, R137, R174 ;  /* 0x000000ae89897220 */ /* 0x000fe20000410000 */
[----:B------:R-:W-:Y:S01]  /*a220*/  HMMA.16816.F32 R128, R4, R18, R128 ;  /* 0x000000120480723c */ /* 0x000fe20000001880 */
[----:B------:R-:W2:Y:S01]  /*a230*/  LDSM.16.MT88.4 R16, [R220+0x10800] ;  /* 0x01080000dc10783b */ /* 0x000ea20000004200 */
        /* <DEDUP_REMOVED lines=24> */
[----:B------:R-:W-:Y:S02]  /*a3c0*/  FFMA.FTZ R173, R243, R174, R173 ;  /* 0x000000aef3ad7223 */ /* 0x000fe400000100ad */
[----:B------:R-:W-:-:S02]  /*a3d0*/  FFMA.FTZ R3, R242, R3, R169 ;  /* 0x00000003f2037223 */ /* 0x000fc400000100a9 */
[----:B------:R-:W-:Y:S01]  /*a3e0*/  FADD.FTZ R172, R172, R173 ;  /* 0x000000adacac7221 */ /* 0x000fe20000010000 */
[C---:B------:R-:W-:Y:S01]  /*a3f0*/  HMMA.16816.F32 R148, R4.reuse, R20, R148 ;  /* 0x000000140494723c */ /* 0x040fe20000001894 */
[----:B------:R-:W-:Y:S02]  /*a400*/  FADD.FTZ R3, R168, R3 ;  /* 0x00000003a8037221 */ /* 0x000fe40000010000 */
[----:B------:R-:W-:Y:S02]  /*a410*/  FADD.FTZ R172, R171, R172 ;  /* 0x000000acabac7221 */ /* 0x000fe40000010000 */
[----:B------:R-:W-:Y:S01]  /*a420*/  FADD.FTZ R165, R165, R3 ;  /* 0x00000003a5a57221 */ /* 0x000fe20000010000 */
[----:B------:R-:W-:Y:S01]  /*a430*/  MOV R3, R0 ;  /* 0x0000000000037202 */ /* 0x000fe20000000f00 */
[----:B------:R-:W-:Y:S01]  /*a440*/  FADD.FTZ R170, R170, R172 ;  /* 0x000000acaaaa7221 */ /* 0x000fe20000010000 */
[----:B------:R-:W-:Y:S01]  /*a450*/  HMMA.16816.F32 R144, R4, R22, R144 ;  /* 0x000000160490723c */ /* 0x000fe20000001890 */
[----:B------:R-:W1:Y:S01]  /*a460*/  LDSM.16.MT88.4 R20, [R220+0x12800] ;  /* 0x01280000dc14783b */ /* 0x000e620000004200 */
[----:B------:R-:W-:Y:S01]  /*a470*/  FADD.FTZ R165, R164, R165 ;  /* 0x000000a5a4a57221 */ /* 0x000fe20000010000 */
[----:B------:R-:W-:Y:S01]  /*a480*/  MOV R164, R2 ;  /* 0x0000000200a47202 */ /* 0x000fe20000000f00 */
[----:B------:R-:W-:Y:S01]  /*a490*/  FADD.FTZ R170, R179, R170 ;  /* 0x000000aab3aa7221 */ /* 0x000fe20000010000 */
[----:B------:R-:W-:-:S02]  /*a4a0*/  @P0 MOV R3, R0 ;  /* 0x0000000000030202 */ /* 0x000fc40000000f00 */
[C---:B------:R-:W-:Y:S01]  /*a4b0*/  F2FP.PACK_AB R4, R182.reuse, R179 ;  /* 0x000000b3b604723e */ /* 0x040fe200000000ff */
[----:B------:R-:W-:Y:S01]  /*a4c0*/  FADD.FTZ R182, R182, R170 ;  /* 0x000000aab6b67221 */ /* 0x000fe20000010000 */
[----:B------:R-:W-:Y:S01]  /*a4d0*/  F2FP.PACK_AB R5, R186, R185 ;  /* 0x000000b9ba05723e */ /* 0x000fe200000000ff */
[----:B------:R-:W-:Y:S01]  /*a4e0*/  FADD.FTZ R185, R185, R165 ;  /* 0x000000a5b9b97221 */ /* 0x000fe20000010000 */
[----:B------:R-:W-:Y:S01]  /*a4f0*/  F2FP.PACK_AB R6, R184, R183 ;  /* 0x000000b7b806723e */ /* 0x000fe200000000ff */
[----:B------:R-:W-:Y:S01]  /*a500*/  FADD.FTZ R182, R183, R182 ;  /* 0x000000b6b7b67221 */ /* 0x000fe20000010000 */
[----:B------:R-:W-:Y:S01]  /*a510*/  F2FP.PACK_AB R7, R188, R187 ;  /* 0x000000bbbc07723e */ /* 0x000fe200000000ff */
[----:B------:R-:W-:Y:S01]  /*a520*/  FADD.FTZ R185, R186, R185 ;  /* 0x000000b9bab97221 */ /* 0x000fe20000010000 */
[----:B------:R-:W-:Y:S01]  /*a530*/  @P0 MOV R164, R2 ;  /* 0x0000000200a40202 */ /* 0x000fe20000000f00 */
[----:B------:R-:W-:Y:S02]  /*a540*/  FADD.FTZ R184, R184, R182 ;  /* 0x000000b6b8b87221 */ /* 0x000fe40000010000 */
[----:B------:R-:W-:-:S02]  /*a550*/  FADD.FTZ R187, R187, R185 ;  /* 0x000000b9bbbb7221 */ /* 0x000fc40000010000 */
[----:B--2---:R-:W-:Y:S01]  /*a560*/  HMMA.16816.F32 R160, R4, R16, R160 ;  /* 0x0000001004a0723c */ /* 0x004fe200000018a0 */
[----:B----4-:R-:W-:Y:S02]  /*a570*/  FADD.FTZ R184, R194, R184 ;  /* 0x000000b8c2b87221 */ /* 0x010fe40000010000 */
[----:B------:R-:W-:-:S05]  /*a580*/  FADD.FTZ R187, R188, R187 ;  /* 0x000000bbbcbb7221 */ /* 0x000fca0000010000 */
[C---:B------:R-:W-:Y:S01]  /*a590*/  HMMA.16816.F32 R156, R4.reuse, R18, R156 ;  /* 0x00000012049c723c */ /* 0x040fe2000000189c */
[----:B------:R-:W2:Y:S07]  /*a5a0*/  LDSM.16.MT88.4 R16, [R218+0x12800] ;  /* 0x01280000da10783b */ /* 0x000eae0000004200 */
[C---:B---3--:R-:W-:Y:S08]  /*a5b0*/  HMMA.16816.F32 R44, R4.reuse, R12, R44 ;  /* 0x0000000c042c723c */ /* 0x048ff0000000182c */
[C---:B------:R-:W-:Y:S01]  /*a5c0*/  HMMA.16816.F32 R48, R4.reuse, R14, R48 ;  /* 0x0000000e0430723c */ /* 0x040fe20000001830 */
[----:B------:R-:W3:Y:S07]  /*a5d0*/  LDSM.16.MT88.4 R12, [R216+0x12800] ;  /* 0x01280000d80c783b */ /* 0x000eee0000004200 */
[C---:B-1----:R-:W-:Y:S08]  /*a5e0*/  HMMA.16816.F32 R36, R4.reuse, R8, R36 ;  /* 0x000000080424723c */ /* 0x042ff00000001824 */
[C---:B------:R-:W-:Y:S01]  /*a5f0*/  HMMA.16816.F32 R40, R4.reuse, R10, R40 ;  /* 0x0000000a0428723c */ /* 0x040fe20000001828 */
[----:B------:R-:W-:Y:S07]  /*a600*/  LDSM.16.MT88.4 R8, [R217+0x12800] ;  /* 0x01280000d908783b */ /* 0x000fee0000004200 */
[C---:B------:R-:W-:Y:S08]  /*a610*/  HMMA.16816.F32 R60, R4.reuse, R20, R60 ;  /* 0x00000014043c723c */ /* 0x040ff0000000183c */
[C---:B--2---:R-:W-:Y:S08]  /*a620*/  HMMA.16816.F32 R68, R4.reuse, R16, R68 ;  /* 0x000000100444723c */ /* 0x044ff00000001844 */
        /* <DEDUP_REMOVED lines=47> */
[C---:B---3--:R-:W-:Y:S01]  /*a920*/  HMMA.16816.F32 R36, R4.reuse, R12, R36 ;  /* 0x0000000c0424723c */ /* 0x048fe20000001824 */
[----:B-----5:R-:W-:Y:S02]  /*a930*/  FADD.FTZ R196, R181, R196 ;  /* 0x000000c4b5c47221 */ /* 0x020fe40000010000 */
[----:B------:R-:W-:Y:S02]  /*a940*/  FADD.FTZ R190, R191, R190 ;  /* 0x000000bebfbe7221 */ /* 0x000fe40000010000 */
[----:B------:R-:W-:Y:S02]  /*a950*/  FADD.FTZ R196, R180, R196 ;  /* 0x000000c4b4c47221 */ /* 0x000fe40000010000 */
[----:B------:R-:W-:Y:S01]  /*a960*/  FADD.FTZ R190, R199, R190 ;  /* 0x000000bec7be7221 */ /* 0x000fe20000010000 */
[----:B------:R-:W-:Y:S01]  /*a970*/  HMMA.16816.F32 R40, R4, R14, R40 ;  /* 0x0000000e0428723c */ /* 0x000fe20000001828 */
[----:B------:R-:W3:Y:S01]  /*a980*/  LDSM.16.MT88.4 R12, [R217+0x13000] ;  /* 0x01300000d90c783b */ /* 0x000ee20000004200 */
[----:B------:R-:W-:-:S02]  /*a990*/  FADD.FTZ R196, R197, R196 ;  /* 0x000000c4c5c47221 */ /* 0x000fc40000010000 */
[----:B------:R-:W-:Y:S02]  /*a9a0*/  FADD.FTZ R190, R177, R190 ;  /* 0x000000beb1be7221 */ /* 0x000fe40000010000 */
[----:B------:R-:W-:Y:S02]  /*a9b0*/  FADD.FTZ R243, R198, R196 ;  /* 0x000000c4c6f37221 */ /* 0x000fe40000010000 */
[----:B-1----:R-:W-:Y:S01]  /*a9c0*/  HMMA.16816.F32 R60, R4, R16, R60 ;  /* 0x00000010043c723c */ /* 0x002fe2000000183c */
[----:B------:R-:W-:-:S04]  /*a9d0*/  FADD.FTZ R190, R175, R190 ;  /* 0x000000beafbe7221 */ /* 0x000fc80000010000 */
[----:B------:R-:W-:-:S03]  /*a9e0*/  FADD.FTZ R242, R176, R190 ;  /* 0x000000beb0f27221 */ /* 0x000fc60000010000 */
        /* <DEDUP_REMOVED lines=44> */
[----:B------:R-:W-:-:S02]  /*acb0*/  F2FP.PACK_AB R4, R180, R181 ;  /* 0x000000b5b404723e */ /* 0x000fc400000000ff */
[----:B------:R-:W-:Y:S02]  /*acc0*/  F2FP.PACK_AB R5, R177, R199 ;  /* 0x000000c7b105723e */ /* 0x000fe400000000ff */
[----:B------:R-:W-:Y:S02]  /*acd0*/  F2FP.PACK_AB R6, R198, R197 ;  /* 0x000000c5c606723e */ /* 0x000fe400000000ff */
[----:B------:R-:W-:-:S07]  /*ace0*/  F2FP.PACK_AB R7, R176, R175 ;  /* 0x000000afb007723e */ /* 0x000fce00000000ff */
        /* <DEDUP_REMOVED lines=42> */
.L_x_120:
[----:B------:R-:W-:-:S12]  /*af90*/  UIADD3 UR9, UR30, -0x1, URZ ;  /* 0xffffffff1e097890 */ /* 0x000fd8000fffe03f */
.L_x_124:
[----:B------:R-:W-:-:S13]  /*afa0*/  ISETP.LE.AND P0, PT, RZ, UR9, PT ;  /* 0x00000009ff007c0c */ /* 0x000fda000bf03270 */
[----:B------:R-:W-:Y:S05]  /*afb0*/  @!P0 BRA `(.L_x_125) ;  /* 0x0000451000008947 */ /* 0x000fea0003800000 */
[----:B------:R-:W1:Y:S01]  /*afc0*/  S2R R4, SR_TID.X ;  /* 0x0000000000047919 */ /* 0x000e620000002100 */
[----:B------:R-:W-:Y:S02]  /*afd0*/  IMAD.U32 R8, RZ, RZ, UR8 ;  /* 0x00000008ff087e24 */ /* 0x000fe4000f8e00ff */
[----:B------:R-:W-:Y:S02]  /*afe0*/  IMAD.MOV.U32 R6, RZ, RZ, R236 ;  /* 0x000000ffff067224 */ /* 0x000fe400078e00ec */
[----:B------:R-:W-:Y:S02]  /*aff0*/  IMAD.MOV.U32 R7, RZ, RZ, R237 ;  /* 0x000000ffff077224 */ /* 0x000fe400078e00ed */
[----:B------:R-:W-:Y:S02]  /*b000*/  IMAD.U32 R0, RZ, RZ, UR8 ;  /* 0x00000008ff007e24 */ /* 0x000fe4000f8e00ff */
        /* <DEDUP_REMOVED lines=8> */
[----:B------:R-:W-:Y:S01]  /*b090*/  LEA R241, P1, R2, c[0x0][0x168], 0x1 ;  /* 0x00005a0002f17a11 */ /* 0x000fe200078208ff */
[----:B------:R-:W-:Y:S01]  /*b0a0*/  UMOV UR13, URZ ;  /* 0x0000003f000d7c82 */ /* 0x000fe20008000000 */
        /* <DEDUP_REMOVED lines=17> */
[----:B------:R-:W-:-:S03]  /*b1c0*/  IMAD.X R249, RZ, RZ, R247, P1 ;  /* 0x000000fffff97224 */ /* 0x000fc600008e06f7 */
[----:B-1----:R-:W2:Y:S01]  /*b1d0*/  LDL.LU.64 R10, [R1+0x8] ;  /* 0x00000800010a7983 */ /* 0x002ea20000300a00 */
[----:B------:R-:W-:Y:S02]  /*b1e0*/  ISETP.GE.AND P5, PT, R231, c[0x0][0x220], PT ;  /* 0x00008800e7007a0c */ /* 0x000fe40003fa6270 */
[----:B------:R-:W-:Y:S02]  /*b1f0*/  ISETP.GE.AND P4, PT, R230, c[0x0][0x220], PT ;  /* 0x00008800e6007a0c */ /* 0x000fe40003f86270 */
[----:B------:R-:W-:Y:S01]  /*b200*/  ISETP.GE.AND P3, PT, R229, c[0x0][0x220], PT ;  /* 0x00008800e5007a0c */ /* 0x000fe20003f66270 */
[----:B--2---:R-:W-:Y:S01]  /*b210*/  IMAD.MOV.U32 R245, RZ, RZ, R11 ;  /* 0x000000fffff57224 */ /* 0x004fe200078e000b */
[----:B------:R-:W-:Y:S05]  /*b220*/  BRA `(.L_x_126) ;  /* 0x000006b000007947 */ /* 0x000fea0003800000 */
.L_x_128:
        /* <DEDUP_REMOVED lines=107> */
.L_x_126:
[----:B------:R1:W-:Y:S01]  /*b8e0*/  STL.64 [R1+0x10], R36 ;  /* 0x0000102401007387 */ /* 0x0003e20000100a00 */
[----:B------:R-:W-:Y:S01]  /*b8f0*/  UIADD3 UR8, -UR13, UR9, URZ ;  /* 0x000000090d087290 */ /* 0x000fe2000fffe13f */
[----:B------:R-:W-:Y:S04]  /*b900*/  DEPBAR.LE SB0, 0x0 ;  /* 0x000080000000791a */ /* 0x000fe80000000000 */
[----:B------:R-:W-:Y:S01]  /*b910*/  BAR.SYNC.DEFER_BLOCKING 0x0 ;  /* 0x0000000000007b1d */ /* 0x000fe20000010000 */
[----:B------:R-:W-:Y:S01]  /*b920*/  USHF.R.S32.HI UR7, URZ, 0x1f, UR8 ;  /* 0x0000001f3f077899 */ /* 0x000fe20008011408 */
[----:B------:R-:W-:Y:S01]  /*b930*/  IMAD.U32 R3, RZ, RZ, UR8 ;  /* 0x00000008ff037e24 */ /* 0x000fe2000f8e00ff */
[----:B------:R-:W-:Y:S01]  /*b940*/  UIMAD UR6, UR31, UR8, URZ ;  /* 0x000000081f0672a4 */ /* 0x000fe2000f8e023f */
[----:B------:R-:W-:Y:S01]  /*b950*/  IMAD.U32 R6, RZ, RZ, UR8 ;  /* 0x00000008ff067e24 */ /* 0x000fe2000f8e00ff */
[----:B------:R-:W-:Y:S01]  /*b960*/  UIADD3 UR11, UR9, -0x1, URZ ;  /* 0xffffffff090b7890 */ /* 0x000fe2000fffe03f */
[----:B------:R-:W-:Y:S01]  /*b970*/  IMAD.WIDE.U32 R8, R3, UR5, R244 ;  /* 0x0000000503087c25 */ /* 0x000fe2000f8e00f4 */
[----:B------:R-:W-:Y:S02]  /*b980*/  UIMAD UR6, UR7, UR5, UR6 ;  /* 0x00000005070672a4 */ /* 0x000fe4000f8e0206 */
[----:B------:R-:W-:Y:S01]  /*b990*/  LEA R6, P0, R6, R246, 0x6 ;  /* 0x000000f606067211 */ /* 0x000fe200078030ff */
[----:B------:R-:W-:Y:S01]  /*b9a0*/  UIADD3 UR11, UR11, -UR13, URZ ;  /* 0x8000000d0b0b7290 */ /* 0x000fe2000fffe03f */
[----:B------:R-:W-:Y:S02]  /*b9b0*/  IADD3 R5, P1, R8, UR24, RZ ;  /* 0x0000001808057c10 */ /* 0x000fe4000ff3e0ff */
[----:B------:R-:W-:Y:S01]  /*b9c0*/  IADD3 R4, R9, UR6, RZ ;  /* 0x0000000609047c10 */ /* 0x000fe2000fffe0ff */
[----:B------:R-:W-:Y:S01]  /*b9d0*/  IMAD.WIDE.U32 R18, R6, c[0x0][0x1a0], RZ ;  /* 0x0000680006127a25 */ /* 0x000fe200078e00ff */
[----:B------:R-:W-:Y:S02]  /*b9e0*/  LEA.HI.X.SX32 R7, R3, R247, 0x6, P0 ;  /* 0x000000f703077211 */ /* 0x000fe400000f36ff */
[----:B------:R-:W-:Y:S02]  /*b9f0*/  @!P6 LEA R16, P2, R8, c[0x0][0x170], 0x1 ;  /* 0x00005c000810ea11 */ /* 0x000fe400078408ff */
[C---:B------:R-:W-:Y:S02]  /*ba00*/  @!P6 LEA R14, P0, R5.reuse, c[0x0][0x170], 0x1 ;  /* 0x00005c00050eea11 */ /* 0x040fe400078008ff */
[----:B------:R-:W-:Y:S02]  /*ba10*/  IADD3.X R3, R4, UR10, RZ, P1, !PT ;  /* 0x0000000a04037c10 */ /* 0x000fe40008ffe4ff */
[----:B------:R-:W-:Y:S01]  /*ba20*/  @!P6 LEA.HI.X R17, R8, c[0x0][0x174], R4, 0x1, P2 ;  /* 0x00005d000811ea11 */ /* 0x000fe200010f0c04 */
[----:B-1----:R-:W2:Y:S01]  /*ba30*/  LDL.64 R36, [R1] ;  /* 0x0000000001247983 */ /* 0x002ea20000100a00 */
        /* <DEDUP_REMOVED lines=18> */
[C---:B------:R-:W-:Y:S01]  /*bb60*/  @!P6 LEA R10, P0, R7.reuse, c[0x0][0x170], 0x1 ;  /* 0x00005c00070aea11 */ /* 0x040fe200078008ff */
        /* <DEDUP_REMOVED lines=106> */
[----:B---3--:R-:W3:Y:S04]  /*c210*/  LDSM.16.M88.4 R8, [R225+0x8000] ;  /* 0x00800000e108783b */ /* 0x008ee80000000200 */
[----:B-1----:R-:W4:Y:S04]  /*c220*/  LDSM.16.M88.4 R16, [R225+0x8800] ;  /* 0x00880000e110783b */ /* 0x002f280000000200 */
[----:B--2---:R-:W1:Y:S04]  /*c230*/  LDSM.16.M88.4 R24, [R225+0x9000] ;  /* 0x00900000e118783b */ /* 0x004e680000000200 */
[----:B------:R-:W0:Y:S04]  /*c240*/  LDGDEPBAR ;  /* 0x00000000000079af */ /* 0x000e280000000000 */
[----:B------:R-:W2:Y:S04]  /*c250*/  LDSM.16.M88.4 R164, [R225+0x9800] ;  /* 0x00980000e1a4783b */ /* 0x000ea80000000200 */
[----:B------:R-:W-:Y:S04]  /*c260*/  LDSM.16.M88.4 R168, [R224] ;  /* 0x00000000e0a8783b */ /* 0x000fe80000000200 */
[----:B------:R-:W1:Y:S04]  /*c270*/  LDSM.16.M88.4 R172, [R223] ;  /* 0x00000000dfac783b */ /* 0x000e680000000200 */
[----:B------:R-:W1:Y:S04]  /*c280*/  LDSM.16.M88.4 R176, [R215] ;  /* 0x00000000d7b0783b */ /* 0x000e680000000200 */
[----:B------:R-:W1:Y:S04]  /*c290*/  LDSM.16.M88.4 R180, [R214] ;  /* 0x00000000d6b4783b */ /* 0x000e680000000200 */
[----:B------:R-:W-:Y:S01]  /*c2a0*/  LDSM.16.M88.4 R184, [R222] ;  /* 0x00000000deb8783b */ /* 0x000fe20000000200 */
[C---:B---3--:R-:W-:Y:S03]  /*c2b0*/  HMMA.16816.F32 R4, R32.reuse, R8, RZ ;  /* 0x000000082004723c */ /* 0x048fe600000018ff */
[----:B------:R-:W-:Y:S04]  /*c2c0*/  LDSM.16.M88.4 R188, [R219+0x8000] ;  /* 0x00800000dbbc783b */ /* 0x000fe80000000200 */
[----:B------:R-:W-:Y:S01]  /*c2d0*/  LDSM.16.M88.4 R192, [R219+0x8800] ;  /* 0x00880000dbc0783b */ /* 0x000fe20000000200 */
[C---:B------:R-:W-:Y:S03]  /*c2e0*/  HMMA.16816.F32 R8, R32.reuse, R10, RZ ;  /* 0x0000000a2008723c */ /* 0x040fe600000018ff */
[----:B------:R-:W-:Y:S05]  /*c2f0*/  LDSM.16.M88.4 R196, [R219+0x9800] ;  /* 0x00980000dbc4783b */ /* 0x000fea0000000200 */
[C---:B----4-:R-:W-:Y:S08]  /*c300*/  HMMA.16816.F32 R12, R32.reuse, R16, RZ ;  /* 0x00000010200c723c */ /* 0x050ff000000018ff */
[C---:B------:R-:W-:Y:S08]  /*c310*/  HMMA.16816.F32 R16, R32.reuse, R18, RZ ;  /* 0x000000122010723c */ /* 0x040ff000000018ff */
[C---:B-1----:R-:W-:Y:S08]  /*c320*/  HMMA.16816.F32 R20, R32.reuse, R24, RZ ;  /* 0x000000182014723c */ /* 0x042ff000000018ff */
[C---:B------:R-:W-:Y:S08]  /*c330*/  HMMA.16816.F32 R24, R32.reuse, R26, RZ ;  /* 0x0000001a2018723c */ /* 0x040ff000000018ff */
[C---:B--2---:R-:W-:Y:S08]  /*c340*/  HMMA.16816.F32 R28, R32.reuse, R164, RZ ;  /* 0x000000a4201c723c */ /* 0x044ff000000018ff */
[----:B------:R-:W-:Y:S01]  /*c350*/  HMMA.16816.F32 R32, R32, R166, RZ ;  /* 0x000000a62020723c */ /* 0x000fe200000018ff */
[----:B------:R-:W1:Y:S07]  /*c360*/  LDSM.16.M88.4 R164, [R213] ;  /* 0x00000000d5a4783b */ /* 0x000e6e0000000200 */
[C---:B------:R-:W-:Y:S08]  /*c370*/  HMMA.16816.F32 R4, R168.reuse, R172, R4 ;  /* 0x000000aca804723c */ /* 0x040ff00000001804 */
        /* <DEDUP_REMOVED lines=10> */
[----:B------:R-:W-:Y:S04]  /*c420*/  LDSM.16.M88.4 R164, [R221] ;  /* 0x00000000dda4783b */ /* 0x000fe80000000200 */
[----:B------:R-:W1:Y:S03]  /*c430*/  LDSM.16.M88.4 R168, [R212] ;  /* 0x00000000d4a8783b */ /* 0x000e660000000200 */
[C---:B------:R-:W-:Y:S08]  /*c440*/  HMMA.16816.F32 R4, R184.reuse, R188, R4 ;  /* 0x000000bcb804723c */ /* 0x040ff00000001804 */
[C---:B------:R-:W-:Y:S01]  /*c450*/  HMMA.16816.F32 R8, R184.reuse, R190, R8 ;  /* 0x000000beb808723c */ /* 0x040fe20000001808 */
[----:B------:R-:W-:Y:S07]  /*c460*/  LDSM.16.M88.4 R188, [R226+0x2000] ;  /* 0x00200000e2bc783b */ /* 0x000fee0000000200 */
[C---:B------:R-:W-:Y:S08]  /*c470*/  HMMA.16816.F32 R12, R184.reuse, R192, R12 ;  /* 0x000000c0b80c723c */ /* 0x040ff0000000180c */
[C---:B------:R-:W-:Y:S01]  /*c480*/  HMMA.16816.F32 R16, R184.reuse, R194, R16 ;  /* 0x000000c2b810723c */ /* 0x040fe20000001810 */
[----:B------:R-:W-:Y:S07]  /*c490*/  LDSM.16.M88.4 R192, [R225+0xa000] ;  /* 0x00a00000e1c0783b */ /* 0x000fee0000000200 */
[C---:B--2---:R-:W-:Y:S08]  /*c4a0*/  HMMA.16816.F32 R20, R184.reuse, R172, R20 ;  /* 0x000000acb814723c */ /* 0x044ff00000001814 */
[C---:B------:R-:W-:Y:S01]  /*c4b0*/  HMMA.16816.F32 R24, R184.reuse, R174, R24 ;  /* 0x000000aeb818723c */ /* 0x040fe20000001818 */
[----:B------:R-:W2:Y:S07]  /*c4c0*/  LDSM.16.M88.4 R172, [R212+0x1000] ;  /* 0x00100000d4ac783b */ /* 0x000eae0000000200 */
        /* <DEDUP_REMOVED lines=9> */
[----:B------:R-:W-:Y:S07]  /*c560*/  LDSM.16.M88.4 R176, [R210] ;  /* 0x00000000d2b0783b */ /* 0x000fee0000000200 */
[C---:B--2---:R-:W-:Y:S08]  /*c570*/  HMMA.16816.F32 R20, R164.reuse, R172, R20 ;  /* 0x000000aca414723c */ /* 0x044ff00000001814 */
[C---:B------:R-:W-:Y:S01]  /*c580*/  HMMA.16816.F32 R24, R164.reuse, R174, R24 ;  /* 0x000000aea418723c */ /* 0x040fe20000001818 */
[----:B------:R-:W-:Y:S07]  /*c590*/  LDSM.16.M88.4 R172, [R211] ;  /* 0x00000000d3ac783b */ /* 0x000fee0000000200 */
[C---:B------:R-:W-:Y:S08]  /*c5a0*/  HMMA.16816.F32 R28, R164.reuse, R180, R28 ;  /* 0x000000b4a41c723c */ /* 0x040ff0000000181c */
[----:B------:R-:W-:Y:S01]  /*c5b0*/  HMMA.16816.F32 R32, R164, R182, R32 ;  /* 0x000000b6a420723c */ /* 0x000fe20000001820 */
[----:B------:R-:W2:Y:S04]  /*c5c0*/  LDSM.16.M88.4 R164, [R224+0x2000] ;  /* 0x00200000e0a4783b */ /* 0x000ea80000000200 */
[----:B------:R-:W4:Y:S03]  /*c5d0*/  LDSM.16.M88.4 R180, [R209] ;  /* 0x00000000d1b4783b */ /* 0x000f260000000200 */
[C---:B------:R-:W-:Y:S08]  /*c5e0*/  HMMA.16816.F32 R4, R188.reuse, R192, R4 ;  /* 0x000000c0bc04723c */ /* 0x040ff00000001804 */
[C---:B------:R-:W-:Y:S01]  /*c5f0*/  HMMA.16816.F32 R8, R188.reuse, R194, R8 ;  /* 0x000000c2bc08723c */ /* 0x040fe20000001808 */
[----:B------:R-:W2:Y:S07]  /*c600*/  LDSM.16.M88.4 R192, [R208] ;  /* 0x00000000d0c0783b */ /* 0x000eae0000000200 */
[C---:B---3--:R-:W-:Y:S08]  /*c610*/  HMMA.16816.F32 R12, R188.reuse, R184, R12 ;  /* 0x000000b8bc0c723c */ /* 0x048ff0000000180c */
[C---:B------:R-:W-:Y:S01]  /*c620*/  HMMA.16816.F32 R16, R188.reuse, R186, R16 ;  /* 0x000000babc10723c */ /* 0x040fe20000001810 */
[----:B------:R-:W-:Y:S07]  /*c630*/  LDSM.16.M88.4 R184, [R219+0xa000] ;  /* 0x00a00000dbb8783b */ /* 0x000fee0000000200 */
[C---:B-1----:R-:W-:Y:S08]  /*c640*/  HMMA.16816.F32 R20, R188.reuse, R168, R20 ;  /* 0x000000a8bc14723c */ /* 0x042ff00000001814 */
[C---:B------:R-:W-:Y:S01]  /*c650*/  HMMA.16816.F32 R24, R188.reuse, R170, R24 ;  /* 0x000000aabc18723c */ /* 0x040fe20000001818 */
[----:B------:R-:W1:Y:S07]  /*c660*/  LDSM.16.M88.4 R168, [R222+0x2000] ;  /* 0x00200000dea8783b */ /* 0x000e6e0000000200 */
[C---:B------:R-:W-:Y:S08]  /*c670*/  HMMA.16816.F32 R28, R188.reuse, R196, R28 ;  /* 0x000000c4bc1c723c */ /* 0x040ff0000000181c */
[----:B------:R-:W-:Y:S01]  /*c680*/  HMMA.16816.F32 R32, R188, R198, R32 ;  /* 0x000000c6bc20723c */ /* 0x000fe20000001820 */
[----:B------:R-:W-:Y:S04]  /*c690*/  LDSM.16.M88.4 R188, [R212+0x2000] ;  /* 0x00200000d4bc783b */ /* 0x000fe80000000200 */
[----:B------:R-:W-:Y:S03]  /*c6a0*/  LDSM.16.M88.4 R196, [R212+0x3800] ;  /* 0x00380000d4c4783b */ /* 0x000fe60000000200 */
[C---:B--2---:R-:W-:Y:S08]  /*c6b0*/  HMMA.16816.F32 R4, R164.reuse, R172, R4 ;  /* 0x000000aca404723c */ /* 0x044ff00000001804 */
[C---:B------:R-:W-:Y:S01]  /*c6c0*/  HMMA.16816.F32 R8, R164.reuse, R174, R8 ;  /* 0x000000aea408723c */ /* 0x040fe20000001808 */
[----:B------:R-:W2:Y:S07]  /*c6d0*/  LDSM.16.M88.4 R172, [R219+0xa800] ;  /* 0x00a80000dbac783b */ /* 0x000eae0000000200 */
[C---:B------:R-:W-:Y:S08]  /*c6e0*/  HMMA.16816.F32 R12, R164.reuse, R176, R12 ;  /* 0x000000b0a40c723c */ /* 0x040ff0000000180c */
[C---:B------:R-:W-:Y:S01]  /*c6f0*/  HMMA.16816.F32 R16, R164.reuse, R178, R16 ;  /* 0x000000b2a410723c */ /* 0x040fe20000001810 */
[----:B------:R-:W3:Y:S07]  /*c700*/  LDSM.16.M88.4 R176, [R219+0xb000] ;  /* 0x00b00000dbb0783b */ /* 0x000eee0000000200 */
[C---:B----4-:R-:W-:Y:S08]  /*c710*/  HMMA.16816.F32 R20, R164.reuse, R180, R20 ;  /* 0x000000b4a414723c */ /* 0x050ff00000001814 */
[C---:B------:R-:W-:Y:S01]  /*c720*/  HMMA.16816.F32 R24, R164.reuse, R182, R24 ;  /* 0x000000b6a418723c */ /* 0x040fe20000001818 */
[----:B------:R-:W-:Y:S07]  /*c730*/  LDSM.16.M88.4 R180, [R221+0x2000] ;  /* 0x00200000ddb4783b */ /* 0x000fee0000000200 */
[C---:B------:R-:W-:Y:S08]  /*c740*/  HMMA.16816.F32 R28, R164.reuse, R192, R28 ;  /* 0x000000c0a41c723c */ /* 0x040ff0000000181c */
[----:B------:R-:W-:Y:S01]  /*c750*/  HMMA.16816.F32 R32, R164, R194, R32 ;  /* 0x000000c2a420723c */ /* 0x000fe20000001820 */
[----:B------:R-:W4:Y:S04]  /*c760*/  LDSM.16.M88.4 R164, [R219+0xb800] ;  /* 0x00b80000dba4783b */ /* 0x000f280000000200 */
[----:B------:R-:W4:Y:S03]  /*c770*/  LDSM.16.M88.4 R192, [R212+0x2800] ;  /* 0x00280000d4c0783b */ /* 0x000f260000000200 */
[C---:B-1----:R-:W-:Y:S08]  /*c780*/  HMMA.16816.F32 R4, R168.reuse, R184, R4 ;  /* 0x000000b8a804723c */ /* 0x042ff00000001804 */
[C---:B------:R-:W-:Y:S01]  /*c790*/  HMMA.16816.F32 R8, R168.reuse, R186, R8 ;  /* 0x000000baa808723c */ /* 0x040fe20000001808 */
[----:B------:R-:W1:Y:S07]  /*c7a0*/  LDSM.16.M88.4 R184, [R212+0x3000] ;  /* 0x00300000d4b8783b */ /* 0x000e6e0000000200 */
[C---:B--2---:R-:W-:Y:S08]  /*c7b0*/  HMMA.16816.F32 R12, R168.reuse, R172, R12 ;  /* 0x000000aca80c723c */ /* 0x044ff0000000180c */
[C---:B------:R-:W-:Y:S01]  /*c7c0*/  HMMA.16816.F32 R16, R168.reuse, R174, R16 ;  /* 0x000000aea810723c */ /* 0x040fe20000001810 */
[----:B------:R-:W-:Y:S07]  /*c7d0*/  LDSM.16.M88.4 R172, [R225+0xc800] ;  /* 0x00c80000e1ac783b */ /* 0x000fee0000000200 */
[C---:B---3--:R-:W-:Y:S08]  /*c7e0*/  HMMA.16816.F32 R20, R168.reuse, R176, R20 ;  /* 0x000000b0a814723c */ /* 0x048ff00000001814 */
[C---:B------:R-:W-:Y:S01]  /*c7f0*/  HMMA.16816.F32 R24, R168.reuse, R178, R24 ;  /* 0x000000b2a818723c */ /* 0x040fe20000001818 */
[----:B------:R-:W-:Y:S07]  /*c800*/  LDSM.16.M88.4 R176, [R225+0xd000] ;  /* 0x00d00000e1b0783b */ /* 0x000fee0000000200 */
[C---:B----4-:R-:W-:Y:S08]  /*c810*/  HMMA.16816.F32 R28, R168.reuse, R164, R28 ;  /* 0x000000a4a81c723c */ /* 0x050ff0000000181c */
[----:B------:R-:W-:Y:S01]  /*c820*/  HMMA.16816.F32 R32, R168, R166, R32 ;  /* 0x000000a6a820723c */ /* 0x000fe20000001820 */
[----:B------:R-:W-:Y:S04]  /*c830*/  LDSM.16.M88.4 R164, [R226+0x4000] ;  /* 0x00400000e2a4783b */ /* 0x000fe80000000200 */
[----:B------:R-:W2:Y:S03]  /*c840*/  LDSM.16.M88.4 R168, [R225+0xc000] ;  /* 0x00c00000e1a8783b */ /* 0x000ea60000000200 */
[C---:B------:R-:W-:Y:S08]  /*c850*/  HMMA.16816.F32 R4, R180.reuse, R188, R4 ;  /* 0x000000bcb404723c */ /* 0x040ff00000001804 */
        /* <DEDUP_REMOVED lines=8> */
[C---:B------:R-:W-:Y:S08]  /*c8e0*/  HMMA.16816.F32 R28, R180.reuse, R196, R28 ;  /* 0x000000c4b41c723c */ /* 0x040ff0000000181c */
[----:B------:R-:W-:Y:S01]  /*c8f0*/  HMMA.16816.F32 R32, R180, R198, R32 ;  /* 0x000000c6b420723c */ /* 0x000fe20000001820 */
[----:B------:R-:W4:Y:S04]  /*c900*/  LDSM.16.M88.4 R180, [R206] ;  /* 0x00000000ceb4783b */ /* 0x000f280000000200 */
[----:B------:R-:W-:Y:S03]  /*c910*/  LDSM.16.M88.4 R196, [R219+0xc000] ;  /* 0x00c00000dbc4783b */ /* 0x000fe60000000200 */
[C---:B--2---:R-:W-:Y:S08]  /*c920*/  HMMA.16816.F32 R4, R164.reuse, R168, R4 ;  /* 0x000000a8a404723c */ /* 0x044ff00000001804 */
[C---:B------:R-:W-:Y:S01]  /*c930*/  HMMA.16816.F32 R8, R164.reuse, R170, R8 ;  /* 0x000000aaa408723c */ /* 0x040fe20000001808 */
[----:B------:R-:W2:Y:S07]  /*c940*/  LDSM.16.M88.4 R168, [R205] ;  /* 0x00000000cda8783b */ /* 0x000eae0000000200 */
[C---:B------:R-:W-:Y:S08]  /*c950*/  HMMA.16816.F32 R12, R164.reuse, R172, R12 ;  /* 0x000000aca40c723c */ /* 0x040ff0000000180c */
[C---:B------:R-:W-:Y:S01]  /*c960*/  HMMA.16816.F32 R16, R164.reuse, R174, R16 ;  /* 0x000000aea410723c */ /* 0x040fe20000001810 */
[----:B------:R-:W2:Y:S07]  /*c970*/  LDSM.16.M88.4 R172, [R204] ;  /* 0x00000000ccac783b */ /* 0x000eae0000000200 */
[C---:B------:R-:W-:Y:S08]  /*c980*/  HMMA.16816.F32 R20, R164.reuse, R176, R20 ;  /* 0x000000b0a414723c */ /* 0x040ff00000001814 */
[C---:B------:R-:W-:Y:S01]  /*c990*/  HMMA.16816.F32 R24, R164.reuse, R178, R24 ;  /* 0x000000b2a418723c */ /* 0x040fe20000001818 */
[----:B------:R-:W2:Y:S07]  /*c9a0*/  LDSM.16.M88.4 R176, [R222+0x4000] ;  /* 0x00400000deb0783b */ /* 0x000eae0000000200 */
[C---:B---3--:R-:W-:Y:S08]  /*c9b0*/  HMMA.16816.F32 R28, R164.reuse, R188, R28 ;  /* 0x000000bca41c723c */ /* 0x048ff0000000181c */
[----:B------:R-:W-:Y:S01]  /*c9c0*/  HMMA.16816.F32 R32, R164, R190, R32 ;  /* 0x000000bea420723c */ /* 0x000fe20000001820 */
[----:B------:R-:W3:Y:S04]  /*c9d0*/  LDSM.16.M88.4 R164, [R219+0xc800] ;  /* 0x00c80000dba4783b */ /* 0x000ee80000000200 */
[----:B------:R-:W3:Y:S03]  /*c9e0*/  LDSM.16.M88.4 R188, [R219+0xd000] ;  /* 0x00d00000dbbc783b */ /* 0x000ee60000000200 */
[C---:B-1----:R-:W-:Y:S08]  /*c9f0*/  HMMA.16816.F32 R4, R184.reuse, R192, R4 ;  /* 0x000000c0b804723c */ /* 0x042ff00000001804 */
[C---:B------:R-:W-:Y:S01]  /*ca00*/  HMMA.16816.F32 R8, R184.reuse, R194, R8 ;  /* 0x000000c2b808723c */ /* 0x040fe20000001808 */
[----:B------:R-:W1:Y:S07]  /*ca10*/  LDSM.16.M88.4 R192, [R219+0xd800] ;  /* 0x00d80000dbc0783b */ /* 0x000e6e0000000200 */
[C---:B----4-:R-:W-:Y:S08]  /*ca20*/  HMMA.16816.F32 R12, R184.reuse, R180, R12 ;  /* 0x000000b4b80c723c */ /* 0x050ff0000000180c */
[C---:B------:R-:W-:Y:S01]  /*ca30*/  HMMA.16816.F32 R16, R184.reuse, R182, R16 ;  /* 0x000000b6b810723c */ /* 0x040fe20000001810 */
[----:B------:R-:W-:Y:S07]  /*ca40*/  LDSM.16.M88.4 R180, [R212+0x4800] ;  /* 0x00480000d4b4783b */ /* 0x000fee0000000200 */
[C---:B--2---:R-:W-:Y:S08]  /*ca50*/  HMMA.16816.F32 R20, R184.reuse, R168, R20 ;  /* 0x000000a8b814723c */ /* 0x044ff00000001814 */
[C---:B------:R-:W-:Y:S01]  /*ca60*/  HMMA.16816.F32 R24, R184.reuse, R170, R24 ;  /* 0x000000aab818723c */ /* 0x040fe20000001818 */
[----:B------:R-:W-:Y:S07]  /*ca70*/  LDSM.16.M88.4 R168, [R221+0x4000] ;  /* 0x00400000dda8783b */ /* 0x000fee0000000200 */
[C---:B------:R-:W-:Y:S08]  /*ca80*/  HMMA.16816.F32 R28, R184.reuse, R172, R28 ;  /* 0x000000acb81c723c */ /* 0x040ff0000000181c */
[----:B------:R-:W-:Y:S01]  /*ca90*/  HMMA.16816.F32 R32, R184, R174, R32 ;  /* 0x000000aeb820723c */ /* 0x000fe20000001820 */
[----:B------:R-:W2:Y:S04]  /*caa0*/  LDSM.16.M88.4 R172, [R212+0x4000] ;  /* 0x00400000d4ac783b */ /* 0x000ea80000000200 */
[----:B------:R-:W4:Y:S03]  /*cab0*/  LDSM.16.M88.4 R184, [R212+0x5000] ;  /* 0x00500000d4b8783b */ /* 0x000f260000000200 */
[C---:B------:R-:W-:Y:S08]  /*cac0*/  HMMA.16816.F32 R4, R176.reuse, R196, R4 ;  /* 0x000000c4b004723c */ /* 0x040ff00000001804 */
[C---:B------:R-:W-:Y:S01]  /*cad0*/  HMMA.16816.F32 R8, R176.reuse, R198, R8 ;  /* 0x000000c6b008723c */ /* 0x040fe20000001808 */
[----:B------:R-:W-:Y:S07]  /*cae0*/  LDSM.16.M88.4 R196, [R225+0xe000] ;  /* 0x00e00000e1c4783b */ /* 0x000fee0000000200 */
[C---:B---3--:R-:W-:Y:S08]  /*caf0*/  HMMA.16816.F32 R12, R176.reuse, R164, R12 ;  /* 0x000000a4b00c723c */ /* 0x048ff0000000180c */
[C---:B------:R-:W-:Y:S01]  /*cb00*/  HMMA.16816.F32 R16, R176.reuse, R166, R16 ;  /* 0x000000a6b010723c */ /* 0x040fe20000001810 */
[----:B------:R-:W3:Y:S07]  /*cb10*/  LDSM.16.M88.4 R164, [R212+0x5800] ;  /* 0x00580000d4a4783b */ /* 0x000eee0000000200 */
[C---:B------:R-:W-:Y:S08]  /*cb20*/  HMMA.16816.F32 R20, R176.reuse, R188, R20 ;  /* 0x000000bcb014723c */ /* 0x040ff00000001814 */
[C---:B------:R-:W-:Y:S01]  /*cb30*/  HMMA.16816.F32 R24, R176.reuse, R190, R24 ;  /* 0x000000beb018723c */ /* 0x040fe20000001818 */
[----:B------:R-:W3:Y:S07]  /*cb40*/  LDSM.16.M88.4 R188, [R226+0x6000] ;  /* 0x00600000e2bc783b */ /* 0x000eee0000000200 */
[C---:B-1----:R-:W-:Y:S08]  /*cb50*/  HMMA.16816.F32 R28, R176.reuse, R192, R28 ;  /* 0x000000c0b01c723c */ /* 0x042ff0000000181c */
[----:B------:R-:W-:Y:S01]  /*cb60*/  HMMA.16816.F32 R32, R176, R194, R32 ;  /* 0x000000c2b020723c */ /* 0x000fe20000001820 */
[----:B------:R-:W1:Y:S04]  /*cb70*/  LDSM.16.M88.4 R176, [R225+0xe800] ;  /* 0x00e80000e1b0783b */ /* 0x000e680000000200 */
[----:B------:R-:W1:Y:S03]  /*cb80*/  LDSM.16.M88.4 R192, [R225+0xf000] ;  /* 0x00f00000e1c0783b */ /* 0x000e660000000200 */
[C---:B--2---:R-:W-:Y:S08]  /*cb90*/  HMMA.16816.F32 R4, R168.reuse, R172, R4 ;  /* 0x000000aca804723c */ /* 0x044ff00000001804 */
[C---:B------:R-:W-:Y:S01]  /*cba0*/  HMMA.16816.F32 R8, R168.reuse, R174, R8 ;  /* 0x000000aea808723c */ /* 0x040fe20000001808 */
[----:B------:R-:W2:Y:S07]  /*cbb0*/  LDSM.16.M88.4 R172, [R225+0xf800] ;  /* 0x00f80000e1ac783b */ /* 0x000eae0000000200 */
[C---:B------:R-:W-:Y:S08]  /*cbc0*/  HMMA.16816.F32 R12, R168.reuse, R180, R12 ;  /* 0x000000b4a80c723c */ /* 0x040ff0000000180c */
[C---:B------:R-:W-:Y:S01]  /*cbd0*/  HMMA.16816.F32 R16, R168.reuse, R182, R16 ;  /* 0x000000b6a810723c */ /* 0x040fe20000001810 */
[----:B------:R-:W-:Y:S07]  /*cbe0*/  LDSM.16.M88.4 R180, [R201] ;  /* 0x00000000c9b4783b */ /* 0x000fee0000000200 */
[C---:B----4-:R-:W-:Y:S08]  /*cbf0*/  HMMA.16816.F32 R20, R168.reuse, R184, R20 ;  /* 0x000000b8a814723c */ /* 0x050ff00000001814 */
[C---:B------:R-:W-:Y:S01]  /*cc00*/  HMMA.16816.F32 R24, R168.reuse, R186, R24 ;  /* 0x000000baa818723c */ /* 0x040fe20000001818 */
[----:B------:R-:W-:Y:S07]  /*cc10*/  LDSM.16.M88.4 R184, [R200] ;  /* 0x00000000c8b8783b */ /* 0x000fee0000000200 */
[C---:B---3--:R-:W-:Y:S08]  /*cc20*/  HMMA.16816.F32 R28, R168.reuse, R164, R28 ;  /* 0x000000a4a81c723c */ /* 0x048ff0000000181c */
[----:B------:R-:W-:Y:S01]  /*cc30*/  HMMA.16816.F32 R32, R168, R166, R32 ;  /* 0x000000a6a820723c */ /* 0x000fe20000001820 */
[----:B------:R-:W-:Y:S04]  /*cc40*/  LDSM.16.M88.4 R164, [R224+0x6000] ;  /* 0x00600000e0a4783b */ /* 0x000fe80000000200 */
[----:B------:R-:W3:Y:S03]  /*cc50*/  LDSM.16.M88.4 R168, [R203] ;  /* 0x00000000cba8783b */ /* 0x000ee60000000200 */
[C---:B------:R-:W-:Y:S08]  /*cc60*/  HMMA.16816.F32 R4, R188.reuse, R196, R4 ;  /* 0x000000c4bc04723c */ /* 0x040ff00000001804 */
[C---:B------:R-:W-:Y:S01]  /*cc70*/  HMMA.16816.F32 R8, R188.reuse, R198, R8 ;  /* 0x000000c6bc08723c */ /* 0x040fe20000001808 */
[----:B------:R-:W-:Y:S07]  /*cc80*/  LDSM.16.M88.4 R196, [R219+0xe000] ;  /* 0x00e00000dbc4783b */ /* 0x000fee0000000200 */
[C---:B-1----:R-:W-:Y:S08]  /*cc90*/  HMMA.16816.F32 R12, R188.reuse, R176, R12 ;  /* 0x000000b0bc0c723c */ /* 0x042ff0000000180c */
[C---:B------:R-:W-:Y:S01]  /*cca0*/  HMMA.16816.F32 R16, R188.reuse, R178, R16 ;  /* 0x000000b2bc10723c */ /* 0x040fe20000001810 */
[----:B------:R-:W1:Y:S07]  /*ccb0*/  LDSM.16.M88.4 R176, [R202] ;  /* 0x00000000cab0783b */ /* 0x000e6e0000000200 */
[C---:B------:R-:W-:Y:S08]  /*ccc0*/  HMMA.16816.F32 R20, R188.reuse, R192, R20 ;  /* 0x000000c0bc14723c */ /* 0x040ff00000001814 */
[C---:B------:R-:W-:Y:S01]  /*ccd0*/  HMMA.16816.F32 R24, R188.reuse, R194, R24 ;  /* 0x000000c2bc18723c */ /* 0x040fe20000001818 */
[----:B------:R-:W4:Y:S07]  /*cce0*/  LDSM.16.M88.4 R192, [R222+0x6000] ;  /* 0x00600000dec0783b */ /* 0x000f2e0000000200 */
[C---:B--2---:R-:W-:Y:S08]  /*ccf0*/  HMMA.16816.F32 R28, R188.reuse, R172, R28 ;  /* 0x000000acbc1c723c */ /* 0x044ff0000000181c */
[----:B------:R-:W-:Y:S01]  /*cd00*/  HMMA.16816.F32 R32, R188, R174, R32 ;  /* 0x000000aebc20723c */ /* 0x000fe20000001820 */
[----:B------:R-:W2:Y:S04]  /*cd10*/  LDSM.16.M88.4 R172, [R219+0xe800] ;  /* 0x00e80000dbac783b */ /* 0x000ea80000000200 */
[----:B------:R-:W-:Y:S03]  /*cd20*/  LDSM.16.M88.4 R188, [R212+0x7000] ;  /* 0x00700000d4bc783b */ /* 0x000fe60000000200 */
[C---:B---3--:R-:W-:Y:S08]  /*cd30*/  HMMA.16816.F32 R4, R164.reuse, R168, R4 ;  /* 0x000000a8a404723c */ /* 0x048ff00000001804 */
[C---:B------:R-:W-:Y:S01]  /*cd40*/  HMMA.16816.F32 R8, R164.reuse, R170, R8 ;  /* 0x000000aaa408723c */ /* 0x040fe20000001808 */
[----:B------:R-:W-:Y:S07]  /*cd50*/  LDSM.16.M88.4 R168, [R219+0xf800] ;  /* 0x00f80000dba8783b */ /* 0x000fee0000000200 */
        /* <DEDUP_REMOVED lines=8> */
[----:B------:R-:W1:Y:S04]  /*cde0*/  LDSM.16.M88.4 R164, [R219+0xf000] ;  /* 0x00f00000dba4783b */ /* 0x000e680000000200 */
[----:B------:R-:W3:Y:S03]  /*cdf0*/  LDSM.16.M88.4 R184, [R212+0x6800] ;  /* 0x00680000d4b8783b */ /* 0x000ee60000000200 */
[C---:B----4-:R-:W-:Y:S08]  /*ce00*/  HMMA.16816.F32 R4, R192.reuse, R196, R4 ;  /* 0x000000c4c004723c */ /* 0x050ff00000001804 */
[C---:B------:R-:W-:Y:S08]  /*ce10*/  HMMA.16816.F32 R8, R192.reuse, R198, R8 ;  /* 0x000000c6c008723c */ /* 0x040ff00000001808 */
[C---:B--2---:R-:W-:Y:S08]  /*ce20*/  HMMA.16816.F32 R12, R192.reuse, R172, R12 ;  /* 0x000000acc00c723c */ /* 0x044ff0000000180c */
[C---:B------:R-:W-:Y:S01]  /*ce30*/  HMMA.16816.F32 R16, R192.reuse, R174, R16 ;  /* 0x000000aec010723c */ /* 0x040fe20000001810 */
[----:B------:R-:W2:Y:S01]  /*ce40*/  LDSM.16.M88.4 R172, [R212+0x7800] ;  /* 0x00780000d4ac783b */ /* 0x000ea20000000200 */
[----:B------:R-:W-:Y:S04]  /*ce50*/  DEPBAR.LE SB0, 0x0 ;  /* 0x000080000000791a */ /* 0x000fe80000000000 */
[----:B------:R-:W-:Y:S02]  /*ce60*/  BAR.SYNC.DEFER_BLOCKING 0x0 ;  /* 0x0000000000007b1d */ /* 0x000fe40000010000 */
[C---:B-1----:R-:W-:Y:S07]  /*ce70*/  HMMA.16816.F32 R20, R192.reuse, R164, R20 ;  /* 0x000000a4c014723c */ /* 0x042fee0000001814 */
[----:B------:R-:W-:Y:S01]  /*ce80*/  IMAD.U32 R164, RZ, RZ, UR11 ;  /* 0x0000000bffa47e24 */ /* 0x000fe2000f8e00ff */
[C---:B------:R-:W-:Y:S01]  /*ce90*/  HMMA.16816.F32 R24, R192.reuse, R166, R24 ;  /* 0x000000a6c018723c */ /* 0x040fe20000001818 */
[----:B------:R-:W-:Y:S06]  /*cea0*/  IMAD.U32 R165, RZ, RZ, UR11 ;  /* 0x0000000bffa57e24 */ /* 0x000fec000f8e00ff */
[----:B------:R-:W-:Y:S01]  /*ceb0*/  IMAD.U32 R167, RZ, RZ, UR11 ;  /* 0x0000000bffa77e24 */ /* 0x000fe2000f8e00ff */
[C---:B------:R-:W-:Y:S01]  /*cec0*/  HMMA.16816.F32 R28, R192.reuse, R168, R28 ;  /* 0x000000a8c01c723c */ /* 0x040fe2000000181c */
[----:B------:R-:W-:Y:S06]  /*ced0*/  IMAD.U32 R166, RZ, RZ, UR11 ;  /* 0x0000000bffa67e24 */ /* 0x000fec000f8e00ff */
[----:B------:R-:W-:Y:S01]  /*cee0*/  IMAD.U32 R168, RZ, RZ, UR11 ;  /* 0x0000000bffa87e24 */ /* 0x000fe2000f8e00ff */
[----:B------:R-:W-:Y:S01]  /*cef0*/  HMMA.16816.F32 R32, R192, R170, R32 ;  /* 0x000000aac020723c */ /* 0x000fe20000001820 */
[----:B------:R-:W-:Y:S06]  /*cf00*/  IMAD.U32 R169, RZ, RZ, UR11 ;  /* 0x0000000bffa97e24 */ /* 0x000fec000f8e00ff */
[----:B------:R-:W-:Y:S01]  /*cf10*/  LEA R170, P0, R164, R246, 0x6 ;  /* 0x000000f6a4aa7211 */ /* 0x000fe200078030ff */
[C---:B------:R-:W-:Y:S05]  /*cf20*/  HMMA.16816.F32 R4, R176.reuse, R180, R4 ;  /* 0x000000b4b004723c */ /* 0x040fea0000001804 */
[----:B------:R-:W-:Y:S02]  /*cf30*/  LEA.HI.X.SX32 R171, R169, R247, 0x6, P0 ;  /* 0x000000f7a9ab7211 */ /* 0x000fe400000f36ff */
[----:B------:R-:W-:Y:S01]  /*cf40*/  LEA R180, P1, R167, R250, 0x6 ;  /* 0x000000faa7b47211 */ /* 0x000fe200078230ff */
[C---:B------:R-:W-:Y:S04]  /*cf50*/  HMMA.16816.F32 R8, R176.reuse, R182, R8 ;  /* 0x000000b6b008723c */ /* 0x040fe80000001808 */
[----:B------:R-:W-:Y:S03]  /*cf60*/  LEA.HI.X.SX32 R181, R166, R251, 0x6, P1 ;  /* 0x000000fba6b57211 */ /* 0x000fe600008f36ff */
[----:B------:R-:W-:Y:S01]  /*cf70*/  LEA R182, P0, R165, R248, 0x6 ;  /* 0x000000f8a5b67211 */ /* 0x000fe200078030ff */
[C---:B---3--:R-:W-:Y:S04]  /*cf80*/  HMMA.16816.F32 R12, R176.reuse, R184, R12 ;  /* 0x000000b8b00c723c */ /* 0x048fe8000000180c */
        /* <DEDUP_REMOVED lines=8> */
[C---:B--2---:R-:W-:Y:S07]  /*d010*/  HMMA.16816.F32 R28, R176.reuse, R172, R28 ;  /* 0x000000acb01c723c */ /* 0x044fee000000181c */
        /* <DEDUP_REMOVED lines=26> */
.L_x_127:
[----:B------:R-:W-:Y:S01]  /*d1c0*/  MOV R164, UR8 ;  /* 0x0000000800a47c02 */ /* 0x000fe20008000f00 */
[----:B-1----:R-:W-:Y:S01]  /*d1d0*/  LDSM.16.MT88.4 R180, [R218+0x14800] ;  /* 0x01480000dab4783b */ /* 0x002fe20000004200 */
[----:B------:R-:W-:Y:S02]  /*d1e0*/  UIADD3 UR13, UR13, 0x1, URZ ;  /* 0x000000010d0d7890 */ /* 0x000fe4000fffe03f */
[----:B------:R-:W-:Y:S04]  /*d1f0*/  LEA R164, R164, R227, 0x6 ;  /* 0x000000e3a4a47211 */ /* 0x000fe800078e30ff */
[C---:B------:R-:W-:Y:S01]  /*d200*/  IADD3 R173, R164.reuse, 0x9, RZ ;  /* 0x00000009a4ad7810 */ /* 0x040fe20007ffe0ff */
[----:B------:R-:W-:Y:S01]  /*d210*/  I2F R176, R164 ;  /* 0x000000a400b07306 */ /* 0x000fe20000201400 */
[C---:B------:R-:W-:Y:S02]  /*d220*/  IADD3 R168, R164.reuse, 0x10, RZ ;  /* 0x00000010a4a87810 */ /* 0x040fe40007ffe0ff */
[C---:B------:R-:W-:Y:S02]  /*d230*/  IADD3 R175, R164.reuse, 0x1, RZ ;  /* 0x00000001a4af7810 */ /* 0x040fe40007ffe0ff */
[C---:B------:R-:W-:Y:S02]  /*d240*/  IADD3 R174, R164.reuse, 0x8, RZ ;  /* 0x00000008a4ae7810 */ /* 0x040fe40007ffe0ff */
[C---:B------:R-:W-:Y:S02]  /*d250*/  IADD3 R172, R164.reuse, 0x11, RZ ;  /* 0x00000011a4ac7810 */ /* 0x040fe40007ffe0ff */
        /* <DEDUP_REMOVED lines=8> */
[C---:B------:R-:W-:Y:S09]  /*d2e0*/  IADD3 R165, R164.reuse, 0x30, RZ ;  /* 0x00000030a4a57810 */ /* 0x040ff20007ffe0ff */
[----:B------:R-:W-:Y:S10]  /*d2f0*/  I2F R175, R175 ;  /* 0x000000af00af7306 */ /* 0x000ff40000201400 */
        /* <DEDUP_REMOVED lines=8> */
[----:B------:R-:W1:Y:S02]  /*d380*/  I2F R165, R165 ;  /* 0x000000a500a57306 */ /* 0x000e640000201400 */
[----:B-1----:R-:W-:Y:S02]  /*d390*/  FFMA.FTZ R30, R165, UR4, R30 ;  /* 0x00000004a51e7c23 */ /* 0x002fe4000801001e */
[C---:B------:R-:W-:Y:S02]  /*d3a0*/  FFMA.FTZ R11, R173.reuse, UR4, R11 ;  /* 0x00000004ad0b7c23 */ /* 0x040fe4000801000b */
[----:B------:R-:W-:Y:S01]  /*d3b0*/  FFMA.FTZ R9, R173, UR4, R9 ;  /* 0x00000004ad097c23 */ /* 0x000fe20008010009 */
[----:B------:R-:W-:Y:S01]  /*d3c0*/  IADD3 R173, R164, 0x31, RZ ;  /* 0x00000031a4ad7810 */ /* 0x000fe20007ffe0ff */
[C---:B------:R-:W-:Y:S02]  /*d3d0*/  FFMA.FTZ R14, R168.reuse, UR4, R14 ;  /* 0x00000004a80e7c23 */ /* 0x040fe4000801000e */
[----:B------:R-:W-:Y:S02]  /*d3e0*/  FFMA.FTZ R12, R168, UR4, R12 ;  /* 0x00000004a80c7c23 */ /* 0x000fe4000801000c */
[----:B------:R1:W2:Y:S01]  /*d3f0*/  I2F R168, R173 ;  /* 0x000000ad00a87306 */ /* 0x0002a20000201400 */
[C---:B------:R-:W-:Y:S02]  /*d400*/  FFMA.FTZ R6, R176.reuse, UR4, R6 ;  /* 0x00000004b0067c23 */ /* 0x040fe40008010006 */
[----:B------:R-:W-:Y:S02]  /*d410*/  FFMA.FTZ R4, R176, UR4, R4 ;  /* 0x00000004b0047c23 */ /* 0x000fe40008010004 */
[C---:B------:R-:W-:Y:S01]  /*d420*/  FFMA.FTZ R7, R175.reuse, UR4, R7 ;  /* 0x00000004af077c23 */ /* 0x040fe20008010007 */
[----:B------:R-:W-:Y:S01]  /*d430*/  LDSM.16.MT88.4 R176, [R217+0x10000] ;  /* 0x01000000d9b0783b */ /* 0x000fe20000004200 */
[C---:B------:R-:W-:Y:S02]  /*d440*/  FFMA.FTZ R10, R174.reuse, UR4, R10 ;  /* 0x00000004ae0a7c23 */ /* 0x040fe4000801000a */
[----:B------:R-:W-:Y:S01]  /*d450*/  FFMA.FTZ R8, R174, UR4, R8 ;  /* 0x00000004ae087c23 */ /* 0x000fe20008010008 */
[----:B------:R-:W-:Y:S01]  /*d460*/  FMNMX.FTZ R174, R6, R0, !PT ;  /* 0x0000000006ae7209 */ /* 0x000fe20007810000 */
[----:B------:R-:W-:Y:S02]  /*d470*/  FFMA.FTZ R5, R175, UR4, R5 ;  /* 0x00000004af057c23 */ /* 0x000fe40008010005 */
[C---:B------:R-:W-:Y:S01]  /*d480*/  FFMA.FTZ R15, R172.reuse, UR4, R15 ;  /* 0x00000004ac0f7c23 */ /* 0x040fe2000801000f */
[----:B------:R-:W-:Y:S01]  /*d490*/  FMNMX.FTZ R174, R7, R174, !PT ;  /* 0x000000ae07ae7209 */ /* 0x000fe20007810000 */
[----:B------:R-:W-:Y:S02]  /*d4a0*/  FFMA.FTZ R13, R172, UR4, R13 ;  /* 0x00000004ac0d7c23 */ /* 0x000fe4000801000d */
[----:B------:R-:W-:Y:S01]  /*d4b0*/  FFMA.FTZ R18, R169, UR4, R18 ;  /* 0x00000004a9127c23 */ /* 0x000fe20008010012 */
[----:B------:R-:W-:Y:S01]  /*d4c0*/  FMNMX.FTZ R174, R10, R174, !PT ;  /* 0x000000ae0aae7209 */ /* 0x000fe20007810000 */
[----:B------:R-:W-:Y:S02]  /*d4d0*/  FFMA.FTZ R19, R171, UR4, R19 ;  /* 0x00000004ab137c23 */ /* 0x000fe40008010013 */
[----:B------:R-:W-:Y:S01]  /*d4e0*/  FFMA.FTZ R16, R169, UR4, R16 ;  /* 0x00000004a9107c23 */ /* 0x000fe20008010010 */
[----:B------:R-:W-:Y:S01]  /*d4f0*/  FMNMX.FTZ R172, R11, R174, !PT ;  /* 0x000000ae0bac7209 */ /* 0x000fe20007810000 */
[----:B------:R-:W-:Y:S01]  /*d500*/  FFMA.FTZ R17, R171, UR4, R17 ;  /* 0x00000004ab117c23 */ /* 0x000fe20008010011 */
[----:B-1----:R-:W-:Y:S01]  /*d510*/  FMNMX.FTZ R173, R4, R2, !PT ;  /* 0x0000000204ad7209 */ /* 0x002fe20007810000 */
[----:B------:R-:W-:Y:S01]  /*d520*/  FFMA.FTZ R22, R170, UR4, R22 ;  /* 0x00000004aa167c23 */ /* 0x000fe20008010016 */
[----:B------:R-:W-:Y:S01]  /*d530*/  FMNMX.FTZ R172, R14, R172, !PT ;  /* 0x000000ac0eac7209 */ /* 0x000fe20007810000 */
[----:B------:R-:W-:Y:S01]  /*d540*/  FFMA.FTZ R20, R170, UR4, R20 ;  /* 0x00000004aa147c23 */ /* 0x000fe20008010014 */
[----:B------:R-:W-:Y:S01]  /*d550*/  FMNMX.FTZ R173, R5, R173, !PT ;  /* 0x000000ad05ad7209 */ /* 0x000fe20007810000 */
[----:B------:R-:W-:Y:S01]  /*d560*/  FFMA.FTZ R23, R167, UR4, R23 ;  /* 0x00000004a7177c23 */ /* 0x000fe20008010017 */
[----:B------:R-:W-:Y:S01]  /*d570*/  FMNMX.FTZ R172, R15, R172, !PT ;  /* 0x000000ac0fac7209 */ /* 0x000fe20007810000 */
[----:B------:R-:W-:Y:S01]  /*d580*/  FFMA.FTZ R26, R166, UR4, R26 ;  /* 0x00000004a61a7c23 */ /* 0x000fe2000801001a */
[----:B------:R-:W-:Y:S01]  /*d590*/  FMNMX.FTZ R173, R8, R173, !PT ;  /* 0x000000ad08ad7209 */ /* 0x000fe20007810000 */
[----:B------:R-:W-:Y:S01]  /*d5a0*/  FFMA.FTZ R21, R167, UR4, R21 ;  /* 0x00000004a7157c23 */ /* 0x000fe20008010015 */
[----:B------:R-:W-:Y:S01]  /*d5b0*/  IADD3 R174, R164, 0x38, RZ ;  /* 0x00000038a4ae7810 */ /* 0x000fe20007ffe0ff */
[----:B------:R-:W-:Y:S01]  /*d5c0*/  FFMA.FTZ R27, R3, UR4, R27 ;  /* 0x00000004031b7c23 */ /* 0x000fe2000801001b */
[----:B------:R-:W-:Y:S01]  /*d5d0*/  FMNMX.FTZ R173, R9, R173, !PT ;  /* 0x000000ad09ad7209 */ /* 0x000fe20007810000 */
[----:B------:R-:W-:Y:S01]  /*d5e0*/  FFMA.FTZ R24, R166, UR4, R24 ;  /* 0x00000004a6187c23 */ /* 0x000fe20008010018 */
[----:B------:R-:W-:Y:S01]  /*d5f0*/  FMNMX.FTZ R172, R18, R172, !PT ;  /* 0x000000ac12ac7209 */ /* 0x000fe20007810000 */
[----:B------:R-:W1:Y:S01]  /*d600*/  I2F R169, R174 ;  /* 0x000000ae00a97306 */ /* 0x000e620000201400 */
[----:B------:R-:W-:Y:S01]  /*d610*/  FMNMX.FTZ R173, R12, R173, !PT ;  /* 0x000000ad0cad7209 */ /* 0x000fe20007810000 */
[----:B------:R-:W-:Y:S01]  /*d620*/  FFMA.FTZ R25, R3, UR4, R25 ;  /* 0x0000000403197c23 */ /* 0x000fe20008010019 */
[----:B------:R-:W-:Y:S01]  /*d630*/  IADD3 R164, R164, 0x39, RZ ;  /* 0x00000039a4a47810 */ /* 0x000fe20007ffe0ff */
[C---:B--2---:R-:W-:Y:S01]  /*d640*/  FFMA.FTZ R31, R168.reuse, UR4, R31 ;  /* 0x00000004a81f7c23 */ /* 0x044fe2000801001f */
[----:B------:R-:W-:Y:S01]  /*d650*/  FMNMX.FTZ R173, R13, R173, !PT ;  /* 0x000000ad0dad7209 */ /* 0x000fe20007810000 */
[----:B------:R-:W-:Y:S01]  /*d660*/  FFMA.FTZ R28, R165, UR4, R28 ;  /* 0x00000004a51c7c23 */ /* 0x000fe2000801001c */
[----:B------:R-:W-:Y:S01]  /*d670*/  FMNMX.FTZ R172, R19, R172, !PT ;  /* 0x000000ac13ac7209 */ /* 0x000fe20007810000 */
[----:B------:R-:W-:Y:S01]  /*d680*/  FFMA.FTZ R29, R168, UR4, R29 ;  /* 0x00000004a81d7c23 */ /* 0x000fe2000801001d */
[----:B------:R-:W-:Y:S01]  /*d690*/  FMNMX.FTZ R173, R16, R173, !PT ;  /* 0x000000ad10ad7209 */ /* 0x000fe20007810000 */
[----:B------:R-:W2:Y:S01]  /*d6a0*/  I2F R164, R164 ;  /* 0x000000a400a47306 */ /* 0x000ea20000201400 */
[----:B------:R-:W-:Y:S02]  /*d6b0*/  FMNMX.FTZ R172, R22, R172, !PT ;  /* 0x000000ac16ac7209 */ /* 0x000fe40007810000 */
[----:B------:R-:W-:Y:S02]  /*d6c0*/  FMNMX.FTZ R173, R17, R173, !PT ;  /* 0x000000ad11ad7209 */ /* 0x000fe40007810000 */
[----:B------:R-:W-:Y:S02]  /*d6d0*/  FMNMX.FTZ R172, R23, R172, !PT ;  /* 0x000000ac17ac7209 */ /* 0x000fe40007810000 */
[----:B------:R-:W-:Y:S02]  /*d6e0*/  FMNMX.FTZ R173, R20, R173, !PT ;  /* 0x000000ad14ad7209 */ /* 0x000fe40007810000 */
[----:B------:R-:W-:Y:S02]  /*d6f0*/  FMNMX.FTZ R172, R26, R172, !PT ;  /* 0x000000ac1aac7209 */ /* 0x000fe40007810000 */
[----:B------:R-:W-:Y:S02]  /*d700*/  FMNMX.FTZ R173, R21, R173, !PT ;  /* 0x000000ad15ad7209 */ /* 0x000fe40007810000 */
[----:B------:R-:W-:Y:S01]  /*d710*/  FMNMX.FTZ R172, R27, R172, !PT ;  /* 0x000000ac1bac7209 */ /* 0x000fe20007810000 */
[C---:B-1----:R-:W-:Y:S01]  /*d720*/  FFMA.FTZ R34, R169.reuse, UR4, R34 ;  /* 0x00000004a9227c23 */ /* 0x042fe20008010022 */
[----:B------:R-:W-:Y:S01]  /*d730*/  FMNMX.FTZ R173, R24, R173, !PT ;  /* 0x000000ad18ad7209 */ /* 0x000fe20007810000 */
[----:B------:R-:W-:Y:S01]  /*d740*/  FFMA.FTZ R32, R169, UR4, R32 ;  /* 0x00000004a9207c23 */ /* 0x000fe20008010020 */
[----:B------:R-:W-:Y:S01]  /*d750*/  FMNMX.FTZ R3, R30, R172, !PT ;  /* 0x000000ac1e037209 */ /* 0x000fe20007810000 */
[----:B------:R-:W-:Y:S01]  /*d760*/  LDSM.16.MT88.4 R168, [R220+0x10000] ;  /* 0x01000000dca8783b */ /* 0x000fe20000004200 */
[----:B------:R-:W-:Y:S02]  /*d770*/  FMNMX.FTZ R173, R25, R173, !PT ;  /* 0x000000ad19ad7209 */ /* 0x000fe40007810000 */
[----:B------:R-:W-:Y:S02]  /*d780*/  FMNMX.FTZ R3, R31, R3, !PT ;  /* 0x000000031f037209 */ /* 0x000fe40007810000 */
[----:B------:R-:W-:Y:S01]  /*d790*/  FMNMX.FTZ R173, R28, R173, !PT ;  /* 0x000000ad1cad7209 */ /* 0x000fe20007810000 */
[----:B--2---:R-:W-:Y:S01]  /*d7a0*/  FFMA.FTZ R35, R164, UR4, R35 ;  /* 0x00000004a4237c23 */ /* 0x004fe20008010023 */
[----:B------:R-:W-:Y:S01]  /*d7b0*/  FMNMX.FTZ R3, R34, R3, !PT ;  /* 0x0000000322037209 */ /* 0x000fe20007810000 */
[----:B------:R-:W-:Y:S01]  /*d7c0*/  FFMA.FTZ R33, R164, UR4, R33 ;  /* 0x00000004a4217c23 */ /* 0x000fe20008010021 */
[----:B------:R-:W-:Y:S02]  /*d7d0*/  FMNMX.FTZ R173, R29, R173, !PT ;  /* 0x000000ad1dad7209 */ /* 0x000fe40007810000 */
[----:B------:R-:W-:Y:S02]  /*d7e0*/  FMNMX.FTZ R3, R35, R3, !PT ;  /* 0x0000000323037209 */ /* 0x000fe40007810000 */
[----:B------:R-:W-:Y:S02]  /*d7f0*/  FMNMX.FTZ R165, R32, R173, !PT ;  /* 0x000000ad20a57209 */ /* 0x000fe40007810000 */
[----:B------:R-:W-:Y:S02]  /*d800*/  LDSM.16.MT88.4 R172, [R218+0x10000] ;  /* 0x01000000daac783b */ /* 0x000fe40000004200 */
[----:B------:R-:W-:Y:S06]  /*d810*/  FMNMX.FTZ R165, R33, R165, !PT ;  /* 0x000000a521a57209 */ /* 0x000fec0007810000 */
[----:B------:R-:W1:Y:S08]  /*d820*/  SHFL.BFLY PT, R164, R3, 0x2, 0x1f ;  /* 0x0c401f0003a47f89 */ /* 0x000e7000000e0000 */
[----:B------:R-:W2:Y:S01]  /*d830*/  SHFL.BFLY PT, R166, R165, 0x2, 0x1f ;  /* 0x0c401f00a5a67f89 */ /* 0x000ea200000e0000 */
[----:B-1----:R-:W-:Y:S07]  /*d840*/  FMNMX.FTZ R164, R3, R164, !PT ;  /* 0x000000a403a47209 */ /* 0x002fee0007810000 */
[----:B------:R-:W1:Y:S01]  /*d850*/  SHFL.BFLY PT, R3, R164, 0x1, 0x1f ;  /* 0x0c201f00a4037f89 */ /* 0x000e6200000e0000 */
[----:B--2---:R-:W-:Y:S07]  /*d860*/  FMNMX.FTZ R166, R165, R166, !PT ;  /* 0x000000a6a5a67209 */ /* 0x004fee0007810000 */
[----:B------:R-:W2:Y:S01]  /*d870*/  SHFL.BFLY PT, R165, R166, 0x1, 0x1f ;  /* 0x0c201f00a6a57f89 */ /* 0x000ea200000e0000 */
[----:B-1----:R-:W-:Y:S04]  /*d880*/  FMNMX.FTZ R3, R164, R3, !PT ;  /* 0x00000003a4037209 */ /* 0x002fe80007810000 */
[C---:B------:R-:W-:Y:S01]  /*d890*/  FSETP.NEU.FTZ.AND P1, PT, R3.reuse, -INF , PT ;  /* 0xff8000000300780b */ /* 0x040fe20003f3d000 */
[C---:B------:R-:W-:Y:S02]  /*d8a0*/  FMUL.FTZ R190, R3.reuse, c[0x0][0x23c] ;  /* 0x00008f0003be7a20 */ /* 0x040fe40000410000 */
[----:B------:R-:W-:Y:S01]  /*d8b0*/  FADD.FTZ R0, -R3, R0 ;  /* 0x0000000003007221 */ /* 0x000fe20000010100 */
[----:B--2---:R-:W-:Y:S02]  /*d8c0*/  FMNMX.FTZ R164, R166, R165, !PT ;  /* 0x000000a5a6a47209 */ /* 0x004fe40007810000 */
[----:B------:R-:W-:Y:S01]  /*d8d0*/  FSEL R190, R190, RZ, P1 ;  /* 0x000000ffbebe7208 */ /* 0x000fe20000800000 */
[----:B------:R-:W-:Y:S01]  /*d8e0*/  FMUL.FTZ R0, R0, c[0x0][0x23c] ;  /* 0x00008f0000007a20 */ /* 0x000fe20000410000 */
[C---:B------:R-:W-:Y:S01]  /*d8f0*/  FSETP.NEU.FTZ.AND P1, PT, R164.reuse, -INF , PT ;  /* 0xff800000a400780b */ /* 0x040fe20003f3d000 */
[C---:B------:R-:W-:Y:S02]  /*d900*/  FMUL.FTZ R189, R164.reuse, c[0x0][0x23c] ;  /* 0x00008f00a4bd7a20 */ /* 0x040fe40000410000 */
[----:B------:R-:W-:Y:S02]  /*d910*/  FADD.FTZ R2, -R164, R2 ;  /* 0x00000002a4027221 */ /* 0x000fe40000010100 */
[--C-:B------:R-:W-:Y:S01]  /*d920*/  FFMA.FTZ R184, R6, c[0x0][0x23c], -R190.reuse ;  /* 0x00008f0006b87a23 */ /* 0x100fe200000108be */
[----:B------:R-:W-:Y:S01]  /*d930*/  FSEL R189, R189, RZ, P1 ;  /* 0x000000ffbdbd7208 */ /* 0x000fe20000800000 */
[--C-:B------:R-:W-:Y:S01]  /*d940*/  FFMA.FTZ R167, R7, c[0x0][0x23c], -R190.reuse ;  /* 0x00008f0007a77a23 */ /* 0x100fe200000108be */
[----:B------:R-:W1:Y:S01]  /*d950*/  MUFU.EX2 R0, R0 ;  /* 0x0000000000007308 */ /* 0x000e620000000800 */
[--C-:B------:R-:W-:Y:S02]  /*d960*/  FFMA.FTZ R166, R10, c[0x0][0x23c], -R190.reuse ;  /* 0x00008f000aa67a23 */ /* 0x100fe400000108be */
[--C-:B------:R-:W-:Y:S02]  /*d970*/  FFMA.FTZ R165, R11, c[0x0][0x23c], -R190.reuse ;  /* 0x00008f000ba57a23 */ /* 0x100fe400000108be */
[--C-:B------:R-:W-:Y:S02]  /*d980*/  FFMA.FTZ R188, R4, c[0x0][0x23c], -R189.reuse ;  /* 0x00008f0004bc7a23 */ /* 0x100fe400000108bd */
[--C-:B------:R-:W-:Y:S02]  /*d990*/  FFMA.FTZ R187, R5, c[0x0][0x23c], -R189.reuse ;  /* 0x00008f0005bb7a23 */ /* 0x100fe400000108bd */
[--C-:B------:R-:W-:Y:S01]  /*d9a0*/  FFMA.FTZ R186, R8, c[0x0][0x23c], -R189.reuse ;  /* 0x00008f0008ba7a23 */ /* 0x100fe200000108bd */
[----:B------:R-:W-:Y:S01]  /*d9b0*/  MUFU.EX2 R184, R184 ;  /* 0x000000b800b87308 */ /* 0x000fe20000000800 */
[--C-:B------:R-:W-:Y:S02]  /*d9c0*/  FFMA.FTZ R185, R9, c[0x0][0x23c], -R189.reuse ;  /* 0x00008f0009b97a23 */ /* 0x100fe400000108bd */
[----:B------:R-:W-:Y:S02]  /*d9d0*/  FMUL.FTZ R2, R2, c[0x0][0x23c] ;  /* 0x00008f0002027a20 */ /* 0x000fe40000410000 */
[--C-:B------:R-:W-:Y:S02]  /*d9e0*/  FFMA.FTZ R28, R28, c[0x0][0x23c], -R189.reuse ;  /* 0x00008f001c1c7a23 */ /* 0x100fe400000108bd */
[--C-:B------:R-:W-:Y:S02]  /*d9f0*/  FFMA.FTZ R29, R29, c[0x0][0x23c], -R189.reuse ;  /* 0x00008f001d1d7a23 */ /* 0x100fe400000108bd */
[--C-:B------:R-:W-:Y:S01]  /*da00*/  FFMA.FTZ R34, R34, c[0x0][0x23c], -R190.reuse ;  /* 0x00008f0022227a23 */ /* 0x100fe200000108be */
[----:B------:R-:W2:Y:S01]  /*da10*/  MUFU.EX2 R2, R2 ;  /* 0x0000000200027308 */ /* 0x000ea20000000800 */
[--C-:B------:R-:W-:Y:S02]  /*da20*/  FFMA.FTZ R32, R32, c[0x0][0x23c], -R189.reuse ;  /* 0x00008f0020207a23 */ /* 0x100fe400000108bd */
[--C-:B------:R-:W-:Y:S02]  /*da30*/  FFMA.FTZ R199, R30, c[0x0][0x23c], -R190.reuse ;  /* 0x00008f001ec77a23 */ /* 0x100fe400000108be */
[C---:B-1----:R-:W-:Y:S02]  /*da40*/  FMUL.FTZ R6, R0.reuse, R162 ;  /* 0x000000a200067220 */ /* 0x042fe40000410000 */
[C---:B------:R-:W-:Y:S02]  /*da50*/  FMUL.FTZ R7, R0.reuse, R163 ;  /* 0x000000a300077220 */ /* 0x040fe40000410000 */
[C---:B------:R-:W-:Y:S01]  /*da60*/  FMUL.FTZ R10, R0.reuse, R158 ;  /* 0x0000009e000a7220 */ /* 0x040fe20000410000 */
[----:B------:R-:W1:Y:S01]  /*da70*/  MUFU.EX2 R167, R167 ;  /* 0x000000a700a77308 */ /* 0x000e620000000800 */
[C---:B------:R-:W-:Y:S02]  /*da80*/  FMUL.FTZ R11, R0.reuse, R159 ;  /* 0x0000009f000b7220 */ /* 0x040fe40000410000 */
[C---:B------:R-:W-:Y:S02]  /*da90*/  FMUL.FTZ R38, R0.reuse, R38 ;  /* 0x0000002600267220 */ /* 0x040fe40000410000 */
[C---:B------:R-:W-:Y:S02]  /*daa0*/  FMUL.FTZ R39, R0.reuse, R39 ;  /* 0x0000002700277220 */ /* 0x040fe40000410000 */
[C---:B------:R-:W-:Y:S02]  /*dab0*/  FMUL.FTZ R42, R0.reuse, R42 ;  /* 0x0000002a002a7220 */ /* 0x040fe40000410000 */
[C---:B------:R-:W-:Y:S01]  /*dac0*/  FMUL.FTZ R43, R0.reuse, R43 ;  /* 0x0000002b002b7220 */ /* 0x040fe20000410000 */
[----:B------:R-:W-:Y:S01]  /*dad0*/  MUFU.EX2 R166, R166 ;  /* 0x000000a600a67308 */ /* 0x000fe20000000800 */
[--C-:B------:R-:W-:Y:S02]  /*dae0*/  FFMA.FTZ R252, R31, c[0x0][0x23c], -R190.reuse ;  /* 0x00008f001ffc7a23 */ /* 0x100fe400000108be */
[----:B------:R-:W-:Y:S02]  /*daf0*/  FMUL.FTZ R46, R0, R46 ;  /* 0x0000002e002e7220 */ /* 0x000fe40000410000 */
[C---:B--2---:R-:W-:Y:S02]  /*db00*/  FMUL.FTZ R4, R2.reuse, R160 ;  /* 0x000000a002047220 */ /* 0x044fe40000410000 */
[C---:B------:R-:W-:Y:S02]  /*db10*/  FMUL.FTZ R5, R2.reuse, R161 ;  /* 0x000000a102057220 */ /* 0x040fe40000410000 */
[C---:B------:R-:W-:Y:S01]  /*db20*/  FMUL.FTZ R8, R2.reuse, R156 ;  /* 0x0000009c02087220 */ /* 0x040fe20000410000 */
[----:B------:R-:W2:Y:S01]  /*db30*/  MUFU.EX2 R165, R165 ;  /* 0x000000a500a57308 */ /* 0x000ea20000000800 */
[C---:B------:R-:W-:Y:S02]  /*db40*/  FMUL.FTZ R9, R2.reuse, R157 ;  /* 0x0000009d02097220 */ /* 0x040fe40000410000 */
[----:B------:R-:W3:Y:S01]  /*db50*/  LDSM.16.MT88.4 R156, [R216+0x10000] ;  /* 0x01000000d89c783b */ /* 0x000ee20000004200 */
[----:B-1----:R-:W-:Y:S01]  /*db60*/  F2FP.PACK_AB R161, R167, R184 ;  /* 0x000000b8a7a1723e */ /* 0x002fe200000000ff */
[C---:B------:R-:W-:Y:S02]  /*db70*/  FMUL.FTZ R36, R2.reuse, R36 ;  /* 0x0000002402247220 */ /* 0x040fe40000410000 */
        /* <DEDUP_REMOVED lines=8> */
[----:B------:R-:W1:Y:S01]  /*dc00*/  MUFU.EX2 R187, R187 ;  /* 0x000000bb00bb7308 */ /* 0x000e620000000800 */
[----:B------:R-:W-:Y:S02]  /*dc10*/  FMUL.FTZ R51, R0, R51 ;  /* 0x0000003300337220 */ /* 0x000fe40000410000 */
[C---:B------:R-:W-:Y:S01]  /*dc20*/  FMUL.FTZ R48, R2.reuse, R48 ;  /* 0x0000003002307220 */ /* 0x040fe20000410000 */
[----:B--2---:R-:W-:Y:S01]  /*dc30*/  F2FP.PACK_AB R163, R165, R166 ;  /* 0x000000a6a5a3723e */ /* 0x004fe200000000ff */
[----:B------:R-:W-:Y:S02]  /*dc40*/  FMUL.FTZ R49, R2, R49 ;  /* 0x0000003102317220 */ /* 0x000fe40000410000 */
[C---:B------:R-:W-:Y:S02]  /*dc50*/  FMUL.FTZ R54, R0.reuse, R54 ;  /* 0x0000003600367220 */ /* 0x040fe40000410000 */
[----:B------:R-:W-:Y:S01]  /*dc60*/  FMUL.FTZ R55, R0, R55 ;  /* 0x0000003700377220 */ /* 0x000fe20000410000 */
[----:B------:R-:W-:Y:S01]  /*dc70*/  MUFU.EX2 R186, R186 ;  /* 0x000000ba00ba7308 */ /* 0x000fe20000000800 */
[C---:B------:R-:W-:Y:S02]  /*dc80*/  FMUL.FTZ R52, R2.reuse, R52 ;  /* 0x0000003402347220 */ /* 0x040fe40000410000 */
[----:B------:R-:W-:Y:S02]  /*dc90*/  FMUL.FTZ R53, R2, R53 ;  /* 0x0000003502357220 */ /* 0x000fe40000410000 */
[C---:B------:R-:W-:Y:S02]  /*dca0*/  FMUL.FTZ R58, R0.reuse, R58 ;  /* 0x0000003a003a7220 */ /* 0x040fe40000410000 */
[----:B------:R-:W-:Y:S02]  /*dcb0*/  FMUL.FTZ R59, R0, R59 ;  /* 0x0000003b003b7220 */ /* 0x000fe40000410000 */
[C---:B------:R-:W-:Y:S01]  /*dcc0*/  FMUL.FTZ R56, R2.reuse, R56 ;  /* 0x0000003802387220 */ /* 0x040fe20000410000 */
[----:B------:R-:W2:Y:S01]  /*dcd0*/  MUFU.EX2 R185, R185 ;  /* 0x000000b900b97308 */ /* 0x000ea20000000800 */
[----:B------:R-:W-:Y:S02]  /*dce0*/  FMUL.FTZ R57, R2, R57 ;  /* 0x0000003902397220 */ /* 0x000fe40000410000 */
[C---:B------:R-:W-:Y:S01]  /*dcf0*/  FMUL.FTZ R62, R0.reuse, R62 ;  /* 0x0000003e003e7220 */ /* 0x040fe20000410000 */
[----:B-1----:R-:W-:Y:S01]  /*dd00*/  F2FP.PACK_AB R160, R187, R188 ;  /* 0x000000bcbba0723e */ /* 0x002fe200000000ff */
        /* <DEDUP_REMOVED lines=9> */
[----:B------:R-:W-:Y:S01]  /*dda0*/  MUFU.EX2 R252, R252 ;  /* 0x000000fc00fc7308 */ /* 0x000fe20000000800 */
[----:B------:R-:W-:Y:S02]  /*ddb0*/  FMUL.FTZ R71, R0, R71 ;  /* 0x0000004700477220 */ /* 0x000fe40000410000 */
[C---:B------:R-:W-:Y:S01]  /*ddc0*/  FMUL.FTZ R68, R2.reuse, R68 ;  /* 0x0000004402447220 */ /* 0x040fe20000410000 */
[----:B--2---:R-:W-:Y:S01]  /*ddd0*/  F2FP.PACK_AB R162, R185, R186 ;  /* 0x000000bab9a2723e */ /* 0x004fe200000000ff */
[----:B------:R-:W-:Y:S02]  /*dde0*/  FMUL.FTZ R69, R2, R69 ;  /* 0x0000004502457220 */ /* 0x000fe40000410000 */
[C---:B------:R-:W-:Y:S02]  /*ddf0*/  FMUL.FTZ R74, R0.reuse, R74 ;  /* 0x0000004a004a7220 */ /* 0x040fe40000410000 */
[----:B------:R-:W-:Y:S02]  /*de00*/  FMUL.FTZ R75, R0, R75 ;  /* 0x0000004b004b7220 */ /* 0x000fe40000410000 */
[C---:B------:R-:W-:Y:S05]  /*de10*/  HMMA.16816.F32 R4, R160.reuse, R168, R4 ;  /* 0x000000a8a004723c */ /* 0x040fea0000001804 */
[C---:B------:R-:W-:Y:S02]  /*de20*/  FMUL.FTZ R72, R2.reuse, R72 ;  /* 0x0000004802487220 */ /* 0x040fe40000410000 */
[----:B------:R-:W-:Y:S01]  /*de30*/  FMUL.FTZ R73, R2, R73 ;  /* 0x0000004902497220 */ /* 0x000fe20000410000 */
[C---:B------:R-:W-:Y:S01]  /*de40*/  HMMA.16816.F32 R8, R160.reuse, R170, R8 ;  /* 0x000000aaa008723c */ /* 0x040fe20000001808 */
[----:B------:R-:W1:Y:S03]  /*de50*/  LDSM.16.MT88.4 R168, [R220+0x12000] ;  /* 0x01200000dca8783b */ /* 0x000e660000004200 */
[C---:B------:R-:W-:Y:S02]  /*de60*/  FMUL.FTZ R78, R0.reuse, R78 ;  /* 0x0000004e004e7220 */ /* 0x040fe40000410000 */
[----:B------:R-:W-:Y:S02]  /*de70*/  FMUL.FTZ R79, R0, R79 ;  /* 0x0000004f004f7220 */ /* 0x000fe40000410000 */
[C---:B------:R-:W-:Y:S04]  /*de80*/  HMMA.16816.F32 R36, R160.reuse, R172, R36 ;  /* 0x000000aca024723c */ /* 0x040fe80000001824 */
[C---:B------:R-:W-:Y:S02]  /*de90*/  FMUL.FTZ R76, R2.reuse, R76 ;  /* 0x0000004c024c7220 */ /* 0x040fe40000410000 */
[----:B------:R-:W-:Y:S02]  /*dea0*/  FMUL.FTZ R77, R2, R77 ;  /* 0x0000004d024d7220 */ /* 0x000fe40000410000 */
[C---:B------:R-:W-:Y:S01]  /*deb0*/  HMMA.16816.F32 R40, R160.reuse, R174, R40 ;  /* 0x000000aea028723c */ /* 0x040fe20000001828 */
[----:B------:R-:W2:Y:S03]  /*dec0*/  LDSM.16.MT88.4 R172, [R218+0x12000] ;  /* 0x01200000daac783b */ /* 0x000ea60000004200 */
[C---:B------:R-:W-:Y:S02]  /*ded0*/  FMUL.FTZ R82, R0.reuse, R82 ;  /* 0x0000005200527220 */ /* 0x040fe40000410000 */
[----:B------:R-:W-:Y:S02]  /*dee0*/  FMUL.FTZ R83, R0, R83 ;  /* 0x0000005300537220 */ /* 0x000fe40000410000 */
[C---:B------:R-:W-:Y:S04]  /*def0*/  HMMA.16816.F32 R44, R160.reuse, R176, R44 ;  /* 0x000000b0a02c723c */ /* 0x040fe8000000182c */
[C---:B------:R-:W-:Y:S02]  /*df00*/  FMUL.FTZ R80, R2.reuse, R80 ;  /* 0x0000005002507220 */ /* 0x040fe40000410000 */
[----:B------:R-:W-:Y:S02]  /*df10*/  FMUL.FTZ R81, R2, R81 ;  /* 0x0000005102517220 */ /* 0x000fe40000410000 */
[C---:B------:R-:W-:Y:S01]  /*df20*/  HMMA.16816.F32 R48, R160.reuse, R178, R48 ;  /* 0x000000b2a030723c */ /* 0x040fe20000001830 */
[----:B------:R-:W-:Y:S03]  /*df30*/  LDSM.16.MT88.4 R176, [R218+0x12800] ;  /* 0x01280000dab0783b */ /* 0x000fe60000004200 */
[C---:B------:R-:W-:Y:S02]  /*df40*/  FMUL.FTZ R86, R0.reuse, R86 ;  /* 0x0000005600567220 */ /* 0x040fe40000410000 */
[----:B------:R-:W-:Y:S02]  /*df50*/  FMUL.FTZ R87, R0, R87 ;  /* 0x0000005700577220 */ /* 0x000fe40000410000 */
[C---:B---3--:R-:W-:Y:S04]  /*df60*/  HMMA.16816.F32 R52, R160.reuse, R156, R52 ;  /* 0x0000009ca034723c */ /* 0x048fe80000001834 */
[C---:B------:R-:W-:Y:S02]  /*df70*/  FMUL.FTZ R84, R2.reuse, R84 ;  /* 0x0000005402547220 */ /* 0x040fe40000410000 */
[----:B------:R-:W-:Y:S02]  /*df80*/  FMUL.FTZ R85, R2, R85 ;  /* 0x0000005502557220 */ /* 0x000fe40000410000 */
[C---:B------:R-:W-:Y:S01]  /*df90*/  HMMA.16816.F32 R56, R160.reuse, R158, R56 ;  /* 0x0000009ea038723c */ /* 0x040fe20000001838 */
[----:B------:R-:W3:Y:S03]  /*dfa0*/  LDSM.16.MT88.4 R156, [R217+0x12000] ;  /* 0x01200000d99c783b */ /* 0x000ee60000004200 */
[C---:B------:R-:W-:Y:S02]  /*dfb0*/  FMUL.FTZ R90, R0.reuse, R90 ;  /* 0x0000005a005a7220 */ /* 0x040fe40000410000 */
[----:B------:R-:W-:Y:S02]  /*dfc0*/  FMUL.FTZ R91, R0, R91 ;  /* 0x0000005b005b7220 */ /* 0x000fe40000410000 */
[C---:B-1----:R-:W-:Y:S04]  /*dfd0*/  HMMA.16816.F32 R60, R160.reuse, R168, R60 ;  /* 0x000000a8a03c723c */ /* 0x042fe8000000183c */
[C---:B------:R-:W-:Y:S02]  /*dfe0*/  FMUL.FTZ R88, R2.reuse, R88 ;  /* 0x0000005802587220 */ /* 0x040fe40000410000 */
[----:B------:R-:W-:Y:S02]  /*dff0*/  FMUL.FTZ R89, R2, R89 ;  /* 0x0000005902597220 */ /* 0x000fe40000410000 */
[C---:B------:R-:W-:Y:S01]  /*e000*/  HMMA.16816.F32 R64, R160.reuse, R170, R64 ;  /* 0x000000aaa040723c */ /* 0x040fe20000001840 */
[----:B------:R-:W1:Y:S03]  /*e010*/  LDSM.16.MT88.4 R168, [R216+0x12000] ;  /* 0x01200000d8a8783b */ /* 0x000e660000004200 */
[C---:B------:R-:W-:Y:S02]  /*e020*/  FMUL.FTZ R94, R0.reuse, R94 ;  /* 0x0000005e005e7220 */ /* 0x040fe40000410000 */
[----:B------:R-:W-:Y:S02]  /*e030*/  FMUL.FTZ R95, R0, R95 ;  /* 0x0000005f005f7220 */ /* 0x000fe40000410000 */
[C---:B--2---:R-:W-:Y:S04]  /*e040*/  HMMA.16816.F32 R68, R160.reuse, R172, R68 ;  /* 0x000000aca044723c */ /* 0x044fe80000001844 */
[C---:B------:R-:W-:Y:S02]  /*e050*/  FMUL.FTZ R92, R2.reuse, R92 ;  /* 0x0000005c025c7220 */ /* 0x040fe40000410000 */
[----:B------:R-:W-:Y:S02]  /*e060*/  FMUL.FTZ R93, R2, R93 ;  /* 0x0000005d025d7220 */ /* 0x000fe40000410000 */
[C---:B------:R-:W-:Y:S01]  /*e070*/  HMMA.16816.F32 R72, R160.reuse, R174, R72 ;  /* 0x000000aea048723c */ /* 0x040fe20000001848 */
[----:B------:R-:W2:Y:S03]  /*e080*/  LDSM.16.MT88.4 R172, [R220+0x14000] ;  /* 0x01400000dcac783b */ /* 0x000ea60000004200 */
[C---:B------:R-:W-:Y:S02]  /*e090*/  FMUL.FTZ R98, R0.reuse, R98 ;  /* 0x0000006200627220 */ /* 0x040fe40000410000 */
[----:B------:R-:W-:Y:S02]  /*e0a0*/  FMUL.FTZ R99, R0, R99 ;  /* 0x0000006300637220 */ /* 0x000fe40000410000 */
[C---:B------:R-:W-:Y:S01]  /*e0b0*/  FMUL.FTZ R96, R2.reuse, R96 ;  /* 0x0000006002607220 */ /* 0x040fe20000410000 */
[C---:B---3--:R-:W-:Y:S03]  /*e0c0*/  HMMA.16816.F32 R76, R160.reuse, R156, R76 ;  /* 0x0000009ca04c723c */ /* 0x048fe6000000184c */
[----:B------:R-:W-:Y:S02]  /*e0d0*/  FMUL.FTZ R97, R2, R97 ;  /* 0x0000006102617220 */ /* 0x000fe40000410000 */
[C---:B------:R-:W-:Y:S02]  /*e0e0*/  FMUL.FTZ R102, R0.reuse, R102 ;  /* 0x0000006600667220 */ /* 0x040fe40000410000 */
[----:B------:R-:W-:Y:S01]  /*e0f0*/  FMUL.FTZ R103, R0, R103 ;  /* 0x0000006700677220 */ /* 0x000fe20000410000 */
        /* <DEDUP_REMOVED lines=37> */
[C---:B------:R-:W-:Y:S04]  /*e350*/  FMUL.FTZ R126, R0.reuse, R126 ;  /* 0x0000007e007e7220 */ /* 0x040fe80000410000 */
[----:B------:R-:W-:Y:S01]  /*e360*/  FMUL.FTZ R127, R0, R127 ;  /* 0x0000007f007f7220 */ /* 0x000fe20000410000 */
[C---:B------:R-:W-:Y:S01]  /*e370*/  HMMA.16816.F32 R120, R160.reuse, R174, R120 ;  /* 0x000000aea078723c */ /* 0x040fe20000001878 */
[----:B------:R-:W2:Y:S02]  /*e380*/  LDSM.16.MT88.4 R172, [R217+0x16000] ;  /* 0x01600000d9ac783b */ /* 0x000ea40000004200 */
[C---:B------:R-:W-:Y:S02]  /*e390*/  FMUL.FTZ R124, R2.reuse, R124 ;  /* 0x0000007c027c7220 */ /* 0x040fe40000410000 */
[----:B------:R-:W-:Y:S02]  /*e3a0*/  FMUL.FTZ R125, R2, R125 ;  /* 0x0000007d027d7220 */ /* 0x000fe40000410000 */
[C---:B------:R-:W-:Y:S02]  /*e3b0*/  FMUL.FTZ R130, R0.reuse, R130 ;  /* 0x0000008200827220 */ /* 0x040fe40000410000 */
[----:B------:R-:W-:Y:S03]  /*e3c0*/  FMUL.FTZ R131, R0, R131 ;  /* 0x0000008300837220 */ /* 0x000fe60000410000 */
[C---:B---3--:R-:W-:Y:S03]  /*e3d0*/  HMMA.16816.F32 R124, R160.reuse, R156, R124 ;  /* 0x0000009ca07c723c */ /* 0x048fe6000000187c */
[C---:B------:R-:W-:Y:S02]  /*e3e0*/  FMUL.FTZ R128, R2.reuse, R128 ;  /* 0x0000008002807220 */ /* 0x040fe40000410000 */
        /* <DEDUP_REMOVED lines=9> */
[C---:B-1----:R-:W-:Y:S03]  /*e480*/  HMMA.16816.F32 R132, R160.reuse, R168, R132 ;  /* 0x000000a8a084723c */ /* 0x042fe60000001884 */
[C---:B------:R-:W-:Y:S02]  /*e490*/  FMUL.FTZ R136, R2.reuse, R136 ;  /* 0x0000008802887220 */ /* 0x040fe40000410000 */
[----:B------:R-:W-:Y:S02]  /*e4a0*/  FMUL.FTZ R137, R2, R137 ;  /* 0x0000008902897220 */ /* 0x000fe40000410000 */
[--C-:B------:R-:W-:Y:S02]  /*e4b0*/  FFMA.FTZ R191, R14, c[0x0][0x23c], -R190.reuse ;  /* 0x00008f000ebf7a23 */ /* 0x100fe400000108be */
[C---:B------:R-:W-:Y:S03]  /*e4c0*/  FMUL.FTZ R14, R0.reuse, R154 ;  /* 0x0000009a000e7220 */ /* 0x040fe60000410000 */
[C---:B------:R-:W-:Y:S01]  /*e4d0*/  HMMA.16816.F32 R136, R160.reuse, R170, R136 ;  /* 0x000000aaa088723c */ /* 0x040fe20000001888 */
[----:B------:R-:W-:Y:S01]  /*e4e0*/  MUFU.EX2 R191, R191 ;  /* 0x000000bf00bf7308 */ /* 0x000fe20000000800 */
[----:B------:R-:W-:Y:S01]  /*e4f0*/  LDSM.16.MT88.4 R168, [R218+0x10800] ;  /* 0x01080000daa8783b */ /* 0x000fe20000004200 */
[--C-:B------:R-:W-:Y:S02]  /*e500*/  FFMA.FTZ R192, R15, c[0x0][0x23c], -R190.reuse ;  /* 0x00008f000fc07a23 */ /* 0x100fe400000108be */
[----:B------:R-:W-:Y:S02]  /*e510*/  FMUL.FTZ R15, R0, R155 ;  /* 0x0000009b000f7220 */ /* 0x000fe40000410000 */
[--C-:B------:R-:W-:Y:S02]  /*e520*/  FFMA.FTZ R195, R12, c[0x0][0x23c], -R189.reuse ;  /* 0x00008f000cc37a23 */ /* 0x100fe400000108bd */
[C---:B------:R-:W-:Y:S02]  /*e530*/  FMUL.FTZ R12, R2.reuse, R152 ;  /* 0x00000098020c7220 */ /* 0x040fe40000410000 */
[----:B------:R-:W1:Y:S01]  /*e540*/  MUFU.EX2 R192, R192 ;  /* 0x000000c000c07308 */ /* 0x000e620000000800 */
[--C-:B------:R-:W-:Y:S02]  /*e550*/  FFMA.FTZ R196, R13, c[0x0][0x23c], -R189.reuse ;  /* 0x00008f000dc47a23 */ /* 0x100fe400000108bd */
[----:B------:R-:W-:Y:S02]  /*e560*/  FMUL.FTZ R13, R2, R153 ;  /* 0x00000099020d7220 */ /* 0x000fe40000410000 */
[----:B------:R-:W4:Y:S01]  /*e570*/  LDSM.16.MT88.4 R152, [R220+0x10800] ;  /* 0x01080000dc98783b */ /* 0x000f220000004200 */
[C---:B------:R-:W-:Y:S02]  /*e580*/  FMUL.FTZ R142, R0.reuse, R142 ;  /* 0x0000008e008e7220 */ /* 0x040fe40000410000 */
[----:B------:R-:W-:Y:S02]  /*e590*/  FMUL.FTZ R143, R0, R143 ;  /* 0x0000008f008f7220 */ /* 0x000fe40000410000 */
[C---:B------:R-:W-:Y:S01]  /*e5a0*/  FMUL.FTZ R140, R2.reuse, R140 ;  /* 0x0000008c028c7220 */ /* 0x040fe20000410000 */
[----:B------:R-:W-:Y:S01]  /*e5b0*/  MUFU.EX2 R195, R195 ;  /* 0x000000c300c37308 */ /* 0x000fe20000000800 */
[----:B------:R-:W-:Y:S02]  /*e5c0*/  FMUL.FTZ R141, R2, R141 ;  /* 0x0000008d028d7220 */ /* 0x000fe40000410000 */
[--C-:B------:R-:W-:Y:S02]  /*e5d0*/  FFMA.FTZ R193, R18, c[0x0][0x23c], -R190.reuse ;  /* 0x00008f0012c17a23 */ /* 0x100fe400000108be */
[----:B------:R-:W-:Y:S02]  /*e5e0*/  FFMA.FTZ R194, R19, c[0x0][0x23c], -R190 ;  /* 0x00008f0013c27a23 */ /* 0x000fe400000108be */
[--C-:B------:R-:W-:Y:S01]  /*e5f0*/  FFMA.FTZ R197, R16, c[0x0][0x23c], -R189.reuse ;  /* 0x00008f0010c57a23 */ /* 0x100fe200000108bd */
[C---:B--2---:R-:W-:Y:S02]  /*e600*/  HMMA.16816.F32 R140, R160.reuse, R172, R140 ;  /* 0x000000aca08c723c */ /* 0x044fe4000000188c */
[----:B------:R-:W-:Y:S01]  /*e610*/  MUFU.EX2 R193, R193 ;  /* 0x000000c100c17308 */ /* 0x000fe20000000800 */
[----:B------:R-:W-:Y:S02]  /*e620*/  FFMA.FTZ R198, R17, c[0x0][0x23c], -R189 ;  /* 0x00008f0011c67a23 */ /* 0x000fe400000108bd */
[C---:B------:R-:W-:Y:S02]  /*e630*/  FMUL.FTZ R18, R0.reuse, R150 ;  /* 0x0000009600127220 */ /* 0x040fe40000410000 */
[----:B------:R-:W-:Y:S01]  /*e640*/  FMUL.FTZ R19, R0, R151 ;  /* 0x0000009700137220 */ /* 0x000fe20000410000 */
[C---:B------:R-:W-:Y:S01]  /*e650*/  HMMA.16816.F32 R12, R160.reuse, R174, R12 ;  /* 0x000000aea00c723c */ /* 0x040fe2000000180c */
[----:B------:R-:W2:Y:S03]  /*e660*/  LDSM.16.MT88.4 R172, [R217+0x10800] ;  /* 0x01080000d9ac783b */ /* 0x000ea60000004200 */
[----:B------:R-:W5:Y:S01]  /*e670*/  MUFU.EX2 R194, R194 ;  /* 0x000000c200c27308 */ /* 0x000f620000000800 */
[C---:B------:R-:W-:Y:S02]  /*e680*/  FMUL.FTZ R16, R2.reuse, R148 ;  /* 0x0000009402107220 */ /* 0x040fe40000410000 */
[----:B------:R-:W-:Y:S01]  /*e690*/  FMUL.FTZ R17, R2, R149 ;  /* 0x0000009502117220 */ /* 0x000fe20000410000 */
[----:B-1----:R-:W-:Y:S01]  /*e6a0*/  F2FP.PACK_AB R149, R192, R191 ;  /* 0x000000bfc095723e */ /* 0x002fe200000000ff */
[C---:B------:R-:W-:Y:S03]  /*e6b0*/  FMUL.FTZ R146, R0.reuse, R146 ;  /* 0x0000009200927220 */ /* 0x040fe60000410000 */
[----:B------:R-:W-:Y:S02]  /*e6c0*/  FMUL.FTZ R147, R0, R147 ;  /* 0x0000009300937220 */ /* 0x000fe40000410000 */
[C---:B---3--:R-:W-:Y:S01]  /*e6d0*/  HMMA.16816.F32 R16, R160.reuse, R156, R16 ;  /* 0x0000009ca010723c */ /* 0x048fe20000001810 */
[----:B------:R-:W1:Y:S02]  /*e6e0*/  MUFU.EX2 R196, R196 ;  /* 0x000000c400c47308 */ /* 0x000e640000000800 */
[C---:B------:R-:W-:Y:S02]  /*e6f0*/  FMUL.FTZ R144, R2.reuse, R144 ;  /* 0x0000009002907220 */ /* 0x040fe40000410000 */
[----:B------:R-:W-:Y:S02]  /*e700*/  FMUL.FTZ R145, R2, R145 ;  /* 0x0000009102917220 */ /* 0x000fe40000410000 */
[----:B------:R-:W-:Y:S01]  /*e710*/  FFMA.FTZ R184, R0, R242, R184 ;  /* 0x000000f200b87223 */ /* 0x000fe200000100b8 */
[----:B------:R-:W-:Y:S01]  /*e720*/  MOV R0, R3 ;  /* 0x0000000300007202 */ /* 0x000fe20000000f00 */
[----:B------:R-:W-:Y:S02]  /*e730*/  FFMA.FTZ R188, R2, R243, R188 ;  /* 0x000000f302bc7223 */ /* 0x000fe400000100bc */
[----:B------:R-:W3:Y:S01]  /*e740*/  MUFU.EX2 R197, R197 ;  /* 0x000000c500c57308 */ /* 0x000ee20000000800 */
[----:B------:R-:W-:Y:S01]  /*e750*/  HMMA.16816.F32 R144, R160, R158, R144 ;  /* 0x0000009ea090723c */ /* 0x000fe20000001890 */
[----:B------:R-:W2:Y:S02]  /*e760*/  LDSM.16.MT88.4 R156, [R216+0x10800] ;  /* 0x01080000d89c783b */ /* 0x000ea40000004200 */
[----:B-----5:R-:W-:Y:S01]  /*e770*/  F2FP.PACK_AB R151, R194, R193 ;  /* 0x000000c1c297723e */ /* 0x020fe200000000ff */
[----:B------:R-:W-:Y:S01]  /*e780*/  FADD.FTZ R184, R167, R184 ;  /* 0x000000b8a7b87221 */ /* 0x000fe20000010000 */
[----:B------:R-:W-:Y:S01]  /*e790*/  MOV R2, R164 ;  /* 0x000000a400027202 */ /* 0x000fe20000000f00 */
[----:B------:R-:W-:Y:S02]  /*e7a0*/  FADD.FTZ R188, R187, R188 ;  /* 0x000000bcbbbc7221 */ /* 0x000fe40000010000 */
[----:B------:R-:W-:Y:S01]  /*e7b0*/  FADD.FTZ R184, R166, R184 ;  /* 0x000000b8a6b87221 */ /* 0x000fe20000010000 */
[----:B------:R-:W5:Y:S01]  /*e7c0*/  MUFU.EX2 R198, R198 ;  /* 0x000000c600c67308 */ /* 0x000f620000000800 */
[----:B------:R-:W2:Y:S02]  /*e7d0*/  LDSM.16.MT88.4 R160, [R220+0x12800] ;  /* 0x01280000dca0783b */ /* 0x000ea40000004200 */
[----:B------:R-:W-:Y:S01]  /*e7e0*/  FADD.FTZ R188, R186, R188 ;  /* 0x000000bcbabc7221 */ /* 0x000fe20000010000 */
[----:B-1----:R-:W-:Y:S01]  /*e7f0*/  F2FP.PACK_AB R148, R196, R195 ;  /* 0x000000c3c494723e */ /* 0x002fe200000000ff */
[----:B------:R-:W-:Y:S02]  /*e800*/  FADD.FTZ R165, R165, R184 ;  /* 0x000000b8a5a57221 */ /* 0x000fe40000010000 */
[----:B------:R-:W-:Y:S02]  /*e810*/  FADD.FTZ R185, R185, R188 ;  /* 0x000000bcb9b97221 */ /* 0x000fe40000010000 */
[----:B------:R-:W-:Y:S02]  /*e820*/  FADD.FTZ R165, R191, R165 ;  /* 0x000000a5bfa57221 */ /* 0x000fe40000010000 */
[----:B------:R-:W-:Y:S02]  /*e830*/  FADD.FTZ R185, R195, R185 ;  /* 0x000000b9c3b97221 */ /* 0x000fe40000010000 */
[----:B------:R-:W-:Y:S02]  /*e840*/  FADD.FTZ R192, R192, R165 ;  /* 0x000000a5c0c07221 */ /* 0x000fe40000010000 */
[----:B------:R-:W-:Y:S02]  /*e850*/  FADD.FTZ R196, R196, R185 ;  /* 0x000000b9c4c47221 */ /* 0x000fe40000010000 */
[----:B------:R-:W-:Y:S02]  /*e860*/  FADD.FTZ R192, R193, R192 ;  /* 0x000000c0c1c07221 */ /* 0x000fe40000010000 */
[----:B---3--:R-:W-:Y:S02]  /*e870*/  FADD.FTZ R196, R197, R196 ;  /* 0x000000c4c5c47221 */ /* 0x008fe40000010000 */
[----:B------:R-:W-:Y:S01]  /*e880*/  FADD.FTZ R194, R194, R192 ;  /* 0x000000c0c2c27221 */ /* 0x000fe20000010000 */
[C---:B-----5:R-:W-:Y:S01]  /*e890*/  F2FP.PACK_AB R150, R198.reuse, R197 ;  /* 0x000000c5c696723e */ /* 0x060fe200000000ff */
[----:B------:R-:W-:Y:S06]  /*e8a0*/  FADD.FTZ R198, R198, R196 ;  /* 0x000000c4c6c67221 */ /* 0x000fec0000010000 */
[C---:B----4-:R-:W-:Y:S08]  /*e8b0*/  HMMA.16816.F32 R4, R148.reuse, R152, R4 ;  /* 0x000000989404723c */ /* 0x050ff00000001804 */
[C---:B------:R-:W-:Y:S01]  /*e8c0*/  HMMA.16816.F32 R8, R148.reuse, R154, R8 ;  /* 0x0000009a9408723c */ /* 0x040fe20000001808 */
[----:B------:R-:W1:Y:S07]  /*e8d0*/  LDSM.16.MT88.4 R152, [R217+0x12800] ;  /* 0x01280000d998783b */ /* 0x000e6e0000004200 */
[C---:B------:R-:W-:Y:S08]  /*e8e0*/  HMMA.16816.F32 R36, R148.reuse, R168, R36 ;  /* 0x000000a89424723c */ /* 0x040ff00000001824 */
        /* <DEDUP_REMOVED lines=10> */
[----:B------:R-:W-:Y:S07]  /*e990*/  LDSM.16.MT88.4 R160, [R220+0x16800] ;  /* 0x01680000dca0783b */ /* 0x000fee0000004200 */
[C---:B------:R-:W-:Y:S07]  /*e9a0*/  HMMA.16816.F32 R68, R148.reuse, R176, R68 ;  /* 0x000000b09444723c */ /* 0x040fee0000001844 */
[--C-:B------:R-:W-:Y:S01]  /*e9b0*/  FFMA.FTZ R176, R22, c[0x0][0x23c], -R190.reuse ;  /* 0x00008f0016b07a23 */ /* 0x100fe200000108be */
[C---:B------:R-:W-:Y:S04]  /*e9c0*/  HMMA.16816.F32 R72, R148.reuse, R178, R72 ;  /* 0x000000b29448723c */ /* 0x040fe80000001848 */
[--C-:B------:R-:W-:Y:S01]  /*e9d0*/  FFMA.FTZ R177, R23, c[0x0][0x23c], -R190.reuse ;  /* 0x00008f0017b17a23 */ /* 0x100fe200000108be */
[----:B------:R-:W5:Y:S02]  /*e9e0*/  MUFU.EX2 R176, R176 ;  /* 0x000000b000b07308 */ /* 0x000f640000000800 */
[--C-:B------:R-:W-:Y:S01]  /*e9f0*/  FFMA.FTZ R178, R26, c[0x0][0x23c], -R190.reuse ;  /* 0x00008f001ab27a23 */ /* 0x100fe200000108be */
[C---:B-1----:R-:W-:Y:S04]  /*ea00*/  HMMA.16816.F32 R76, R148.reuse, R152, R76 ;  /* 0x00000098944c723c */ /* 0x042fe8000000184c */
[--C-:B------:R-:W-:Y:S02]  /*ea10*/  FFMA.FTZ R179, R27, c[0x0][0x23c], -R190.reuse ;  /* 0x00008f001bb37a23 */ /* 0x100fe400000108be */
[----:B------:R-:W-:Y:S01]  /*ea20*/  FFMA.FTZ R190, R35, c[0x0][0x23c], -R190 ;  /* 0x00008f0023be7a23 */ /* 0x000fe200000108be */
[----:B------:R-:W1:Y:S01]  /*ea30*/  MUFU.EX2 R177, R177 ;  /* 0x000000b100b17308 */ /* 0x000e620000000800 */
[C---:B------:R-:W-:Y:S01]  /*ea40*/  HMMA.16816.F32 R80, R148.reuse, R154, R80 ;  /* 0x0000009a9450723c */ /* 0x040fe20000001850 */
[----:B------:R-:W1:Y:S07]  /*ea50*/  LDSM.16.MT88.4 R152, [R216+0x14800] ;  /* 0x01480000d898783b */ /* 0x000e6e0000004200 */
[C---:B---3--:R-:W-:Y:S01]  /*ea60*/  HMMA.16816.F32 R84, R148.reuse, R168, R84 ;  /* 0x000000a89454723c */ /* 0x048fe20000001854 */
[----:B------:R-:W-:Y:S03]  /*ea70*/  MUFU.EX2 R190, R190 ;  /* 0x000000be00be7308 */ /* 0x000fe60000000800 */
[----:B-----5:R-:W-:Y:S04]  /*ea80*/  FADD.FTZ R194, R176, R194 ;  /* 0x000000c2b0c27221 */ /* 0x020fe80000010000 */
[C---:B------:R-:W-:Y:S01]  /*ea90*/  HMMA.16816.F32 R88, R148.reuse, R170, R88 ;  /* 0x000000aa9458723c */ /* 0x040fe20000001858 */
[----:B------:R-:W3:Y:S02]  /*eaa0*/  LDSM.16.MT88.4 R168, [R218+0x16800] ;  /* 0x01680000daa8783b */ /* 0x000ee40000004200 */
[----:B------:R-:W-:Y:S05]  /*eab0*/  MUFU.EX2 R178, R178 ;  /* 0x000000b200b27308 */ /* 0x000fea0000000800 */
[C---:B--2---:R-:W-:Y:S05]  /*eac0*/  HMMA.16816.F32 R92, R148.reuse, R172, R92 ;  /* 0x000000ac945c723c */ /* 0x044fea000000185c */
[----:B------:R-:W2:Y:S03]  /*ead0*/  MUFU.EX2 R179, R179 ;  /* 0x000000b300b37308 */ /* 0x000ea60000000800 */
[C---:B------:R-:W-:Y:S01]  /*eae0*/  HMMA.16816.F32 R96, R148.reuse, R174, R96 ;  /* 0x000000ae9460723c */ /* 0x040fe20000001860 */
[----:B------:R-:W-:Y:S07]  /*eaf0*/  LDSM.16.MT88.4 R172, [R218+0x11000] ;  /* 0x01100000daac783b */ /* 0x000fee0000004200 */
[C---:B------:R-:W-:Y:S07]  /*eb00*/  HMMA.16816.F32 R100, R148.reuse, R180, R100 ;  /* 0x000000b49464723c */ /* 0x040fee0000001864 */
[--C-:B------:R-:W-:Y:S01]  /*eb10*/  FFMA.FTZ R180, R20, c[0x0][0x23c], -R189.reuse ;  /* 0x00008f0014b47a23 */ /* 0x100fe200000108bd */
[C---:B------:R-:W-:Y:S04]  /*eb20*/  HMMA.16816.F32 R104, R148.reuse, R182, R104 ;  /* 0x000000b69468723c */ /* 0x040fe80000001868 */
[--C-:B------:R-:W-:Y:S01]  /*eb30*/  FFMA.FTZ R181, R21, c[0x0][0x23c], -R189.reuse ;  /* 0x00008f0015b57a23 */ /* 0x100fe200000108bd */
[----:B-1----:R-:W-:Y:S01]  /*eb40*/  F2FP.PACK_AB R21, R177, R176 ;  /* 0x000000b0b115723e */ /* 0x002fe200000000ff */
[----:B------:R-:W1:Y:S01]  /*eb50*/  MUFU.EX2 R180, R180 ;  /* 0x000000b400b47308 */ /* 0x000e620000000800 */
[--C-:B------:R-:W-:Y:S01]  /*eb60*/  FFMA.FTZ R182, R24, c[0x0][0x23c], -R189.reuse ;  /* 0x00008f0018b67a23 */ /* 0x100fe200000108bd */
[C---:B----4-:R-:W-:Y:S04]  /*eb70*/  HMMA.16816.F32 R108, R148.reuse, R156, R108 ;  /* 0x0000009c946c723c */ /* 0x050fe8000000186c */
[--C-:B------:R-:W-:Y:S01]  /*eb80*/  FFMA.FTZ R183, R25, c[0x0][0x23c], -R189.reuse ;  /* 0x00008f0019b77a23 */ /* 0x100fe200000108bd */
[----:B--2---:R-:W-:Y:S01]  /*eb90*/  F2FP.PACK_AB R23, R179, R178 ;  /* 0x000000b2b317723e */ /* 0x004fe200000000ff */
[----:B------:R-:W-:Y:S01]  /*eba0*/  LDSM.16.MT88.4 R24, [R217+0x11000] ;  /* 0x01100000d918783b */ /* 0x000fe20000004200 */
[----:B------:R-:W-:Y:S01]  /*ebb0*/  FFMA.FTZ R189, R33, c[0x0][0x23c], -R189 ;  /* 0x00008f0021bd7a23 */ /* 0x000fe200000108bd */
[C---:B------:R-:W-:Y:S01]  /*ebc0*/  HMMA.16816.F32 R112, R148.reuse, R158, R112 ;  /* 0x0000009e9470723c */ /* 0x040fe20000001870 */
[----:B------:R-:W2:Y:S03]  /*ebd0*/  MUFU.EX2 R181, R181 ;  /* 0x000000b500b57308 */ /* 0x000ea60000000800 */
[----:B------:R-:W-:Y:S02]  /*ebe0*/  FADD.FTZ R177, R177, R194 ;  /* 0x000000c2b1b17221 */ /* 0x000fe40000010000 */
[----:B------:R-:W4:Y:S02]  /*ebf0*/  LDSM.16.MT88.4 R156, [R217+0x16800] ;  /* 0x01680000d99c783b */ /* 0x000f240000004200 */
[C---:B------:R-:W-:Y:S03]  /*ec00*/  HMMA.16816.F32 R116, R148.reuse, R152, R116 ;  /* 0x000000989474723c */ /* 0x040fe60000001874 */
[----:B------:R-:W-:Y:S01]  /*ec10*/  MUFU.EX2 R189, R189 ;  /* 0x000000bd00bd7308 */ /* 0x000fe20000000800 */
[----:B------:R-:W-:Y:S02]  /*ec20*/  FADD.FTZ R177, R178, R177 ;  /* 0x000000b1b2b17221 */ /* 0x000fe40000010000 */
[----:B-1----:R-:W-:Y:S02]  /*ec30*/  FADD.FTZ R198, R180, R198 ;  /* 0x000000c6b4c67221 */ /* 0x002fe40000010000 */
[C---:B------:R-:W-:Y:S01]  /*ec40*/  HMMA.16816.F32 R120, R148.reuse, R154, R120 ;  /* 0x0000009a9478723c */ /* 0x040fe20000001878 */
[----:B------:R-:W1:Y:S03]  /*ec50*/  LDSM.16.MT88.4 R152, [R216+0x16800] ;  /* 0x01680000d898783b */ /* 0x000e660000004200 */
[----:B------:R-:W-:Y:S01]  /*ec60*/  FADD.FTZ R179, R179, R177 ;  /* 0x000000b1b3b37221 */ /* 0x000fe20000010000 */
[----:B------:R-:W5:Y:S03]  /*ec70*/  MUFU.EX2 R182, R182 ;  /* 0x000000b600b67308 */ /* 0x000f660000000800 */
[C---:B------:R-:W-:Y:S04]  /*ec80*/  HMMA.16816.F32 R124, R148.reuse, R160, R124 ;  /* 0x000000a0947c723c */ /* 0x040fe8000000187c */
[C---:B--2---:R-:W-:Y:S01]  /*ec90*/  F2FP.PACK_AB R20, R181.reuse, R180 ;  /* 0x000000b4b514723e */ /* 0x044fe200000000ff */
[----:B------:R-:W-:Y:S02]  /*eca0*/  FADD.FTZ R181, R181, R198 ;  /* 0x000000c6b5b57221 */ /* 0x000fe40000010000 */
[----:B------:R-:W2:Y:S01]  /*ecb0*/  MUFU.EX2 R183, R183 ;  /* 0x000000b700b77308 */ /* 0x000ea20000000800 */
[C---:B------:R-:W-:Y:S01]  /*ecc0*/  HMMA.16816.F32 R128, R148.reuse, R162, R128 ;  /* 0x000000a29480723c */ /* 0x040fe20000001880 */
[----:B------:R-:W1:Y:S03]  /*ecd0*/  LDSM.16.MT88.4 R160, [R220+0x11000] ;  /* 0x01100000dca0783b */ /* 0x000e660000004200 */
[----:B------:R-:W-:Y:S04]  /*ece0*/  FADD.FTZ R179, R199, R179 ;  /* 0x000000b3c7b37221 */ /* 0x000fe80000010000 */
[C---:B---3--:R-:W-:Y:S04]  /*ecf0*/  HMMA.16816.F32 R132, R148.reuse, R168, R132 ;  /* 0x000000a89484723c */ /* 0x048fe80000001884 */
[----:B------:R-:W-:Y:S02]  /*ed00*/  FADD.FTZ R179, R252, R179 ;  /* 0x000000b3fcb37221 */ /* 0x000fe40000010000 */
[----:B-----5:R-:W-:Y:S02]  /*ed10*/  FADD.FTZ R181, R182, R181 ;  /* 0x000000b5b6b57221 */ /* 0x020fe40000010000 */
[C---:B------:R-:W-:Y:S01]  /*ed20*/  HMMA.16816.F32 R136, R148.reuse, R170, R136 ;  /* 0x000000aa9488723c */ /* 0x040fe20000001888 */
[----:B------:R-:W-:Y:S03]  /*ed30*/  LDSM.16.MT88.4 R168, [R216+0x13000] ;  /* 0x01300000d8a8783b */ /* 0x000fe60000004200 */
[C---:B--2---:R-:W-:Y:S04]  /*ed40*/  F2FP.PACK_AB R22, R183.reuse, R182 ;  /* 0x000000b6b716723e */ /* 0x044fe800000000ff */
[C---:B----4-:R-:W-:Y:S04]  /*ed50*/  HMMA.16816.F32 R140, R148.reuse, R156, R140 ;  /* 0x0000009c948c723c */ /* 0x050fe8000000188c */
[----:B------:R-:W-:Y:S04]  /*ed60*/  FADD.FTZ R183, R183, R181 ;  /* 0x000000b5b7b77221 */ /* 0x000fe80000010000 */
[C---:B------:R-:W-:Y:S01]  /*ed70*/  HMMA.16816.F32 R12, R148.reuse, R158, R12 ;  /* 0x0000009e940c723c */ /* 0x040fe2000000180c */
[----:B------:R-:W2:Y:S07]  /*ed80*/  LDSM.16.MT88.4 R156, [R216+0x11000] ;  /* 0x01100000d89c783b */ /* 0x000eae0000004200 */
[C---:B-1----:R-:W-:Y:S08]  /*ed90*/  HMMA.16816.F32 R16, R148.reuse, R152, R16 ;  /* 0x000000989410723c */ /* 0x042ff00000001810 */
[----:B------:R-:W-:Y:S01]  /*eda0*/  HMMA.16816.F32 R144, R148, R154, R144 ;  /* 0x0000009a9490723c */ /* 0x000fe20000001890 */
[----:B------:R-:W1:Y:S07]  /*edb0*/  LDSM.16.MT88.4 R148, [R220+0x13000] ;  /* 0x01300000dc94783b */ /* 0x000e6e0000004200 */
[C---:B------:R-:W-:Y:S01]  /*edc0*/  HMMA.16816.F32 R4, R20.reuse, R160, R4 ;  /* 0x000000a01404723c */ /* 0x040fe20000001804 */
[----:B------:R-:W3:Y:S07]  /*edd0*/  LDSM.16.MT88.4 R152, [R218+0x13000] ;  /* 0x01300000da98783b */ /* 0x000eee0000004200 */
[C---:B------:R-:W-:Y:S01]  /*ede0*/  HMMA.16816.F32 R8, R20.reuse, R162, R8 ;  /* 0x000000a21408723c */ /* 0x040fe20000001808 */
[----:B------:R-:W4:Y:S07]  /*edf0*/  LDSM.16.MT88.4 R160, [R217+0x13000] ;  /* 0x01300000d9a0783b */ /* 0x000f2e0000004200 */
        /* <DEDUP_REMOVED lines=15> */
[C---:B----4-:R-:W-:Y:S01]  /*eef0*/  HMMA.16816.F32 R76, R20.reuse, R160, R76 ;  /* 0x000000a0144c723c */ /* 0x050fe2000000184c */
[----:B------:R-:W-:Y:S07]  /*ef00*/  MUFU.EX2 R161, R34 ;  /* 0x0000002200a17308 */ /* 0x000fee0000000800 */
[C---:B------:R-:W-:Y:S03]  /*ef10*/  HMMA.16816.F32 R80, R20.reuse, R162, R80 ;  /* 0x000000a21450723c */ /* 0x040fe60000001850 */
[----:B------:R-:W-:Y:S05]  /*ef20*/  MUFU.EX2 R163, R28 ;  /* 0x0000001c00a37308 */ /* 0x000fea0000000800 */
[C---:B------:R-:W-:Y:S05]  /*ef30*/  HMMA.16816.F32 R84, R20.reuse, R168, R84 ;  /* 0x000000a81454723c */ /* 0x040fea0000001854 */
[----:B------:R4:W1:Y:S03]  /*ef40*/  MUFU.EX2 R162, R29 ;  /* 0x0000001d00a27308 */ /* 0x0008660000000800 */
[C---:B------:R-:W-:Y:S01]  /*ef50*/  HMMA.16816.F32 R88, R20.reuse, R170, R88 ;  /* 0x000000aa1458723c */ /* 0x040fe20000001858 */
[----:B------:R-:W-:Y:S06]  /*ef60*/  LDSM.16.MT88.4 R168, [R216+0x11800] ;  /* 0x01180000d8a8783b */ /* 0x000fec0000004200 */
[----:B------:R1:W1:Y:S01]  /*ef70*/  MUFU.EX2 R160, R32 ;  /* 0x0000002000a07308 */ /* 0x0002620000000800 */
[C---:B-----5:R-:W-:Y:S08]  /*ef80*/  HMMA.16816.F32 R92, R20.reuse, R24, R92 ;  /* 0x00000018145c723c */ /* 0x060ff0000000185c */
[C---:B------:R-:W-:Y:S01]  /*ef90*/  HMMA.16816.F32 R96, R20.reuse, R26, R96 ;  /* 0x0000001a1460723c */ /* 0x040fe20000001860 */
[----:B------:R-:W5:Y:S07]  /*efa0*/  LDSM.16.MT88.4 R24, [R220+0x17000] ;  /* 0x01700000dc18783b */ /* 0x000f6e0000004200 */
[C---:B--2---:R-:W-:Y:S01]  /*efb0*/  HMMA.16816.F32 R100, R20.reuse, R156, R100 ;  /* 0x0000009c1464723c */ /* 0x044fe20000001864 */
[----:B----4-:R-:W-:Y:S07]  /*efc0*/  LDSM.16.MT88.4 R28, [R218+0x11800] ;  /* 0x01180000da1c783b */ /* 0x010fee0000004200 */
[C---:B------:R-:W-:Y:S01]  /*efd0*/  HMMA.16816.F32 R104, R20.reuse, R158, R104 ;  /* 0x0000009e1468723c */ /* 0x040fe20000001868 */
[----:B------:R-:W2:Y:S07]  /*efe0*/  LDSM.16.MT88.4 R156, [R218+0x17000] ;  /* 0x01700000da9c783b */ /* 0x000eae0000004200 */
[C---:B-1----:R-:W-:Y:S01]  /*eff0*/  HMMA.16816.F32 R108, R20.reuse, R148, R108 ;  /* 0x00000094146c723c */ /* 0x042fe2000000186c */
[----:B------:R-:W-:Y:S07]  /*f000*/  LDSM.16.MT88.4 R32, [R217+0x11800] ;  /* 0x01180000d920783b */ /* 0x000fee0000004200 */
[C---:B------:R-:W-:Y:S01]  /*f010*/  HMMA.16816.F32 R112, R20.reuse, R150, R112 ;  /* 0x000000961470723c */ /* 0x040fe20000001870 */
[----:B------:R-:W1:Y:S07]  /*f020*/  LDSM.16.MT88.4 R148, [R217+0x17000] ;  /* 0x01700000d994783b */ /* 0x000e6e0000004200 */
[C---:B---3--:R-:W-:Y:S08]  /*f030*/  HMMA.16816.F32 R116, R20.reuse, R152, R116 ;  /* 0x000000981474723c */ /* 0x048ff00000001874 */
[C---:B------:R-:W-:Y:S01]  /*f040*/  HMMA.16816.F32 R120, R20.reuse, R154, R120 ;  /* 0x0000009a1478723c */ /* 0x040fe20000001878 */
[----:B------:R-:W3:Y:S07]  /*f050*/  LDSM.16.MT88.4 R152, [R216+0x17000] ;  /* 0x01700000d898783b */ /* 0x000eee0000004200 */
[C---:B-----5:R-:W-:Y:S08]  /*f060*/  HMMA.16816.F32 R124, R20.reuse, R24, R124 ;  /* 0x00000018147c723c */ /* 0x060ff0000000187c */
[C---:B------:R-:W-:Y:S01]  /*f070*/  HMMA.16816.F32 R128, R20.reuse, R26, R128 ;  /* 0x0000001a1480723c */ /* 0x040fe20000001880 */
[----:B------:R-:W4:Y:S07]  /*f080*/  LDSM.16.MT88.4 R24, [R220+0x11800] ;  /* 0x01180000dc18783b */ /* 0x000f2e0000004200 */
[C---:B--2---:R-:W-:Y:S08]  /*f090*/  HMMA.16816.F32 R132, R20.reuse, R156, R132 ;  /* 0x0000009c1484723c */ /* 0x044ff00000001884 */
[C---:B------:R-:W-:Y:S08]  /*f0a0*/  HMMA.16816.F32 R136, R20.reuse, R158, R136 ;  /* 0x0000009e1488723c */ /* 0x040ff00000001888 */
[C---:B-1----:R-:W-:Y:S08]  /*f0b0*/  HMMA.16816.F32 R140, R20.reuse, R148, R140 ;  /* 0x00000094148c723c */ /* 0x042ff0000000188c */
[C---:B------:R-:W-:Y:S01]  /*f0c0*/  HMMA.16816.F32 R12, R20.reuse, R150, R12 ;  /* 0x00000096140c723c */ /* 0x040fe2000000180c */
[----:B------:R-:W1:Y:S07]  /*f0d0*/  LDSM.16.MT88.4 R148, [R218+0x13800] ;  /* 0x01380000da94783b */ /* 0x000e6e0000004200 */
[C---:B---3--:R-:W-:Y:S07]  /*f0e0*/  HMMA.16816.F32 R16, R20.reuse, R152, R16 ;  /* 0x000000981410723c */ /* 0x048fee0000001810 */
[----:B------:R-:W-:Y:S01]  /*f0f0*/  MOV R152, R162 ;  /* 0x000000a200987202 */ /* 0x000fe20000000f00 */
[----:B------:R-:W-:Y:S04]  /*f100*/  HMMA.16816.F32 R144, R20, R154, R144 ;  /* 0x0000009a1490723c */ /* 0x000fe80000001890 */
[----:B------:R-:W-:Y:S03]  /*f110*/  MOV R153, R163 ;  /* 0x000000a300997202 */ /* 0x000fe60000000f00 */
[----:B------:R-:W-:Y:S02]  /*f120*/  MOV R154, R160 ;  /* 0x000000a0009a7202 */ /* 0x000fe40000000f00 */
[----:B------:R-:W-:Y:S03]  /*f130*/  MOV R155, R161 ;  /* 0x000000a1009b7202 */ /* 0x000fe60000000f00 */
[----:B------:R-:W-:Y:S02]  /*f140*/  F2FP.PACK_AB R20, R152, R153 ;  /* 0x000000999814723e */ /* 0x000fe400000000ff */
[----:B------:R-:W-:Y:S02]  /*f150*/  F2FP.PACK_AB R23, R190, R155 ;  /* 0x0000009bbe17723e */ /* 0x000fe400000000ff */
[-C--:B------:R-:W-:Y:S02]  /*f160*/  F2FP.PACK_AB R22, R189, R154.reuse ;  /* 0x0000009abd16723e */ /* 0x080fe400000000ff */
[----:B------:R-:W-:Y:S07]  /*f170*/  F2FP.PACK_AB R21, R252, R199 ;  /* 0x000000c7fc15723e */ /* 0x000fee00000000ff */
[C---:B----4-:R-:W-:Y:S01]  /*f180*/  HMMA.16816.F32 R160, R20.reuse, R24, R4 ;  /* 0x0000001814a0723c */ /* 0x050fe20000001804 */
[----:B------:R-:W2:Y:S07]  /*f190*/  LDSM.16.MT88.4 R4, [R217+0x13800] ;  /* 0x01380000d904783b */ /* 0x000eae0000004200 */
[C---:B------:R-:W-:Y:S01]  /*f1a0*/  HMMA.16816.F32 R156, R20.reuse, R26, R8 ;  /* 0x0000001a149c723c */ /* 0x040fe20000001808 */
[----:B------:R-:W3:Y:S07]  /*f1b0*/  LDSM.16.MT88.4 R8, [R216+0x13800] ;  /* 0x01380000d808783b */ /* 0x000eee0000004200 */
[C---:B------:R-:W-:Y:S01]  /*f1c0*/  HMMA.16816.F32 R36, R20.reuse, R28, R36 ;  /* 0x0000001c1424723c */ /* 0x040fe20000001824 */
[----:B------:R-:W4:Y:S07]  /*f1d0*/  LDSM.16.MT88.4 R24, [R220+0x15800] ;  /* 0x01580000dc18783b */ /* 0x000f2e0000004200 */
[C---:B------:R-:W-:Y:S01]  /*f1e0*/  HMMA.16816.F32 R40, R20.reuse, R30, R40 ;  /* 0x0000001e1428723c */ /* 0x040fe20000001828 */
[----:B------:R-:W5:Y:S07]  /*f1f0*/  LDSM.16.MT88.4 R28, [R218+0x15800] ;  /* 0x01580000da1c783b */ /* 0x000f6e0000004200 */
[C---:B------:R-:W-:Y:S08]  /*f200*/  HMMA.16816.F32 R44, R20.reuse, R32, R44 ;  /* 0x00000020142c723c */ /* 0x040ff0000000182c */
[C---:B------:R-:W-:Y:S01]  /*f210*/  HMMA.16816.F32 R48, R20.reuse, R34, R48 ;  /* 0x000000221430723c */ /* 0x040fe20000001830 */
[----:B------:R-:W2:Y:S07]  /*f220*/  LDSM.16.MT88.4 R32, [R217+0x15800] ;  /* 0x01580000d920783b */ /* 0x000eae0000004200 */
[C---:B------:R-:W-:Y:S07]  /*f230*/  HMMA.16816.F32 R52, R20.reuse, R168, R52 ;  /* 0x000000a81434723c */ /* 0x040fee0000001834 */
[----:B------:R-:W-:Y:S01]  /*f240*/  MOV R169, R154 ;  /* 0x0000009a00a97202 */ /* 0x000fe20000000f00 */
[C---:B------:R-:W-:Y:S04]  /*f250*/  HMMA.16816.F32 R56, R20.reuse, R170, R56 ;  /* 0x000000aa1438723c */ /* 0x040fe80000001838 */
[----:B------:R-:W-:Y:S03]  /*f260*/  MOV R168, R155 ;  /* 0x0000009b00a87202 */ /* 0x000fe60000000f00 */
[----:B------:R-:W-:Y:S01]  /*f270*/  MOV R171, R152 ;  /* 0x0000009800ab7202 */ /* 0x000fe20000000f00 */
[C---:B------:R-:W-:Y:S04]  /*f280*/  HMMA.16816.F32 R60, R20.reuse, R172, R60 ;  /* 0x000000ac143c723c */ /* 0x040fe8000000183c */
[----:B------:R-:W-:Y:S01]  /*f290*/  MOV R170, R153 ;  /* 0x0000009900aa7202 */ /* 0x000fe20000000f00 */
[----:B------:R-:W-:Y:S01]  /*f2a0*/  FADD.FTZ R179, R168, R179 ;  /* 0x000000b3a8b37221 */ /* 0x000fe20000010000 */
[----:B------:R-:W3:Y:S02]  /*f2b0*/  LDSM.16.MT88.4 R152, [R216+0x15800] ;  /* 0x01580000d898783b */ /* 0x000ee40000004200 */
[C---:B------:R-:W-:Y:S04]  /*f2c0*/  HMMA.16816.F32 R64, R20.reuse, R174, R64 ;  /* 0x000000ae1440723c */ /* 0x040fe80000001840 */
[----:B------:R-:W-:Y:S02]  /*f2d0*/  FADD.FTZ R183, R170, R183 ;  /* 0x000000b7aab77221 */ /* 0x000fe40000010000 */
[----:B------:R-:W-:Y:S02]  /*f2e0*/  FADD.FTZ R242, R190, R179 ;  /* 0x000000b3bef27221 */ /* 0x000fe40000010000 */
[C---:B-1----:R-:W-:Y:S04]  /*f2f0*/  HMMA.16816.F32 R68, R20.reuse, R148, R68 ;  /* 0x000000941444723c */ /* 0x042fe80000001844 */
[----:B------:R-:W-:Y:S04]  /*f300*/  FADD.FTZ R183, R171, R183 ;  /* 0x000000b7abb77221 */ /* 0x000fe80000010000 */
[C---:B------:R-:W-:Y:S01]  /*f310*/  HMMA.16816.F32 R72, R20.reuse, R150, R72 ;  /* 0x000000961448723c */ /* 0x040fe20000001848 */
[----:B------:R-:W1:Y:S03]  /*f320*/  LDSM.16.MT88.4 R148, [R220+0x17800] ;  /* 0x01780000dc94783b */ /* 0x000e660000004200 */
[----:B------:R-:W-:Y:S04]  /*f330*/  FADD.FTZ R183, R169, R183 ;  /* 0x000000b7a9b77221 */ /* 0x000fe80000010000 */
[C---:B--2---:R-:W-:Y:S04]  /*f340*/  HMMA.16816.F32 R76, R20.reuse, R4, R76 ;  /* 0x00000004144c723c */ /* 0x044fe8000000184c */
[----:B------:R-:W-:Y:S04]  /*f350*/  FADD.FTZ R243, R189, R183 ;  /* 0x000000b7bdf37221 */ /* 0x000fe80000010000 */
        /* <DEDUP_REMOVED lines=10> */
[C---:B------:R-:W-:Y:S08]  /*f400*/  HMMA.16816.F32 R108, R20.reuse, R32, R108 ;  /* 0x00000020146c723c */ /* 0x040ff0000000186c */
[C---:B------:R-:W-:Y:S08]  /*f410*/  HMMA.16816.F32 R112, R20.reuse, R34, R112 ;  /* 0x000000221470723c */ /* 0x040ff00000001870 */
[C---:B------:R-:W-:Y:S08]  /*f420*/  HMMA.16816.F32 R116, R20.reuse, R152, R116 ;  /* 0x000000981474723c */ /* 0x040ff00000001874 */
[C---:B------:R-:W-:Y:S08]  /*f430*/  HMMA.16816.F32 R120, R20.reuse, R154, R120 ;  /* 0x0000009a1478723c */ /* 0x040ff00000001878 */
[C---:B-1----:R-:W-:Y:S08]  /*f440*/  HMMA.16816.F32 R124, R20.reuse, R148, R124 ;  /* 0x00000094147c723c */ /* 0x042ff0000000187c */
        /* <DEDUP_REMOVED lines=8> */
.L_x_125:
        /* <DEDUP_REMOVED lines=406> */
.L_x_130:
[----:B---34-:R-:W-:Y:S05]  /*10e30*/  BSYNC B0 ;  /* 0x0000000000007941 */ /* 0x018fea0003800000 */
.L_x_129:
        /* <DEDUP_REMOVED lines=25> */
[----:B------:R-:W-:Y:S01]  /*10fd0*/  IMAD R0, R8, c[0x0][0x1ec], R0 ;  /* 0x00007b0008007a24 */ /* 0x000fe200078e0200 */
        /* <DEDUP_REMOVED lines=10> */
.L_x_132:
[----:B------:R-:W-:Y:S05]  /*11080*/  BSYNC B0 ;  /* 0x0000000000007941 */ /* 0x000fea0003800000 */
.L_x_131:
        /* <DEDUP_REMOVED lines=22> */
.L_x_134:
[----:B------:R-:W-:Y:S05]  /*111f0*/  BSYNC B0 ;  /* 0x0000000000007941 */ /* 0x000fea0003800000 */
.L_x_133:
        /* <DEDUP_REMOVED lines=22> */
.L_x_136:
[----:B------:R-:W-:Y:S05]  /*11360*/  BSYNC B0 ;  /* 0x0000000000007941 */ /* 0x000fea0003800000 */
.L_x_135:
        /* <DEDUP_REMOVED lines=23> */
.L_x_90:
        /* <DEDUP_REMOVED lines=10> */
[----:B------:R-:W-:Y:S01]  /*11580*/  USHF.R.S32.HI UR11, URZ, 0x1f, UR26 ;  /* 0x0000001f3f0b7899 */ /* 0x000fe2000801141a */
[----:B------:R-:W-:Y:S01]  /*11590*/  SHF.R.S32.HI R14, RZ, 0x3, R14 ;  /* 0x00000003ff0e7819 */ /* 0x000fe2000001140e */
[----:B------:R-:W-:Y:S01]  /*115a0*/  @!UP4 USHF.R.S32.HI UR14, URZ, 0x1f, UR24 ;  /* 0x0000001f3f0ec899 */ /* 0x000fe20008011418 */
[----:B------:R-:W-:Y:S01]  /*115b0*/  BSSY B0, `(.L_x_137) ;  /* 0x0000043000007945 */ /* 0x000fe20003800000 */
[----:B------:R-:W-:Y:S01]  /*115c0*/  @UP4 UIMAD.WIDE.U32 UR8, UR15, UR6, URZ ;  /* 0x000000060f0842a5 */ /* 0x000fe2000f8e003f */
[----:B------:R-:W-:Y:S01]  /*115d0*/  IMAD.IADD R8, R6, 0x1, -R8 ;  /* 0x0000000106087824 */ /* 0x000fe200078e0a08 */
[----:B------:R-:W-:Y:S01]  /*115e0*/  @!UP4 UIMAD UR14, UR14, UR4, URZ ;  /* 0x000000040e0ec2a4 */ /* 0x000fe2000f8e023f */
[----:B------:R-:W-:Y:S01]  /*115f0*/  SHF.R.S32.HI R15, RZ, 0x1f, R14 ;  /* 0x0000001fff0f7819 */ /* 0x000fe2000001140e */
[----:B------:R-:W-:Y:S01]  /*11600*/  ULDC.U8 UR13, c[0x0][0x328] ;  /* 0x0000ca00000d7ab9 */ /* 0x000fe20000000000 */
[----:B------:R-:W-:Y:S01]  /*11610*/  IMAD.SHL.U32 R7, R8, 0x8, RZ ;  /* 0x0000000808077824 */ /* 0x000fe200078e00ff */
[----:B------:R-:W-:-:S02]  /*11620*/  @!UP4 UIMAD.WIDE.U32 UR22, UR24, UR4, URZ ;  /* 0x000000041816c2a5 */ /* 0x000fc4000f8e003f */
[----:B------:R-:W-:Y:S01]  /*11630*/  @!UP4 UIMAD UR14, UR24, UR5, UR14 ;  /* 0x00000005180ec2a4 */ /* 0x000fe2000f8e020e */
[----:B------:R-:W-:Y:S01]  /*11640*/  IMAD.WIDE R16, R16, 0x40, R14 ;  /* 0x0000004010107825 */ /* 0x000fe200078e020e */
[----:B------:R-:W-:Y:S01]  /*11650*/  UISETP.NE.AND UP3, UPT, UR13, URZ, UPT ;  /* 0x0000003f0d00728c */ /* 0x000fe2000bf65270 */
[C---:B------:R-:W-:Y:S01]  /*11660*/  IADD3 R6, R7.reuse, 0x40, RZ ;  /* 0x0000004007067810 */ /* 0x040fe20007ffe0ff */
[----:B------:R-:W-:Y:S01]  /*11670*/  ULDC.64 UR4, c[0x0][0x1f0] ;  /* 0x00007c0000047ab9 */ /* 0x000fe20000000a00 */
[C---:B------:R-:W-:Y:S01]  /*11680*/  IADD3 R5, R7.reuse, 0x80, RZ ;  /* 0x0000008007057810 */ /* 0x040fe20007ffe0ff */
[----:B------:R-:W-:Y:S01]  /*11690*/  UIMAD UR4, UR11, UR4, URZ ;  /* 0x000000040b0472a4 */ /* 0x000fe2000f8e023f */
[----:B------:R-:W-:Y:S01]  /*116a0*/  IADD3 R4, R7, 0xc0, RZ ;  /* 0x000000c007047810 */ /* 0x000fe20007ffe0ff */
[----:B------:R-:W-:Y:S02]  /*116b0*/  @UP4 UIMAD UR7, UR15, UR7, UR9 ;  /* 0x000000070f0742a4 */ /* 0x000fe4000f8e0209 */
[----:B------:R-:W-:-:S02]  /*116c0*/  ULDC UR10, c[0x0][0x214] ;  /* 0x00008500000a7ab9 */ /* 0x000fc40000000800 */
[----:B------:R-:W-:Y:S02]  /*116d0*/  UISETP.NE.OR UP2, UPT, UR12, URZ, !UP3 ;  /* 0x0000003f0c00728c */ /* 0x000fe4000df45670 */
[----:B------:R-:W-:Y:S02]  /*116e0*/  @UP1 ULDC UR11, c[0x0][0x210] ;  /* 0x00008400000b1ab9 */ /* 0x000fe40000000800 */
[----:B------:R-:W-:Y:S02]  /*116f0*/  ULDC UR9, c[0x0][0x234] ;  /* 0x00008d0000097ab9 */ /* 0x000fe40000000800 */
[----:B------:R-:W-:Y:S02]  /*11700*/  @UP1 UIMAD UR11, UR11, UR10, URZ ;  /* 0x0000000a0b0b12a4 */ /* 0x000fe4000f8e023f */
[----:B------:R-:W-:Y:S02]  /*11710*/  @!UP1 USEL UR11, UR10, UR9, !UP3 ;  /* 0x000000090a0b9287 */ /* 0x000fe4000d800000 */
[----:B------:R-:W-:-:S02]  /*11720*/  UISETP.NE.OR UP0, UPT, UR15, -0x1, UP2 ;  /* 0xffffffff0f00788c */ /* 0x000fc40009705670 */
        /* <DEDUP_REMOVED lines=10> */
[----:B------:R-:W-:Y:S01]  /*117d0*/  USEL UR12, UR12, URZ, UP2 ;  /* 0x0000003f0c0c7287 */ /* 0x000fe20009000000 */
[----:B------:R-:W-:Y:S01]  /*117e0*/  ISETP.GE.AND P0, PT, R14, UR19, PT ;  /* 0x000000130e007c0c */ /* 0x000fe2000bf06270 */
[----:B------:R-:W-:Y:S02]  /*117f0*/  @UP1 ULDC UR13, c[0x0][0x210] ;  /* 0x00008400000d1ab9 */ /* 0x000fe40000000800 */
[----:B------:R-:W-:Y:S01]  /*11800*/  @!UP1 UMOV UR13, 0x1 ;  /* 0x00000001000d9882 */ /* 0x000fe20000000000 */
[----:B-1----:R-:W-:Y:S01]  /*11810*/  IMAD.WIDE.U32 R12, R12, c[0x0][0x1f0], R2 ;  /* 0x00007c000c0c7a25 */ /* 0x002fe200078e0002 */
[----:B------:R-:W-:-:S02]  /*11820*/  UIMAD UR11, UR26, UR11, UR12 ;  /* 0x0000000b1a0b72a4 */ /* 0x000fc4000f8e020c */
[----:B------:R-:W-:Y:S02]  /*11830*/  UIMAD UR17, UR17, UR13, URZ ;  /* 0x0000000d111172a4 */ /* 0x000fe4000f8e023f */
        /* <DEDUP_REMOVED lines=26> */
.L_x_138:
[----:B------:R-:W-:Y:S05]  /*119e0*/  BSYNC B0 ;  /* 0x0000000000007941 */ /* 0x000fea0003800000 */
.L_x_137:
        /* <DEDUP_REMOVED lines=22> */
.L_x_140:
[----:B------:R-:W-:Y:S05]  /*11b50*/  BSYNC B0 ;  /* 0x0000000000007941 */ /* 0x000fea0003800000 */
.L_x_139:
        /* <DEDUP_REMOVED lines=22> */
.L_x_142:
[----:B------:R-:W-:Y:S05]  /*11cc0*/  BSYNC B0 ;  /* 0x0000000000007941 */ /* 0x000fea0003800000 */
.L_x_141:
        /* <DEDUP_REMOVED lines=21> */
.L_x_144:
[----:B------:R-:W-:Y:S05]  /*11e20*/  BSYNC B0 ;  /* 0x0000000000007941 */ /* 0x000fea0003800000 */
.L_x_143:
        /* <DEDUP_REMOVED lines=35> */
.L_x_145:
        /* <DEDUP_REMOVED lines=10> */
.L_x_1073:


//--------------------- .text._ZN5flash16flash_fwd_kernelI23Flash_fwd_kernel_traitsILi256ELi128ELi64ELi8ELb0ELb0EN7cutlass6half_tE19Flash_kernel_traitsILi256ELi128ELi64ELi8ES3_EELb0ELb1ELb0ELb0ELb0ELb1ELb0ELb0EEEvNS_16Flash_fwd_paramsE --------------------------
	.section	.text._ZN5flash16flash_fwd_kernelI23Flash_fwd_kernel_traitsILi256ELi128ELi64ELi8ELb0ELb0EN7cutlass6half_tE19Flash_kernel_traitsILi256ELi128ELi64ELi8ES3_EELb0ELb1ELb0ELb0ELb0ELb1ELb0ELb0EEEvNS_16Flash_fwd_paramsE,"ax",@progbits
	.sectioninfo	@"SHI_REGISTERS=254"
	.align	128
        .global         _ZN5flash16flash_fwd_kernelI23Flash_fwd_kernel_traitsILi256ELi128ELi64ELi8ELb0ELb0EN7cutlass6half_tE19Flash_kernel_traitsILi256ELi128ELi64ELi8ES3_EELb0ELb1ELb0ELb0ELb0ELb1ELb0ELb0EEEvNS_16Flash_fwd_paramsE
        .type           _ZN5flash16flash_fwd_kernelI23Flash_fwd_kernel_traitsILi256ELi128ELi64ELi8ELb0ELb0EN7cutlass6half_tE19Flash_kernel_traitsILi256ELi128ELi64ELi8ES3_EELb0ELb1ELb0ELb0ELb0ELb1ELb0ELb0EEEvNS_16Flash_fwd_paramsE,@function
        .size           _ZN5flash16flash_fwd_kernelI23Flash_fwd_kernel_traitsILi256ELi128ELi64ELi8ELb0ELb0EN7cutlass6half_tE19Flash_kernel_traitsILi256ELi128ELi64ELi8ES3_EELb0ELb1ELb0ELb0ELb0ELb1ELb0ELb0EEEvNS_16Flash_fwd_paramsE,(.L_x_1074 - _ZN5flash16flash_fwd_kernelI23Flash_fwd_kernel_traitsILi256ELi128ELi64ELi8ELb0ELb0EN7cutlass6half_tE19Flash_kernel_traitsILi256ELi128ELi64ELi8ES3_EELb0ELb1ELb0ELb0ELb0ELb1ELb0ELb0EEEvNS_16Flash_fwd_paramsE)
        .other          _ZN5flash16flash_fwd_kernelI23Flash_fwd_kernel_traitsILi256ELi128ELi64ELi8ELb0ELb0EN7cutlass6half_tE19Flash_kernel_traitsILi256ELi128ELi64ELi8ES3_EELb0ELb1ELb0ELb0ELb0ELb1ELb0ELb0EEEvNS_16Flash_fwd_paramsE,@"STO_CUDA_ENTRY STV_DEFAULT"
_ZN5flash16flash_fwd_kernelI23Flash_fwd_kernel_traitsILi256ELi128ELi64ELi8ELb0ELb0EN7cutlass6half_tE19Flash_kernel_traitsILi256ELi128ELi64ELi8ES3_EELb0ELb1ELb0ELb0ELb0ELb1ELb0ELb0EEEvNS_16Flash_fwd_paramsE:
.text._ZN5flash16flash_fwd_kernelI23Flash_fwd_kernel_traitsILi256ELi128ELi64ELi8ELb0ELb0EN7cutlass6half_tE19Flash_kernel_traitsILi256ELi128ELi64ELi8ES3_EELb0ELb1ELb0ELb0ELb0ELb1ELb0ELb0EEEvNS_16Flash_fwd_paramsE:
        /* <DEDUP_REMOVED lines=56> */
.L_x_146:
[----:B------:R-:W-:Y:S02]  /*0380*/  ULDC UR6, c[0x0][0x218] ;  /* 0x0000860000067ab9 */ /* 0x000fe40000000800 */
.L_x_147:
        /* <DEDUP_REMOVED lines=69> */
.L_x_149:
[----:B------:R-:W-:Y:S01]  /*07e0*/  IABS R4, c[0x0][0x1c8] ;  /* 0x0000720000047a13 */ /* 0x000fe20000000000 */
[----:B------:R-:W1:Y:S01]  /*07f0*/  S2R R0, SR_CTAID.Z ;  /* 0x0000000000007919 */ /* 0x000e620000002700 */
[----:B------:R-:W-:Y:S02]  /*0800*/  ULDC UR4, c[0x0][0x1c8] ;  /* 0x0000720000047ab9 */ /* 0x000fe40000000800 */
[----:B------:R-:W2:Y:S01]  /*0810*/  I2F.RP R5, R4 ;  /* 0x0000000400057306 */ /* 0x000ea20000209400 */
[----:B------:R-:W-:Y:S02]  /*0820*/  ULOP3.LUT UR4, UR11, UR4, URZ, 0x3c, !UPT ;  /* 0x000000040b047292 */ /* 0x000fe4000f8e3c3f */
[----:B------:R-:W-:-:S04]  /*0830*/  @UP0 UIADD3 UR19, UR14, UR19, URZ ;  /* 0x000000130e130290 */ /* 0x000fc8000fffe03f */
[----:B------:R-:W-:Y:S01]  /*0840*/  ISETP.LE.AND P1, PT, RZ, UR4, PT ;  /* 0x00000004ff007c0c */ /* 0x000fe2000bf23270 */
[----:B------:R-:W-:Y:S02]  /*0850*/  ULDC.64 UR4, c[0x0][0x1a0] ;  /* 0x0000680000047ab9 */ /* 0x000fe40000000a00 */
[----:B------:R-:W-:-:S04]  /*0860*/  @UP0 UIMAD.WIDE.U32 UR22, UR19, UR4, URZ ;  /* 0x00000004131602a5 */ /* 0x000fc8000f8e003f */
[----:B------:R-:W-:Y:S01]  /*0870*/  @UP0 UIMAD UR21, UR19, UR5, UR23 ;  /* 0x00000005131502a4 */ /* 0x000fe2000f8e0217 */
[----:B--2---:R-:W2:Y:S01]  /*0880*/  MUFU.RCP R6, R5 ;  /* 0x0000000500067308 */ /* 0x004ea20000001000 */
[----:B------:R-:W-:Y:S01]  /*0890*/  USHF.R.S32.HI UR19, URZ, 0x1f, UR11 ;  /* 0x0000001f3f137899 */ /* 0x000fe2000801140b */
[----:B-1----:R-:W-:Y:S02]  /*08a0*/  IABS R0, R0 ;  /* 0x0000000000007213 */ /* 0x002fe40000000000 */
[----:B--2---:R-:W-:-:S04]  /*08b0*/  IADD3 R6, R6, 0xffffffe, RZ ;  /* 0x0ffffffe06067810 */ /* 0x004fc80007ffe0ff */
        /* <DEDUP_REMOVED lines=29> */
.L_x_150:
[----:B------:R-:W-:Y:S01]  /*0a90*/  SHF.R.S32.HI R11, RZ, 0x1f, R2 ;  /* 0x0000001fff0b7819 */ /* 0x000fe20000011402 */
[----:B------:R-:W1:Y:S01]  /*0aa0*/  S2R R247, SR_CTAID.X ;  /* 0x0000000000f77919 */ /* 0x000e620000002500 */
[----:B------:R-:W-:Y:S01]  /*0ab0*/  UIADD3 UR10, -UR12, UR15, URZ ;  /* 0x0000000f0c0a7290 */ /* 0x000fe2000fffe13f */
[----:B------:R-:W-:Y:S01]  /*0ac0*/  SHF.R.S32.HI R241, RZ, 0x1f, R8 ;  /* 0x0000001ffff17819 */ /* 0x000fe20000011408 */
[----:B------:R-:W-:Y:S01]  /*0ad0*/  ULDC.64 UR4, c[0x0][0x1a8] ;  /* 0x00006a0000047ab9 */ /* 0x000fe20000000a00 */
[CC--:B------:R-:W-:Y:S01]  /*0ae0*/  LEA.HI R3, R11.reuse, R2.reuse, RZ, 0x3 ;  /* 0x000000020b037211 */ /* 0x0c0fe200078f18ff */
[----:B------:R-:W2:Y:S01]  /*0af0*/  S2R R24, SR_CTAID.Z ;  /* 0x0000000000187919 */ /* 0x000ea20000002700 */
[----:B------:R-:W-:Y:S01]  /*0b00*/  UIMAD UR4, UR19, UR4, URZ ;  /* 0x00000004130472a4 */ /* 0x000fe2000f8e023f */
[----:B------:R-:W-:Y:S01]  /*0b10*/  LEA.HI R233, R11, R2, RZ, 0x4 ;  /* 0x000000020be97211 */ /* 0x000fe200078f20ff */
[----:B------:R-:W-:Y:S01]  /*0b20*/  IMAD R243, R241, c[0x0][0x1b0], RZ ;  /* 0x00006c00f1f37a24 */ /* 0x000fe200078e02ff */
[----:B------:R-:W-:Y:S01]  /*0b30*/  SHF.R.S32.HI R12, RZ, 0x3, R3 ;  /* 0x00000003ff0c7819 */ /* 0x000fe20000011403 */
[----:B------:R-:W-:Y:S01]  /*0b40*/  UIMAD UR4, UR11, UR5, UR4 ;  /* 0x000000050b0472a4 */ /* 0x000fe2000f8e0204 */
[----:B------:R-:W-:Y:S01]  /*0b50*/  LOP3.LUT R3, R3, 0xfffffff8, RZ, 0xc0, !PT ;  /* 0xfffffff803037812 */ /* 0x000fe200078ec0ff */
[----:B------:R-:W-:Y:S01]  /*0b60*/  UIADD3 UR11, UR8, -0x1, URZ ;  /* 0xffffffff080b7890 */ /* 0x000fe2000fffe03f */
[----:B------:R-:W-:Y:S01]  /*0b70*/  IADD3 R6, R12, 0x20, RZ ;  /* 0x000000200c067810 */ /* 0x000fe20007ffe0ff */
[----:B------:R-:W-:Y:S01]  /*0b80*/  UMOV UR14, 0x6 ;  /* 0x00000006000e7882 */ /* 0x000fe20000000000 */
[--C-:B------:R-:W-:Y:S01]  /*0b90*/  SHF.R.S32.HI R13, RZ, 0x1f, R12.reuse ;  /* 0x0000001fff0d7819 */ /* 0x100fe2000001140c */
[----:B------:R-:W-:Y:S01]  /*0ba0*/  IMAD.IADD R0, R2, 0x1, -R3 ;  /* 0x0000000102007824 */ /* 0x000fe200078e0a03 */
[----:B------:R-:W-:Y:S01]  /*0bb0*/  ISETP.GE.AND P2, PT, R6, UR10, PT ;  /* 0x0000000a06007c0c */ /* 0x000fe2000bf46270 */
[----:B------:R-:W-:Y:S01]  /*0bc0*/  IMAD R243, R8, c[0x0][0x1b4], R243 ;  /* 0x00006d0008f37a24 */ /* 0x000fe200078e02f3 */
[----:B------:R-:W-:Y:S01]  /*0bd0*/  IADD3 R3, R12, 0x40, RZ ;  /* 0x000000400c037810 */ /* 0x000fe20007ffe0ff */
[----:B------:R-:W-:Y:S01]  /*0be0*/  IMAD.SHL.U32 R244, R0, 0x8, RZ ;  /* 0x0000000800f47824 */ /* 0x000fe200078e00ff */
[----:B------:R-:W-:Y:S01]  /*0bf0*/  ISETP.GE.AND P3, PT, R12, UR10, PT ;  /* 0x0000000a0c007c0c */ /* 0x000fe2000bf66270 */
[----:B------:R-:W-:Y:S01]  /*0c00*/  UMOV UR19, 0x5 ;  /* 0x0000000500137882 */ /* 0x000fe20000000000 */
[----:B------:R-:W-:Y:S01]  /*0c10*/  ISETP.GE.AND P1, PT, R3, UR10, PT ;  /* 0x0000000a03007c0c */ /* 0x000fe2000bf26270 */
[----:B-1----:R-:W-:Y:S01]  /*0c20*/  IMAD.WIDE R246, R247, 0x80, R12 ;  /* 0x00000080f7f67825 */ /* 0x002fe200078e020c */
[----:B------:R-:W-:Y:S01]  /*0c30*/  SHF.R.S32.HI R245, RZ, 0x1f, R244 ;  /* 0x0000001ffff57819 */ /* 0x000fe200000114f4 */
[----:B------:R-:W-:Y:S01]  /*0c40*/  UISETP.GE.AND UP0, UPT, UR8, 0x2, UPT ;  /* 0x000000020800788c */ /* 0x000fe2000bf06270 */
[----:B------:R-:W-:Y:S01]  /*0c50*/  IADD3 R14, P0, R244, UR6, RZ ;  /* 0x00000006f40e7c10 */ /* 0x000fe2000ff1e0ff */
[----:B------:R-:W-:Y:S01]  /*0c60*/  UIMAD UR6, UR11, -0x40, UR13 ;  /* 0xffffffc00b0678a4 */ /* 0x000fe2000f8e020d */
[----:B------:R-:W-:Y:S01]  /*0c70*/  IADD3 R235, R12, 0x60, RZ ;  /* 0x000000600ceb7810 */ /* 0x000fe20007ffe0ff */
[----:B------:R-:W-:Y:S01]  /*0c80*/  IMAD R241, R241, c[0x0][0x1b8], RZ ;  /* 0x00006e00f1f17a24 */ /* 0x000fe200078e02ff */
[----:B------:R-:W-:Y:S01]  /*0c90*/  IADD3.X R15, R245, UR18, RZ, P0, !PT ;  /* 0x00000012f50f7c10 */ /* 0x000fe200087fe4ff */
[----:B------:R-:W-:Y:S01]  /*0ca0*/  IMAD.MOV.U32 R165, RZ, RZ, 0x40 ;  /* 0x00000040ffa57424 */ /* 0x000fe200078e00ff */
[----:B------:R-:W-:Y:S01]  /*0cb0*/  @!P2 IADD3 R21, P0, R246, 0x20, RZ ;  /* 0x00000020f615a810 */ /* 0x000fe20007f1e0ff */
[----:B------:R-:W-:-:S02]  /*0cc0*/  @!P3 IMAD R7, R247, c[0x0][0x190], RZ ;  /* 0x00006400f707ba24 */ /* 0x000fc400078e02ff */
[----:B--2---:R-:W-:Y:S01]  /*0cd0*/  IMAD.WIDE.U32 R24, R24, c[0x0][0x1a8], R14 ;  /* 0x00006a0018187a25 */ /* 0x004fe200078e000e */
[----:B------:R-:W-:-:S03]  /*0ce0*/  @!P1 IADD3 R18, P4, R246, 0x40, RZ ;  /* 0x00000040f6129810 */ /* 0x000fc60007f9e0ff */
[----:B------:R-:W-:Y:S01]  /*0cf0*/  @!P2 IMAD.X R4, RZ, RZ, R247, P0 ;  /* 0x000000ffff04a224 */ /* 0x000fe200000e06f7 */
[----:B------:R-:W-:Y:S01]  /*0d00*/  IADD3 R15, R25, UR4, RZ ;  /* 0x00000004190f7c10 */ /* 0x000fe2000fffe0ff */
[----:B------:R-:W-:Y:S01]  /*0d10*/  @!P3 IMAD.MOV.U32 R26, RZ, RZ, R24 ;  /* 0x000000ffff1ab224 */ /* 0x000fe200078e0018 */
[----:B------:R-:W-:Y:S01]  /*0d20*/  ISETP.GE.AND P0, PT, R235, UR10, PT ;  /* 0x0000000aeb007c0c */ /* 0x000fe2000bf06270 */
[----:B------:R-:W-:Y:S01]  /*0d30*/  @!P2 IMAD R4, R4, c[0x0][0x190], RZ ;  /* 0x000064000404aa24 */ /* 0x000fe200078e02ff */
[----:B------:R-:W-:Y:S01]  /*0d40*/  ULDC.64 UR4, c[0x0][0x198] ;  /* 0x0000660000047ab9 */ /* 0x000fe20000000a00 */
[----:B------:R-:W-:Y:S01]  /*0d50*/  @!P3 IMAD.MOV.U32 R27, RZ, RZ, R15 ;  /* 0x000000ffff1bb224 */ /* 0x000fe200078e000f */
[----:B------:R-:W-:Y:S01]  /*0d60*/  USHF.L.U64.HI UR14, UR4, UR14, UR5 ;  /* 0x0000000e040e7299 */ /* 0x000fe20008010205 */
[----:B------:R-:W-:Y:S01]  /*0d70*/  @!P2 IMAD R5, R21, c[0x0][0x194], R4 ;  /* 0x000065001505aa24 */ /* 0x000fe200078e0204 */
[----:B------:R-:W-:Y:S01]  /*0d80*/  USHF.L.U32 UR18, UR4, 0x6, URZ ;  /* 0x0000000604127899 */ /* 0x000fe2000800063f */
[----:B------:R-:W-:Y:S01]  /*0d90*/  @!P2 IMAD.MOV.U32 R14, RZ, RZ, R24 ;  /* 0x000000ffff0ea224 */ /* 0x000fe200078e0018 */
[----:B------:R-:W-:Y:S01]  /*0da0*/  USHF.L.U64.HI UR19, UR4, UR19, UR5 ;  /* 0x0000001304137299 */ /* 0x000fe20008010205 */
[----:B------:R-:W-:-:S02]  /*0db0*/  @!P3 IMAD R4, R246, c[0x0][0x194], R7 ;  /* 0x00006500f604ba24 */ /* 0x000fc400078e0207 */
[----:B------:R-:W-:-:S04]  /*0dc0*/  @!P3 IMAD.WIDE.U32 R26, R246, c[0x0][0x190], R26 ;  /* 0x00006400f61aba25 */ /* 0x000fc800078e001a */
[----:B------:R-:W-:Y:S01]  /*0dd0*/  @!P1 IMAD.X R3, RZ, RZ, R247, P4 ;  /* 0x000000ffff039224 */ /* 0x000fe200020e06f7 */
[----:B------:R-:W-:Y:S01]  /*0de0*/  @!P3 LEA R16, P6, R26, c[0x0][0x160], 0x1 ;  /* 0x000058001a10ba11 */ /* 0x000fe200078c08ff */
[----:B------:R-:W-:Y:S01]  /*0df0*/  @!P2 IMAD.WIDE.U32 R20, R21, c[0x0][0x190], R14 ;  /* 0x000064001514aa25 */ /* 0x000fe200078e000e */
[----:B------:R-:W-:-:S03]  /*0e00*/  @!P0 IADD3 R14, P4, R246, 0x60, RZ ;  /* 0x00000060f60e8810 */ /* 0x000fc60007f9e0ff */
[----:B------:R-:W-:Y:S01]  /*0e10*/  @!P3 IMAD.IADD R4, R27, 0x1, R4 ;  /* 0x000000011b04b824 */ /* 0x000fe200078e0204 */
[----:B------:R-:W-:Y:S01]  /*0e20*/  @!P2 LEA R22, P5, R20, c[0x0][0x160], 0x1 ;  /* 0x000058001416aa11 */ /* 0x000fe200078a08ff */
[----:B------:R-:W-:Y:S02]  /*0e30*/  @!P2 IMAD.IADD R5, R21, 0x1, R5 ;  /* 0x000000011505a824 */ /* 0x000fe400078e0205 */
[----:B------:R-:W-:Y:S01]  /*0e40*/  @!P1 IMAD R3, R3, c[0x0][0x190], RZ ;  /* 0x0000640003039a24 */ /* 0x000fe200078e02ff */
[----:B------:R-:W-:Y:S01]  /*0e50*/  @!P3 LEA.HI.X R17, R26, c[0x0][0x164], R4, 0x1, P6 ;  /* 0x000059001a11ba11 */ /* 0x000fe200030f0c04 */
[----:B------:R-:W-:Y:S01]  /*0e60*/  @!P1 IMAD.MOV.U32 R25, RZ, RZ, R15 ;  /* 0x000000ffff199224 */ /* 0x000fe200078e000f */
[----:B------:R-:W-:Y:S01]  /*0e70*/  @!P2 LEA.HI.X R23, R20, c[0x0][0x164], R5, 0x1, P5 ;  /* 0x000059001417aa11 */ /* 0x000fe200028f0c05 */
[----:B------:R-:W-:Y:S01]  /*0e80*/  @!P0 IMAD.X R4, RZ, RZ, R247, P4 ;  /* 0x000000ffff048224 */ /* 0x000fe200020e06f7 */
[----:B------:R-:W-:Y:S01]  /*0e90*/  ISETP.GE.AND P5, PT, R6, UR6, PT ;  /* 0x0000000606007c0c */ /* 0x000fe2000bfa6270 */
[----:B------:R-:W-:Y:S01]  /*0ea0*/  @!P1 IMAD R3, R18, c[0x0][0x194], R3 ;  /* 0x0000650012039a24 */ /* 0x000fe200078e0203 */
[----:B------:R-:W-:Y:S01]  /*0eb0*/  ISETP.GE.AND P4, PT, R6, UR6, PT ;  /* 0x0000000606007c0c */ /* 0x000fe2000bf86270 */
[----:B------:R-:W-:Y:S01]  /*0ec0*/  @!P1 IMAD.WIDE.U32 R18, R18, c[0x0][0x190], R24 ;  /* 0x0000640012129a25 */ /* 0x000fe200078e0018 */
[----:B------:R-:W-:-:S03]  /*0ed0*/  LEA.HI R6, R11, R2, RZ, 0x6 ;  /* 0x000000020b067211 */ /* 0x000fc600078f30ff */
[----:B------:R-:W-:Y:S01]  /*0ee0*/  @!P0 IMAD R5, R4, c[0x0][0x190], RZ ;  /* 0x0000640004058a24 */ /* 0x000fe200078e02ff */
[----:B------:R-:W-:Y:S01]  /*0ef0*/  @!P1 LEA R20, P6, R18, c[0x0][0x160], 0x1 ;  /* 0x0000580012149a11 */ /* 0x000fe200078c08ff */
[----:B------:R-:W-:Y:S02]  /*0f00*/  @!P0 IMAD.MOV.U32 R25, RZ, RZ, R15 ;  /* 0x000000ffff198224 */ /* 0x000fe400078e000f */
[----:B------:R-:W-:Y:S02]  /*0f10*/  IMAD.SHL.U32 R7, R12, 0x40, RZ ;  /* 0x000000400c077824 */ /* 0x000fe400078e00ff */
[----:B------:R-:W-:Y:S02]  /*0f20*/  @!P1 IMAD.IADD R3, R19, 0x1, R3 ;  /* 0x0000000113039824 */ /* 0x000fe400078e0203 */
[C---:B------:R-:W-:Y:S01]  /*0f30*/  @!P0 IMAD R5, R14.reuse, c[0x0][0x194], R5 ;  /* 0x000065000e058a24 */ /* 0x040fe200078e0205 */
[----:B------:R-:W-:Y:S01]  /*0f40*/  LOP3.LUT R7, R7, 0x1c0, RZ, 0xc0, !PT ;  /* 0x000001c007077812 */ /* 0x000fe200078ec0ff */
[----:B------:R-:W-:Y:S01]  /*0f50*/  @!P0 IMAD.WIDE.U32 R14, R14, c[0x0][0x190], R24 ;  /* 0x000064000e0e8a25 */ /* 0x000fe200078e0018 */
[----:B------:R-:W-:-:S02]  /*0f60*/  @!P1 LEA.HI.X R21, R18, c[0x0][0x164], R3, 0x1, P6 ;  /* 0x0000590012159a11 */ /* 0x000fc400030f0c03 */
[----:B------:R-:W-:Y:S01]  /*0f70*/  SHF.R.U32.HI R4, RZ, 0x3, R7 ;  /* 0x00000003ff047819 */ /* 0x000fe20000011607 */
[----:B------:R-:W-:Y:S01]  /*0f80*/  @!P0 IMAD.IADD R5, R15, 0x1, R5 ;  /* 0x000000010f058824 */ /* 0x000fe200078e0205 */
[----:B------:R-:W-:Y:S01]  /*0f90*/  @!P0 LEA R18, P6, R14, c[0x0][0x160], 0x1 ;  /* 0x000058000e128a11 */ /* 0x000fe200078c08ff */
[----:B------:R-:W-:Y:S01]  /*0fa0*/  IMAD R3, R13, c[0x0][0x198], RZ ;  /* 0x000066000d037a24 */ /* 0x000fe200078e02ff */
[--C-:B------:R-:W-:Y:S01]  /*0fb0*/  LOP3.LUT R7, R7, 0x38, R244.reuse, 0xf8, !PT ;  /* 0x0000003807077812 */ /* 0x100fe200078ef8f4 */
[----:B------:R-:W-:Y:S01]  /*0fc0*/  IMAD.WIDE.U32 R24, R12, c[0x0][0x198], R244 ;  /* 0x000066000c187a25 */ /* 0x000fe200078e00f4 */
[----:B------:R-:W-:Y:S02]  /*0fd0*/  @!P0 LEA.HI.X R19, R14, c[0x0][0x164], R5, 0x1, P6 ;  /* 0x000059000e138a11 */ /* 0x000fe400030f0c05 */
[----:B------:R-:W-:Y:S01]  /*0fe0*/  LOP3.LUT R4, R7, R4, RZ, 0x3c, !PT ;  /* 0x0000000407047212 */ /* 0x000fe200078e3cff */
[----:B------:R-:W-:Y:S01]  /*0ff0*/  IMAD.SHL.U32 R5, R6, 0x8, RZ ;  /* 0x0000000806057824 */ /* 0x000fe200078e00ff */
[----:B------:R-:W-:Y:S01]  /*1000*/  IADD3 R238, P6, R24, UR20, RZ ;  /* 0x0000001418ee7c10 */ /* 0x000fe2000ffde0ff */
[----:B------:R-:W-:Y:S01]  /*1010*/  IMAD R3, R12, c[0x0][0x19c], R3 ;  /* 0x000067000c037a24 */ /* 0x000fe200078e0203 */
[----:B------:R-:W-:Y:S01]  /*1020*/  LOP3.LUT R7, R233, 0xfffffff0, RZ, 0xc0, !PT ;  /* 0xfffffff0e9077812 */ /* 0x000fe200078ec0ff */
[----:B------:R-:W-:Y:S01]  /*1030*/  UIMAD UR20, UR14, UR11, URZ ;  /* 0x0000000b0e1472a4 */ /* 0x000fe2000f8e023f */
[----:B------:R-:W-:Y:S01]  /*1040*/  LOP3.LUT R4, R4, 0xfffffe00, R5, 0xf8, !PT ;  /* 0xfffffe0004047812 */ /* 0x000fe200078ef805 */
[----:B------:R-:W-:Y:S01]  /*1050*/  IMAD.U32 R5, RZ, RZ, UR11 ;  /* 0x0000000bff057e24 */ /* 0x000fe2000f8e00ff */
[----:B------:R-:W-:Y:S01]  /*1060*/  IADD3.X R239, R25, UR7, R3, P6, !PT ;  /* 0x0000000719ef7c10 */ /* 0x000fe2000b7fe403 */
[----:B------:R-:W-:Y:S01]  /*1070*/  IMAD R3, R13, c[0x0][0x1a0], RZ ;  /* 0x000068000d037a24 */ /* 0x000fe200078e02ff */
[----:B------:R-:W-:Y:S01]  /*1080*/  ISETP.GE.AND P6, PT, R12, UR6, PT ;  /* 0x000000060c007c0c */ /* 0x000fe2000bfc6270 */
[----:B------:R-:W-:Y:S01]  /*1090*/  IMAD.SHL.U32 R236, R4, 0x2, RZ ;  /* 0x0000000204ec7824 */ /* 0x000fe200078e00ff */
[----:B------:R-:W-:Y:S01]  /*10a0*/  USHF.R.S32.HI UR7, URZ, 0x1f, UR11 ;  /* 0x0000001f3f077899 */ /* 0x000fe2000801140b */
[----:B------:R-:W-:Y:S01]  /*10b0*/  IMAD.WIDE.U32 R238, R8, c[0x0][0x1b0], R238 ;  /* 0x00006c0008ee7a25 */ /* 0x000fe200078e00ee */
[----:B------:R-:W-:-:S02]  /*10c0*/  SHF.R.S32.HI R14, RZ, 0x4, R233 ;  /* 0x00000004ff0e7819 */ /* 0x000fc400000114e9 */
[----:B------:R-:W-:Y:S01]  /*10d0*/  @!PT LDS RZ, [RZ] ;  /* 0x00000000fffff984 */ /* 0x000fe20000000800 */
[----:B------:R-:W-:Y:S01]  /*10e0*/  @!PT LDS RZ, [RZ] ;  /* 0x00000000fffff984 */ /* 0x000fe20000000800 */
[----:B------:R-:W-:Y:S01]  /*10f0*/  @!PT LDS RZ, [RZ] ;  /* 0x00000000fffff984 */ /* 0x000fe20000000800 */
[----:B------:R1:W-:Y:S01]  /*1100*/  @!P3 LDGSTS.E.BYPASS.LTC128B.128 [R236], [R16.64] ;  /* 0x0000000010ecbfae */ /* 0x0003e2000b901d50 */
[----:B------:R-:W-:Y:S01]  /*1110*/  IMAD.IADD R10, R2, 0x1, -R7 ;  /* 0x00000001020a7824 */ /* 0x000fe200078e0a07 */
[----:B------:R-:W-:Y:S01]  /*1120*/  UIMAD UR20, UR7, UR18, UR20 ;  /* 0x00000012071472a4 */ /* 0x000fe2000f8e0214 */
[----:B------:R-:W-:Y:S01]  /*1130*/  IMAD.IADD R243, R239, 0x1, R243 ;  /* 0x00000001eff37824 */ /* 0x000fe200078e02f3 */
[----:B------:R1:W-:Y:S01]  /*1140*/  @!P3 LDGSTS.E.BYPASS.LTC128B.128 [R236+0x4000], [R16.64+0x80] ;  /* 0x0400008010ecbfae */ /* 0x0003e2000b901d50 */
[----:B------:R-:W-:Y:S01]  /*1150*/  IMAD.MOV.U32 R242, RZ, RZ, R238 ;  /* 0x000000fffff27224 */ /* 0x000fe200078e00ee */
[----:B------:R-:W-:Y:S01]  /*1160*/  LEA.HI R233, R233, R14, RZ, 0x1 ;  /* 0x0000000ee9e97211 */ /* 0x000fe200078f08ff */
[----:B------:R-:W-:Y:S01]  /*1170*/  IMAD R4, R12, c[0x0][0x1a4], R3 ;  /* 0x000069000c047a24 */ /* 0x000fe200078e0203 */
[----:B------:R1:W-:Y:S01]  /*1180*/  @!P3 LDGSTS.E.BYPASS.LTC128B.128 [R236+0x8000], [R16.64+0x100] ;  /* 0x0800010010ecbfae */ /* 0x0003e2000b901d50 */
[----:B------:R-:W-:Y:S01]  /*1190*/  SHF.R.S32.HI R3, RZ, 0x1f, R10 ;  /* 0x0000001fff037819 */ /* 0x000fe2000001140a */
[----:B------:R-:W-:Y:S01]  /*11a0*/  IMAD.WIDE.U32 R6, R5, UR18, R242 ;  /* 0x0000001205067c25 */ /* 0x000fe2000f8e00f2 */
[----:B------:R-:W-:Y:S01]  /*11b0*/  LOP3.LUT R233, R233, 0xfffffffe, RZ, 0xc0, !PT ;  /* 0xfffffffee9e97812 */ /* 0x000fe200078ec0ff */
[----:B------:R1:W-:Y:S02]  /*11c0*/  @!P3 LDGSTS.E.BYPASS.LTC128B.128 [R236+0xc000], [R16.64+0x180] ;  /* 0x0c00018010ecbfae */ /* 0x0003e4000b901d50 */
[----:B------:R-:W-:-:S02]  /*11d0*/  IMAD R241, R8, c[0x0][0x1bc], R241 ;  /* 0x00006f0008f17a24 */ /* 0x000fc400078e02f1 */
[----:B------:R2:W-:Y:S01]  /*11e0*/  @!P2 LDGSTS.E.BYPASS.LTC128B.128 [R236+0x1000], [R22.64] ;  /* 0x0100000016ecafae */ /* 0x0005e2000b901d50 */
[----:B------:R-:W-:Y:S02]  /*11f0*/  IMAD.IADD R233, R14, 0x1, -R233 ;  /* 0x000000010ee97824 */ /* 0x000fe400078e0ae9 */
[----:B------:R-:W-:Y:S01]  /*1200*/  IMAD.MOV.U32 R5, RZ, RZ, 0x20 ;  /* 0x00000020ff057424 */ /* 0x000fe200078e00ff */
[----:B------:R2:W-:Y:S04]  /*1210*/  @!P2 LDGSTS.E.BYPASS.LTC128B.128 [R236+0x5000], [R22.64+0x80] ;  /* 0x0500008016ecafae */ /* 0x0005e8000b901d50 */
[----:B------:R2:W-:Y:S04]  /*1220*/  @!P2 LDGSTS.E.BYPASS.LTC128B.128 [R236+0x9000], [R22.64+0x100] ;  /* 0x0900010016ecafae */ /* 0x0005e8000b901d50 */
[----:B------:R2:W-:Y:S01]  /*1230*/  @!P2 LDGSTS.E.BYPASS.LTC128B.128 [R236+0xd000], [R22.64+0x180] ;  /* 0x0d00018016ecafae */ /* 0x0005e2000b901d50 */
[----:B------:R-:W-:-:S03]  /*1240*/  ISETP.GE.AND P2, PT, R12, UR6, PT ;  /* 0x000000060c007c0c */ /* 0x000fc6000bf46270 */
[----:B------:R2:W-:Y:S04]  /*1250*/  @!P1 LDGSTS.E.BYPASS.LTC128B.128 [R236+0x2000], [R20.64] ;  /* 0x0200000014ec9fae */ /* 0x0005e8000b901d50 */
[----:B------:R2:W-:Y:S01]  /*1260*/  @!P1 LDGSTS.E.BYPASS.LTC128B.128 [R236+0x6000], [R20.64+0x80] ;  /* 0x0600008014ec9fae */ /* 0x0005e2000b901d50 */
[----:B-1----:R-:W-:-:S03]  /*1270*/  IMAD.WIDE.U32 R16, R12, c[0x0][0x1a0], R244 ;  /* 0x000068000c107a25 */ /* 0x002fc600078e00f4 */
[----:B------:R2:W-:Y:S02]  /*1280*/  @!P1 LDGSTS.E.BYPASS.LTC128B.128 [R236+0xa000], [R20.64+0x100] ;  /* 0x0a00010014ec9fae */ /* 0x0005e4000b901d50 */
[----:B------:R-:W-:Y:S02]  /*1290*/  IADD3 R24, P3, R16, UR22, RZ ;  /* 0x0000001610187c10 */ /* 0x000fe4000ff7e0ff */
[----:B------:R2:W-:Y:S02]  /*12a0*/  @!P1 LDGSTS.E.BYPASS.LTC128B.128 [R236+0xe000], [R20.64+0x180] ;  /* 0x0e00018014ec9fae */ /* 0x0005e4000b901d50 */
[----:B------:R-:W-:Y:S01]  /*12b0*/  IADD3.X R25, R17, UR21, R4, P3, !PT ;  /* 0x0000001511197c10 */ /* 0x000fe20009ffe404 */
[----:B------:R-:W-:Y:S01]  /*12c0*/  USHF.L.U32 UR21, UR4, 0x5, URZ ;  /* 0x0000000504157899 */ /* 0x000fe2000800063f */
[----:B------:R-:W-:Y:S01]  /*12d0*/  LEA.HI R4, R3, R10, RZ, 0x3 ;  /* 0x0000000a03047211 */ /* 0x000fe200078f18ff */
[----:B------:R1:W-:Y:S01]  /*12e0*/  @!P0 LDGSTS.E.BYPASS.LTC128B.128 [R236+0x3000], [R18.64] ;  /* 0x0300000012ec8fae */ /* 0x0003e2000b901d50 */
[----:B------:R-:W-:Y:S01]  /*12f0*/  IADD3 R3, R7, UR20, RZ ;  /* 0x0000001407037c10 */ /* 0x000fe2000fffe0ff */
[----:B------:R-:W-:Y:S01]  /*1300*/  ULDC.64 UR4, c[0x0][0x1a0] ;  /* 0x0000680000047ab9 */ /* 0x000fe20000000a00 */
[----:B------:R-:W-:Y:S01]  /*1310*/  @!P6 LEA R16, P3, R6, c[0x0][0x168], 0x1 ;  /* 0x00005a000610ea11 */ /* 0x000fe200078608ff */
[----:B------:R1:W-:Y:S01]  /*1320*/  @!P0 LDGSTS.E.BYPASS.LTC128B.128 [R236+0x7000], [R18.64+0x80] ;  /* 0x0700008012ec8fae */ /* 0x0003e2000b901d50 */
[----:B------:R-:W-:Y:S01]  /*1330*/  LOP3.LUT R7, R4, 0xfffffff8, RZ, 0xc0, !PT ;  /* 0xfffffff804077812 */ /* 0x000fe200078ec0ff */
[----:B------:R-:W-:Y:S01]  /*1340*/  UIMAD.WIDE.U32 UR22, UR11, UR4, URZ ;  /* 0x000000040b1672a5 */ /* 0x000fe2000f8e003f */
[C---:B------:R-:W-:Y:S01]  /*1350*/  @!P6 LEA.HI.X R17, R6.reuse, c[0x0][0x16c], R3, 0x1, P3 ;  /* 0x00005b000611ea11 */ /* 0x040fe200018f0c03 */
[----:B------:R1:W-:Y:S01]  /*1360*/  @!P0 LDGSTS.E.BYPASS.LTC128B.128 [R236+0xb000], [R18.64+0x100] ;  /* 0x0b00010012ec8fae */ /* 0x0003e2000b901d50 */
[----:B------:R-:W-:Y:S01]  /*1370*/  @!P5 IADD3 R6, P3, R6, UR21, RZ ;  /* 0x000000150606dc10 */ /* 0x000fe2000ff7e0ff */
[----:B------:R-:W-:Y:S01]  /*1380*/  IMAD.IADD R7, R10, 0x1, -R7 ;  /* 0x000000010a077824 */ /* 0x000fe200078e0a07 */
[----:B------:R-:W-:Y:S01]  /*1390*/  UIMAD UR4, UR7, UR4, URZ ;  /* 0x00000004070472a4 */ /* 0x000fe2000f8e023f */
[----:B------:R1:W-:Y:S01]  /*13a0*/  @!P0 LDGSTS.E.BYPASS.LTC128B.128 [R236+0xf000], [R18.64+0x180] ;  /* 0x0f00018012ec8fae */ /* 0x0003e2000b901d50 */
[----:B------:R-:W-:Y:S01]  /*13b0*/  @!P5 IADD3.X R3, R3, UR19, RZ, P3, !PT ;  /* 0x000000130303dc10 */ /* 0x000fe20009ffe4ff */
[----:B------:R-:W-:Y:S01]  /*13c0*/  IMAD.WIDE.U32 R8, R8, c[0x0][0x1b8], R24 ;  /* 0x00006e0008087a25 */ /* 0x000fe200078e0018 */
[C---:B------:R-:W-:Y:S01]  /*13d0*/  @!P5 LEA R26, P3, R6.reuse, c[0x0][0x168], 0x1 ;  /* 0x00005a00061ada11 */ /* 0x040fe200078608ff */
[----:B------:R3:W-:Y:S01]  /*13e0*/  @!P6 LDGSTS.E.BYPASS.LTC128B.128 [R236+0x10000], [R16.64] ;  /* 0x1000000010ecefae */ /* 0x0007e2000b901d50 */
[----:B------:R-:W-:Y:S01]  /*13f0*/  UIMAD UR4, UR11, UR5, UR4 ;  /* 0x000000050b0472a4 */ /* 0x000fe2000f8e0204 */
[----:B------:R-:W-:Y:S01]  /*1400*/  IMAD.U32 R14, RZ, RZ, UR22 ;  /* 0x00000016ff0e7e24 */ /* 0x000fe2000f8e00ff */
[----:B------:R-:W-:Y:S01]  /*1410*/  @!P5 LEA.HI.X R27, R6, c[0x0][0x16c], R3, 0x1, P3 ;  /* 0x00005b00061bda11 */ /* 0x000fe200018f0c03 */
[----:B------:R3:W-:Y:S01]  /*1420*/  @!P6 LDGSTS.E.BYPASS.LTC128B.128 [R236+0x12000], [R16.64+0x80] ;  /* 0x1200008010ecefae */ /* 0x0007e2000b901d50 */
[----:B------:R-:W-:Y:S01]  /*1430*/  IMAD.SHL.U32 R6, R0, 0x40, RZ ;  /* 0x0000004000067824 */ /* 0x000fe200078e00ff */
[----:B------:R-:W-:Y:S01]  /*1440*/  UIADD3 UR4, UR23, UR4, URZ ;  /* 0x0000000417047290 */ /* 0x000fe2000fffe03f */
[----:B------:R-:W-:Y:S01]  /*1450*/  IMAD.SHL.U32 R3, R7, 0x40, RZ ;  /* 0x0000004007037824 */ /* 0x000fe200078e00ff */
[----:B------:R3:W-:Y:S01]  /*1460*/  @!P6 LDGSTS.E.BYPASS.LTC128B.128 [R236+0x14000], [R16.64+0x100] ;  /* 0x1400010010ecefae */ /* 0x0007e2000b901d50 */
[----:B------:R-:W-:Y:S01]  /*1470*/  IMAD.U32 R15, RZ, RZ, UR23 ;  /* 0x00000017ff0f7e24 */ /* 0x000fe2000f8e00ff */
[----:B------:R-:W-:Y:S01]  /*1480*/  LEA R13, P0, R14, R8, 0x6 ;  /* 0x000000080e0d7211 */ /* 0x000fe200078030ff */
[----:B------:R-:W-:Y:S01]  /*1490*/  IMAD.IADD R241, R9, 0x1, R241 ;  /* 0x0000000109f17824 */ /* 0x000fe200078e02f1 */
[----:B------:R3:W-:Y:S01]  /*14a0*/  @!P6 LDGSTS.E.BYPASS.LTC128B.128 [R236+0x16000], [R16.64+0x180] ;  /* 0x1600018010ecefae */ /* 0x0007e2000b901d50 */
[----:B------:R-:W-:Y:S01]  /*14b0*/  LOP3.LUT R3, R3, 0x1c0, RZ, 0xc0, !PT ;  /* 0x000001c003037812 */ /* 0x000fe200078ec0ff */
[----:B------:R-:W-:-:S02]  /*14c0*/  IMAD.U32 R15, RZ, RZ, UR4 ;  /* 0x00000004ff0f7e24 */ /* 0x000fc4000f8e00ff */
[----:B------:R4:W-:Y:S01]  /*14d0*/  @!P5 LDGSTS.E.BYPASS.LTC128B.128 [R236+0x11000], [R26.64] ;  /* 0x110000001aecdfae */ /* 0x0009e2000b901d50 */
[----:B------:R-:W-:Y:S02]  /*14e0*/  IMAD.SHL.U32 R4, R4, 0x40, RZ ;  /* 0x0000004004047824 */ /* 0x000fe400078e00ff */
[----:B------:R-:W-:Y:S01]  /*14f0*/  LEA.HI.X R10, R14, R241, R15, 0x6, P0 ;  /* 0x000000f10e0a7211 */ /* 0x000fe200000f340f */
[----:B------:R4:W-:Y:S01]  /*1500*/  @!P5 LDGSTS.E.BYPASS.LTC128B.128 [R236+0x13000], [R26.64+0x80] ;  /* 0x130000801aecdfae */ /* 0x0009e2000b901d50 */
[----:B------:R-:W-:Y:S01]  /*1510*/  IMAD R15, R5, c[0x0][0x1a4], RZ ;  /* 0x00006900050f7a24 */ /* 0x000fe200078e02ff */
[----:B------:R-:W-:Y:S02]  /*1520*/  LOP3.LUT R4, R4, 0xfffffe00, RZ, 0xc0, !PT ;  /* 0xfffffe0004047812 */ /* 0x000fe400078ec0ff */
[----:B------:R4:W-:Y:S04]  /*1530*/  @!P5 LDGSTS.E.BYPASS.LTC128B.128 [R236+0x15000], [R26.64+0x100] ;  /* 0x150001001aecdfae */ /* 0x0009e8000b901d50 */
[----:B------:R4:W-:Y:S04]  /*1540*/  @!P5 LDGSTS.E.BYPASS.LTC128B.128 [R236+0x17000], [R26.64+0x180] ;  /* 0x170001801aecdfae */ /* 0x0009e8000b901d50 */
[----:B------:R-:W0:Y:S01]  /*1550*/  LDGDEPBAR ;  /* 0x00000000000079af */ /* 0x000e220000000000 */
[----:B---3--:R-:W-:Y:S01]  /*1560*/  IMAD.SHL.U32 R17, R12, 0x8, RZ ;  /* 0x000000080c117824 */ /* 0x008fe200078e00ff */
[----:B------:R-:W-:Y:S01]  /*1570*/  LOP3.LUT R12, R6, 0x1c0, RZ, 0xc0, !PT ;  /* 0x000001c0060c7812 */ /* 0x000fe200078ec0ff */
[----:B------:R-:W-:-:S03]  /*1580*/  IMAD.SHL.U32 R6, R233, 0x8, RZ ;  /* 0x00000008e9067824 */ /* 0x000fc600078e00ff */
[----:B------:R-:W-:Y:S02]  /*1590*/  LOP3.LUT R17, R12, 0x8, R17, 0xf8, !PT ;  /* 0x000000080c117812 */ /* 0x000fe400078ef811 */
[----:B------:R-:W-:Y:S02]  /*15a0*/  SHF.R.U32.HI R12, RZ, 0x3, R12 ;  /* 0x00000003ff0c7819 */ /* 0x000fe4000001160c */
[----:B------:R-:W-:Y:S02]  /*15b0*/  LOP3.LUT R6, R3, 0x8, R6, 0xf8, !PT ;  /* 0x0000000803067812 */ /* 0x000fe400078ef806 */
[----:B------:R-:W-:Y:S02]  /*15c0*/  SHF.R.U32.HI R3, RZ, 0x3, R3 ;  /* 0x00000003ff037819 */ /* 0x000fe40000011603 */
[----:B------:R-:W-:Y:S01]  /*15d0*/  LOP3.LUT R12, R17, R12, RZ, 0x3c, !PT ;  /* 0x0000000c110c7212 */ /* 0x000fe200078e3cff */
[----:B------:R-:W-:Y:S01]  /*15e0*/  IMAD.WIDE.U32 R16, R5, c[0x0][0x1a0], RZ ;  /* 0x0000680005107a25 */ /* 0x000fe200078e00ff */
[----:B------:R-:W-:Y:S01]  /*15f0*/  LOP3.LUT R3, R6, R3, RZ, 0x3c, !PT ;  /* 0x0000000306037212 */ /* 0x000fe200078e3cff */
[----:B------:R-:W-:-:S04]  /*1600*/  DEPBAR.LE SB0, 0x0 ;  /* 0x000080000000791a */ /* 0x000fc80000000000 */
[----:B------:R-:W-:Y:S01]  /*1610*/  BAR.SYNC.DEFER_BLOCKING 0x0 ;  /* 0x0000000000007b1d */ /* 0x000fe20000010000 */
[----:B------:R-:W-:Y:S01]  /*1620*/  LEA.HI R6, R11, R2, RZ, 0x5 ;  /* 0x000000020b067211 */ /* 0x000fe200078f28ff */
[----:B------:R-:W-:Y:S01]  /*1630*/  IMAD R233, R233, 0x200, R12 ;  /* 0x00000200e9e97824 */ /* 0x000fe200078e020c */
[C---:B------:R-:W-:Y:S02]  /*1640*/  @!P4 IADD3 R14, P0, R13.reuse, R16, RZ ;  /* 0x000000100d0ec210 */ /* 0x040fe40007f1e0ff */
[----:B------:R-:W-:Y:S01]  /*1650*/  @!P2 LEA R16, P1, R13, c[0x0][0x170], 0x1 ;  /* 0x00005c000d10aa11 */ /* 0x000fe200078208ff */
[----:B------:R-:W-:Y:S01]  /*1660*/  IMAD.SHL.U32 R233, R233, 0x2, RZ ;  /* 0x00000002e9e97824 */ /* 0x000fe200078e00ff */
[----:B------:R-:W-:Y:S02]  /*1670*/  SHF.R.S32.HI R11, RZ, 0x5, R6 ;  /* 0x00000005ff0b7819 */ /* 0x000fe40000011406 */
[----:B------:R-:W-:Y:S02]  /*1680*/  @!P4 IADD3.X R15, R10, R17, R15, P0, !PT ;  /* 0x000000110a0fc210 */ /* 0x000fe400007fe40f */
[----:B------:R-:W-:Y:S01]  /*1690*/  @!P2 LEA.HI.X R17, R13, c[0x0][0x174], R10, 0x1, P1 ;  /* 0x00005d000d11aa11 */ /* 0x000fe200008f0c0a */
[----:B------:R-:W-:Y:S01]  /*16a0*/  IMAD R234, R11, 0x400, R4 ;  /* 0x000004000bea7824 */ /* 0x000fe200078e0204 */
[----:B------:R-:W-:-:S02]  /*16b0*/  @!P4 LEA R24, P0, R14, c[0x0][0x170], 0x1 ;  /* 0x00005c000e18ca11 */ /* 0x000fc400078008ff */
[----:B------:R-:W-:Y:S01]  /*16c0*/  IADD3 R231, R233, 0x10020, RZ ;  /* 0x00010020e9e77810 */ /* 0x000fe20007ffe0ff */
[----:B------:R-:W-:Y:S01]  /*16d0*/  IMAD.IADD R234, R3, 0x1, R234 ;  /* 0x0000000103ea7824 */ /* 0x000fe200078e02ea */
[----:B------:R-:W-:-:S03]  /*16e0*/  @!P4 LEA.HI.X R25, R14, c[0x0][0x174], R15, 0x1, P0 ;  /* 0x00005d000e19ca11 */ /* 0x000fc600000f0c0f */
        /* <DEDUP_REMOVED lines=30> */
[----:B------:R-:W-:Y:S02]  /*18d0*/  @P1 IADD3 R231, R0, -0x20, RZ ;  /* 0xffffffe000e71810 */ /* 0x000fe40007ffe0ff */
[----:B------:R-:W-:Y:S01]  /*18e0*/  SEL R0, R165, 0xffffffc0, !P2 ;  /* 0xffffffc0a5007807 */ /* 0x000fe20005000000 */
[----:B------:R4:W-:Y:S01]  /*18f0*/  @!P4 LDGSTS.E.BYPASS.LTC128B.128 [R236+0x1d000], [R24.64+0x100] ;  /* 0x1d00010018eccfae */ /* 0x0009e2000b901d50 */
[----:B------:R-:W-:-:S02]  /*1900*/  IADD3 R223, R231, 0x800, RZ ;  /* 0x00000800e7df7810 */ /* 0x000fc40007ffe0ff */
[----:B------:R-:W-:Y:S01]  /*1910*/  IADD3 R222, R231, 0x1000, RZ ;  /* 0x00001000e7de7810 */ /* 0x000fe20007ffe0ff */
[----:B------:R4:W-:Y:S01]  /*1920*/  @!P4 LDGSTS.E.BYPASS.LTC128B.128 [R236+0x1f000], [R24.64+0x180] ;  /* 0x1f00018018eccfae */ /* 0x0009e2000b901d50 */
[----:B------:R-:W-:Y:S01]  /*1930*/  IMAD.IADD R227, R233, 0x1, R0 ;  /* 0x00000001e9e37824 */ /* 0x000fe200078e0200 */
[C---:B------:R-:W-:Y:S01]  /*1940*/  IADD3 R221, R231.reuse, 0x1800, RZ ;  /* 0x00001800e7dd7810 */ /* 0x040fe20007ffe0ff */
[----:B------:R-:W-:Y:S01]  /*1950*/  IMAD.IADD R220, R0, 0x1, R231 ;  /* 0x0000000100dc7824 */ /* 0x000fe200078e02e7 */
[----:B------:R-:W-:Y:S01]  /*1960*/  LDSM.16.M88.4 R56, [R234] ;  /* 0x00000000ea38783b */ /* 0x000fe20000000200 */
[C---:B------:R-:W-:Y:S02]  /*1970*/  IADD3 R219, R231.reuse, 0x2000, RZ ;  /* 0x00002000e7db7810 */ /* 0x040fe40007ffe0ff */
[C---:B------:R-:W-:Y:S01]  /*1980*/  IADD3 R218, R231.reuse, 0x2800, RZ ;  /* 0x00002800e7da7810 */ /* 0x040fe20007ffe0ff */
[----:B--2---:R-:W4:Y:S01]  /*1990*/  LDSM.16.M88.4 R20, [R233+0x10800] ;  /* 0x01080000e914783b */ /* 0x004f220000000200 */
[----:B------:R-:W-:-:S02]  /*19a0*/  IADD3 R217, R231, 0x3000, RZ ;  /* 0x00003000e7d97810 */ /* 0x000fc40007ffe0ff */
[C---:B------:R-:W-:Y:S01]  /*19b0*/  IADD3 R216, R231.reuse, 0x3800, RZ ;  /* 0x00003800e7d87810 */ /* 0x040fe20007ffe0ff */
[----:B------:R-:W2:Y:S01]  /*19c0*/  LDSM.16.M88.4 R28, [R233+0x10000] ;  /* 0x01000000e91c783b */ /* 0x000ea20000000200 */
[C---:B------:R-:W-:Y:S02]  /*19d0*/  IADD3 R215, R231.reuse, 0x4000, RZ ;  /* 0x00004000e7d77810 */ /* 0x040fe40007ffe0ff */
[C---:B------:R-:W-:Y:S01]  /*19e0*/  IADD3 R214, R231.reuse, 0x4800, RZ ;  /* 0x00004800e7d67810 */ /* 0x040fe20007ffe0ff */
[----:B------:R-:W3:Y:S01]  /*19f0*/  LDSM.16.M88.4 R64, [R233+0x11000] ;  /* 0x01100000e940783b */ /* 0x000ee20000000200 */
[C---:B------:R-:W-:Y:S02]  /*1a00*/  IADD3 R213, R231.reuse, 0x5000, RZ ;  /* 0x00005000e7d57810 */ /* 0x040fe40007ffe0ff */
[C---:B------:R-:W-:Y:S01]  /*1a10*/  IADD3 R212, R231.reuse, 0x5800, RZ ;  /* 0x00005800e7d47810 */ /* 0x040fe20007ffe0ff */
[----:B-1----:R-:W1:Y:S01]  /*1a20*/  LDSM.16.M88.4 R16, [R233+0x11800] ;  /* 0x01180000e910783b */ /* 0x002e620000000200 */
[----:B------:R-:W-:-:S02]  /*1a30*/  IADD3 R211, R231, 0x6000, RZ ;  /* 0x00006000e7d37810 */ /* 0x000fc40007ffe0ff */
[C---:B------:R-:W-:Y:S01]  /*1a40*/  IADD3 R210, R231.reuse, 0x6800, RZ ;  /* 0x00006800e7d27810 */ /* 0x040fe20007ffe0ff */
[----:B------:R-:W-:Y:S01]  /*1a50*/  LDSM.16.M88.4 R12, [R232] ;  /* 0x00000000e80c783b */ /* 0x000fe20000000200 */
[C---:B------:R-:W-:Y:S02]  /*1a60*/  IADD3 R209, R231.reuse, 0x7000, RZ ;  /* 0x00007000e7d17810 */ /* 0x040fe40007ffe0ff */
[----:B------:R-:W-:Y:S01]  /*1a70*/  IADD3 R208, R231, 0x7800, RZ ;  /* 0x00007800e7d07810 */ /* 0x000fe20007ffe0ff */
[----:B------:R-:W5:Y:S04]  /*1a80*/  LDSM.16.M88.4 R44, [R231+0x800] ;  /* 0x00080000e72c783b */ /* 0x000f680000000200 */
[----:B------:R-:W1:Y:S04]  /*1a90*/  LDSM.16.M88.4 R48, [R231] ;  /* 0x00000000e730783b */ /* 0x000e680000000200 */
[----:B------:R-:W1:Y:S04]  /*1aa0*/  LDSM.16.M88.4 R40, [R231+0x1000] ;  /* 0x00100000e728783b */ /* 0x000e680000000200 */
[----:B------:R-:W1:Y:S04]  /*1ab0*/  LDSM.16.M88.4 R36, [R231+0x1800] ;  /* 0x00180000e724783b */ /* 0x000e680000000200 */
[----:B------:R-:W-:Y:S01]  /*1ac0*/  LDSM.16.M88.4 R72, [R227+0x10000] ;  /* 0x01000000e348783b */ /* 0x000fe20000000200 */
[C---:B----4-:R-:W-:Y:S03]  /*1ad0*/  HMMA.16816.F32 R24, R56.reuse, R20, RZ ;  /* 0x000000143818723c */ /* 0x050fe600000018ff */
[----:B------:R-:W-:Y:S04]  /*1ae0*/  LDSM.16.M88.4 R52, [R227+0x10800] ;  /* 0x01080000e334783b */ /* 0x000fe80000000200 */
[----:B------:R-:W-:Y:S01]  /*1af0*/  LDSM.16.M88.4 R80, [R220+0x1000] ;  /* 0x00100000dc50783b */ /* 0x000fe20000000200 */
[C---:B------:R-:W-:Y:S03]  /*1b00*/  HMMA.16816.F32 R20, R56.reuse, R22, RZ ;  /* 0x000000163814723c */ /* 0x040fe600000018ff */
[----:B------:R-:W-:Y:S04]  /*1b10*/  LDSM.16.M88.4 R76, [R233+0x12000] ;  /* 0x01200000e94c783b */ /* 0x000fe80000000200 */
[----:B------:R-:W0:Y:S01]  /*1b20*/  LDGDEPBAR ;  /* 0x00000000000079af */ /* 0x000e220000000000 */
[C---:B--2---:R-:W-:Y:S08]  /*1b30*/  HMMA.16816.F32 R32, R56.reuse, R28, RZ ;  /* 0x0000001c3820723c */ /* 0x044ff000000018ff */
[C---:B---3--:R-:W-:Y:S08]  /*1b40*/  HMMA.16816.F32 R68, R56.reuse, R64, RZ ;  /* 0x000000403844723c */ /* 0x048ff000000018ff */
[C---:B------:R-:W-:Y:S08]  /*1b50*/  HMMA.16816.F32 R28, R56.reuse, R30, RZ ;  /* 0x0000001e381c723c */ /* 0x040ff000000018ff */
[C---:B------:R-:W-:Y:S08]  /*1b60*/  HMMA.16816.F32 R64, R56.reuse, R66, RZ ;  /* 0x000000423840723c */ /* 0x040ff000000018ff */
[C---:B-1----:R-:W-:Y:S08]  /*1b70*/  HMMA.16816.F32 R60, R56.reuse, R16, RZ ;  /* 0x00000010383c723c */ /* 0x042ff000000018ff */
[----:B------:R-:W-:Y:S01]  /*1b80*/  HMMA.16816.F32 R56, R56, R18, RZ ;  /* 0x000000123838723c */ /* 0x000fe200000018ff */
[----:B------:R-:W-:Y:S07]  /*1b90*/  LDSM.16.M88.4 R16, [R230] ;  /* 0x00000000e610783b */ /* 0x000fee0000000200 */
[C---:B-----5:R-:W-:Y:S08]  /*1ba0*/  HMMA.16816.F32 R24, R12.reuse, R44, R24 ;  /* 0x0000002c0c18723c */ /* 0x060ff00000001818 */
[C---:B------:R-:W-:Y:S01]  /*1bb0*/  HMMA.16816.F32 R20, R12.reuse, R46, R20 ;  /* 0x0000002e0c14723c */ /* 0x040fe20000001814 */
[----:B------:R-:W1:Y:S07]  /*1bc0*/  LDSM.16.M88.4 R44, [R227+0x11000] ;  /* 0x01100000e32c783b */ /* 0x000e6e0000000200 */
[C---:B------:R-:W-:Y:S08]  /*1bd0*/  HMMA.16816.F32 R32, R12.reuse, R48, R32 ;  /* 0x000000300c20723c */ /* 0x040ff00000001820 */
[C---:B------:R-:W-:Y:S01]  /*1be0*/  HMMA.16816.F32 R28, R12.reuse, R50, R28 ;  /* 0x000000320c1c723c */ /* 0x040fe2000000181c */
[----:B------:R-:W2:Y:S07]  /*1bf0*/  LDSM.16.M88.4 R48, [R227+0x11800] ;  /* 0x01180000e330783b */ /* 0x000eae0000000200 */
[C---:B------:R-:W-:Y:S08]  /*1c00*/  HMMA.16816.F32 R68, R12.reuse, R40, R68 ;  /* 0x000000280c44723c */ /* 0x040ff00000001844 */
[C---:B------:R-:W-:Y:S01]  /*1c10*/  HMMA.16816.F32 R64, R12.reuse, R42, R64 ;  /* 0x0000002a0c40723c */ /* 0x040fe20000001840 */
[----:B------:R-:W-:Y:S07]  /*1c20*/  LDSM.16.M88.4 R40, [R220] ;  /* 0x00000000dc28783b */ /* 0x000fee0000000200 */
[C---:B------:R-:W-:Y:S08]  /*1c30*/  HMMA.16816.F32 R60, R12.reuse, R36, R60 ;  /* 0x000000240c3c723c */ /* 0x040ff0000000183c */
[----:B------:R-:W-:Y:S01]  /*1c40*/  HMMA.16816.F32 R56, R12, R38, R56 ;  /* 0x000000260c38723c */ /* 0x000fe20000001838 */
[----:B------:R-:W3:Y:S04]  /*1c50*/  LDSM.16.M88.4 R12, [R229] ;  /* 0x00000000e50c783b */ /* 0x000ee80000000200 */
[----:B------:R-:W4:Y:S03]  /*1c60*/  LDSM.16.M88.4 R36, [R220+0x800] ;  /* 0x00080000dc24783b */ /* 0x000f260000000200 */
[C---:B-1----:R-:W-:Y:S08]  /*1c70*/  HMMA.16816.F32 R68, R16.reuse, R44, R68 ;  /* 0x0000002c1044723c */ /* 0x042ff00000001844 */
[C---:B------:R-:W-:Y:S01]  /*1c80*/  HMMA.16816.F32 R64, R16.reuse, R46, R64 ;  /* 0x0000002e1040723c */ /* 0x040fe20000001840 */
[----:B------:R-:W1:Y:S07]  /*1c90*/  LDSM.16.M88.4 R44, [R220+0x1800] ;  /* 0x00180000dc2c783b */ /* 0x000e6e0000000200 */
[C---:B------:R-:W-:Y:S08]  /*1ca0*/  HMMA.16816.F32 R32, R16.reuse, R72, R32 ;  /* 0x000000481020723c */ /* 0x040ff00000001820 */
[C---:B------:R-:W-:Y:S01]  /*1cb0*/  HMMA.16816.F32 R28, R16.reuse, R74, R28 ;  /* 0x0000004a101c723c */ /* 0x040fe2000000181c */
[----:B------:R-:W-:Y:S07]  /*1cc0*/  LDSM.16.M88.4 R72, [R233+0x12800] ;  /* 0x01280000e948783b */ /* 0x000fee0000000200 */
[C---:B------:R-:W-:Y:S08]  /*1cd0*/  HMMA.16816.F32 R24, R16.reuse, R52, R24 ;  /* 0x000000341018723c */ /* 0x040ff00000001818 */
[C---:B------:R-:W-:Y:S01]  /*1ce0*/  HMMA.16816.F32 R20, R16.reuse, R54, R20 ;  /* 0x000000361014723c */ /* 0x040fe20000001814 */
[----:B------:R-:W-:Y:S07]  /*1cf0*/  LDSM.16.M88.4 R52, [R233+0x13800] ;  /* 0x01380000e934783b */ /* 0x000fee0000000200 */
        /* <DEDUP_REMOVED lines=20> */
[C---:B------:R-:W-:Y:S08]  /*1e40*/  HMMA.16816.F32 R32, R16.reuse, R76, R32 ;  /* 0x0000004c1020723c */ /* 0x040ff00000001820 */
[C---:B------:R-:W-:Y:S01]  /*1e50*/  HMMA.16816.F32 R28, R16.reuse, R78, R28 ;  /* 0x0000004e101c723c */ /* 0x040fe2000000181c */
[----:B------:R-:W-:Y:S07]  /*1e60*/  LDSM.16.M88.4 R76, [R227+0x13000] ;  /* 0x01300000e34c783b */ /* 0x000fee0000000200 */
[C---:B---3--:R-:W-:Y:S08]  /*1e70*/  HMMA.16816.F32 R68, R16.reuse, R40, R68 ;  /* 0x000000281044723c */ /* 0x048ff00000001844 */
        /* <DEDUP_REMOVED lines=89> */
[C---:B------:R-:W-:Y:S08]  /*2410*/  HMMA.16816.F32 R24, R52.reuse, R40, R24 ;  /* 0x000000283418723c */ /* 0x040ff00000001818 */
[C---:B------:R-:W-:Y:S01]  /*2420*/  HMMA.16816.F32 R20, R52.reuse, R42, R20 ;  /* 0x0000002a3414723c */ /* 0x040fe20000001814 */
[----:B------:R-:W3:Y:S07]  /*2430*/  LDSM.16.M88.4 R40, [R232+0xc000] ;  /* 0x00c00000e828783b */ /* 0x000eee0000000200 */
[C---:B--2---:R-:W-:Y:S08]  /*2440*/  HMMA.16816.F32 R60, R52.reuse, R36, R60 ;  /* 0x00000024343c723c */ /* 0x044ff0000000183c */
[----:B------:R-:W-:Y:S01]  /*2450*/  HMMA.16816.F32 R56, R52, R38, R56 ;  /* 0x000000263438723c */ /* 0x000fe20000001838 */
[----:B------:R-:W2:Y:S04]  /*2460*/  LDSM.16.M88.4 R52, [R231+0x6800] ;  /* 0x00680000e734783b */ /* 0x000ea80000000200 */
        /* <DEDUP_REMOVED lines=10> */
[C---:B------:R-:W-:Y:S08]  /*2510*/  HMMA.16816.F32 R60, R48.reuse, R76, R60 ;  /* 0x0000004c303c723c */ /* 0x040ff0000000183c */
[----:B------:R-:W-:Y:S01]  /*2520*/  HMMA.16816.F32 R76, R48, R78, R56 ;  /* 0x0000004e304c723c */ /* 0x000fe20000001838 */
[----:B------:R-:W5:Y:S04]  /*2530*/  LDSM.16.M88.4 R56, [R227+0x16000] ;  /* 0x01600000e338783b */ /* 0x000f680000000200 */
[----:B------:R-:W1:Y:S03]  /*2540*/  LDSM.16.M88.4 R48, [R227+0x16800] ;  /* 0x01680000e330783b */ /* 0x000e660000000200 */
[C---:B---3--:R-:W-:Y:S08]  /*2550*/  HMMA.16816.F32 R32, R40.reuse, R16, R32 ;  /* 0x000000102820723c */ /* 0x048ff00000001820 */
[C---:B------:R-:W-:Y:S01]  /*2560*/  HMMA.16816.F32 R28, R40.reuse, R18, R28 ;  /* 0x00000012281c723c */ /* 0x040fe2000000181c */
[----:B------:R-:W-:Y:S07]  /*2570*/  LDSM.16.M88.4 R16, [R229+0xc000] ;  /* 0x00c00000e510783b */ /* 0x000fee0000000200 */
[C---:B--2---:R-:W-:Y:S08]  /*2580*/  HMMA.16816.F32 R24, R40.reuse, R52, R24 ;  /* 0x000000342818723c */ /* 0x044ff00000001818 */
[C---:B------:R-:W-:Y:S01]  /*2590*/  HMMA.16816.F32 R20, R40.reuse, R54, R20 ;  /* 0x000000362814723c */ /* 0x040fe20000001814 */
[----:B------:R-:W2:Y:S07]  /*25a0*/  LDSM.16.M88.4 R52, [R227+0x17800] ;  /* 0x01780000e334783b */ /* 0x000eae0000000200 */
[C---:B----4-:R-:W-:Y:S08]  /*25b0*/  HMMA.16816.F32 R68, R40.reuse, R36, R68 ;  /* 0x000000242844723c */ /* 0x050ff00000001844 */
[C---:B------:R-:W-:Y:S01]  /*25c0*/  HMMA.16816.F32 R64, R40.reuse, R38, R64 ;  /* 0x000000262840723c */ /* 0x040fe20000001840 */
[----:B------:R-:W3:Y:S07]  /*25d0*/  LDSM.16.M88.4 R36, [R220+0x6000] ;  /* 0x00600000dc24783b */ /* 0x000eee0000000200 */
[C---:B-1----:R-:W-:Y:S07]  /*25e0*/  HMMA.16816.F32 R60, R40.reuse, R12, R60 ;  /* 0x0000000c283c723c */ /* 0x042fee000000183c */
[----:B------:R-:W-:Y:S01]  /*25f0*/  LOP3.LUT R13, R6, 0xffffffe0, RZ, 0xc0, !PT ;  /* 0xffffffe0060d7812 */ /* 0x000fe200078ec0ff */
[----:B------:R-:W-:Y:S01]  /*2600*/  HMMA.16816.F32 R76, R40, R14, R76 ;  /* 0x0000000e284c723c */ /* 0x000fe2000000184c */
[----:B------:R-:W-:-:S03]  /*2610*/  IMAD.U32 R6, RZ, RZ, UR13 ;  /* 0x0000000dff067e24 */ /* 0x000fc6000f8e00ff */
[----:B------:R-:W-:Y:S02]  /*2620*/  IMAD.IADD R0, R2, 0x1, -R13 ;  /* 0x0000000102007824 */ /* 0x000fe400078e0a0d */
[----:B------:R-:W1:Y:S02]  /*2630*/  LDSM.16.M88.4 R12, [R220+0x6800] ;  /* 0x00680000dc0c783b */ /* 0x000e640000000200 */
[----:B-----5:R-:W-:Y:S01]  /*2640*/  HMMA.16816.F32 R32, R44, R56, R32 ;  /* 0x000000382c20723c */ /* 0x020fe20000001820 */
[----:B------:R-:W-:-:S04]  /*2650*/  SHF.R.S32.HI R41, RZ, 0x1f, R0 ;  /* 0x0000001fff297819 */ /* 0x000fc80000011400 */
[----:B------:R-:W-:Y:S02]  /*2660*/  LEA.HI R41, R41, R0, RZ, 0x2 ;  /* 0x0000000029297211 */ /* 0x000fe400078f10ff */
[----:B------:R-:W-:Y:S01]  /*2670*/  LEA R0, R11, UR12, 0x4 ;  /* 0x0000000c0b007c11 */ /* 0x000fe2000f8e20ff */
[C---:B------:R-:W-:Y:S01]  /*2680*/  HMMA.16816.F32 R28, R44.reuse, R58, R28 ;  /* 0x0000003a2c1c723c */ /* 0x040fe2000000181c */
[----:B------:R-:W-:Y:S01]  /*2690*/  SHF.R.S32.HI R237, RZ, 0x2, R41 ;  /* 0x00000002ffed7819 */ /* 0x000fe20000011429 */
[----:B------:R-:W-:Y:S02]  /*26a0*/  IMAD.SHL.U32 R11, R2, 0x2, RZ ;  /* 0x00000002020b7824 */ /* 0x000fe400078e00ff */
[----:B------:R-:W-:Y:S01]  /*26b0*/  IMAD.U32 R2, RZ, RZ, UR11 ;  /* 0x0000000bff027e24 */ /* 0x000fe2000f8e00ff */
[----:B------:R-:W-:Y:S02]  /*26c0*/  IADD3 R41, R0, 0x1, R237 ;  /* 0x0000000100297810 */ /* 0x000fe40007ffe0ed */
[----:B------:R-:W-:Y:S01]  /*26d0*/  LOP3.LUT R11, R11, 0x6, RZ, 0xc0, !PT ;  /* 0x000000060b0b7812 */ /* 0x000fe200078ec0ff */
[----:B------:R-:W-:Y:S01]  /*26e0*/  HMMA.16816.F32 R24, R44, R48, R24 ;  /* 0x000000302c18723c */ /* 0x000fe20000001818 */
[----:B------:R-:W-:-:S02]  /*26f0*/  IADD3 R0, R6, -UR15, R41 ;  /* 0x8000000f06007c10 */ /* 0x000fc4000fffe029 */
[----:B------:R-:W4:Y:S02]  /*2700*/  LDSM.16.M88.4 R40, [R220+0x7000] ;  /* 0x00700000dc28783b */ /* 0x000f240000000200 */
[----:B------:R-:W-:-:S03]  /*2710*/  IADD3 R0, R0, c[0x0][0x2e8], RZ ;  /* 0x0000ba0000007a10 */ /* 0x000fc60007ffe0ff */
[----:B------:R-:W-:Y:S01]  /*2720*/  HMMA.16816.F32 R20, R44, R50, R20 ;  /* 0x000000322c14723c */ /* 0x000fe20000001814 */
[----:B------:R-:W-:-:S07]  /*2730*/  IMNMX R10, R0, UR13, PT ;  /* 0x0000000d000a7c17 */ /* 0x000fce000b800200 */
[C---:B------:R-:W-:Y:S08]  /*2740*/  HMMA.16816.F32 R68, R44.reuse, R72, R68 ;  /* 0x000000482c44723c */ /* 0x040ff00000001844 */
[C---:B------:R-:W-:Y:S08]  /*2750*/  HMMA.16816.F32 R64, R44.reuse, R74, R64 ;  /* 0x0000004a2c40723c */ /* 0x040ff00000001840 */
[C---:B--2---:R-:W-:Y:S08]  /*2760*/  HMMA.16816.F32 R60, R44.reuse, R52, R60 ;  /* 0x000000342c3c723c */ /* 0x044ff0000000183c */
[----:B------:R-:W-:Y:S07]  /*2770*/  HMMA.16816.F32 R76, R44, R54, R76 ;  /* 0x000000362c4c723c */ /* 0x000fee000000184c */
[----:B------:R-:W-:Y:S01]  /*2780*/  IMAD R47, R2, 0x40, R11 ;  /* 0x00000040022f7824 */ /* 0x000fe200078e020b */
[----:B------:R-:W-:Y:S01]  /*2790*/  IADD3 R2, R0, 0x8, RZ ;  /* 0x0000000800027810 */ /* 0x000fe20007ffe0ff */
[----:B---3--:R-:W-:Y:S01]  /*27a0*/  HMMA.16816.F32 R32, R16, R36, R32 ;  /* 0x000000241020723c */ /* 0x008fe20000001820 */
[----:B------:R-:W-:-:S02]  /*27b0*/  IMAD.IADD R0, R4, 0x1, R3 ;  /* 0x0000000104007824 */ /* 0x000fc400078e0203 */
[----:B------:R-:W-:Y:S02]  /*27c0*/  IMNMX R2, R2, UR13, PT ;  /* 0x0000000d02027c17 */ /* 0x000fe4000b800200 */
[C---:B------:R-:W-:Y:S02]  /*27d0*/  IADD3 R3, R47.reuse, 0x9, RZ ;  /* 0x000000092f037810 */ /* 0x040fe40007ffe0ff */
[----:B------:R-:W-:Y:S01]  /*27e0*/  IADD3 R37, R47, 0x1, RZ ;  /* 0x000000012f257810 */ /* 0x000fe20007ffe0ff */
[----:B------:R-:W-:Y:S01]  /*27f0*/  HMMA.16816.F32 R28, R16, R38, R28 ;  /* 0x00000026101c723c */ /* 0x000fe2000000181c */
[-C--:B------:R-:W-:Y:S02]  /*2800*/  ISETP.GE.AND P2, PT, R3, R10.reuse, PT ;  /* 0x0000000a0300720c */ /* 0x080fe40003f46270 */
[C---:B------:R-:W-:Y:S02]  /*2810*/  ISETP.GE.AND P0, PT, R37.reuse, R10, PT ;  /* 0x0000000a2500720c */ /* 0x040fe40003f06270 */
[----:B------:R-:W-:-:S02]  /*2820*/  ISETP.GE.AND P3, PT, R37, R2, PT ;  /* 0x000000022500720c */ /* 0x000fc40003f66270 */
[----:B------:R-:W-:Y:S01]  /*2830*/  IADD3 R39, R47, 0x8, RZ ;  /* 0x000000082f277810 */ /* 0x000fe20007ffe0ff */
[C---:B-1----:R-:W-:Y:S01]  /*2840*/  HMMA.16816.F32 R20, R16.reuse, R14, R20 ;  /* 0x0000000e1014723c */ /* 0x042fe20000001814 */
[----:B------:R-:W-:Y:S02]  /*2850*/  ISETP.GE.AND P5, PT, R3, R2, PT ;  /* 0x000000020300720c */ /* 0x000fe40003fa6270 */
[C---:B------:R-:W-:Y:S02]  /*2860*/  ISETP.GE.AND P4, PT, R39.reuse, R10, PT ;  /* 0x0000000a2700720c */ /* 0x040fe40003f86270 */
[----:B------:R-:W-:Y:S02]  /*2870*/  ISETP.GE.AND P6, PT, R39, R2, PT ;  /* 0x000000022700720c */ /* 0x000fe40003fc6270 */
[----:B------:R-:W-:Y:S01]  /*2880*/  IADD3 R3, R47, 0x11, RZ ;  /* 0x000000112f037810 */ /* 0x000fe20007ffe0ff */
[----:B------:R-:W-:Y:S01]  /*2890*/  HMMA.16816.F32 R36, R16, R12, R24 ;  /* 0x0000000c1024723c */ /* 0x000fe20000001818 */
[----:B------:R-:W1:Y:S01]  /*28a0*/  LDSM.16.M88.4 R24, [R220+0x7800] ;  /* 0x00780000dc18783b */ /* 0x000e620000000200 */
[----:B------:R-:W-:Y:S01]  /*28b0*/  FSEL R33, R33, -INF , !P0 ;  /* 0xff80000021217808 */ /* 0x000fe20004000000 */
[----:B------:R-:W-:-:S04]  /*28c0*/  DEPBAR.LE SB0, 0x0 ;  /* 0x000080000000791a */ /* 0x000fc80000000000 */
[----:B------:R-:W-:Y:S01]  /*28d0*/  IADD3 R13, R47, 0x10, RZ ;  /* 0x000000102f0d7810 */ /* 0x000fe20007ffe0ff */
[C---:B----4-:R-:W-:Y:S01]  /*28e0*/  HMMA.16816.F32 R68, R16.reuse, R40, R68 ;  /* 0x000000281044723c */ /* 0x050fe20000001844 */
[----:B------:R-:W-:Y:S02]  /*28f0*/  FSEL R4, R35, -INF , !P3 ;  /* 0xff80000023047808 */ /* 0x000fe40005800000 */
[----:B------:R-:W-:Y:S02]  /*2900*/  FSEL R45, R28, -INF , !P4 ;  /* 0xff8000001c2d7808 */ /* 0x000fe40006000000 */
[C---:B------:R-:W-:Y:S02]  /*2910*/  ISETP.GE.AND P1, PT, R13.reuse, R10, PT ;  /* 0x0000000a0d00720c */ /* 0x040fe40003f26270 */
[----:B------:R-:W-:Y:S01]  /*2920*/  ISETP.GE.AND P0, PT, R13, R2, PT ;  /* 0x000000020d00720c */ /* 0x000fe20003f06270 */
[----:B------:R-:W-:Y:S01]  /*2930*/  HMMA.16816.F32 R64, R16, R42, R64 ;  /* 0x0000002a1040723c */ /* 0x000fe20000001840 */
[----:B------:R-:W-:-:S02]  /*2940*/  ISETP.GE.AND P3, PT, R3, R10, PT ;  /* 0x0000000a0300720c */ /* 0x000fc40003f66270 */
[----:B------:R-:W-:Y:S02]  /*2950*/  ISETP.GE.AND P4, PT, R3, R2, PT ;  /* 0x000000020300720c */ /* 0x000fe40003f86270 */
[C---:B------:R-:W-:Y:S02]  /*2960*/  IADD3 R13, R47.reuse, 0x18, RZ ;  /* 0x000000182f0d7810 */ /* 0x040fe40007ffe0ff */
[----:B------:R-:W-:Y:S02]  /*2970*/  IADD3 R3, R47, 0x19, RZ ;  /* 0x000000192f037810 */ /* 0x000fe40007ffe0ff */
[----:B------:R-:W-:Y:S02]  /*2980*/  FSEL R6, R31, -INF , !P5 ;  /* 0xff8000001f067808 */ /* 0x000fe40006800000 */
[----:B------:R-:W-:Y:S02]  /*2990*/  FSEL R30, R30, -INF , !P6 ;  /* 0xff8000001e1e7808 */ /* 0x000fe40007000000 */
[----:B------:R-:W-:-:S02]  /*29a0*/  FSEL R35, R29, -INF , !P2 ;  /* 0xff8000001d237808 */ /* 0x000fc40005000000 */
[----:B------:R-:W-:Y:S02]  /*29b0*/  FSEL R31, R36, -INF , !P1 ;  /* 0xff800000241f7808 */ /* 0x000fe40004800000 */
[C---:B------:R-:W-:Y:S02]  /*29c0*/  ISETP.GE.AND P6, PT, R13.reuse, R10, PT ;  /* 0x0000000a0d00720c */ /* 0x040fe40003fc6270 */
[----:B------:R-:W-:Y:S02]  /*29d0*/  ISETP.GE.AND P2, PT, R13, R2, PT ;  /* 0x000000020d00720c */ /* 0x000fe40003f46270 */
        /* <DEDUP_REMOVED lines=8> */
[----:B------:R-:W-:Y:S01]  /*2a60*/  FSEL R29, R20, -INF , !P6 ;  /* 0xff800000141d7808 */ /* 0x000fe20007000000 */
[----:B------:R-:W-:Y:S01]  /*2a70*/  BAR.SYNC.DEFER_BLOCKING 0x0 ;  /* 0x0000000000007b1d */ /* 0x000fe20000010000 */
[----:B------:R-:W-:Y:S02]  /*2a80*/  ISETP.GE.AND P0, PT, R13, R10, PT ;  /* 0x0000000a0d00720c */ /* 0x000fe40003f06270 */
[----:B------:R-:W-:-:S02]  /*2a90*/  FSEL R15, R37, -INF , !P3 ;  /* 0xff800000250f7808 */ /* 0x000fc40005800000 */
[C---:B------:R-:W-:Y:S02]  /*2aa0*/  ISETP.GE.AND P4, PT, R3.reuse, R10, PT ;  /* 0x0000000a0300720c */ /* 0x040fe40003f86270 */
[-C--:B------:R-:W-:Y:S02]  /*2ab0*/  ISETP.GE.AND P6, PT, R3, R2.reuse, PT ;  /* 0x000000020300720c */ /* 0x080fe40003fc6270 */
[C---:B------:R-:W-:Y:S02]  /*2ac0*/  IADD3 R37, R47.reuse, 0x28, RZ ;  /* 0x000000282f257810 */ /* 0x040fe40007ffe0ff */
[----:B------:R-:W-:Y:S02]  /*2ad0*/  IADD3 R3, R47, 0x29, RZ ;  /* 0x000000292f037810 */ /* 0x000fe40007ffe0ff */
[----:B------:R-:W-:Y:S02]  /*2ae0*/  ISETP.GE.AND P3, PT, R13, R2, PT ;  /* 0x000000020d00720c */ /* 0x000fe40003f66270 */
[----:B------:R-:W-:-:S02]  /*2af0*/  FSEL R13, R21, -INF , !P5 ;  /* 0xff800000150d7808 */ /* 0x000fc40006800000 */
[----:B------:R-:W-:Y:S02]  /*2b00*/  FSEL R20, R23, -INF , !P1 ;  /* 0xff80000017147808 */ /* 0x000fe40004800000 */
[----:B------:R-:W-:Y:S02]  /*2b10*/  FSEL R195, R68, -INF , !P0 ;  /* 0xff80000044c37808 */ /* 0x000fe40004000000 */
[----:B------:R-:W-:Y:S02]  /*2b20*/  ISETP.GE.AND P5, PT, R37, R2, PT ;  /* 0x000000022500720c */ /* 0x000fe40003fa6270 */
[C---:B------:R-:W-:Y:S02]  /*2b30*/  ISETP.GE.AND P1, PT, R3.reuse, R10, PT ;  /* 0x0000000a0300720c */ /* 0x040fe40003f26270 */
[----:B------:R-:W-:Y:S02]  /*2b40*/  ISETP.GE.AND P0, PT, R3, R2, PT ;  /* 0x000000020300720c */ /* 0x000fe40003f06270 */
[----:B------:R-:W-:-:S02]  /*2b50*/  IADD3 R3, R47, 0x38, RZ ;  /* 0x000000382f037810 */ /* 0x000fc40007ffe0ff */
[----:B------:R-:W-:Y:S02]  /*2b60*/  FSEL R198, R66, -INF , !P5 ;  /* 0xff80000042c67808 */ /* 0x000fe40006800000 */
[----:B------:R-:W-:Y:S02]  /*2b70*/  FSEL R189, R65, -INF , !P1 ;  /* 0xff80000041bd7808 */ /* 0x000fe40004800000 */
[----:B------:R-:W-:Y:S02]  /*2b80*/  FSEL R196, R67, -INF , !P0 ;  /* 0xff80000043c47808 */ /* 0x000fe40004000000 */
[C---:B------:R-:W-:Y:S02]  /*2b90*/  ISETP.GE.AND P5, PT, R3.reuse, R10, PT ;  /* 0x0000000a0300720c */ /* 0x040fe40003fa6270 */
[----:B------:R-:W-:Y:S02]  /*2ba0*/  ISETP.GE.AND P1, PT, R3, R2, PT ;  /* 0x000000020300720c */ /* 0x000fe40003f26270 */
[----:B------:R-:W-:-:S02]  /*2bb0*/  ISETP.GE.AND P0, PT, R47, R10, PT ;  /* 0x0000000a2f00720c */ /* 0x000fc40003f06270 */
[----:B------:R-:W-:Y:S02]  /*2bc0*/  IADD3 R3, R47, 0x39, RZ ;  /* 0x000000392f037810 */ /* 0x000fe40007ffe0ff */
[----:B------:R-:W-:Y:S02]  /*2bd0*/  FSEL R32, R32, -INF , !P0 ;  /* 0xff80000020207808 */ /* 0x000fe40004000000 */
[----:B------:R-:W-:Y:S02]  /*2be0*/  ISETP.GE.AND P0, PT, R3, R2, PT ;  /* 0x000000020300720c */ /* 0x000fe40003f06270 */
[----:B------:R-:W-:Y:S02]  /*2bf0*/  IADD3 R21, R47, 0x30, RZ ;  /* 0x000000302f157810 */ /* 0x000fe40007ffe0ff */
[----:B------:R-:W-:Y:S02]  /*2c00*/  FSEL R188, R79, -INF , !P0 ;  /* 0xff8000004fbc7808 */ /* 0x000fe40004000000 */
[----:B------:R-:W-:-:S02]  /*2c10*/  PLOP3.LUT P0, PT, PT, PT, UP0, 0x80, 0x0 ;  /* 0x000000000000781c */ /* 0x000fc40003f0f008 */
[----:B------:R-:W-:Y:S02]  /*2c20*/  FSEL R12, R22, -INF , !P2 ;  /* 0xff800000160c7808 */ /* 0x000fe40005000000 */
[----:B------:R-:W-:Y:S02]  /*2c30*/  FSEL R200, R70, -INF , !P3 ;  /* 0xff80000046c87808 */ /* 0x000fe40005800000 */
[----:B------:R-:W-:Y:S02]  /*2c40*/  FSEL R187, R69, -INF , !P4 ;  /* 0xff80000045bb7808 */ /* 0x000fe40006000000 */
[-C--:B------:R-:W-:Y:S02]  /*2c50*/  ISETP.GE.AND P2, PT, R37, R10.reuse, PT ;  /* 0x0000000a2500720c */ /* 0x080fe40003f46270 */
[C---:B------:R-:W-:Y:S02]  /*2c60*/  ISETP.GE.AND P3, PT, R21.reuse, R10, PT ;  /* 0x0000000a1500720c */ /* 0x040fe40003f66270 */
[----:B------:R-:W-:-:S02]  /*2c70*/  ISETP.GE.AND P4, PT, R21, R2, PT ;  /* 0x000000021500720c */ /* 0x000fc40003f86270 */
[----:B------:R-:W-:Y:S02]  /*2c80*/  IADD3 R17, R47, 0x31, RZ ;  /* 0x000000312f117810 */ /* 0x000fe40007ffe0ff */
[----:B------:R-:W-:Y:S02]  /*2c90*/  FSEL R194, R71, -INF , !P6 ;  /* 0xff80000047c27808 */ /* 0x000fe40007000000 */
[----:B------:R-:W-:Y:S02]  /*2ca0*/  FSEL R193, R64, -INF , !P2 ;  /* 0xff80000040c17808 */ /* 0x000fe40005000000 */
[----:B------:R-:W-:Y:S02]  /*2cb0*/  FSEL R199, R60, -INF , !P3 ;  /* 0xff8000003cc77808 */ /* 0x000fe40005800000 */
[----:B------:R-:W-:Y:S02]  /*2cc0*/  FSEL R168, R62, -INF , !P4 ;  /* 0xff8000003ea87808 */ /* 0x000fe40006000000 */
[----:B------:R-:W-:-:S02]  /*2cd0*/  ISETP.GE.AND P6, PT, R17, R10, PT ;  /* 0x0000000a1100720c */ /* 0x000fc40003fc6270 */
[-C--:B------:R-:W-:Y:S02]  /*2ce0*/  ISETP.GE.AND P2, PT, R17, R2.reuse, PT ;  /* 0x000000021100720c */ /* 0x080fe40003f46270 */
[----:B------:R-:W-:Y:S02]  /*2cf0*/  ISETP.GE.AND P3, PT, R47, R2, PT ;  /* 0x000000022f00720c */ /* 0x000fe40003f66270 */
        /* <DEDUP_REMOVED lines=9> */
[----:B------:R-:W-:-:S03]  /*2d90*/  IMAD.U32 R16, RZ, RZ, UR21 ;  /* 0x00000015ff107e24 */ /* 0x000fc6000f8e00ff */
[----:B------:R-:W-:Y:S02]  /*2da0*/  USHF.R.S32.HI UR5, URZ, 0x1f, UR6 ;  /* 0x0000001f3f057899 */ /* 0x000fe40008011406 */
[----:B------:R-:W-:Y:S01]  /*2db0*/  UIMAD UR4, UR14, UR6, URZ ;  /* 0x000000060e0472a4 */ /* 0x000fe2000f8e023f */
[----:B------:R-:W-:-:S03]  /*2dc0*/  IMAD.U32 R3, RZ, RZ, UR6 ;  /* 0x00000006ff037e24 */ /* 0x000fc6000f8e00ff */
[----:B------:R-:W-:Y:S01]  /*2dd0*/  UIMAD UR4, UR5, UR18, UR4 ;  /* 0x00000012050472a4 */ /* 0x000fe2000f8e0204 */
[----:B------:R-:W-:-:S04]  /*2de0*/  IMAD.WIDE.U32 R18, R3, UR18, R242 ;  /* 0x0000001203127c25 */ /* 0x000fc8000f8e00f2 */
[----:B------:R-:W-:Y:S01]  /*2df0*/  IMAD.U32 R3, RZ, RZ, UR19 ;  /* 0x00000013ff037e24 */ /* 0x000fe2000f8e00ff */
[----:B------:R-:W-:Y:S02]  /*2e00*/  IADD3 R17, R19, UR4, RZ ;  /* 0x0000000413117c10 */ /* 0x000fe4000fffe0ff */
[----:B------:R-:W-:-:S04]  /*2e10*/  LEA R22, P1, R18, c[0x0][0x168], 0x1 ;  /* 0x00005a0012167a11 */ /* 0x000fc800078208ff */
[----:B------:R-:W-:Y:S02]  /*2e20*/  LEA.HI.X R23, R18, c[0x0][0x16c], R17, 0x1, P1 ;  /* 0x00005b0012177a11 */ /* 0x000fe400008f0c11 */
[----:B------:R-:W-:-:S03]  /*2e30*/  LEA R18, P1, R16, R22, 0x1 ;  /* 0x0000001610127211 */ /* 0x000fc600078208ff */
[----:B------:R-:W-:Y:S01]  /*2e40*/  @!PT LDS RZ, [RZ] ;  /* 0x00000000fffff984 */ /* 0x000fe20000000800 */
[----:B------:R-:W-:Y:S01]  /*2e50*/  @!PT LDS RZ, [RZ] ;  /* 0x00000000fffff984 */ /* 0x000fe20000000800 */
[----:B------:R-:W-:Y:S01]  /*2e60*/  @!PT LDS RZ, [RZ] ;  /* 0x00000000fffff984 */ /* 0x000fe20000000800 */
[----:B------:R1:W-:Y:S01]  /*2e70*/  LDGSTS.E.BYPASS.LTC128B.128 [R236+0x10000], [R22.64] ;  /* 0x1000000016ec7fae */ /* 0x0003e2000b901d50 */
[----:B------:R-:W-:-:S03]  /*2e80*/  LEA.HI.X R19, R16, R23, R3, 0x1, P1 ;  /* 0x0000001710137211 */ /* 0x000fc600008f0c03 */
        /* <DEDUP_REMOVED lines=8> */
.L_x_151:
        /* <DEDUP_REMOVED lines=65> */
[--C-:B------:R-:W-:Y:S01]  /*3320*/  FFMA.FTZ R175, R35, c[0x0][0x23c], -R170.reuse ;  /* 0x00008f0023af7a23 */ /* 0x100fe200000108aa */
        /* <DEDUP_REMOVED lines=9> */
[----:B------:R-:W4:Y:S01]  /*33c0*/  LDSM.16.MT88.4 R4, [R224+0x1e000] ;  /* 0x01e00000e004783b */ /* 0x000f220000004200 */
[----:B------:R-:W-:-:S02]  /*33d0*/  FFMA.FTZ R166, R13, c[0x0][0x23c], -R170 ;  /* 0x00008f000da67a23 */ /* 0x000fc400000108aa */
[--C-:B------:R-:W-:Y:S01]  /*33e0*/  FFMA.FTZ R172, R14, c[0x0][0x23c], -R191.reuse ;  /* 0x00008f000eac7a23 */ /* 0x100fe200000108bf */
[----:B------:R-:W-:Y:S01]  /*33f0*/  LDSM.16.MT88.4 R24, [R228+0x1a800] ;  /* 0x01a80000e418783b */ /* 0x000fe20000004200 */
[--C-:B------:R-:W-:Y:S01]  /*3400*/  FFMA.FTZ R167, R12, c[0x0][0x23c], -R191.reuse ;  /* 0x00008f000ca77a23 */ /* 0x100fe200000108bf */
[----:B------:R-:W5:Y:S01]  /*3410*/  MUFU.EX2 R180, R180 ;  /* 0x000000b400b47308 */ /* 0x000f620000000800 */
[--C-:B------:R-:W-:Y:S01]  /*3420*/  FFMA.FTZ R179, R31, c[0x0][0x23c], -R170.reuse ;  /* 0x00008f001fb37a23 */ /* 0x100fe200000108aa */
[----:B------:R-:W1:Y:S01]  /*3430*/  LDSM.16.MT88.4 R12, [R226+0x18800] ;  /* 0x01880000e20c783b */ /* 0x000e620000004200 */
[--C-:B------:R-:W-:Y:S02]  /*3440*/  FFMA.FTZ R173, R29, c[0x0][0x23c], -R170.reuse ;  /* 0x00008f001dad7a23 */ /* 0x100fe400000108aa */
[--C-:B------:R-:W-:Y:S01]  /*3450*/  FFMA.FTZ R177, R28, c[0x0][0x23c], -R191.reuse ;  /* 0x00008f001cb17a23 */ /* 0x100fe200000108bf */
[----:B------:R-:W-:Y:S01]  /*3460*/  LDSM.16.MT88.4 R32, [R224+0x1a800] ;  /* 0x01a80000e020783b */ /* 0x000fe20000004200 */
        /* <DEDUP_REMOVED lines=69> */
[C---:B---3--:R-:W-:Y:S02]  /*38c0*/  HMMA.16816.F32 R140, R148.reuse, R144, RZ ;  /* 0x00000090948c723c */ /* 0x048fe400000018ff */
[----:B------:R-:W-:Y:S06]  /*38d0*/  MUFU.EX2 R199, R199 ;  /* 0x000000c700c77308 */ /* 0x000fec0000000800 */
[C---:B------:R-:W-:Y:S02]  /*38e0*/  HMMA.16816.F32 R52, R148.reuse, R54, RZ ;  /* 0x000000369434723c */ /* 0x040fe400000018ff */
[----:B------:R-:W-:Y:S06]  /*38f0*/  MUFU.EX2 R200, R200 ;  /* 0x000000c800c87308 */ /* 0x000fec0000000800 */
[C---:B------:R-:W-:Y:S02]  /*3900*/  HMMA.16816.F32 R60, R148.reuse, R62, RZ ;  /* 0x0000003e943c723c */ /* 0x040fe400000018ff */
[----:B------:R-:W-:Y:S06]  /*3910*/  MUFU.EX2 R201, R201 ;  /* 0x000000c900c97308 */ /* 0x000fec0000000800 */
[C---:B------:R-:W-:Y:S02]  /*3920*/  HMMA.16816.F32 R68, R148.reuse, R70, RZ ;  /* 0x000000469444723c */ /* 0x040fe400000018ff */
[----:B------:R-:W3:Y:S06]  /*3930*/  MUFU.EX2 R192, R192 ;  /* 0x000000c000c07308 */ /* 0x000eec0000000800 */
        /* <DEDUP_REMOVED lines=84> */
[----:B-1----:R-:W-:Y:S01]  /*3e80*/  HMMA.16816.F32 R64, R4, R16, R64 ;  /* 0x000000100440723c */ /* 0x002fe20000001840 */
[----:B------:R-:W-:Y:S02]  /*3e90*/  FADD.FTZ R189, R189, R186 ;  /* 0x000000babdbd7221 */ /* 0x000fe40000010000 */
[----:B------:R-:W-:-:S05]  /*3ea0*/  FADD.FTZ R196, R196, R195 ;  /* 0x000000c3c4c47221 */ /* 0x000fca0000010000 */
        /* <DEDUP_REMOVED lines=20> */
[C---:B------:R-:W-:Y:S08]  /*3ff0*/  HMMA.16816.F32 R48, R4.reuse, R28, R48 ;  /* 0x0000001c0430723c */ /* 0x040ff00000001830 */
        /* <DEDUP_REMOVED lines=23> */
[C---:B----4-:R-:W-:Y:S08]  /*4170*/  HMMA.16816.F32 R136, R4.reuse, R20, R136 ;  /* 0x000000140488723c */ /* 0x050ff00000001888 */
[----:B------:R-:W-:Y:S01]  /*4180*/  HMMA.16816.F32 R156, R4, R22, R156 ;  /* 0x00000016049c723c */ /* 0x000fe2000000189c */
[----:B------:R-:W4:Y:S06]  /*4190*/  LDSM.16.MT88.4 R20, [R226+0x1b800] ;  /* 0x01b80000e214783b */ /* 0x000f2c0000004200 */
[----:B------:R-:W-:Y:S01]  /*41a0*/  F2FP.PACK_AB R4, R197, R198 ;  /* 0x000000c6c504723e */ /* 0x000fe200000000ff */
[----:B------:R-:W-:Y:S01]  /*41b0*/  FADD.FTZ R198, R198, R189 ;  /* 0x000000bdc6c67221 */ /* 0x000fe20000010000 */
[----:B---3--:R-:W-:Y:S01]  /*41c0*/  F2FP.PACK_AB R5, R192, R201 ;  /* 0x000000c9c005723e */ /* 0x008fe200000000ff */
        /* <DEDUP_REMOVED lines=15> */
[C---:B------:R-:W-:Y:S08]  /*42c0*/  HMMA.16816.F32 R160, R4.reuse, R168, R160 ;  /* 0x000000a804a0723c */ /* 0x040ff000000018a0 */
[C---:B------:R-:W-:Y:S01]  /*42d0*/  HMMA.16816.F32 R36, R4.reuse, R170, R36 ;  /* 0x000000aa0424723c */ /* 0x040fe20000001824 */
[----:B------:R-:W3:Y:S07]  /*42e0*/  LDSM.16.MT88.4 R168, [R224+0x1b800] ;  /* 0x01b80000e0a8783b */ /* 0x000eee0000004200 */
        /* <DEDUP_REMOVED lines=18> */
[C---:B---3--:R-:W-:Y:S08]  /*4410*/  HMMA.16816.F32 R88, R4.reuse, R168, R88 ;  /* 0x000000a80458723c */ /* 0x048ff00000001858 */
[C---:B------:R-:W-:Y:S08]  /*4420*/  HMMA.16816.F32 R92, R4.reuse, R170, R92 ;  /* 0x000000aa045c723c */ /* 0x040ff0000000185c */
[C---:B------:R-:W-:Y:S08]  /*4430*/  HMMA.16816.F32 R104, R4.reuse, R32, R104 ;  /* 0x000000200468723c */ /* 0x040ff00000001868 */
[C---:B------:R-:W-:Y:S08]  /*4440*/  HMMA.16816.F32 R108, R4.reuse, R34, R108 ;  /* 0x00000022046c723c */ /* 0x040ff0000000186c */
[C---:B------:R-:W-:Y:S08]  /*4450*/  HMMA.16816.F32 R112, R4.reuse, R28, R112 ;  /* 0x0000001c0470723c */ /* 0x040ff00000001870 */
[C---:B------:R-:W-:Y:S08]  /*4460*/  HMMA.16816.F32 R116, R4.reuse, R30, R116 ;  /* 0x0000001e0474723c */ /* 0x040ff00000001874 */
[C---:B-----5:R-:W-:Y:S08]  /*4470*/  HMMA.16816.F32 R120, R4.reuse, R24, R120 ;  /* 0x000000180478723c */ /* 0x060ff00000001878 */
        /* <DEDUP_REMOVED lines=9> */
[----:B------:R-:W-:-:S04]  /*4510*/  DEPBAR.LE SB0, 0x0 ;  /* 0x000080000000791a */ /* 0x000fc80000000000 */
[----:B------:R-:W-:Y:S01]  /*4520*/  USHF.R.S32.HI UR6, URZ, 0x1f, UR11 ;  /* 0x0000001f3f067899 */ /* 0x000fe2000801140b */
[C---:B------:R-:W-:Y:S01]  /*4530*/  IMAD.WIDE.U32 R6, R165.reuse, c[0x0][0x1a0], RZ ;  /* 0x00006800a5067a25 */ /* 0x040fe200078e00ff */
[----:B------:R-:W-:Y:S02]  /*4540*/  ULDC.64 UR4, c[0x0][0x1a0] ;  /* 0x0000680000047ab9 */ /* 0x000fe40000000a00 */
[----:B------:R-:W-:Y:S01]  /*4550*/  UIMAD UR6, UR6, UR4, URZ ;  /* 0x00000004060672a4 */ /* 0x000fe2000f8e023f */
[----:B------:R-:W-:Y:S01]  /*4560*/  IMAD R165, R165, c[0x0][0x1a4], RZ ;  /* 0x00006900a5a57a24 */ /* 0x000fe200078e02ff */
[----:B------:R-:W-:Y:S02]  /*4570*/  UIMAD.WIDE.U32 UR12, UR11, UR4, URZ ;  /* 0x000000040b0c72a5 */ /* 0x000fe4000f8e003f */
[----:B------:R-:W-:Y:S02]  /*4580*/  UIMAD UR5, UR11, UR5, UR6 ;  /* 0x000000050b0572a4 */ /* 0x000fe4000f8e0206 */
[----:B------:R-:W-:-:S02]  /*4590*/  UISETP.NE.AND UP0, UPT, UR8, 0x2, UPT ;  /* 0x000000020800788c */ /* 0x000fc4000bf05270 */
[----:B------:R-:W-:Y:S01]  /*45a0*/  UIADD3 UR5, UR13, UR5, URZ ;  /* 0x000000050d057290 */ /* 0x000fe2000fffe03f */
[----:B------:R-:W-:Y:S02]  /*45b0*/  IMAD.U32 R4, RZ, RZ, UR12 ;  /* 0x0000000cff047e24 */ /* 0x000fe4000f8e00ff */
[----:B------:R-:W-:-:S03]  /*45c0*/  IMAD.U32 R5, RZ, RZ, UR13 ;  /* 0x0000000dff057e24 */ /* 0x000fc6000f8e00ff */
[----:B------:R-:W-:Y:S01]  /*45d0*/  IMAD.U32 R5, RZ, RZ, UR5 ;  /* 0x00000005ff057e24 */ /* 0x000fe2000f8e00ff */
[----:B------:R-:W-:Y:S01]  /*45e0*/  BAR.SYNC.DEFER_BLOCKING 0x0 ;  /* 0x0000000000007b1d */ /* 0x000fe20000010000 */
[----:B------:R-:W-:-:S04]  /*45f0*/  LEA R0, P0, R4, R8, 0x6 ;  /* 0x0000000804007211 */ /* 0x000fc800078030ff */
[----:B------:R-:W-:Y:S02]  /*4600*/  LEA R12, P1, R0, c[0x0][0x170], 0x1 ;  /* 0x00005c00000c7a11 */ /* 0x000fe400078208ff */
[----:B------:R-:W-:Y:S02]  /*4610*/  LEA.HI.X R5, R4, R241, R5, 0x6, P0 ;  /* 0x000000f104057211 */ /* 0x000fe400000f3405 */
[----:B------:R-:W-:Y:S02]  /*4620*/  IADD3 R14, P0, R6, R12, RZ ;  /* 0x0000000c060e7210 */ /* 0x000fe40007f1e0ff */
[----:B------:R-:W-:Y:S01]  /*4630*/  LEA.HI.X R13, R0, c[0x0][0x174], R5, 0x1, P1 ;  /* 0x00005d00000d7a11 */ /* 0x000fe200008f0c05 */
[----:B------:R-:W-:-:S03]  /*4640*/  IMAD.U32 R0, RZ, RZ, UR11 ;  /* 0x0000000bff007e24 */ /* 0x000fc6000f8e00ff */
[----:B------:R-:W-:Y:S01]  /*4650*/  IADD3.X R15, R13, R7, R165, P0, !PT ;  /* 0x000000070d0f7210 */ /* 0x000fe200007fe4a5 */
        /* <DEDUP_REMOVED lines=12> */
[----:B------:R-:W1:Y:S04]  /*4720*/  LDSM.16.M88.4 R4, [R233+0x10000] ;  /* 0x01000000e904783b */ /* 0x000e680000000200 */
[----:B------:R-:W2:Y:S04]  /*4730*/  LDSM.16.M88.4 R176, [R233+0x10800] ;  /* 0x01080000e9b0783b */ /* 0x000ea80000000200 */
[----:B------:R-:W3:Y:S04]  /*4740*/  LDSM.16.M88.4 R168, [R233+0x11000] ;  /* 0x01100000e9a8783b */ /* 0x000ee80000000200 */
[----:B------:R-:W4:Y:S04]  /*4750*/  LDSM.16.M88.4 R20, [R233+0x11800] ;  /* 0x01180000e914783b */ /* 0x000f280000000200 */
[----:B------:R-:W-:Y:S04]  /*4760*/  LDSM.16.M88.4 R16, [R232] ;  /* 0x00000000e810783b */ /* 0x000fe80000000200 */
[----:B------:R-:W5:Y:S04]  /*4770*/  LDSM.16.M88.4 R192, [R231] ;  /* 0x00000000e7c0783b */ /* 0x000f680000000200 */
[----:B------:R-:W3:Y:S04]  /*4780*/  LDSM.16.M88.4 R188, [R223] ;  /* 0x00000000dfbc783b */ /* 0x000ee80000000200 */
[----:B------:R-:W3:Y:S04]  /*4790*/  LDSM.16.M88.4 R184, [R222] ;  /* 0x00000000deb8783b */ /* 0x000ee80000000200 */
[----:B------:R-:W3:Y:S04]  /*47a0*/  LDSM.16.M88.4 R24, [R221] ;  /* 0x00000000dd18783b */ /* 0x000ee80000000200 */
[----:B------:R-:W-:Y:S01]  /*47b0*/  LDSM.16.M88.4 R196, [R227+0x10000] ;  /* 0x01000000e3c4783b */ /* 0x000fe20000000200 */
[C---:B-1----:R-:W-:Y:S03]  /*47c0*/  HMMA.16816.F32 R12, R28.reuse, R4, RZ ;  /* 0x000000041c0c723c */ /* 0x042fe600000018ff */
[----:B------:R-:W-:Y:S04]  /*47d0*/  LDSM.16.M88.4 R200, [R233+0x13000] ;  /* 0x01300000e9c8783b */ /* 0x000fe80000000200 */
[----:B------:R-:W0:Y:S01]  /*47e0*/  LDGDEPBAR ;  /* 0x00000000000079af */ /* 0x000e220000000000 */
[C---:B--2---:R-:W-:Y:S08]  /*47f0*/  HMMA.16816.F32 R180, R28.reuse, R176, RZ ;  /* 0x000000b01cb4723c */ /* 0x044ff000000018ff */
[C---:B------:R-:W-:Y:S08]  /*4800*/  HMMA.16816.F32 R4, R28.reuse, R6, RZ ;  /* 0x000000061c04723c */ /* 0x040ff000000018ff */
[C---:B------:R-:W-:Y:S08]  /*4810*/  HMMA.16816.F32 R176, R28.reuse, R178, RZ ;  /* 0x000000b21cb0723c */ /* 0x040ff000000018ff */
[C---:B---3--:R-:W-:Y:S08]  /*4820*/  HMMA.16816.F32 R172, R28.reuse, R168, RZ ;  /* 0x000000a81cac723c */ /* 0x048ff000000018ff */
[C---:B------:R-:W-:Y:S08]  /*4830*/  HMMA.16816.F32 R168, R28.reuse, R170, RZ ;  /* 0x000000aa1ca8723c */ /* 0x040ff000000018ff */
[C---:B----4-:R-:W-:Y:S08]  /*4840*/  HMMA.16816.F32 R32, R28.reuse, R20, RZ ;  /* 0x000000141c20723c */ /* 0x050ff000000018ff */
        /* <DEDUP_REMOVED lines=10> */
[----:B------:R-:W4:Y:S07]  /*48f0*/  LDSM.16.M88.4 R184, [R227+0x11800] ;  /* 0x01180000e3b8783b */ /* 0x000f2e0000000200 */
[C---:B------:R-:W-:Y:S08]  /*4900*/  HMMA.16816.F32 R32, R16.reuse, R24, R32 ;  /* 0x000000181020723c */ /* 0x040ff00000001820 */
        /* <DEDUP_REMOVED lines=24> */
[----:B------:R-:W-:Y:S07]  /*4a90*/  LDSM.16.M88.4 R192, [R219] ;  /* 0x00000000dbc0783b */ /* 0x000fee0000000200 */
[C---:B---3--:R-:W-:Y:S08]  /*4aa0*/  HMMA.16816.F32 R32, R16.reuse, R188, R32 ;  /* 0x000000bc1020723c */ /* 0x048ff00000001820 */
[----:B------:R-:W-:Y:S01]  /*4ab0*/  HMMA.16816.F32 R28, R16, R190, R28 ;  /* 0x000000be101c723c */ /* 0x000fe2000000181c */
[----:B------:R-:W2:Y:S04]  /*4ac0*/  LDSM.16.M88.4 R16, [R232+0x4000] ;  /* 0x00400000e810783b */ /* 0x000ea80000000200 */
[----:B------:R-:W-:Y:S03]  /*4ad0*/  LDSM.16.M88.4 R188, [R216] ;  /* 0x00000000d8bc783b */ /* 0x000fe60000000200 */
[C---:B----4-:R-:W-:Y:S08]  /*4ae0*/  HMMA.16816.F32 R12, R20.reuse, R184, R12 ;  /* 0x000000b8140c723c */ /* 0x050ff0000000180c */
[C---:B------:R-:W-:Y:S01]  /*4af0*/  HMMA.16816.F32 R4, R20.reuse, R186, R4 ;  /* 0x000000ba1404723c */ /* 0x040fe20000001804 */
[----:B------:R-:W3:Y:S07]  /*4b00*/  LDSM.16.M88.4 R184, [R218] ;  /* 0x00000000dab8783b */ /* 0x000eee0000000200 */
[C---:B-----5:R-:W-:Y:S08]  /*4b10*/  HMMA.16816.F32 R180, R20.reuse, R24, R180 ;  /* 0x0000001814b4723c */ /* 0x060ff000000018b4 */
[C---:B------:R-:W-:Y:S01]  /*4b20*/  HMMA.16816.F32 R176, R20.reuse, R26, R176 ;  /* 0x0000001a14b0723c */ /* 0x040fe200000018b0 */
[----:B------:R-:W4:Y:S07]  /*4b30*/  LDSM.16.M88.4 R24, [R217] ;  /* 0x00000000d918783b */ /* 0x000f2e0000000200 */
        /* <DEDUP_REMOVED lines=10> */
[C---:B---3--:R-:W-:Y:S08]  /*4be0*/  HMMA.16816.F32 R180, R16.reuse, R184, R180 ;  /* 0x000000b810b4723c */ /* 0x048ff000000018b4 */
[C---:B------:R-:W-:Y:S01]  /*4bf0*/  HMMA.16816.F32 R176, R16.reuse, R186, R176 ;  /* 0x000000ba10b0723c */ /* 0x040fe200000018b0 */
[----:B------:R-:W3:Y:S07]  /*4c00*/  LDSM.16.M88.4 R184, [R227+0x13000] ;  /* 0x01300000e3b8783b */ /* 0x000eee0000000200 */
[C---:B----4-:R-:W-:Y:S08]  /*4c10*/  HMMA.16816.F32 R172, R16.reuse, R24, R172 ;  /* 0x0000001810ac723c */ /* 0x050ff000000018ac */
[C---:B------:R-:W-:Y:S01]  /*4c20*/  HMMA.16816.F32 R168, R16.reuse, R26, R168 ;  /* 0x0000001a10a8723c */ /* 0x040fe200000018a8 */
[----:B------:R-:W4:Y:S07]  /*4c30*/  LDSM.16.M88.4 R24, [R227+0x13800] ;  /* 0x01380000e318783b */ /* 0x000f2e0000000200 */
        /* <DEDUP_REMOVED lines=12> */
[----:B------:R-:W-:Y:S07]  /*4d00*/  LDSM.16.M88.4 R184, [R233+0x14000] ;  /* 0x01400000e9b8783b */ /* 0x000fee0000000200 */
[C---:B----4-:R-:W-:Y:S08]  /*4d10*/  HMMA.16816.F32 R32, R20.reuse, R24, R32 ;  /* 0x000000181420723c */ /* 0x050ff00000001820 */
        /* <DEDUP_REMOVED lines=97> */
[----:B-1----:R-:W-:Y:S08]  /*5330*/  HMMA.16816.F32 R4, R24, R22, R4 ;  /* 0x000000161804723c */ /* 0x002ff00000001804 */
[C---:B--2---:R-:W-:Y:S08]  /*5340*/  HMMA.16816.F32 R172, R196.reuse, R188, R172 ;  /* 0x000000bcc4ac723c */ /* 0x044ff000000018ac */
[C---:B------:R-:W-:Y:S01]  /*5350*/  HMMA.16816.F32 R168, R196.reuse, R190, R168 ;  /* 0x000000bec4a8723c */ /* 0x040fe200000018a8 */
[----:B------:R-:W1:Y:S07]  /*5360*/  LDSM.16.M88.4 R188, [R220+0x7000] ;  /* 0x00700000dcbc783b */ /* 0x000e6e0000000200 */
[----:B-----5:R-:W-:Y:S07]  /*5370*/  HMMA.16816.F32 R32, R196, R184, R32 ;  /* 0x000000b8c420723c */ /* 0x020fee0000001820 */
[----:B------:R-:W-:Y:S01]  /*5380*/  IMAD R185, R0, 0x40, R11 ;  /* 0x0000004000b97824 */ /* 0x000fe200078e020b */
[----:B------:R-:W-:Y:S04]  /*5390*/  HMMA.16816.F32 R180, R24, R16, R180 ;  /* 0x0000001018b4723c */ /* 0x000fe800000018b4 */
[----:B------:R-:W-:-:S02]  /*53a0*/  IADD3 R23, R185, 0x1, RZ ;  /* 0x00000001b9177810 */ /* 0x000fc40007ffe0ff */
[C---:B------:R-:W-:Y:S02]  /*53b0*/  IADD3 R165, R185.reuse, 0x11, RZ ;  /* 0x00000011b9a57810 */ /* 0x040fe40007ffe0ff */
        /* <DEDUP_REMOVED lines=11> */
[----:B------:R-:W-:Y:S01]  /*5470*/  ISETP.GE.AND P4, PT, R23, R2, PT ;  /* 0x000000021700720c */ /* 0x000fe20003f86270 */
[----:B-1----:R-:W-:Y:S01]  /*5480*/  HMMA.16816.F32 R172, R24, R188, R172 ;  /* 0x000000bc18ac723c */ /* 0x002fe200000018ac */
[----:B------:R-:W-:Y:S01]  /*5490*/  IADD3 R23, R185, 0x9, RZ ;  /* 0x00000009b9177810 */ /* 0x000fe20007ffe0ff */
[----:B------:R-:W-:-:S04]  /*54a0*/  DEPBAR.LE SB0, 0x0 ;  /* 0x000080000000791a */ /* 0x000fc80000000000 */
[----:B------:R-:W-:Y:S01]  /*54b0*/  BAR.SYNC.DEFER_BLOCKING 0x0 ;  /* 0x0000000000007b1d */ /* 0x000fe20000010000 */
[C---:B------:R-:W-:Y:S01]  /*54c0*/  ISETP.GE.AND P1, PT, R23.reuse, R10, PT ;  /* 0x0000000a1700720c */ /* 0x040fe20003f26270 */
[----:B------:R-:W-:Y:S01]  /*54d0*/  HMMA.16816.F32 R28, R196, R186, R28 ;  /* 0x000000bac41c723c */ /* 0x000fe2000000181c */
[----:B------:R-:W-:Y:S02]  /*54e0*/  ISETP.GE.AND P3, PT, R23, R2, PT ;  /* 0x000000021700720c */ /* 0x000fe40003f66270 */
[----:B------:R-:W-:Y:S02]  /*54f0*/  FSEL R23, R6, -INF , !P5 ;  /* 0xff80000006177808 */ /* 0x000fe40006800000 */
[----:B------:R-:W-:Y:S02]  /*5500*/  FSEL R4, R5, -INF , !P1 ;  /* 0xff80000005047808 */ /* 0x000fe40004800000 */
[C---:B------:R-:W-:Y:S01]  /*5510*/  ISETP.GE.AND P5, PT, R165.reuse, R10, PT ;  /* 0x0000000aa500720c */ /* 0x040fe20003fa6270 */
[----:B------:R-:W-:Y:S01]  /*5520*/  HMMA.16816.F32 R168, R24, R190, R168 ;  /* 0x000000be18a8723c */ /* 0x000fe200000018a8 */
[----:B------:R-:W-:-:S02]  /*5530*/  ISETP.GE.AND P1, PT, R165, R2, PT ;  /* 0x00000002a500720c */ /* 0x000fc40003f26270 */
[C---:B------:R-:W-:Y:S02]  /*5540*/  IADD3 R5, R185.reuse, 0x18, RZ ;  /* 0x00000018b9057810 */ /* 0x040fe40007ffe0ff */
[----:B------:R-:W-:Y:S02]  /*5550*/  IADD3 R165, R185, 0x19, RZ ;  /* 0x00000019b9a57810 */ /* 0x000fe40007ffe0ff */
[----:B------:R-:W-:Y:S01]  /*5560*/  FSEL R186, R180, -INF , !P0 ;  /* 0xff800000b4ba7808 */ /* 0x000fe20004000000 */
[----:B------:R-:W-:Y:S01]  /*5570*/  HMMA.16816.F32 R12, R24, R20, R12 ;  /* 0x00000014180c723c */ /* 0x000fe2000000180c */
[----:B------:R-:W-:Y:S02]  /*5580*/  FSEL R201, R182, -INF , !P2 ;  /* 0xff800000b6c97808 */ /* 0x000fe40005000000 */
[----:B------:R-:W-:Y:S02]  /*5590*/  FSEL R192, R181, -INF , !P5 ;  /* 0xff800000b5c07808 */ /* 0x000fe40006800000 */
[----:B------:R-:W-:-:S02]  /*55a0*/  ISETP.GE.AND P0, PT, R5, R2, PT ;  /* 0x000000020500720c */ /* 0x000fc40003f06270 */
[C---:B------:R-:W-:Y:S02]  /*55b0*/  ISETP.GE.AND P2, PT, R165.reuse, R10, PT ;  /* 0x0000000aa500720c */ /* 0x040fe40003f46270 */
[----:B------:R-:W-:Y:S02]  /*55c0*/  ISETP.GE.AND P5, PT, R165, R2, PT ;  /* 0x00000002a500720c */ /* 0x000fe40003fa6270 */
[----:B------:R-:W-:Y:S02]  /*55d0*/  IADD3 R165, R185, 0x21, RZ ;  /* 0x00000021b9a57810 */ /* 0x000fe40007ffe0ff */
[----:B------:R-:W-:Y:S01]  /*55e0*/  FSEL R199, R178, -INF , !P0 ;  /* 0xff800000b2c77808 */ /* 0x000fe20004000000 */
[----:B--2---:R-:W-:Y:S01]  /*55f0*/  HMMA.16816.F32 R32, R24, R16, R32 ;  /* 0x000000101820723c */ /* 0x004fe20000001820 */
[----:B------:R-:W-:Y:S02]  /*5600*/  ISETP.GE.AND P0, PT, R165, R10, PT ;  /* 0x0000000aa500720c */ /* 0x000fe40003f06270 */
[----:B------:R-:W-:-:S02]  /*5610*/  IADD3 R21, R185, 0x29, RZ ;  /* 0x00000029b9157810 */ /* 0x000fc40007ffe0ff */
[----:B------:R-:W-:Y:S02]  /*5620*/  FSEL R7, R7, -INF , !P3 ;  /* 0xff80000007077808 */ /* 0x000fe40005800000 */
[----:B------:R-:W-:Y:S01]  /*5630*/  FSEL R196, R173, -INF , !P0 ;  /* 0xff800000adc47808 */ /* 0x000fe20004000000 */
[----:B------:R-:W-:Y:S01]  /*5640*/  HMMA.16816.F32 R28, R24, R18, R28 ;  /* 0x00000012181c723c */ /* 0x000fe2000000181c */
[----:B------:R-:W-:Y:S02]  /*5650*/  ISETP.GE.AND P3, PT, R5, R10, PT ;  /* 0x0000000a0500720c */ /* 0x000fe40003f66270 */
[----:B------:R-:W-:Y:S02]  /*5660*/  ISETP.GE.AND P0, PT, R21, R2, PT ;  /* 0x000000021500720c */ /* 0x000fe40003f06270 */
[----:B------:R-:W-:Y:S02]  /*5670*/  IADD3 R5, R185, 0x20, RZ ;  /* 0x00000020b9057810 */ /* 0x000fe40007ffe0ff */
[----:B------:R-:W-:-:S02]  /*5680*/  FSEL R191, R183, -INF , !P1 ;  /* 0xff800000b7bf7808 */ /* 0x000fc40004800000 */
[----:B------:R-:W-:Y:S02]  /*5690*/  FSEL R188, R176, -INF , !P3 ;  /* 0xff800000b0bc7808 */ /* 0x000fe40005800000 */
[----:B------:R-:W-:Y:S02]  /*56a0*/  FSEL R197, R171, -INF , !P0 ;  /* 0xff800000abc57808 */ /* 0x000fe40004000000 */
[C---:B------:R-:W-:Y:S02]  /*56b0*/  ISETP.GE.AND P1, PT, R5.reuse, R10, PT ;  /* 0x0000000a0500720c */ /* 0x040fe40003f26270 */
[----:B------:R-:W-:Y:S02]  /*56c0*/  ISETP.GE.AND P3, PT, R5, R2, PT ;  /* 0x000000020500720c */ /* 0x000fe40003f66270 */
[C---:B------:R-:W-:Y:S02]  /*56d0*/  ISETP.GE.AND P0, PT, R185.reuse, R10, PT ;  /* 0x0000000ab900720c */ /* 0x040fe40003f06270 */
[----:B------:R-:W-:-:S02]  /*56e0*/  IADD3 R5, R185, 0x28, RZ ;  /* 0x00000028b9057810 */ /* 0x000fc40007ffe0ff */
[----:B------:R-:W-:Y:S02]  /*56f0*/  FSEL R190, R177, -INF , !P2 ;  /* 0xff800000b1be7808 */ /* 0x000fe40005000000 */
[----:B------:R-:W-:Y:S02]  /*5700*/  FSEL R193, R179, -INF , !P5 ;  /* 0xff800000b3c17808 */ /* 0x000fe40006800000 */
[----:B------:R-:W-:Y:S02]  /*5710*/  FSEL R198, R172, -INF , !P1 ;  /* 0xff800000acc67808 */ /* 0x000fe40004800000 */
[----:B------:R-:W-:Y:S02]  /*5720*/  FSEL R12, R12, -INF , !P0 ;  /* 0xff8000000c0c7808 */ /* 0x000fe40004000000 */
[----:B------:R-:W-:Y:S02]  /*5730*/  ISETP.GE.AND P2, PT, R165, R2, PT ;  /* 0x00000002a500720c */ /* 0x000fe40003f46270 */
[----:B------:R-:W-:-:S02]  /*5740*/  ISETP.GE.AND P5, PT, R5, R10, PT ;  /* 0x0000000a0500720c */ /* 0x000fc40003fa6270 */
[----:B------:R-:W-:Y:S02]  /*5750*/  ISETP.GE.AND P1, PT, R5, R2, PT ;  /* 0x000000020500720c */ /* 0x000fe40003f26270 */
[----:B------:R-:W-:Y:S02]  /*5760*/  PLOP3.LUT P0, PT, PT, PT, UP0, 0x80, 0x0 ;  /* 0x000000000000781c */ /* 0x000fe40003f0f008 */
[C---:B------:R-:W-:Y:S02]  /*5770*/  IADD3 R5, R185.reuse, 0x30, RZ ;  /* 0x00000030b9057810 */ /* 0x040fe40007ffe0ff */
[----:B------:R-:W-:Y:S02]  /*5780*/  IADD3 R17, R185, 0x31, RZ ;  /* 0x00000031b9117810 */ /* 0x000fe40007ffe0ff */
[----:B------:R-:W-:Y:S02]  /*5790*/  FSEL R167, R175, -INF , !P2 ;  /* 0xff800000afa77808 */ /* 0x000fe40005000000 */
[----:B------:R-:W-:-:S02]  /*57a0*/  FSEL R202, R168, -INF , !P5 ;  /* 0xff800000a8ca7808 */ /* 0x000fc40006800000 */
[----:B------:R-:W-:Y:S02]  /*57b0*/  FSEL R195, R174, -INF , !P3 ;  /* 0xff800000aec37808 */ /* 0x000fe40005800000 */
[C---:B------:R-:W-:Y:S02]  /*57c0*/  ISETP.GE.AND P2, PT, R5.reuse, R10, PT ;  /* 0x0000000a0500720c */ /* 0x040fe40003f46270 */
[----:B------:R-:W-:Y:S02]  /*57d0*/  ISETP.GE.AND P5, PT, R5, R2, PT ;  /* 0x000000020500720c */ /* 0x000fe40003fa6270 */
[----:B------:R-:W-:Y:S02]  /*57e0*/  FSEL R165, R170, -INF , !P1 ;  /* 0xff800000aaa57808 */ /* 0x000fe40004800000 */
[----:B------:R-:W-:Y:S02]  /*57f0*/  FSEL R15, R15, -INF , !P4 ;  /* 0xff8000000f0f7808 */ /* 0x000fe40006000000 */
[----:B------:R-:W-:-:S02]  /*5800*/  ISETP.GE.AND P3, PT, R21, R10, PT ;  /* 0x0000000a1500720c */ /* 0x000fc40003f66270 */
[----:B------:R-:W-:Y:S02]  /*5810*/  ISETP.GE.AND P1, PT, R17, R10, PT ;  /* 0x0000000a1100720c */ /* 0x000fe40003f26270 */
[C---:B------:R-:W-:Y:S02]  /*5820*/  ISETP.GE.AND P4, PT, R185.reuse, R2, PT ;  /* 0x00000002b900720c */ /* 0x040fe40003f86270 */
[C---:B------:R-:W-:Y:S02]  /*5830*/  IADD3 R5, R185.reuse, 0x38, RZ ;  /* 0x00000038b9057810 */ /* 0x040fe40007ffe0ff */
[----:B------:R-:W-:Y:S02]  /*5840*/  IADD3 R185, R185, 0x39, RZ ;  /* 0x00000039b9b97810 */ /* 0x000fe40007ffe0ff */
[----:B------:R-:W-:Y:S02]  /*5850*/  FSEL R194, R169, -INF , !P3 ;  /* 0xff800000a9c27808 */ /* 0x000fe40005800000 */
[----:B------:R-:W-:-:S02]  /*5860*/  FSEL R6, R13, -INF , !P6 ;  /* 0xff8000000d067808 */ /* 0x000fc40007000000 */
[----:B------:R-:W-:Y:S02]  /*5870*/  FSEL R184, R32, -INF , !P2 ;  /* 0xff80000020b87808 */ /* 0x000fe40005000000 */
[----:B------:R-:W-:Y:S02]  /*5880*/  FSEL R183, R34, -INF , !P5 ;  /* 0xff80000022b77808 */ /* 0x000fe40006800000 */
[----:B------:R-:W-:Y:S02]  /*5890*/  FSEL R182, R33, -INF , !P1 ;  /* 0xff80000021b67808 */ /* 0x000fe40004800000 */
[----:B------:R-:W-:Y:S02]  /*58a0*/  ISETP.GE.AND P3, PT, R17, R2, PT ;  /* 0x000000021100720c */ /* 0x000fe40003f66270 */
[C---:B------:R-:W-:Y:S02]  /*58b0*/  ISETP.GE.AND P6, PT, R5.reuse, R10, PT ;  /* 0x0000000a0500720c */ /* 0x040fe40003fc6270 */
[----:B------:R-:W-:-:S02]  /*58c0*/  ISETP.GE.AND P2, PT, R5, R2, PT ;  /* 0x000000020500720c */ /* 0x000fc40003f46270 */
[C---:B------:R-:W-:Y:S02]  /*58d0*/  ISETP.GE.AND P5, PT, R185.reuse, R10, PT ;  /* 0x0000000ab900720c */ /* 0x040fe40003fa6270 */
[----:B------:R-:W-:Y:S02]  /*58e0*/  ISETP.GE.AND P1, PT, R185, R2, PT ;  /* 0x00000002b900720c */ /* 0x000fe40003f26270 */
[----:B------:R-:W-:Y:S02]  /*58f0*/  FSEL R14, R14, -INF , !P4 ;  /* 0xff8000000e0e7808 */ /* 0x000fe40006000000 */
[----:B------:R-:W-:Y:S02]  /*5900*/  FSEL R181, R35, -INF , !P3 ;  /* 0xff80000023b57808 */ /* 0x000fe40005800000 */
[----:B------:R-:W-:Y:S02]  /*5910*/  FSEL R166, R28, -INF , !P6 ;  /* 0xff8000001ca67808 */ /* 0x000fe40007000000 */
[----:B------:R-:W-:-:S02]  /*5920*/  FSEL R179, R30, -INF , !P2 ;  /* 0xff8000001eb37808 */ /* 0x000fc40005000000 */
[----:B------:R-:W-:Y:S02]  /*5930*/  FSEL R180, R29, -INF , !P5 ;  /* 0xff8000001db47808 */ /* 0x000fe40006800000 */
        /* <DEDUP_REMOVED lines=13> */
[----:B------:R-:W-:-:S04]  /*5a10*/  LEA R16, P1, R0, c[0x0][0x168], 0x1 ;  /* 0x00005a0000107a11 */ /* 0x000fc800078208ff */
[----:B------:R-:W-:Y:S02]  /*5a20*/  LEA.HI.X R5, R18, R243, R5, 0x6, P0 ;  /* 0x000000f312057211 */ /* 0x000fe400000f3405 */
[----:B------:R-:W-:Y:S02]  /*5a30*/  IADD3 R18, P0, R16, UR18, RZ ;  /* 0x0000001210127c10 */ /* 0x000fe4000ff1e0ff */
[----:B------:R-:W-:-:S04]  /*5a40*/  LEA.HI.X R17, R0, c[0x0][0x16c], R5, 0x1, P1 ;  /* 0x00005b0000117a11 */ /* 0x000fc800008f0c05 */
        /* <DEDUP_REMOVED lines=13> */
.L_x_153:
[----:B------:R-:W-:Y:S01]  /*5b20*/  FMNMX.FTZ R5, R164, R12, !PT ;  /* 0x0000000ca4057209 */ /* 0x000fe20007810000 */
[----:B------:R-:W-:Y:S01]  /*5b30*/  LDSM.16.MT88.4 R28, [R225+0x18800] ;  /* 0x01880000e11c783b */ /* 0x000fe20000004200 */
[----:B-1----:R-:W-:Y:S01]  /*5b40*/  FMNMX.FTZ R16, R3, R14, !PT ;  /* 0x0000000e03107209 */ /* 0x002fe20007810000 */
        /* <DEDUP_REMOVED lines=76> */
[--C-:B------:R-:W-:Y:S01]  /*6010*/  FFMA.FTZ R193, R193, c[0x0][0x23c], -R178.reuse ;  /* 0x00008f00c1c17a23 */ /* 0x100fe200000108b2 */
[----:B------:R-:W-:Y:S01]  /*6020*/  MUFU.EX2 R170, R170 ;  /* 0x000000aa00aa7308 */ /* 0x000fe20000000800 */
[----:B---3--:R-:W-:Y:S01]  /*6030*/  F2FP.PACK_AB R4, R173, R174 ;  /* 0x000000aead04723e */ /* 0x008fe200000000ff */
[--C-:B------:R-:W-:Y:S02]  /*6040*/  FFMA.FTZ R199, R196, c[0x0][0x23c], -R185.reuse ;  /* 0x00008f00c4c77a23 */ /* 0x100fe400000108b9 */
[--C-:B------:R-:W-:Y:S02]  /*6050*/  FFMA.FTZ R201, R194, c[0x0][0x23c], -R185.reuse ;  /* 0x00008f00c2c97a23 */ /* 0x100fe400000108b9 */
[----:B------:R-:W-:Y:S02]  /*6060*/  FFMA.FTZ R196, R202, c[0x0][0x23c], -R185 ;  /* 0x00008f00cac47a23 */ /* 0x000fe400000108b9 */
[----:B------:R-:W3:Y:S01]  /*6070*/  MUFU.EX2 R169, R169 ;  /* 0x000000a900a97308 */ /* 0x000ee20000000800 */
[----:B----4-:R-:W-:Y:S01]  /*6080*/  F2FP.PACK_AB R6, R171, R172 ;  /* 0x000000acab06723e */ /* 0x010fe200000000ff */
        /* <DEDUP_REMOVED lines=8> */
[----:B------:R-:W4:Y:S01]  /*6110*/  MUFU.EX2 R175, R175 ;  /* 0x000000af00af7308 */ /* 0x000f220000000800 */
[----:B---3--:R-:W-:Y:S01]  /*6120*/  F2FP.PACK_AB R5, R169, R170 ;  /* 0x000000aaa905723e */ /* 0x008fe200000000ff */
[----:B------:R-:W-:Y:S01]  /*6130*/  LDSM.16.MT88.4 R164, [R225+0x1f000] ;  /* 0x01f00000e1a4783b */ /* 0x000fe20000004200 */
[----:B------:R-:W-:-:S02]  /*6140*/  FFMA.FTZ R184, R184, c[0x0][0x23c], -R185 ;  /* 0x00008f00b8b87a23 */ /* 0x000fc400000108b9 */
[----:B------:R-:W-:Y:S02]  /*6150*/  FFMA.FTZ R185, R180, c[0x0][0x23c], -R185 ;  /* 0x00008f00b4b97a23 */ /* 0x000fe400000108b9 */
[--C-:B------:R-:W-:Y:S01]  /*6160*/  FFMA.FTZ R180, R183, c[0x0][0x23c], -R178.reuse ;  /* 0x00008f00b7b47a23 */ /* 0x100fe200000108b2 */
[----:B------:R-:W3:Y:S01]  /*6170*/  MUFU.EX2 R176, R176 ;  /* 0x000000b000b07308 */ /* 0x000ee20000000800 */
[--C-:B------:R-:W-:Y:S02]  /*6180*/  FFMA.FTZ R181, R181, c[0x0][0x23c], -R178.reuse ;  /* 0x00008f00b5b57a23 */ /* 0x100fe400000108b2 */
[--C-:B------:R-:W-:Y:S02]  /*6190*/  FFMA.FTZ R179, R179, c[0x0][0x23c], -R178.reuse ;  /* 0x00008f00b3b37a23 */ /* 0x100fe400000108b2 */
[----:B------:R-:W-:-:S03]  /*61a0*/  FFMA.FTZ R178, R177, c[0x0][0x23c], -R178 ;  /* 0x00008f00b1b27a23 */ /* 0x000fc600000108b2 */
        /* <DEDUP_REMOVED lines=13> */
[C---:B-1----:R-:W-:Y:S01]  /*6280*/  HMMA.16816.F32 R160, R4.reuse, R20, R160 ;  /* 0x0000001404a0723c */ /* 0x042fe200000018a0 */
[-C--:B------:R-:W-:Y:S01]  /*6290*/  FMUL.FTZ R41, R41, R176.reuse ;  /* 0x000000b029297220 */ /* 0x080fe20000410000 */
[----:B------:R-:W-:Y:S01]  /*62a0*/  MUFU.EX2 R188, R188 ;  /* 0x000000bc00bc7308 */ /* 0x000fe20000000800 */
[-C--:B------:R-:W-:Y:S02]  /*62b0*/  FMUL.FTZ R42, R42, R3.reuse ;  /* 0x000000032a2a7220 */ /* 0x080fe40000410000 */
[-C--:B------:R-:W-:Y:S02]  /*62c0*/  FMUL.FTZ R43, R43, R3.reuse ;  /* 0x000000032b2b7220 */ /* 0x080fe40000410000 */
[-C--:B------:R-:W-:Y:S01]  /*62d0*/  FMUL.FTZ R44, R44, R176.reuse ;  /* 0x000000b02c2c7220 */ /* 0x080fe20000410000 */
[----:B------:R-:W-:Y:S01]  /*62e0*/  HMMA.16816.F32 R36, R4, R22, R36 ;  /* 0x000000160424723c */ /* 0x000fe20000001824 */
[----:B------:R-:W1:Y:S01]  /*62f0*/  LDSM.16.MT88.4 R20, [R224+0x18000] ;  /* 0x01800000e014783b */ /* 0x000e620000004200 */
        /* <DEDUP_REMOVED lines=29> */
[-C--:B------:R-:W-:Y:S02]  /*64d0*/  FMUL.FTZ R63, R63, R3.reuse ;  /* 0x000000033f3f7220 */ /* 0x080fe40000410000 */
[C---:B-1----:R-:W-:Y:S01]  /*64e0*/  HMMA.16816.F32 R56, R4.reuse, R20, R56 ;  /* 0x000000140438723c */ /* 0x042fe20000001838 */
[-C--:B------:R-:W-:Y:S02]  /*64f0*/  FMUL.FTZ R64, R64, R176.reuse ;  /* 0x000000b040407220 */ /* 0x080fe40000410000 */
[-C--:B------:R-:W-:Y:S02]  /*6500*/  FMUL.FTZ R65, R65, R176.reuse ;  /* 0x000000b041417220 */ /* 0x080fe40000410000 */
[-C--:B------:R-:W-:Y:S01]  /*6510*/  FMUL.FTZ R66, R66, R3.reuse ;  /* 0x0000000342427220 */ /* 0x080fe20000410000 */
[----:B------:R-:W-:Y:S01]  /*6520*/  MUFU.EX2 R198, R198 ;  /* 0x000000c600c67308 */ /* 0x000fe20000000800 */
[----:B------:R-:W-:Y:S01]  /*6530*/  FMUL.FTZ R67, R67, R3 ;  /* 0x0000000343437220 */ /* 0x000fe20000410000 */
        /* <DEDUP_REMOVED lines=15> */
[-C--:B------:R-:W-:Y:S01]  /*6630*/  FMUL.FTZ R77, R77, R176.reuse ;  /* 0x000000b04d4d7220 */ /* 0x080fe20000410000 */
        /* <DEDUP_REMOVED lines=32> */
[----:B----4-:R-:W-:Y:S01]  /*6840*/  HMMA.16816.F32 R88, R4, R16, R88 ;  /* 0x000000100458723c */ /* 0x010fe20000001858 */
[-C--:B------:R-:W-:Y:S01]  /*6850*/  FMUL.FTZ R98, R98, R3.reuse ;  /* 0x0000000362627220 */ /* 0x080fe20000410000 */
[----:B------:R-:W-:Y:S01]  /*6860*/  MUFU.EX2 R184, R184 ;  /* 0x000000b800b87308 */ /* 0x000fe20000000800 */
[----:B------:R-:W-:-:S02]  /*6870*/  FMUL.FTZ R99, R99, R3 ;  /* 0x0000000363637220 */ /* 0x000fc40000410000 */
[-C--:B------:R-:W-:Y:S02]  /*6880*/  FMUL.FTZ R100, R100, R176.reuse ;  /* 0x000000b064647220 */ /* 0x080fe40000410000 */
[-C--:B------:R-:W-:Y:S01]  /*6890*/  FMUL.FTZ R101, R101, R176.reuse ;  /* 0x000000b065657220 */ /* 0x080fe20000410000 */
[C---:B------:R-:W-:Y:S01]  /*68a0*/  HMMA.16816.F32 R92, R4.reuse, R18, R92 ;  /* 0x00000012045c723c */ /* 0x040fe2000000185c */
[-C--:B------:R-:W-:Y:S01]  /*68b0*/  FMUL.FTZ R102, R102, R3.reuse ;  /* 0x0000000366667220 */ /* 0x080fe20000410000 */
[----:B------:R-:W4:Y:S01]  /*68c0*/  LDSM.16.MT88.4 R16, [R225+0x1c000] ;  /* 0x01c00000e110783b */ /* 0x000f220000004200 */
[-C--:B------:R-:W-:Y:S01]  /*68d0*/  FMUL.FTZ R103, R103, R3.reuse ;  /* 0x0000000367677220 */ /* 0x080fe20000410000 */
[----:B------:R-:W1:Y:S01]  /*68e0*/  MUFU.EX2 R203, R203 ;  /* 0x000000cb00cb7308 */ /* 0x000e620000000800 */
        /* <DEDUP_REMOVED lines=12> */
[----:B------:R-:W-:Y:S01]  /*69b0*/  MUFU.EX2 R185, R185 ;  /* 0x000000b900b97308 */ /* 0x000fe20000000800 */
        /* <DEDUP_REMOVED lines=16> */
[-C--:B------:R-:W-:Y:S02]  /*6ac0*/  FMUL.FTZ R122, R122, R3.reuse ;  /* 0x000000037a7a7220 */ /* 0x080fe40000410000 */
[----:B------:R-:W-:Y:S01]  /*6ad0*/  FMUL.FTZ R123, R123, R3 ;  /* 0x000000037b7b7220 */ /* 0x000fe20000410000 */
[----:B------:R-:W-:Y:S01]  /*6ae0*/  MUFU.EX2 R179, R179 ;  /* 0x000000b300b37308 */ /* 0x000fe20000000800 */
[----:B------:R-:W-:-:S02]  /*6af0*/  FMUL.FTZ R124, R124, R176 ;  /* 0x000000b07c7c7220 */ /* 0x000fc40000410000 */
        /* <DEDUP_REMOVED lines=10> */
[-C--:B------:R-:W-:Y:S02]  /*6ba0*/  FMUL.FTZ R131, R131, R3.reuse ;  /* 0x0000000383837220 */ /* 0x080fe40000410000 */
[-C--:B------:R-:W-:Y:S02]  /*6bb0*/  FMUL.FTZ R132, R132, R176.reuse ;  /* 0x000000b084847220 */ /* 0x080fe40000410000 */
[-C--:B------:R-:W-:Y:S01]  /*6bc0*/  FMUL.FTZ R133, R133, R176.reuse ;  /* 0x000000b085857220 */ /* 0x080fe20000410000 */
[----:B------:R-:W-:Y:S01]  /*6bd0*/  HMMA.16816.F32 R124, R4, R14, R124 ;  /* 0x0000000e047c723c */ /* 0x000fe2000000187c */
[-C--:B------:R-:W-:Y:S01]  /*6be0*/  FMUL.FTZ R134, R134, R3.reuse ;  /* 0x0000000386867220 */ /* 0x080fe20000410000 */
[----:B------:R-:W2:Y:S01]  /*6bf0*/  LDSM.16.MT88.4 R12, [R225+0x1e000] ;  /* 0x01e00000e10c783b */ /* 0x000ea20000004200 */
[----:B------:R-:W-:Y:S02]  /*6c00*/  FMUL.FTZ R135, R135, R3 ;  /* 0x0000000387877220 */ /* 0x000fe40000410000 */
        /* <DEDUP_REMOVED lines=14> */
[----:B----4-:R-:W-:Y:S01]  /*6cf0*/  HMMA.16816.F32 R136, R4, R16, R136 ;  /* 0x000000100488723c */ /* 0x010fe20000001888 */
[----:B------:R-:W-:Y:S02]  /*6d00*/  FMUL.FTZ R143, R143, R3 ;  /* 0x000000038f8f7220 */ /* 0x000fe40000410000 */
[----:B------:R-:W-:-:S02]  /*6d10*/  FMUL.FTZ R144, R144, R176 ;  /* 0x000000b090907220 */ /* 0x000fc40000410000 */
[-C--:B------:R-:W-:Y:S02]  /*6d20*/  FMUL.FTZ R145, R145, R176.reuse ;  /* 0x000000b091917220 */ /* 0x080fe40000410000 */
[-C--:B------:R-:W-:Y:S01]  /*6d30*/  FMUL.FTZ R146, R146, R3.reuse ;  /* 0x0000000392927220 */ /* 0x080fe20000410000 */
[C---:B------:R-:W-:Y:S01]  /*6d40*/  HMMA.16816.F32 R156, R4.reuse, R18, R156 ;  /* 0x00000012049c723c */ /* 0x040fe2000000189c */
[-C--:B------:R-:W-:Y:S01]  /*6d50*/  FMUL.FTZ R147, R147, R3.reuse ;  /* 0x0000000393937220 */ /* 0x080fe20000410000 */
[----:B------:R-:W4:Y:S01]  /*6d60*/  LDSM.16.MT88.4 R16, [R228+0x18800] ;  /* 0x01880000e410783b */ /* 0x000f220000004200 */
        /* <DEDUP_REMOVED lines=8> */
[C---:B------:R-:W-:Y:S01]  /*6df0*/  HMMA.16816.F32 R144, R4.reuse, R14, R144 ;  /* 0x0000000e0490723c */ /* 0x040fe20000001890 */
[----:B------:R-:W2:Y:S01]  /*6e00*/  LDSM.16.MT88.4 R12, [R226+0x18800] ;  /* 0x01880000e20c783b */ /* 0x000ea20000004200 */
[-C--:B------:R-:W-:Y:S02]  /*6e10*/  FMUL.FTZ R151, R151, R3.reuse ;  /* 0x0000000397977220 */ /* 0x080fe40000410000 */
[----:B------:R-:W-:Y:S02]  /*6e20*/  FFMA.FTZ R174, R251, R176, R174 ;  /* 0x000000b0fbae7223 */ /* 0x000fe400000100ae */
[----:B------:R-:W-:Y:S01]  /*6e30*/  FFMA.FTZ R170, R249, R3, R170 ;  /* 0x00000003f9aa7223 */ /* 0x000fe200000100aa */
[----:B------:R-:W-:Y:S01]  /*6e40*/  MOV R3, R0 ;  /* 0x0000000000037202 */ /* 0x000fe20000000f00 */
[----:B-1----:R-:W-:Y:S01]  /*6e50*/  HMMA.16816.F32 R152, R4, R20, R152 ;  /* 0x000000140498723c */ /* 0x002fe20000001898 */
[----:B------:R-:W-:-:S02]  /*6e60*/  FADD.FTZ R173, R173, R174 ;  /* 0x000000aeadad7221 */ /* 0x000fc40000010000 */
[----:B------:R-:W-:Y:S02]  /*6e70*/  FADD.FTZ R169, R169, R170 ;  /* 0x000000aaa9a97221 */ /* 0x000fe40000010000 */
[----:B------:R-:W-:Y:S02]  /*6e80*/  FADD.FTZ R172, R172, R173 ;  /* 0x000000adacac7221 */ /* 0x000fe40000010000 */
[----:B------:R-:W-:Y:S01]  /*6e90*/  FADD.FTZ R168, R168, R169 ;  /* 0x000000a9a8a87221 */ /* 0x000fe20000010000 */
[----:B------:R-:W-:Y:S01]  /*6ea0*/  HMMA.16816.F32 R148, R4, R22, R148 ;  /* 0x000000160494723c */ /* 0x000fe20000001894 */
[----:B------:R-:W1:Y:S01]  /*6eb0*/  LDSM.16.MT88.4 R20, [R228+0x1a800] ;  /* 0x01a80000e414783b */ /* 0x000e620000004200 */
[----:B------:R-:W-:Y:S02]  /*6ec0*/  FADD.FTZ R171, R171, R172 ;  /* 0x000000acabab7221 */ /* 0x000fe40000010000 */
[----:B------:R-:W-:-:S03]  /*6ed0*/  FADD.FTZ R175, R175, R168 ;  /* 0x000000a8afaf7221 */ /* 0x000fc60000010000 */
[----:B---3--:R-:W-:Y:S01]  /*6ee0*/  F2FP.PACK_AB R4, R187, R186 ;  /* 0x000000babb04723e */ /* 0x008fe200000000ff */
[----:B------:R-:W-:Y:S01]  /*6ef0*/  FADD.FTZ R186, R186, R171 ;  /* 0x000000abbaba7221 */ /* 0x000fe20000010000 */
[----:B-----5:R-:W-:Y:S01]  /*6f00*/  F2FP.PACK_AB R5, R191, R190 ;  /* 0x000000bebf05723e */ /* 0x020fe200000000ff */
[----:B------:R-:W-:Y:S01]  /*6f10*/  FADD.FTZ R190, R190, R175 ;  /* 0x000000afbebe7221 */ /* 0x000fe20000010000 */
[----:B------:R-:W-:Y:S01]  /*6f20*/  F2FP.PACK_AB R6, R189, R188 ;  /* 0x000000bcbd06723e */ /* 0x000fe200000000ff */
[----:B------:R-:W-:Y:S01]  /*6f30*/  FADD.FTZ R187, R187, R186 ;  /* 0x000000babbbb7221 */ /* 0x000fe20000010000 */
[----:B------:R-:W-:Y:S01]  /*6f40*/  F2FP.PACK_AB R7, R193, R192 ;  /* 0x000000c0c107723e */ /* 0x000fe200000000ff */
[----:B------:R-:W-:Y:S02]  /*6f50*/  FADD.FTZ R191, R191, R190 ;  /* 0x000000bebfbf7221 */ /* 0x000fe40000010000 */
[----:B------:R-:W-:Y:S02]  /*6f60*/  FADD.FTZ R188, R188, R187 ;  /* 0x000000bbbcbc7221 */ /* 0x000fe40000010000 */
[----:B------:R-:W-:-:S02]  /*6f70*/  FADD.FTZ R192, R192, R191 ;  /* 0x000000bfc0c07221 */ /* 0x000fc40000010000 */
[----:B----4-:R-:W-:Y:S01]  /*6f80*/  HMMA.16816.F32 R160, R4, R16, R160 ;  /* 0x0000001004a0723c */ /* 0x010fe200000018a0 */
        /* <DEDUP_REMOVED lines=25> */
[C---:B-----5:R-:W-:Y:S08]  /*7120*/  HMMA.16816.F32 R96, R4.reuse, R24, R96 ;  /* 0x000000180460723c */ /* 0x060ff00000001860 */
        /* <DEDUP_REMOVED lines=20> */
[C---:B------:R-:W-:Y:S08]  /*7270*/  HMMA.16816.F32 R140, R4.reuse, R32, R140 ;  /* 0x00000020048c723c */ /* 0x040ff0000000188c */
[----:B------:R-:W-:Y:S01]  /*7280*/  HMMA.16816.F32 R144, R4, R34, R144 ;  /* 0x000000220490723c */ /* 0x000fe20000001890 */
[----:B------:R-:W-:Y:S06]  /*7290*/  LDSM.16.MT88.4 R32, [R226+0x1f000] ;  /* 0x01f00000e220783b */ /* 0x000fec0000004200 */
        /* <DEDUP_REMOVED lines=51> */
[C---:B------:R-:W-:Y:S08]  /*75d0*/  HMMA.16816.F32 R136, R4.reuse, R32, R136 ;  /* 0x000000200488723c */ /* 0x040ff00000001888 */
[C---:B------:R-:W-:Y:S01]  /*75e0*/  HMMA.16816.F32 R156, R4.reuse, R34, R156 ;  /* 0x00000022049c723c */ /* 0x040fe2000000189c */
[----:B------:R-:W-:Y:S07]  /*75f0*/  LDSM.16.MT88.4 R32, [R228+0x1b800] ;  /* 0x01b80000e420783b */ /* 0x000fee0000004200 */
[C---:B------:R-:W-:Y:S07]  /*7600*/  HMMA.16816.F32 R140, R4.reuse, R164, R140 ;  /* 0x000000a4048c723c */ /* 0x040fee000000188c */
[----:B------:R-:W-:Y:S01]  /*7610*/  MOV R164, R200 ;  /* 0x000000c800a47202 */ /* 0x000fe20000000f00 */
[C---:B------:R-:W-:Y:S08]  /*7620*/  HMMA.16816.F32 R144, R4.reuse, R166, R144 ;  /* 0x000000a60490723c */ /* 0x040ff00000001890 */
[C---:B-----5:R-:W-:Y:S08]  /*7630*/  HMMA.16816.F32 R152, R4.reuse, R24, R152 ;  /* 0x000000180498723c */ /* 0x060ff00000001898 */
        /* <DEDUP_REMOVED lines=24> */
[C---:B-1----:R-:W-:Y:S08]  /*77c0*/  HMMA.16816.F32 R80, R4.reuse, R20, R80 ;  /* 0x000000140450723c */ /* 0x042ff00000001850 */
[C---:B------:R-:W-:Y:S01]  /*77d0*/  HMMA.16816.F32 R84, R4.reuse, R22, R84 ;  /* 0x000000160454723c */ /* 0x040fe20000001854 */
[----:B------:R-:W1:Y:S07]  /*77e0*/  LDSM.16.MT88.4 R20, [R228+0x1f800] ;  /* 0x01f80000e414783b */ /* 0x000e6e0000004200 */
[C---:B------:R-:W-:Y:S01]  /*77f0*/  HMMA.16816.F32 R60, R4.reuse, R30, R60 ;  /* 0x0000001e043c723c */ /* 0x040fe2000000183c */
[----:B------:R-:W4:Y:S07]  /*7800*/  LDSM.16.MT88.4 R28, [R226+0x1d800] ;  /* 0x01d80000e21c783b */ /* 0x000f2e0000004200 */
[C---:B------:R-:W-:Y:S08]  /*7810*/  HMMA.16816.F32 R64, R4.reuse, R32, R64 ;  /* 0x000000200440723c */ /* 0x040ff00000001840 */
[C---:B------:R-:W-:Y:S01]  /*7820*/  HMMA.16816.F32 R68, R4.reuse, R34, R68 ;  /* 0x000000220444723c */ /* 0x040fe20000001844 */
[----:B------:R-:W5:Y:S07]  /*7830*/  LDSM.16.MT88.4 R32, [R225+0x1d800] ;  /* 0x01d80000e120783b */ /* 0x000f6e0000004200 */
[C---:B------:R-:W-:Y:S08]  /*7840*/  HMMA.16816.F32 R72, R4.reuse, R24, R72 ;  /* 0x000000180448723c */ /* 0x040ff00000001848 */
[C---:B------:R-:W-:Y:S01]  /*7850*/  HMMA.16816.F32 R76, R4.reuse, R26, R76 ;  /* 0x0000001a044c723c */ /* 0x040fe2000000184c */
[----:B------:R-:W4:Y:S07]  /*7860*/  LDSM.16.MT88.4 R24, [R224+0x1d800] ;  /* 0x01d80000e018783b */ /* 0x000f2e0000004200 */
[C---:B---3--:R-:W-:Y:S08]  /*7870*/  HMMA.16816.F32 R88, R4.reuse, R16, R88 ;  /* 0x000000100458723c */ /* 0x048ff00000001858 */
[C---:B------:R-:W-:Y:S01]  /*7880*/  HMMA.16816.F32 R92, R4.reuse, R18, R92 ;  /* 0x00000012045c723c */ /* 0x040fe2000000185c */
[----:B------:R-:W3:Y:S07]  /*7890*/  LDSM.16.MT88.4 R16, [R226+0x1f800] ;  /* 0x01f80000e210783b */ /* 0x000eee0000004200 */
[C---:B--2---:R-:W-:Y:S08]  /*78a0*/  HMMA.16816.F32 R96, R4.reuse, R12, R96 ;  /* 0x0000000c0460723c */ /* 0x044ff00000001860 */
[C---:B------:R-:W-:Y:S01]  /*78b0*/  HMMA.16816.F32 R100, R4.reuse, R14, R100 ;  /* 0x0000000e0464723c */ /* 0x040fe20000001864 */
[----:B------:R-:W2:Y:S07]  /*78c0*/  LDSM.16.MT88.4 R12, [R225+0x1f800] ;  /* 0x01f80000e10c783b */ /* 0x000eae0000004200 */
[C---:B-1----:R-:W-:Y:S08]  /*78d0*/  HMMA.16816.F32 R128, R4.reuse, R20, R128 ;  /* 0x000000140480723c */ /* 0x042ff00000001880 */
[C---:B------:R-:W-:Y:S01]  /*78e0*/  HMMA.16816.F32 R132, R4.reuse, R22, R132 ;  /* 0x000000160484723c */ /* 0x040fe20000001884 */
[----:B------:R-:W1:Y:S07]  /*78f0*/  LDSM.16.MT88.4 R20, [R224+0x1f800] ;  /* 0x01f80000e014783b */ /* 0x000e6e0000004200 */
[C---:B----4-:R-:W-:Y:S08]  /*7900*/  HMMA.16816.F32 R104, R4.reuse, R28, R104 ;  /* 0x0000001c0468723c */ /* 0x050ff00000001868 */
[C---:B------:R-:W-:Y:S08]  /*7910*/  HMMA.16816.F32 R108, R4.reuse, R30, R108 ;  /* 0x0000001e046c723c */ /* 0x040ff0000000186c */
[C---:B-----5:R-:W-:Y:S08]  /*7920*/  HMMA.16816.F32 R112, R4.reuse, R32, R112 ;  /* 0x000000200470723c */ /* 0x060ff00000001870 */
[C---:B------:R-:W-:Y:S08]  /*7930*/  HMMA.16816.F32 R116, R4.reuse, R34, R116 ;  /* 0x000000220474723c */ /* 0x040ff00000001874 */
[C---:B------:R-:W-:Y:S08]  /*7940*/  HMMA.16816.F32 R120, R4.reuse, R24, R120 ;  /* 0x000000180478723c */ /* 0x040ff00000001878 */
[C---:B------:R-:W-:Y:S08]  /*7950*/  HMMA.16816.F32 R124, R4.reuse, R26, R124 ;  /* 0x0000001a047c723c */ /* 0x040ff0000000187c */
[C---:B---3--:R-:W-:Y:S08]  /*7960*/  HMMA.16816.F32 R136, R4.reuse, R16, R136 ;  /* 0x000000100488723c */ /* 0x048ff00000001888 */
[C---:B------:R-:W-:Y:S08]  /*7970*/  HMMA.16816.F32 R156, R4.reuse, R18, R156 ;  /* 0x00000012049c723c */ /* 0x040ff0000000189c */
[C---:B--2---:R-:W-:Y:S08]  /*7980*/  HMMA.16816.F32 R140, R4.reuse, R12, R140 ;  /* 0x0000000c048c723c */ /* 0x044ff0000000188c */
[C---:B------:R-:W-:Y:S08]  /*7990*/  HMMA.16816.F32 R144, R4.reuse, R14, R144 ;  /* 0x0000000e0490723c */ /* 0x040ff00000001890 */
[C---:B-1----:R-:W-:Y:S08]  /*79a0*/  HMMA.16816.F32 R152, R4.reuse, R20, R152 ;  /* 0x000000140498723c */ /* 0x042ff00000001898 */
[----:B------:R-:W-:Y:S01]  /*79b0*/  HMMA.16816.F32 R148, R4, R22, R148 ;  /* 0x000000160494723c */ /* 0x000fe20000001894 */
[----:B------:R-:W-:Y:S11]  /*79c0*/  @!P0 BRA `(.L_x_152) ;  /* 0x000034c000008947 */ /* 0x000ff60003800000 */
[----:B------:R-:W-:Y:S01]  /*79d0*/  UIADD3 UR11, UR8, -0x3, URZ ;  /* 0xfffffffd080b7890 */ /* 0x000fe2000fffe03f */
[----:B------:R-:W-:-:S04]  /*79e0*/  DEPBAR.LE SB0, 0x0 ;  /* 0x000080000000791a */ /* 0x000fc80000000000 */
[----:B------:R-:W-:Y:S01]  /*79f0*/  USHF.R.S32.HI UR6, URZ, 0x1f, UR11 ;  /* 0x0000001f3f067899 */ /* 0x000fe2000801140b */
[----:B------:R-:W-:Y:S01]  /*7a00*/  IMAD.MOV.U32 R4, RZ, RZ, c[0x0][0x1a0] ;  /* 0x00006800ff047624 */ /* 0x000fe200078e00ff */
[----:B------:R-:W-:Y:S01]  /*7a10*/  ULDC.64 UR4, c[0x0][0x1a0] ;  /* 0x0000680000047ab9 */ /* 0x000fe20000000a00 */
[----:B------:R-:W-:Y:S01]  /*7a20*/  IMAD.MOV.U32 R3, RZ, RZ, c[0x0][0x1a4] ;  /* 0x00006900ff037624 */ /* 0x000fe200078e00ff */
[----:B------:R-:W-:Y:S02]  /*7a30*/  UIMAD UR6, UR6, UR4, URZ ;  /* 0x00000004060672a4 */ /* 0x000fe4000f8e023f */
        /* <DEDUP_REMOVED lines=11> */
[----:B------:R-:W-:Y:S02]  /*7af0*/  LEA R14, P0, R4, R12, 0x6 ;  /* 0x0000000c040e7211 */ /* 0x000fe400078030ff */
[----:B------:R-:W-:-:S04]  /*7b00*/  LEA.HI.X R13, R6, c[0x0][0x174], R5, 0x1, P1 ;  /* 0x00005d00060d7a11 */ /* 0x000fc800008f0c05 */
[----:B------:R-:W-:Y:S01]  /*7b10*/  LEA.HI.X R15, R4, R13, R3, 0x6, P0 ;  /* 0x0000000d040f7211 */ /* 0x000fe200000f3403 */
        /* <DEDUP_REMOVED lines=210> */
[C---:B------:R-:W-:Y:S01]  /*8840*/  IADD3 R11, R3.reuse, 0x1, RZ ;  /* 0x00000001030b7810 */ /* 0x040fe20007ffe0ff */
[----:B------:R-:W1:Y:S01]  /*8850*/  LDSM.16.M88.4 R184, [R220+0x7000] ;  /* 0x00700000dcb8783b */ /* 0x000e620000000200 */
[----:B------:R-:W-:Y:S02]  /*8860*/  IADD3 R23, R3, 0x11, RZ ;  /* 0x0000001103177810 */ /* 0x000fe40007ffe0ff */
[C---:B------:R-:W-:Y:S02]  /*8870*/  ISETP.GE.AND P6, PT, R11.reuse, R10, PT ;  /* 0x0000000a0b00720c */ /* 0x040fe40003fc6270 */
[----:B------:R-:W-:Y:S01]  /*8880*/  ISETP.GE.AND P4, PT, R11, R2, PT ;  /* 0x000000020b00720c */ /* 0x000fe20003f86270 */
[----:B-----5:R-:W-:Y:S01]  /*8890*/  HMMA.16816.F32 R176, R24, R16, R176 ;  /* 0x0000001018b0723c */ /* 0x020fe200000018b0 */
[----:B------:R-:W-:-:S04]  /*88a0*/  IADD3 R11, R3, 0x9, RZ ;  /* 0x00000009030b7810 */ /* 0x000fc80007ffe0ff */
[----:B------:R-:W-:Y:S02]  /*88b0*/  ISETP.GE.AND P1, PT, R11, R10, PT ;  /* 0x0000000a0b00720c */ /* 0x000fe40003f26270 */
[----:B------:R-:W-:Y:S01]  /*88c0*/  IADD3 R17, R3, 0x8, RZ ;  /* 0x0000000803117810 */ /* 0x000fe20007ffe0ff */
[----:B------:R-:W-:Y:S01]  /*88d0*/  HMMA.16816.F32 R172, R24, R18, R172 ;  /* 0x0000001218ac723c */ /* 0x000fe200000018ac */
[----:B------:R-:W-:Y:S02]  /*88e0*/  ISETP.GE.AND P3, PT, R11, R2, PT ;  /* 0x000000020b00720c */ /* 0x000fe40003f66270 */
[C---:B------:R-:W-:Y:S02]  /*88f0*/  ISETP.GE.AND P2, PT, R17.reuse, R10, PT ;  /* 0x0000000a1100720c */ /* 0x040fe40003f46270 */
[----:B------:R-:W-:Y:S02]  /*8900*/  ISETP.GE.AND P5, PT, R17, R2, PT ;  /* 0x000000021100720c */ /* 0x000fe40003fa6270 */
[----:B------:R-:W-:Y:S01]  /*8910*/  IADD3 R17, R3, 0x10, RZ ;  /* 0x0000001003117810 */ /* 0x000fe20007ffe0ff */
[----:B------:R-:W-:Y:S01]  /*8920*/  HMMA.16816.F32 R12, R192, R196, R12 ;  /* 0x000000c4c00c723c */ /* 0x000fe2000000180c */
[----:B------:R-:W-:-:S02]  /*8930*/  FSEL R11, R4, -INF , !P2 ;  /* 0xff800000040b7808 */ /* 0x000fc40005000000 */
[C---:B------:R-:W-:Y:S02]  /*8940*/  ISETP.GE.AND P0, PT, R17.reuse, R10, PT ;  /* 0x0000000a1100720c */ /* 0x040fe40003f06270 */
[----:B------:R-:W-:Y:S02]  /*8950*/  ISETP.GE.AND P2, PT, R17, R2, PT ;  /* 0x000000021100720c */ /* 0x000fe40003f46270 */
[----:B------:R-:W2:Y:S01]  /*8960*/  LDSM.16.M88.4 R16, [R220+0x7800] ;  /* 0x00780000dc10783b */ /* 0x000ea20000000200 */
[----:B------:R-:W-:Y:S01]  /*8970*/  HMMA.16816.F32 R32, R192, R180, R32 ;  /* 0x000000b4c020723c */ /* 0x000fe20000001820 */
[----:B------:R-:W-:Y:S01]  /*8980*/  FSEL R6, R6, -INF , !P5 ;  /* 0xff80000006067808 */ /* 0x000fe20006800000 */
[----:B------:R-:W-:-:S04]  /*8990*/  DEPBAR.LE SB0, 0x0 ;  /* 0x000080000000791a */ /* 0x000fc80000000000 */
[----:B------:R-:W-:Y:S02]  /*89a0*/  FSEL R5, R5, -INF , !P1 ;  /* 0xff80000005057808 */ /* 0x000fe40004800000 */
[----:B------:R-:W-:Y:S01]  /*89b0*/  HMMA.16816.F32 R28, R192, R182, R28 ;  /* 0x000000b6c01c723c */ /* 0x000fe2000000181c */
[C---:B------:R-:W-:Y:S02]  /*89c0*/  ISETP.GE.AND P5, PT, R23.reuse, R10, PT ;  /* 0x0000000a1700720c */ /* 0x040fe40003fa6270 */
[----:B------:R-:W-:Y:S02]  /*89d0*/  ISETP.GE.AND P1, PT, R23, R2, PT ;  /* 0x000000021700720c */ /* 0x000fe40003f26270 */
[----:B------:R-:W-:Y:S02]  /*89e0*/  FSEL R4, R7, -INF , !P3 ;  /* 0xff80000007047808 */ /* 0x000fe40005800000 */
[C---:B------:R-:W-:Y:S01]  /*89f0*/  IADD3 R23, R3.reuse, 0x18, RZ ;  /* 0x0000001803177810 */ /* 0x040fe20007ffe0ff */
[----:B-1----:R-:W-:Y:S01]  /*8a00*/  HMMA.16816.F32 R168, R24, R184, R168 ;  /* 0x000000b818a8723c */ /* 0x002fe200000018a8 */
[----:B------:R-:W-:-:S02]  /*8a10*/  IADD3 R7, R3, 0x19, RZ ;  /* 0x0000001903077810 */ /* 0x000fc40007ffe0ff */
[----:B------:R-:W-:Y:S02]  /*8a20*/  FSEL R189, R177, -INF , !P5 ;  /* 0xff800000b1bd7808 */ /* 0x000fe40006800000 */
[-C--:B------:R-:W-:Y:S02]  /*8a30*/  ISETP.GE.AND P3, PT, R23, R10.reuse, PT ;  /* 0x0000000a1700720c */ /* 0x080fe40003f66270 */
[----:B------:R-:W-:Y:S01]  /*8a40*/  FSEL R184, R178, -INF , !P2 ;  /* 0xff800000b2b87808 */ /* 0x000fe20005000000 */
[----:B------:R-:W-:Y:S01]  /*8a50*/  HMMA.16816.F32 R164, R24, R186, R164 ;  /* 0x000000ba18a4723c */ /* 0x000fe200000018a4 */
[----:B------:R-:W-:Y:S02]  /*8a60*/  FSEL R199, R176, -INF , !P0 ;  /* 0xff800000b0c77808 */ /* 0x000fe40004000000 */
[C---:B------:R-:W-:Y:S02]  /*8a70*/  ISETP.GE.AND P2, PT, R7.reuse, R10, PT ;  /* 0x0000000a0700720c */ /* 0x040fe40003f46270 */
[----:B------:R-:W-:-:S02]  /*8a80*/  ISETP.GE.AND P5, PT, R7, R2, PT ;  /* 0x000000020700720c */ /* 0x000fc40003fa6270 */
[----:B------:R-:W-:Y:S01]  /*8a90*/  ISETP.GE.AND P0, PT, R23, R2, PT ;  /* 0x000000021700720c */ /* 0x000fe20003f06270 */
[C---:B------:R-:W-:Y:S01]  /*8aa0*/  HMMA.16816.F32 R12, R24.reuse, R20, R12 ;  /* 0x00000014180c723c */ /* 0x040fe2000000180c */
[C---:B------:R-:W-:Y:S02]  /*8ab0*/  IADD3 R7, R3.reuse, 0x20, RZ ;  /* 0x0000002003077810 */ /* 0x040fe40007ffe0ff */
[----:B------:R-:W-:Y:S02]  /*8ac0*/  IADD3 R23, R3, 0x21, RZ ;  /* 0x0000002103177810 */ /* 0x000fe40007ffe0ff */
[----:B------:R-:W-:Y:S02]  /*8ad0*/  FSEL R198, R179, -INF , !P1 ;  /* 0xff800000b3c67808 */ /* 0x000fe40004800000 */
[----:B------:R-:W-:Y:S01]  /*8ae0*/  FSEL R187, R172, -INF , !P3 ;  /* 0xff800000acbb7808 */ /* 0x000fe20005800000 */
[----:B--2---:R-:W-:Y:S01]  /*8af0*/  HMMA.16816.F32 R32, R24, R16, R32 ;  /* 0x000000101820723c */ /* 0x004fe20000001820 */
[----:B------:R-:W-:-:S02]  /*8b00*/  ISETP.GE.AND P1, PT, R7, R10, PT ;  /* 0x0000000a0700720c */ /* 0x000fc40003f26270 */
[----:B------:R-:W-:Y:S02]  /*8b10*/  ISETP.GE.AND P3, PT, R7, R2, PT ;  /* 0x000000020700720c */ /* 0x000fe40003f66270 */
[----:B------:R-:W-:Y:S02]  /*8b20*/  FSEL R186, R174, -INF , !P0 ;  /* 0xff800000aeba7808 */ /* 0x000fe40004000000 */
[----:B------:R-:W-:Y:S01]  /*8b30*/  ISETP.GE.AND P0, PT, R23, R10, PT ;  /* 0x0000000a1700720c */ /* 0x000fe20003f06270 */
[----:B------:R-:W-:Y:S01]  /*8b40*/  HMMA.16816.F32 R28, R24, R18, R28 ;  /* 0x00000012181c723c */ /* 0x000fe2000000181c */
[C---:B------:R-:W-:Y:S02]  /*8b50*/  IADD3 R7, R3.reuse, 0x28, RZ ;  /* 0x0000002803077810 */ /* 0x040fe40007ffe0ff */
[----:B------:R-:W-:Y:S02]  /*8b60*/  IADD3 R21, R3, 0x29, RZ ;  /* 0x0000002903157810 */ /* 0x000fe40007ffe0ff */
[----:B------:R-:W-:-:S02]  /*8b70*/  FSEL R185, R173, -INF , !P2 ;  /* 0xff800000adb97808 */ /* 0x000fc40005000000 */
[----:B------:R-:W-:Y:S02]  /*8b80*/  FSEL R196, R175, -INF , !P5 ;  /* 0xff800000afc47808 */ /* 0x000fe40006800000 */
[----:B------:R-:W-:Y:S02]  /*8b90*/  FSEL R197, R168, -INF , !P1 ;  /* 0xff800000a8c57808 */ /* 0x000fe40004800000 */
[----:B------:R-:W-:Y:S02]  /*8ba0*/  ISETP.GE.AND P2, PT, R23, R2, PT ;  /* 0x000000021700720c */ /* 0x000fe40003f46270 */
[C---:B------:R-:W-:Y:S02]  /*8bb0*/  ISETP.GE.AND P5, PT, R7.reuse, R10, PT ;  /* 0x0000000a0700720c */ /* 0x040fe40003fa6270 */
[----:B------:R-:W-:Y:S02]  /*8bc0*/  ISETP.GE.AND P1, PT, R7, R2, PT ;  /* 0x000000020700720c */ /* 0x000fe40003f26270 */
[----:B------:R-:W-:-:S02]  /*8bd0*/  FSEL R191, R169, -INF , !P0 ;  /* 0xff800000a9bf7808 */ /* 0x000fc40004000000 */
[----:B------:R-:W-:Y:S02]  /*8be0*/  ISETP.GE.AND P0, PT, R21, R2, PT ;  /* 0x000000021500720c */ /* 0x000fe40003f06270 */
[C---:B------:R-:W-:Y:S02]  /*8bf0*/  IADD3 R7, R3.reuse, 0x30, RZ ;  /* 0x0000003003077810 */ /* 0x040fe40007ffe0ff */
[----:B------:R-:W-:Y:S02]  /*8c00*/  IADD3 R17, R3, 0x31, RZ ;  /* 0x0000003103117810 */ /* 0x000fe40007ffe0ff */
[----:B------:R-:W-:Y:S02]  /*8c10*/  FSEL R190, R171, -INF , !P2 ;  /* 0xff800000abbe7808 */ /* 0x000fe40005000000 */
[----:B------:R-:W-:Y:S01]  /*8c20*/  FSEL R195, R164, -INF , !P5 ;  /* 0xff800000a4c37808 */ /* 0x000fe20006800000 */
[----:B------:R-:W-:Y:S01]  /*8c30*/  BAR.SYNC.DEFER_BLOCKING 0x0 ;  /* 0x0000000000007b1d */ /* 0x000fe20000010000 */
[----:B------:R-:W-:-:S02]  /*8c40*/  ISETP.GE.AND P2, PT, R7, R10, PT ;  /* 0x0000000a0700720c */ /* 0x000fc40003f46270 */
[----:B------:R-:W-:Y:S02]  /*8c50*/  ISETP.GE.AND P5, PT, R7, R2, PT ;  /* 0x000000020700720c */ /* 0x000fe40003fa6270 */
[----:B------:R-:W-:Y:S02]  /*8c60*/  FSEL R188, R166, -INF , !P1 ;  /* 0xff800000a6bc7808 */ /* 0x000fe40004800000 */
[----:B------:R-:W-:Y:S02]  /*8c70*/  FSEL R194, R167, -INF , !P0 ;  /* 0xff800000a7c27808 */ /* 0x000fe40004000000 */
[----:B------:R-:W-:Y:S02]  /*8c80*/  FSEL R16, R15, -INF , !P4 ;  /* 0xff8000000f107808 */ /* 0x000fe40006000000 */
[-C--:B------:R-:W-:Y:S02]  /*8c90*/  ISETP.GE.AND P1, PT, R17, R10.reuse, PT ;  /* 0x0000000a1100720c */ /* 0x080fe40003f26270 */
[----:B------:R-:W-:-:S02]  /*8ca0*/  ISETP.GE.AND P0, PT, R3, R10, PT ;  /* 0x0000000a0300720c */ /* 0x000fc40003f06270 */
[C---:B------:R-:W-:Y:S02]  /*8cb0*/  ISETP.GE.AND P4, PT, R3.reuse, R2, PT ;  /* 0x000000020300720c */ /* 0x040fe40003f86270 */
[C---:B------:R-:W-:Y:S02]  /*8cc0*/  IADD3 R7, R3.reuse, 0x38, RZ ;  /* 0x0000003803077810 */ /* 0x040fe40007ffe0ff */
[----:B------:R-:W-:Y:S02]  /*8cd0*/  IADD3 R3, R3, 0x39, RZ ;  /* 0x0000003903037810 */ /* 0x000fe40007ffe0ff */
[----:B------:R-:W-:Y:S02]  /*8ce0*/  FSEL R168, R34, -INF , !P5 ;  /* 0xff80000022a87808 */ /* 0x000fe40006800000 */
[----:B------:R-:W-:Y:S02]  /*8cf0*/  FSEL R181, R33, -INF , !P1 ;  /* 0xff80000021b57808 */ /* 0x000fe40004800000 */
[----:B------:R-:W-:-:S02]  /*8d00*/  ISETP.GE.AND P5, PT, R3, R10, PT ;  /* 0x0000000a0300720c */ /* 0x000fc40003fa6270 */
[----:B------:R-:W-:Y:S02]  /*8d10*/  ISETP.GE.AND P1, PT, R3, R2, PT ;  /* 0x000000020300720c */ /* 0x000fe40003f26270 */
[----:B------:R-:W-:Y:S02]  /*8d20*/  FSEL R3, R12, -INF , !P0 ;  /* 0xff8000000c037808 */ /* 0x000fe40004000000 */
[----:B------:R-:W-:Y:S02]  /*8d30*/  PLOP3.LUT P0, PT, PT, PT, UP0, 0x80, 0x0 ;  /* 0x000000000000781c */ /* 0x000fe40003f0f008 */
[----:B------:R-:W-:Y:S02]  /*8d40*/  FSEL R192, R170, -INF , !P3 ;  /* 0xff800000aac07808 */ /* 0x000fe40005800000 */
[----:B------:R-:W-:Y:S02]  /*8d50*/  ISETP.GE.AND P3, PT, R21, R10, PT ;  /* 0x0000000a1500720c */ /* 0x000fe40003f66270 */
[----:B------:R-:W-:-:S02]  /*8d60*/  FSEL R13, R13, -INF , !P6 ;  /* 0xff8000000d0d7808 */ /* 0x000fc40007000000 */
[----:B------:R-:W-:Y:S02]  /*8d70*/  FSEL R193, R165, -INF , !P3 ;  /* 0xff800000a5c17808 */ /* 0x000fe40005800000 */
[----:B------:R-:W-:Y:S02]  /*8d80*/  FSEL R183, R32, -INF , !P2 ;  /* 0xff80000020b77808 */ /* 0x000fe40005000000 */
[----:B------:R-:W-:Y:S02]  /*8d90*/  ISETP.GE.AND P3, PT, R17, R2, PT ;  /* 0x000000021100720c */ /* 0x000fe40003f66270 */
[C---:B------:R-:W-:Y:S02]  /*8da0*/  ISETP.GE.AND P6, PT, R7.reuse, R10, PT ;  /* 0x0000000a0700720c */ /* 0x040fe40003fc6270 */
        /* <DEDUP_REMOVED lines=8> */
[----:B------:R-:W-:Y:S02]  /*8e30*/  UIADD3 UR7, UR8, -0x4, URZ ;  /* 0xfffffffc08077890 */ /* 0x000fe4000fffe03f */
[----:B------:R-:W-:-:S02]  /*8e40*/  ULDC.64 UR4, c[0x0][0x198] ;  /* 0x0000660000047ab9 */ /* 0x000fc40000000a00 */
        /* <DEDUP_REMOVED lines=26> */
.L_x_154:
        /* <DEDUP_REMOVED lines=46> */
[----:B------:R-:W-:-:S05]  /*92d0*/  FMUL.FTZ R170, R164, c[0x0][0x23c] ;  /* 0x00008f00a4aa7a20 */ /* 0x000fca0000410000 */
[----:B------:R-:W-:-:S05]  /*92e0*/  FSEL R170, R170, RZ, P1 ;  /* 0x000000ffaaaa7208 */ /* 0x000fca0000800000 */
[--C-:B------:R-:W-:Y:S01]  /*92f0*/  FFMA.FTZ R172, R3, c[0x0][0x23c], -R170.reuse ;  /* 0x00008f0003ac7a23 */ /* 0x100fe200000108aa */
[----:B--2---:R-:W-:Y:S01]  /*9300*/  FMNMX.FTZ R3, R7, R2, !PT ;  /* 0x0000000207037209 */ /* 0x004fe20007810000 */
[--C-:B------:R-:W-:Y:S01]  /*9310*/  FFMA.FTZ R165, R5, c[0x0][0x23c], -R170.reuse ;  /* 0x00008f0005a57a23 */ /* 0x100fe200000108aa */
[----:B------:R-:W-:Y:S01]  /*9320*/  FSEL R5, R164, RZ, P1 ;  /* 0x000000ffa4057208 */ /* 0x000fe20000800000 */
[--C-:B------:R-:W-:Y:S01]  /*9330*/  FFMA.FTZ R166, R11, c[0x0][0x23c], -R170.reuse ;  /* 0x00008f000ba67a23 */ /* 0x100fe200000108aa */
[C---:B------:R-:W-:Y:S01]  /*9340*/  FSETP.NEU.FTZ.AND P0, PT, R3.reuse, -INF , PT ;  /* 0xff8000000300780b */ /* 0x040fe20003f1d000 */
[C---:B------:R-:W-:Y:S01]  /*9350*/  FMUL.FTZ R177, R3.reuse, c[0x0][0x23c] ;  /* 0x00008f0003b17a20 */ /* 0x040fe20000410000 */
[----:B------:R-:W-:Y:S01]  /*9360*/  MUFU.EX2 R172, R172 ;  /* 0x000000ac00ac7308 */ /* 0x000fe20000000800 */
[----:B------:R-:W-:Y:S01]  /*9370*/  FADD.FTZ R5, R200, -R5 ;  /* 0x80000005c8057221 */ /* 0x000fe20000010000 */
[----:B------:R-:W-:Y:S01]  /*9380*/  FSEL R7, R3, RZ, P0 ;  /* 0x000000ff03077208 */ /* 0x000fe20000000000 */
[----:B------:R-:W-:Y:S01]  /*9390*/  FFMA.FTZ R167, R13, c[0x0][0x23c], -R170 ;  /* 0x00008f000da77a23 */ /* 0x000fe200000108aa */
[----:B------:R-:W-:Y:S01]  /*93a0*/  FSEL R177, R177, RZ, P0 ;  /* 0x000000ffb1b17208 */ /* 0x000fe20000000000 */
[----:B------:R-:W-:Y:S01]  /*93b0*/  FMUL.FTZ R174, R5, c[0x0][0x23c] ;  /* 0x00008f0005ae7a20 */ /* 0x000fe20000410000 */
[----:B------:R-:W-:Y:S01]  /*93c0*/  PLOP3.LUT P0, PT, PT, PT, UP0, 0x80, 0x0 ;  /* 0x000000000000781c */ /* 0x000fe20003f0f008 */
[----:B------:R-:W-:Y:S01]  /*93d0*/  FADD.FTZ R7, R0, -R7 ;  /* 0x8000000700077221 */ /* 0x000fe20000010000 */
[----:B------:R-:W-:Y:S01]  /*93e0*/  MUFU.EX2 R166, R166 ;  /* 0x000000a600a67308 */ /* 0x000fe20000000800 */
[----:B------:R-:W-:-:S02]  /*93f0*/  FFMA.FTZ R11, R14, c[0x0][0x23c], -R177 ;  /* 0x00008f000e0b7a23 */ /* 0x000fc400000108b1 */
[--C-:B------:R-:W-:Y:S01]  /*9400*/  FFMA.FTZ R10, R16, c[0x0][0x23c], -R177.reuse ;  /* 0x00008f00100a7a23 */ /* 0x100fe200000108b1 */
[----:B------:R-:W-:Y:S01]  /*9410*/  LDSM.16.MT88.4 R12, [R225+0x18000] ;  /* 0x01800000e10c783b */ /* 0x000fe20000004200 */
[--C-:B------:R-:W-:Y:S02]  /*9420*/  FFMA.FTZ R2, R6, c[0x0][0x23c], -R177.reuse ;  /* 0x00008f0006027a23 */ /* 0x100fe400000108b1 */
[----:B------:R-:W-:Y:S01]  /*9430*/  FFMA.FTZ R173, R4, c[0x0][0x23c], -R177 ;  /* 0x00008f0004ad7a23 */ /* 0x000fe200000108b1 */
[----:B------:R-:W1:Y:S01]  /*9440*/  MUFU.EX2 R167, R167 ;  /* 0x000000a700a77308 */ /* 0x000e620000000800 */
[----:B------:R-:W-:Y:S01]  /*9450*/  FMUL.FTZ R0, R7, c[0x0][0x23c] ;  /* 0x00008f0007007a20 */ /* 0x000fe20000410000 */
[----:B------:R-:W2:Y:S01]  /*9460*/  LDSM.16.MT88.4 R16, [R226+0x18000] ;  /* 0x01800000e210783b */ /* 0x000ea20000004200 */
[--C-:B------:R-:W-:Y:S02]  /*9470*/  FFMA.FTZ R180, R189, c[0x0][0x23c], -R170.reuse ;  /* 0x00008f00bdb47a23 */ /* 0x100fe400000108aa */
[----:B------:R-:W-:-:S02]  /*9480*/  FFMA.FTZ R182, R187, c[0x0][0x23c], -R170 ;  /* 0x00008f00bbb67a23 */ /* 0x000fc400000108aa */
[--C-:B------:R-:W-:Y:S01]  /*9490*/  FFMA.FTZ R179, R199, c[0x0][0x23c], -R170.reuse ;  /* 0x00008f00c7b37a23 */ /* 0x100fe200000108aa */
[----:B------:R-:W3:Y:S01]  /*94a0*/  MUFU.EX2 R165, R165 ;  /* 0x000000a500a57308 */ /* 0x000ee20000000800 */
[----:B------:R-:W-:Y:S02]  /*94b0*/  FFMA.FTZ R185, R185, c[0x0][0x23c], -R170 ;  /* 0x00008f00b9b97a23 */ /* 0x000fe400000108aa */
[--C-:B------:R-:W-:Y:S02]  /*94c0*/  FFMA.FTZ R184, R184, c[0x0][0x23c], -R177.reuse ;  /* 0x00008f00b8b87a23 */ /* 0x100fe400000108b1 */
[--C-:B------:R-:W-:Y:S02]  /*94d0*/  FFMA.FTZ R187, R198, c[0x0][0x23c], -R177.reuse ;  /* 0x00008f00c6bb7a23 */ /* 0x100fe400000108b1 */
[--C-:B------:R-:W-:Y:S01]  /*94e0*/  FFMA.FTZ R186, R186, c[0x0][0x23c], -R177.reuse ;  /* 0x00008f00baba7a23 */ /* 0x100fe200000108b1 */
[----:B------:R-:W-:Y:S01]  /*94f0*/  MUFU.EX2 R11, R11 ;  /* 0x0000000b000b7308 */ /* 0x000fe20000000800 */
[----:B-1----:R-:W-:Y:S01]  /*9500*/  F2FP.PACK_AB R4, R167, R172 ;  /* 0x000000aca704723e */ /* 0x002fe200000000ff */
[----:B------:R-:W-:-:S02]  /*9510*/  FFMA.FTZ R189, R196, c[0x0][0x23c], -R177 ;  /* 0x00008f00c4bd7a23 */ /* 0x000fc400000108b1 */
[--C-:B------:R-:W-:Y:S02]  /*9520*/  FFMA.FTZ R196, R197, c[0x0][0x23c], -R170.reuse ;  /* 0x00008f00c5c47a23 */ /* 0x100fe400000108aa */
[--C-:B------:R-:W-:Y:S02]  /*9530*/  FFMA.FTZ R198, R193, c[0x0][0x23c], -R170.reuse ;  /* 0x00008f00c1c67a23 */ /* 0x100fe400000108aa */
[----:B------:R-:W1:Y:S01]  /*9540*/  MUFU.EX2 R10, R10 ;  /* 0x0000000a000a7308 */ /* 0x000e620000000800 */
[----:B---3--:R-:W-:Y:S01]  /*9550*/  F2FP.PACK_AB R6, R165, R166 ;  /* 0x000000a6a506723e */ /* 0x008fe200000000ff */
[--C-:B------:R-:W-:Y:S02]  /*9560*/  FFMA.FTZ R191, R191, c[0x0][0x23c], -R170.reuse ;  /* 0x00008f00bfbf7a23 */ /* 0x100fe400000108aa */
[----:B------:R-:W-:Y:S02]  /*9570*/  FFMA.FTZ R195, R195, c[0x0][0x23c], -R170 ;  /* 0x00008f00c3c37a23 */ /* 0x000fe400000108aa */
[----:B------:R-:W-:-:S02]  /*9580*/  FFMA.FTZ R192, R192, c[0x0][0x23c], -R177 ;  /* 0x00008f00c0c07a23 */ /* 0x000fc400000108b1 */
[----:B------:R-:W-:Y:S01]  /*9590*/  MUFU.EX2 R2, R2 ;  /* 0x0000000200027308 */ /* 0x000fe20000000800 */
[--C-:B------:R-:W-:Y:S02]  /*95a0*/  FFMA.FTZ R193, R190, c[0x0][0x23c], -R177.reuse ;  /* 0x00008f00bec17a23 */ /* 0x100fe400000108b1 */
[--C-:B------:R-:W-:Y:S02]  /*95b0*/  FFMA.FTZ R188, R188, c[0x0][0x23c], -R177.reuse ;  /* 0x00008f00bcbc7a23 */ /* 0x100fe400000108b1 */
[----:B------:R-:W-:Y:S02]  /*95c0*/  FFMA.FTZ R197, R194, c[0x0][0x23c], -R177 ;  /* 0x00008f00c2c57a23 */ /* 0x000fe400000108b1 */
[--C-:B------:R-:W-:Y:S01]  /*95d0*/  FFMA.FTZ R190, R181, c[0x0][0x23c], -R170.reuse ;  /* 0x00008f00b5be7a23 */ /* 0x100fe200000108aa */
[----:B------:R-:W3:Y:S01]  /*95e0*/  MUFU.EX2 R173, R173 ;  /* 0x000000ad00ad7308 */ /* 0x000ee20000000800 */
[----:B-1----:R-:W-:Y:S01]  /*95f0*/  F2FP.PACK_AB R5, R10, R11 ;  /* 0x0000000b0a05723e */ /* 0x002fe200000000ff */
[----:B------:R-:W-:-:S02]  /*9600*/  FFMA.FTZ R183, R183, c[0x0][0x23c], -R170 ;  /* 0x00008f00b7b77a23 */ /* 0x000fc400000108aa */
[--C-:B------:R-:W-:Y:S02]  /*9610*/  FFMA.FTZ R181, R171, c[0x0][0x23c], -R170.reuse ;  /* 0x00008f00abb57a23 */ /* 0x100fe400000108aa */
[----:B------:R-:W-:Y:S02]  /*9620*/  FFMA.FTZ R194, R169, c[0x0][0x23c], -R170 ;  /* 0x00008f00a9c27a23 */ /* 0x000fe400000108aa */
[----:B------:R-:W1:Y:S01]  /*9630*/  MUFU.EX2 R174, R174 ;  /* 0x000000ae00ae7308 */ /* 0x000e620000000800 */
[--C-:B------:R-:W-:Y:S02]  /*9640*/  FFMA.FTZ R199, R168, c[0x0][0x23c], -R177.reuse ;  /* 0x00008f00a8c77a23 */ /* 0x100fe400000108b1 */
[--C-:B------:R-:W-:Y:S01]  /*9650*/  FFMA.FTZ R178, R178, c[0x0][0x23c], -R177.reuse ;  /* 0x00008f00b2b27a23 */ /* 0x100fe200000108b1 */
[----:B------:R-:W-:Y:S01]  /*9660*/  LDSM.16.MT88.4 R168, [R228+0x19800] ;  /* 0x01980000e4a8783b */ /* 0x000fe20000004200 */
[--C-:B------:R-:W-:Y:S02]  /*9670*/  FFMA.FTZ R176, R176, c[0x0][0x23c], -R177.reuse ;  /* 0x00008f00b0b07a23 */ /* 0x100fe400000108b1 */
[----:B------:R-:W-:Y:S01]  /*9680*/  FFMA.FTZ R175, R175, c[0x0][0x23c], -R177 ;  /* 0x00008f00afaf7a23 */ /* 0x000fe200000108b1 */
[----:B------:R-:W4:Y:S01]  /*9690*/  MUFU.EX2 R0, R0 ;  /* 0x0000000000007308 */ /* 0x000f220000000800 */
[----:B---3--:R-:W-:Y:S01]  /*96a0*/  F2FP.PACK_AB R7, R173, R2 ;  /* 0x00000002ad07723e */ /* 0x008fe200000000ff */
[----:B-1----:R-:W-:-:S06]  /*96b0*/  FMUL.FTZ R160, R160, R174 ;  /* 0x000000aea0a07220 */ /* 0x002fcc0000410000 */
[----:B------:R-:W1:Y:S01]  /*96c0*/  MUFU.EX2 R179, R179 ;  /* 0x000000b300b37308 */ /* 0x000e620000000800 */
[-C--:B------:R-:W-:Y:S02]  /*96d0*/  FMUL.FTZ R161, R161, R174.reuse ;  /* 0x000000aea1a17220 */ /* 0x080fe40000410000 */
[-C--:B------:R-:W-:Y:S02]  /*96e0*/  FMUL.FTZ R36, R36, R174.reuse ;  /* 0x000000ae24247220 */ /* 0x080fe40000410000 */
[----:B------:R-:W-:Y:S02]  /*96f0*/  FMUL.FTZ R37, R37, R174 ;  /* 0x000000ae25257220 */ /* 0x000fe40000410000 */
[-C--:B----4-:R-:W-:Y:S01]  /*9700*/  FMUL.FTZ R162, R162, R0.reuse ;  /* 0x00000000a2a27220 */ /* 0x090fe20000410000 */
[----:B------:R-:W3:Y:S01]  /*9710*/  MUFU.EX2 R180, R180 ;  /* 0x000000b400b47308 */ /* 0x000ee20000000800 */
[-C--:B------:R-:W-:Y:S02]  /*9720*/  FMUL.FTZ R163, R163, R0.reuse ;  /* 0x00000000a3a37220 */ /* 0x080fe40000410000 */
        /* <DEDUP_REMOVED lines=10> */
[----:B------:R-:W4:Y:S01]  /*97d0*/  LDSM.16.MT88.4 R20, [R224+0x18000] ;  /* 0x01800000e014783b */ /* 0x000f220000004200 */
[----:B------:R-:W-:Y:S01]  /*97e0*/  FMUL.FTZ R45, R45, R174 ;  /* 0x000000ae2d2d7220 */ /* 0x000fe20000410000 */
[----:B------:R-:W-:Y:S01]  /*97f0*/  MUFU.EX2 R185, R185 ;  /* 0x000000b900b97308 */ /* 0x000fe20000000800 */
[----:B------:R-:W-:-:S02]  /*9800*/  FMUL.FTZ R46, R46, R0 ;  /* 0x000000002e2e7220 */ /* 0x000fc40000410000 */
[----:B------:R-:W-:Y:S02]  /*9810*/  FMUL.FTZ R47, R47, R0 ;  /* 0x000000002f2f7220 */ /* 0x000fe40000410000 */
[-C--:B------:R-:W-:Y:S01]  /*9820*/  FMUL.FTZ R48, R48, R174.reuse ;  /* 0x000000ae30307220 */ /* 0x080fe20000410000 */
[C---:B--2---:R-:W-:Y:S01]  /*9830*/  HMMA.16816.F32 R40, R4.reuse, R16, R40 ;  /* 0x000000100428723c */ /* 0x044fe20000001828 */
[----:B------:R-:W-:Y:S01]  /*9840*/  FMUL.FTZ R49, R49, R174 ;  /* 0x000000ae31317220 */ /* 0x000fe20000410000 */
[----:B------:R-:W-:Y:S01]  /*9850*/  MUFU.EX2 R184, R184 ;  /* 0x000000b800b87308 */ /* 0x000fe20000000800 */
[-C--:B------:R-:W-:Y:S02]  /*9860*/  FMUL.FTZ R50, R50, R0.reuse ;  /* 0x0000000032327220 */ /* 0x080fe40000410000 */
[----:B------:R-:W-:Y:S02]  /*9870*/  FMUL.FTZ R51, R51, R0 ;  /* 0x0000000033337220 */ /* 0x000fe40000410000 */
[-C--:B------:R-:W-:Y:S01]  /*9880*/  FMUL.FTZ R52, R52, R174.reuse ;  /* 0x000000ae34347220 */ /* 0x080fe20000410000 */
[----:B------:R-:W-:Y:S01]  /*9890*/  HMMA.16816.F32 R44, R4, R18, R44 ;  /* 0x00000012042c723c */ /* 0x000fe2000000182c */
[----:B------:R-:W-:Y:S01]  /*98a0*/  FMUL.FTZ R53, R53, R174 ;  /* 0x000000ae35357220 */ /* 0x000fe20000410000 */
[----:B------:R-:W2:Y:S01]  /*98b0*/  LDSM.16.MT88.4 R16, [R228+0x1a000] ;  /* 0x01a00000e410783b */ /* 0x000ea20000004200 */
[-C--:B------:R-:W-:Y:S01]  /*98c0*/  FMUL.FTZ R54, R54, R0.reuse ;  /* 0x0000000036367220 */ /* 0x080fe20000410000 */
[----:B------:R-:W5:Y:S01]  /*98d0*/  MUFU.EX2 R187, R187 ;  /* 0x000000bb00bb7308 */ /* 0x000f620000000800 */
[----:B------:R-:W-:-:S02]  /*98e0*/  FMUL.FTZ R55, R55, R0 ;  /* 0x0000000037377220 */ /* 0x000fc40000410000 */
[-C--:B------:R-:W-:Y:S01]  /*98f0*/  FMUL.FTZ R56, R56, R174.reuse ;  /* 0x000000ae38387220 */ /* 0x080fe20000410000 */
[C---:B------:R-:W-:Y:S01]  /*9900*/  HMMA.16816.F32 R48, R4.reuse, R12, R48 ;  /* 0x0000000c0430723c */ /* 0x040fe20000001830 */
        /* <DEDUP_REMOVED lines=11> */
[C---:B----4-:R-:W-:Y:S01]  /*99c0*/  HMMA.16816.F32 R56, R4.reuse, R20, R56 ;  /* 0x000000140438723c */ /* 0x050fe20000001838 */
[-C--:B------:R-:W-:Y:S02]  /*99d0*/  FMUL.FTZ R64, R64, R174.reuse ;  /* 0x000000ae40407220 */ /* 0x080fe40000410000 */
[----:B------:R-:W-:Y:S02]  /*99e0*/  FMUL.FTZ R65, R65, R174 ;  /* 0x000000ae41417220 */ /* 0x000fe40000410000 */
[-C--:B------:R-:W-:Y:S01]  /*99f0*/  FMUL.FTZ R66, R66, R0.reuse ;  /* 0x0000000042427220 */ /* 0x080fe20000410000 */
[----:B------:R-:W4:Y:S01]  /*9a00*/  MUFU.EX2 R196, R196 ;  /* 0x000000c400c47308 */ /* 0x000f220000000800 */
[----:B------:R-:W-:Y:S01]  /*9a10*/  FMUL.FTZ R67, R67, R0 ;  /* 0x0000000043437220 */ /* 0x000fe20000410000 */
[----:B------:R-:W-:Y:S01]  /*9a20*/  HMMA.16816.F32 R60, R4, R22, R60 ;  /* 0x00000016043c723c */ /* 0x000fe2000000183c */
[----:B------:R-:W3:Y:S01]  /*9a30*/  LDSM.16.MT88.4 R20, [R225+0x1a000] ;  /* 0x01a00000e114783b */ /* 0x000ee20000004200 */
[----:B------:R-:W-:-:S02]  /*9a40*/  FMUL.FTZ R68, R68, R174 ;  /* 0x000000ae44447220 */ /* 0x000fc40000410000 */
[----:B------:R-:W-:Y:S02]  /*9a50*/  FMUL.FTZ R69, R69, R174 ;  /* 0x000000ae45457220 */ /* 0x000fe40000410000 */
[-C--:B------:R-:W-:Y:S01]  /*9a60*/  FMUL.FTZ R70, R70, R0.reuse ;  /* 0x0000000046467220 */ /* 0x080fe20000410000 */
[----:B------:R-:W1:Y:S01]  /*9a70*/  MUFU.EX2 R191, R191 ;  /* 0x000000bf00bf7308 */ /* 0x000e620000000800 */
[----:B------:R-:W-:Y:S02]  /*9a80*/  FMUL.FTZ R71, R71, R0 ;  /* 0x0000000047477220 */ /* 0x000fe40000410000 */
[-C--:B------:R-:W-:Y:S01]  /*9a90*/  FMUL.FTZ R72, R72, R174.reuse ;  /* 0x000000ae48487220 */ /* 0x080fe20000410000 */
[----:B--2---:R-:W-:Y:S01]  /*9aa0*/  HMMA.16816.F32 R64, R4, R16, R64 ;  /* 0x000000100440723c */ /* 0x004fe20000001840 */
[----:B------:R-:W-:Y:S02]  /*9ab0*/  FMUL.FTZ R73, R73, R174 ;  /* 0x000000ae49497220 */ /* 0x000fe40000410000 */
[-C--:B------:R-:W-:Y:S01]  /*9ac0*/  FMUL.FTZ R74, R74, R0.reuse ;  /* 0x000000004a4a7220 */ /* 0x080fe20000410000 */
[----:B------:R-:W-:Y:S01]  /*9ad0*/  MUFU.EX2 R195, R195 ;  /* 0x000000c300c37308 */ /* 0x000fe20000000800 */
[----:B------:R-:W-:-:S02]  /*9ae0*/  FMUL.FTZ R75, R75, R0 ;  /* 0x000000004b4b7220 */ /* 0x000fc40000410000 */
[-C--:B------:R-:W-:Y:S01]  /*9af0*/  FMUL.FTZ R76, R76, R174.reuse ;  /* 0x000000ae4c4c7220 */ /* 0x080fe20000410000 */
[C---:B------:R-:W-:Y:S01]  /*9b00*/  HMMA.16816.F32 R68, R4.reuse, R18, R68 ;  /* 0x000000120444723c */ /* 0x040fe20000001844 */
[----:B------:R-:W-:Y:S01]  /*9b10*/  FMUL.FTZ R77, R77, R174 ;  /* 0x000000ae4d4d7220 */ /* 0x000fe20000410000 */
[----:B------:R-:W2:Y:S01]  /*9b20*/  LDSM.16.MT88.4 R16, [R224+0x1a000] ;  /* 0x01a00000e010783b */ /* 0x000ea20000004200 */
        /* <DEDUP_REMOVED lines=8> */
[----:B------:R-:W-:Y:S02]  /*9bb0*/  FMUL.FTZ R83, R83, R0 ;  /* 0x0000000053537220 */ /* 0x000fe40000410000 */
        /* <DEDUP_REMOVED lines=8> */
[C---:B---3--:R-:W-:Y:S01]  /*9c40*/  HMMA.16816.F32 R80, R4.reuse, R20, R80 ;  /* 0x000000140450723c */ /* 0x048fe20000001850 */
[----:B------:R-:W-:Y:S02]  /*9c50*/  FMUL.FTZ R89, R89, R174 ;  /* 0x000000ae59597220 */ /* 0x000fe40000410000 */
[-C--:B------:R-:W-:Y:S01]  /*9c60*/  FMUL.FTZ R90, R90, R0.reuse ;  /* 0x000000005a5a7220 */ /* 0x080fe20000410000 */
[----:B------:R-:W-:Y:S01]  /*9c70*/  MUFU.EX2 R188, R188 ;  /* 0x000000bc00bc7308 */ /* 0x000fe20000000800 */
[----:B------:R-:W-:Y:S02]  /*9c80*/  FMUL.FTZ R91, R91, R0 ;  /* 0x000000005b5b7220 */ /* 0x000fe40000410000 */
[-C--:B------:R-:W-:Y:S01]  /*9c90*/  FMUL.FTZ R92, R92, R174.reuse ;  /* 0x000000ae5c5c7220 */ /* 0x080fe20000410000 */
[----:B------:R-:W-:Y:S01]  /*9ca0*/  HMMA.16816.F32 R84, R4, R22, R84 ;  /* 0x000000160454723c */ /* 0x000fe20000001854 */
[----:B------:R-:W3:Y:S01]  /*9cb0*/  LDSM.16.MT88.4 R20, [R226+0x1c000] ;  /* 0x01c00000e214783b */ /* 0x000ee20000004200 */
[----:B------:R-:W-:-:S02]  /*9cc0*/  FMUL.FTZ R93, R93, R174 ;  /* 0x000000ae5d5d7220 */ /* 0x000fc40000410000 */
[-C--:B------:R-:W-:Y:S01]  /*9cd0*/  FMUL.FTZ R94, R94, R0.reuse ;  /* 0x000000005e5e7220 */ /* 0x080fe20000410000 */
[----:B------:R-:W1:Y:S01]  /*9ce0*/  MUFU.EX2 R197, R197 ;  /* 0x000000c500c57308 */ /* 0x000e620000000800 */
[----:B------:R-:W-:Y:S02]  /*9cf0*/  FMUL.FTZ R95, R95, R0 ;  /* 0x000000005f5f7220 */ /* 0x000fe40000410000 */
[-C--:B------:R-:W-:Y:S02]  /*9d00*/  FMUL.FTZ R96, R96, R174.reuse ;  /* 0x000000ae60607220 */ /* 0x080fe40000410000 */
[----:B------:R-:W-:Y:S01]  /*9d10*/  FMUL.FTZ R97, R97, R174 ;  /* 0x000000ae61617220 */ /* 0x000fe20000410000 */
[----:B--2---:R-:W-:Y:S01]  /*9d20*/  HMMA.16816.F32 R88, R4, R16, R88 ;  /* 0x000000100458723c */ /* 0x004fe20000001858 */
[-C--:B------:R-:W-:Y:S01]  /*9d30*/  FMUL.FTZ R98, R98, R0.reuse ;  /* 0x0000000062627220 */ /* 0x080fe20000410000 */
[----:B------:R-:W-:Y:S01]  /*9d40*/  MUFU.EX2 R183, R183 ;  /* 0x000000b700b77308 */ /* 0x000fe20000000800 */
[----:B------:R-:W-:-:S02]  /*9d50*/  FMUL.FTZ R99, R99, R0 ;  /* 0x0000000063637220 */ /* 0x000fc40000410000 */
[-C--:B------:R-:W-:Y:S02]  /*9d60*/  FMUL.FTZ R100, R100, R174.reuse ;  /* 0x000000ae64647220 */ /* 0x080fe40000410000 */
[----:B------:R-:W-:Y:S01]  /*9d70*/  FMUL.FTZ R101, R101, R174 ;  /* 0x000000ae65657220 */ /* 0x000fe20000410000 */
[C---:B------:R-:W-:Y:S01]  /*9d80*/  HMMA.16816.F32 R92, R4.reuse, R18, R92 ;  /* 0x00000012045c723c */ /* 0x040fe2000000185c */
[-C--:B------:R-:W-:Y:S01]  /*9d90*/  FMUL.FTZ R102, R102, R0.reuse ;  /* 0x0000000066667220 */ /* 0x080fe20000410000 */
[----:B------:R-:W2:Y:S01]  /*9da0*/  LDSM.16.MT88.4 R16, [R225+0x1c000] ;  /* 0x01c00000e110783b */ /* 0x000ea20000004200 */
[----:B------:R-:W-:Y:S01]  /*9db0*/  FMUL.FTZ R103, R103, R0 ;  /* 0x0000000067677220 */ /* 0x000fe20000410000 */
[----:B------:R-:W2:Y:S01]  /*9dc0*/  MUFU.EX2 R190, R190 ;  /* 0x000000be00be7308 */ /* 0x000ea20000000800 */
[-C--:B------:R-:W-:Y:S02]  /*9dd0*/  FMUL.FTZ R104, R104, R174.reuse ;  /* 0x000000ae68687220 */ /* 0x080fe40000410000 */
[----:B------:R-:W-:Y:S01]  /*9de0*/  FMUL.FTZ R105, R105, R174 ;  /* 0x000000ae69697220 */ /* 0x000fe20000410000 */
[----:B-1----:R-:W-:Y:S01]  /*9df0*/  HMMA.16816.F32 R96, R4, R12, R96 ;  /* 0x0000000c0460723c */ /* 0x002fe20000001860 */
[----:B------:R-:W-:-:S02]  /*9e00*/  FMUL.FTZ R106, R106, R0 ;  /* 0x000000006a6a7220 */ /* 0x000fc40000410000 */
[----:B------:R-:W-:Y:S01]  /*9e10*/  FMUL.FTZ R107, R107, R0 ;  /* 0x000000006b6b7220 */ /* 0x000fe20000410000 */
[----:B------:R-:W-:Y:S01]  /*9e20*/  MUFU.EX2 R181, R181 ;  /* 0x000000b500b57308 */ /* 0x000fe20000000800 */
[-C--:B------:R-:W-:Y:S02]  /*9e30*/  FMUL.FTZ R108, R108, R174.reuse ;  /* 0x000000ae6c6c7220 */ /* 0x080fe40000410000 */
[----:B------:R-:W-:Y:S01]  /*9e40*/  FMUL.FTZ R109, R109, R174 ;  /* 0x000000ae6d6d7220 */ /* 0x000fe20000410000 */
[----:B------:R-:W-:Y:S01]  /*9e50*/  HMMA.16816.F32 R100, R4, R14, R100 ;  /* 0x0000000e0464723c */ /* 0x000fe20000001864 */
[----:B------:R-:W1:Y:S01]  /*9e60*/  LDSM.16.MT88.4 R12, [R224+0x1c000] ;  /* 0x01c00000e00c783b */ /* 0x000e620000004200 */
[-C--:B------:R-:W-:Y:S02]  /*9e70*/  FMUL.FTZ R110, R110, R0.reuse ;  /* 0x000000006e6e7220 */ /* 0x080fe40000410000 */
[----:B------:R-:W-:Y:S01]  /*9e80*/  FMUL.FTZ R111, R111, R0 ;  /* 0x000000006f6f7220 */ /* 0x000fe20000410000 */
[----:B------:R-:W-:Y:S01]  /*9e90*/  MUFU.EX2 R194, R194 ;  /* 0x000000c200c27308 */ /* 0x000fe20000000800 */
[----:B------:R-:W-:-:S02]  /*9ea0*/  FMUL.FTZ R112, R112, R174 ;  /* 0x000000ae70707220 */ /* 0x000fc40000410000 */
[C---:B---3--:R-:W-:Y:S01]  /*9eb0*/  HMMA.16816.F32 R104, R4.reuse, R20, R104 ;  /* 0x000000140468723c */ /* 0x048fe20000001868 */
[----:B------:R-:W-:Y:S02]  /*9ec0*/  FMUL.FTZ R113, R113, R174 ;  /* 0x000000ae71717220 */ /* 0x000fe40000410000 */
[-C--:B------:R-:W-:Y:S02]  /*9ed0*/  FMUL.FTZ R114, R114, R0.reuse ;  /* 0x0000000072727220 */ /* 0x080fe40000410000 */
[----:B------:R-:W-:Y:S01]  /*9ee0*/  FMUL.FTZ R115, R115, R0 ;  /* 0x0000000073737220 */ /* 0x000fe20000410000 */
[----:B------:R-:W-:Y:S01]  /*9ef0*/  MUFU.EX2 R199, R199 ;  /* 0x000000c700c77308 */ /* 0x000fe20000000800 */
[-C--:B------:R-:W-:Y:S01]  /*9f00*/  FMUL.FTZ R116, R116, R174.reuse ;  /* 0x000000ae74747220 */ /* 0x080fe20000410000 */
[----:B------:R-:W-:Y:S01]  /*9f10*/  HMMA.16816.F32 R108, R4, R22, R108 ;  /* 0x00000016046c723c */ /* 0x000fe2000000186c */
[----:B------:R-:W3:Y:S01]  /*9f20*/  LDSM.16.MT88.4 R20, [R228+0x1e000] ;  /* 0x01e00000e414783b */ /* 0x000ee20000004200 */
[----:B------:R-:W-:-:S02]  /*9f30*/  FMUL.FTZ R117, R117, R174 ;  /* 0x000000ae75757220 */ /* 0x000fc40000410000 */
[-C--:B------:R-:W-:Y:S02]  /*9f40*/  FMUL.FTZ R118, R118, R0.reuse ;  /* 0x0000000076767220 */ /* 0x080fe40000410000 */
[----:B------:R-:W-:Y:S01]  /*9f50*/  FMUL.FTZ R119, R119, R0 ;  /* 0x0000000077777220 */ /* 0x000fe20000410000 */
[----:B------:R-:W1:Y:S01]  /*9f60*/  MUFU.EX2 R178, R178 ;  /* 0x000000b200b27308 */ /* 0x000e620000000800 */
[-C--:B------:R-:W-:Y:S02]  /*9f70*/  FMUL.FTZ R120, R120, R174.reuse ;  /* 0x000000ae78787220 */ /* 0x080fe40000410000 */
[----:B------:R-:W-:Y:S01]  /*9f80*/  FMUL.FTZ R121, R121, R174 ;  /* 0x000000ae79797220 */ /* 0x000fe20000410000 */
[----:B--2---:R-:W-:Y:S01]  /*9f90*/  HMMA.16816.F32 R112, R4, R16, R112 ;  /* 0x000000100470723c */ /* 0x004fe20000001870 */
[-C--:B------:R-:W-:Y:S02]  /*9fa0*/  FMUL.FTZ R122, R122, R0.reuse ;  /* 0x000000007a7a7220 */ /* 0x080fe40000410000 */
[----:B------:R-:W-:Y:S01]  /*9fb0*/  FMUL.FTZ R123, R123, R0 ;  /* 0x000000007b7b7220 */ /* 0x000fe20000410000 */
[----:B------:R-:W-:Y:S01]  /*9fc0*/  MUFU.EX2 R176, R176 ;  /* 0x000000b000b07308 */ /* 0x000fe20000000800 */
[----:B------:R-:W-:-:S02]  /*9fd0*/  FMUL.FTZ R124, R124, R174 ;  /* 0x000000ae7c7c7220 */ /* 0x000fc40000410000 */
        /* <DEDUP_REMOVED lines=10> */
[----:B------:R-:W-:Y:S02]  /*a080*/  FMUL.FTZ R131, R131, R0 ;  /* 0x0000000083837220 */ /* 0x000fe40000410000 */
[-C--:B------:R-:W-:Y:S02]  /*a090*/  FMUL.FTZ R132, R132, R174.reuse ;  /* 0x000000ae84847220 */ /* 0x080fe40000410000 */
[----:B------:R-:W-:Y:S01]  /*a0a0*/  FMUL.FTZ R133, R133, R174 ;  /* 0x000000ae85857220 */ /* 0x000fe20000410000 */
[----:B------:R-:W-:Y:S01]  /*a0b0*/  HMMA.16816.F32 R124, R4, R14, R124 ;  /* 0x0000000e047c723c */ /* 0x000fe2000000187c */
[-C--:B------:R-:W-:Y:S01]  /*a0c0*/  FMUL.FTZ R134, R134, R0.reuse ;  /* 0x0000000086867220 */ /* 0x080fe20000410000 */
[----:B------:R-:W1:Y:S01]  /*a0d0*/  LDSM.16.MT88.4 R12, [R225+0x1e000] ;  /* 0x01e00000e10c783b */ /* 0x000e620000004200 */
[----:B------:R-:W-:Y:S02]  /*a0e0*/  FMUL.FTZ R135, R135, R0 ;  /* 0x0000000087877220 */ /* 0x000fe40000410000 */
[----:B------:R-:W-:-:S02]  /*a0f0*/  FMUL.FTZ R136, R136, R174 ;  /* 0x000000ae88887220 */ /* 0x000fc40000410000 */
[----:B------:R-:W-:Y:S01]  /*a100*/  FMUL.FTZ R137, R137, R174 ;  /* 0x000000ae89897220 */ /* 0x000fe20000410000 */
[C---:B---3--:R-:W-:Y:S01]  /*a110*/  HMMA.16816.F32 R128, R4.reuse, R20, R128 ;  /* 0x000000140480723c */ /* 0x048fe20000001880 */
[-C--:B------:R-:W-:Y:S02]  /*a120*/  FMUL.FTZ R138, R138, R0.reuse ;  /* 0x000000008a8a7220 */ /* 0x080fe40000410000 */
[----:B------:R-:W-:Y:S02]  /*a130*/  FMUL.FTZ R139, R139, R0 ;  /* 0x000000008b8b7220 */ /* 0x000fe40000410000 */
[-C--:B------:R-:W-:Y:S02]  /*a140*/  FMUL.FTZ R156, R156, R174.reuse ;  /* 0x000000ae9c9c7220 */ /* 0x080fe40000410000 */
[----:B------:R-:W-:Y:S01]  /*a150*/  FMUL.FTZ R157, R157, R174 ;  /* 0x000000ae9d9d7220 */ /* 0x000fe20000410000 */
[----:B------:R-:W-:Y:S01]  /*a160*/  HMMA.16816.F32 R132, R4, R22, R132 ;  /* 0x000000160484723c */ /* 0x000fe20000001884 */
[----:B------:R-:W3:Y:S01]  /*a170*/  LDSM.16.MT88.4 R20, [R228+0x18800] ;  /* 0x01880000e414783b */ /* 0x000ee20000004200 */
[----:B------:R-:W-:-:S02]  /*a180*/  FMUL.FTZ R158, R158, R0 ;  /* 0x000000009e9e7220 */ /* 0x000fc40000410000 */
[----:B------:R-:W-:Y:S02]  /*a190*/  FMUL.FTZ R159, R159, R0 ;  /* 0x000000009f9f7220 */ /* 0x000fe40000410000 */
[-C--:B------:R-:W-:Y:S02]  /*a1a0*/  FMUL.FTZ R140, R140, R174.reuse ;  /* 0x000000ae8c8c7220 */ /* 0x080fe40000410000 */
[----:B------:R-:W-:Y:S02]  /*a1b0*/  FMUL.FTZ R141, R141, R174 ;  /* 0x000000ae8d8d7220 */ /* 0x000fe40000410000 */
[-C--:B------:R-:W-:Y:S01]  /*a1c0*/  FMUL.FTZ R142, R142, R0.reuse ;  /* 0x000000008e8e7220 */ /* 0x080fe20000410000 */
[----:B--2---:R-:W-:Y:S01]  /*a1d0*/  HMMA.16816.F32 R136, R4, R16, R136 ;  /* 0x000000100488723c */ /* 0x004fe20000001888 */
[----:B------:R-:W-:Y:S02]  /*a1e0*/  FMUL.FTZ R143, R143, R0 ;  /* 0x000000008f8f7220 */ /* 0x000fe40000410000 */
[----:B------:R-:W-:-:S02]  /*a1f0*/  FMUL.FTZ R144, R144, R174 ;  /* 0x000000ae90907220 */ /* 0x000fc40000410000 */
[----:B------:R-:W-:Y:S02]  /*a200*/  FMUL.FTZ R145, R145, R174 ;  /* 0x000000ae91917220 */ /* 0x000fe40000410000 */
[-C--:B------:R-:W-:Y:S01]  /*a210*/  FMUL.FTZ R146, R146, R0.reuse ;  /* 0x0000000092927220 */ /* 0x080fe20000410000 */
[C---:B------:R-:W-:Y:S01]  /*a220*/  HMMA.16816.F32 R156, R4.reuse, R18, R156 ;  /* 0x00000012049c723c */ /* 0x040fe2000000189c */
[----:B------:R-:W-:Y:S01]  /*a230*/  FMUL.FTZ R147, R147, R0 ;  /* 0x0000000093937220 */ /* 0x000fe20000410000 */
[----:B------:R-:W2:Y:S01]  /*a240*/  LDSM.16.MT88.4 R16, [R225+0x18800] ;  /* 0x01880000e110783b */ /* 0x000ea20000004200 */
[-C--:B------:R-:W-:Y:S02]  /*a250*/  FMUL.FTZ R152, R152, R174.reuse ;  /* 0x000000ae98987220 */ /* 0x080fe40000410000 */
[----:B------:R-:W-:Y:S02]  /*a260*/  FMUL.FTZ R153, R153, R174 ;  /* 0x000000ae99997220 */ /* 0x000fe40000410000 */
[-C--:B------:R-:W-:Y:S01]  /*a270*/  FMUL.FTZ R154, R154, R0.reuse ;  /* 0x000000009a9a7220 */ /* 0x080fe20000410000 */
[----:B-1----:R-:W-:Y:S01]  /*a280*/  HMMA.16816.F32 R140, R4, R12, R140 ;  /* 0x0000000c048c723c */ /* 0x002fe2000000188c */
[----:B------:R-:W-:-:S02]  /*a290*/  FMUL.FTZ R155, R155, R0 ;  /* 0x000000009b9b7220 */ /* 0x000fc40000410000 */
[-C--:B------:R-:W-:Y:S02]  /*a2a0*/  FMUL.FTZ R148, R148, R174.reuse ;  /* 0x000000ae94947220 */ /* 0x080fe40000410000 */
[----:B------:R-:W-:Y:S02]  /*a2b0*/  FMUL.FTZ R149, R149, R174 ;  /* 0x000000ae95957220 */ /* 0x000fe40000410000 */
[-C--:B------:R-:W-:Y:S01]  /*a2c0*/  FMUL.FTZ R150, R150, R0.reuse ;  /* 0x0000000096967220 */ /* 0x080fe20000410000 */
[----:B------:R-:W-:Y:S01]  /*a2d0*/  HMMA.16816.F32 R144, R4, R14, R144 ;  /* 0x0000000e0490723c */ /* 0x000fe20000001890 */
[----:B------:R-:W-:Y:S01]  /*a2e0*/  FMUL.FTZ R151, R151, R0 ;  /* 0x0000000097977220 */ /* 0x000fe20000410000 */
[----:B------:R-:W1:Y:S01]  /*a2f0*/  LDSM.16.MT88.4 R12, [R226+0x18800] ;  /* 0x01880000e20c783b */ /* 0x000e620000004200 */
        /* <DEDUP_REMOVED lines=9> */
[----:B------:R-:W1:Y:S01]  /*a390*/  LDSM.16.MT88.4 R24, [R228+0x1a800] ;  /* 0x01a80000e418783b */ /* 0x000e620000004200 */
[----:B------:R-:W-:-:S02]  /*a3a0*/  FADD.FTZ R173, R173, R2 ;  /* 0x00000002adad7221 */ /* 0x000fc40000010000 */
[----:B------:R-:W-:-:S03]  /*a3b0*/  FADD.FTZ R11, R179, R0 ;  /* 0x00000000b30b7221 */ /* 0x000fc60000010000 */
[C---:B------:R-:W-:Y:S01]  /*a3c0*/  F2FP.PACK_AB R4, R180.reuse, R179 ;  /* 0x000000b3b404723e */ /* 0x040fe200000000ff */
        /* <DEDUP_REMOVED lines=9> */
[----:B---3--:R-:W-:Y:S01]  /*a460*/  HMMA.16816.F32 R160, R4, R20, R160 ;  /* 0x0000001404a0723c */ /* 0x008fe200000018a0 */
[----:B----4-:R-:W-:Y:S02]  /*a470*/  FADD.FTZ R0, R196, R185 ;  /* 0x000000b9c4007221 */ /* 0x010fe40000010000 */
[----:B------:R-:W-:Y:S02]  /*a480*/  FADD.FTZ R189, R189, R186 ;  /* 0x000000babdbd7221 */ /* 0x000fe40000010000 */
[----:B------:R-:W-:-:S03]  /*a490*/  FADD.FTZ R0, R191, R0 ;  /* 0x00000000bf007221 */ /* 0x000fc60000010000 */
[C---:B------:R-:W-:Y:S01]  /*a4a0*/  HMMA.16816.F32 R36, R4.reuse, R22, R36 ;  /* 0x000000160424723c */ /* 0x040fe20000001824 */
[----:B------:R-:W3:Y:S07]  /*a4b0*/  LDSM.16.MT88.4 R20, [R226+0x1a800] ;  /* 0x01a80000e214783b */ /* 0x000eee0000004200 */
[C---:B--2---:R-:W-:Y:S08]  /*a4c0*/  HMMA.16816.F32 R48, R4.reuse, R16, R48 ;  /* 0x000000100430723c */ /* 0x044ff00000001830 */
[C---:B------:R-:W-:Y:S01]  /*a4d0*/  HMMA.16816.F32 R52, R4.reuse, R18, R52 ;  /* 0x000000120434723c */ /* 0x040fe20000001834 */
[----:B------:R-:W2:Y:S07]  /*a4e0*/  LDSM.16.MT88.4 R16, [R224+0x1a800] ;  /* 0x01a80000e010783b */ /* 0x000eae0000004200 */
[C---:B-1----:R-:W-:Y:S08]  /*a4f0*/  HMMA.16816.F32 R40, R4.reuse, R12, R40 ;  /* 0x0000000c0428723c */ /* 0x042ff00000001828 */
[C---:B------:R-:W-:Y:S01]  /*a500*/  HMMA.16816.F32 R44, R4.reuse, R14, R44 ;  /* 0x0000000e042c723c */ /* 0x040fe2000000182c */
[----:B------:R-:W-:Y:S07]  /*a510*/  LDSM.16.MT88.4 R12, [R225+0x1a800] ;  /* 0x01a80000e10c783b */ /* 0x000fee0000004200 */
[C---:B------:R-:W-:Y:S08]  /*a520*/  HMMA.16816.F32 R64, R4.reuse, R24, R64 ;  /* 0x000000180440723c */ /* 0x040ff00000001840 */
[C---:B---3--:R-:W-:Y:S08]  /*a530*/  HMMA.16816.F32 R72, R4.reuse, R20, R72 ;  /* 0x000000140448723c */ /* 0x048ff00000001848 */
[C---:B------:R-:W-:Y:S01]  /*a540*/  HMMA.16816.F32 R76, R4.reuse, R22, R76 ;  /* 0x00000016044c723c */ /* 0x040fe2000000184c */
[----:B------:R-:W1:Y:S07]  /*a550*/  LDSM.16.MT88.4 R20, [R224+0x1c800] ;  /* 0x01c80000e014783b */ /* 0x000e6e0000004200 */
        /* <DEDUP_REMOVED lines=32> */
[C---:B---3--:R-:W-:Y:S08]  /*a760*/  HMMA.16816.F32 R140, R4.reuse, R24, R140 ;  /* 0x00000018048c723c */ /* 0x048ff0000000188c */
[----:B------:R-:W-:Y:S01]  /*a770*/  HMMA.16816.F32 R144, R4, R26, R144 ;  /* 0x0000001a0490723c */ /* 0x000fe20000001890 */
[----:B------:R-:W3:Y:S06]  /*a780*/  LDSM.16.MT88.4 R24, [R224+0x19000] ;  /* 0x01900000e018783b */ /* 0x000eec0000004200 */
[----:B------:R-:W-:-:S02]  /*a790*/  F2FP.PACK_AB R4, R191, R196 ;  /* 0x000000c4bf04723e */ /* 0x000fc400000000ff */
[----:B------:R-:W-:Y:S01]  /*a7a0*/  F2FP.PACK_AB R5, R193, R192 ;  /* 0x000000c0c105723e */ /* 0x000fe200000000ff */
[----:B------:R-:W-:Y:S01]  /*a7b0*/  FADD.FTZ R192, R192, R189 ;  /* 0x000000bdc0c07221 */ /* 0x000fe20000010000 */
[C---:B------:R-:W-:Y:S01]  /*a7c0*/  F2FP.PACK_AB R6, R198.reuse, R195 ;  /* 0x000000c3c606723e */ /* 0x040fe200000000ff */
[----:B------:R-:W-:Y:S01]  /*a7d0*/  FADD.FTZ R195, R195, R0 ;  /* 0x00000000c3c37221 */ /* 0x000fe20000010000 */
[----:B------:R-:W-:Y:S01]  /*a7e0*/  F2FP.PACK_AB R7, R197, R188 ;  /* 0x000000bcc507723e */ /* 0x000fe200000000ff */
[----:B------:R-:W-:Y:S02]  /*a7f0*/  FADD.FTZ R193, R193, R192 ;  /* 0x000000c0c1c17221 */ /* 0x000fe40000010000 */
[----:B------:R-:W-:Y:S02]  /*a800*/  FADD.FTZ R198, R198, R195 ;  /* 0x000000c3c6c67221 */ /* 0x000fe40000010000 */
[----:B------:R-:W-:Y:S02]  /*a810*/  FADD.FTZ R188, R188, R193 ;  /* 0x000000c1bcbc7221 */ /* 0x000fe40000010000 */
[----:B--2---:R-:W-:Y:S02]  /*a820*/  HMMA.16816.F32 R40, R4, R16, R40 ;  /* 0x000000100428723c */ /* 0x004fe40000001828 */
[----:B------:R-:W-:-:S06]  /*a830*/  FADD.FTZ R188, R197, R188 ;  /* 0x000000bcc5bc7221 */ /* 0x000fcc0000010000 */
        /* <DEDUP_REMOVED lines=23> */
[C---:B---3--:R-:W-:Y:S08]  /*a9b0*/  HMMA.16816.F32 R96, R4.reuse, R24, R96 ;  /* 0x000000180460723c */ /* 0x048ff00000001860 */
[C---:B------:R-:W-:Y:S01]  /*a9c0*/  HMMA.16816.F32 R100, R4.reuse, R26, R100 ;  /* 0x0000001a0464723c */ /* 0x040fe20000001864 */
[----:B------:R-:W3:Y:S07]  /*a9d0*/  LDSM.16.MT88.4 R24, [R226+0x1f000] ;  /* 0x01f00000e218783b */ /* 0x000eee0000004200 */
[C---:B----4-:R-:W-:Y:S08]  /*a9e0*/  HMMA.16816.F32 R120, R4.reuse, R12, R120 ;  /* 0x0000000c0478723c */ /* 0x050ff00000001878 */
        /* <DEDUP_REMOVED lines=30> */
[----:B--2---:R-:W-:Y:S01]  /*abd0*/  HMMA.16816.F32 R40, R4, R16, R40 ;  /* 0x000000100428723c */ /* 0x004fe20000001828 */
[----:B------:R-:W-:Y:S02]  /*abe0*/  FADD.FTZ R251, R194, R181 ;  /* 0x000000b5c2fb7221 */ /* 0x000fe40000010000 */
[----:B------:R-:W-:-:S05]  /*abf0*/  FADD.FTZ R249, R175, R176 ;  /* 0x000000b0aff97221 */ /* 0x000fca0000010000 */
[C---:B------:R-:W-:Y:S01]  /*ac00*/  HMMA.16816.F32 R44, R4.reuse, R18, R44 ;  /* 0x00000012042c723c */ /* 0x040fe2000000182c */
[----:B------:R-:W2:Y:S07]  /*ac10*/  LDSM.16.MT88.4 R16, [R224+0x1b800] ;  /* 0x01b80000e010783b */ /* 0x000eae0000004200 */
        /* <DEDUP_REMOVED lines=34> */
[C---:B--2---:R-:W-:Y:S08]  /*ae40*/  HMMA.16816.F32 R140, R4.reuse, R16, R140 ;  /* 0x00000010048c723c */ /* 0x044ff0000000188c */
[C---:B------:R-:W-:Y:S08]  /*ae50*/  HMMA.16816.F32 R144, R4.reuse, R18, R144 ;  /* 0x000000120490723c */ /* 0x040ff00000001890 */
[C---:B-1----:R-:W-:Y:S08]  /*ae60*/  HMMA.16816.F32 R152, R4.reuse, R20, R152 ;  /* 0x000000140498723c */ /* 0x042ff00000001898 */
[----:B------:R-:W-:Y:S01]  /*ae70*/  HMMA.16816.F32 R148, R4, R22, R148 ;  /* 0x000000160494723c */ /* 0x000fe20000001894 */
[----:B------:R-:W-:Y:S11]  /*ae80*/  @P0 BRA `(.L_x_155) ;  /* 0x0000001000000947 */ /* 0x000ff60003800000 */
.L_x_152:
[----:B------:R-:W-:-:S12]  /*ae90*/  UIADD3 UR8, UR11, -0x1, URZ ;  /* 0xffffffff0b087890 */ /* 0x000fd8000fffe03f */
.L_x_155:
[----:B------:R-:W-:-:S13]  /*aea0*/  ISETP.LE.AND P0, PT, RZ, UR8, PT ;  /* 0x00000008ff007c0c */ /* 0x000fda000bf03270 */
[----:B------:R-:W-:Y:S05]  /*aeb0*/  @!P0 BRA `(.L_x_156) ;  /* 0x00002fc000008947 */ /* 0x000fea0003800000 */
[----:B------:R-:W-:Y:S01]  /*aec0*/  ULDC.64 UR4, c[0x0][0x1a0] ;  /* 0x0000680000047ab9 */ /* 0x000fe20000000a00 */
[----:B------:R-:W-:Y:S01]  /*aed0*/  MOV R0, R3 ;  /* 0x0000000300007202 */ /* 0x000fe20000000f00 */
[----:B------:R-:W-:Y:S01]  /*aee0*/  USHF.L.U64.HI UR12, UR4, 0x5, UR5 ;  /* 0x00000005040c7899 */ /* 0x000fe20008010205 */
[----:B------:R-:W-:Y:S01]  /*aef0*/  MOV R165, R164 ;  /* 0x000000a400a57202 */ /* 0x000fe20000000f00 */
[----:B------:R-:W-:Y:S01]  /*af00*/  USHF.L.U32 UR13, UR4, 0x5, URZ ;  /* 0x00000005040d7899 */ /* 0x000fe2000800063f */
[----:B------:R-:W-:Y:S01]  /*af10*/  MOV R240, R8 ;  /* 0x0000000800f07202 */ /* 0x000fe20000000f00 */
[----:B------:R-:W-:Y:S02]  /*af20*/  USHF.L.U64.HI UR6, UR4, 0x6, UR5 ;  /* 0x0000000604067899 */ /* 0x000fe40008010205 */
[----:B------:R-:W-:Y:S02]  /*af30*/  USHF.L.U64.HI UR12, UR13, 0x1, UR12 ;  /* 0x000000010d0c7899 */ /* 0x000fe4000801020c */
[----:B------:R-:W-:-:S02]  /*af40*/  USHF.L.U32 UR11, UR4, 0x6, URZ ;  /* 0x00000006040b7899 */ /* 0x000fc4000800063f */
[----:B------:R-:W-:Y:S01]  /*af50*/  USHF.L.U32 UR13, UR13, 0x1, URZ ;  /* 0x000000010d0d7899 */ /* 0x000fe2000800063f */
[----:B------:R-:W-:Y:S05]  /*af60*/  BRA `(.L_x_157) ;  /* 0x000001d000007947 */ /* 0x000fea0003800000 */
.L_x_159:
        /* <DEDUP_REMOVED lines=14> */
[----:B------:R-:W-:Y:S04]  /*b050*/  LEA.HI.X R167, R2, c[0x0][0x16c], R3, 0x1, P2 ;  /* 0x00005b0002a77a11 */ /* 0x000fe800010f0c03 */
        /* <DEDUP_REMOVED lines=14> */
.L_x_157:
        /* <DEDUP_REMOVED lines=16> */
[----:B------:R-:W-:Y:S03]  /*b240*/  ISETP.LT.AND P0, PT, RZ, UR8, PT ;  /* 0x00000008ff007c0c */ /* 0x000fe6000bf01270 */
        /* <DEDUP_REMOVED lines=8> */
[----:B------:R-:W3:Y:S04]  /*b2d0*/  LDSM.16.M88.4 R172, [R233+0x10000] ;  /* 0x01000000e9ac783b */ /* 0x000ee80000000200 */
[----:B------:R-:W4:Y:S04]  /*b2e0*/  LDSM.16.M88.4 R176, [R233+0x10800] ;  /* 0x01080000e9b0783b */ /* 0x000f280000000200 */
[----:B------:R-:W1:Y:S04]  /*b2f0*/  LDSM.16.M88.4 R180, [R233+0x11000] ;  /* 0x01100000e9b4783b */ /* 0x000e680000000200 */
[----:B------:R-:W0:Y:S04]  /*b300*/  LDGDEPBAR ;  /* 0x00000000000079af */ /* 0x000e280000000000 */
[----:B------:R-:W5:Y:S04]  /*b310*/  LDSM.16.M88.4 R184, [R233+0x11800] ;  /* 0x01180000e9b8783b */ /* 0x000f680000000200 */
[----:B------:R-:W-:Y:S04]  /*b320*/  LDSM.16.M88.4 R188, [R232] ;  /* 0x00000000e8bc783b */ /* 0x000fe80000000200 */
[----:B------:R-:W1:Y:S04]  /*b330*/  LDSM.16.M88.4 R192, [R231] ;  /* 0x00000000e7c0783b */ /* 0x000e680000000200 */
[----:B------:R-:W1:Y:S04]  /*b340*/  LDSM.16.M88.4 R196, [R223] ;  /* 0x00000000dfc4783b */ /* 0x000e680000000200 */
[----:B------:R-:W1:Y:S04]  /*b350*/  LDSM.16.M88.4 R200, [R222] ;  /* 0x00000000dec8783b */ /* 0x000e680000000200 */
[----:B------:R-:W2:Y:S01]  /*b360*/  LDSM.16.M88.4 R204, [R221] ;  /* 0x00000000ddcc783b */ /* 0x000ea20000000200 */
[C---:B---3--:R-:W-:Y:S08]  /*b370*/  HMMA.16816.F32 R4, R168.reuse, R172, RZ ;  /* 0x000000aca804723c */ /* 0x048ff000000018ff */
[C---:B------:R-:W-:Y:S01]  /*b380*/  HMMA.16816.F32 R8, R168.reuse, R174, RZ ;  /* 0x000000aea808723c */ /* 0x040fe200000018ff */
[----:B------:R-:W-:Y:S07]  /*b390*/  LDSM.16.M88.4 R172, [R230] ;  /* 0x00000000e6ac783b */ /* 0x000fee0000000200 */
[C---:B----4-:R-:W-:Y:S08]  /*b3a0*/  HMMA.16816.F32 R12, R168.reuse, R176, RZ ;  /* 0x000000b0a80c723c */ /* 0x050ff000000018ff */
[C---:B------:R-:W-:Y:S01]  /*b3b0*/  HMMA.16816.F32 R16, R168.reuse, R178, RZ ;  /* 0x000000b2a810723c */ /* 0x040fe200000018ff */
[----:B------:R-:W3:Y:S07]  /*b3c0*/  LDSM.16.M88.4 R176, [R227+0x10000] ;  /* 0x01000000e3b0783b */ /* 0x000eee0000000200 */
[C---:B-1----:R-:W-:Y:S08]  /*b3d0*/  HMMA.16816.F32 R20, R168.reuse, R180, RZ ;  /* 0x000000b4a814723c */ /* 0x042ff000000018ff */
[C---:B------:R-:W-:Y:S01]  /*b3e0*/  HMMA.16816.F32 R24, R168.reuse, R182, RZ ;  /* 0x000000b6a818723c */ /* 0x040fe200000018ff */
[----:B------:R-:W1:Y:S07]  /*b3f0*/  LDSM.16.M88.4 R180, [R227+0x10800] ;  /* 0x01080000e3b4783b */ /* 0x000e6e0000000200 */
[C---:B-----5:R-:W-:Y:S08]  /*b400*/  HMMA.16816.F32 R28, R168.reuse, R184, RZ ;  /* 0x000000b8a81c723c */ /* 0x060ff000000018ff */
[----:B------:R-:W-:Y:S01]  /*b410*/  HMMA.16816.F32 R32, R168, R186, RZ ;  /* 0x000000baa820723c */ /* 0x000fe200000018ff */
[----:B------:R-:W4:Y:S04]  /*b420*/  LDSM.16.M88.4 R168, [R227+0x11000] ;  /* 0x01100000e3a8783b */ /* 0x000f280000000200 */
[----:B------:R-:W5:Y:S03]  /*b430*/  LDSM.16.M88.4 R184, [R227+0x11800] ;  /* 0x01180000e3b8783b */ /* 0x000f660000000200 */
[C---:B------:R-:W-:Y:S08]  /*b440*/  HMMA.16816.F32 R4, R188.reuse, R192, R4 ;  /* 0x000000c0bc04723c */ /* 0x040ff00000001804 */
[C---:B------:R-:W-:Y:S01]  /*b450*/  HMMA.16816.F32 R8, R188.reuse, R194, R8 ;  /* 0x000000c2bc08723c */ /* 0x040fe20000001808 */
[----:B------:R-:W-:Y:S07]  /*b460*/  LDSM.16.M88.4 R192, [R229] ;  /* 0x00000000e5c0783b */ /* 0x000fee0000000200 */
[C---:B------:R-:W-:Y:S08]  /*b470*/  HMMA.16816.F32 R12, R188.reuse, R196, R12 ;  /* 0x000000c4bc0c723c */ /* 0x040ff0000000180c */
        /* <DEDUP_REMOVED lines=14> */
[----:B------:R-:W-:Y:S07]  /*b560*/  LDSM.16.M88.4 R180, [R233+0x12800] ;  /* 0x01280000e9b4783b */ /* 0x000fee0000000200 */
[C---:B----4-:R-:W-:Y:S08]  /*b570*/  HMMA.16816.F32 R20, R172.reuse, R168, R20 ;  /* 0x000000a8ac14723c */ /* 0x050ff00000001814 */
[C---:B------:R-:W-:Y:S01]  /*b580*/  HMMA.16816.F32 R24, R172.reuse, R170, R24 ;  /* 0x000000aaac18723c */ /* 0x040fe20000001818 */
[----:B------:R-:W1:Y:S07]  /*b590*/  LDSM.16.M88.4 R168, [R234+0x4000] ;  /* 0x00400000eaa8783b */ /* 0x000e6e0000000200 */
[C---:B-----5:R-:W-:Y:S08]  /*b5a0*/  HMMA.16816.F32 R28, R172.reuse, R184, R28 ;  /* 0x000000b8ac1c723c */ /* 0x060ff0000000181c */
[----:B------:R-:W-:Y:S01]  /*b5b0*/  HMMA.16816.F32 R32, R172, R186, R32 ;  /* 0x000000baac20723c */ /* 0x000fe20000001820 */
[----:B------:R-:W3:Y:S04]  /*b5c0*/  LDSM.16.M88.4 R172, [R233+0x13000] ;  /* 0x01300000e9ac783b */ /* 0x000ee80000000200 */
[----:B------:R-:W4:Y:S03]  /*b5d0*/  LDSM.16.M88.4 R184, [R233+0x13800] ;  /* 0x01380000e9b8783b */ /* 0x000f260000000200 */
[C---:B------:R-:W-:Y:S08]  /*b5e0*/  HMMA.16816.F32 R4, R192.reuse, R196, R4 ;  /* 0x000000c4c004723c */ /* 0x040ff00000001804 */
[C---:B------:R-:W-:Y:S01]  /*b5f0*/  HMMA.16816.F32 R8, R192.reuse, R198, R8 ;  /* 0x000000c6c008723c */ /* 0x040fe20000001808 */
[----:B------:R-:W-:Y:S07]  /*b600*/  LDSM.16.M88.4 R196, [R219] ;  /* 0x00000000dbc4783b */ /* 0x000fee0000000200 */
[C---:B------:R-:W-:Y:S08]  /*b610*/  HMMA.16816.F32 R12, R192.reuse, R200, R12 ;  /* 0x000000c8c00c723c */ /* 0x040ff0000000180c */
[C---:B------:R-:W-:Y:S01]  /*b620*/  HMMA.16816.F32 R16, R192.reuse, R202, R16 ;  /* 0x000000cac010723c */ /* 0x040fe20000001810 */
[----:B------:R-:W-:Y:S07]  /*b630*/  LDSM.16.M88.4 R200, [R218] ;  /* 0x00000000dac8783b */ /* 0x000fee0000000200 */
[C---:B--2---:R-:W-:Y:S08]  /*b640*/  HMMA.16816.F32 R20, R192.reuse, R188, R20 ;  /* 0x000000bcc014723c */ /* 0x044ff00000001814 */
[C---:B------:R-:W-:Y:S01]  /*b650*/  HMMA.16816.F32 R24, R192.reuse, R190, R24 ;  /* 0x000000bec018723c */ /* 0x040fe20000001818 */
[----:B------:R-:W2:Y:S07]  /*b660*/  LDSM.16.M88.4 R188, [R232+0x4000] ;  /* 0x00400000e8bc783b */ /* 0x000eae0000000200 */
[C---:B------:R-:W-:Y:S08]  /*b670*/  HMMA.16816.F32 R28, R192.reuse, R204, R28 ;  /* 0x000000ccc01c723c */ /* 0x040ff0000000181c */
[----:B------:R-:W-:Y:S01]  /*b680*/  HMMA.16816.F32 R32, R192, R206, R32 ;  /* 0x000000cec020723c */ /* 0x000fe20000001820 */
[----:B------:R-:W5:Y:S04]  /*b690*/  LDSM.16.M88.4 R192, [R217] ;  /* 0x00000000d9c0783b */ /* 0x000f680000000200 */
[----:B------:R-:W2:Y:S03]  /*b6a0*/  LDSM.16.M88.4 R204, [R216] ;  /* 0x00000000d8cc783b */ /* 0x000ea60000000200 */
[C---:B-1----:R-:W-:Y:S08]  /*b6b0*/  HMMA.16816.F32 R4, R168.reuse, R176, R4 ;  /* 0x000000b0a804723c */ /* 0x042ff00000001804 */
[C---:B------:R-:W-:Y:S01]  /*b6c0*/  HMMA.16816.F32 R8, R168.reuse, R178, R8 ;  /* 0x000000b2a808723c */ /* 0x040fe20000001808 */
[----:B------:R-:W-:Y:S07]  /*b6d0*/  LDSM.16.M88.4 R176, [R227+0x12000] ;  /* 0x01200000e3b0783b */ /* 0x000fee0000000200 */
[C---:B------:R-:W-:Y:S08]  /*b6e0*/  HMMA.16816.F32 R12, R168.reuse, R180, R12 ;  /* 0x000000b4a80c723c */ /* 0x040ff0000000180c */
[C---:B------:R-:W-:Y:S01]  /*b6f0*/  HMMA.16816.F32 R16, R168.reuse, R182, R16 ;  /* 0x000000b6a810723c */ /* 0x040fe20000001810 */
[----:B------:R-:W-:Y:S07]  /*b700*/  LDSM.16.M88.4 R180, [R227+0x12800] ;  /* 0x01280000e3b4783b */ /* 0x000fee0000000200 */
[C---:B---3--:R-:W-:Y:S08]  /*b710*/  HMMA.16816.F32 R20, R168.reuse, R172, R20 ;  /* 0x000000aca814723c */ /* 0x048ff00000001814 */
[C---:B------:R-:W-:Y:S01]  /*b720*/  HMMA.16816.F32 R24, R168.reuse, R174, R24 ;  /* 0x000000aea818723c */ /* 0x040fe20000001818 */
[----:B------:R-:W1:Y:S07]  /*b730*/  LDSM.16.M88.4 R172, [R230+0x4000] ;  /* 0x00400000e6ac783b */ /* 0x000e6e0000000200 */
[C---:B----4-:R-:W-:Y:S08]  /*b740*/  HMMA.16816.F32 R28, R168.reuse, R184, R28 ;  /* 0x000000b8a81c723c */ /* 0x050ff0000000181c */
[----:B------:R-:W-:Y:S01]  /*b750*/  HMMA.16816.F32 R32, R168, R186, R32 ;  /* 0x000000baa820723c */ /* 0x000fe20000001820 */
[----:B------:R-:W3:Y:S04]  /*b760*/  LDSM.16.M88.4 R168, [R227+0x13000] ;  /* 0x01300000e3a8783b */ /* 0x000ee80000000200 */
[----:B------:R-:W4:Y:S03]  /*b770*/  LDSM.16.M88.4 R184, [R227+0x13800] ;  /* 0x01380000e3b8783b */ /* 0x000f260000000200 */
[C---:B--2---:R-:W-:Y:S08]  /*b780*/  HMMA.16816.F32 R4, R188.reuse, R196, R4 ;  /* 0x000000c4bc04723c */ /* 0x044ff00000001804 */
[C---:B------:R-:W-:Y:S01]  /*b790*/  HMMA.16816.F32 R8, R188.reuse, R198, R8 ;  /* 0x000000c6bc08723c */ /* 0x040fe20000001808 */
[----:B------:R-:W-:Y:S07]  /*b7a0*/  LDSM.16.M88.4 R196, [R220+0x2000] ;  /* 0x00200000dcc4783b */ /* 0x000fee0000000200 */
[C---:B------:R-:W-:Y:S08]  /*b7b0*/  HMMA.16816.F32 R12, R188.reuse, R200, R12 ;  /* 0x000000c8bc0c723c */ /* 0x040ff0000000180c */
[C---:B------:R-:W-:Y:S01]  /*b7c0*/  HMMA.16816.F32 R16, R188.reuse, R202, R16 ;  /* 0x000000cabc10723c */ /* 0x040fe20000001810 */
[----:B------:R-:W-:Y:S07]  /*b7d0*/  LDSM.16.M88.4 R200, [R220+0x2800] ;  /* 0x00280000dcc8783b */ /* 0x000fee0000000200 */
[C---:B-----5:R-:W-:Y:S08]  /*b7e0*/  HMMA.16816.F32 R20, R188.reuse, R192, R20 ;  /* 0x000000c0bc14723c */ /* 0x060ff00000001814 */
[C---:B------:R-:W-:Y:S01]  /*b7f0*/  HMMA.16816.F32 R24, R188.reuse, R194, R24 ;  /* 0x000000c2bc18723c */ /* 0x040fe20000001818 */
[----:B------:R-:W2:Y:S07]  /*b800*/  LDSM.16.M88.4 R192, [R229+0x4000] ;  /* 0x00400000e5c0783b */ /* 0x000eae0000000200 */
[C---:B------:R-:W-:Y:S08]  /*b810*/  HMMA.16816.F32 R28, R188.reuse, R204, R28 ;  /* 0x000000ccbc1c723c */ /* 0x040ff0000000181c */
[----:B------:R-:W-:Y:S01]  /*b820*/  HMMA.16816.F32 R32, R188, R206, R32 ;  /* 0x000000cebc20723c */ /* 0x000fe20000001820 */
[----:B------:R-:W5:Y:S04]  /*b830*/  LDSM.16.M88.4 R188, [R220+0x3000] ;  /* 0x00300000dcbc783b */ /* 0x000f680000000200 */
[----:B------:R-:W2:Y:S03]  /*b840*/  LDSM.16.M88.4 R204, [R220+0x3800] ;  /* 0x00380000dccc783b */ /* 0x000ea60000000200 */
        /* <DEDUP_REMOVED lines=15> */
[----:B------:R-:W-:Y:S07]  /*b940*/  LDSM.16.M88.4 R196, [R215] ;  /* 0x00000000d7c4783b */ /* 0x000fee0000000200 */
[C---:B------:R-:W-:Y:S08]  /*b950*/  HMMA.16816.F32 R12, R192.reuse, R200, R12 ;  /* 0x000000c8c00c723c */ /* 0x040ff0000000180c */
[C---:B------:R-:W-:Y:S01]  /*b960*/  HMMA.16816.F32 R16, R192.reuse, R202, R16 ;  /* 0x000000cac010723c */ /* 0x040fe20000001810 */
[----:B------:R-:W-:Y:S07]  /*b970*/  LDSM.16.M88.4 R200, [R214] ;  /* 0x00000000d6c8783b */ /* 0x000fee0000000200 */
[C---:B-----5:R-:W-:Y:S08]  /*b980*/  HMMA.16816.F32 R20, R192.reuse, R188, R20 ;  /* 0x000000bcc014723c */ /* 0x060ff00000001814 */
        /* <DEDUP_REMOVED lines=84> */
[C---:B-1----:R-:W-:Y:S01]  /*bed0*/  HMMA.16816.F32 R4, R172.reuse, R176, R4 ;  /* 0x000000b0ac04723c */ /* 0x042fe20000001804 */
[----:B------:R-:W-:Y:S04]  /*bee0*/  DEPBAR.LE SB0, 0x0 ;  /* 0x000080000000791a */ /* 0x000fe80000000000 */
[----:B------:R-:W-:Y:S03]  /*bef0*/  BAR.SYNC.DEFER_BLOCKING 0x0 ;  /* 0x0000000000007b1d */ /* 0x000fe60000010000 */
[C---:B------:R-:W-:Y:S08]  /*bf00*/  HMMA.16816.F32 R8, R172.reuse, R178, R8 ;  /* 0x000000b2ac08723c */ /* 0x040ff00000001808 */
[C---:B------:R-:W-:Y:S08]  /*bf10*/  HMMA.16816.F32 R12, R172.reuse, R180, R12 ;  /* 0x000000b4ac0c723c */ /* 0x040ff0000000180c */
[C---:B------:R-:W-:Y:S08]  /*bf20*/  HMMA.16816.F32 R16, R172.reuse, R182, R16 ;  /* 0x000000b6ac10723c */ /* 0x040ff00000001810 */
[C---:B---3--:R-:W-:Y:S08]  /*bf30*/  HMMA.16816.F32 R20, R172.reuse, R168, R20 ;  /* 0x000000a8ac14723c */ /* 0x048ff00000001814 */
[C---:B------:R-:W-:Y:S08]  /*bf40*/  HMMA.16816.F32 R24, R172.reuse, R170, R24 ;  /* 0x000000aaac18723c */ /* 0x040ff00000001818 */
[C---:B----4-:R-:W-:Y:S08]  /*bf50*/  HMMA.16816.F32 R28, R172.reuse, R184, R28 ;  /* 0x000000b8ac1c723c */ /* 0x050ff0000000181c */
[----:B------:R-:W-:Y:S08]  /*bf60*/  HMMA.16816.F32 R32, R172, R186, R32 ;  /* 0x000000baac20723c */ /* 0x000ff00000001820 */
[C---:B--2---:R-:W-:Y:S08]  /*bf70*/  HMMA.16816.F32 R4, R192.reuse, R196, R4 ;  /* 0x000000c4c004723c */ /* 0x044ff00000001804 */
        /* <DEDUP_REMOVED lines=8> */
.L_x_158:
[----:B------:R-:W-:Y:S01]  /*c000*/  FMNMX.FTZ R2, R4, R165, !PT ;  /* 0x000000a504027209 */ /* 0x000fe20007810000 */
[----:B------:R-:W-:Y:S01]  /*c010*/  LDSM.16.MT88.4 R172, [R226+0x18000] ;  /* 0x01800000e2ac783b */ /* 0x000fe20000004200 */
[----:B------:R-:W-:Y:S01]  /*c020*/  FMNMX.FTZ R164, R6, R0, !PT ;  /* 0x0000000006a47209 */ /* 0x000fe20007810000 */
[----:B------:R-:W-:Y:S01]  /*c030*/  UIADD3 UR8, UR8, -0x1, URZ ;  /* 0xffffffff08087890 */ /* 0x000fe2000fffe03f */
[----:B------:R-:W-:Y:S02]  /*c040*/  FMNMX.FTZ R3, R5, R2, !PT ;  /* 0x0000000205037209 */ /* 0x000fe40007810000 */
[----:B-1----:R-:W-:Y:S02]  /*c050*/  FMNMX.FTZ R167, R7, R164, !PT ;  /* 0x000000a407a77209 */ /* 0x002fe40007810000 */
        /* <DEDUP_REMOVED lines=482> */
.L_x_156:
        /* <DEDUP_REMOVED lines=398> */
.L_x_161:
[----:B---34-:R-:W-:Y:S05]  /*f760*/  BSYNC B0 ;  /* 0x0000000000007941 */ /* 0x018fea0003800000 */
.L_x_160:
        /* <DEDUP_REMOVED lines=27> */
.L_x_163:
[----:B------:R-:W-:Y:S05]  /*f920*/  BSYNC B0 ;  /* 0x0000000000007941 */ /* 0x000fea0003800000 */
.L_x_162:
        /* <DEDUP_REMOVED lines=18> */
.L_x_165:
[----:B------:R-:W-:Y:S05]  /*fa50*/  BSYNC B0 ;  /* 0x0000000000007941 */ /* 0x000fea0003800000 */
.L_x_164:
        /* <DEDUP_REMOVED lines=18> */
.L_x_167:
[----:B------:R-:W-:Y:S05]  /*fb80*/  BSYNC B0 ;  /* 0x0000000000007941 */ /* 0x000fea0003800000 */
.L_x_166:
        /* <DEDUP_REMOVED lines=16> */
.L_x_148:
        /* <DEDUP_REMOVED lines=73> */
.L_x_169:
[----:B------:R-:W-:Y:S05]  /*10120*/  BSYNC B0 ;  /* 0x0000000000007941 */ /* 0x000fea0003800000 */
.L_x_168:
        /* <DEDUP_REMOVED lines=18> */
.L_x_171:
[----:B------:R-:W-:Y:S05]  /*10250*/  BSYNC B0 ;  /* 0x0000000000007941 */ /* 0x000fea0003800000 */
.L_x_170:
        /* <DEDUP_REMOVED lines=18> */
.L_x_173:
[----:B------:R-:W-:Y:S05]  /*10380*/  BSYNC B0 ;  /* 0x0000000000007941 */ /* 0x000fea0003800000 */
.L_x_172:
        /* <DEDUP_REMOVED lines=17> */
.L_x_175:
[----:B------:R-:W-:Y:S05]  /*104a0*/  BSYNC B0 ;  /* 0x0000000000007941 */ /* 0x000fea0003800000 */
.L_x_174:
        /* <DEDUP_REMOVED lines=35> */
.L_x_176:
        /* <DEDUP_REMOVED lines=10> */
.L_x_1074:


//--------------------- .text._ZN5flash16flash_fwd_kernelI23Flash_fwd_kernel_traitsILi256ELi128ELi64ELi8ELb0ELb0EN7cutlass6half_tE19Flash_kernel_traitsILi256ELi128ELi64ELi8ES3_EELb0ELb1ELb0ELb0ELb0ELb0ELb0ELb0EEEvNS_16Flash_fwd_paramsE --------------------------
	.section	.text._ZN5flash16flash_fwd_kernelI23Flash_fwd_kernel_traitsILi256ELi128ELi64ELi8ELb0ELb0EN7cutlass6half_tE19Flash_kernel_traitsILi256ELi128ELi64ELi8ES3_EELb0ELb1ELb0ELb0ELb0ELb0ELb0ELb0EEEvNS_16Flash_fwd_paramsE,"ax",@progbits
	.sectioninfo	@"SHI_REGISTERS=254"
	.align	128
        .global         _ZN5flash16flash_fwd_kernelI23Flash_fwd_kernel_traitsILi256ELi128ELi64ELi8ELb0ELb0EN7cutlass6half_tE19Flash_kernel_traitsILi256ELi128ELi64ELi8ES3_EELb0ELb1ELb0ELb0ELb0ELb0ELb0ELb0EEEvNS_16Flash_fwd_paramsE
        .type           _ZN5flash16flash_fwd_kernelI23Flash_fwd_kernel_traitsILi256ELi128ELi64ELi8ELb0ELb0EN7cutlass6half_tE19Flash_kernel_traitsILi256ELi128ELi64ELi8ES3_EELb0ELb1ELb0ELb0ELb0ELb0ELb0ELb0EEEvNS_16Flash_fwd_paramsE,@function
        .size           _ZN5flash16flash_fwd_kernelI23Flash_fwd_kernel_traitsILi256ELi128ELi64ELi8ELb0ELb0EN7cutlass6half_tE19Flash_kernel_traitsILi256ELi128ELi64ELi8ES3_EELb0ELb1ELb0ELb0ELb0ELb0ELb0ELb0EEEvNS_16Flash_fwd_paramsE,(.L_x_1075 - _ZN5flash16flash_fwd_kernelI23Flash_fwd_kernel_traitsILi256ELi128ELi64ELi8ELb0ELb0EN7cutlass6half_tE19Flash_kernel_traitsILi256ELi128ELi64ELi8ES3_EELb0ELb1ELb0ELb0ELb0ELb0ELb0ELb0EEEvNS_16Flash_fwd_paramsE)
        .other          _ZN5flash16flash_fwd_kernelI23Flash_fwd_kernel_traitsILi256ELi128ELi64ELi8ELb0ELb0EN7cutlass6half_tE19Flash_kernel_traitsILi256ELi128ELi64ELi8ES3_EELb0ELb1ELb0ELb0ELb0ELb0ELb0ELb0EEEvNS_16Flash_fwd_paramsE,@"STO_CUDA_ENTRY STV_DEFAULT"
_ZN5flash16flash_fwd_kernelI23Flash_fwd_kernel_traitsILi256ELi128ELi64ELi8ELb0ELb0EN7cutlass6half_tE19Flash_kernel_traitsILi256ELi128ELi64ELi8ES3_EELb0ELb1ELb0ELb0ELb0ELb0ELb0ELb0EEEvNS_16Flash_fwd_paramsE:
.text._ZN5flash16flash_fwd_kernelI23Flash_fwd_kernel_traitsILi256ELi128ELi64ELi8ELb0ELb0EN7cutlass6half_tE19Flash_kernel_traitsILi256ELi128ELi64ELi8ES3_EELb0ELb1ELb0ELb0ELb0ELb0ELb0ELb0EEEvNS_16Flash_fwd_paramsE:
        /* <DEDUP_REMOVED lines=56> */
.L_x_177:
[----:B------:R-:W-:Y:S02]  /*0380*/  ULDC UR6, c[0x0][0x218] ;  /* 0x0000860000067ab9 */ /* 0x000fe40000000800 */
.L_x_178:
        /* <DEDUP_REMOVED lines=51> */
[----:B------:R-:W-:Y:S02]  /*06c0*/  @UP1 UMOV UR6, UR28 ;  /* 0x0000001c00061c82 */ /* 0x000fe40008000000 */
[----:B------:R-:W-:Y:S02]  /*06d0*/  @UP0 UIMAD UR10, UR11, UR5, UR31 ;  /* 0x000000050b0a02a4 */ /* 0x000fe4000f8e021f */
        /* <DEDUP_REMOVED lines=12> */
[----:B------:R-:W-:Y:S02]  /*07a0*/  UMOV UR10, UR20 ;  /* 0x00000014000a7c82 */ /* 0x000fe40008000000 */
[----:B------:R-:W-:Y:S02]  /*07b0*/  UIMAD UR7, UR7, UR4, URZ ;  /* 0x00000004070772a4 */ /* 0x000fe4000f8e023f */
[----:B------:R-:W-:-:S02]  /*07c0*/  UIMAD.WIDE.U32 UR20, UR23, UR4, UR10 ;  /* 0x00000004171472a5 */ /* 0x000fc4000f8e000a */
[----:B------:R-:W-:-:S04]  /*07d0*/  UIMAD UR5, UR23, UR5, UR7 ;  /* 0x00000005170572a4 */ /* 0x000fc8000f8e0207 */
[----:B------:R-:W-:Y:S02]  /*07e0*/  UIADD3 UR10, UR21, UR5, URZ ;  /* 0x00000005150a7290 */ /* 0x000fe4000fffe03f */
[----:B------:R-:W-:Y:S02]  /*07f0*/  UMOV UR12, UR20 ;  /* 0x00000014000c7c82 */ /* 0x000fe40008000000 */
.L_x_180:
        /* <DEDUP_REMOVED lines=16> */
[----:B------:R-:W-:Y:S02]  /*0900*/  @UP0 UIADD3 UR11, UR26, UR8, URZ ;  /* 0x000000081a0b0290 */ /* 0x000fe4000fffe03f */
[----:B------:R-:W-:Y:S02]  /*0910*/  UIADD3 UR4, -UR21, URZ, URZ ;  /* 0x0000003f15047290 */ /* 0x000fe4000fffe13f */
[----:B------:R-:W-:Y:S02]  /*0920*/  USHF.R.S32.HI UR20, URZ, 0x1f, UR17 ;  /* 0x0000001f3f147899 */ /* 0x000fe40008011411 */
        /* <DEDUP_REMOVED lines=27> */
[----:B------:R-:W-:Y:S02]  /*0ae0*/  UMOV UR26, UR28 ;  /* 0x0000001c001a7c82 */ /* 0x000fe40008000000 */
[----:B------:R-:W-:Y:S02]  /*0af0*/  UIMAD UR7, UR7, UR4, URZ ;  /* 0x00000004070772a4 */ /* 0x000fe4000f8e023f */
[----:B------:R-:W-:Y:S02]  /*0b00*/  UIMAD.WIDE.U32 UR26, UR23, UR4, UR26 ;  /* 0x00000004171a72a5 */ /* 0x000fe4000f8e001a */
[----:B------:R-:W-:-:S04]  /*0b10*/  UIMAD UR5, UR23, UR5, UR7 ;  /* 0x00000005170572a4 */ /* 0x000fc8000f8e0207 */
[----:B------:R-:W-:Y:S02]  /*0b20*/  UIADD3 UR11, UR27, UR5, URZ ;  /* 0x000000051b0b7290 */ /* 0x000fe4000fffe03f */
[----:B------:R-:W-:Y:S02]  /*0b30*/  UMOV UR14, UR26 ;  /* 0x0000001a000e7c82 */ /* 0x000fe40008000000 */
.L_x_181:
[----:B------:R-:W-:Y:S01]  /*0b40*/  SHF.R.S32.HI R7, RZ, 0x1f, R6 ;  /* 0x0000001fff077819 */ /* 0x000fe20000011406 */
[----:B------:R-:W1:Y:S01]  /*0b50*/  S2R R14, SR_CTAID.Z ;  /* 0x00000000000e7919 */ /* 0x000e620000002700 */
[----:B------:R-:W-:Y:S01]  /*0b60*/  ULDC.64 UR4, c[0x0][0x1b0] ;  /* 0x00006c0000047ab9 */ /* 0x000fe20000000a00 */
[----:B------:R-:W-:Y:S01]  /*0b70*/  IMAD.U32 R18, RZ, RZ, UR15 ;  /* 0x0000000fff127e24 */ /* 0x000fe2000f8e00ff */
[CC--:B------:R-:W-:Y:S01]  /*0b80*/  LEA.HI R3, R7.reuse, R6.reuse, RZ, 0x3 ;  /* 0x0000000607037211 */ /* 0x0c0fe200078f18ff */
[----:B------:R-:W-:Y:S01]  /*0b90*/  UIMAD UR4, UR21, UR4, URZ ;  /* 0x00000004150472a4 */ /* 0x000fe2000f8e023f */
[----:B------:R-:W-:Y:S01]  /*0ba0*/  LEA.HI R229, R7, R6, RZ, 0x4 ;  /* 0x0000000607e57211 */ /* 0x000fe200078f20ff */
[----:B------:R-:W-:Y:S01]  /*0bb0*/  BSSY B0, `(.L_x_182) ;  /* 0x0000074000007945 */ /* 0x000fe20003800000 */
[----:B------:R-:W-:-:S02]  /*0bc0*/  SHF.R.S32.HI R242, RZ, 0x3, R3 ;  /* 0x00000003fff27819 */ /* 0x000fc40000011403 */
[----:B------:R-:W-:Y:S02]  /*0bd0*/  LOP3.LUT R3, R3, 0xfffffff8, RZ, 0xc0, !PT ;  /* 0xfffffff803037812 */ /* 0x000fe400078ec0ff */
[C---:B------:R-:W-:Y:S01]  /*0be0*/  LOP3.LUT R4, R229.reuse, 0xfffffff0, RZ, 0xc0, !PT ;  /* 0xfffffff0e5047812 */ /* 0x040fe200078ec0ff */
[----:B------:R-:W-:Y:S01]  /*0bf0*/  IMAD.SHL.U32 R232, R242, 0x40, RZ ;  /* 0x00000040f2e87824 */ /* 0x000fe200078e00ff */
[----:B------:R-:W-:Y:S01]  /*0c00*/  SHF.R.S32.HI R5, RZ, 0x4, R229 ;  /* 0x00000004ff057819 */ /* 0x000fe200000114e5 */
[C---:B------:R-:W-:Y:S01]  /*0c10*/  IMAD.IADD R3, R6.reuse, 0x1, -R3 ;  /* 0x0000000106037824 */ /* 0x040fe200078e0a03 */
[----:B------:R-:W-:Y:S01]  /*0c20*/  SHF.R.S32.HI R243, RZ, 0x1f, R242 ;  /* 0x0000001ffff37819 */ /* 0x000fe200000114f2 */
[----:B------:R-:W-:Y:S01]  /*0c30*/  IMAD.IADD R4, R6, 0x1, -R4 ;  /* 0x0000000106047824 */ /* 0x000fe200078e0a04 */
[----:B------:R-:W-:Y:S01]  /*0c40*/  LEA.HI R229, R229, R5, RZ, 0x1 ;  /* 0x00000005e5e57211 */ /* 0x000fe200078f08ff */
[----:B------:R-:W-:Y:S01]  /*0c50*/  IMAD.SHL.U32 R240, R3, 0x8, RZ ;  /* 0x0000000803f07824 */ /* 0x000fe200078e00ff */
[----:B------:R-:W-:Y:S01]  /*0c60*/  LOP3.LUT R232, R232, 0x1c0, RZ, 0xc0, !PT ;  /* 0x000001c0e8e87812 */ /* 0x000fe200078ec0ff */
[----:B------:R-:W-:Y:S01]  /*0c70*/  IMAD.WIDE R18, R18, 0x80, R242 ;  /* 0x0000008012127825 */ /* 0x000fe200078e02f2 */
[----:B------:R-:W-:-:S02]  /*0c80*/  SHF.R.S32.HI R0, RZ, 0x1f, R4 ;  /* 0x0000001fff007819 */ /* 0x000fc40000011404 */
[----:B------:R-:W-:Y:S02]  /*0c90*/  LOP3.LUT R229, R229, 0xfffffffe, RZ, 0xc0, !PT ;  /* 0xfffffffee5e57812 */ /* 0x000fe400078ec0ff */
[----:B------:R-:W-:Y:S02]  /*0ca0*/  LOP3.LUT R2, R232, 0x38, R240, 0xf8, !PT ;  /* 0x00000038e8027812 */ /* 0x000fe400078ef8f0 */
[----:B------:R-:W-:Y:S01]  /*0cb0*/  LEA.HI R0, R0, R4, RZ, 0x3 ;  /* 0x0000000400007211 */ /* 0x000fe200078f18ff */
[----:B------:R-:W-:Y:S01]  /*0cc0*/  IMAD.IADD R229, R5, 0x1, -R229 ;  /* 0x0000000105e57824 */ /* 0x000fe200078e0ae5 */
[----:B------:R-:W-:Y:S02]  /*0cd0*/  SHF.R.U32.HI R232, RZ, 0x3, R232 ;  /* 0x00000003ffe87819 */ /* 0x000fe400000116e8 */
[C---:B------:R-:W-:Y:S01]  /*0ce0*/  LOP3.LUT R5, R0.reuse, 0xfffffff8, RZ, 0xc0, !PT ;  /* 0xfffffff800057812 */ /* 0x040fe200078ec0ff */
[----:B------:R-:W-:Y:S01]  /*0cf0*/  IMAD.SHL.U32 R0, R0, 0x40, RZ ;  /* 0x0000004000007824 */ /* 0x000fe200078e00ff */
[----:B------:R-:W-:-:S02]  /*0d00*/  LOP3.LUT R232, R2, R232, RZ, 0x3c, !PT ;  /* 0x000000e802e87212 */ /* 0x000fc400078e3cff */
[-C--:B------:R-:W-:Y:S01]  /*0d10*/  LEA.HI R2, R7, R6.reuse, RZ, 0x6 ;  /* 0x0000000607027211 */ /* 0x080fe200078f30ff */
[----:B------:R-:W-:Y:S01]  /*0d20*/  IMAD.IADD R5, R4, 0x1, -R5 ;  /* 0x0000000104057824 */ /* 0x000fe200078e0a05 */
[--C-:B------:R-:W-:Y:S01]  /*0d30*/  SHF.R.S32.HI R241, RZ, 0x1f, R240.reuse ;  /* 0x0000001ffff17819 */ /* 0x100fe200000114f0 */
[----:B------:R-:W-:Y:S01]  /*0d40*/  IMAD R4, R243, c[0x0][0x198], RZ ;  /* 0x00006600f3047a24 */ /* 0x000fe200078e02ff */
[----:B------:R-:W-:Y:S01]  /*0d50*/  IADD3 R8, P0, R240, UR6, RZ ;  /* 0x00000006f0087c10 */ /* 0x000fe2000ff1e0ff */
[----:B------:R-:W-:Y:S01]  /*0d60*/  IMAD.SHL.U32 R2, R2, 0x8, RZ ;  /* 0x0000000802027824 */ /* 0x000fe200078e00ff */
[----:B------:R-:W-:Y:S01]  /*0d70*/  LOP3.LUT P3, RZ, R5, 0x4, RZ, 0xc0, !PT ;  /* 0x0000000405ff7812 */ /* 0x000fe2000786c0ff */
[----:B------:R-:W-:Y:S01]  /*0d80*/  IMAD.WIDE.U32 R10, R242, c[0x0][0x1a0], R240 ;  /* 0x00006800f20a7a25 */ /* 0x000fe200078e00f0 */
[----:B------:R-:W-:Y:S01]  /*0d90*/  IADD3.X R9, R241, UR22, RZ, P0, !PT ;  /* 0x00000016f1097c10 */ /* 0x000fe200087fe4ff */
[----:B------:R-:W-:Y:S01]  /*0da0*/  UIMAD UR22, UR8, UR5, UR4 ;  /* 0x00000005081672a4 */ /* 0x000fe2000f8e0204 */
[C---:B------:R-:W-:Y:S01]  /*0db0*/  LOP3.LUT P2, RZ, R5.reuse, 0x2, RZ, 0xc0, !PT ;  /* 0x0000000205ff7812 */ /* 0x040fe2000784c0ff */
[----:B------:R-:W-:Y:S01]  /*0dc0*/  IMAD.SHL.U32 R5, R5, 0x40, RZ ;  /* 0x0000004005057824 */ /* 0x000fe200078e00ff */
[----:B------:R-:W-:Y:S01]  /*0dd0*/  ULDC.64 UR4, c[0x0][0x1a8] ;  /* 0x00006a0000047ab9 */ /* 0x000fe20000000a00 */
[----:B------:R-:W-:Y:S01]  /*0de0*/  LOP3.LUT R232, R232, 0xfffffe00, R2, 0xf8, !PT ;  /* 0xfffffe00e8e87812 */ /* 0x000fe200078ef802 */
[----:B------:R-:W-:Y:S01]  /*0df0*/  UIMAD UR4, UR20, UR4, URZ ;  /* 0x00000004140472a4 */ /* 0x000fe2000f8e023f */
[----:B------:R-:W-:Y:S01]  /*0e00*/  IMAD R2, R243, c[0x0][0x1a0], RZ ;  /* 0x00006800f3027a24 */ /* 0x000fe200078e02ff */
[----:B------:R-:W-:Y:S01]  /*0e10*/  LOP3.LUT R5, R5, 0x1c0, RZ, 0xc0, !PT ;  /* 0x000001c005057812 */ /* 0x000fe200078ec0ff */
[----:B-1----:R-:W-:Y:S01]  /*0e20*/  IMAD.WIDE.U32 R14, R14, c[0x0][0x1a8], R8 ;  /* 0x00006a000e0e7a25 */ /* 0x002fe200078e0008 */
[----:B------:R-:W-:Y:S01]  /*0e30*/  UIMAD UR4, UR17, UR5, UR4 ;  /* 0x00000005110472a4 */ /* 0x000fe2000f8e0204 */
[----:B------:R-:W-:Y:S01]  /*0e40*/  IADD3 R10, P0, R10, UR14, RZ ;  /* 0x0000000e0a0a7c10 */ /* 0x000fe2000ff1e0ff */
[----:B------:R-:W-:Y:S01]  /*0e50*/  UIADD3 UR17, -UR24, UR16, URZ ;  /* 0x0000001018117290 */ /* 0x000fe2000fffe13f */
[----:B------:R-:W-:Y:S01]  /*0e60*/  IMAD.WIDE.U32 R12, R242, c[0x0][0x198], R240 ;  /* 0x00006600f20c7a25 */ /* 0x000fe200078e00f0 */
[----:B------:R-:W-:Y:S01]  /*0e70*/  ULDC.64 UR6, c[0x0][0x1b8] ;  /* 0x00006e0000067ab9 */ /* 0x000fe20000000a00 */
[----:B------:R-:W-:Y:S01]  /*0e80*/  LEA.HI R7, R7, R6, RZ, 0x5 ;  /* 0x0000000607077211 */ /* 0x000fe200078f28ff */
[----:B------:R-:W-:Y:S01]  /*0e90*/  UIMAD UR6, UR21, UR6, URZ ;  /* 0x00000006150672a4 */ /* 0x000fe2000f8e023f */
[----:B------:R-:W-:Y:S01]  /*0ea0*/  IMAD.SHL.U32 R8, R229, 0x8, RZ ;  /* 0x00000008e5087824 */ /* 0x000fe200078e00ff */
[----:B------:R-:W-:Y:S01]  /*0eb0*/  IADD3 R236, P1, R12, UR12, RZ ;  /* 0x0000000c0cec7c10 */ /* 0x000fe2000ff3e0ff */
[C---:B------:R-:W-:Y:S01]  /*0ec0*/  IMAD R2, R242.reuse, c[0x0][0x1a4], R2 ;  /* 0x00006900f2027a24 */ /* 0x040fe200078e0202 */
[----:B------:R-:W-:Y:S01]  /*0ed0*/  UIMAD UR6, UR8, UR7, UR6 ;  /* 0x00000007080672a4 */ /* 0x000fe2000f8e0206 */
[----:B------:R-:W-:Y:S01]  /*0ee0*/  IMAD R4, R242, c[0x0][0x19c], R4 ;  /* 0x00006700f2047a24 */ /* 0x000fe200078e0204 */
[----:B------:R-:W-:Y:S01]  /*0ef0*/  LOP3.LUT R8, R5, 0x8, R8, 0xf8, !PT ;  /* 0x0000000805087812 */ /* 0x000fe200078ef808 */
[----:B------:R-:W-:Y:S01]  /*0f00*/  IMAD.SHL.U32 R232, R232, 0x2, RZ ;  /* 0x00000002e8e87824 */ /* 0x000fe200078e00ff */
[----:B------:R-:W-:-:S02]  /*0f10*/  SHF.R.U32.HI R5, RZ, 0x3, R5 ;  /* 0x00000003ff057819 */ /* 0x000fc40000011605 */
[----:B------:R-:W-:Y:S01]  /*0f20*/  IADD3.X R11, R11, UR11, R2, P0, !PT ;  /* 0x0000000b0b0b7c10 */ /* 0x000fe200087fe402 */
[----:B------:R-:W-:Y:S01]  /*0f30*/  IMAD.U32 R2, RZ, RZ, UR8 ;  /* 0x00000008ff027e24 */ /* 0x000fe2000f8e00ff */
[----:B------:R-:W-:Y:S02]  /*0f40*/  ISETP.GE.AND P0, PT, R242, UR17, PT ;  /* 0x00000011f2007c0c */ /* 0x000fe4000bf06270 */
[----:B------:R-:W-:Y:S02]  /*0f50*/  IADD3.X R237, R13, UR10, R4, P1, !PT ;  /* 0x0000000a0ded7c10 */ /* 0x000fe40008ffe404 */
[----:B------:R-:W-:Y:S01]  /*0f60*/  LOP3.LUT R4, R8, R5, RZ, 0x3c, !PT ;  /* 0x0000000508047212 */ /* 0x000fe200078e3cff */
[----:B------:R-:W-:Y:S01]  /*0f70*/  IMAD.U32 R8, RZ, RZ, UR8 ;  /* 0x00000008ff087e24 */ /* 0x000fe2000f8e00ff */
[----:B------:R-:W-:Y:S01]  /*0f80*/  IADD3 R17, R15, UR4, RZ ;  /* 0x000000040f117c10 */ /* 0x000fe2000fffe0ff */
[----:B------:R-:W-:Y:S01]  /*0f90*/  IMAD.WIDE.U32 R236, R2, c[0x0][0x1b0], R236 ;  /* 0x00006c0002ec7a25 */ /* 0x000fe200078e00ec */
[----:B------:R-:W-:-:S02]  /*0fa0*/  LOP3.LUT R4, R4, 0xfffffe00, R0, 0xf8, !PT ;  /* 0xfffffe0004047812 */ /* 0x000fc400078ef800 */
[----:B------:R-:W-:Y:S01]  /*0fb0*/  IADD3 R235, R240, 0x40, RZ ;  /* 0x00000040f0eb7810 */ /* 0x000fe20007ffe0ff */
[----:B------:R-:W-:Y:S01]  /*0fc0*/  IMAD.WIDE.U32 R8, R8, c[0x0][0x1b8], R10 ;  /* 0x00006e0008087a25 */ /* 0x000fe200078e000a */
[----:B------:R-:W-:Y:S02]  /*0fd0*/  LOP3.LUT R10, R7, 0xffffffe0, RZ, 0xc0, !PT ;  /* 0xffffffe0070a7812 */ /* 0x000fe400078ec0ff */
[----:B------:R-:W-:Y:S01]  /*0fe0*/  IADD3 R239, R237, UR22, RZ ;  /* 0x00000016edef7c10 */ /* 0x000fe2000fffe0ff */
[----:B------:R-:W-:Y:S01]  /*0ff0*/  IMAD.MOV.U32 R2, RZ, RZ, 0x10 ;  /* 0x00000010ff027424 */ /* 0x000fe200078e00ff */
[----:B------:R-:W-:Y:S01]  /*1000*/  IADD3 R11, R9, UR6, RZ ;  /* 0x00000006090b7c10 */ /* 0x000fe2000fffe0ff */
[----:B------:R-:W-:Y:S01]  /*1010*/  IMAD.MOV.U32 R0, RZ, RZ, 0x20 ;  /* 0x00000020ff007424 */ /* 0x000fe200078e00ff */
[----:B------:R-:W-:Y:S01]  /*1020*/  SHF.R.S32.HI R7, RZ, 0x5, R7 ;  /* 0x00000005ff077819 */ /* 0x000fe20000011407 */
[----:B------:R-:W-:Y:S01]  /*1030*/  IMAD.IADD R10, R6, 0x1, -R10 ;  /* 0x00000001060a7824 */ /* 0x000fe200078e0a0a */
[----:B------:R-:W-:-:S02]  /*1040*/  IADD3 R234, R240, 0x80, RZ ;  /* 0x00000080f0ea7810 */ /* 0x000fc40007ffe0ff */
[----:B------:R-:W-:Y:S02]  /*1050*/  IADD3 R233, R240, 0xc0, RZ ;  /* 0x000000c0f0e97810 */ /* 0x000fe40007ffe0ff */
[----:B------:R-:W-:Y:S02]  /*1060*/  SEL R2, R2, 0xfffffff0, !P2 ;  /* 0xfffffff002027807 */ /* 0x000fe40005000000 */
[----:B------:R-:W-:Y:S01]  /*1070*/  SEL R0, R0, 0xffffffe0, !P3 ;  /* 0xffffffe000007807 */ /* 0x000fe20005800000 */
        /* <DEDUP_REMOVED lines=39> */
.L_x_183:
[----:B------:R-:W-:Y:S05]  /*12f0*/  BSYNC B0 ;  /* 0x0000000000007941 */ /* 0x000fea0003800000 */
.L_x_182:
        /* <DEDUP_REMOVED lines=45> */
.L_x_185:
[----:B------:R-:W-:Y:S05]  /*15d0*/  BSYNC B0 ;  /* 0x0000000000007941 */ /* 0x000fea0003800000 */
.L_x_184:
        /* <DEDUP_REMOVED lines=45> */
.L_x_187:
[----:B------:R-:W-:Y:S05]  /*18b0*/  BSYNC B0 ;  /* 0x0000000000007941 */ /* 0x000fea0003800000 */
.L_x_186:
        /* <DEDUP_REMOVED lines=20> */
[C---:B-1----:R-:W-:Y:S01]  /*1a00*/  @!P4 LEA R20, P3, R14.reuse, c[0x0][0x160], 0x1 ;  /* 0x000058000e14ca11 */ /* 0x042fe200078608ff */
        /* <DEDUP_REMOVED lines=27> */
.L_x_189:
[----:B------:R-:W-:Y:S05]  /*1bc0*/  BSYNC B0 ;  /* 0x0000000000007941 */ /* 0x000fea0003800000 */
.L_x_188:
        /* <DEDUP_REMOVED lines=45> */
.L_x_191:
[----:B------:R-:W-:Y:S05]  /*1ea0*/  BSYNC B0 ;  /* 0x0000000000007941 */ /* 0x000fea0003800000 */
.L_x_190:
[----:B------:R-:W-:Y:S01]  /*1eb0*/  ISETP.GE.AND P0, PT, R12, UR22, PT ;  /* 0x000000160c007c0c */ /* 0x000fe2000bf06270 */
[----:B------:R-:W-:Y:S01]  /*1ec0*/  UMOV UR23, 0x5 ;  /* 0x0000000500177882 */ /* 0x000fe20000000000 */
[----:B------:R-:W-:Y:S01]  /*1ed0*/  BSSY B0, `(.L_x_192) ;  /* 0x000002b000007945 */ /* 0x000fe20003800000 */
[----:B------:R-:W-:Y:S02]  /*1ee0*/  ULDC UR21, c[0x0][0x19c] ;  /* 0x0000670000157ab9 */ /* 0x000fe40000000800 */
[----:B------:R-:W-:Y:S02]  /*1ef0*/  USHF.L.U32 UR7, UR6, 0x5, URZ ;  /* 0x0000000506077899 */ /* 0x000fe4000800063f */
[----:B------:R-:W-:Y:S02]  /*1f00*/  ULDC.64 UR4, c[0x0][0x1a0] ;  /* 0x0000680000047ab9 */ /* 0x000fe40000000a00 */
[----:B------:R-:W-:Y:S02]  /*1f10*/  USHF.L.U64.HI UR6, UR6, UR23, UR21 ;  /* 0x0000001706067299 */ /* 0x000fe40008010215 */
[----:B------:R-:W-:-:S02]  /*1f20*/  USHF.L.U64.HI UR20, UR4, UR20, UR5 ;  /* 0x0000001404147299 */ /* 0x000fc40008010205 */
[----:B------:R-:W-:Y:S01]  /*1f30*/  USHF.L.U32 UR21, UR4, 0x6, URZ ;  /* 0x0000000604157899 */ /* 0x000fe2000800063f */
[----:B------:R-:W-:Y:S06]  /*1f40*/  @P0 BRA `(.L_x_193) ;  /* 0x0000023000000947 */ /* 0x000fec0003800000 */
        /* <DEDUP_REMOVED lines=35> */
.L_x_193:
[----:B------:R-:W-:Y:S05]  /*2180*/  BSYNC B0 ;  /* 0x0000000000007941 */ /* 0x000fea0003800000 */
.L_x_192:
[----:B------:R-:W0:Y:S01]  /*2190*/  LDGDEPBAR ;  /* 0x00000000000079af */ /* 0x000e220000000000 */
[----:B------:R-:W-:Y:S01]  /*21a0*/  ISETP.GE.AND P0, PT, R242, UR22, PT ;  /* 0x00000016f2007c0c */ /* 0x000fe2000bf06270 */
[----:B------:R-:W-:Y:S01]  /*21b0*/  UIMAD UR5, UR20, UR26, URZ ;  /* 0x0000001a140572a4 */ /* 0x000fe2000f8e023f */
[----:B------:R-:W-:Y:S01]  /*21c0*/  SHF.R.S32.HI R13, RZ, 0x1f, R10 ;  /* 0x0000001fff0d7819 */ /* 0x000fe2000001140a */
[----:B------:R-:W-:Y:S01]  /*21d0*/  IMAD.U32 R231, RZ, RZ, UR21 ;  /* 0x00000015ffe77e24 */ /* 0x000fe2000f8e00ff */
[----:B------:R-:W-:Y:S01]  /*21e0*/  BSSY B0, `(.L_x_194) ;  /* 0x0000031000007945 */ /* 0x000fe20003800000 */
[----:B------:R-:W-:Y:S01]  /*21f0*/  UIMAD UR5, UR29, UR21, UR5 ;  /* 0x000000151d0572a4 */ /* 0x000fe2000f8e0205 */
[----:B------:R-:W-:Y:S01]  /*2200*/  LEA.HI R13, R13, R10, RZ, 0x2 ;  /* 0x0000000a0d0d7211 */ /* 0x000fe200078f10ff */
[----:B------:R-:W-:Y:S02]  /*2210*/  IMAD.MOV.U32 R10, RZ, RZ, R8 ;  /* 0x000000ffff0a7224 */ /* 0x000fe400078e0008 */
[----:B------:R-:W-:Y:S01]  /*2220*/  IMAD.SHL.U32 R165, R6, 0x2, RZ ;  /* 0x0000000206a57824 */ /* 0x000fe200078e00ff */
[----:B------:R-:W-:Y:S01]  /*2230*/  SHF.R.S32.HI R6, RZ, 0x2, R13 ;  /* 0x00000002ff067819 */ /* 0x000fe2000001140d */
[----:B-1----:R-:W-:-:S03]  /*2240*/  IMAD.WIDE.U32 R14, R231, UR26, R10 ;  /* 0x0000001ae70e7c25 */ /* 0x002fc6000f8e000a */
        /* <DEDUP_REMOVED lines=42> */
.L_x_195:
[----:B------:R-:W-:Y:S05]  /*24f0*/  BSYNC B0 ;  /* 0x0000000000007941 */ /* 0x000fea0003800000 */
.L_x_194:
        /* <DEDUP_REMOVED lines=45> */
.L_x_197:
[----:B------:R-:W-:Y:S05]  /*27d0*/  BSYNC B0 ;  /* 0x0000000000007941 */ /* 0x000fea0003800000 */
.L_x_196:
        /* <DEDUP_REMOVED lines=14> */
[C---:B------:R-:W-:Y:S01]  /*28c0*/  IMAD R226, R0.reuse, 0x2, R230 ;  /* 0x0000000200e27824 */ /* 0x040fe200078e02e6 */
        /* <DEDUP_REMOVED lines=9> */
[----:B--2---:R-:W2:Y:S01]  /*2960*/  LDSM.16.M88.4 R20, [R229+0x10000] ;  /* 0x01000000e514783b */ /* 0x004ea20000000200 */
[C---:B------:R-:W-:Y:S02]  /*2970*/  IADD3 R3, R229.reuse, 0x10000, RZ ;  /* 0x00010000e5037810 */ /* 0x040fe40007ffe0ff */
[----:B------:R-:W-:Y:S01]  /*2980*/  IADD3 R227, R229, 0x10020, RZ ;  /* 0x00010020e5e37810 */ /* 0x000fe20007ffe0ff */
[----:B----4-:R-:W4:Y:S01]  /*2990*/  LDSM.16.M88.4 R12, [R229+0x10800] ;  /* 0x01080000e50c783b */ /* 0x010f220000000200 */
[----:B------:R-:W-:Y:S01]  /*29a0*/  @P1 IADD3 R227, R3, -0x20, RZ ;  /* 0xffffffe003e31810 */ /* 0x000fe20007ffe0ff */
[----:B------:R-:W-:Y:S01]  /*29b0*/  IMAD.MOV.U32 R3, RZ, RZ, 0x40 ;  /* 0x00000040ff037424 */ /* 0x000fe200078e00ff */
[C---:B------:R-:W-:Y:S01]  /*29c0*/  IADD3 R200, R201.reuse, 0x8, RZ ;  /* 0x00000008c9c87810 */ /* 0x040fe20007ffe0ff */
[----:B------:R-:W5:Y:S01]  /*29d0*/  LDSM.16.M88.4 R76, [R229+0x11000] ;  /* 0x01100000e54c783b */ /* 0x000f620000000200 */
[----:B------:R-:W-:Y:S02]  /*29e0*/  IMNMX R201, R201, UR25, PT ;  /* 0x00000019c9c97c17 */ /* 0x000fe4000b800200 */
[----:B------:R-:W-:Y:S01]  /*29f0*/  SEL R3, R3, 0xffffffc0, !P2 ;  /* 0xffffffc003037807 */ /* 0x000fe20005000000 */
[----:B------:R-:W1:Y:S01]  /*2a00*/  LDSM.16.M88.4 R68, [R227] ;  /* 0x00000000e344783b */ /* 0x000e620000000200 */
[----:B------:R-:W-:-:S02]  /*2a10*/  IMNMX R200, R200, UR25, PT ;  /* 0x00000019c8c87c17 */ /* 0x000fc4000b800200 */
[----:B------:R-:W-:Y:S01]  /*2a20*/  IADD3 R219, R227, 0x800, RZ ;  /* 0x00000800e3db7810 */ /* 0x000fe20007ffe0ff */
[----:B------:R-:W3:Y:S01]  /*2a30*/  LDSM.16.M88.4 R72, [R229+0x11800] ;  /* 0x01180000e548783b */ /* 0x000ee20000000200 */
[----:B------:R-:W-:Y:S01]  /*2a40*/  IMAD.IADD R223, R229, 0x1, R3 ;  /* 0x00000001e5df7824 */ /* 0x000fe200078e0203 */
[----:B------:R-:W-:Y:S01]  /*2a50*/  IADD3 R218, R227, 0x1000, RZ ;  /* 0x00001000e3da7810 */ /* 0x000fe20007ffe0ff */
[----:B------:R-:W-:Y:S01]  /*2a60*/  IMAD.IADD R216, R3, 0x1, R227 ;  /* 0x0000000103d87824 */ /* 0x000fe200078e02e3 */
[----:B------:R-:W1:Y:S01]  /*2a70*/  LDSM.16.M88.4 R64, [R227+0x800] ;  /* 0x00080000e340783b */ /* 0x000e620000000200 */
[----:B------:R-:W-:Y:S01]  /*2a80*/  IMAD.U32 R3, RZ, RZ, UR26 ;  /* 0x0000001aff037e24 */ /* 0x000fe2000f8e00ff */
[----:B------:R-:W-:Y:S02]  /*2a90*/  IADD3 R217, R227, 0x1800, RZ ;  /* 0x00001800e3d97810 */ /* 0x000fe40007ffe0ff */
[----:B------:R-:W1:Y:S01]  /*2aa0*/  LDSM.16.M88.4 R60, [R227+0x1000] ;  /* 0x00100000e33c783b */ /* 0x000e620000000200 */
[----:B------:R-:W-:Y:S01]  /*2ab0*/  IMAD R3, R3, 0x40, R165 ;  /* 0x0000004003037824 */ /* 0x000fe200078e02a5 */
[----:B------:R-:W-:-:S02]  /*2ac0*/  IADD3 R215, R227, 0x2000, RZ ;  /* 0x00002000e3d77810 */ /* 0x000fc40007ffe0ff */
[----:B------:R-:W1:Y:S01]  /*2ad0*/  LDSM.16.M88.4 R36, [R223+0x10000] ;  /* 0x01000000df24783b */ /* 0x000e620000000200 */
[----:B------:R-:W-:Y:S02]  /*2ae0*/  IADD3 R214, R227, 0x2800, RZ ;  /* 0x00002800e3d67810 */ /* 0x000fe40007ffe0ff */
[C---:B------:R-:W-:Y:S01]  /*2af0*/  IADD3 R6, R3.reuse, 0x1, RZ ;  /* 0x0000000103067810 */ /* 0x040fe20007ffe0ff */
[----:B------:R-:W1:Y:S01]  /*2b00*/  LDSM.16.M88.4 R52, [R227+0x1800] ;  /* 0x00180000e334783b */ /* 0x000e620000000200 */
[C---:B------:R-:W-:Y:S02]  /*2b10*/  IADD3 R7, R3.reuse, 0x8, RZ ;  /* 0x0000000803077810 */ /* 0x040fe40007ffe0ff */
[CC--:B------:R-:W-:Y:S01]  /*2b20*/  ISETP.GE.AND P0, PT, R6.reuse, R201.reuse, PT ;  /* 0x000000c90600720c */ /* 0x0c0fe20003f06270 */
[----:B------:R-:W1:Y:S01]  /*2b30*/  LDSM.16.M88.4 R32, [R223+0x10800] ;  /* 0x01080000df20783b */ /* 0x000e620000000200 */
[----:B------:R-:W-:Y:S02]  /*2b40*/  ISETP.GE.AND P3, PT, R6, R200, PT ;  /* 0x000000c80600720c */ /* 0x000fe40003f66270 */
[----:B------:R-:W-:Y:S01]  /*2b50*/  IADD3 R6, R3, 0x9, RZ ;  /* 0x0000000903067810 */ /* 0x000fe20007ffe0ff */
[----:B--2---:R-:W-:Y:S01]  /*2b60*/  HMMA.16816.F32 R24, R44, R20, RZ ;  /* 0x000000142c18723c */ /* 0x004fe200000018ff */
[----:B------:R-:W2:Y:S01]  /*2b70*/  LDSM.16.M88.4 R28, [R223+0x11000] ;  /* 0x01100000df1c783b */ /* 0x000ea20000000200 */
        /* <DEDUP_REMOVED lines=9> */
[----:B----4-:R-:W-:Y:S01]  /*2c10*/  HMMA.16816.F32 R16, R44, R12, RZ ;  /* 0x0000000c2c10723c */ /* 0x010fe200000018ff */
        /* <DEDUP_REMOVED lines=9> */
[----:B-----5:R-:W-:Y:S01]  /*2cb0*/  HMMA.16816.F32 R80, R44, R76, RZ ;  /* 0x0000004c2c50723c */ /* 0x020fe200000018ff */
[C---:B------:R-:W-:Y:S02]  /*2cc0*/  IADD3 R205, R227.reuse, 0x7000, RZ ;  /* 0x00007000e3cd7810 */ /* 0x040fe40007ffe0ff */
[----:B------:R-:W-:-:S05]  /*2cd0*/  IADD3 R204, R227, 0x7800, RZ ;  /* 0x00007800e3cc7810 */ /* 0x000fca0007ffe0ff */
[----:B------:R-:W-:Y:S08]  /*2ce0*/  HMMA.16816.F32 R76, R44, R78, RZ ;  /* 0x0000004e2c4c723c */ /* 0x000ff000000018ff */
[C---:B-1----:R-:W-:Y:S08]  /*2cf0*/  HMMA.16816.F32 R24, R56.reuse, R68, R24 ;  /* 0x000000443818723c */ /* 0x042ff00000001818 */
[----:B------:R-:W-:Y:S01]  /*2d00*/  HMMA.16816.F32 R20, R56, R70, R20 ;  /* 0x000000463814723c */ /* 0x000fe20000001814 */
[----:B------:R-:W-:Y:S07]  /*2d10*/  LDSM.16.M88.4 R68, [R216] ;  /* 0x00000000d844783b */ /* 0x000fee0000000200 */
[C---:B---3--:R-:W-:Y:S08]  /*2d20*/  HMMA.16816.F32 R48, R44.reuse, R72, RZ ;  /* 0x000000482c30723c */ /* 0x048ff000000018ff */
[----:B------:R-:W-:Y:S01]  /*2d30*/  HMMA.16816.F32 R44, R44, R74, RZ ;  /* 0x0000004a2c2c723c */ /* 0x000fe200000018ff */
[----:B------:R-:W1:Y:S07]  /*2d40*/  LDSM.16.M88.4 R72, [R225] ;  /* 0x00000000e148783b */ /* 0x000e6e0000000200 */
        /* <DEDUP_REMOVED lines=16> */
[C---:B--2---:R-:W-:Y:S08]  /*2e50*/  HMMA.16816.F32 R80, R40.reuse, R28, R80 ;  /* 0x0000001c2850723c */ /* 0x044ff00000001850 */
[----:B------:R-:W-:Y:S01]  /*2e60*/  HMMA.16816.F32 R76, R40, R30, R76 ;  /* 0x0000001e284c723c */ /* 0x000fe2000000184c */
[----:B------:R-:W2:Y:S07]  /*2e70*/  LDSM.16.M88.4 R28, [R229+0x13000] ;  /* 0x01300000e51c783b */ /* 0x000eae0000000200 */
[C---:B-1----:R-:W-:Y:S08]  /*2e80*/  HMMA.16816.F32 R24, R72.reuse, R68, R24 ;  /* 0x000000444818723c */ /* 0x042ff00000001818 */
        /* <DEDUP_REMOVED lines=8> */
[----:B------:R-:W1:Y:S07]  /*2f10*/  LDSM.16.M88.4 R64, [R228+0x4000] ;  /* 0x00400000e440783b */ /* 0x000e6e0000000200 */
        /* <DEDUP_REMOVED lines=21> */
[----:B------:R-:W1:Y:S04]  /*3070*/  LDSM.16.M88.4 R52, [R223+0x13000] ;  /* 0x01300000df34783b */ /* 0x000e680000000200 */
        /* <DEDUP_REMOVED lines=13> */
[C---:B--2---:R-:W-:Y:S08]  /*3150*/  HMMA.16816.F32 R16, R56.reuse, R28, R16 ;  /* 0x0000001c3810723c */ /* 0x044ff00000001810 */
[C---:B------:R-:W-:Y:S01]  /*3160*/  HMMA.16816.F32 R12, R56.reuse, R30, R12 ;  /* 0x0000001e380c723c */ /* 0x040fe2000000180c */
[----:B------:R-:W2:Y:S07]  /*3170*/  LDSM.16.M88.4 R28, [R216+0x3800] ;  /* 0x00380000d81c783b */ /* 0x000eae0000000200 */
[C---:B-1----:R-:W-:Y:S08]  /*3180*/  HMMA.16816.F32 R80, R56.reuse, R52, R80 ;  /* 0x000000343850723c */ /* 0x042ff00000001850 */
[C---:B------:R-:W-:Y:S01]  /*3190*/  HMMA.16816.F32 R76, R56.reuse, R54, R76 ;  /* 0x00000036384c723c */ /* 0x040fe2000000184c */
[----:B------:R-:W1:Y:S07]  /*31a0*/  LDSM.16.M88.4 R52, [R229+0x14000] ;  /* 0x01400000e534783b */ /* 0x000e6e0000000200 */
        /* <DEDUP_REMOVED lines=14> */
[C---:B--2---:R-:W-:Y:S08]  /*3290*/  HMMA.16816.F32 R72, R60.reuse, R28, R72 ;  /* 0x0000001c3c48723c */ /* 0x044ff00000001848 */
[----:B------:R-:W-:Y:S01]  /*32a0*/  HMMA.16816.F32 R44, R60, R30, R44 ;  /* 0x0000001e3c2c723c */ /* 0x000fe2000000182c */
[----:B------:R-:W2:Y:S04]  /*32b0*/  LDSM.16.M88.4 R28, [R227+0x4000] ;  /* 0x00400000e31c783b */ /* 0x000ea80000000200 */
[----:B------:R-:W-:Y:S03]  /*32c0*/  LDSM.16.M88.4 R60, [R223+0x14800] ;  /* 0x01480000df3c783b */ /* 0x000fe60000000200 */
[C---:B-1----:R-:W-:Y:S08]  /*32d0*/  HMMA.16816.F32 R24, R68.reuse, R52, R24 ;  /* 0x000000344418723c */ /* 0x042ff00000001818 */
[C---:B------:R-:W-:Y:S01]  /*32e0*/  HMMA.16816.F32 R20, R68.reuse, R54, R20 ;  /* 0x000000364414723c */ /* 0x040fe20000001814 */
[----:B------:R-:W1:Y:S07]  /*32f0*/  LDSM.16.M88.4 R52, [R227+0x4800] ;  /* 0x00480000e334783b */ /* 0x000e6e0000000200 */
        /* <DEDUP_REMOVED lines=10> */
[C---:B--2---:R-:W-:Y:S08]  /*33a0*/  HMMA.16816.F32 R24, R40.reuse, R28, R24 ;  /* 0x0000001c2818723c */ /* 0x044ff00000001818 */
[C---:B------:R-:W-:Y:S01]  /*33b0*/  HMMA.16816.F32 R20, R40.reuse, R30, R20 ;  /* 0x0000001e2814723c */ /* 0x040fe20000001814 */
[----:B------:R-:W-:Y:S07]  /*33c0*/  LDSM.16.M88.4 R28, [R223+0x15800] ;  /* 0x01580000df1c783b */ /* 0x000fee0000000200 */
[C---:B-1----:R-:W-:Y:S08]  /*33d0*/  HMMA.16816.F32 R16, R40.reuse, R52, R16 ;  /* 0x000000342810723c */ /* 0x042ff00000001810 */
        /* <DEDUP_REMOVED lines=177> */
[----:B------:R-:W-:Y:S02]  /*3ef0*/  @!P6 LEA R18, P1, R5, c[0x0][0x168], 0x1 ;  /* 0x00005a000512ea11 */ /* 0x000fe400078208ff */
[----:B------:R-:W-:Y:S01]  /*3f00*/  IADD3.X R3, R3, UR6, RZ, P2, !PT ;  /* 0x0000000603037c10 */ /* 0x000fe200097fe4ff */
        /* <DEDUP_REMOVED lines=18> */
[----:B---3--:R-:W-:-:S03]  /*4030*/  @!P4 LEA R32, P1, R5, c[0x0][0x168], 0x1 ;  /* 0x00005a000520ca11 */ /* 0x008fc600078208ff */
        /* <DEDUP_REMOVED lines=19> */
.L_x_200:
[----:B------:R-:W-:Y:S05]  /*4170*/  BSYNC B0 ;  /* 0x0000000000007941 */ /* 0x000fea0003800000 */
.L_x_199:
[----:B------:R-:W0:Y:S02]  /*4180*/  LDGDEPBAR ;  /* 0x00000000000079af */ /* 0x000e240000000000 */
.L_x_198:
        /* <DEDUP_REMOVED lines=351> */
[----:B------:R-:W-:-:S04]  /*5780*/  DEPBAR.LE SB0, 0x0 ;  /* 0x000080000000791a */ /* 0x000fc80000000000 */
[----:B------:R-:W-:Y:S01]  /*5790*/  UIADD3 UR26, UR9, -0x2, URZ ;  /* 0xfffffffe091a7890 */ /* 0x000fe2000fffe03f */
[----:B------:R-:W-:Y:S01]  /*57a0*/  ISETP.GE.AND P6, PT, R240, c[0x0][0x220], PT ;  /* 0x00008800f0007a0c */ /* 0x000fe20003fc6270 */
[----:B------:R-:W-:Y:S01]  /*57b0*/  BAR.SYNC.DEFER_BLOCKING 0x0 ;  /* 0x0000000000007b1d */ /* 0x000fe20000010000 */
[----:B------:R-:W-:Y:S01]  /*57c0*/  ISETP.GE.AND P5, PT, R235, c[0x0][0x220], PT ;  /* 0x00008800eb007a0c */ /* 0x000fe20003fa6270 */
[----:B------:R-:W-:Y:S01]  /*57d0*/  USHF.R.S32.HI UR5, URZ, 0x1f, UR26 ;  /* 0x0000001f3f057899 */ /* 0x000fe2000801141a */
[----:B------:R-:W-:Y:S01]  /*57e0*/  ISETP.GE.AND P4, PT, R234, c[0x0][0x220], PT ;  /* 0x00008800ea007a0c */ /* 0x000fe20003f86270 */
[----:B------:R-:W-:Y:S01]  /*57f0*/  UIMAD UR4, UR20, UR26, URZ ;  /* 0x0000001a140472a4 */ /* 0x000fe2000f8e023f */
[----:B------:R-:W-:Y:S01]  /*5800*/  IMAD.MOV.U32 R20, RZ, RZ, R8 ;  /* 0x000000ffff147224 */ /* 0x000fe200078e0008 */
[----:B------:R-:W-:Y:S01]  /*5810*/  ISETP.GE.AND P3, PT, R233, c[0x0][0x220], PT ;  /* 0x00008800e9007a0c */ /* 0x000fe20003f66270 */
[----:B------:R-:W-:Y:S01]  /*5820*/  IMAD.MOV.U32 R21, RZ, RZ, R11 ;  /* 0x000000ffff157224 */ /* 0x000fe200078e000b */
[----:B------:R-:W-:-:S02]  /*5830*/  UIMAD UR4, UR5, UR21, UR4 ;  /* 0x00000015050472a4 */ /* 0x000fc4000f8e0204 */
[----:B------:R-:W-:Y:S01]  /*5840*/  UISETP.GE.AND UP0, UPT, UR9, 0x3, UPT ;  /* 0x000000030900788c */ /* 0x000fe2000bf06270 */
[----:B------:R-:W-:-:S05]  /*5850*/  IMAD.WIDE.U32 R20, R231, UR26, R20 ;  /* 0x0000001ae7147c25 */ /* 0x000fca000f8e0014 */
[C---:B------:R-:W-:Y:S02]  /*5860*/  @!P6 LEA R18, P2, R20.reuse, c[0x0][0x170], 0x1 ;  /* 0x00005c001412ea11 */ /* 0x040fe400078408ff */
[----:B------:R-:W-:Y:S02]  /*5870*/  IADD3 R4, R21, UR4, RZ ;  /* 0x0000000415047c10 */ /* 0x000fe4000fffe0ff */
[C---:B------:R-:W-:Y:S02]  /*5880*/  @!P5 LEA R14, P1, R20.reuse, c[0x0][0x170], 0x1 ;  /* 0x00005c00140eda11 */ /* 0x040fe400078208ff */
[C---:B------:R-:W-:Y:S02]  /*5890*/  @!P4 LEA R12, P0, R20.reuse, c[0x0][0x170], 0x1 ;  /* 0x00005c00140cca11 */ /* 0x040fe400078008ff */
[C---:B------:R-:W-:Y:S01]  /*58a0*/  @!P6 LEA.HI.X R19, R20.reuse, c[0x0][0x174], R4, 0x1, P2 ;  /* 0x00005d001413ea11 */ /* 0x040fe200010f0c04 */
[----:B------:R-:W-:Y:S01]  /*58b0*/  @P6 STS.128 [R232+0x18000], RZ ;  /* 0x018000ffe8006388 */ /* 0x000fe20000000c00 */
[----:B------:R-:W-:-:S02]  /*58c0*/  IADD3 R2, P2, R20, UR22, RZ ;  /* 0x0000001614027c10 */ /* 0x000fc4000ff5e0ff */
[C-C-:B------:R-:W-:Y:S01]  /*58d0*/  @!P5 LEA.HI.X R15, R20.reuse, c[0x0][0x174], R4.reuse, 0x1, P1 ;  /* 0x00005d00140fda11 */ /* 0x140fe200008f0c04 */
[----:B------:R-:W-:Y:S01]  /*58e0*/  @!PT LDS RZ, [RZ] ;  /* 0x00000000fffff984 */ /* 0x000fe20000000800 */
[----:B------:R-:W-:Y:S01]  /*58f0*/  @!PT LDS RZ, [RZ] ;  /* 0x00000000fffff984 */ /* 0x000fe20000000800 */
[----:B------:R-:W-:Y:S01]  /*5900*/  @!PT LDS RZ, [RZ] ;  /* 0x00000000fffff984 */ /* 0x000fe20000000800 */
[----:B------:R1:W-:Y:S01]  /*5910*/  @!P6 LDGSTS.E.BYPASS.LTC128B.128 [R232+0x18000], [R18.64] ;  /* 0x1800000012e8efae */ /* 0x0003e2000b901d52 */
[C---:B------:R-:W-:Y:S02]  /*5920*/  @!P3 LEA R6, P1, R20.reuse, c[0x0][0x170], 0x1 ;  /* 0x00005c001406ba11 */ /* 0x040fe400078208ff */
[--C-:B------:R-:W-:Y:S01]  /*5930*/  @!P4 LEA.HI.X R13, R20, c[0x0][0x174], R4.reuse, 0x1, P0 ;  /* 0x00005d00140dca11 */ /* 0x100fe200000f0c04 */
[----:B------:R-:W-:Y:S01]  /*5940*/  @P5 STS.128 [R232+0x1a000], RZ ;  /* 0x01a000ffe8005388 */ /* 0x000fe20000000c00 */
[----:B------:R-:W-:Y:S02]  /*5950*/  @!P6 LEA R16, P0, R2, c[0x0][0x170], 0x1 ;  /* 0x00005c000210ea11 */ /* 0x000fe400078008ff */
[----:B------:R-:W-:Y:S01]  /*5960*/  IADD3.X R0, R4, UR23, RZ, P2, !PT ;  /* 0x0000001704007c10 */ /* 0x000fe200097fe4ff */
[----:B------:R-:W-:Y:S01]  /*5970*/  @!PT LDS RZ, [RZ] ;  /* 0x00000000fffff984 */ /* 0x000fe20000000800 */
[----:B------:R-:W-:Y:S01]  /*5980*/  @!PT LDS RZ, [RZ] ;  /* 0x00000000fffff984 */ /* 0x000fe20000000800 */
[----:B------:R-:W-:Y:S01]  /*5990*/  @!PT LDS RZ, [RZ] ;  /* 0x00000000fffff984 */ /* 0x000fe20000000800 */
[----:B------:R2:W-:Y:S01]  /*59a0*/  @!P5 LDGSTS.E.BYPASS.LTC128B.128 [R232+0x1a000], [R14.64+0x80] ;  /* 0x1a0000800ee8dfae */ /* 0x0005e2000b901d52 */
[----:B------:R-:W-:-:S02]  /*59b0*/  @!P3 LEA.HI.X R7, R20, c[0x0][0x174], R4, 0x1, P1 ;  /* 0x00005d001407ba11 */ /* 0x000fc400008f0c04 */
[C---:B------:R-:W-:Y:S01]  /*59c0*/  @!P5 LEA R22, P2, R2.reuse, c[0x0][0x170], 0x1 ;  /* 0x00005c000216da11 */ /* 0x040fe200078408ff */
[----:B------:R-:W-:Y:S01]  /*59d0*/  @P4 STS.128 [R232+0x1c000], RZ ;  /* 0x01c000ffe8004388 */ /* 0x000fe20000000c00 */
[C---:B------:R-:W-:Y:S02]  /*59e0*/  @!P4 LEA R20, P1, R2.reuse, c[0x0][0x170], 0x1 ;  /* 0x00005c000214ca11 */ /* 0x040fe400078208ff */
[C-C-:B------:R-:W-:Y:S01]  /*59f0*/  @!P6 LEA.HI.X R17, R2.reuse, c[0x0][0x174], R0.reuse, 0x1, P0 ;  /* 0x00005d000211ea11 */ /* 0x140fe200000f0c00 */
[----:B------:R-:W-:Y:S01]  /*5a00*/  @!PT LDS RZ, [RZ] ;  /* 0x00000000fffff984 */ /* 0x000fe20000000800 */
[----:B------:R-:W-:Y:S01]  /*5a10*/  @!PT LDS RZ, [RZ] ;  /* 0x00000000fffff984 */ /* 0x000fe20000000800 */
[----:B------:R-:W-:Y:S01]  /*5a20*/  @!PT LDS RZ, [RZ] ;  /* 0x00000000fffff984 */ /* 0x000fe20000000800 */
[----:B------:R2:W-:Y:S01]  /*5a30*/  @!P4 LDGSTS.E.BYPASS.LTC128B.128 [R232+0x1c000], [R12.64+0x100] ;  /* 0x1c0001000ce8cfae */ /* 0x0005e2000b901d52 */
[C---:B------:R-:W-:Y:S02]  /*5a40*/  @!P3 LEA R4, P0, R2.reuse, c[0x0][0x170], 0x1 ;  /* 0x00005c000204ba11 */ /* 0x040fe400078008ff */
[C-C-:B------:R-:W-:Y:S01]  /*5a50*/  @!P5 LEA.HI.X R23, R2.reuse, c[0x0][0x174], R0.reuse, 0x1, P2 ;  /* 0x00005d000217da11 */ /* 0x140fe200010f0c00 */
[----:B------:R-:W-:Y:S01]  /*5a60*/  @P3 STS.128 [R232+0x1e000], RZ ;  /* 0x01e000ffe8003388 */ /* 0x000fe20000000c00 */
[----:B------:R-:W-:-:S02]  /*5a70*/  @!P4 LEA.HI.X R21, R2, c[0x0][0x174], R0, 0x1, P1 ;  /* 0x00005d000215ca11 */ /* 0x000fc400008f0c00 */
[----:B------:R-:W-:Y:S01]  /*5a80*/  @!P3 LEA.HI.X R5, R2, c[0x0][0x174], R0, 0x1, P0 ;  /* 0x00005d000205ba11 */ /* 0x000fe200000f0c00 */
[----:B------:R-:W-:Y:S01]  /*5a90*/  @!PT LDS RZ, [RZ] ;  /* 0x00000000fffff984 */ /* 0x000fe20000000800 */
[----:B------:R-:W-:Y:S01]  /*5aa0*/  @!PT LDS RZ, [RZ] ;  /* 0x00000000fffff984 */ /* 0x000fe20000000800 */
[----:B------:R-:W-:Y:S01]  /*5ab0*/  @!PT LDS RZ, [RZ] ;  /* 0x00000000fffff984 */ /* 0x000fe20000000800 */
[----:B------:R3:W-:Y:S01]  /*5ac0*/  @!P3 LDGSTS.E.BYPASS.LTC128B.128 [R232+0x1e000], [R6.64+0x180] ;  /* 0x1e00018006e8bfae */ /* 0x0007e2000b901d52 */
[----:B------:R-:W-:-:S03]  /*5ad0*/  IMAD.U32 R0, RZ, RZ, UR26 ;  /* 0x0000001aff007e24 */ /* 0x000fc6000f8e00ff */
[----:B------:R-:W-:Y:S01]  /*5ae0*/  @P6 STS.128 [R232+0x19000], RZ ;  /* 0x019000ffe8006388 */ /* 0x000fe20000000c00 */
[----:B------:R-:W-:-:S03]  /*5af0*/  IMAD R0, R0, 0x40, R165 ;  /* 0x0000004000007824 */ /* 0x000fc600078e02a5 */
[----:B------:R-:W-:Y:S01]  /*5b00*/  @!PT LDS RZ, [RZ] ;  /* 0x00000000fffff984 */ /* 0x000fe20000000800 */
[----:B------:R-:W-:Y:S01]  /*5b10*/  @!PT LDS RZ, [RZ] ;  /* 0x00000000fffff984 */ /* 0x000fe20000000800 */
[----:B------:R-:W-:Y:S01]  /*5b20*/  @!PT LDS RZ, [RZ] ;  /* 0x00000000fffff984 */ /* 0x000fe20000000800 */
[----:B------:R1:W-:Y:S02]  /*5b30*/  @!P6 LDGSTS.E.BYPASS.LTC128B.128 [R232+0x19000], [R16.64] ;  /* 0x1900000010e8efae */ /* 0x0003e4000b901d52 */
[----:B------:R-:W-:Y:S02]  /*5b40*/  IADD3 R2, R0, 0x1, RZ ;  /* 0x0000000100027810 */ /* 0x000fe40007ffe0ff */
[----:B------:R-:W-:Y:S02]  /*5b50*/  @P5 STS.128 [R232+0x1b000], RZ ;  /* 0x01b000ffe8005388 */ /* 0x000fe40000000c00 */
[C---:B------:R-:W-:Y:S02]  /*5b60*/  ISETP.GE.AND P2, PT, R2.reuse, R201, PT ;  /* 0x000000c90200720c */ /* 0x040fe40003f46270 */
[----:B------:R-:W-:Y:S01]  /*5b70*/  @!PT LDS RZ, [RZ] ;  /* 0x00000000fffff984 */ /* 0x000fe20000000800 */
[----:B------:R-:W-:Y:S01]  /*5b80*/  @!PT LDS RZ, [RZ] ;  /* 0x00000000fffff984 */ /* 0x000fe20000000800 */
[----:B------:R-:W-:Y:S01]  /*5b90*/  @!PT LDS RZ, [RZ] ;  /* 0x00000000fffff984 */ /* 0x000fe20000000800 */
[----:B------:R4:W-:Y:S01]  /*5ba0*/  @!P5 LDGSTS.E.BYPASS.LTC128B.128 [R232+0x1b000], [R22.64+0x80] ;  /* 0x1b00008016e8dfae */ /* 0x0009e2000b901d52 */
[----:B------:R-:W-:Y:S02]  /*5bb0*/  ISETP.GE.AND P1, PT, R2, R200, PT ;  /* 0x000000c80200720c */ /* 0x000fe40003f26270 */
[----:B------:R-:W-:Y:S01]  /*5bc0*/  IADD3 R2, R0, 0x9, RZ ;  /* 0x0000000900027810 */ /* 0x000fe20007ffe0ff */
        /* <DEDUP_REMOVED lines=11> */
[----:B------:R-:W5:Y:S04]  /*5c80*/  LDSM.16.M88.4 R176, [R229+0x10800] ;  /* 0x01080000e5b0783b */ /* 0x000f680000000200 */
[----:B------:R-:W2:Y:S04]  /*5c90*/  LDSM.16.M88.4 R168, [R229+0x11000] ;  /* 0x01100000e5a8783b */ /* 0x000ea80000000200 */
[----:B------:R-:W-:Y:S04]  /*5ca0*/  LDSM.16.M88.4 R24, [R229+0x11800] ;  /* 0x01180000e518783b */ /* 0x000fe80000000200 */
[----:B-1----:R-:W-:Y:S04]  /*5cb0*/  LDSM.16.M88.4 R16, [R228] ;  /* 0x00000000e410783b */ /* 0x002fe80000000200 */
[----:B------:R-:W-:Y:S04]  /*5cc0*/  LDSM.16.M88.4 R196, [R227] ;  /* 0x00000000e3c4783b */ /* 0x000fe80000000200 */
[----:B---3--:R-:W1:Y:S04]  /*5cd0*/  LDSM.16.M88.4 R4, [R229+0x10000] ;  /* 0x01000000e504783b */ /* 0x008e680000000200 */
[----:B------:R-:W3:Y:S04]  /*5ce0*/  LDSM.16.M88.4 R192, [R219] ;  /* 0x00000000dbc0783b */ /* 0x000ee80000000200 */
[----:B------:R-:W3:Y:S04]  /*5cf0*/  LDSM.16.M88.4 R188, [R218] ;  /* 0x00000000dabc783b */ /* 0x000ee80000000200 */
[----:B----4-:R-:W4:Y:S04]  /*5d00*/  LDSM.16.M88.4 R20, [R217] ;  /* 0x00000000d914783b */ /* 0x010f280000000200 */
[----:B------:R-:W-:Y:S01]  /*5d10*/  LDSM.16.M88.4 R184, [R223+0x10000] ;  /* 0x01000000dfb8783b */ /* 0x000fe20000000200 */
[C---:B-----5:R-:W-:Y:S03]  /*5d20*/  HMMA.16816.F32 R180, R28.reuse, R176, RZ ;  /* 0x000000b01cb4723c */ /* 0x060fe600000018ff */
[----:B------:R-:W0:Y:S05]  /*5d30*/  LDGDEPBAR ;  /* 0x00000000000079af */ /* 0x000e2a0000000000 */
[C---:B--2---:R-:W-:Y:S08]  /*5d40*/  HMMA.16816.F32 R172, R28.reuse, R168, RZ ;  /* 0x000000a81cac723c */ /* 0x044ff000000018ff */
[C---:B------:R-:W-:Y:S08]  /*5d50*/  HMMA.16816.F32 R176, R28.reuse, R178, RZ ;  /* 0x000000b21cb0723c */ /* 0x040ff000000018ff */
[C---:B-1----:R-:W-:Y:S08]  /*5d60*/  HMMA.16816.F32 R12, R28.reuse, R4, RZ ;  /* 0x000000041c0c723c */ /* 0x042ff000000018ff */
        /* <DEDUP_REMOVED lines=8> */
[C---:B---3--:R-:W-:Y:S08]  /*5df0*/  HMMA.16816.F32 R180, R16.reuse, R192, R180 ;  /* 0x000000c010b4723c */ /* 0x048ff000000018b4 */
[C---:B------:R-:W-:Y:S01]  /*5e00*/  HMMA.16816.F32 R176, R16.reuse, R194, R176 ;  /* 0x000000c210b0723c */ /* 0x040fe200000018b0 */
[----:B------:R-:W3:Y:S07]  /*5e10*/  LDSM.16.M88.4 R192, [R223+0x11000] ;  /* 0x01100000dfc0783b */ /* 0x000eee0000000200 */
[C---:B------:R-:W-:Y:S08]  /*5e20*/  HMMA.16816.F32 R172, R16.reuse, R188, R172 ;  /* 0x000000bc10ac723c */ /* 0x040ff000000018ac */
[C---:B------:R-:W-:Y:S01]  /*5e30*/  HMMA.16816.F32 R168, R16.reuse, R190, R168 ;  /* 0x000000be10a8723c */ /* 0x040fe200000018a8 */
[----:B------:R-:W5:Y:S07]  /*5e40*/  LDSM.16.M88.4 R188, [R223+0x11800] ;  /* 0x01180000dfbc783b */ /* 0x000f6e0000000200 */
[C---:B----4-:R-:W-:Y:S08]  /*5e50*/  HMMA.16816.F32 R32, R16.reuse, R20, R32 ;  /* 0x000000141020723c */ /* 0x050ff00000001820 */
[----:B------:R-:W-:Y:S01]  /*5e60*/  HMMA.16816.F32 R28, R16, R22, R28 ;  /* 0x00000016101c723c */ /* 0x000fe2000000181c */
[----:B------:R-:W-:Y:S04]  /*5e70*/  LDSM.16.M88.4 R20, [R225] ;  /* 0x00000000e114783b */ /* 0x000fe80000000200 */
[----:B------:R-:W4:Y:S03]  /*5e80*/  LDSM.16.M88.4 R16, [R216] ;  /* 0x00000000d810783b */ /* 0x000f260000000200 */
        /* <DEDUP_REMOVED lines=9> */
[C---:B-----5:R-:W-:Y:S08]  /*5f20*/  HMMA.16816.F32 R32, R24.reuse, R188, R32 ;  /* 0x000000bc1820723c */ /* 0x060ff00000001820 */
[----:B------:R-:W-:Y:S01]  /*5f30*/  HMMA.16816.F32 R28, R24, R190, R28 ;  /* 0x000000be181c723c */ /* 0x000fe2000000181c */
[----:B------:R-:W3:Y:S04]  /*5f40*/  LDSM.16.M88.4 R188, [R216+0x1800] ;  /* 0x00180000d8bc783b */ /* 0x000ee80000000200 */
[----:B------:R-:W-:Y:S03]  /*5f50*/  LDSM.16.M88.4 R24, [R230+0x4000] ;  /* 0x00400000e618783b */ /* 0x000fe60000000200 */
[C---:B----4-:R-:W-:Y:S08]  /*5f60*/  HMMA.16816.F32 R12, R20.reuse, R16, R12 ;  /* 0x00000010140c723c */ /* 0x050ff0000000180c */
[C---:B------:R-:W-:Y:S01]  /*5f70*/  HMMA.16816.F32 R4, R20.reuse, R18, R4 ;  /* 0x000000121404723c */ /* 0x040fe20000001804 */
[----:B------:R-:W4:Y:S07]  /*5f80*/  LDSM.16.M88.4 R16, [R229+0x12000] ;  /* 0x01200000e510783b */ /* 0x000f2e0000000200 */
        /* <DEDUP_REMOVED lines=12> */
[----:B------:R-:W3:Y:S07]  /*6050*/  LDSM.16.M88.4 R16, [R228+0x4000] ;  /* 0x00400000e410783b */ /* 0x000eee0000000200 */
[C---:B------:R-:W-:Y:S08]  /*6060*/  HMMA.16816.F32 R180, R24.reuse, R192, R180 ;  /* 0x000000c018b4723c */ /* 0x040ff000000018b4 */
[C---:B------:R-:W-:Y:S01]  /*6070*/  HMMA.16816.F32 R176, R24.reuse, R194, R176 ;  /* 0x000000c218b0723c */ /* 0x040fe200000018b0 */
[----:B------:R-:W4:Y:S07]  /*6080*/  LDSM.16.M88.4 R192, [R213] ;  /* 0x00000000d5c0783b */ /* 0x000f2e0000000200 */
        /* <DEDUP_REMOVED lines=36> */
[C---:B--2---:R-:W-:Y:S08]  /*62d0*/  HMMA.16816.F32 R180, R192.reuse, R188, R180 ;  /* 0x000000bcc0b4723c */ /* 0x044ff000000018b4 */
[C---:B------:R-:W-:Y:S01]  /*62e0*/  HMMA.16816.F32 R176, R192.reuse, R190, R176 ;  /* 0x000000bec0b0723c */ /* 0x040fe200000018b0 */
[----:B------:R-:W2:Y:S07]  /*62f0*/  LDSM.16.M88.4 R188, [R229+0x15000] ;  /* 0x01500000e5bc783b */ /* 0x000eae0000000200 */
[C---:B-----5:R-:W-:Y:S08]  /*6300*/  HMMA.16816.F32 R172, R192.reuse, R24, R172 ;  /* 0x00000018c0ac723c */ /* 0x060ff000000018ac */
[C---:B------:R-:W-:Y:S01]  /*6310*/  HMMA.16816.F32 R168, R192.reuse, R26, R168 ;  /* 0x0000001ac0a8723c */ /* 0x040fe200000018a8 */
[----:B------:R-:W4:Y:S07]  /*6320*/  LDSM.16.M88.4 R24, [R229+0x15800] ;  /* 0x01580000e518783b */ /* 0x000f2e0000000200 */
[C---:B---3--:R-:W-:Y:S08]  /*6330*/  HMMA.16816.F32 R32, R192.reuse, R196, R32 ;  /* 0x000000c4c020723c */ /* 0x048ff00000001820 */
[----:B------:R-:W-:Y:S01]  /*6340*/  HMMA.16816.F32 R28, R192, R198, R28 ;  /* 0x000000c6c01c723c */ /* 0x000fe2000000181c */
[----:B------:R-:W-:Y:S04]  /*6350*/  LDSM.16.M88.4 R196, [R211] ;  /* 0x00000000d3c4783b */ /* 0x000fe80000000200 */
[----:B------:R-:W-:Y:S03]  /*6360*/  LDSM.16.M88.4 R192, [R210] ;  /* 0x00000000d2c0783b */ /* 0x000fe60000000200 */
[C---:B-1----:R-:W-:Y:S08]  /*6370*/  HMMA.16816.F32 R12, R16.reuse, R20, R12 ;  /* 0x00000014100c723c */ /* 0x042ff0000000180c */
[C---:B------:R-:W-:Y:S01]  /*6380*/  HMMA.16816.F32 R4, R16.reuse, R22, R4 ;  /* 0x000000161004723c */ /* 0x040fe20000001804 */
[----:B------:R-:W1:Y:S07]  /*6390*/  LDSM.16.M88.4 R20, [R228+0x8000] ;  /* 0x00800000e414783b */ /* 0x000e6e0000000200 */
[C---:B------:R-:W-:Y:S08]  /*63a0*/  HMMA.16816.F32 R180, R16.reuse, R184, R180 ;  /* 0x000000b810b4723c */ /* 0x040ff000000018b4 */
[C---:B------:R-:W-:Y:S01]  /*63b0*/  HMMA.16816.F32 R176, R16.reuse, R186, R176 ;  /* 0x000000ba10b0723c */ /* 0x040fe200000018b0 */
[----:B------:R-:W3:Y:S07]  /*63c0*/  LDSM.16.M88.4 R184, [R209] ;  /* 0x00000000d1b8783b */ /* 0x000eee0000000200 */
[C---:B--2---:R-:W-:Y:S08]  /*63d0*/  HMMA.16816.F32 R172, R16.reuse, R188, R172 ;  /* 0x000000bc10ac723c */ /* 0x044ff000000018ac */
[C---:B------:R-:W-:Y:S01]  /*63e0*/  HMMA.16816.F32 R168, R16.reuse, R190, R168 ;  /* 0x000000be10a8723c */ /* 0x040fe200000018a8 */
[----:B------:R-:W2:Y:S07]  /*63f0*/  LDSM.16.M88.4 R188, [R208] ;  /* 0x00000000d0bc783b */ /* 0x000eae0000000200 */
[C---:B----4-:R-:W-:Y:S08]  /*6400*/  HMMA.16816.F32 R32, R16.reuse, R24, R32 ;  /* 0x000000181020723c */ /* 0x050ff00000001820 */
[----:B------:R-:W-:Y:S01]  /*6410*/  HMMA.16816.F32 R28, R16, R26, R28 ;  /* 0x0000001a101c723c */ /* 0x000fe2000000181c */
[----:B------:R-:W-:Y:S04]  /*6420*/  LDSM.16.M88.4 R24, [R226+0x8000] ;  /* 0x00800000e218783b */ /* 0x000fe80000000200 */
[----:B------:R-:W4:Y:S03]  /*6430*/  LDSM.16.M88.4 R16, [R223+0x14000] ;  /* 0x01400000df10783b */ /* 0x000f260000000200 */
[C---:B-1----:R-:W-:Y:S08]  /*6440*/  HMMA.16816.F32 R12, R20.reuse, R196, R12 ;  /* 0x000000c4140c723c */ /* 0x042ff0000000180c */
[C---:B------:R-:W-:Y:S01]  /*6450*/  HMMA.16816.F32 R4, R20.reuse, R198, R4 ;  /* 0x000000c61404723c */ /* 0x040fe20000001804 */
[----:B------:R-:W1:Y:S07]  /*6460*/  LDSM.16.M88.4 R196, [R223+0x14800] ;  /* 0x01480000dfc4783b */ /* 0x000e6e0000000200 */
[C---:B------:R-:W-:Y:S08]  /*6470*/  HMMA.16816.F32 R180, R20.reuse, R192, R180 ;  /* 0x000000c014b4723c */ /* 0x040ff000000018b4 */
[C---:B------:R-:W-:Y:S01]  /*6480*/  HMMA.16816.F32 R176, R20.reuse, R194, R176 ;  /* 0x000000c214b0723c */ /* 0x040fe200000018b0 */
[----:B------:R-:W5:Y:S07]  /*6490*/  LDSM.16.M88.4 R192, [R223+0x15000] ;  /* 0x01500000dfc0783b */ /* 0x000f6e0000000200 */
[C---:B---3--:R-:W-:Y:S08]  /*64a0*/  HMMA.16816.F32 R172, R20.reuse, R184, R172 ;  /* 0x000000b814ac723c */ /* 0x048ff000000018ac */
[C---:B------:R-:W-:Y:S01]  /*64b0*/  HMMA.16816.F32 R168, R20.reuse, R186, R168 ;  /* 0x000000ba14a8723c */ /* 0x040fe200000018a8 */
[----:B------:R-:W-:Y:S07]  /*64c0*/  LDSM.16.M88.4 R184, [R223+0x15800] ;  /* 0x01580000dfb8783b */ /* 0x000fee0000000200 */
[C---:B--2---:R-:W-:Y:S08]  /*64d0*/  HMMA.16816.F32 R32, R20.reuse, R188, R32 ;  /* 0x000000bc1420723c */ /* 0x044ff00000001820 */
[----:B------:R-:W-:Y:S01]  /*64e0*/  HMMA.16816.F32 R28, R20, R190, R28 ;  /* 0x000000be141c723c */ /* 0x000fe2000000181c */
[----:B------:R-:W-:Y:S04]  /*64f0*/  LDSM.16.M88.4 R188, [R225+0x8000] ;  /* 0x00800000e1bc783b */ /* 0x000fe80000000200 */
[----:B------:R-:W2:Y:S03]  /*6500*/  LDSM.16.M88.4 R20, [R216+0x4800] ;  /* 0x00480000d814783b */ /* 0x000ea60000000200 */
[C---:B----4-:R-:W-:Y:S08]  /*6510*/  HMMA.16816.F32 R12, R24.reuse, R16, R12 ;  /* 0x00000010180c723c */ /* 0x050ff0000000180c */
[C---:B------:R-:W-:Y:S01]  /*6520*/  HMMA.16816.F32 R4, R24.reuse, R18, R4 ;  /* 0x000000121804723c */ /* 0x040fe20000001804 */
[----:B------:R-:W3:Y:S07]  /*6530*/  LDSM.16.M88.4 R16, [R216+0x4000] ;  /* 0x00400000d810783b */ /* 0x000eee0000000200 */
[C---:B-1----:R-:W-:Y:S08]  /*6540*/  HMMA.16816.F32 R180, R24.reuse, R196, R180 ;  /* 0x000000c418b4723c */ /* 0x042ff000000018b4 */
[C---:B------:R-:W-:Y:S01]  /*6550*/  HMMA.16816.F32 R176, R24.reuse, R198, R176 ;  /* 0x000000c618b0723c */ /* 0x040fe200000018b0 */
[----:B------:R-:W1:Y:S07]  /*6560*/  LDSM.16.M88.4 R196, [R216+0x5000] ;  /* 0x00500000d8c4783b */ /* 0x000e6e0000000200 */
[C---:B-----5:R-:W-:Y:S08]  /*6570*/  HMMA.16816.F32 R172, R24.reuse, R192, R172 ;  /* 0x000000c018ac723c */ /* 0x060ff000000018ac */
[----:B------:R-:W-:Y:S01]  /*6580*/  HMMA.16816.F32 R168, R24, R194, R168 ;  /* 0x000000c218a8723c */ /* 0x000fe200000018a8 */
[----:B------:R-:W4:Y:S07]  /*6590*/  LDSM.16.M88.4 R192, [R216+0x5800] ;  /* 0x00580000d8c0783b */ /* 0x000f2e0000000200 */
[C---:B--2---:R-:W-:Y:S08]  /*65a0*/  HMMA.16816.F32 R180, R188.reuse, R20, R180 ;  /* 0x00000014bcb4723c */ /* 0x044ff000000018b4 */
[C---:B---3--:R-:W-:Y:S08]  /*65b0*/  HMMA.16816.F32 R12, R188.reuse, R16, R12 ;  /* 0x00000010bc0c723c */ /* 0x048ff0000000180c */
[C---:B------:R-:W-:Y:S01]  /*65c0*/  HMMA.16816.F32 R4, R188.reuse, R18, R4 ;  /* 0x00000012bc04723c */ /* 0x040fe20000001804 */
[----:B------:R-:W-:Y:S07]  /*65d0*/  LDSM.16.M88.4 R16, [R230+0xc000] ;  /* 0x00c00000e610783b */ /* 0x000fee0000000200 */
[----:B------:R-:W-:Y:S01]  /*65e0*/  HMMA.16816.F32 R176, R188, R22, R176 ;  /* 0x00000016bcb0723c */ /* 0x000fe200000018b0 */
[----:B------:R-:W2:Y:S07]  /*65f0*/  LDSM.16.M88.4 R20, [R229+0x16800] ;  /* 0x01680000e514783b */ /* 0x000eae0000000200 */
[C---:B------:R-:W-:Y:S08]  /*6600*/  HMMA.16816.F32 R32, R24.reuse, R184, R32 ;  /* 0x000000b81820723c */ /* 0x040ff00000001820 */
[----:B------:R-:W-:Y:S01]  /*6610*/  HMMA.16816.F32 R28, R24, R186, R28 ;  /* 0x000000ba181c723c */ /* 0x000fe2000000181c */
[----:B------:R-:W3:Y:S04]  /*6620*/  LDSM.16.M88.4 R184, [R229+0x16000] ;  /* 0x01600000e5b8783b */ /* 0x000ee80000000200 */
[----:B------:R-:W5:Y:S03]  /*6630*/  LDSM.16.M88.4 R24, [R229+0x17000] ;  /* 0x01700000e518783b */ /* 0x000f660000000200 */
[C---:B-1----:R-:W-:Y:S08]  /*6640*/  HMMA.16816.F32 R172, R188.reuse, R196, R172 ;  /* 0x000000c4bcac723c */ /* 0x042ff000000018ac */
[C---:B------:R-:W-:Y:S01]  /*6650*/  HMMA.16816.F32 R168, R188.reuse, R198, R168 ;  /* 0x000000c6bca8723c */ /* 0x040fe200000018a8 */
[----:B------:R-:W1:Y:S07]  /*6660*/  LDSM.16.M88.4 R196, [R229+0x17800] ;  /* 0x01780000e5c4783b */ /* 0x000e6e0000000200 */
[C---:B----4-:R-:W-:Y:S08]  /*6670*/  HMMA.16816.F32 R32, R188.reuse, R192, R32 ;  /* 0x000000c0bc20723c */ /* 0x050ff00000001820 */
[----:B------:R-:W-:Y:S01]  /*6680*/  HMMA.16816.F32 R28, R188, R194, R28 ;  /* 0x000000c2bc1c723c */ /* 0x000fe2000000181c */
[----:B------:R-:W-:Y:S04]  /*6690*/  LDSM.16.M88.4 R188, [R206] ;  /* 0x00000000cebc783b */ /* 0x000fe80000000200 */
[----:B------:R-:W-:Y:S03]  /*66a0*/  LDSM.16.M88.4 R192, [R207] ;  /* 0x00000000cfc0783b */ /* 0x000fe60000000200 */
[C---:B--2---:R-:W-:Y:S08]  /*66b0*/  HMMA.16816.F32 R180, R16.reuse, R20, R180 ;  /* 0x0000001410b4723c */ /* 0x044ff000000018b4 */
[C---:B------:R-:W-:Y:S01]  /*66c0*/  HMMA.16816.F32 R176, R16.reuse, R22, R176 ;  /* 0x0000001610b0723c */ /* 0x040fe200000018b0 */
[----:B------:R-:W2:Y:S07]  /*66d0*/  LDSM.16.M88.4 R20, [R228+0xc000] ;  /* 0x00c00000e414783b */ /* 0x000eae0000000200 */
[C---:B---3--:R-:W-:Y:S08]  /*66e0*/  HMMA.16816.F32 R12, R16.reuse, R184, R12 ;  /* 0x000000b8100c723c */ /* 0x048ff0000000180c */
[C---:B------:R-:W-:Y:S01]  /*66f0*/  HMMA.16816.F32 R4, R16.reuse, R186, R4 ;  /* 0x000000ba1004723c */ /* 0x040fe20000001804 */
[----:B------:R-:W3:Y:S07]  /*6700*/  LDSM.16.M88.4 R184, [R205] ;  /* 0x00000000cdb8783b */ /* 0x000eee0000000200 */
[C---:B-----5:R-:W-:Y:S08]  /*6710*/  HMMA.16816.F32 R172, R16.reuse, R24, R172 ;  /* 0x0000001810ac723c */ /* 0x060ff000000018ac */
[C---:B------:R-:W-:Y:S01]  /*6720*/  HMMA.16816.F32 R168, R16.reuse, R26, R168 ;  /* 0x0000001a10a8723c */ /* 0x040fe200000018a8 */
[----:B------:R-:W4:Y:S07]  /*6730*/  LDSM.16.M88.4 R24, [R204] ;  /* 0x00000000cc18783b */ /* 0x000f2e0000000200 */
        /* <DEDUP_REMOVED lines=12> */
[----:B------:R-:W-:Y:S07]  /*6800*/  LDSM.16.M88.4 R184, [R223+0x17800] ;  /* 0x01780000dfb8783b */ /* 0x000fee0000000200 */
[C---:B----4-:R-:W-:Y:S08]  /*6810*/  HMMA.16816.F32 R32, R20.reuse, R24, R32 ;  /* 0x000000181420723c */ /* 0x050ff00000001820 */
[----:B------:R-:W-:Y:S01]  /*6820*/  HMMA.16816.F32 R28, R20, R26, R28 ;  /* 0x0000001a141c723c */ /* 0x000fe2000000181c */
[----:B------:R-:W-:Y:S04]  /*6830*/  LDSM.16.M88.4 R24, [R225+0xc000] ;  /* 0x00c00000e118783b */ /* 0x000fe80000000200 */
[----:B------:R-:W3:Y:S03]  /*6840*/  LDSM.16.M88.4 R20, [R216+0x6000] ;  /* 0x00600000d814783b */ /* 0x000ee60000000200 */
[C---:B-1----:R-:W-:Y:S08]  /*6850*/  HMMA.16816.F32 R12, R196.reuse, R16, R12 ;  /* 0x00000010c40c723c */ /* 0x042ff0000000180c */
[C---:B------:R-:W-:Y:S01]  /*6860*/  HMMA.16816.F32 R4, R196.reuse, R18, R4 ;  /* 0x00000012c404723c */ /* 0x040fe20000001804 */
[----:B------:R-:W1:Y:S07]  /*6870*/  LDSM.16.M88.4 R16, [R216+0x6800] ;  /* 0x00680000d810783b */ /* 0x000e6e0000000200 */
[C---:B--2---:R-:W-:Y:S08]  /*6880*/  HMMA.16816.F32 R172, R196.reuse, R188, R172 ;  /* 0x000000bcc4ac723c */ /* 0x044ff000000018ac */
[C---:B------:R-:W-:Y:S01]  /*6890*/  HMMA.16816.F32 R168, R196.reuse, R190, R168 ;  /* 0x000000bec4a8723c */ /* 0x040fe200000018a8 */
[----:B------:R-:W2:Y:S07]  /*68a0*/  LDSM.16.M88.4 R188, [R216+0x7000] ;  /* 0x00700000d8bc783b */ /* 0x000eae0000000200 */
[C---:B-----5:R-:W-:Y:S08]  /*68b0*/  HMMA.16816.F32 R180, R196.reuse, R192, R180 ;  /* 0x000000c0c4b4723c */ /* 0x060ff000000018b4 */
[----:B------:R-:W-:Y:S08]  /*68c0*/  HMMA.16816.F32 R176, R196, R194, R176 ;  /* 0x000000c2c4b0723c */ /* 0x000ff000000018b0 */
[C---:B---3--:R-:W-:Y:S08]  /*68d0*/  HMMA.16816.F32 R12, R24.reuse, R20, R12 ;  /* 0x00000014180c723c */ /* 0x048ff0000000180c */
[----:B------:R-:W-:Y:S01]  /*68e0*/  HMMA.16816.F32 R4, R24, R22, R4 ;  /* 0x000000161804723c */ /* 0x000fe20000001804 */
[----:B------:R-:W3:Y:S01]  /*68f0*/  LDSM.16.M88.4 R20, [R216+0x7800] ;  /* 0x00780000d814783b */ /* 0x000ee20000000200 */
[----:B------:R-:W-:-:S06]  /*6900*/  DEPBAR.LE SB0, 0x0 ;  /* 0x000080000000791a */ /* 0x000fcc0000000000 */
[----:B-1----:R-:W-:Y:S07]  /*6910*/  HMMA.16816.F32 R180, R24, R16, R180 ;  /* 0x0000001018b4723c */ /* 0x002fee00000018b4 */
[----:B------:R-:W-:Y:S01]  /*6920*/  IADD3 R16, R0, 0x8, RZ ;  /* 0x0000000800107810 */ /* 0x000fe20007ffe0ff */
[----:B------:R-:W-:Y:S01]  /*6930*/  HMMA.16816.F32 R32, R196, R184, R32 ;  /* 0x000000b8c420723c */ /* 0x000fe20000001820 */
[----:B------:R-:W-:Y:S02]  /*6940*/  FSEL R13, R13, -INF , !P2 ;  /* 0xff8000000d0d7808 */ /* 0x000fe40005000000 */
[----:B------:R-:W-:-:S02]  /*6950*/  ISETP.GE.AND P0, PT, R16, R201, PT ;  /* 0x000000c91000720c */ /* 0x000fc40003f06270 */
[----:B------:R-:W-:Y:S02]  /*6960*/  FSEL R15, R15, -INF , !P1 ;  /* 0xff8000000f0f7808 */ /* 0x000fe40004800000 */
[-C--:B------:R-:W-:Y:S01]  /*6970*/  ISETP.GE.AND P2, PT, R16, R200.reuse, PT ;  /* 0x000000c81000720c */ /* 0x080fe20003f46270 */
[----:B------:R-:W-:Y:S01]  /*6980*/  HMMA.16816.F32 R176, R24, R18, R176 ;  /* 0x0000001218b0723c */ /* 0x000fe200000018b0 */
[----:B------:R-:W-:Y:S02]  /*6990*/  FSEL R4, R4, -INF , !P0 ;  /* 0xff80000004047808 */ /* 0x000fe40004000000 */
[C---:B------:R-:W-:Y:S02]  /*69a0*/  ISETP.GE.AND P1, PT, R2.reuse, R201, PT ;  /* 0x000000c90200720c */ /* 0x040fe40003f26270 */
[----:B------:R-:W-:Y:S02]  /*69b0*/  ISETP.GE.AND P0, PT, R2, R200, PT ;  /* 0x000000c80200720c */ /* 0x000fe40003f06270 */
[C---:B------:R-:W-:Y:S01]  /*69c0*/  IADD3 R16, R0.reuse, 0x10, RZ ;  /* 0x0000001000107810 */ /* 0x040fe20007ffe0ff */
[----:B------:R-:W-:Y:S01]  /*69d0*/  HMMA.16816.F32 R28, R196, R186, R28 ;  /* 0x000000bac41c723c */ /* 0x000fe2000000181c */
[----:B------:R-:W-:-:S02]  /*69e0*/  IADD3 R2, R0, 0x11, RZ ;  /* 0x0000001100027810 */ /* 0x000fc40007ffe0ff */
[----:B------:R-:W-:Y:S02]  /*69f0*/  FSEL R6, R6, -INF , !P2 ;  /* 0xff80000006067808 */ /* 0x000fe40005000000 */
[----:B------:R-:W-:Y:S02]  /*6a00*/  FSEL R5, R5, -INF , !P1 ;  /* 0xff80000005057808 */ /* 0x000fe40004800000 */
[----:B------:R-:W-:Y:S01]  /*6a10*/  FSEL R7, R7, -INF , !P0 ;  /* 0xff80000007077808 */ /* 0x000fe20004000000 */
[----:B--2---:R-:W-:Y:S01]  /*6a20*/  HMMA.16816.F32 R172, R24, R188, R172 ;  /* 0x000000bc18ac723c */ /* 0x004fe200000018ac */
[----:B------:R-:W-:Y:S01]  /*6a30*/  BAR.SYNC.DEFER_BLOCKING 0x0 ;  /* 0x0000000000007b1d */ /* 0x000fe20000010000 */
[CC--:B------:R-:W-:Y:S02]  /*6a40*/  ISETP.GE.AND P2, PT, R16.reuse, R201.reuse, PT ;  /* 0x000000c91000720c */ /* 0x0c0fe40003f46270 */
[----:B------:R-:W-:Y:S02]  /*6a50*/  ISETP.GE.AND P1, PT, R16, R200, PT ;  /* 0x000000c81000720c */ /* 0x000fe40003f26270 */
[----:B------:R-:W-:-:S02]  /*6a60*/  ISETP.GE.AND P0, PT, R2, R201, PT ;  /* 0x000000c90200720c */ /* 0x000fc40003f06270 */
[C---:B------:R-:W-:Y:S01]  /*6a70*/  HMMA.16816.F32 R168, R24.reuse, R190, R168 ;  /* 0x000000be18a8723c */ /* 0x040fe200000018a8 */
[----:B------:R-:W-:Y:S02]  /*6a80*/  IADD3 R16, R0, 0x18, RZ ;  /* 0x0000001800107810 */ /* 0x000fe40007ffe0ff */
[----:B------:R-:W-:Y:S02]  /*6a90*/  FSEL R184, R180, -INF , !P2 ;  /* 0xff800000b4b87808 */ /* 0x000fe40005000000 */
[----:B------:R-:W-:Y:S02]  /*6aa0*/  FSEL R188, R182, -INF , !P1 ;  /* 0xff800000b6bc7808 */ /* 0x000fe40004800000 */
[----:B------:R-:W-:Y:S01]  /*6ab0*/  FSEL R185, R181, -INF , !P0 ;  /* 0xff800000b5b97808 */ /* 0x000fe20004000000 */
[----:B---3--:R-:W-:Y:S01]  /*6ac0*/  HMMA.16816.F32 R32, R24, R20, R32 ;  /* 0x000000141820723c */ /* 0x008fe20000001820 */
[----:B------:R-:W-:Y:S02]  /*6ad0*/  ISETP.GE.AND P2, PT, R2, R200, PT ;  /* 0x000000c80200720c */ /* 0x000fe40003f46270 */
[----:B------:R-:W-:-:S02]  /*6ae0*/  ISETP.GE.AND P1, PT, R16, R201, PT ;  /* 0x000000c91000720c */ /* 0x000fc40003f26270 */
[----:B------:R-:W-:Y:S02]  /*6af0*/  ISETP.GE.AND P0, PT, R16, R200, PT ;  /* 0x000000c81000720c */ /* 0x000fe40003f06270 */
[C---:B------:R-:W-:Y:S01]  /*6b00*/  IADD3 R2, R0.reuse, 0x19, RZ ;  /* 0x0000001900027810 */ /* 0x040fe20007ffe0ff */
[----:B------:R-:W-:Y:S01]  /*6b10*/  HMMA.16816.F32 R28, R24, R22, R28 ;  /* 0x00000016181c723c */ /* 0x000fe2000000181c */
[----:B------:R-:W-:Y:S02]  /*6b20*/  IADD3 R16, R0, 0x20, RZ ;  /* 0x0000002000107810 */ /* 0x000fe40007ffe0ff */
[----:B------:R-:W-:Y:S02]  /*6b30*/  FSEL R189, R183, -INF , !P2 ;  /* 0xff800000b7bd7808 */ /* 0x000fe40005000000 */
[----:B------:R-:W-:Y:S02]  /*6b40*/  FSEL R186, R176, -INF , !P1 ;  /* 0xff800000b0ba7808 */ /* 0x000fe40004800000 */
[----:B------:R-:W-:-:S02]  /*6b50*/  FSEL R190, R178, -INF , !P0 ;  /* 0xff800000b2be7808 */ /* 0x000fc40004000000 */
[CC--:B------:R-:W-:Y:S02]  /*6b60*/  ISETP.GE.AND P2, PT, R2.reuse, R201.reuse, PT ;  /* 0x000000c90200720c */ /* 0x0c0fe40003f46270 */
[----:B------:R-:W-:Y:S02]  /*6b70*/  ISETP.GE.AND P1, PT, R2, R200, PT ;  /* 0x000000c80200720c */ /* 0x000fe40003f26270 */
[----:B------:R-:W-:Y:S02]  /*6b80*/  ISETP.GE.AND P0, PT, R16, R201, PT ;  /* 0x000000c91000720c */ /* 0x000fe40003f06270 */
[----:B------:R-:W-:Y:S02]  /*6b90*/  IADD3 R2, R0, 0x21, RZ ;  /* 0x0000002100027810 */ /* 0x000fe40007ffe0ff */
[----:B------:R-:W-:Y:S02]  /*6ba0*/  FSEL R187, R177, -INF , !P2 ;  /* 0xff800000b1bb7808 */ /* 0x000fe40005000000 */
[----:B------:R-:W-:-:S02]  /*6bb0*/  FSEL R191, R179, -INF , !P1 ;  /* 0xff800000b3bf7808 */ /* 0x000fc40004800000 */
[----:B------:R-:W-:Y:S02]  /*6bc0*/  FSEL R198, R172, -INF , !P0 ;  /* 0xff800000acc67808 */ /* 0x000fe40004000000 */
        /* <DEDUP_REMOVED lines=18> */
[----:B------:R-:W-:Y:S02]  /*6cf0*/  ISETP.GE.AND P0, PT, R16, R201, PT ;  /* 0x000000c91000720c */ /* 0x000fe40003f06270 */
[----:B------:R-:W-:Y:S02]  /*6d00*/  FSEL R199, R168, -INF , !P2 ;  /* 0xff800000a8c77808 */ /* 0x000fe40005000000 */
[----:B------:R-:W-:Y:S02]  /*6d10*/  FSEL R165, R28, -INF , !P0 ;  /* 0xff8000001ca57808 */ /* 0x000fe40004000000 */
[-C--:B------:R-:W-:Y:S02]  /*6d20*/  ISETP.GE.AND P0, PT, R0, R200.reuse, PT ;  /* 0x000000c80000720c */ /* 0x080fe40003f06270 */
[----:B------:R-:W-:-:S02]  /*6d30*/  ISETP.GE.AND P2, PT, R2, R200, PT ;  /* 0x000000c80200720c */ /* 0x000fc40003f46270 */
[----:B------:R-:W-:Y:S02]  /*6d40*/  IADD3 R2, R0, 0x31, RZ ;  /* 0x0000003100027810 */ /* 0x000fe40007ffe0ff */
[----:B------:R-:W-:Y:S02]  /*6d50*/  FSEL R14, R14, -INF , !P0 ;  /* 0xff8000000e0e7808 */ /* 0x000fe40004000000 */
[----:B------:R-:W-:Y:S02]  /*6d60*/  FSEL R194, R171, -INF , !P2 ;  /* 0xff800000abc27808 */ /* 0x000fe40005000000 */
[----:B------:R-:W-:Y:S02]  /*6d70*/  FSEL R167, R32, -INF , !P1 ;  /* 0xff80000020a77808 */ /* 0x000fe40004800000 */
[----:B------:R-:W-:Y:S02]  /*6d80*/  PLOP3.LUT P0, PT, PT, PT, UP0, 0x80, 0x0 ;  /* 0x000000000000781c */ /* 0x000fe40003f0f008 */
[----:B------:R-:W-:-:S02]  /*6d90*/  ISETP.GE.AND P2, PT, R2, R201, PT ;  /* 0x000000c90200720c */ /* 0x000fc40003f46270 */
[-C--:B------:R-:W-:Y:S02]  /*6da0*/  ISETP.GE.AND P1, PT, R2, R200.reuse, PT ;  /* 0x000000c80200720c */ /* 0x080fe40003f26270 */
[----:B------:R-:W-:Y:S02]  /*6db0*/  FSEL R166, R33, -INF , !P2 ;  /* 0xff80000021a67808 */ /* 0x000fe40005000000 */
[----:B------:R-:W-:Y:S02]  /*6dc0*/  FSEL R180, R35, -INF , !P1 ;  /* 0xff80000023b47808 */ /* 0x000fe40004800000 */
[----:B------:R-:W-:Y:S02]  /*6dd0*/  ISETP.GE.AND P2, PT, R16, R200, PT ;  /* 0x000000c81000720c */ /* 0x000fe40003f46270 */
[C---:B------:R-:W-:Y:S02]  /*6de0*/  ISETP.GE.AND P1, PT, R0.reuse, R201, PT ;  /* 0x000000c90000720c */ /* 0x040fe40003f26270 */
[----:B------:R-:W-:-:S02]  /*6df0*/  IADD3 R2, R0, 0x39, RZ ;  /* 0x0000003900027810 */ /* 0x000fc40007ffe0ff */
[----:B------:R-:W-:Y:S02]  /*6e00*/  FSEL R179, R30, -INF , !P2 ;  /* 0xff8000001eb37808 */ /* 0x000fe40005000000 */
[----:B------:R-:W-:Y:S02]  /*6e10*/  FSEL R12, R12, -INF , !P1 ;  /* 0xff8000000c0c7808 */ /* 0x000fe40004800000 */
[C---:B------:R-:W-:Y:S02]  /*6e20*/  ISETP.GE.AND P2, PT, R2.reuse, R201, PT ;  /* 0x000000c90200720c */ /* 0x040fe40003f46270 */
        /* <DEDUP_REMOVED lines=76> */
.L_x_204:
[----:B------:R-:W-:Y:S05]  /*72f0*/  BSYNC B0 ;  /* 0x0000000000007941 */ /* 0x000fea0003800000 */
.L_x_203:
[----:B------:R-:W0:Y:S02]  /*7300*/  LDGDEPBAR ;  /* 0x00000000000079af */ /* 0x000e240000000000 */
.L_x_202:
[----:B------:R-:W-:Y:S01]  /*7310*/  FMNMX.FTZ R2, R164, R12, !PT ;  /* 0x0000000ca4027209 */ /* 0x000fe20007810000 */
[----:B-1----:R-:W-:Y:S01]  /*7320*/  LDSM.16.MT88.4 R20, [R224+0x18000] ;  /* 0x01800000e014783b */ /* 0x002fe20000004200 */
[----:B------:R-:W-:Y:S02]  /*7330*/  FMNMX.FTZ R0, R3, R14, !PT ;  /* 0x0000000e03007209 */ /* 0x000fe40007810000 */
        /* <DEDUP_REMOVED lines=83> */
[--C-:B------:R-:W-:Y:S02]  /*7870*/  FFMA.FTZ R195, R195, c[0x0][0x23c], -R178.reuse ;  /* 0x00008f00c3c37a23 */ /* 0x100fe400000108b2 */
[--C-:B------:R-:W-:Y:S02]  /*7880*/  FFMA.FTZ R193, R193, c[0x0][0x23c], -R178.reuse ;  /* 0x00008f00c1c17a23 */ /* 0x100fe400000108b2 */
[----:B------:R-:W-:Y:S01]  /*7890*/  MUFU.EX2 R168, R168 ;  /* 0x000000a800a87308 */ /* 0x000fe20000000800 */
[----:B------:R-:W-:Y:S02]  /*78a0*/  FFMA.FTZ R194, R194, c[0x0][0x23c], -R178 ;  /* 0x00008f00c2c27a23 */ /* 0x000fe400000108b2 */
[--C-:B------:R-:W-:Y:S02]  /*78b0*/  FFMA.FTZ R202, R167, c[0x0][0x23c], -R183.reuse ;  /* 0x00008f00a7ca7a23 */ /* 0x100fe400000108b7 */
[--C-:B------:R-:W-:Y:S02]  /*78c0*/  FFMA.FTZ R203, R166, c[0x0][0x23c], -R183.reuse ;  /* 0x00008f00a6cb7a23 */ /* 0x100fe400000108b7 */
[--C-:B------:R-:W-:Y:S01]  /*78d0*/  FFMA.FTZ R244, R165, c[0x0][0x23c], -R183.reuse ;  /* 0x00008f00a5f47a23 */ /* 0x100fe200000108b7 */
[----:B------:R-:W3:Y:S01]  /*78e0*/  MUFU.EX2 R175, R175 ;  /* 0x000000af00af7308 */ /* 0x000ee20000000800 */
[----:B----4-:R-:W-:Y:S01]  /*78f0*/  F2FP.PACK_AB R5, R169, R170 ;  /* 0x000000aaa905723e */ /* 0x010fe200000000ff */
[----:B------:R-:W-:Y:S01]  /*7900*/  LDSM.16.MT88.4 R164, [R221+0x1f000] ;  /* 0x01f00000dda4783b */ /* 0x000fe20000004200 */
[----:B------:R-:W-:-:S02]  /*7910*/  FFMA.FTZ R182, R182, c[0x0][0x23c], -R183 ;  /* 0x00008f00b6b67a23 */ /* 0x000fc400000108b7 */
[--C-:B------:R-:W-:Y:S02]  /*7920*/  FFMA.FTZ R181, R181, c[0x0][0x23c], -R178.reuse ;  /* 0x00008f00b5b57a23 */ /* 0x100fe400000108b2 */
[--C-:B------:R-:W-:Y:S01]  /*7930*/  FFMA.FTZ R180, R180, c[0x0][0x23c], -R178.reuse ;  /* 0x00008f00b4b47a23 */ /* 0x100fe200000108b2 */
[----:B------:R4:W5:Y:S01]  /*7940*/  MUFU.EX2 R176, R4 ;  /* 0x0000000400b07308 */ /* 0x0009620000000800 */
[--C-:B------:R-:W-:Y:S02]  /*7950*/  FFMA.FTZ R179, R179, c[0x0][0x23c], -R178.reuse ;  /* 0x00008f00b3b37a23 */ /* 0x100fe400000108b2 */
[----:B------:R-:W-:-:S05]  /*7960*/  FFMA.FTZ R177, R177, c[0x0][0x23c], -R178 ;  /* 0x00008f00b1b17a23 */ /* 0x000fca00000108b2 */
        /* <DEDUP_REMOVED lines=29> */
[----:B------:R-:W5:Y:S01]  /*7b40*/  MUFU.EX2 R188, R188 ;  /* 0x000000bc00bc7308 */ /* 0x000f620000000800 */
[-C--:B------:R-:W-:Y:S02]  /*7b50*/  FMUL.FTZ R46, R46, R3.reuse ;  /* 0x000000032e2e7220 */ /* 0x080fe40000410000 */
        /* <DEDUP_REMOVED lines=28> */
[----:B------:R-:W3:Y:S01]  /*7d20*/  LDSM.16.MT88.4 R20, [R221+0x1a000] ;  /* 0x01a00000dd14783b */ /* 0x000ee20000004200 */
[----:B------:R-:W-:-:S02]  /*7d30*/  FMUL.FTZ R64, R64, R176 ;  /* 0x000000b040407220 */ /* 0x000fc40000410000 */
[-C--:B------:R-:W-:Y:S02]  /*7d40*/  FMUL.FTZ R65, R65, R176.reuse ;  /* 0x000000b041417220 */ /* 0x080fe40000410000 */
[-C--:B------:R-:W-:Y:S01]  /*7d50*/  FMUL.FTZ R66, R66, R3.reuse ;  /* 0x0000000342427220 */ /* 0x080fe20000410000 */
[----:B------:R-:W-:Y:S01]  /*7d60*/  MUFU.EX2 R196, R196 ;  /* 0x000000c400c47308 */ /* 0x000fe20000000800 */
[-C--:B------:R-:W-:Y:S02]  /*7d70*/  FMUL.FTZ R67, R67, R3.reuse ;  /* 0x0000000343437220 */ /* 0x080fe40000410000 */
[-C--:B------:R-:W-:Y:S01]  /*7d80*/  FMUL.FTZ R68, R68, R176.reuse ;  /* 0x000000b044447220 */ /* 0x080fe20000410000 */
[----:B-1----:R-:W-:Y:S01]  /*7d90*/  HMMA.16816.F32 R60, R4, R16, R60 ;  /* 0x00000010043c723c */ /* 0x002fe2000000183c */
[----:B------:R-:W-:Y:S02]  /*7da0*/  FMUL.FTZ R69, R69, R176 ;  /* 0x000000b045457220 */ /* 0x000fe40000410000 */
[-C--:B------:R-:W-:Y:S01]  /*7db0*/  FMUL.FTZ R70, R70, R3.reuse ;  /* 0x0000000346467220 */ /* 0x080fe20000410000 */
[----:B------:R-:W-:Y:S01]  /*7dc0*/  MUFU.EX2 R199, R199 ;  /* 0x000000c700c77308 */ /* 0x000fe20000000800 */
[----:B------:R-:W-:-:S02]  /*7dd0*/  FMUL.FTZ R71, R71, R3 ;  /* 0x0000000347477220 */ /* 0x000fc40000410000 */
[-C--:B------:R-:W-:Y:S01]  /*7de0*/  FMUL.FTZ R72, R72, R176.reuse ;  /* 0x000000b048487220 */ /* 0x080fe20000410000 */
[C---:B------:R-:W-:Y:S01]  /*7df0*/  HMMA.16816.F32 R64, R4.reuse, R18, R64 ;  /* 0x000000120440723c */ /* 0x040fe20000001840 */
[-C--:B------:R-:W-:Y:S01]  /*7e00*/  FMUL.FTZ R73, R73, R176.reuse ;  /* 0x000000b049497220 */ /* 0x080fe20000410000 */
[----:B------:R-:W1:Y:S01]  /*7e10*/  LDSM.16.MT88.4 R16, [R220+0x1a000] ;  /* 0x01a00000dc10783b */ /* 0x000e620000004200 */
[-C--:B------:R-:W-:Y:S01]  /*7e20*/  FMUL.FTZ R74, R74, R3.reuse ;  /* 0x000000034a4a7220 */ /* 0x080fe20000410000 */
[----:B------:R-:W-:Y:S01]  /*7e30*/  MUFU.EX2 R197, R197 ;  /* 0x000000c500c57308 */ /* 0x000fe20000000800 */
[----:B------:R-:W-:Y:S02]  /*7e40*/  FMUL.FTZ R75, R75, R3 ;  /* 0x000000034b4b7220 */ /* 0x000fe40000410000 */
[-C--:B------:R-:W-:Y:S01]  /*7e50*/  FMUL.FTZ R76, R76, R176.reuse ;  /* 0x000000b04c4c7220 */ /* 0x080fe20000410000 */
[----:B--2---:R-:W-:Y:S01]  /*7e60*/  HMMA.16816.F32 R68, R4, R12, R68 ;  /* 0x0000000c0444723c */ /* 0x004fe20000001844 */
[----:B------:R-:W-:-:S02]  /*7e70*/  FMUL.FTZ R77, R77, R176 ;  /* 0x000000b04d4d7220 */ /* 0x000fc40000410000 */
[-C--:B------:R-:W-:Y:S01]  /*7e80*/  FMUL.FTZ R78, R78, R3.reuse ;  /* 0x000000034e4e7220 */ /* 0x080fe20000410000 */
[----:B------:R-:W2:Y:S01]  /*7e90*/  MUFU.EX2 R192, R192 ;  /* 0x000000c000c07308 */ /* 0x000ea20000000800 */
        /* <DEDUP_REMOVED lines=9> */
[C---:B---3--:R-:W-:Y:S01]  /*7f30*/  HMMA.16816.F32 R76, R4.reuse, R20, R76 ;  /* 0x00000014044c723c */ /* 0x048fe2000000184c */
[-C--:B------:R-:W-:Y:S02]  /*7f40*/  FMUL.FTZ R85, R85, R176.reuse ;  /* 0x000000b055557220 */ /* 0x080fe40000410000 */
        /* <DEDUP_REMOVED lines=8> */
[----:B------:R-:W2:Y:S01]  /*7fd0*/  MUFU.EX2 R194, R194 ;  /* 0x000000c200c27308 */ /* 0x000ea20000000800 */
[-C--:B------:R-:W-:Y:S02]  /*7fe0*/  FMUL.FTZ R91, R91, R3.reuse ;  /* 0x000000035b5b7220 */ /* 0x080fe40000410000 */
[-C--:B------:R-:W-:Y:S02]  /*7ff0*/  FMUL.FTZ R92, R92, R176.reuse ;  /* 0x000000b05c5c7220 */ /* 0x080fe40000410000 */
[----:B------:R-:W-:Y:S01]  /*8000*/  FMUL.FTZ R93, R93, R176 ;  /* 0x000000b05d5d7220 */ /* 0x000fe20000410000 */
[----:B-1----:R-:W-:Y:S01]  /*8010*/  HMMA.16816.F32 R84, R4, R16, R84 ;  /* 0x000000100454723c */ /* 0x002fe20000001854 */
[-C--:B------:R-:W-:Y:S01]  /*8020*/  FMUL.FTZ R94, R94, R3.reuse ;  /* 0x000000035e5e7220 */ /* 0x080fe20000410000 */
[----:B------:R-:W1:Y:S01]  /*8030*/  MUFU.EX2 R202, R202 ;  /* 0x000000ca00ca7308 */ /* 0x000e620000000800 */
[----:B------:R-:W-:-:S02]  /*8040*/  FMUL.FTZ R95, R95, R3 ;  /* 0x000000035f5f7220 */ /* 0x000fc40000410000 */
[-C--:B------:R-:W-:Y:S02]  /*8050*/  FMUL.FTZ R96, R96, R176.reuse ;  /* 0x000000b060607220 */ /* 0x080fe40000410000 */
[-C--:B------:R-:W-:Y:S01]  /*8060*/  FMUL.FTZ R97, R97, R176.reuse ;  /* 0x000000b061617220 */ /* 0x080fe20000410000 */
[C---:B------:R-:W-:Y:S01]  /*8070*/  HMMA.16816.F32 R88, R4.reuse, R18, R88 ;  /* 0x000000120458723c */ /* 0x040fe20000001858 */
[-C--:B------:R-:W-:Y:S01]  /*8080*/  FMUL.FTZ R98, R98, R3.reuse ;  /* 0x0000000362627220 */ /* 0x080fe20000410000 */
[----:B------:R-:W1:Y:S01]  /*8090*/  LDSM.16.MT88.4 R16, [R221+0x1c000] ;  /* 0x01c00000dd10783b */ /* 0x000e620000004200 */
        /* <DEDUP_REMOVED lines=16> */
[C---:B---3--:R-:W-:Y:S01]  /*81a0*/  HMMA.16816.F32 R100, R4.reuse, R20, R100 ;  /* 0x000000140464723c */ /* 0x048fe20000001864 */
[-C--:B------:R-:W-:Y:S02]  /*81b0*/  FMUL.FTZ R109, R109, R176.reuse ;  /* 0x000000b06d6d7220 */ /* 0x080fe40000410000 */
[-C--:B------:R-:W-:Y:S02]  /*81c0*/  FMUL.FTZ R110, R110, R3.reuse ;  /* 0x000000036e6e7220 */ /* 0x080fe40000410000 */
[----:B------:R-:W-:Y:S01]  /*81d0*/  FMUL.FTZ R111, R111, R3 ;  /* 0x000000036f6f7220 */ /* 0x000fe20000410000 */
[----:B------:R-:W3:Y:S01]  /*81e0*/  MUFU.EX2 R181, R181 ;  /* 0x000000b500b57308 */ /* 0x000ee20000000800 */
[-C--:B------:R-:W-:Y:S01]  /*81f0*/  FMUL.FTZ R112, R112, R176.reuse ;  /* 0x000000b070707220 */ /* 0x080fe20000410000 */
[----:B------:R-:W-:Y:S01]  /*8200*/  HMMA.16816.F32 R104, R4, R22, R104 ;  /* 0x000000160468723c */ /* 0x000fe20000001868 */
[----:B------:R-:W3:Y:S01]  /*8210*/  LDSM.16.MT88.4 R20, [R224+0x1e000] ;  /* 0x01e00000e014783b */ /* 0x000ee20000004200 */
[----:B------:R-:W-:-:S02]  /*8220*/  FMUL.FTZ R113, R113, R176 ;  /* 0x000000b071717220 */ /* 0x000fc40000410000 */
[-C--:B------:R-:W-:Y:S02]  /*8230*/  FMUL.FTZ R114, R114, R3.reuse ;  /* 0x0000000372727220 */ /* 0x080fe40000410000 */
[-C--:B------:R-:W-:Y:S01]  /*8240*/  FMUL.FTZ R115, R115, R3.reuse ;  /* 0x0000000373737220 */ /* 0x080fe20000410000 */
[----:B------:R-:W2:Y:S01]  /*8250*/  MUFU.EX2 R180, R180 ;  /* 0x000000b400b47308 */ /* 0x000ea20000000800 */
[-C--:B------:R-:W-:Y:S02]  /*8260*/  FMUL.FTZ R116, R116, R176.reuse ;  /* 0x000000b074747220 */ /* 0x080fe40000410000 */
[-C--:B------:R-:W-:Y:S01]  /*8270*/  FMUL.FTZ R117, R117, R176.reuse ;  /* 0x000000b075757220 */ /* 0x080fe20000410000 */
[----:B-1----:R-:W-:Y:S01]  /*8280*/  HMMA.16816.F32 R108, R4, R16, R108 ;  /* 0x00000010046c723c */ /* 0x002fe2000000186c */
[-C--:B------:R-:W-:Y:S02]  /*8290*/  FMUL.FTZ R118, R118, R3.reuse ;  /* 0x0000000376767220 */ /* 0x080fe40000410000 */
[----:B------:R-:W-:Y:S01]  /*82a0*/  FMUL.FTZ R119, R119, R3 ;  /* 0x0000000377777220 */ /* 0x000fe20000410000 */
[----:B------:R-:W1:Y:S01]  /*82b0*/  MUFU.EX2 R179, R179 ;  /* 0x000000b300b37308 */ /* 0x000e620000000800 */
[----:B------:R-:W-:-:S02]  /*82c0*/  FMUL.FTZ R120, R120, R176 ;  /* 0x000000b078787220 */ /* 0x000fc40000410000 */
[-C--:B------:R-:W-:Y:S01]  /*82d0*/  FMUL.FTZ R121, R121, R176.reuse ;  /* 0x000000b079797220 */ /* 0x080fe20000410000 */
[C---:B------:R-:W-:Y:S01]  /*82e0*/  HMMA.16816.F32 R112, R4.reuse, R18, R112 ;  /* 0x000000120470723c */ /* 0x040fe20000001870 */
[-C--:B------:R-:W-:Y:S01]  /*82f0*/  FMUL.FTZ R122, R122, R3.reuse ;  /* 0x000000037a7a7220 */ /* 0x080fe20000410000 */
[----:B------:R-:W1:Y:S01]  /*8300*/  LDSM.16.MT88.4 R16, [R222+0x1e000] ;  /* 0x01e00000de10783b */ /* 0x000e620000004200 */
        /* <DEDUP_REMOVED lines=15> */
[C---:B---3--:R-:W-:Y:S01]  /*8400*/  HMMA.16816.F32 R124, R4.reuse, R20, R124 ;  /* 0x00000014047c723c */ /* 0x048fe2000000187c */
[-C--:B------:R-:W-:Y:S02]  /*8410*/  FMUL.FTZ R134, R134, R3.reuse ;  /* 0x0000000386867220 */ /* 0x080fe40000410000 */
[-C--:B------:R-:W-:Y:S02]  /*8420*/  FMUL.FTZ R135, R135, R3.reuse ;  /* 0x0000000387877220 */ /* 0x080fe40000410000 */
[-C--:B------:R-:W-:Y:S02]  /*8430*/  FMUL.FTZ R152, R152, R176.reuse ;  /* 0x000000b098987220 */ /* 0x080fe40000410000 */
[----:B------:R-:W-:Y:S01]  /*8440*/  FMUL.FTZ R153, R153, R176 ;  /* 0x000000b099997220 */ /* 0x000fe20000410000 */
[----:B------:R-:W-:Y:S01]  /*8450*/  HMMA.16816.F32 R128, R4, R22, R128 ;  /* 0x000000160480723c */ /* 0x000fe20000001880 */
[----:B------:R-:W3:Y:S01]  /*8460*/  LDSM.16.MT88.4 R20, [R220+0x1e000] ;  /* 0x01e00000dc14783b */ /* 0x000ee20000004200 */
[----:B------:R-:W-:-:S02]  /*8470*/  FMUL.FTZ R154, R154, R3 ;  /* 0x000000039a9a7220 */ /* 0x000fc40000410000 */
[-C--:B------:R-:W-:Y:S02]  /*8480*/  FMUL.FTZ R155, R155, R3.reuse ;  /* 0x000000039b9b7220 */ /* 0x080fe40000410000 */
[-C--:B------:R-:W-:Y:S02]  /*8490*/  FMUL.FTZ R136, R136, R176.reuse ;  /* 0x000000b088887220 */ /* 0x080fe40000410000 */
[-C--:B------:R-:W-:Y:S02]  /*84a0*/  FMUL.FTZ R137, R137, R176.reuse ;  /* 0x000000b089897220 */ /* 0x080fe40000410000 */
[-C--:B------:R-:W-:Y:S01]  /*84b0*/  FMUL.FTZ R138, R138, R3.reuse ;  /* 0x000000038a8a7220 */ /* 0x080fe20000410000 */
[----:B-1----:R-:W-:Y:S01]  /*84c0*/  HMMA.16816.F32 R132, R4, R16, R132 ;  /* 0x000000100484723c */ /* 0x002fe20000001884 */
[----:B------:R-:W-:Y:S02]  /*84d0*/  FMUL.FTZ R139, R139, R3 ;  /* 0x000000038b8b7220 */ /* 0x000fe40000410000 */
[----:B------:R-:W-:-:S02]  /*84e0*/  FMUL.FTZ R140, R140, R176 ;  /* 0x000000b08c8c7220 */ /* 0x000fc40000410000 */
[-C--:B------:R-:W-:Y:S02]  /*84f0*/  FMUL.FTZ R141, R141, R176.reuse ;  /* 0x000000b08d8d7220 */ /* 0x080fe40000410000 */
[-C--:B------:R-:W-:Y:S01]  /*8500*/  FMUL.FTZ R142, R142, R3.reuse ;  /* 0x000000038e8e7220 */ /* 0x080fe20000410000 */
[C---:B------:R-:W-:Y:S01]  /*8510*/  HMMA.16816.F32 R152, R4.reuse, R18, R152 ;  /* 0x000000120498723c */ /* 0x040fe20000001898 */
[-C--:B------:R-:W-:Y:S01]  /*8520*/  FMUL.FTZ R143, R143, R3.reuse ;  /* 0x000000038f8f7220 */ /* 0x080fe20000410000 */
[----:B------:R-:W1:Y:S01]  /*8530*/  LDSM.16.MT88.4 R16, [R224+0x18800] ;  /* 0x01880000e010783b */ /* 0x000e620000004200 */
        /* <DEDUP_REMOVED lines=13> */
[C---:B---3--:R-:W-:Y:S01]  /*8610*/  HMMA.16816.F32 R148, R4.reuse, R20, R148 ;  /* 0x000000140494723c */ /* 0x048fe20000001894 */
[----:B------:R-:W-:Y:S02]  /*8620*/  FADD.FTZ R173, R173, R174 ;  /* 0x000000aeadad7221 */ /* 0x000fe40000010000 */
[----:B------:R-:W-:Y:S01]  /*8630*/  FADD.FTZ R169, R169, R3 ;  /* 0x00000003a9a97221 */ /* 0x000fe20000010000 */
[----:B------:R-:W-:Y:S01]  /*8640*/  MOV R3, R0 ;  /* 0x0000000000037202 */ /* 0x000fe20000000f00 */
[----:B------:R-:W-:Y:S02]  /*8650*/  FADD.FTZ R173, R172, R173 ;  /* 0x000000adacad7221 */ /* 0x000fe40000010000 */
[----:B------:R-:W-:Y:S01]  /*8660*/  FADD.FTZ R169, R168, R169 ;  /* 0x000000a9a8a97221 */ /* 0x000fe20000010000 */
[----:B------:R-:W-:Y:S01]  /*8670*/  HMMA.16816.F32 R144, R4, R22, R144 ;  /* 0x000000160490723c */ /* 0x000fe20000001890 */
[----:B------:R-:W3:Y:S01]  /*8680*/  LDSM.16.MT88.4 R20, [R224+0x1a800] ;  /* 0x01a80000e014783b */ /* 0x000ee20000004200 */
[----:B------:R-:W-:-:S02]  /*8690*/  FADD.FTZ R171, R171, R173 ;  /* 0x000000adabab7221 */ /* 0x000fc40000010000 */
[----:B------:R-:W-:Y:S02]  /*86a0*/  FADD.FTZ R175, R175, R169 ;  /* 0x000000a9afaf7221 */ /* 0x000fe40000010000 */
[----:B------:R-:W-:Y:S01]  /*86b0*/  FADD.FTZ R171, R184, R171 ;  /* 0x000000abb8ab7221 */ /* 0x000fe20000010000 */
[----:B------:R-:W-:Y:S01]  /*86c0*/  F2FP.PACK_AB R4, R185, R184 ;  /* 0x000000b8b904723e */ /* 0x000fe200000000ff */
[----:B-----5:R-:W-:Y:S01]  /*86d0*/  FADD.FTZ R175, R188, R175 ;  /* 0x000000afbcaf7221 */ /* 0x020fe20000010000 */
        /* <DEDUP_REMOVED lines=10> */
[----:B----4-:R-:W-:Y:S02]  /*8780*/  FADD.FTZ R187, R198, R187 ;  /* 0x000000bbc6bb7221 */ /* 0x010fe40000010000 */
        /* <DEDUP_REMOVED lines=45> */
[C---:B------:R-:W-:Y:S08]  /*8a60*/  HMMA.16816.F32 R136, R4.reuse, R32, R136 ;  /* 0x000000200488723c */ /* 0x040ff00000001888 */
[----:B------:R-:W-:Y:S01]  /*8a70*/  HMMA.16816.F32 R140, R4, R34, R140 ;  /* 0x00000022048c723c */ /* 0x000fe2000000188c */
[----:B------:R-:W-:Y:S06]  /*8a80*/  LDSM.16.MT88.4 R32, [R222+0x1f000] ;  /* 0x01f00000de20783b */ /* 0x000fec0000004200 */
[C---:B------:R-:W-:Y:S01]  /*8a90*/  F2FP.PACK_AB R4, R196.reuse, R198 ;  /* 0x000000c6c404723e */ /* 0x040fe200000000ff */
[----:B------:R-:W-:Y:S01]  /*8aa0*/  FADD.FTZ R196, R196, R187 ;  /* 0x000000bbc4c47221 */ /* 0x000fe20000010000 */
[C---:B------:R-:W-:Y:S01]  /*8ab0*/  F2FP.PACK_AB R5, R195.reuse, R192 ;  /* 0x000000c0c305723e */ /* 0x040fe200000000ff */
        /* <DEDUP_REMOVED lines=77> */
[C---:B---3--:R-:W-:Y:S08]  /*8f90*/  HMMA.16816.F32 R76, R4.reuse, R20, R76 ;  /* 0x00000014044c723c */ /* 0x048ff0000000184c */
[C---:B------:R-:W-:Y:S01]  /*8fa0*/  HMMA.16816.F32 R80, R4.reuse, R22, R80 ;  /* 0x000000160450723c */ /* 0x040fe20000001850 */
[----:B------:R-:W3:Y:S07]  /*8fb0*/  LDSM.16.MT88.4 R20, [R224+0x1f800] ;  /* 0x01f80000e014783b */ /* 0x000eee0000004200 */
        /* <DEDUP_REMOVED lines=18> */
[C---:B------:R-:W-:Y:S08]  /*90e0*/  HMMA.16816.F32 R104, R4.reuse, R30, R104 ;  /* 0x0000001e0468723c */ /* 0x040ff00000001868 */
[C---:B-----5:R-:W-:Y:S08]  /*90f0*/  HMMA.16816.F32 R108, R4.reuse, R32, R108 ;  /* 0x00000020046c723c */ /* 0x060ff0000000186c */
        /* <DEDUP_REMOVED lines=8> */
[----:B------:R-:W-:Y:S01]  /*9180*/  HMMA.16816.F32 R144, R4, R22, R144 ;  /* 0x000000160490723c */ /* 0x000fe20000001890 */
[----:B------:R-:W-:Y:S11]  /*9190*/  @!P0 BRA `(.L_x_201) ;  /* 0x00003a4000008947 */ /* 0x000ff60003800000 */
[----:B------:R-:W-:Y:S01]  /*91a0*/  UIADD3 UR26, UR9, -0x3, URZ ;  /* 0xfffffffd091a7890 */ /* 0x000fe2000fffe03f */
[----:B------:R-:W-:-:S04]  /*91b0*/  DEPBAR.LE SB0, 0x0 ;  /* 0x000080000000791a */ /* 0x000fc80000000000 */
[----:B------:R-:W-:Y:S01]  /*91c0*/  USHF.R.S32.HI UR24, URZ, 0x1f, UR26 ;  /* 0x0000001f3f187899 */ /* 0x000fe2000801141a */
[----:B------:R-:W-:Y:S01]  /*91d0*/  BAR.SYNC.DEFER_BLOCKING 0x0 ;  /* 0x0000000000007b1d */ /* 0x000fe20000010000 */
[----:B------:R-:W-:-:S05]  /*91e0*/  UISETP.GE.AND UP0, UPT, UR9, 0x4, UPT ;  /* 0x000000040900788c */ /* 0x000fca000bf06270 */
[----:B------:R-:W-:Y:S02]  /*91f0*/  ULDC.64 UR4, c[0x0][0x1a0] ;  /* 0x0000680000047ab9 */ /* 0x000fe40000000a00 */
[----:B------:R-:W-:Y:S02]  /*9200*/  UIMAD UR24, UR24, UR4, URZ ;  /* 0x00000004181872a4 */ /* 0x000fe4000f8e023f */
[----:B------:R-:W-:Y:S02]  /*9210*/  UIMAD.WIDE.U32 UR28, UR26, UR4, URZ ;  /* 0x000000041a1c72a5 */ /* 0x000fe4000f8e003f */
[----:B------:R-:W-:-:S04]  /*9220*/  UIMAD UR5, UR26, UR5, UR24 ;  /* 0x000000051a0572a4 */ /* 0x000fc8000f8e0218 */
[----:B------:R-:W-:Y:S01]  /*9230*/  UIADD3 UR5, UR29, UR5, URZ ;  /* 0x000000051d057290 */ /* 0x000fe2000fffe03f */
[----:B------:R-:W-:Y:S02]  /*9240*/  IMAD.U32 R4, RZ, RZ, UR28 ;  /* 0x0000001cff047e24 */ /* 0x000fe4000f8e00ff */
[----:B------:R-:W-:-:S03]  /*9250*/  IMAD.U32 R5, RZ, RZ, UR29 ;  /* 0x0000001dff057e24 */ /* 0x000fc6000f8e00ff */
[----:B------:R-:W-:Y:S01]  /*9260*/  IMAD.U32 R5, RZ, RZ, UR5 ;  /* 0x00000005ff057e24 */ /* 0x000fe2000f8e00ff */
[----:B------:R-:W-:Y:S01]  /*9270*/  LEA R6, P0, R4, R8, 0x6 ;  /* 0x0000000804067211 */ /* 0x000fe200078030ff */
[----:B------:R-:W-:Y:S03]  /*9280*/  @P6 STS.128 [R232+0x18000], RZ ;  /* 0x018000ffe8006388 */ /* 0x000fe60000000c00 */
[----:B------:R-:W-:Y:S02]  /*9290*/  @!P6 LEA R12, P2, R6, c[0x0][0x170], 0x1 ;  /* 0x00005c00060cea11 */ /* 0x000fe400078408ff */
[----:B------:R-:W-:Y:S02]  /*92a0*/  LEA.HI.X R5, R4, R11, R5, 0x6, P0 ;  /* 0x0000000b04057211 */ /* 0x000fe400000f3405 */
[C---:B------:R-:W-:Y:S02]  /*92b0*/  @!P5 LEA R18, P1, R6.reuse, c[0x0][0x170], 0x1 ;  /* 0x00005c000612da11 */ /* 0x040fe400078208ff */
[----:B------:R-:W-:-:S02]  /*92c0*/  @!P4 LEA R16, P0, R6, c[0x0][0x170], 0x1 ;  /* 0x00005c000610ca11 */ /* 0x000fc400078008ff */
[C-C-:B------:R-:W-:Y:S02]  /*92d0*/  @!P6 LEA.HI.X R13, R6.reuse, c[0x0][0x174], R5.reuse, 0x1, P2 ;  /* 0x00005d00060dea11 */ /* 0x140fe400010f0c05 */
[C---:B------:R-:W-:Y:S02]  /*92e0*/  IADD3 R4, P2, R6.reuse, UR22, RZ ;  /* 0x0000001606047c10 */ /* 0x040fe4000ff5e0ff */
[C-C-:B------:R-:W-:Y:S01]  /*92f0*/  @!P5 LEA.HI.X R19, R6.reuse, c[0x0][0x174], R5.reuse, 0x1, P1 ;  /* 0x00005d000613da11 */ /* 0x140fe200008f0c05 */
[----:B------:R-:W-:Y:S01]  /*9300*/  @!PT LDS RZ, [RZ] ;  /* 0x00000000fffff984 */ /* 0x000fe20000000800 */
[----:B------:R-:W-:Y:S01]  /*9310*/  @!PT LDS RZ, [RZ] ;  /* 0x00000000fffff984 */ /* 0x000fe20000000800 */
[----:B------:R-:W-:Y:S01]  /*9320*/  @!PT LDS RZ, [RZ] ;  /* 0x00000000fffff984 */ /* 0x000fe20000000800 */
[----:B------:R1:W-:Y:S01]  /*9330*/  @!P6 LDGSTS.E.BYPASS.LTC128B.128 [R232+0x18000], [R12.64] ;  /* 0x180000000ce8efae */ /* 0x0003e2000b901d52 */
[C---:B------:R-:W-:Y:S02]  /*9340*/  @!P3 LEA R14, P1, R6.reuse, c[0x0][0x170], 0x1 ;  /* 0x00005c00060eba11 */ /* 0x040fe400078208ff */
[----:B------:R-:W-:Y:S01]  /*9350*/  @!P4 LEA.HI.X R17, R6, c[0x0][0x174], R5, 0x1, P0 ;  /* 0x00005d000611ca11 */ /* 0x000fe200000f0c05 */
[----:B------:R-:W-:Y:S01]  /*9360*/  @P5 STS.128 [R232+0x1a000], RZ ;  /* 0x01a000ffe8005388 */ /* 0x000fe20000000c00 */
[----:B------:R-:W-:-:S02]  /*9370*/  @!P6 LEA R20, P0, R4, c[0x0][0x170], 0x1 ;  /* 0x00005c000414ea11 */ /* 0x000fc400078008ff */
[----:B------:R-:W-:Y:S01]  /*9380*/  IADD3.X R3, R5, UR23, RZ, P2, !PT ;  /* 0x0000001705037c10 */ /* 0x000fe200097fe4ff */
[----:B------:R-:W-:Y:S01]  /*9390*/  @!PT LDS RZ, [RZ] ;  /* 0x00000000fffff984 */ /* 0x000fe20000000800 */
[----:B------:R-:W-:Y:S01]  /*93a0*/  @!PT LDS RZ, [RZ] ;  /* 0x00000000fffff984 */ /* 0x000fe20000000800 */
[----:B------:R-:W-:Y:S01]  /*93b0*/  @!PT LDS RZ, [RZ] ;  /* 0x00000000fffff984 */ /* 0x000fe20000000800 */
[----:B------:R2:W-:Y:S01]  /*93c0*/  @!P5 LDGSTS.E.BYPASS.LTC128B.128 [R232+0x1a000], [R18.64+0x80] ;  /* 0x1a00008012e8dfae */ /* 0x0005e2000b901d52 */
[----:B------:R-:W-:Y:S02]  /*93d0*/  @!P3 LEA.HI.X R15, R6, c[0x0][0x174], R5, 0x1, P1 ;  /* 0x00005d00060fba11 */ /* 0x000fe400008f0c05 */
[C---:B------:R-:W-:Y:S01]  /*93e0*/  @!P5 LEA R24, P2, R4.reuse, c[0x0][0x170], 0x1 ;  /* 0x00005c000418da11 */ /* 0x040fe200078408ff */
[----:B------:R-:W-:Y:S01]  /*93f0*/  @P4 STS.128 [R232+0x1c000], RZ ;  /* 0x01c000ffe8004388 */ /* 0x000fe20000000c00 */
[C---:B------:R-:W-:Y:S02]  /*9400*/  @!P4 LEA R22, P1, R4.reuse, c[0x0][0x170], 0x1 ;  /* 0x00005c000416ca11 */ /* 0x040fe400078208ff */
[C---:B------:R-:W-:Y:S01]  /*9410*/  @!P6 LEA.HI.X R21, R4.reuse, c[0x0][0x174], R3, 0x1, P0 ;  /* 0x00005d000415ea11 */ /* 0x040fe200000f0c03 */
[----:B------:R-:W-:Y:S01]  /*9420*/  @!PT LDS RZ, [RZ] ;  /* 0x00000000fffff984 */ /* 0x000fe20000000800 */
[----:B------:R-:W-:Y:S01]  /*9430*/  @!PT LDS RZ, [RZ] ;  /* 0x00000000fffff984 */ /* 0x000fe20000000800 */
[----:B------:R-:W-:Y:S01]  /*9440*/  @!PT LDS RZ, [RZ] ;  /* 0x00000000fffff984 */ /* 0x000fe20000000800 */
[----:B------:R2:W-:Y:S01]  /*9450*/  @!P4 LDGSTS.E.BYPASS.LTC128B.128 [R232+0x1c000], [R16.64+0x100] ;  /* 0x1c00010010e8cfae */ /* 0x0005e2000b901d52 */
[----:B------:R-:W-:-:S02]  /*9460*/  @!P3 LEA R6, P0, R4, c[0x0][0x170], 0x1 ;  /* 0x00005c000406ba11 */ /* 0x000fc400078008ff */
[C-C-:B------:R-:W-:Y:S01]  /*9470*/  @!P5 LEA.HI.X R25, R4.reuse, c[0x0][0x174], R3.reuse, 0x1, P2 ;  /* 0x00005d000419da11 */ /* 0x140fe200010f0c03 */
[----:B------:R-:W-:Y:S01]  /*9480*/  @P3 STS.128 [R232+0x1e000], RZ ;  /* 0x01e000ffe8003388 */ /* 0x000fe20000000c00 */
[C-C-:B------:R-:W-:Y:S02]  /*9490*/  @!P4 LEA.HI.X R23, R4.reuse, c[0x0][0x174], R3.reuse, 0x1, P1 ;  /* 0x00005d000417ca11 */ /* 0x140fe400008f0c03 */
[----:B------:R-:W-:Y:S01]  /*94a0*/  @!P3 LEA.HI.X R7, R4, c[0x0][0x174], R3, 0x1, P0 ;  /* 0x00005d000407ba11 */ /* 0x000fe200000f0c03 */
        /* <DEDUP_REMOVED lines=25> */
[----:B------:R-:W1:Y:S04]  /*9640*/  LDSM.16.M88.4 R172, [R229+0x10800] ;  /* 0x01080000e5ac783b */ /* 0x000e680000000200 */
[----:B------:R-:W1:Y:S04]  /*9650*/  LDSM.16.M88.4 R164, [R229+0x11000] ;  /* 0x01100000e5a4783b */ /* 0x000e680000000200 */
[----:B--2---:R-:W-:Y:S04]  /*9660*/  LDSM.16.M88.4 R16, [R228] ;  /* 0x00000000e410783b */ /* 0x004fe80000000200 */
[----:B---3--:R-:W-:Y:S04]  /*9670*/  LDSM.16.M88.4 R20, [R229+0x11800] ;  /* 0x01180000e514783b */ /* 0x008fe80000000200 */
[----:B------:R-:W-:Y:S04]  /*9680*/  LDSM.16.M88.4 R192, [R227] ;  /* 0x00000000e3c0783b */ /* 0x000fe80000000200 */
[----:B-----5:R-:W2:Y:S04]  /*9690*/  LDSM.16.M88.4 R4, [R229+0x10000] ;  /* 0x01000000e504783b */ /* 0x020ea80000000200 */
[----:B------:R-:W3:Y:S04]  /*96a0*/  LDSM.16.M88.4 R188, [R219] ;  /* 0x00000000dbbc783b */ /* 0x000ee80000000200 */
[----:B------:R-:W5:Y:S04]  /*96b0*/  LDSM.16.M88.4 R184, [R218] ;  /* 0x00000000dab8783b */ /* 0x000f680000000200 */
[----:B------:R-:W3:Y:S04]  /*96c0*/  LDSM.16.M88.4 R180, [R217] ;  /* 0x00000000d9b4783b */ /* 0x000ee80000000200 */
[----:B----4-:R-:W-:Y:S01]  /*96d0*/  LDSM.16.M88.4 R24, [R223+0x10000] ;  /* 0x01000000df18783b */ /* 0x010fe20000000200 */
[C---:B-1----:R-:W-:Y:S03]  /*96e0*/  HMMA.16816.F32 R176, R28.reuse, R172, RZ ;  /* 0x000000ac1cb0723c */ /* 0x042fe600000018ff */
[----:B------:R-:W-:Y:S04]  /*96f0*/  LDSM.16.M88.4 R196, [R216+0x1000] ;  /* 0x00100000d8c4783b */ /* 0x000fe80000000200 */
[----:B------:R-:W1:Y:S01]  /*9700*/  S2R R3, SR_TID.X ;  /* 0x0000000000037919 */ /* 0x000e620000002100 */
[C---:B------:R-:W-:Y:S03]  /*9710*/  HMMA.16816.F32 R168, R28.reuse, R164, RZ ;  /* 0x000000a41ca8723c */ /* 0x040fe600000018ff */
[----:B------:R-:W0:Y:S05]  /*9720*/  LDGDEPBAR ;  /* 0x00000000000079af */ /* 0x000e2a0000000000 */
[C---:B------:R-:W-:Y:S08]  /*9730*/  HMMA.16816.F32 R172, R28.reuse, R174, RZ ;  /* 0x000000ae1cac723c */ /* 0x040ff000000018ff */
[C---:B--2---:R-:W-:Y:S08]  /*9740*/  HMMA.16816.F32 R12, R28.reuse, R4, RZ ;  /* 0x000000041c0c723c */ /* 0x044ff000000018ff */
[C---:B------:R-:W-:Y:S08]  /*9750*/  HMMA.16816.F32 R4, R28.reuse, R6, RZ ;  /* 0x000000061c04723c */ /* 0x040ff000000018ff */
[C---:B------:R-:W-:Y:S08]  /*9760*/  HMMA.16816.F32 R164, R28.reuse, R166, RZ ;  /* 0x000000a61ca4723c */ /* 0x040ff000000018ff */
[C---:B------:R-:W-:Y:S08]  /*9770*/  HMMA.16816.F32 R32, R28.reuse, R20, RZ ;  /* 0x000000141c20723c */ /* 0x040ff000000018ff */
[----:B------:R-:W-:Y:S01]  /*9780*/  HMMA.16816.F32 R28, R28, R22, RZ ;  /* 0x000000161c1c723c */ /* 0x000fe200000018ff */
[----:B------:R-:W2:Y:S07]  /*9790*/  LDSM.16.M88.4 R20, [R226] ;  /* 0x00000000e214783b */ /* 0x000eae0000000200 */
[C---:B------:R-:W-:Y:S08]  /*97a0*/  HMMA.16816.F32 R12, R16.reuse, R192, R12 ;  /* 0x000000c0100c723c */ /* 0x040ff0000000180c */
[C---:B------:R-:W-:Y:S01]  /*97b0*/  HMMA.16816.F32 R4, R16.reuse, R194, R4 ;  /* 0x000000c21004723c */ /* 0x040fe20000001804 */
[----:B------:R-:W4:Y:S07]  /*97c0*/  LDSM.16.M88.4 R192, [R223+0x10800] ;  /* 0x01080000dfc0783b */ /* 0x000f2e0000000200 */
[C---:B---3--:R-:W-:Y:S08]  /*97d0*/  HMMA.16816.F32 R176, R16.reuse, R188, R176 ;  /* 0x000000bc10b0723c */ /* 0x048ff000000018b0 */
[C---:B------:R-:W-:Y:S01]  /*97e0*/  HMMA.16816.F32 R172, R16.reuse, R190, R172 ;  /* 0x000000be10ac723c */ /* 0x040fe200000018ac */
[----:B------:R-:W3:Y:S07]  /*97f0*/  LDSM.16.M88.4 R188, [R223+0x11000] ;  /* 0x01100000dfbc783b */ /* 0x000eee0000000200 */
[C---:B-----5:R-:W-:Y:S08]  /*9800*/  HMMA.16816.F32 R168, R16.reuse, R184, R168 ;  /* 0x000000b810a8723c */ /* 0x060ff000000018a8 */
[C---:B------:R-:W-:Y:S01]  /*9810*/  HMMA.16816.F32 R164, R16.reuse, R186, R164 ;  /* 0x000000ba10a4723c */ /* 0x040fe200000018a4 */
[----:B------:R-:W5:Y:S07]  /*9820*/  LDSM.16.M88.4 R184, [R223+0x11800] ;  /* 0x01180000dfb8783b */ /* 0x000f6e0000000200 */
[C---:B------:R-:W-:Y:S08]  /*9830*/  HMMA.16816.F32 R32, R16.reuse, R180, R32 ;  /* 0x000000b41020723c */ /* 0x040ff00000001820 */
[----:B------:R-:W-:Y:S01]  /*9840*/  HMMA.16816.F32 R28, R16, R182, R28 ;  /* 0x000000b6101c723c */ /* 0x000fe2000000181c */
[----:B------:R-:W-:Y:S04]  /*9850*/  LDSM.16.M88.4 R16, [R225] ;  /* 0x00000000e110783b */ /* 0x000fe80000000200 */
[----:B------:R-:W1:Y:S03]  /*9860*/  LDSM.16.M88.4 R180, [R216] ;  /* 0x00000000d8b4783b */ /* 0x000e660000000200 */
        /* <DEDUP_REMOVED lines=12> */
[----:B------:R-:W5:Y:S03]  /*9930*/  LDSM.16.M88.4 R184, [R229+0x12800] ;  /* 0x01280000e5b8783b */ /* 0x000f660000000200 */
[C---:B-1----:R-:W-:Y:S08]  /*9940*/  HMMA.16816.F32 R12, R16.reuse, R180, R12 ;  /* 0x000000b4100c723c */ /* 0x042ff0000000180c */
[C---:B------:R-:W-:Y:S01]  /*9950*/  HMMA.16816.F32 R4, R16.reuse, R182, R4 ;  /* 0x000000b61004723c */ /* 0x040fe20000001804 */
[----:B------:R-:W1:Y:S07]  /*9960*/  LDSM.16.M88.4 R180, [R229+0x13000] ;  /* 0x01300000e5b4783b */ /* 0x000e6e0000000200 */
        /* <DEDUP_REMOVED lines=9> */
[----:B------:R-:W4:Y:S03]  /*9a00*/  LDSM.16.M88.4 R192, [R215] ;  /* 0x00000000d7c0783b */ /* 0x000f260000000200 */
[C---:B---3--:R-:W-:Y:S08]  /*9a10*/  HMMA.16816.F32 R12, R20.reuse, R188, R12 ;  /* 0x000000bc140c723c */ /* 0x048ff0000000180c */
[C---:B------:R-:W-:Y:S01]  /*9a20*/  HMMA.16816.F32 R4, R20.reuse, R190, R4 ;  /* 0x000000be1404723c */ /* 0x040fe20000001804 */
[----:B------:R-:W3:Y:S07]  /*9a30*/  LDSM.16.M88.4 R188, [R214] ;  /* 0x00000000d6bc783b */ /* 0x000eee0000000200 */
        /* <DEDUP_REMOVED lines=9> */
[----:B------:R-:W2:Y:S03]  /*9ad0*/  LDSM.16.M88.4 R24, [R223+0x12000] ;  /* 0x01200000df18783b */ /* 0x000ea60000000200 */
[C---:B----4-:R-:W-:Y:S08]  /*9ae0*/  HMMA.16816.F32 R12, R16.reuse, R192, R12 ;  /* 0x000000c0100c723c */ /* 0x050ff0000000180c */
[C---:B------:R-:W-:Y:S01]  /*9af0*/  HMMA.16816.F32 R4, R16.reuse, R194, R4 ;  /* 0x000000c21004723c */ /* 0x040fe20000001804 */
[----:B------:R-:W-:Y:S07]  /*9b00*/  LDSM.16.M88.4 R192, [R216+0x2800] ;  /* 0x00280000d8c0783b */ /* 0x000fee0000000200 */
[C---:B---3--:R-:W-:Y:S08]  /*9b10*/  HMMA.16816.F32 R176, R16.reuse, R188, R176 ;  /* 0x000000bc10b0723c */ /* 0x048ff000000018b0 */
[C---:B------:R-:W-:Y:S01]  /*9b20*/  HMMA.16816.F32 R172, R16.reuse, R190, R172 ;  /* 0x000000be10ac723c */ /* 0x040fe200000018ac */
[----:B------:R-:W3:Y:S07]  /*9b30*/  LDSM.16.M88.4 R188, [R223+0x13000] ;  /* 0x01300000dfbc783b */ /* 0x000eee0000000200 */
[C---:B-----5:R-:W-:Y:S08]  /*9b40*/  HMMA.16816.F32 R168, R16.reuse, R184, R168 ;  /* 0x000000b810a8723c */ /* 0x060ff000000018a8 */
        /* <DEDUP_REMOVED lines=9> */
[C---:B---3--:R-:W-:Y:S08]  /*9be0*/  HMMA.16816.F32 R168, R20.reuse, R188, R168 ;  /* 0x000000bc14a8723c */ /* 0x048ff000000018a8 */
[C---:B------:R-:W-:Y:S01]  /*9bf0*/  HMMA.16816.F32 R164, R20.reuse, R190, R164 ;  /* 0x000000be14a4723c */ /* 0x040fe200000018a4 */
[----:B------:R-:W3:Y:S07]  /*9c00*/  LDSM.16.M88.4 R188, [R216+0x3800] ;  /* 0x00380000d8bc783b */ /* 0x000eee0000000200 */
[C---:B------:R-:W-:Y:S08]  /*9c10*/  HMMA.16816.F32 R176, R20.reuse, R196, R176 ;  /* 0x000000c414b0723c */ /* 0x040ff000000018b0 */
[C---:B------:R-:W-:Y:S01]  /*9c20*/  HMMA.16816.F32 R172, R20.reuse, R198, R172 ;  /* 0x000000c614ac723c */ /* 0x040fe200000018ac */
[----:B------:R-:W-:Y:S07]  /*9c30*/  LDSM.16.M88.4 R196, [R229+0x17000] ;  /* 0x01700000e5c4783b */ /* 0x000fee0000000200 */
        /* <DEDUP_REMOVED lines=10> */
[C---:B------:R-:W-:Y:S08]  /*9ce0*/  HMMA.16816.F32 R176, R184.reuse, R192, R176 ;  /* 0x000000c0b8b0723c */ /* 0x040ff000000018b0 */
        /* <DEDUP_REMOVED lines=30> */
[----:B------:R-:W2:Y:S04]  /*9ed0*/  LDSM.16.M88.4 R24, [R223+0x15800] ;  /* 0x01580000df18783b */ /* 0x000ea80000000200 */
[----:B------:R-:W3:Y:S03]  /*9ee0*/  LDSM.16.M88.4 R16, [R216+0x4000] ;  /* 0x00400000d810783b */ /* 0x000ee60000000200 */
[C---:B----4-:R-:W-:Y:S08]  /*9ef0*/  HMMA.16816.F32 R12, R20.reuse, R192, R12 ;  /* 0x000000c0140c723c */ /* 0x050ff0000000180c */
[C---:B------:R-:W-:Y:S01]  /*9f00*/  HMMA.16816.F32 R4, R20.reuse, R194, R4 ;  /* 0x000000c21404723c */ /* 0x040fe20000001804 */
[----:B------:R-:W4:Y:S07]  /*9f10*/  LDSM.16.M88.4 R192, [R216+0x4800] ;  /* 0x00480000d8c0783b */ /* 0x000f2e0000000200 */
[C---:B-1----:R-:W-:Y:S08]  /*9f20*/  HMMA.16816.F32 R176, R20.reuse, R188, R176 ;  /* 0x000000bc14b0723c */ /* 0x042ff000000018b0 */
[C---:B------:R-:W-:Y:S01]  /*9f30*/  HMMA.16816.F32 R172, R20.reuse, R190, R172 ;  /* 0x000000be14ac723c */ /* 0x040fe200000018ac */
[----:B------:R-:W1:Y:S07]  /*9f40*/  LDSM.16.M88.4 R188, [R216+0x5000] ;  /* 0x00500000d8bc783b */ /* 0x000e6e0000000200 */
[C---:B-----5:R-:W-:Y:S08]  /*9f50*/  HMMA.16816.F32 R168, R20.reuse, R184, R168 ;  /* 0x000000b814a8723c */ /* 0x060ff000000018a8 */
[C---:B------:R-:W-:Y:S01]  /*9f60*/  HMMA.16816.F32 R164, R20.reuse, R186, R164 ;  /* 0x000000ba14a4723c */ /* 0x040fe200000018a4 */
[----:B------:R-:W5:Y:S07]  /*9f70*/  LDSM.16.M88.4 R184, [R216+0x5800] ;  /* 0x00580000d8b8783b */ /* 0x000f6e0000000200 */
        /* <DEDUP_REMOVED lines=10> */
[C---:B-1----:R-:W-:Y:S08]  /*a020*/  HMMA.16816.F32 R168, R180.reuse, R188, R168 ;  /* 0x000000bcb4a8723c */ /* 0x042ff000000018a8 */
[C---:B------:R-:W-:Y:S01]  /*a030*/  HMMA.16816.F32 R164, R180.reuse, R190, R164 ;  /* 0x000000beb4a4723c */ /* 0x040fe200000018a4 */
[----:B------:R-:W-:Y:S07]  /*a040*/  LDSM.16.M88.4 R188, [R207] ;  /* 0x00000000cfbc783b */ /* 0x000fee0000000200 */
[C---:B-----5:R-:W-:Y:S08]  /*a050*/  HMMA.16816.F32 R32, R180.reuse, R184, R32 ;  /* 0x000000b8b420723c */ /* 0x060ff00000001820 */
[----:B------:R-:W-:Y:S01]  /*a060*/  HMMA.16816.F32 R28, R180, R186, R28 ;  /* 0x000000bab41c723c */ /* 0x000fe2000000181c */
[----:B------:R-:W-:Y:S04]  /*a070*/  LDSM.16.M88.4 R184, [R206] ;  /* 0x00000000ceb8783b */ /* 0x000fe80000000200 */
[----:B------:R-:W-:Y:S03]  /*a080*/  LDSM.16.M88.4 R180, [R205] ;  /* 0x00000000cdb4783b */ /* 0x000fe60000000200 */
[C---:B--2---:R-:W-:Y:S08]  /*a090*/  HMMA.16816.F32 R176, R16.reuse, R20, R176 ;  /* 0x0000001410b0723c */ /* 0x044ff000000018b0 */
[C---:B------:R-:W-:Y:S01]  /*a0a0*/  HMMA.16816.F32 R172, R16.reuse, R22, R172 ;  /* 0x0000001610ac723c */ /* 0x040fe200000018ac */
[----:B------:R-:W1:Y:S07]  /*a0b0*/  LDSM.16.M88.4 R20, [R228+0xc000] ;  /* 0x00c00000e414783b */ /* 0x000e6e0000000200 */
[C---:B------:R-:W-:Y:S08]  /*a0c0*/  HMMA.16816.F32 R12, R16.reuse, R24, R12 ;  /* 0x00000018100c723c */ /* 0x040ff0000000180c */
[C---:B------:R-:W-:Y:S01]  /*a0d0*/  HMMA.16816.F32 R4, R16.reuse, R26, R4 ;  /* 0x0000001a1004723c */ /* 0x040fe20000001804 */
[----:B------:R-:W2:Y:S07]  /*a0e0*/  LDSM.16.M88.4 R24, [R204] ;  /* 0x00000000cc18783b */ /* 0x000eae0000000200 */
[C---:B------:R-:W-:Y:S08]  /*a0f0*/  HMMA.16816.F32 R168, R16.reuse, R196, R168 ;  /* 0x000000c410a8723c */ /* 0x040ff000000018a8 */
[C---:B------:R-:W-:Y:S08]  /*a100*/  HMMA.16816.F32 R164, R16.reuse, R198, R164 ;  /* 0x000000c610a4723c */ /* 0x040ff000000018a4 */
[C---:B---3--:R-:W-:Y:S08]  /*a110*/  HMMA.16816.F32 R32, R16.reuse, R192, R32 ;  /* 0x000000c01020723c */ /* 0x048ff00000001820 */
[----:B------:R-:W-:Y:S01]  /*a120*/  HMMA.16816.F32 R28, R16, R194, R28 ;  /* 0x000000c2101c723c */ /* 0x000fe2000000181c */
[----:B------:R-:W-:Y:S04]  /*a130*/  LDSM.16.M88.4 R192, [R226+0xc000] ;  /* 0x00c00000e2c0783b */ /* 0x000fe80000000200 */
[----:B------:R-:W3:Y:S03]  /*a140*/  LDSM.16.M88.4 R16, [R223+0x16000] ;  /* 0x01600000df10783b */ /* 0x000ee60000000200 */
[C---:B-1----:R-:W-:Y:S08]  /*a150*/  HMMA.16816.F32 R12, R20.reuse, R188, R12 ;  /* 0x000000bc140c723c */ /* 0x042ff0000000180c */
[C---:B------:R-:W-:Y:S08]  /*a160*/  HMMA.16816.F32 R176, R20.reuse, R184, R176 ;  /* 0x000000b814b0723c */ /* 0x040ff000000018b0 */
[C---:B------:R-:W-:Y:S01]  /*a170*/  HMMA.16816.F32 R172, R20.reuse, R186, R172 ;  /* 0x000000ba14ac723c */ /* 0x040fe200000018ac */
[----:B------:R-:W1:Y:S07]  /*a180*/  LDSM.16.M88.4 R184, [R223+0x17000] ;  /* 0x01700000dfb8783b */ /* 0x000e6e0000000200 */
        /* <DEDUP_REMOVED lines=12> */
[C---:B-1----:R-:W-:Y:S08]  /*a250*/  HMMA.16816.F32 R168, R192.reuse, R184, R168 ;  /* 0x000000b8c0a8723c */ /* 0x042ff000000018a8 */
[C---:B------:R-:W-:Y:S01]  /*a260*/  HMMA.16816.F32 R164, R192.reuse, R186, R164 ;  /* 0x000000bac0a4723c */ /* 0x040fe200000018a4 */
[----:B------:R-:W1:Y:S07]  /*a270*/  LDSM.16.M88.4 R184, [R216+0x7000] ;  /* 0x00700000d8b8783b */ /* 0x000e6e0000000200 */
[----:B----4-:R-:W-:Y:S08]  /*a280*/  HMMA.16816.F32 R176, R192, R188, R176 ;  /* 0x000000bcc0b0723c */ /* 0x010ff000000018b0 */
[----:B--2---:R-:W-:Y:S07]  /*a290*/  HMMA.16816.F32 R12, R24, R20, R12 ;  /* 0x00000014180c723c */ /* 0x004fee000000180c */
[----:B------:R-:W-:Y:S01]  /*a2a0*/  IMAD.SHL.U32 R20, R3, 0x2, RZ ;  /* 0x0000000203147824 */ /* 0x000fe200078e00ff */
[----:B------:R-:W-:Y:S01]  /*a2b0*/  HMMA.16816.F32 R172, R192, R190, R172 ;  /* 0x000000bec0ac723c */ /* 0x000fe200000018ac */
[----:B------:R-:W-:-:S03]  /*a2c0*/  IMAD.U32 R3, RZ, RZ, UR26 ;  /* 0x0000001aff037e24 */ /* 0x000fc6000f8e00ff */
[----:B------:R-:W-:-:S04]  /*a2d0*/  LOP3.LUT R20, R20, 0x6, RZ, 0xc0, !PT ;  /* 0x0000000614147812 */ /* 0x000fc800078ec0ff */
[----:B------:R-:W-:Y:S01]  /*a2e0*/  HMMA.16816.F32 R4, R24, R22, R4 ;  /* 0x000000161804723c */ /* 0x000fe20000001804 */
[----:B------:R-:W-:Y:S02]  /*a2f0*/  IMAD R3, R3, 0x40, R20 ;  /* 0x0000004003037824 */ /* 0x000fe400078e0214 */
[----:B------:R-:W2:Y:S01]  /*a300*/  LDSM.16.M88.4 R20, [R216+0x7800] ;  /* 0x00780000d814783b */ /* 0x000ea20000000200 */
[----:B------:R-:W-:-:S04]  /*a310*/  DEPBAR.LE SB0, 0x0 ;  /* 0x000080000000791a */ /* 0x000fc80000000000 */
[----:B------:R-:W-:Y:S07]  /*a320*/  HMMA.16816.F32 R32, R192, R180, R32 ;  /* 0x000000b4c020723c */ /* 0x000fee0000001820 */
[----:B------:R-:W-:Y:S01]  /*a330*/  IADD3 R180, R3, 0x1, RZ ;  /* 0x0000000103b47810 */ /* 0x000fe20007ffe0ff */
[----:B---3--:R-:W-:Y:S03]  /*a340*/  HMMA.16816.F32 R176, R24, R16, R176 ;  /* 0x0000001018b0723c */ /* 0x008fe600000018b0 */
[----:B------:R-:W-:-:S02]  /*a350*/  ISETP.GE.AND P2, PT, R180, R201, PT ;  /* 0x000000c9b400720c */ /* 0x000fc40003f46270 */
[-C--:B------:R-:W-:Y:S02]  /*a360*/  ISETP.GE.AND P1, PT, R180, R200.reuse, PT ;  /* 0x000000c8b400720c */ /* 0x080fe40003f26270 */
[----:B------:R-:W-:Y:S01]  /*a370*/  IADD3 R16, R3, 0x8, RZ ;  /* 0x0000000803107810 */ /* 0x000fe20007ffe0ff */
[----:B------:R-:W-:Y:S01]  /*a380*/  HMMA.16816.F32 R172, R24, R18, R172 ;  /* 0x0000001218ac723c */ /* 0x000fe200000018ac */
[----:B------:R-:W-:Y:S02]  /*a390*/  FSEL R13, R13, -INF , !P2 ;  /* 0xff8000000d0d7808 */ /* 0x000fe40005000000 */
[C---:B------:R-:W-:Y:S02]  /*a3a0*/  ISETP.GE.AND P0, PT, R16.reuse, R201, PT ;  /* 0x000000c91000720c */ /* 0x040fe40003f06270 */
[----:B------:R-:W-:Y:S02]  /*a3b0*/  ISETP.GE.AND P2, PT, R16, R200, PT ;  /* 0x000000c81000720c */ /* 0x000fe40003f46270 */
[----:B------:R-:W-:Y:S01]  /*a3c0*/  IADD3 R16, R3, 0x9, RZ ;  /* 0x0000000903107810 */ /* 0x000fe20007ffe0ff */
[----:B------:R-:W-:Y:S01]  /*a3d0*/  HMMA.16816.F32 R28, R192, R182, R28 ;  /* 0x000000b6c01c723c */ /* 0x000fe2000000181c */
[----:B------:R-:W-:-:S02]  /*a3e0*/  FSEL R15, R15, -INF , !P1 ;  /* 0xff8000000f0f7808 */ /* 0x000fc40004800000 */
[----:B------:R-:W-:Y:S02]  /*a3f0*/  FSEL R4, R4, -INF , !P0 ;  /* 0xff80000004047808 */ /* 0x000fe40004000000 */
[C---:B------:R-:W-:Y:S02]  /*a400*/  ISETP.GE.AND P1, PT, R16.reuse, R201, PT ;  /* 0x000000c91000720c */ /* 0x040fe40003f26270 */
[----:B------:R-:W-:Y:S01]  /*a410*/  ISETP.GE.AND P0, PT, R16, R200, PT ;  /* 0x000000c81000720c */ /* 0x000fe20003f06270 */
[----:B-1----:R-:W-:Y:S01]  /*a420*/  HMMA.16816.F32 R168, R24, R184, R168 ;  /* 0x000000b818a8723c */ /* 0x002fe200000018a8 */
[C---:B------:R-:W-:Y:S02]  /*a430*/  IADD3 R17, R3.reuse, 0x10, RZ ;  /* 0x0000001003117810 */ /* 0x040fe40007ffe0ff */
[----:B------:R-:W-:Y:S02]  /*a440*/  IADD3 R16, R3, 0x11, RZ ;  /* 0x0000001103107810 */ /* 0x000fe40007ffe0ff */
[----:B------:R-:W-:-:S02]  /*a450*/  FSEL R6, R6, -INF , !P2 ;  /* 0xff80000006067808 */ /* 0x000fc40005000000 */
[----:B------:R-:W-:Y:S01]  /*a460*/  FSEL R5, R5, -INF , !P1 ;  /* 0xff80000005057808 */ /* 0x000fe20004800000 */
[C---:B------:R-:W-:Y:S01]  /*a470*/  HMMA.16816.F32 R164, R24.reuse, R186, R164 ;  /* 0x000000ba18a4723c */ /* 0x040fe200000018a4 */
[----:B------:R-:W-:Y:S01]  /*a480*/  FSEL R7, R7, -INF , !P0 ;  /* 0xff80000007077808 */ /* 0x000fe20004000000 */
[----:B------:R-:W-:Y:S01]  /*a490*/  BAR.SYNC.DEFER_BLOCKING 0x0 ;  /* 0x0000000000007b1d */ /* 0x000fe20000010000 */
[CC--:B------:R-:W-:Y:S02]  /*a4a0*/  ISETP.GE.AND P2, PT, R17.reuse, R201.reuse, PT ;  /* 0x000000c91100720c */ /* 0x0c0fe40003f46270 */
[----:B------:R-:W-:Y:S02]  /*a4b0*/  ISETP.GE.AND P1, PT, R17, R200, PT ;  /* 0x000000c81100720c */ /* 0x000fe40003f26270 */
[----:B------:R-:W-:Y:S01]  /*a4c0*/  ISETP.GE.AND P0, PT, R16, R201, PT ;  /* 0x000000c91000720c */ /* 0x000fe20003f06270 */
[----:B--2---:R-:W-:Y:S01]  /*a4d0*/  HMMA.16816.F32 R32, R24, R20, R32 ;  /* 0x000000141820723c */ /* 0x004fe20000001820 */
[----:B------:R-:W-:-:S02]  /*a4e0*/  IADD3 R17, R3, 0x18, RZ ;  /* 0x0000001803117810 */ /* 0x000fc40007ffe0ff */
[----:B------:R-:W-:Y:S02]  /*a4f0*/  FSEL R185, R176, -INF , !P2 ;  /* 0xff800000b0b97808 */ /* 0x000fe40005000000 */
[----:B------:R-:W-:Y:S02]  /*a500*/  FSEL R188, R178, -INF , !P1 ;  /* 0xff800000b2bc7808 */ /* 0x000fe40004800000 */
[----:B------:R-:W-:Y:S01]  /*a510*/  FSEL R184, R177, -INF , !P0 ;  /* 0xff800000b1b87808 */ /* 0x000fe20004000000 */
[----:B------:R-:W-:Y:S01]  /*a520*/  HMMA.16816.F32 R28, R24, R22, R28 ;  /* 0x00000016181c723c */ /* 0x000fe2000000181c */
[-C--:B------:R-:W-:Y:S02]  /*a530*/  ISETP.GE.AND P2, PT, R16, R200.reuse, PT ;  /* 0x000000c81000720c */ /* 0x080fe40003f46270 */
[C---:B------:R-:W-:Y:S02]  /*a540*/  ISETP.GE.AND P1, PT, R17.reuse, R201, PT ;  /* 0x000000c91100720c */ /* 0x040fe40003f26270 */
[----:B------:R-:W-:-:S02]  /*a550*/  ISETP.GE.AND P0, PT, R17, R200, PT ;  /* 0x000000c81100720c */ /* 0x000fc40003f06270 */
[C---:B------:R-:W-:Y:S02]  /*a560*/  IADD3 R16, R3.reuse, 0x19, RZ ;  /* 0x0000001903107810 */ /* 0x040fe40007ffe0ff */
[----:B------:R-:W-:Y:S02]  /*a570*/  IADD3 R17, R3, 0x20, RZ ;  /* 0x0000002003117810 */ /* 0x000fe40007ffe0ff */
[----:B------:R-:W-:Y:S02]  /*a580*/  FSEL R190, R179, -INF , !P2 ;  /* 0xff800000b3be7808 */ /* 0x000fe40005000000 */
[----:B------:R-:W-:Y:S02]  /*a590*/  FSEL R186, R172, -INF , !P1 ;  /* 0xff800000acba7808 */ /* 0x000fe40004800000 */
[----:B------:R-:W-:Y:S02]  /*a5a0*/  FSEL R189, R174, -INF , !P0 ;  /* 0xff800000aebd7808 */ /* 0x000fe40004000000 */
[----:B------:R-:W-:-:S02]  /*a5b0*/  ISETP.GE.AND P2, PT, R16, R201, PT ;  /* 0x000000c91000720c */ /* 0x000fc40003f46270 */
[----:B------:R-:W-:Y:S02]  /*a5c0*/  ISETP.GE.AND P1, PT, R16, R200, PT ;  /* 0x000000c81000720c */ /* 0x000fe40003f26270 */
[----:B------:R-:W-:Y:S02]  /*a5d0*/  ISETP.GE.AND P0, PT, R17, R201, PT ;  /* 0x000000c91100720c */ /* 0x000fe40003f06270 */
[----:B------:R-:W-:Y:S02]  /*a5e0*/  IADD3 R16, R3, 0x21, RZ ;  /* 0x0000002103107810 */ /* 0x000fe40007ffe0ff */
[----:B------:R-:W-:Y:S02]  /*a5f0*/  FSEL R187, R173, -INF , !P2 ;  /* 0xff800000adbb7808 */ /* 0x000fe40005000000 */
[----:B------:R-:W-:Y:S02]  /*a600*/  FSEL R191, R175, -INF , !P1 ;  /* 0xff800000afbf7808 */ /* 0x000fe40004800000 */
[----:B------:R-:W-:-:S02]  /*a610*/  FSEL R197, R168, -INF , !P0 ;  /* 0xff800000a8c57808 */ /* 0x000fc40004000000 */
[-C--:B------:R-:W-:Y:S02]  /*a620*/  ISETP.GE.AND P2, PT, R17, R200.reuse, PT ;  /* 0x000000c81100720c */ /* 0x080fe40003f46270 */
[C---:B------:R-:W-:Y:S02]  /*a630*/  ISETP.GE.AND P1, PT, R16.reuse, R201, PT ;  /* 0x000000c91000720c */ /* 0x040fe40003f26270 */
[----:B------:R-:W-:Y:S02]  /*a640*/  ISETP.GE.AND P0, PT, R16, R200, PT ;  /* 0x000000c81000720c */ /* 0x000fe40003f06270 */
[C---:B------:R-:W-:Y:S02]  /*a650*/  IADD3 R17, R3.reuse, 0x28, RZ ;  /* 0x0000002803117810 */ /* 0x040fe40007ffe0ff */
[----:B------:R-:W-:Y:S02]  /*a660*/  IADD3 R16, R3, 0x29, RZ ;  /* 0x0000002903107810 */ /* 0x000fe40007ffe0ff */
[----:B------:R-:W-:-:S02]  /*a670*/  FSEL R192, R170, -INF , !P2 ;  /* 0xff800000aac07808 */ /* 0x000fc40005000000 */
[----:B------:R-:W-:Y:S02]  /*a680*/  FSEL R195, R169, -INF , !P1 ;  /* 0xff800000a9c37808 */ /* 0x000fe40004800000 */
[----:B------:R-:W-:Y:S02]  /*a690*/  FSEL R193, R171, -INF , !P0 ;  /* 0xff800000abc17808 */ /* 0x000fe40004000000 */
[CC--:B------:R-:W-:Y:S02]  /*a6a0*/  ISETP.GE.AND P2, PT, R17.reuse, R201.reuse, PT ;  /* 0x000000c91100720c */ /* 0x0c0fe40003f46270 */
[----:B------:R-:W-:Y:S02]  /*a6b0*/  ISETP.GE.AND P1, PT, R17, R200, PT ;  /* 0x000000c81100720c */ /* 0x000fe40003f26270 */
[----:B------:R-:W-:Y:S02]  /*a6c0*/  ISETP.GE.AND P0, PT, R16, R201, PT ;  /* 0x000000c91000720c */ /* 0x000fe40003f06270 */
[----:B------:R-:W-:-:S02]  /*a6d0*/  IADD3 R17, R3, 0x30, RZ ;  /* 0x0000003003117810 */ /* 0x000fc40007ffe0ff */
[----:B------:R-:W-:Y:S02]  /*a6e0*/  FSEL R198, R164, -INF , !P2 ;  /* 0xff800000a4c67808 */ /* 0x000fe40005000000 */
[----:B------:R-:W-:Y:S02]  /*a6f0*/  FSEL R194, R166, -INF , !P1 ;  /* 0xff800000a6c27808 */ /* 0x000fe40004800000 */
[----:B------:R-:W-:Y:S02]  /*a700*/  FSEL R196, R165, -INF , !P0 ;  /* 0xff800000a5c47808 */ /* 0x000fe40004000000 */
        /* <DEDUP_REMOVED lines=10> */
[-C--:B------:R-:W-:Y:S02]  /*a7b0*/  ISETP.GE.AND P0, PT, R17, R201.reuse, PT ;  /* 0x000000c91100720c */ /* 0x080fe40003f06270 */
[----:B------:R-:W-:Y:S02]  /*a7c0*/  IADD3 R16, R3, 0x39, RZ ;  /* 0x0000003903107810 */ /* 0x000fe40007ffe0ff */
[----:B------:R-:W-:Y:S02]  /*a7d0*/  FSEL R168, R28, -INF , !P0 ;  /* 0xff8000001ca87808 */ /* 0x000fe40004000000 */
[----:B------:R-:W-:Y:S02]  /*a7e0*/  ISETP.GE.AND P0, PT, R16, R201, PT ;  /* 0x000000c91000720c */ /* 0x000fe40003f06270 */
[----:B------:R-:W-:-:S02]  /*a7f0*/  FSEL R169, R33, -INF , !P2 ;  /* 0xff80000021a97808 */ /* 0x000fc40005000000 */
[----:B------:R-:W-:Y:S02]  /*a800*/  FSEL R182, R29, -INF , !P0 ;  /* 0xff8000001db67808 */ /* 0x000fe40004000000 */
[----:B------:R-:W-:Y:S02]  /*a810*/  PLOP3.LUT P0, PT, PT, PT, UP0, 0x80, 0x0 ;  /* 0x000000000000781c */ /* 0x000fe40003f0f008 */
[----:B------:R-:W-:Y:S02]  /*a820*/  FSEL R179, R35, -INF , !P1 ;  /* 0xff80000023b37808 */ /* 0x000fe40004800000 */
[----:B------:R-:W-:Y:S02]  /*a830*/  ISETP.GE.AND P2, PT, R17, R200, PT ;  /* 0x000000c81100720c */ /* 0x000fe40003f46270 */
        /* <DEDUP_REMOVED lines=56> */
[----:B---3--:R-:W-:-:S03]  /*abc0*/  @!P4 LEA R22, P1, R3, c[0x0][0x168], 0x1 ;  /* 0x00005a000316ca11 */ /* 0x008fc600078208ff */
[----:B------:R-:W-:Y:S01]  /*abd0*/  @!PT LDS RZ, [RZ] ;  /* 0x00000000fffff984 */ /* 0x000fe20000000800 */
[----:B------:R-:W-:Y:S01]  /*abe0*/  @!PT LDS RZ, [RZ] ;  /* 0x00000000fffff984 */ /* 0x000fe20000000800 */
[----:B------:R-:W-:Y:S01]  /*abf0*/  @!PT LDS RZ, [RZ] ;  /* 0x00000000fffff984 */ /* 0x000fe20000000800 */
[----:B------:R1:W-:Y:S01]  /*ac00*/  @!P6 LDGSTS.E.BYPASS.LTC128B.128 [R232+0x11000], [R24.64] ;  /* 0x1100000018e8efae */ /* 0x0003e2000b901d52 */
        /* <DEDUP_REMOVED lines=19> */
.L_x_207:
[----:B------:R-:W-:Y:S05]  /*ad40*/  BSYNC B0 ;  /* 0x0000000000007941 */ /* 0x000fea0003800000 */
.L_x_206:
[----:B------:R-:W0:Y:S02]  /*ad50*/  LDGDEPBAR ;  /* 0x00000000000079af */ /* 0x000e240000000000 */
.L_x_205:
[----:B-1----:R-:W-:Y:S01]  /*ad60*/  FMNMX.FTZ R18, R2, R12, !PT ;  /* 0x0000000c02127209 */ /* 0x002fe20007810000 */
[----:B------:R-:W-:Y:S01]  /*ad70*/  LDSM.16.MT88.4 R20, [R224+0x18000] ;  /* 0x01800000e014783b */ /* 0x000fe20000004200 */
        /* <DEDUP_REMOVED lines=71> */
[--C-:B------:R-:W-:Y:S01]  /*b1f0*/  FFMA.FTZ R187, R187, c[0x0][0x23c], -R183.reuse ;  /* 0x00008f00bbbb7a23 */ /* 0x100fe200000108b7 */
[----:B------:R-:W3:Y:S01]  /*b200*/  MUFU.EX2 R173, R173 ;  /* 0x000000ad00ad7308 */ /* 0x000ee20000000800 */
[--C-:B------:R-:W-:Y:S02]  /*b210*/  FFMA.FTZ R188, R188, c[0x0][0x23c], -R180.reuse ;  /* 0x00008f00bcbc7a23 */ /* 0x100fe400000108b4 */
[----:B------:R-:W-:Y:S02]  /*b220*/  FFMA.FTZ R191, R191, c[0x0][0x23c], -R180 ;  /* 0x00008f00bfbf7a23 */ /* 0x000fe400000108b4 */
[----:B------:R-:W-:-:S02]  /*b230*/  FFMA.FTZ R197, R197, c[0x0][0x23c], -R183 ;  /* 0x00008f00c5c57a23 */ /* 0x000fc400000108b7 */
[--C-:B------:R-:W-:Y:S01]  /*b240*/  FFMA.FTZ R195, R195, c[0x0][0x23c], -R183.reuse ;  /* 0x00008f00c3c37a23 */ /* 0x100fe200000108b7 */
[----:B------:R-:W-:Y:S01]  /*b250*/  MUFU.EX2 R167, R167 ;  /* 0x000000a700a77308 */ /* 0x000fe20000000800 */
[--C-:B------:R-:W-:Y:S02]  /*b260*/  FFMA.FTZ R198, R198, c[0x0][0x23c], -R183.reuse ;  /* 0x00008f00c6c67a23 */ /* 0x100fe400000108b7 */
[----:B------:R-:W-:Y:S02]  /*b270*/  FFMA.FTZ R196, R196, c[0x0][0x23c], -R183 ;  /* 0x00008f00c4c47a23 */ /* 0x000fe400000108b7 */
[--C-:B------:R-:W-:Y:S02]  /*b280*/  FFMA.FTZ R192, R192, c[0x0][0x23c], -R180.reuse ;  /* 0x00008f00c0c07a23 */ /* 0x100fe400000108b4 */
[--C-:B------:R-:W-:Y:S01]  /*b290*/  FFMA.FTZ R193, R193, c[0x0][0x23c], -R180.reuse ;  /* 0x00008f00c1c17a23 */ /* 0x100fe200000108b4 */
[----:B------:R-:W4:Y:S01]  /*b2a0*/  MUFU.EX2 R166, R166 ;  /* 0x000000a600a67308 */ /* 0x000f220000000800 */
[----:B---3--:R-:W-:Y:S01]  /*b2b0*/  F2FP.PACK_AB R6, R172, R173 ;  /* 0x000000adac06723e */ /* 0x008fe200000000ff */
[----:B------:R-:W-:-:S02]  /*b2c0*/  FFMA.FTZ R194, R194, c[0x0][0x23c], -R180 ;  /* 0x00008f00c2c27a23 */ /* 0x000fc400000108b4 */
[----:B------:R-:W-:Y:S02]  /*b2d0*/  FFMA.FTZ R199, R171, c[0x0][0x23c], -R180 ;  /* 0x00008f00abc77a23 */ /* 0x000fe400000108b4 */
[--C-:B------:R-:W-:Y:S02]  /*b2e0*/  FFMA.FTZ R200, R170, c[0x0][0x23c], -R183.reuse ;  /* 0x00008f00aac87a23 */ /* 0x100fe400000108b7 */
[----:B------:R-:W-:Y:S01]  /*b2f0*/  MUFU.EX2 R165, R165 ;  /* 0x000000a500a57308 */ /* 0x000fe20000000800 */
[--C-:B------:R-:W-:Y:S02]  /*b300*/  FFMA.FTZ R201, R169, c[0x0][0x23c], -R183.reuse ;  /* 0x00008f00a9c97a23 */ /* 0x100fe400000108b7 */
[--C-:B------:R-:W-:Y:S02]  /*b310*/  FFMA.FTZ R202, R168, c[0x0][0x23c], -R183.reuse ;  /* 0x00008f00a8ca7a23 */ /* 0x100fe400000108b7 */
[----:B------:R-:W-:Y:S01]  /*b320*/  LDSM.16.MT88.4 R168, [R221+0x1f000] ;  /* 0x01f00000dda8783b */ /* 0x000fe20000004200 */
[----:B------:R-:W-:-:S02]  /*b330*/  FFMA.FTZ R182, R182, c[0x0][0x23c], -R183 ;  /* 0x00008f00b6b67a23 */ /* 0x000fc400000108b7 */
[----:B------:R-:W3:Y:S01]  /*b340*/  MUFU.EX2 R2, R2 ;  /* 0x0000000200027308 */ /* 0x000ee20000000800 */
[----:B----4-:R-:W-:Y:S01]  /*b350*/  F2FP.PACK_AB R5, R166, R167 ;  /* 0x000000a7a605723e */ /* 0x010fe200000000ff */
[--C-:B------:R-:W-:Y:S02]  /*b360*/  FFMA.FTZ R181, R181, c[0x0][0x23c], -R180.reuse ;  /* 0x00008f00b5b57a23 */ /* 0x100fe400000108b4 */
[--C-:B------:R-:W-:Y:S02]  /*b370*/  FFMA.FTZ R179, R179, c[0x0][0x23c], -R180.reuse ;  /* 0x00008f00b3b37a23 */ /* 0x100fe400000108b4 */
[--C-:B------:R-:W-:Y:S02]  /*b380*/  FFMA.FTZ R177, R177, c[0x0][0x23c], -R180.reuse ;  /* 0x00008f00b1b17a23 */ /* 0x100fe400000108b4 */
[----:B------:R4:W5:Y:S01]  /*b390*/  MUFU.EX2 R176, R4 ;  /* 0x0000000400b07308 */ /* 0x0009620000000800 */
[----:B------:R-:W-:-:S07]  /*b3a0*/  FFMA.FTZ R178, R178, c[0x0][0x23c], -R180 ;  /* 0x00008f00b2b27a23 */ /* 0x000fce00000108b4 */
[----:B------:R-:W1:Y:S01]  /*b3b0*/  MUFU.EX2 R0, R0 ;  /* 0x0000000000007308 */ /* 0x000e620000000800 */
[----:B---3--:R-:W-:Y:S02]  /*b3c0*/  F2FP.PACK_AB R7, R2, R165 ;  /* 0x000000a50207723e */ /* 0x008fe400000000ff */
[----:B----4-:R-:W-:Y:S01]  /*b3d0*/  F2FP.PACK_AB R4, R174, R175 ;  /* 0x000000afae04723e */ /* 0x010fe200000000ff */
[----:B-----5:R-:W-:-:S04]  /*b3e0*/  FMUL.FTZ R160, R160, R176 ;  /* 0x000000b0a0a07220 */ /* 0x020fc80000410000 */
[----:B------:R-:W-:Y:S01]  /*b3f0*/  MUFU.EX2 R185, R185 ;  /* 0x000000b900b97308 */ /* 0x000fe20000000800 */
[-C--:B------:R-:W-:Y:S02]  /*b400*/  FMUL.FTZ R161, R161, R176.reuse ;  /* 0x000000b0a1a17220 */ /* 0x080fe40000410000 */
[-C--:B------:R-:W-:Y:S02]  /*b410*/  FMUL.FTZ R156, R156, R176.reuse ;  /* 0x000000b09c9c7220 */ /* 0x080fe40000410000 */
[----:B------:R-:W-:Y:S02]  /*b420*/  FMUL.FTZ R157, R157, R176 ;  /* 0x000000b09d9d7220 */ /* 0x000fe40000410000 */
[-C--:B-1----:R-:W-:Y:S01]  /*b430*/  FMUL.FTZ R162, R162, R0.reuse ;  /* 0x00000000a2a27220 */ /* 0x082fe20000410000 */
[----:B------:R-:W1:Y:S01]  /*b440*/  MUFU.EX2 R184, R184 ;  /* 0x000000b800b87308 */ /* 0x000e620000000800 */
        /* <DEDUP_REMOVED lines=11> */
[----:B------:R-:W3:Y:S01]  /*b500*/  LDSM.16.MT88.4 R20, [R220+0x18000] ;  /* 0x01800000dc14783b */ /* 0x000ee20000004200 */
        /* <DEDUP_REMOVED lines=15> */
[----:B------:R-:W-:Y:S01]  /*b600*/  MUFU.EX2 R191, R191 ;  /* 0x000000bf00bf7308 */ /* 0x000fe20000000800 */
[----:B------:R-:W-:-:S02]  /*b610*/  FMUL.FTZ R59, R59, R0 ;  /* 0x000000003b3b7220 */ /* 0x000fc40000410000 */
[-C--:B------:R-:W-:Y:S02]  /*b620*/  FMUL.FTZ R44, R44, R176.reuse ;  /* 0x000000b02c2c7220 */ /* 0x080fe40000410000 */
[----:B------:R-:W-:Y:S02]  /*b630*/  FMUL.FTZ R45, R45, R176 ;  /* 0x000000b02d2d7220 */ /* 0x000fe40000410000 */
[-C--:B------:R-:W-:Y:S01]  /*b640*/  FMUL.FTZ R46, R46, R0.reuse ;  /* 0x000000002e2e7220 */ /* 0x080fe20000410000 */
[----:B------:R-:W-:Y:S01]  /*b650*/  MUFU.EX2 R197, R197 ;  /* 0x000000c500c57308 */ /* 0x000fe20000000800 */
[----:B------:R-:W-:Y:S02]  /*b660*/  FMUL.FTZ R47, R47, R0 ;  /* 0x000000002f2f7220 */ /* 0x000fe40000410000 */
[-C--:B------:R-:W-:Y:S02]  /*b670*/  FMUL.FTZ R48, R48, R176.reuse ;  /* 0x000000b030307220 */ /* 0x080fe40000410000 */
[----:B------:R-:W-:-:S02]  /*b680*/  FMUL.FTZ R49, R49, R176 ;  /* 0x000000b031317220 */ /* 0x000fc40000410000 */
[-C--:B------:R-:W-:Y:S01]  /*b690*/  FMUL.FTZ R50, R50, R0.reuse ;  /* 0x0000000032327220 */ /* 0x080fe20000410000 */
[C---:B--2---:R-:W-:Y:S01]  /*b6a0*/  HMMA.16816.F32 R44, R4.reuse, R12, R44 ;  /* 0x0000000c042c723c */ /* 0x044fe2000000182c */
[----:B------:R-:W-:Y:S01]  /*b6b0*/  FMUL.FTZ R51, R51, R0 ;  /* 0x0000000033337220 */ /* 0x000fe20000410000 */
[----:B------:R-:W-:Y:S01]  /*b6c0*/  MUFU.EX2 R195, R195 ;  /* 0x000000c300c37308 */ /* 0x000fe20000000800 */
[-C--:B------:R-:W-:Y:S02]  /*b6d0*/  FMUL.FTZ R60, R60, R176.reuse ;  /* 0x000000b03c3c7220 */ /* 0x080fe40000410000 */
[----:B------:R-:W-:Y:S02]  /*b6e0*/  FMUL.FTZ R61, R61, R176 ;  /* 0x000000b03d3d7220 */ /* 0x000fe40000410000 */
[-C--:B------:R-:W-:Y:S01]  /*b6f0*/  FMUL.FTZ R62, R62, R0.reuse ;  /* 0x000000003e3e7220 */ /* 0x080fe20000410000 */
[----:B---3--:R-:W-:Y:S01]  /*b700*/  HMMA.16816.F32 R52, R4, R20, R52 ;  /* 0x000000140434723c */ /* 0x008fe20000001834 */
[----:B------:R-:W-:Y:S01]  /*b710*/  FMUL.FTZ R63, R63, R0 ;  /* 0x000000003f3f7220 */ /* 0x000fe20000410000 */
[----:B------:R-:W-:Y:S01]  /*b720*/  MUFU.EX2 R198, R198 ;  /* 0x000000c600c67308 */ /* 0x000fe20000000800 */
[----:B------:R-:W-:-:S02]  /*b730*/  FMUL.FTZ R64, R64, R176 ;  /* 0x000000b040407220 */ /* 0x000fc40000410000 */
[----:B------:R-:W-:Y:S02]  /*b740*/  FMUL.FTZ R65, R65, R176 ;  /* 0x000000b041417220 */ /* 0x000fe40000410000 */
[-C--:B------:R-:W-:Y:S01]  /*b750*/  FMUL.FTZ R66, R66, R0.reuse ;  /* 0x0000000042427220 */ /* 0x080fe20000410000 */
[C---:B------:R-:W-:Y:S01]  /*b760*/  HMMA.16816.F32 R56, R4.reuse, R22, R56 ;  /* 0x000000160438723c */ /* 0x040fe20000001838 */
[----:B------:R-:W2:Y:S01]  /*b770*/  LDSM.16.MT88.4 R20, [R221+0x1a000] ;  /* 0x01a00000dd14783b */ /* 0x000ea20000004200 */
[----:B------:R-:W-:Y:S01]  /*b780*/  FMUL.FTZ R67, R67, R0 ;  /* 0x0000000043437220 */ /* 0x000fe20000410000 */
[----:B------:R-:W-:Y:S01]  /*b790*/  MUFU.EX2 R196, R196 ;  /* 0x000000c400c47308 */ /* 0x000fe20000000800 */
[-C--:B------:R-:W-:Y:S02]  /*b7a0*/  FMUL.FTZ R76, R76, R176.reuse ;  /* 0x000000b04c4c7220 */ /* 0x080fe40000410000 */
[----:B------:R-:W-:Y:S02]  /*b7b0*/  FMUL.FTZ R77, R77, R176 ;  /* 0x000000b04d4d7220 */ /* 0x000fe40000410000 */
[----:B------:R-:W-:Y:S01]  /*b7c0*/  HMMA.16816.F32 R48, R4, R14, R48 ;  /* 0x0000000e0430723c */ /* 0x000fe20000001830 */
[----:B------:R-:W3:Y:S01]  /*b7d0*/  LDSM.16.MT88.4 R12, [R222+0x1a000] ;  /* 0x01a00000de0c783b */ /* 0x000ee20000004200 */
[-C--:B------:R-:W-:Y:S01]  /*b7e0*/  FMUL.FTZ R78, R78, R0.reuse ;  /* 0x000000004e4e7220 */ /* 0x080fe20000410000 */
[----:B------:R-:W-:Y:S01]  /*b7f0*/  MUFU.EX2 R192, R192 ;  /* 0x000000c000c07308 */ /* 0x000fe20000000800 */
[----:B------:R-:W-:-:S02]  /*b800*/  FMUL.FTZ R79, R79, R0 ;  /* 0x000000004f4f7220 */ /* 0x000fc40000410000 */
[-C--:B------:R-:W-:Y:S02]  /*b810*/  FMUL.FTZ R80, R80, R176.reuse ;  /* 0x000000b050507220 */ /* 0x080fe40000410000 */
[----:B------:R-:W-:Y:S01]  /*b820*/  FMUL.FTZ R81, R81, R176 ;  /* 0x000000b051517220 */ /* 0x000fe20000410000 */
[C---:B----4-:R-:W-:Y:S01]  /*b830*/  HMMA.16816.F32 R60, R4.reuse, R16, R60 ;  /* 0x00000010043c723c */ /* 0x050fe2000000183c */
[-C--:B------:R-:W-:Y:S01]  /*b840*/  FMUL.FTZ R82, R82, R0.reuse ;  /* 0x0000000052527220 */ /* 0x080fe20000410000 */
[----:B------:R-:W-:Y:S01]  /*b850*/  MUFU.EX2 R193, R193 ;  /* 0x000000c100c17308 */ /* 0x000fe20000000800 */
[----:B------:R-:W-:Y:S02]  /*b860*/  FMUL.FTZ R83, R83, R0 ;  /* 0x0000000053537220 */ /* 0x000fe40000410000 */
[-C--:B------:R-:W-:Y:S02]  /*b870*/  FMUL.FTZ R68, R68, R176.reuse ;  /* 0x000000b044447220 */ /* 0x080fe40000410000 */
[----:B------:R-:W-:Y:S01]  /*b880*/  FMUL.FTZ R69, R69, R176 ;  /* 0x000000b045457220 */ /* 0x000fe20000410000 */
[----:B------:R-:W-:Y:S01]  /*b890*/  HMMA.16816.F32 R64, R4, R18, R64 ;  /* 0x000000120440723c */ /* 0x000fe20000001840 */
        /* <DEDUP_REMOVED lines=17> */
[----:B------:R-:W2:Y:S01]  /*b9b0*/  LDSM.16.MT88.4 R20, [R222+0x1c000] ;  /* 0x01c00000de14783b */ /* 0x000ea20000004200 */
[----:B------:R-:W-:Y:S02]  /*b9c0*/  FMUL.FTZ R89, R89, R176 ;  /* 0x000000b059597220 */ /* 0x000fe40000410000 */
[-C--:B------:R-:W-:Y:S01]  /*b9d0*/  FMUL.FTZ R90, R90, R0.reuse ;  /* 0x000000005a5a7220 */ /* 0x080fe20000410000 */
[----:B------:R-:W-:Y:S01]  /*b9e0*/  MUFU.EX2 R201, R201 ;  /* 0x000000c900c97308 */ /* 0x000fe20000000800 */
[----:B------:R-:W-:-:S02]  /*b9f0*/  FMUL.FTZ R91, R91, R0 ;  /* 0x000000005b5b7220 */ /* 0x000fc40000410000 */
[C---:B---3--:R-:W-:Y:S01]  /*ba00*/  HMMA.16816.F32 R68, R4.reuse, R12, R68 ;  /* 0x0000000c0444723c */ /* 0x048fe20000001844 */
[-C--:B------:R-:W-:Y:S02]  /*ba10*/  FMUL.FTZ R100, R100, R176.reuse ;  /* 0x000000b064647220 */ /* 0x080fe40000410000 */
[----:B------:R-:W-:Y:S02]  /*ba20*/  FMUL.FTZ R101, R101, R176 ;  /* 0x000000b065657220 */ /* 0x000fe40000410000 */
[-C--:B------:R-:W-:Y:S01]  /*ba30*/  FMUL.FTZ R102, R102, R0.reuse ;  /* 0x0000000066667220 */ /* 0x080fe20000410000 */
[----:B------:R-:W-:Y:S01]  /*ba40*/  MUFU.EX2 R202, R202 ;  /* 0x000000ca00ca7308 */ /* 0x000fe20000000800 */
[----:B------:R-:W-:Y:S01]  /*ba50*/  FMUL.FTZ R103, R103, R0 ;  /* 0x0000000067677220 */ /* 0x000fe20000410000 */
[----:B------:R-:W-:Y:S01]  /*ba60*/  HMMA.16816.F32 R72, R4, R14, R72 ;  /* 0x0000000e0448723c */ /* 0x000fe20000001848 */
[----:B------:R-:W3:Y:S01]  /*ba70*/  LDSM.16.MT88.4 R12, [R224+0x1c000] ;  /* 0x01c00000e00c783b */ /* 0x000ee20000004200 */
[----:B------:R-:W-:-:S02]  /*ba80*/  FMUL.FTZ R104, R104, R176 ;  /* 0x000000b068687220 */ /* 0x000fc40000410000 */
[----:B------:R-:W-:Y:S02]  /*ba90*/  FMUL.FTZ R105, R105, R176 ;  /* 0x000000b069697220 */ /* 0x000fe40000410000 */
[-C--:B------:R-:W-:Y:S01]  /*baa0*/  FMUL.FTZ R106, R106, R0.reuse ;  /* 0x000000006a6a7220 */ /* 0x080fe20000410000 */
[----:B------:R-:W-:Y:S01]  /*bab0*/  MUFU.EX2 R182, R182 ;  /* 0x000000b600b67308 */ /* 0x000fe20000000800 */
[----:B------:R-:W-:Y:S01]  /*bac0*/  FMUL.FTZ R107, R107, R0 ;  /* 0x000000006b6b7220 */ /* 0x000fe20000410000 */
[C---:B----4-:R-:W-:Y:S01]  /*bad0*/  HMMA.16816.F32 R84, R4.reuse, R16, R84 ;  /* 0x000000100454723c */ /* 0x050fe20000001854 */
[-C--:B------:R-:W-:Y:S02]  /*bae0*/  FMUL.FTZ R92, R92, R176.reuse ;  /* 0x000000b05c5c7220 */ /* 0x080fe40000410000 */
[----:B------:R-:W-:Y:S02]  /*baf0*/  FMUL.FTZ R93, R93, R176 ;  /* 0x000000b05d5d7220 */ /* 0x000fe40000410000 */
[-C--:B------:R-:W-:Y:S01]  /*bb00*/  FMUL.FTZ R94, R94, R0.reuse ;  /* 0x000000005e5e7220 */ /* 0x080fe20000410000 */
[----:B------:R-:W-:Y:S01]  /*bb10*/  MUFU.EX2 R181, R181 ;  /* 0x000000b500b57308 */ /* 0x000fe20000000800 */
[----:B------:R-:W-:Y:S01]  /*bb20*/  FMUL.FTZ R95, R95, R0 ;  /* 0x000000005f5f7220 */ /* 0x000fe20000410000 */
[----:B------:R-:W-:Y:S01]  /*bb30*/  HMMA.16816.F32 R88, R4, R18, R88 ;  /* 0x000000120458723c */ /* 0x000fe20000001858 */
[----:B------:R-:W4:Y:S01]  /*bb40*/  LDSM.16.MT88.4 R16, [R221+0x1c000] ;  /* 0x01c00000dd10783b */ /* 0x000f220000004200 */
[----:B------:R-:W-:-:S02]  /*bb50*/  FMUL.FTZ R96, R96, R176 ;  /* 0x000000b060607220 */ /* 0x000fc40000410000 */
[----:B------:R-:W-:Y:S02]  /*bb60*/  FMUL.FTZ R97, R97, R176 ;  /* 0x000000b061617220 */ /* 0x000fe40000410000 */
[-C--:B------:R-:W-:Y:S01]  /*bb70*/  FMUL.FTZ R98, R98, R0.reuse ;  /* 0x0000000062627220 */ /* 0x080fe20000410000 */
[----:B------:R-:W-:Y:S01]  /*bb80*/  MUFU.EX2 R179, R179 ;  /* 0x000000b300b37308 */ /* 0x000fe20000000800 */
[C---:B--2---:R-:W-:Y:S01]  /*bb90*/  HMMA.16816.F32 R100, R4.reuse, R20, R100 ;  /* 0x000000140464723c */ /* 0x044fe20000001864 */
[----:B------:R-:W-:Y:S02]  /*bba0*/  FMUL.FTZ R99, R99, R0 ;  /* 0x0000000063637220 */ /* 0x000fe40000410000 */
[-C--:B------:R-:W-:Y:S02]  /*bbb0*/  FMUL.FTZ R108, R108, R176.reuse ;  /* 0x000000b06c6c7220 */ /* 0x080fe40000410000 */
[----:B------:R-:W-:Y:S02]  /*bbc0*/  FMUL.FTZ R109, R109, R176 ;  /* 0x000000b06d6d7220 */ /* 0x000fe40000410000 */
[-C--:B------:R-:W-:Y:S01]  /*bbd0*/  FMUL.FTZ R110, R110, R0.reuse ;  /* 0x000000006e6e7220 */ /* 0x080fe20000410000 */
[----:B------:R-:W-:Y:S01]  /*bbe0*/  HMMA.16816.F32 R104, R4, R22, R104 ;  /* 0x000000160468723c */ /* 0x000fe20000001868 */
[----:B------:R-:W2:Y:S01]  /*bbf0*/  LDSM.16.MT88.4 R20, [R224+0x1e000] ;  /* 0x01e00000e014783b */ /* 0x000ea20000004200 */
[----:B------:R-:W-:Y:S01]  /*bc00*/  FMUL.FTZ R111, R111, R0 ;  /* 0x000000006f6f7220 */ /* 0x000fe20000410000 */
[----:B------:R-:W-:Y:S01]  /*bc10*/  MUFU.EX2 R177, R177 ;  /* 0x000000b100b17308 */ /* 0x000fe20000000800 */
[----:B------:R-:W-:-:S02]  /*bc20*/  FMUL.FTZ R112, R112, R176 ;  /* 0x000000b070707220 */ /* 0x000fc40000410000 */
[----:B------:R-:W-:Y:S02]  /*bc30*/  FMUL.FTZ R113, R113, R176 ;  /* 0x000000b071717220 */ /* 0x000fe40000410000 */
[-C--:B------:R-:W-:Y:S01]  /*bc40*/  FMUL.FTZ R114, R114, R0.reuse ;  /* 0x0000000072727220 */ /* 0x080fe20000410000 */
[C---:B---3--:R-:W-:Y:S01]  /*bc50*/  HMMA.16816.F32 R92, R4.reuse, R12, R92 ;  /* 0x0000000c045c723c */ /* 0x048fe2000000185c */
[----:B------:R-:W-:Y:S01]  /*bc60*/  FMUL.FTZ R115, R115, R0 ;  /* 0x0000000073737220 */ /* 0x000fe20000410000 */
[----:B------:R-:W-:Y:S01]  /*bc70*/  MUFU.EX2 R178, R178 ;  /* 0x000000b200b27308 */ /* 0x000fe20000000800 */
[-C--:B------:R-:W-:Y:S02]  /*bc80*/  FMUL.FTZ R124, R124, R176.reuse ;  /* 0x000000b07c7c7220 */ /* 0x080fe40000410000 */
[----:B------:R-:W-:Y:S02]  /*bc90*/  FMUL.FTZ R125, R125, R176 ;  /* 0x000000b07d7d7220 */ /* 0x000fe40000410000 */
[-C--:B------:R-:W-:Y:S01]  /*bca0*/  FMUL.FTZ R126, R126, R0.reuse ;  /* 0x000000007e7e7220 */ /* 0x080fe20000410000 */
[----:B------:R-:W-:Y:S01]  /*bcb0*/  HMMA.16816.F32 R96, R4, R14, R96 ;  /* 0x0000000e0460723c */ /* 0x000fe20000001860 */
[----:B------:R-:W3:Y:S01]  /*bcc0*/  LDSM.16.MT88.4 R12, [R220+0x1c000] ;  /* 0x01c00000dc0c783b */ /* 0x000ee20000004200 */
[----:B------:R-:W-:-:S02]  /*bcd0*/  FMUL.FTZ R127, R127, R0 ;  /* 0x000000007f7f7220 */ /* 0x000fc40000410000 */
[-C--:B------:R-:W-:Y:S02]  /*bce0*/  FMUL.FTZ R128, R128, R176.reuse ;  /* 0x000000b080807220 */ /* 0x080fe40000410000 */
[----:B------:R-:W-:Y:S02]  /*bcf0*/  FMUL.FTZ R129, R129, R176 ;  /* 0x000000b081817220 */ /* 0x000fe40000410000 */
[-C--:B------:R-:W-:Y:S01]  /*bd00*/  FMUL.FTZ R130, R130, R0.reuse ;  /* 0x0000000082827220 */ /* 0x080fe20000410000 */
[----:B----4-:R-:W-:Y:S01]  /*bd10*/  HMMA.16816.F32 R108, R4, R16, R108 ;  /* 0x00000010046c723c */ /* 0x010fe2000000186c */
[----:B------:R-:W-:Y:S02]  /*bd20*/  FMUL.FTZ R131, R131, R0 ;  /* 0x0000000083837220 */ /* 0x000fe40000410000 */
[-C--:B------:R-:W-:Y:S02]  /*bd30*/  FMUL.FTZ R116, R116, R176.reuse ;  /* 0x000000b074747220 */ /* 0x080fe40000410000 */
[----:B------:R-:W-:-:S02]  /*bd40*/  FMUL.FTZ R117, R117, R176 ;  /* 0x000000b075757220 */ /* 0x000fc40000410000 */
[-C--:B------:R-:W-:Y:S01]  /*bd50*/  FMUL.FTZ R118, R118, R0.reuse ;  /* 0x0000000076767220 */ /* 0x080fe20000410000 */
[C---:B------:R-:W-:Y:S01]  /*bd60*/  HMMA.16816.F32 R112, R4.reuse, R18, R112 ;  /* 0x000000120470723c */ /* 0x040fe20000001870 */
[----:B------:R-:W4:Y:S01]  /*bd70*/  LDSM.16.MT88.4 R16, [R222+0x1e000] ;  /* 0x01e00000de10783b */ /* 0x000f220000004200 */
[----:B------:R-:W-:Y:S02]  /*bd80*/  FMUL.FTZ R119, R119, R0 ;  /* 0x0000000077777220 */ /* 0x000fe40000410000 */
[-C--:B------:R-:W-:Y:S02]  /*bd90*/  FMUL.FTZ R120, R120, R176.reuse ;  /* 0x000000b078787220 */ /* 0x080fe40000410000 */
[----:B------:R-:W-:Y:S02]  /*bda0*/  FMUL.FTZ R121, R121, R176 ;  /* 0x000000b079797220 */ /* 0x000fe40000410000 */
[----:B--2---:R-:W-:Y:S01]  /*bdb0*/  HMMA.16816.F32 R124, R4, R20, R124 ;  /* 0x00000014047c723c */ /* 0x004fe2000000187c */
[----:B------:R-:W-:-:S02]  /*bdc0*/  FMUL.FTZ R122, R122, R0 ;  /* 0x000000007a7a7220 */ /* 0x000fc40000410000 */
[----:B------:R-:W-:Y:S02]  /*bdd0*/  FMUL.FTZ R123, R123, R0 ;  /* 0x000000007b7b7220 */ /* 0x000fe40000410000 */
[-C--:B------:R-:W-:Y:S02]  /*bde0*/  FMUL.FTZ R132, R132, R176.reuse ;  /* 0x000000b084847220 */ /* 0x080fe40000410000 */
[----:B------:R-:W-:Y:S01]  /*bdf0*/  FMUL.FTZ R133, R133, R176 ;  /* 0x000000b085857220 */ /* 0x000fe20000410000 */
[----:B------:R-:W-:Y:S01]  /*be00*/  HMMA.16816.F32 R128, R4, R22, R128 ;  /* 0x000000160480723c */ /* 0x000fe20000001880 */
[----:B------:R-:W2:Y:S01]  /*be10*/  LDSM.16.MT88.4 R20, [R220+0x1e000] ;  /* 0x01e00000dc14783b */ /* 0x000ea20000004200 */
[-C--:B------:R-:W-:Y:S02]  /*be20*/  FMUL.FTZ R134, R134, R0.reuse ;  /* 0x0000000086867220 */ /* 0x080fe40000410000 */
[----:B------:R-:W-:Y:S02]  /*be30*/  FMUL.FTZ R135, R135, R0 ;  /* 0x0000000087877220 */ /* 0x000fe40000410000 */
[----:B------:R-:W-:-:S02]  /*be40*/  FMUL.FTZ R152, R152, R176 ;  /* 0x000000b098987220 */ /* 0x000fc40000410000 */
[C---:B---3--:R-:W-:Y:S01]  /*be50*/  HMMA.16816.F32 R116, R4.reuse, R12, R116 ;  /* 0x0000000c0474723c */ /* 0x048fe20000001874 */
[----:B------:R-:W-:Y:S02]  /*be60*/  FMUL.FTZ R153, R153, R176 ;  /* 0x000000b099997220 */ /* 0x000fe40000410000 */
        /* <DEDUP_REMOVED lines=13> */
[--C-:B------:R-:W-:Y:S01]  /*bf40*/  FFMA.FTZ R16, R190, c[0x0][0x23c], -R180.reuse ;  /* 0x00008f00be107a23 */ /* 0x100fe200000108b4 */
[C---:B------:R-:W-:Y:S01]  /*bf50*/  HMMA.16816.F32 R152, R4.reuse, R18, R152 ;  /* 0x000000120498723c */ /* 0x040fe20000001898 */
[----:B------:R-:W-:Y:S02]  /*bf60*/  FFMA.FTZ R190, R189, c[0x0][0x23c], -R180 ;  /* 0x00008f00bdbe7a23 */ /* 0x000fe400000108b4 */
[----:B------:R4:W5:Y:S01]  /*bf70*/  MUFU.EX2 R189, R16 ;  /* 0x0000001000bd7308 */ /* 0x0009620000000800 */
[-C--:B------:R-:W-:Y:S02]  /*bf80*/  FMUL.FTZ R136, R136, R176.reuse ;  /* 0x000000b088887220 */ /* 0x080fe40000410000 */
[----:B------:R-:W-:Y:S02]  /*bf90*/  FMUL.FTZ R137, R137, R176 ;  /* 0x000000b089897220 */ /* 0x000fe40000410000 */
[----:B--2---:R-:W-:Y:S01]  /*bfa0*/  HMMA.16816.F32 R148, R4, R20, R148 ;  /* 0x000000140494723c */ /* 0x004fe20000001894 */
[----:B------:R-:W-:-:S02]  /*bfb0*/  FMUL.FTZ R138, R138, R0 ;  /* 0x000000008a8a7220 */ /* 0x000fc40000410000 */
[----:B------:R-:W2:Y:S01]  /*bfc0*/  MUFU.EX2 R190, R190 ;  /* 0x000000be00be7308 */ /* 0x000ea20000000800 */
[----:B------:R-:W-:Y:S02]  /*bfd0*/  FMUL.FTZ R139, R139, R0 ;  /* 0x000000008b8b7220 */ /* 0x000fe40000410000 */
[-C--:B------:R-:W-:Y:S02]  /*bfe0*/  FMUL.FTZ R140, R140, R176.reuse ;  /* 0x000000b08c8c7220 */ /* 0x080fe40000410000 */
[----:B------:R-:W-:Y:S01]  /*bff0*/  HMMA.16816.F32 R144, R4, R22, R144 ;  /* 0x000000160490723c */ /* 0x000fe20000001890 */
[----:B------:R-:W2:Y:S01]  /*c000*/  LDSM.16.MT88.4 R20, [R220+0x18800] ;  /* 0x01880000dc14783b */ /* 0x000ea20000004200 */
[----:B------:R-:W-:Y:S02]  /*c010*/  FMUL.FTZ R141, R141, R176 ;  /* 0x000000b08d8d7220 */ /* 0x000fe40000410000 */
[-C--:B------:R-:W-:Y:S01]  /*c020*/  FMUL.FTZ R142, R142, R0.reuse ;  /* 0x000000008e8e7220 */ /* 0x080fe20000410000 */
[----:B----4-:R-:W4:Y:S01]  /*c030*/  LDSM.16.MT88.4 R16, [R221+0x18800] ;  /* 0x01880000dd10783b */ /* 0x010f220000004200 */
[----:B------:R-:W-:-:S02]  /*c040*/  FMUL.FTZ R143, R143, R0 ;  /* 0x000000008f8f7220 */ /* 0x000fc40000410000 */
[C---:B---3--:R-:W-:Y:S01]  /*c050*/  HMMA.16816.F32 R136, R4.reuse, R12, R136 ;  /* 0x0000000c0488723c */ /* 0x048fe20000001888 */
[----:B------:R-:W-:Y:S02]  /*c060*/  FFMA.FTZ R175, R249, R176, R175 ;  /* 0x000000b0f9af7223 */ /* 0x000fe400000100af */
[----:B------:R-:W-:Y:S02]  /*c070*/  FFMA.FTZ R0, R248, R0, R167 ;  /* 0x00000000f8007223 */ /* 0x000fe400000100a7 */
[----:B------:R-:W-:Y:S02]  /*c080*/  FADD.FTZ R174, R174, R175 ;  /* 0x000000afaeae7221 */ /* 0x000fe40000010000 */
[----:B------:R-:W-:Y:S01]  /*c090*/  FADD.FTZ R0, R166, R0 ;  /* 0x00000000a6007221 */ /* 0x000fe20000010000 */
[----:B------:R-:W-:Y:S01]  /*c0a0*/  HMMA.16816.F32 R140, R4, R14, R140 ;  /* 0x0000000e048c723c */ /* 0x000fe2000000188c */
[----:B------:R-:W3:Y:S01]  /*c0b0*/  LDSM.16.MT88.4 R12, [R224+0x18800] ;  /* 0x01880000e00c783b */ /* 0x000ee20000004200 */
[----:B------:R-:W-:-:S02]  /*c0c0*/  FADD.FTZ R174, R173, R174 ;  /* 0x000000aeadae7221 */ /* 0x000fc40000010000 */
[----:B------:R-:W-:Y:S02]  /*c0d0*/  FADD.FTZ R165, R165, R0 ;  /* 0x00000000a5a57221 */ /* 0x000fe40000010000 */
[----:B------:R-:W-:Y:S01]  /*c0e0*/  FADD.FTZ R172, R172, R174 ;  /* 0x000000aeacac7221 */ /* 0x000fe20000010000 */
[----:B-1----:R-:W-:Y:S01]  /*c0f0*/  F2FP.PACK_AB R4, R184, R185 ;  /* 0x000000b9b804723e */ /* 0x002fe200000000ff */
[----:B------:R-:W-:Y:S01]  /*c100*/  FADD.FTZ R165, R2, R165 ;  /* 0x000000a502a57221 */ /* 0x000fe20000010000 */
[----:B-----5:R-:W-:Y:S01]  /*c110*/  F2FP.PACK_AB R5, R189, R188 ;  /* 0x000000bcbd05723e */ /* 0x020fe200000000ff */
[----:B------:R-:W-:Y:S01]  /*c120*/  FADD.FTZ R172, R185, R172 ;  /* 0x000000acb9ac7221 */ /* 0x000fe20000010000 */
[----:B------:R-:W-:Y:S01]  /*c130*/  F2FP.PACK_AB R6, R187, R186 ;  /* 0x000000babb06723e */ /* 0x000fe200000000ff */
[----:B------:R-:W-:Y:S01]  /*c140*/  FADD.FTZ R188, R188, R165 ;  /* 0x000000a5bcbc7221 */ /* 0x000fe20000010000 */
[----:B--2---:R-:W-:Y:S01]  /*c150*/  F2FP.PACK_AB R7, R191, R190 ;  /* 0x000000bebf07723e */ /* 0x004fe200000000ff */
[----:B------:R-:W-:-:S02]  /*c160*/  FADD.FTZ R184, R184, R172 ;  /* 0x000000acb8b87221 */ /* 0x000fc40000010000 */
[----:B------:R-:W-:Y:S02]  /*c170*/  FADD.FTZ R188, R189, R188 ;  /* 0x000000bcbdbc7221 */ /* 0x000fe40000010000 */
[----:B------:R-:W-:Y:S02]  /*c180*/  FADD.FTZ R184, R186, R184 ;  /* 0x000000b8bab87221 */ /* 0x000fe40000010000 */
[C---:B------:R-:W-:Y:S01]  /*c190*/  HMMA.16816.F32 R68, R4.reuse, R24, R68 ;  /* 0x000000180444723c */ /* 0x040fe20000001844 */
[----:B------:R-:W-:Y:S02]  /*c1a0*/  FADD.FTZ R190, R190, R188 ;  /* 0x000000bcbebe7221 */ /* 0x000fe40000010000 */
[----:B------:R-:W-:Y:S02]  /*c1b0*/  FADD.FTZ R187, R187, R184 ;  /* 0x000000b8bbbb7221 */ /* 0x000fe40000010000 */
[----:B------:R-:W-:Y:S02]  /*c1c0*/  FADD.FTZ R190, R191, R190 ;  /* 0x000000bebfbe7221 */ /* 0x000fe40000010000 */
[----:B------:R-:W-:Y:S01]  /*c1d0*/  FADD.FTZ R187, R197, R187 ;  /* 0x000000bbc5bb7221 */ /* 0x000fe20000010000 */
[C---:B------:R-:W-:Y:S08]  /*c1e0*/  HMMA.16816.F32 R52, R4.reuse, R20, R52 ;  /* 0x000000140434723c */ /* 0x040ff00000001834 */
[C---:B----4-:R-:W-:Y:S08]  /*c1f0*/  HMMA.16816.F32 R44, R4.reuse, R16, R44 ;  /* 0x00000010042c723c */ /* 0x050ff0000000182c */
[C---:B------:R-:W-:Y:S01]  /*c200*/  HMMA.16816.F32 R48, R4.reuse, R18, R48 ;  /* 0x000000120430723c */ /* 0x040fe20000001830 */
[----:B------:R-:W1:Y:S07]  /*c210*/  LDSM.16.MT88.4 R16, [R220+0x1a800] ;  /* 0x01a80000dc10783b */ /* 0x000e6e0000004200 */
[C---:B------:R-:W-:Y:S01]  /*c220*/  HMMA.16816.F32 R56, R4.reuse, R22, R56 ;  /* 0x000000160438723c */ /* 0x040fe20000001838 */
[----:B------:R-:W2:Y:S07]  /*c230*/  LDSM.16.MT88.4 R20, [R224+0x1c800] ;  /* 0x01c80000e014783b */ /* 0x000eae0000004200 */
[C---:B---3--:R-:W-:Y:S08]  /*c240*/  HMMA.16816.F32 R160, R4.reuse, R12, R160 ;  /* 0x0000000c04a0723c */ /* 0x048ff000000018a0 */
[C---:B------:R-:W-:Y:S01]  /*c250*/  HMMA.16816.F32 R156, R4.reuse, R14, R156 ;  /* 0x0000000e049c723c */ /* 0x040fe2000000189c */
[----:B------:R-:W3:Y:S07]  /*c260*/  LDSM.16.MT88.4 R12, [R221+0x1a800] ;  /* 0x01a80000dd0c783b */ /* 0x000eee0000004200 */
        /* <DEDUP_REMOVED lines=22> */
[----:B------:R-:W-:Y:S07]  /*c3d0*/  LDSM.16.MT88.4 R16, [R221+0x19000] ;  /* 0x01900000dd10783b */ /* 0x000fee0000004200 */
[C---:B--2---:R-:W-:Y:S08]  /*c3e0*/  HMMA.16816.F32 R132, R4.reuse, R20, R132 ;  /* 0x000000140484723c */ /* 0x044ff00000001884 */
[C---:B------:R-:W-:Y:S01]  /*c3f0*/  HMMA.16816.F32 R152, R4.reuse, R22, R152 ;  /* 0x000000160498723c */ /* 0x040fe20000001898 */
[----:B------:R-:W1:Y:S07]  /*c400*/  LDSM.16.MT88.4 R20, [R224+0x19000] ;  /* 0x01900000e014783b */ /* 0x000e6e0000004200 */
[C---:B-----5:R-:W-:Y:S08]  /*c410*/  HMMA.16816.F32 R100, R4.reuse, R28, R100 ;  /* 0x0000001c0464723c */ /* 0x060ff00000001864 */
        /* <DEDUP_REMOVED lines=8> */
[C---:B----4-:R-:W-:Y:S08]  /*c4a0*/  HMMA.16816.F32 R148, R4.reuse, R24, R148 ;  /* 0x000000180494723c */ /* 0x050ff00000001894 */
        /* <DEDUP_REMOVED lines=22> */
[----:B------:R-:W-:Y:S01]  /*c610*/  HMMA.16816.F32 R44, R4, R16, R44 ;  /* 0x00000010042c723c */ /* 0x000fe2000000182c */
[----:B------:R-:W-:-:S04]  /*c620*/  FADD.FTZ R194, R177, R194 ;  /* 0x000000c2b1c27221 */ /* 0x000fc80000010000 */
[----:B------:R-:W-:-:S03]  /*c630*/  FADD.FTZ R248, R178, R194 ;  /* 0x000000c2b2f87221 */ /* 0x000fc60000010000 */
        /* <DEDUP_REMOVED lines=13> */
[----:B------:R-:W4:Y:S07]  /*c710*/  LDSM.16.MT88.4 R16, [R220+0x1f000] ;  /* 0x01f00000dc10783b */ /* 0x000f2e0000004200 */
[C---:B------:R-:W-:Y:S08]  /*c720*/  HMMA.16816.F32 R60, R4.reuse, R24, R60 ;  /* 0x00000018043c723c */ /* 0x040ff0000000183c */
[C---:B------:R-:W-:Y:S01]  /*c730*/  HMMA.16816.F32 R64, R4.reuse, R26, R64 ;  /* 0x0000001a0440723c */ /* 0x040fe20000001840 */
[----:B------:R-:W5:Y:S07]  /*c740*/  LDSM.16.MT88.4 R24, [R220+0x1d000] ;  /* 0x01d00000dc18783b */ /* 0x000f6e0000004200 */
[C---:B--2---:R-:W-:Y:S08]  /*c750*/  HMMA.16816.F32 R76, R4.reuse, R28, R76 ;  /* 0x0000001c044c723c */ /* 0x044ff0000000184c */
[C---:B------:R-:W-:Y:S01]  /*c760*/  HMMA.16816.F32 R80, R4.reuse, R30, R80 ;  /* 0x0000001e0450723c */ /* 0x040fe20000001850 */
[----:B------:R-:W-:Y:S07]  /*c770*/  LDSM.16.MT88.4 R28, [R222+0x1f000] ;  /* 0x01f00000de1c783b */ /* 0x000fee0000004200 */
        /* <DEDUP_REMOVED lines=12> */
[C---:B-----5:R-:W-:Y:S08]  /*c840*/  HMMA.16816.F32 R116, R4.reuse, R24, R116 ;  /* 0x000000180474723c */ /* 0x060ff00000001874 */
[C---:B------:R-:W-:Y:S01]  /*c850*/  HMMA.16816.F32 R120, R4.reuse, R26, R120 ;  /* 0x0000001a0478723c */ /* 0x040fe20000001878 */
[----:B------:R-:W-:Y:S07]  /*c860*/  LDSM.16.MT88.4 R24, [R222+0x1b800] ;  /* 0x01b80000de18783b */ /* 0x000fee0000004200 */
[C---:B--2---:R-:W-:Y:S08]  /*c870*/  HMMA.16816.F32 R124, R4.reuse, R32, R124 ;  /* 0x00000020047c723c */ /* 0x044ff0000000187c */
[C---:B------:R-:W-:Y:S01]  /*c880*/  HMMA.16816.F32 R128, R4.reuse, R34, R128 ;  /* 0x000000220480723c */ /* 0x040fe20000001880 */
[----:B------:R-:W2:Y:S07]  /*c890*/  LDSM.16.MT88.4 R32, [R220+0x19800] ;  /* 0x01980000dc20783b */ /* 0x000eae0000004200 */
[C---:B------:R-:W-:Y:S08]  /*c8a0*/  HMMA.16816.F32 R132, R4.reuse, R28, R132 ;  /* 0x0000001c0484723c */ /* 0x040ff00000001884 */
[C---:B------:R-:W-:Y:S01]  /*c8b0*/  HMMA.16816.F32 R152, R4.reuse, R30, R152 ;  /* 0x0000001e0498723c */ /* 0x040fe20000001898 */
[----:B------:R-:W5:Y:S07]  /*c8c0*/  LDSM.16.MT88.4 R28, [R224+0x1b800] ;  /* 0x01b80000e01c783b */ /* 0x000f6e0000004200 */
[C---:B------:R-:W-:Y:S08]  /*c8d0*/  HMMA.16816.F32 R136, R4.reuse, R168, R136 ;  /* 0x000000a80488723c */ /* 0x040ff00000001888 */
        /* <DEDUP_REMOVED lines=15> */
[C---:B--2---:R-:W-:Y:S08]  /*c9d0*/  HMMA.16816.F32 R52, R4.reuse, R32, R52 ;  /* 0x000000200434723c */ /* 0x044ff00000001834 */
[C---:B------:R-:W-:Y:S01]  /*c9e0*/  HMMA.16816.F32 R56, R4.reuse, R34, R56 ;  /* 0x000000220438723c */ /* 0x040fe20000001838 */
[----:B------:R-:W-:Y:S07]  /*c9f0*/  LDSM.16.MT88.4 R32, [R221+0x1d800] ;  /* 0x01d80000dd20783b */ /* 0x000fee0000004200 */
[C---:B-----5:R-:W-:Y:S08]  /*ca00*/  HMMA.16816.F32 R60, R4.reuse, R28, R60 ;  /* 0x0000001c043c723c */ /* 0x060ff0000000183c */
[C---:B------:R-:W-:Y:S01]  /*ca10*/  HMMA.16816.F32 R64, R4.reuse, R30, R64 ;  /* 0x0000001e0440723c */ /* 0x040fe20000001840 */
[----:B------:R-:W2:Y:S07]  /*ca20*/  LDSM.16.MT88.4 R28, [R222+0x1d800] ;  /* 0x01d80000de1c783b */ /* 0x000eae0000004200 */
        /* <DEDUP_REMOVED lines=13> */
[C---:B------:R-:W-:Y:S08]  /*cb00*/  HMMA.16816.F32 R48, R4.reuse, R170, R48 ;  /* 0x000000aa0430723c */ /* 0x040ff00000001830 */
[C---:B--2---:R-:W-:Y:S08]  /*cb10*/  HMMA.16816.F32 R100, R4.reuse, R28, R100 ;  /* 0x0000001c0464723c */ /* 0x044ff00000001864 */
[C---:B------:R-:W-:Y:S08]  /*cb20*/  HMMA.16816.F32 R104, R4.reuse, R30, R104 ;  /* 0x0000001e0468723c */ /* 0x040ff00000001868 */
[C---:B------:R-:W-:Y:S08]  /*cb30*/  HMMA.16816.F32 R108, R4.reuse, R32, R108 ;  /* 0x00000020046c723c */ /* 0x040ff0000000186c */
[C---:B------:R-:W-:Y:S08]  /*cb40*/  HMMA.16816.F32 R112, R4.reuse, R34, R112 ;  /* 0x000000220470723c */ /* 0x040ff00000001870 */
[C---:B-----5:R-:W-:Y:S08]  /*cb50*/  HMMA.16816.F32 R116, R4.reuse, R24, R116 ;  /* 0x000000180474723c */ /* 0x060ff00000001874 */
[C---:B------:R-:W-:Y:S08]  /*cb60*/  HMMA.16816.F32 R120, R4.reuse, R26, R120 ;  /* 0x0000001a0478723c */ /* 0x040ff00000001878 */
[C---:B---3--:R-:W-:Y:S08]  /*cb70*/  HMMA.16816.F32 R132, R4.reuse, R12, R132 ;  /* 0x0000000c0484723c */ /* 0x048ff00000001884 */
[C---:B------:R-:W-:Y:S08]  /*cb80*/  HMMA.16816.F32 R152, R4.reuse, R14, R152 ;  /* 0x0000000e0498723c */ /* 0x040ff00000001898 */
[C---:B-1----:R-:W-:Y:S08]  /*cb90*/  HMMA.16816.F32 R136, R4.reuse, R20, R136 ;  /* 0x000000140488723c */ /* 0x042ff00000001888 */
[C---:B------:R-:W-:Y:S08]  /*cba0*/  HMMA.16816.F32 R140, R4.reuse, R22, R140 ;  /* 0x00000016048c723c */ /* 0x040ff0000000188c */
[C---:B----4-:R-:W-:Y:S08]  /*cbb0*/  HMMA.16816.F32 R148, R4.reuse, R16, R148 ;  /* 0x000000100494723c */ /* 0x050ff00000001894 */
[----:B------:R-:W-:Y:S01]  /*cbc0*/  HMMA.16816.F32 R144, R4, R18, R144 ;  /* 0x000000120490723c */ /* 0x000fe20000001890 */
[----:B------:R-:W-:Y:S11]  /*cbd0*/  @P0 BRA `(.L_x_208) ;  /* 0x0000001000000947 */ /* 0x000ff60003800000 */
.L_x_201:
[----:B------:R-:W-:-:S12]  /*cbe0*/  UIADD3 UR9, UR26, -0x1, URZ ;  /* 0xffffffff1a097890 */ /* 0x000fd8000fffe03f */
.L_x_208:
[----:B------:R-:W-:-:S13]  /*cbf0*/  ISETP.LE.AND P0, PT, RZ, UR9, PT ;  /* 0x00000009ff007c0c */ /* 0x000fda000bf03270 */
[----:B------:R-:W-:Y:S05]  /*cc00*/  @!P0 BRA `(.L_x_209) ;  /* 0x0000383000008947 */ /* 0x000fea0003800000 */
[----:B------:R-:W1:Y:S01]  /*cc10*/  S2R R5, SR_TID.X ;  /* 0x0000000000057919 */ /* 0x000e620000002100 */
[----:B------:R-:W-:Y:S01]  /*cc20*/  USHF.R.S32.HI UR24, URZ, 0x1f, UR8 ;  /* 0x0000001f3f187899 */ /* 0x000fe20008011408 */
[--C-:B------:R-:W-:Y:S01]  /*cc30*/  SHF.R.S32.HI R7, RZ, 0x1f, R240.reuse ;  /* 0x0000001fff077819 */ /* 0x100fe200000114f0 */
[----:B------:R-:W-:Y:S01]  /*cc40*/  ULDC.64 UR4, c[0x0][0x1b0] ;  /* 0x00006c0000047ab9 */ /* 0x000fe20000000a00 */
[----:B------:R-:W-:Y:S01]  /*cc50*/  IMAD.U32 R0, RZ, RZ, UR8 ;  /* 0x00000008ff007e24 */ /* 0x000fe2000f8e00ff */
[----:B------:R-:W-:Y:S01]  /*cc60*/  UIMAD UR4, UR24, UR4, URZ ;  /* 0x00000004180472a4 */ /* 0x000fe2000f8e023f */
[----:B------:R-:W-:Y:S01]  /*cc70*/  IMAD.MOV.U32 R6, RZ, RZ, R240 ;  /* 0x000000ffff067224 */ /* 0x000fe200078e00f0 */
[----:B------:R-:W-:Y:S01]  /*cc80*/  ISETP.GE.AND P3, PT, R240, c[0x0][0x220], PT ;  /* 0x00008800f0007a0c */ /* 0x000fe20003f66270 */
[----:B------:R-:W-:Y:S01]  /*cc90*/  IMAD.MOV.U32 R250, RZ, RZ, R8 ;  /* 0x000000fffffa7224 */ /* 0x000fe200078e0008 */
[----:B------:R-:W-:Y:S01]  /*cca0*/  UIMAD UR25, UR8, UR5, UR4 ;  /* 0x00000005081972a4 */ /* 0x000fe2000f8e0204 */
[----:B------:R-:W-:Y:S01]  /*ccb0*/  IMAD.WIDE.U32 R12, R0, c[0x0][0x1b0], R6 ;  /* 0x00006c00000c7a25 */ /* 0x000fe200078e0006 */
[----:B------:R-:W-:Y:S01]  /*ccc0*/  ISETP.GE.AND P2, PT, R235, c[0x0][0x220], PT ;  /* 0x00008800eb007a0c */ /* 0x000fe20003f46270 */
[----:B------:R-:W-:-:S02]  /*ccd0*/  ULDC.64 UR4, c[0x0][0x1b8] ;  /* 0x00006e0000047ab9 */ /* 0x000fc40000000a00 */
[----:B------:R-:W-:Y:S01]  /*cce0*/  UIMAD UR4, UR24, UR4, URZ ;  /* 0x00000004180472a4 */ /* 0x000fe2000f8e023f */
[----:B------:R-:W-:Y:S01]  /*ccf0*/  IMAD.U32 R246, RZ, RZ, UR25 ;  /* 0x00000019fff67e24 */ /* 0x000fe2000f8e00ff */
[----:B------:R-:W-:Y:S01]  /*cd00*/  IADD3 R2, P0, R12, UR12, RZ ;  /* 0x0000000c0c027c10 */ /* 0x000fe2000ff1e0ff */
[----:B------:R-:W-:Y:S01]  /*cd10*/  IMAD.WIDE.U32 R6, R0, c[0x0][0x1b8], R6 ;  /* 0x00006e0000067a25 */ /* 0x000fe200078e0006 */
[----:B------:R-:W-:Y:S02]  /*cd20*/  UIMAD UR4, UR8, UR5, UR4 ;  /* 0x00000005080472a4 */ /* 0x000fe4000f8e0204 */
[----:B------:R-:W-:Y:S01]  /*cd30*/  IADD3.X R246, R246, UR10, R13, P0, !PT ;  /* 0x0000000af6f67c10 */ /* 0x000fe200087fe40d */
[----:B------:R-:W-:Y:S01]  /*cd40*/  IMAD.MOV.U32 R251, RZ, RZ, R11 ;  /* 0x000000fffffb7224 */ /* 0x000fe200078e000b */
[C---:B------:R-:W-:Y:S01]  /*cd50*/  LEA R247, P1, R2.reuse, c[0x0][0x168], 0x1 ;  /* 0x00005a0002f77a11 */ /* 0x040fe200078208ff */
[----:B------:R-:W-:Y:S01]  /*cd60*/  UIADD3 UR10, UR9, -0x1, URZ ;  /* 0xffffffff090a7890 */ /* 0x000fe2000fffe03f */
[----:B-1----:R-:W-:Y:S01]  /*cd70*/  SHF.R.S32.HI R4, RZ, 0x1f, R5 ;  /* 0x0000001fff047819 */ /* 0x002fe20000011405 */
[----:B------:R-:W-:Y:S01]  /*cd80*/  IMAD.U32 R244, RZ, RZ, UR4 ;  /* 0x00000004fff47e24 */ /* 0x000fe2000f8e00ff */
[----:B------:R-:W-:Y:S01]  /*cd90*/  LEA.HI.X R246, R2, c[0x0][0x16c], R246, 0x1, P1 ;  /* 0x00005b0002f67a11 */ /* 0x000fe200008f0cf6 */
[----:B------:R-:W-:Y:S01]  /*cda0*/  IMAD.MOV.U32 R2, RZ, RZ, R164 ;  /* 0x000000ffff027224 */ /* 0x000fe200078e00a4 */
[----:B------:R-:W-:Y:S01]  /*cdb0*/  LEA.HI R4, R4, R5, RZ, 0x3 ;  /* 0x0000000504047211 */ /* 0x000fe200078f18ff */
[----:B------:R-:W-:Y:S01]  /*cdc0*/  UMOV UR12, URZ ;  /* 0x0000003f000c7c82 */ /* 0x000fe20008000000 */
[----:B------:R-:W-:-:S02]  /*cdd0*/  IADD3 R0, P0, R6, UR14, RZ ;  /* 0x0000000e06007c10 */ /* 0x000fc4000ff1e0ff */
[----:B------:R-:W-:Y:S02]  /*cde0*/  SHF.R.S32.HI R4, RZ, 0x3, R4 ;  /* 0x00000003ff047819 */ /* 0x000fe40000011404 */
[----:B------:R-:W-:Y:S02]  /*cdf0*/  IADD3.X R244, R244, UR11, R7, P0, !PT ;  /* 0x0000000bf4f47c10 */ /* 0x000fe400087fe407 */
[----:B------:R-:W-:Y:S02]  /*ce00*/  IADD3 R14, P1, R4, 0x20, RZ ;  /* 0x00000020040e7810 */ /* 0x000fe40007f3e0ff */
[----:B------:R-:W-:Y:S02]  /*ce10*/  SHF.R.S32.HI R4, RZ, 0x1f, R4 ;  /* 0x0000001fff047819 */ /* 0x000fe40000011404 */
[----:B------:R-:W-:-:S03]  /*ce20*/  LEA R245, P0, R0, c[0x0][0x170], 0x1 ;  /* 0x00005c0000f57a11 */ /* 0x000fc600078008ff */
[----:B------:R-:W-:Y:S01]  /*ce30*/  IMAD.X R15, RZ, RZ, R4, P1 ;  /* 0x000000ffff0f7224 */ /* 0x000fe200008e0604 */
[----:B------:R-:W-:Y:S01]  /*ce40*/  LEA.HI.X R244, R0, c[0x0][0x174], R244, 0x1, P0 ;  /* 0x00005d0000f47a11 */ /* 0x000fe200000f0cf4 */
[----:B------:R-:W-:Y:S01]  /*ce50*/  IMAD.MOV.U32 R0, RZ, RZ, R3 ;  /* 0x000000ffff007224 */ /* 0x000fe200078e0003 */
[----:B------:R-:W-:Y:S02]  /*ce60*/  ISETP.GE.AND P1, PT, R234, c[0x0][0x220], PT ;  /* 0x00008800ea007a0c */ /* 0x000fe40003f26270 */
[----:B------:R1:W-:Y:S01]  /*ce70*/  STL.64 [R1], R14 ;  /* 0x0000000e01007387 */ /* 0x0003e20000100a00 */
[----:B------:R-:W-:Y:S01]  /*ce80*/  ISETP.GE.AND P0, PT, R233, c[0x0][0x220], PT ;  /* 0x00008800e9007a0c */ /* 0x000fe20003f06270 */
[----:B------:R-:W-:Y:S05]  /*ce90*/  BRA `(.L_x_210) ;  /* 0x000003b000007947 */ /* 0x000fea0003800000 */
.L_x_212:
        /* <DEDUP_REMOVED lines=15> */
[----:B------:R-:W-:Y:S02]  /*cf90*/  IADD3.X R3, R165, UR6, RZ, P5, !PT ;  /* 0x00000006a5037c10 */ /* 0x000fe4000affe4ff */
[C---:B------:R-:W-:Y:S01]  /*cfa0*/  @!P3 LEA R172, P5, R164.reuse, c[0x0][0x168], 0x1 ;  /* 0x00005a00a4acba11 */ /* 0x040fe200078a08ff */
        /* <DEDUP_REMOVED lines=42> */
.L_x_210:
[----:B------:R2:W-:Y:S01]  /*d250*/  STL.64 [R1+0x8], R36 ;  /* 0x0000082401007387 */ /* 0x0005e20000100a00 */
[----:B------:R-:W-:Y:S01]  /*d260*/  UIADD3 UR4, -UR12, UR9, URZ ;  /* 0x000000090c047290 */ /* 0x000fe2000fffe13f */
[----:B------:R-:W-:Y:S04]  /*d270*/  DEPBAR.LE SB0, 0x0 ;  /* 0x000080000000791a */ /* 0x000fe80000000000 */
[----:B------:R-:W-:Y:S01]  /*d280*/  BAR.SYNC.DEFER_BLOCKING 0x0 ;  /* 0x0000000000007b1d */ /* 0x000fe20000010000 */
[----:B------:R-:W-:Y:S01]  /*d290*/  IMAD.U32 R12, RZ, RZ, UR4 ;  /* 0x00000004ff0c7e24 */ /* 0x000fe2000f8e00ff */
[----:B------:R-:W-:Y:S01]  /*d2a0*/  USHF.R.S32.HI UR8, URZ, 0x1f, UR4 ;  /* 0x0000001f3f087899 */ /* 0x000fe20008011404 */
[----:B------:R-:W-:Y:S01]  /*d2b0*/  IMAD.U32 R4, RZ, RZ, UR4 ;  /* 0x00000004ff047e24 */ /* 0x000fe2000f8e00ff */
[----:B------:R-:W-:Y:S01]  /*d2c0*/  UIMAD UR5, UR20, UR4, URZ ;  /* 0x00000004140572a4 */ /* 0x000fe2000f8e023f */
[----:B-1----:R-:W-:Y:S01]  /*d2d0*/  IMAD.U32 R14, RZ, RZ, UR4 ;  /* 0x00000004ff0e7e24 */ /* 0x002fe2000f8e00ff */
[----:B------:R-:W-:Y:S01]  /*d2e0*/  LEA R12, P4, R12, R242, 0x6 ;  /* 0x000000f20c0c7211 */ /* 0x000fe200078830ff */
[----:B------:R-:W-:Y:S01]  /*d2f0*/  IMAD.U32 R3, RZ, RZ, UR4 ;  /* 0x00000004ff037e24 */ /* 0x000fe2000f8e00ff */
[----:B------:R-:W-:Y:S01]  /*d300*/  UIMAD UR5, UR8, UR21, UR5 ;  /* 0x00000015080572a4 */ /* 0x000fe2000f8e0205 */
[----:B------:R-:W-:Y:S01]  /*d310*/  IMAD.WIDE.U32 R10, R231, UR4, R250 ;  /* 0x00000004e70a7c25 */ /* 0x000fe2000f8e00fa */
[----:B------:R-:W-:Y:S01]  /*d320*/  LEA.HI.X.SX32 R13, R4, R243, 0x6, P4 ;  /* 0x000000f3040d7211 */ /* 0x000fe200020f36ff */
[----:B------:R-:W-:Y:S03]  /*d330*/  UIADD3 UR8, UR10, -UR12, URZ ;  /* 0x8000000c0a087290 */ /* 0x000fe6000fffe03f */
[----:B------:R-:W-:Y:S01]  /*d340*/  @!P3 LEA R8, P4, R10, c[0x0][0x170], 0x1 ;  /* 0x00005c000a08ba11 */ /* 0x000fe200078808ff */
[----:B------:R-:W-:Y:S04]  /*d350*/  IMAD R5, R13, c[0x0][0x1a0], RZ ;  /* 0x000068000d057a24 */ /* 0x000fe800078e02ff */
[C---:B------:R-:W-:Y:S02]  /*d360*/  IMAD R5, R12.reuse, c[0x0][0x1a4], R5 ;  /* 0x000069000c057a24 */ /* 0x040fe400078e0205 */
[----:B------:R-:W-:Y:S01]  /*d370*/  IMAD.WIDE.U32 R12, R12, c[0x0][0x1a0], RZ ;  /* 0x000068000c0c7a25 */ /* 0x000fe200078e00ff */
[----:B------:R-:W-:Y:S03]  /*d380*/  @P3 STS.128 [R232+0x18000], RZ ;  /* 0x018000ffe8003388 */ /* 0x000fe60000000c00 */
[----:B------:R-:W-:Y:S01]  /*d390*/  IMAD.IADD R5, R13, 0x1, R5 ;  /* 0x000000010d057824 */ /* 0x000fe200078e0205 */
[C---:B------:R-:W-:Y:S01]  /*d3a0*/  LEA R18, P6, R12.reuse, R245, 0x1 ;  /* 0x000000f50c127211 */ /* 0x040fe200078c08ff */
[----:B--2---:R-:W2:Y:S03]  /*d3b0*/  LDL.64 R36, [R1] ;  /* 0x0000000001247983 */ /* 0x004ea60000100a00 */
[----:B------:R-:W-:Y:S02]  /*d3c0*/  LEA.HI.X R19, R12, R244, R5, 0x1, P6 ;  /* 0x000000f40c137211 */ /* 0x000fe400030f0c05 */
[----:B--2---:R-:W-:Y:S04]  /*d3d0*/  LEA R14, P5, R14, R36, 0x6 ;  /* 0x000000240e0e7211 */ /* 0x004fe800078a30ff */
[----:B------:R-:W-:Y:S02]  /*d3e0*/  LEA.HI.X.SX32 R15, R3, R37, 0x6, P5 ;  /* 0x00000025030f7211 */ /* 0x000fe400028f36ff */
[----:B------:R-:W-:Y:S02]  /*d3f0*/  IADD3 R3, R11, UR5, RZ ;  /* 0x000000050b037c10 */ /* 0x000fe4000fffe0ff */
[C---:B------:R-:W-:Y:S01]  /*d400*/  @!P3 IADD3 R6, P5, R10.reuse, UR22, RZ ;  /* 0x000000160a06bc10 */ /* 0x040fe2000ffbe0ff */
[----:B------:R-:W-:Y:S01]  /*d410*/  IMAD R4, R15, c[0x0][0x1a0], RZ ;  /* 0x000068000f047a24 */ /* 0x000fe200078e02ff */
[----:B------:R-:W-:Y:S01]  /*d420*/  @!P3 LEA.HI.X R9, R10, c[0x0][0x174], R3, 0x1, P4 ;  /* 0x00005d000a09ba11 */ /* 0x000fe200020f0c03 */
[C---:B------:R-:W-:Y:S01]  /*d430*/  IMAD.WIDE.U32 R10, R14.reuse, c[0x0][0x1a0], RZ ;  /* 0x000068000e0a7a25 */ /* 0x040fe200078e00ff */
[----:B------:R-:W-:Y:S03]  /*d440*/  @!P3 IADD3.X R3, R3, UR23, RZ, P5, !PT ;  /* 0x000000170303bc10 */ /* 0x000fe6000affe4ff */
[----:B------:R-:W-:Y:S01]  /*d450*/  @!PT LDS RZ, [RZ] ;  /* 0x00000000fffff984 */ /* 0x000fe20000000800 */
[----:B------:R-:W-:Y:S01]  /*d460*/  @!PT LDS RZ, [RZ] ;  /* 0x00000000fffff984 */ /* 0x000fe20000000800 */
[----:B------:R-:W-:Y:S01]  /*d470*/  @!PT LDS RZ, [RZ] ;  /* 0x00000000fffff984 */ /* 0x000fe20000000800 */
[----:B------:R1:W-:Y:S01]  /*d480*/  @!P3 LDGSTS.E.BYPASS.LTC128B.128 [R232+0x18000], [R8.64] ;  /* 0x1800000008e8bfae */ /* 0x0003e2000b901d52 */
[----:B------:R-:W-:Y:S01]  /*d490*/  IMAD R4, R14, c[0x0][0x1a4], R4 ;  /* 0x000069000e047a24 */ /* 0x000fe200078e0204 */
[C---:B------:R-:W-:Y:S02]  /*d4a0*/  @!P3 LEA R14, P4, R6.reuse, c[0x0][0x170], 0x1 ;  /* 0x00005c00060eba11 */ /* 0x040fe400078808ff */
[----:B------:R-:W-:Y:S01]  /*d4b0*/  @P2 STS.128 [R232+0x1a000], RZ ;  /* 0x01a000ffe8002388 */ /* 0x000fe20000000c00 */
[----:B------:R-:W-:Y:S01]  /*d4c0*/  IMAD.IADD R4, R11, 0x1, R4 ;  /* 0x000000010b047824 */ /* 0x000fe200078e0204 */
[----:B------:R-:W-:Y:S02]  /*d4d0*/  @!P3 LEA.HI.X R15, R6, c[0x0][0x174], R3, 0x1, P4 ;  /* 0x00005d00060fba11 */ /* 0x000fe400020f0c03 */
[----:B------:R-:W-:Y:S01]  /*d4e0*/  @!PT LDS RZ, [RZ] ;  /* 0x00000000fffff984 */ /* 0x000fe20000000800 */
[----:B------:R-:W-:Y:S01]  /*d4f0*/  @!PT LDS RZ, [RZ] ;  /* 0x00000000fffff984 */ /* 0x000fe20000000800 */
[----:B------:R-:W-:Y:S01]  /*d500*/  @!PT LDS RZ, [RZ] ;  /* 0x00000000fffff984 */ /* 0x000fe20000000800 */
[----:B------:R2:W-:Y:S01]  /*d510*/  @!P2 LDGSTS.E.BYPASS.LTC128B.128 [R232+0x1a000], [R18.64+0x80] ;  /* 0x1a00008012e8afae */ /* 0x0005e2000b901d52 */
[C---:B------:R-:W-:Y:S02]  /*d520*/  LEA R16, P5, R10.reuse, R245, 0x1 ;  /* 0x000000f50a107211 */ /* 0x040fe400078a08ff */
[----:B------:R-:W-:Y:S01]  /*d530*/  MOV R3, UR8 ;  /* 0x0000000800037c02 */ /* 0x000fe20008000f00 */
[----:B------:R-:W-:Y:S01]  /*d540*/  @P1 STS.128 [R232+0x1c000], RZ ;  /* 0x01c000ffe8001388 */ /* 0x000fe20000000c00 */
[----:B------:R-:W-:Y:S03]  /*d550*/  LEA.HI.X R17, R10, R244, R4, 0x1, P5 ;  /* 0x000000f40a117211 */ /* 0x000fe600028f0c04 */
        /* <DEDUP_REMOVED lines=31> */
[----:B------:R-:W-:Y:S04]  /*d750*/  LDSM.16.M88.4 R24, [R229+0x11000] ;  /* 0x01100000e518783b */ /* 0x000fe80000000200 */
[----:B------:R-:W0:Y:S04]  /*d760*/  LDGDEPBAR ;  /* 0x00000000000079af */ /* 0x000e280000000000 */
[----:B------:R-:W-:Y:S04]  /*d770*/  LDSM.16.M88.4 R164, [R229+0x11800] ;  /* 0x01180000e5a4783b */ /* 0x000fe80000000200 */
[----:B------:R-:W-:Y:S04]  /*d780*/  LDSM.16.M88.4 R168, [R228] ;  /* 0x00000000e4a8783b */ /* 0x000fe80000000200 */
[----:B--2---:R-:W3:Y:S04]  /*d790*/  LDSM.16.M88.4 R16, [R229+0x10800] ;  /* 0x01080000e510783b */ /* 0x004ee80000000200 */
[----:B------:R-:W2:Y:S04]  /*d7a0*/  LDSM.16.M88.4 R172, [R227] ;  /* 0x00000000e3ac783b */ /* 0x000ea80000000200 */
[----:B------:R-:W4:Y:S04]  /*d7b0*/  LDSM.16.M88.4 R176, [R219] ;  /* 0x00000000dbb0783b */ /* 0x000f280000000200 */
[----:B------:R-:W2:Y:S04]  /*d7c0*/  LDSM.16.M88.4 R180, [R218] ;  /* 0x00000000dab4783b */ /* 0x000ea80000000200 */
[----:B------:R-:W2:Y:S01]  /*d7d0*/  LDSM.16.M88.4 R184, [R217] ;  /* 0x00000000d9b8783b */ /* 0x000ea20000000200 */
[C---:B-1----:R-:W-:Y:S03]  /*d7e0*/  HMMA.16816.F32 R4, R32.reuse, R8, RZ ;  /* 0x000000082004723c */ /* 0x042fe600000018ff */
[----:B------:R-:W-:Y:S04]  /*d7f0*/  LDSM.16.M88.4 R188, [R223+0x11000] ;  /* 0x01100000dfbc783b */ /* 0x000fe80000000200 */
[----:B------:R-:W-:Y:S01]  /*d800*/  LDSM.16.M88.4 R192, [R223+0x11800] ;  /* 0x01180000dfc0783b */ /* 0x000fe20000000200 */
[C---:B------:R-:W-:Y:S03]  /*d810*/  HMMA.16816.F32 R8, R32.reuse, R10, RZ ;  /* 0x0000000a2008723c */ /* 0x040fe600000018ff */
[----:B------:R-:W-:Y:S04]  /*d820*/  LDSM.16.M88.4 R196, [R216] ;  /* 0x00000000d8c4783b */ /* 0x000fe80000000200 */
[----:B------:R-:W-:Y:S01]  /*d830*/  LDSM.16.M88.4 R200, [R216+0x2000] ;  /* 0x00200000d8c8783b */ /* 0x000fe20000000200 */
[C---:B---3--:R-:W-:Y:S08]  /*d840*/  HMMA.16816.F32 R12, R32.reuse, R16, RZ ;  /* 0x00000010200c723c */ /* 0x048ff000000018ff */
[C---:B------:R-:W-:Y:S08]  /*d850*/  HMMA.16816.F32 R16, R32.reuse, R18, RZ ;  /* 0x000000122010723c */ /* 0x040ff000000018ff */
[C---:B------:R-:W-:Y:S08]  /*d860*/  HMMA.16816.F32 R20, R32.reuse, R24, RZ ;  /* 0x000000182014723c */ /* 0x040ff000000018ff */
[C---:B------:R-:W-:Y:S08]  /*d870*/  HMMA.16816.F32 R24, R32.reuse, R26, RZ ;  /* 0x0000001a2018723c */ /* 0x040ff000000018ff */
[C---:B------:R-:W-:Y:S08]  /*d880*/  HMMA.16816.F32 R28, R32.reuse, R164, RZ ;  /* 0x000000a4201c723c */ /* 0x040ff000000018ff */
[----:B------:R-:W-:Y:S01]  /*d890*/  HMMA.16816.F32 R32, R32, R166, RZ ;  /* 0x000000a62020723c */ /* 0x000fe200000018ff */
[----:B------:R-:W-:Y:S07]  /*d8a0*/  LDSM.16.M88.4 R164, [R226] ;  /* 0x00000000e2a4783b */ /* 0x000fee0000000200 */
[C---:B--2---:R-:W-:Y:S08]  /*d8b0*/  HMMA.16816.F32 R4, R168.reuse, R172, R4 ;  /* 0x000000aca804723c */ /* 0x044ff00000001804 */
[C---:B------:R-:W-:Y:S01]  /*d8c0*/  HMMA.16816.F32 R8, R168.reuse, R174, R8 ;  /* 0x000000aea808723c */ /* 0x040fe20000001808 */
[----:B------:R-:W1:Y:S07]  /*d8d0*/  LDSM.16.M88.4 R172, [R223+0x10000] ;  /* 0x01000000dfac783b */ /* 0x000e6e0000000200 */
[C---:B----4-:R-:W-:Y:S08]  /*d8e0*/  HMMA.16816.F32 R12, R168.reuse, R176, R12 ;  /* 0x000000b0a80c723c */ /* 0x050ff0000000180c */
[C---:B------:R-:W-:Y:S01]  /*d8f0*/  HMMA.16816.F32 R16, R168.reuse, R178, R16 ;  /* 0x000000b2a810723c */ /* 0x040fe20000001810 */
[----:B------:R-:W2:Y:S07]  /*d900*/  LDSM.16.M88.4 R176, [R223+0x10800] ;  /* 0x01080000dfb0783b */ /* 0x000eae0000000200 */
[C---:B------:R-:W-:Y:S08]  /*d910*/  HMMA.16816.F32 R20, R168.reuse, R180, R20 ;  /* 0x000000b4a814723c */ /* 0x040ff00000001814 */
[C---:B------:R-:W-:Y:S01]  /*d920*/  HMMA.16816.F32 R24, R168.reuse, R182, R24 ;  /* 0x000000b6a818723c */ /* 0x040fe20000001818 */
[----:B------:R-:W3:Y:S07]  /*d930*/  LDSM.16.M88.4 R180, [R225] ;  /* 0x00000000e1b4783b */ /* 0x000eee0000000200 */
[C---:B------:R-:W-:Y:S08]  /*d940*/  HMMA.16816.F32 R28, R168.reuse, R184, R28 ;  /* 0x000000b8a81c723c */ /* 0x040ff0000000181c */
[----:B------:R-:W-:Y:S01]  /*d950*/  HMMA.16816.F32 R32, R168, R186, R32 ;  /* 0x000000baa820723c */ /* 0x000fe20000001820 */
[----:B------:R-:W4:Y:S04]  /*d960*/  LDSM.16.M88.4 R168, [R216+0x800] ;  /* 0x00080000d8a8783b */ /* 0x000f280000000200 */
[----:B------:R-:W-:Y:S03]  /*d970*/  LDSM.16.M88.4 R184, [R216+0x1800] ;  /* 0x00180000d8b8783b */ /* 0x000fe60000000200 */
        /* <DEDUP_REMOVED lines=9> */
[C---:B------:R-:W-:Y:S08]  /*da10*/  HMMA.16816.F32 R28, R164.reuse, R192, R28 ;  /* 0x000000c0a41c723c */ /* 0x040ff0000000181c */
[----:B------:R-:W-:Y:S01]  /*da20*/  HMMA.16816.F32 R32, R164, R194, R32 ;  /* 0x000000c2a420723c */ /* 0x000fe20000001820 */
[----:B------:R-:W2:Y:S04]  /*da30*/  LDSM.16.M88.4 R164, [R229+0x12800] ;  /* 0x01280000e5a4783b */ /* 0x000ea80000000200 */
[----:B------:R-:W2:Y:S03]  /*da40*/  LDSM.16.M88.4 R192, [R229+0x13000] ;  /* 0x01300000e5c0783b */ /* 0x000ea60000000200 */
[C---:B---3--:R-:W-:Y:S08]  /*da50*/  HMMA.16816.F32 R4, R180.reuse, R196, R4 ;  /* 0x000000c4b404723c */ /* 0x048ff00000001804 */
[C---:B------:R-:W-:Y:S01]  /*da60*/  HMMA.16816.F32 R8, R180.reuse, R198, R8 ;  /* 0x000000c6b408723c */ /* 0x040fe20000001808 */
[----:B------:R-:W3:Y:S07]  /*da70*/  LDSM.16.M88.4 R196, [R229+0x13800] ;  /* 0x01380000e5c4783b */ /* 0x000eee0000000200 */
[C---:B----4-:R-:W-:Y:S08]  /*da80*/  HMMA.16816.F32 R12, R180.reuse, R168, R12 ;  /* 0x000000a8b40c723c */ /* 0x050ff0000000180c */
[C---:B------:R-:W-:Y:S01]  /*da90*/  HMMA.16816.F32 R16, R180.reuse, R170, R16 ;  /* 0x000000aab410723c */ /* 0x040fe20000001810 */
[----:B------:R-:W-:Y:S07]  /*daa0*/  LDSM.16.M88.4 R168, [R228+0x4000] ;  /* 0x00400000e4a8783b */ /* 0x000fee0000000200 */
[C---:B-1----:R-:W-:Y:S08]  /*dab0*/  HMMA.16816.F32 R20, R180.reuse, R172, R20 ;  /* 0x000000acb414723c */ /* 0x042ff00000001814 */
[C---:B------:R-:W-:Y:S01]  /*dac0*/  HMMA.16816.F32 R24, R180.reuse, R174, R24 ;  /* 0x000000aeb418723c */ /* 0x040fe20000001818 */
[----:B------:R-:W1:Y:S07]  /*dad0*/  LDSM.16.M88.4 R172, [R215] ;  /* 0x00000000d7ac783b */ /* 0x000e6e0000000200 */
[C---:B------:R-:W-:Y:S08]  /*dae0*/  HMMA.16816.F32 R28, R180.reuse, R184, R28 ;  /* 0x000000b8b41c723c */ /* 0x040ff0000000181c */
[----:B------:R-:W-:Y:S01]  /*daf0*/  HMMA.16816.F32 R32, R180, R186, R32 ;  /* 0x000000bab420723c */ /* 0x000fe20000001820 */
[----:B------:R-:W4:Y:S04]  /*db00*/  LDSM.16.M88.4 R180, [R214] ;  /* 0x00000000d6b4783b */ /* 0x000f280000000200 */
[----:B------:R-:W1:Y:S03]  /*db10*/  LDSM.16.M88.4 R184, [R213] ;  /* 0x00000000d5b8783b */ /* 0x000e660000000200 */
[C---:B--2---:R-:W-:Y:S08]  /*db20*/  HMMA.16816.F32 R4, R176.reuse, R188, R4 ;  /* 0x000000bcb004723c */ /* 0x044ff00000001804 */
[C---:B------:R-:W-:Y:S01]  /*db30*/  HMMA.16816.F32 R8, R176.reuse, R190, R8 ;  /* 0x000000beb008723c */ /* 0x040fe20000001808 */
[----:B------:R-:W-:Y:S07]  /*db40*/  LDSM.16.M88.4 R188, [R226+0x4000] ;  /* 0x00400000e2bc783b */ /* 0x000fee0000000200 */
        /* <DEDUP_REMOVED lines=9> */
[----:B------:R-:W-:Y:S03]  /*dbe0*/  LDSM.16.M88.4 R196, [R225+0x4000] ;  /* 0x00400000e1c4783b */ /* 0x000fe60000000200 */
[C---:B-1----:R-:W-:Y:S08]  /*dbf0*/  HMMA.16816.F32 R4, R168.reuse, R172, R4 ;  /* 0x000000aca804723c */ /* 0x042ff00000001804 */
[C---:B------:R-:W-:Y:S01]  /*dc00*/  HMMA.16816.F32 R8, R168.reuse, R174, R8 ;  /* 0x000000aea808723c */ /* 0x040fe20000001808 */
[----:B------:R-:W1:Y:S07]  /*dc10*/  LDSM.16.M88.4 R172, [R223+0x13000] ;  /* 0x01300000dfac783b */ /* 0x000e6e0000000200 */
[C---:B----4-:R-:W-:Y:S08]  /*dc20*/  HMMA.16816.F32 R12, R168.reuse, R180, R12 ;  /* 0x000000b4a80c723c */ /* 0x050ff0000000180c */
[C---:B------:R-:W-:Y:S01]  /*dc30*/  HMMA.16816.F32 R16, R168.reuse, R182, R16 ;  /* 0x000000b6a810723c */ /* 0x040fe20000001810 */
[----:B------:R-:W4:Y:S07]  /*dc40*/  LDSM.16.M88.4 R180, [R223+0x13800] ;  /* 0x01380000dfb4783b */ /* 0x000f2e0000000200 */
[C---:B------:R-:W-:Y:S08]  /*dc50*/  HMMA.16816.F32 R20, R168.reuse, R184, R20 ;  /* 0x000000b8a814723c */ /* 0x040ff00000001814 */
[C---:B------:R-:W-:Y:S01]  /*dc60*/  HMMA.16816.F32 R24, R168.reuse, R186, R24 ;  /* 0x000000baa818723c */ /* 0x040fe20000001818 */
[----:B------:R-:W-:Y:S07]  /*dc70*/  LDSM.16.M88.4 R184, [R230+0x8000] ;  /* 0x00800000e6b8783b */ /* 0x000fee0000000200 */
[C---:B--2---:R-:W-:Y:S08]  /*dc80*/  HMMA.16816.F32 R28, R168.reuse, R164, R28 ;  /* 0x000000a4a81c723c */ /* 0x044ff0000000181c */
[----:B------:R-:W-:Y:S01]  /*dc90*/  HMMA.16816.F32 R32, R168, R166, R32 ;  /* 0x000000a6a820723c */ /* 0x000fe20000001820 */
[----:B------:R-:W2:Y:S04]  /*dca0*/  LDSM.16.M88.4 R164, [R216+0x2800] ;  /* 0x00280000d8a4783b */ /* 0x000ea80000000200 */
[----:B------:R-:W2:Y:S03]  /*dcb0*/  LDSM.16.M88.4 R168, [R216+0x3000] ;  /* 0x00300000d8a8783b */ /* 0x000ea60000000200 */
[C---:B------:R-:W-:Y:S08]  /*dcc0*/  HMMA.16816.F32 R4, R188.reuse, R192, R4 ;  /* 0x000000c0bc04723c */ /* 0x040ff00000001804 */
[C---:B------:R-:W-:Y:S01]  /*dcd0*/  HMMA.16816.F32 R8, R188.reuse, R194, R8 ;  /* 0x000000c2bc08723c */ /* 0x040fe20000001808 */
[----:B------:R-:W-:Y:S07]  /*dce0*/  LDSM.16.M88.4 R192, [R229+0x14000] ;  /* 0x01400000e5c0783b */ /* 0x000fee0000000200 */
[C---:B---3--:R-:W-:Y:S08]  /*dcf0*/  HMMA.16816.F32 R12, R188.reuse, R176, R12 ;  /* 0x000000b0bc0c723c */ /* 0x048ff0000000180c */
[C---:B------:R-:W-:Y:S01]  /*dd00*/  HMMA.16816.F32 R16, R188.reuse, R178, R16 ;  /* 0x000000b2bc10723c */ /* 0x040fe20000001810 */
[----:B------:R-:W3:Y:S07]  /*dd10*/  LDSM.16.M88.4 R176, [R216+0x3800] ;  /* 0x00380000d8b0783b */ /* 0x000eee0000000200 */
[C---:B-1----:R-:W-:Y:S08]  /*dd20*/  HMMA.16816.F32 R20, R188.reuse, R172, R20 ;  /* 0x000000acbc14723c */ /* 0x042ff00000001814 */
[C---:B------:R-:W-:Y:S01]  /*dd30*/  HMMA.16816.F32 R24, R188.reuse, R174, R24 ;  /* 0x000000aebc18723c */ /* 0x040fe20000001818 */
[----:B------:R-:W1:Y:S07]  /*dd40*/  LDSM.16.M88.4 R172, [R229+0x14800] ;  /* 0x01480000e5ac783b */ /* 0x000e6e0000000200 */
[C---:B----4-:R-:W-:Y:S08]  /*dd50*/  HMMA.16816.F32 R28, R188.reuse, R180, R28 ;  /* 0x000000b4bc1c723c */ /* 0x050ff0000000181c */
[----:B------:R-:W-:Y:S01]  /*dd60*/  HMMA.16816.F32 R32, R188, R182, R32 ;  /* 0x000000b6bc20723c */ /* 0x000fe20000001820 */
[----:B------:R-:W4:Y:S04]  /*dd70*/  LDSM.16.M88.4 R180, [R229+0x15000] ;  /* 0x01500000e5b4783b */ /* 0x000f280000000200 */
[----:B------:R-:W1:Y:S03]  /*dd80*/  LDSM.16.M88.4 R188, [R229+0x15800] ;  /* 0x01580000e5bc783b */ /* 0x000e660000000200 */
[C---:B------:R-:W-:Y:S08]  /*dd90*/  HMMA.16816.F32 R4, R196.reuse, R200, R4 ;  /* 0x000000c8c404723c */ /* 0x040ff00000001804 */
[C---:B------:R-:W-:Y:S01]  /*dda0*/  HMMA.16816.F32 R8, R196.reuse, R202, R8 ;  /* 0x000000cac408723c */ /* 0x040fe20000001808 */
[----:B------:R-:W-:Y:S07]  /*ddb0*/  LDSM.16.M88.4 R200, [R223+0x14800] ;  /* 0x01480000dfc8783b */ /* 0x000fee0000000200 */
[C---:B--2---:R-:W-:Y:S08]  /*ddc0*/  HMMA.16816.F32 R12, R196.reuse, R164, R12 ;  /* 0x000000a4c40c723c */ /* 0x044ff0000000180c */
[C---:B------:R-:W-:Y:S01]  /*ddd0*/  HMMA.16816.F32 R16, R196.reuse, R166, R16 ;  /* 0x000000a6c410723c */ /* 0x040fe20000001810 */
[----:B------:R-:W-:Y:S07]  /*dde0*/  LDSM.16.M88.4 R164, [R228+0x8000] ;  /* 0x00800000e4a4783b */ /* 0x000fee0000000200 */
[C---:B------:R-:W-:Y:S08]  /*ddf0*/  HMMA.16816.F32 R20, R196.reuse, R168, R20 ;  /* 0x000000a8c414723c */ /* 0x040ff00000001814 */
[C---:B------:R-:W-:Y:S01]  /*de00*/  HMMA.16816.F32 R24, R196.reuse, R170, R24 ;  /* 0x000000aac418723c */ /* 0x040fe20000001818 */
[----:B------:R-:W2:Y:S07]  /*de10*/  LDSM.16.M88.4 R168, [R211] ;  /* 0x00000000d3a8783b */ /* 0x000eae0000000200 */
[C---:B---3--:R-:W-:Y:S08]  /*de20*/  HMMA.16816.F32 R28, R196.reuse, R176, R28 ;  /* 0x000000b0c41c723c */ /* 0x048ff0000000181c */
[----:B------:R-:W-:Y:S01]  /*de30*/  HMMA.16816.F32 R32, R196, R178, R32 ;  /* 0x000000b2c420723c */ /* 0x000fe20000001820 */
[----:B------:R-:W3:Y:S04]  /*de40*/  LDSM.16.M88.4 R176, [R210] ;  /* 0x00000000d2b0783b */ /* 0x000ee80000000200 */
[----:B------:R-:W-:Y:S03]  /*de50*/  LDSM.16.M88.4 R196, [R208] ;  /* 0x00000000d0c4783b */ /* 0x000fe60000000200 */
[C---:B------:R-:W-:Y:S08]  /*de60*/  HMMA.16816.F32 R4, R184.reuse, R192, R4 ;  /* 0x000000c0b804723c */ /* 0x040ff00000001804 */
[C---:B------:R-:W-:Y:S01]  /*de70*/  HMMA.16816.F32 R8, R184.reuse, R194, R8 ;  /* 0x000000c2b808723c */ /* 0x040fe20000001808 */
[----:B------:R-:W2:Y:S07]  /*de80*/  LDSM.16.M88.4 R192, [R209] ;  /* 0x00000000d1c0783b */ /* 0x000eae0000000200 */
[C---:B-1----:R-:W-:Y:S08]  /*de90*/  HMMA.16816.F32 R12, R184.reuse, R172, R12 ;  /* 0x000000acb80c723c */ /* 0x042ff0000000180c */
[C---:B------:R-:W-:Y:S01]  /*dea0*/  HMMA.16816.F32 R16, R184.reuse, R174, R16 ;  /* 0x000000aeb810723c */ /* 0x040fe20000001810 */
[----:B------:R-:W-:Y:S07]  /*deb0*/  LDSM.16.M88.4 R172, [R226+0x8000] ;  /* 0x00800000e2ac783b */ /* 0x000fee0000000200 */
[C---:B----4-:R-:W-:Y:S08]  /*dec0*/  HMMA.16816.F32 R20, R184.reuse, R180, R20 ;  /* 0x000000b4b814723c */ /* 0x050ff00000001814 */
        /* <DEDUP_REMOVED lines=15> */
[C---:B------:R-:W-:Y:S08]  /*dfc0*/  HMMA.16816.F32 R28, R164.reuse, R196, R28 ;  /* 0x000000c4a41c723c */ /* 0x040ff0000000181c */
[----:B------:R-:W-:Y:S01]  /*dfd0*/  HMMA.16816.F32 R32, R164, R198, R32 ;  /* 0x000000c6a420723c */ /* 0x000fe20000001820 */
[----:B------:R-:W4:Y:S04]  /*dfe0*/  LDSM.16.M88.4 R164, [R225+0x8000] ;  /* 0x00800000e1a4783b */ /* 0x000f280000000200 */
[----:B------:R-:W-:Y:S03]  /*dff0*/  LDSM.16.M88.4 R196, [R229+0x17000] ;  /* 0x01700000e5c4783b */ /* 0x000fe60000000200 */
[C---:B-1----:R-:W-:Y:S08]  /*e000*/  HMMA.16816.F32 R4, R172.reuse, R180, R4 ;  /* 0x000000b4ac04723c */ /* 0x042ff00000001804 */
[C---:B------:R-:W-:Y:S01]  /*e010*/  HMMA.16816.F32 R8, R172.reuse, R182, R8 ;  /* 0x000000b6ac08723c */ /* 0x040fe20000001808 */
[----:B------:R-:W1:Y:S07]  /*e020*/  LDSM.16.M88.4 R180, [R216+0x4800] ;  /* 0x00480000d8b4783b */ /* 0x000e6e0000000200 */
[C---:B------:R-:W-:Y:S08]  /*e030*/  HMMA.16816.F32 R12, R172.reuse, R200, R12 ;  /* 0x000000c8ac0c723c */ /* 0x040ff0000000180c */
[C---:B------:R-:W-:Y:S08]  /*e040*/  HMMA.16816.F32 R16, R172.reuse, R202, R16 ;  /* 0x000000caac10723c */ /* 0x040ff00000001810 */
[C---:B--2---:R-:W-:Y:S08]  /*e050*/  HMMA.16816.F32 R20, R172.reuse, R168, R20 ;  /* 0x000000a8ac14723c */ /* 0x044ff00000001814 */
[C---:B------:R-:W-:Y:S01]  /*e060*/  HMMA.16816.F32 R24, R172.reuse, R170, R24 ;  /* 0x000000aaac18723c */ /* 0x040fe20000001818 */
[----:B------:R-:W-:Y:S07]  /*e070*/  LDSM.16.M88.4 R168, [R230+0xc000] ;  /* 0x00c00000e6a8783b */ /* 0x000fee0000000200 */
[C---:B---3--:R-:W-:Y:S08]  /*e080*/  HMMA.16816.F32 R28, R172.reuse, R176, R28 ;  /* 0x000000b0ac1c723c */ /* 0x048ff0000000181c */
[----:B------:R-:W-:Y:S01]  /*e090*/  HMMA.16816.F32 R32, R172, R178, R32 ;  /* 0x000000b2ac20723c */ /* 0x000fe20000001820 */
[----:B------:R-:W2:Y:S04]  /*e0a0*/  LDSM.16.M88.4 R172, [R229+0x16000] ;  /* 0x01600000e5ac783b */ /* 0x000ea80000000200 */
[----:B------:R-:W3:Y:S03]  /*e0b0*/  LDSM.16.M88.4 R176, [R229+0x16800] ;  /* 0x01680000e5b0783b */ /* 0x000ee60000000200 */
[C---:B----4-:R-:W-:Y:S08]  /*e0c0*/  HMMA.16816.F32 R4, R164.reuse, R184, R4 ;  /* 0x000000b8a404723c */ /* 0x050ff00000001804 */
[C---:B------:R-:W-:Y:S01]  /*e0d0*/  HMMA.16816.F32 R8, R164.reuse, R186, R8 ;  /* 0x000000baa408723c */ /* 0x040fe20000001808 */
[----:B------:R-:W-:Y:S07]  /*e0e0*/  LDSM.16.M88.4 R184, [R228+0xc000] ;  /* 0x00c00000e4b8783b */ /* 0x000fee0000000200 */
[C---:B-1----:R-:W-:Y:S08]  /*e0f0*/  HMMA.16816.F32 R12, R164.reuse, R180, R12 ;  /* 0x000000b4a40c723c */ /* 0x042ff0000000180c */
[C---:B------:R-:W-:Y:S01]  /*e100*/  HMMA.16816.F32 R16, R164.reuse, R182, R16 ;  /* 0x000000b6a410723c */ /* 0x040fe20000001810 */
[----:B------:R-:W1:Y:S07]  /*e110*/  LDSM.16.M88.4 R180, [R229+0x17800] ;  /* 0x01780000e5b4783b */ /* 0x000e6e0000000200 */
[C---:B------:R-:W-:Y:S08]  /*e120*/  HMMA.16816.F32 R20, R164.reuse, R188, R20 ;  /* 0x000000bca414723c */ /* 0x040ff00000001814 */
[C---:B------:R-:W-:Y:S01]  /*e130*/  HMMA.16816.F32 R24, R164.reuse, R190, R24 ;  /* 0x000000bea418723c */ /* 0x040fe20000001818 */
[----:B------:R-:W4:Y:S07]  /*e140*/  LDSM.16.M88.4 R188, [R207] ;  /* 0x00000000cfbc783b */ /* 0x000f2e0000000200 */
[C---:B------:R-:W-:Y:S08]  /*e150*/  HMMA.16816.F32 R28, R164.reuse, R192, R28 ;  /* 0x000000c0a41c723c */ /* 0x040ff0000000181c */
[----:B------:R-:W-:Y:S01]  /*e160*/  HMMA.16816.F32 R32, R164, R194, R32 ;  /* 0x000000c2a420723c */ /* 0x000fe20000001820 */
[----:B------:R-:W1:Y:S04]  /*e170*/  LDSM.16.M88.4 R164, [R206] ;  /* 0x00000000cea4783b */ /* 0x000e680000000200 */
[----:B------:R-:W-:Y:S03]  /*e180*/  LDSM.16.M88.4 R192, [R226+0xc000] ;  /* 0x00c00000e2c0783b */ /* 0x000fe60000000200 */
[C---:B--2---:R-:W-:Y:S08]  /*e190*/  HMMA.16816.F32 R4, R168.reuse, R172, R4 ;  /* 0x000000aca804723c */ /* 0x044ff00000001804 */
[C---:B------:R-:W-:Y:S01]  /*e1a0*/  HMMA.16816.F32 R8, R168.reuse, R174, R8 ;  /* 0x000000aea808723c */ /* 0x040fe20000001808 */
[----:B------:R-:W2:Y:S07]  /*e1b0*/  LDSM.16.M88.4 R172, [R205] ;  /* 0x00000000cdac783b */ /* 0x000eae0000000200 */
[C---:B---3--:R-:W-:Y:S08]  /*e1c0*/  HMMA.16816.F32 R12, R168.reuse, R176, R12 ;  /* 0x000000b0a80c723c */ /* 0x048ff0000000180c */
[C---:B------:R-:W-:Y:S01]  /*e1d0*/  HMMA.16816.F32 R16, R168.reuse, R178, R16 ;  /* 0x000000b2a810723c */ /* 0x040fe20000001810 */
[----:B------:R-:W3:Y:S07]  /*e1e0*/  LDSM.16.M88.4 R176, [R204] ;  /* 0x00000000ccb0783b */ /* 0x000eee0000000200 */
[C---:B------:R-:W-:Y:S08]  /*e1f0*/  HMMA.16816.F32 R20, R168.reuse, R196, R20 ;  /* 0x000000c4a814723c */ /* 0x040ff00000001814 */
[C---:B------:R-:W-:Y:S01]  /*e200*/  HMMA.16816.F32 R24, R168.reuse, R198, R24 ;  /* 0x000000c6a818723c */ /* 0x040fe20000001818 */
[----:B------:R-:W2:Y:S07]  /*e210*/  LDSM.16.M88.4 R196, [R223+0x16000] ;  /* 0x01600000dfc4783b */ /* 0x000eae0000000200 */
[C---:B-1----:R-:W-:Y:S08]  /*e220*/  HMMA.16816.F32 R28, R168.reuse, R180, R28 ;  /* 0x000000b4a81c723c */ /* 0x042ff0000000181c */
[----:B------:R-:W-:Y:S01]  /*e230*/  HMMA.16816.F32 R32, R168, R182, R32 ;  /* 0x000000b6a820723c */ /* 0x000fe20000001820 */
[----:B------:R-:W1:Y:S04]  /*e240*/  LDSM.16.M88.4 R168, [R223+0x16800] ;  /* 0x01680000dfa8783b */ /* 0x000e680000000200 */
[----:B------:R-:W1:Y:S03]  /*e250*/  LDSM.16.M88.4 R180, [R223+0x17000] ;  /* 0x01700000dfb4783b */ /* 0x000e660000000200 */
[C---:B----4-:R-:W-:Y:S08]  /*e260*/  HMMA.16816.F32 R4, R184.reuse, R188, R4 ;  /* 0x000000bcb804723c */ /* 0x050ff00000001804 */
[C---:B------:R-:W-:Y:S01]  /*e270*/  HMMA.16816.F32 R8, R184.reuse, R190, R8 ;  /* 0x000000beb808723c */ /* 0x040fe20000001808 */
[----:B------:R-:W-:Y:S07]  /*e280*/  LDSM.16.M88.4 R188, [R216+0x7800] ;  /* 0x00780000d8bc783b */ /* 0x000fee0000000200 */
[C---:B------:R-:W-:Y:S08]  /*e290*/  HMMA.16816.F32 R12, R184.reuse, R164, R12 ;  /* 0x000000a4b80c723c */ /* 0x040ff0000000180c */
[C---:B------:R-:W-:Y:S01]  /*e2a0*/  HMMA.16816.F32 R16, R184.reuse, R166, R16 ;  /* 0x000000a6b810723c */ /* 0x040fe20000001810 */
[----:B------:R-:W4:Y:S07]  /*e2b0*/  LDSM.16.M88.4 R164, [R223+0x17800] ;  /* 0x01780000dfa4783b */ /* 0x000f2e0000000200 */
[C---:B--2---:R-:W-:Y:S08]  /*e2c0*/  HMMA.16816.F32 R20, R184.reuse, R172, R20 ;  /* 0x000000acb814723c */ /* 0x044ff00000001814 */
        /* <DEDUP_REMOVED lines=8> */
[C---:B-1----:R-:W-:Y:S08]  /*e350*/  HMMA.16816.F32 R12, R192.reuse, R168, R12 ;  /* 0x000000a8c00c723c */ /* 0x042ff0000000180c */
[C---:B------:R-:W-:Y:S01]  /*e360*/  HMMA.16816.F32 R16, R192.reuse, R170, R16 ;  /* 0x000000aac010723c */ /* 0x040fe20000001810 */
[----:B------:R-:W1:Y:S01]  /*e370*/  LDSM.16.M88.4 R168, [R216+0x7000] ;  /* 0x00700000d8a8783b */ /* 0x000e620000000200 */
[----:B------:R-:W-:Y:S04]  /*e380*/  DEPBAR.LE SB0, 0x0 ;  /* 0x000080000000791a */ /* 0x000fe80000000000 */
[----:B------:R-:W-:Y:S02]  /*e390*/  BAR.SYNC.DEFER_BLOCKING 0x0 ;  /* 0x0000000000007b1d */ /* 0x000fe40000010000 */
[C---:B------:R-:W-:Y:S08]  /*e3a0*/  HMMA.16816.F32 R20, R192.reuse, R180, R20 ;  /* 0x000000b4c014723c */ /* 0x040ff00000001814 */
[C---:B------:R-:W-:Y:S08]  /*e3b0*/  HMMA.16816.F32 R24, R192.reuse, R182, R24 ;  /* 0x000000b6c018723c */ /* 0x040ff00000001818 */
[C---:B----4-:R-:W-:Y:S07]  /*e3c0*/  HMMA.16816.F32 R28, R192.reuse, R164, R28 ;  /* 0x000000a4c01c723c */ /* 0x050fee000000181c */
[----:B------:R-:W-:Y:S01]  /*e3d0*/  IMAD.U32 R165, RZ, RZ, UR8 ;  /* 0x00000008ffa57e24 */ /* 0x000fe2000f8e00ff */
[----:B------:R-:W-:Y:S01]  /*e3e0*/  HMMA.16816.F32 R32, R192, R166, R32 ;  /* 0x000000a6c020723c */ /* 0x000fe20000001820 */
[----:B------:R-:W-:Y:S06]  /*e3f0*/  IMAD.U32 R164, RZ, RZ, UR8 ;  /* 0x00000008ffa47e24 */ /* 0x000fec000f8e00ff */
[----:B------:R-:W-:Y:S01]  /*e400*/  IMAD.U32 R166, RZ, RZ, UR8 ;  /* 0x00000008ffa67e24 */ /* 0x000fe2000f8e00ff */
[C---:B--2---:R-:W-:Y:S08]  /*e410*/  HMMA.16816.F32 R4, R172.reuse, R176, R4 ;  /* 0x000000b0ac04723c */ /* 0x044ff00000001804 */
[C---:B------:R-:W-:Y:S08]  /*e420*/  HMMA.16816.F32 R8, R172.reuse, R178, R8 ;  /* 0x000000b2ac08723c */ /* 0x040ff00000001808 */
[C---:B---3--:R-:W-:Y:S08]  /*e430*/  HMMA.16816.F32 R12, R172.reuse, R184, R12 ;  /* 0x000000b8ac0c723c */ /* 0x048ff0000000180c */
[C---:B------:R-:W-:Y:S08]  /*e440*/  HMMA.16816.F32 R16, R172.reuse, R186, R16 ;  /* 0x000000baac10723c */ /* 0x040ff00000001810 */
[C---:B-1----:R-:W-:Y:S07]  /*e450*/  HMMA.16816.F32 R20, R172.reuse, R168, R20 ;  /* 0x000000a8ac14723c */ /* 0x042fee0000001814 */
[----:B------:R-:W-:Y:S01]  /*e460*/  LEA R168, P5, R3, R242, 0x6 ;  /* 0x000000f203a87211 */ /* 0x000fe200078a30ff */
[C---:B------:R-:W-:Y:S04]  /*e470*/  HMMA.16816.F32 R24, R172.reuse, R170, R24 ;  /* 0x000000aaac18723c */ /* 0x040fe80000001818 */
[----:B------:R-:W-:Y:S03]  /*e480*/  LEA.HI.X.SX32 R169, R166, R243, 0x6, P5 ;  /* 0x000000f3a6a97211 */ /* 0x000fe600028f36ff */
[----:B------:R-:W-:Y:S01]  /*e490*/  LEA R170, P4, R165, R36, 0x6 ;  /* 0x00000024a5aa7211 */ /* 0x000fe200078830ff */
[C---:B------:R-:W-:Y:S04]  /*e4a0*/  HMMA.16816.F32 R28, R172.reuse, R188, R28 ;  /* 0x000000bcac1c723c */ /* 0x040fe8000000181c */
[----:B------:R-:W-:Y:S01]  /*e4b0*/  IMAD.WIDE.U32 R166, R170, c[0x0][0x198], RZ ;  /* 0x00006600aaa67a25 */ /* 0x000fe200078e00ff */
[----:B------:R-:W-:Y:S02]  /*e4c0*/  LEA.HI.X.SX32 R171, R164, R37, 0x6, P4 ;  /* 0x00000025a4ab7211 */ /* 0x000fe400020f36ff */
[----:B------:R1:W5:Y:S01]  /*e4d0*/  LDL.LU.64 R36, [R1+0x8] ;  /* 0x0000080001247983 */ /* 0x0003620000300a00 */
[----:B------:R-:W-:Y:S01]  /*e4e0*/  IMAD R164, R169, c[0x0][0x198], RZ ;  /* 0x00006600a9a47a24 */ /* 0x000fe200078e02ff */
[----:B------:R-:W-:Y:S01]  /*e4f0*/  ISETP.LT.AND P4, PT, RZ, UR4, PT ;  /* 0x00000004ff007c0c */ /* 0x000fe2000bf81270 */
[----:B------:R-:W-:Y:S03]  /*e500*/  HMMA.16816.F32 R32, R172, R190, R32 ;  /* 0x000000beac20723c */ /* 0x000fe60000001820 */
[----:B------:R-:W-:Y:S02]  /*e510*/  IMAD R3, R171, c[0x0][0x198], RZ ;  /* 0x00006600ab037a24 */ /* 0x000fe400078e02ff */
[C---:B------:R-:W-:Y:S02]  /*e520*/  IMAD R164, R168.reuse, c[0x0][0x19c], R164 ;  /* 0x00006700a8a47a24 */ /* 0x040fe400078e02a4 */
[----:B------:R-:W-:Y:S01]  /*e530*/  IMAD.WIDE.U32 R172, R168, c[0x0][0x198], RZ ;  /* 0x00006600a8ac7a25 */ /* 0x000fe200078e00ff */
[-C--:B------:R-:W-:Y:S04]  /*e540*/  LEA R168, P5, R166, R247.reuse, 0x1 ;  /* 0x000000f7a6a87211 */ /* 0x080fe800078a08ff */
[----:B------:R-:W-:Y:S01]  /*e550*/  IADD3 R164, R173, R164, RZ ;  /* 0x000000a4ada47210 */ /* 0x000fe20007ffe0ff */
[----:B------:R-:W-:Y:S01]  /*e560*/  IMAD R3, R170, c[0x0][0x19c], R3 ;  /* 0x00006700aa037a24 */ /* 0x000fe200078e0203 */
[C---:B------:R-:W-:Y:S03]  /*e570*/  LEA R170, P6, R172.reuse, R247, 0x1 ;  /* 0x000000f7acaa7211 */ /* 0x040fe600078c08ff */
[----:B------:R-:W-:Y:S01]  /*e580*/  IMAD.IADD R3, R167, 0x1, R3 ;  /* 0x00000001a7037824 */ /* 0x000fe200078e0203 */
[-C--:B------:R-:W-:Y:S04]  /*e590*/  LEA.HI.X R171, R172, R246.reuse, R164, 0x1, P6 ;  /* 0x000000f6acab7211 */ /* 0x080fe800030f0ca4 */
[----:B------:R-:W-:Y:S01]  /*e5a0*/  LEA.HI.X R169, R166, R246, R3, 0x1, P5 ;  /* 0x000000f6a6a97211 */ /* 0x000fe200028f0c03 */
[----:B-1---5:R-:W-:-:S05]  /*e5b0*/  @P4 BRA `(.L_x_212) ;  /* 0xffffe8e000004947 */ /* 0x022fca000383ffff */
.L_x_211:
        /* <DEDUP_REMOVED lines=122> */
[----:B------:R-:W-:Y:S02]  /*ed60*/  FMUL.FTZ R69, R2, R69 ;  /* 0x0000004502457220 */ /* 0x000fe40000410000 */
        /* <DEDUP_REMOVED lines=101> */
[----:B------:R-:W-:Y:S03]  /*f3c0*/  FMUL.FTZ R13, R2, R153 ;  /* 0x00000099020d7220 */ /* 0x000fe60000410000 */
[C---:B------:R-:W-:Y:S01]  /*f3d0*/  HMMA.16816.F32 R128, R160.reuse, R158, R128 ;  /* 0x0000009ea080723c */ /* 0x040fe20000001880 */
[----:B------:R-:W-:Y:S01]  /*f3e0*/  LDSM.16.MT88.4 R156, [R224+0x18800] ;  /* 0x01880000e09c783b */ /* 0x000fe20000004200 */
[----:B------:R-:W2:Y:S01]  /*f3f0*/  MUFU.EX2 R196, R196 ;  /* 0x000000c400c47308 */ /* 0x000ea20000000800 */
        /* <DEDUP_REMOVED lines=14> */
[C---:B-1----:R-:W-:Y:S03]  /*f4e0*/  HMMA.16816.F32 R132, R160.reuse, R168, R132 ;  /* 0x000000a8a084723c */ /* 0x042fe60000001884 */
[----:B------:R-:W-:Y:S02]  /*f4f0*/  FMUL.FTZ R139, R0, R139 ;  /* 0x0000008b008b7220 */ /* 0x000fe40000410000 */
[--C-:B------:R-:W-:Y:S02]  /*f500*/  FFMA.FTZ R199, R16, c[0x0][0x23c], -R194.reuse ;  /* 0x00008f0010c77a23 */ /* 0x100fe400000108c2 */
[----:B------:R-:W-:Y:S01]  /*f510*/  FFMA.FTZ R200, R17, c[0x0][0x23c], -R194 ;  /* 0x00008f0011c87a23 */ /* 0x000fe200000108c2 */
[C---:B------:R-:W-:Y:S01]  /*f520*/  HMMA.16816.F32 R12, R160.reuse, R170, R12 ;  /* 0x000000aaa00c723c */ /* 0x040fe2000000180c */
[----:B------:R-:W1:Y:S02]  /*f530*/  LDSM.16.MT88.4 R168, [R222+0x18800] ;  /* 0x01880000dea8783b */ /* 0x000e640000004200 */
        /* <DEDUP_REMOVED lines=11> */
[----:B--2---:R-:W-:Y:S01]  /*f5f0*/  F2FP.PACK_AB R148, R196, R195 ;  /* 0x000000c3c494723e */ /* 0x004fe200000000ff */
[----:B------:R-:W-:Y:S01]  /*f600*/  FMUL.FTZ R17, R2, R149 ;  /* 0x0000009502117220 */ /* 0x000fe20000410000 */
[----:B-----5:R-:W-:Y:S01]  /*f610*/  F2FP.PACK_AB R149, R198, R197 ;  /* 0x000000c5c695723e */ /* 0x020fe200000000ff */
[C---:B------:R-:W-:Y:S01]  /*f620*/  HMMA.16816.F32 R140, R160.reuse, R174, R140 ;  /* 0x000000aea08c723c */ /* 0x040fe2000000188c */
[----:B------:R-:W2:Y:S02]  /*f630*/  LDSM.16.MT88.4 R172, [R221+0x18800] ;  /* 0x01880000ddac783b */ /* 0x000ea40000004200 */
        /* <DEDUP_REMOVED lines=9> */
[----:B------:R-:W-:Y:S01]  /*f6d0*/  FFMA.FTZ R165, R2, R249, R165 ;  /* 0x000000f902a57223 */ /* 0x000fe200000100a5 */
[----:B------:R-:W-:Y:S01]  /*f6e0*/  MOV R2, R164 ;  /* 0x000000a400027202 */ /* 0x000fe20000000f00 */
[----:B------:R-:W-:Y:S03]  /*f6f0*/  FFMA.FTZ R167, R0, R248, R167 ;  /* 0x000000f800a77223 */ /* 0x000fe600000100a7 */
[----:B------:R-:W-:Y:S01]  /*f700*/  HMMA.16816.F32 R144, R160, R154, R144 ;  /* 0x0000009aa090723c */ /* 0x000fe20000001890 */
[----:B------:R-:W3:Y:S02]  /*f710*/  LDSM.16.MT88.4 R152, [R220+0x18800] ;  /* 0x01880000dc98783b */ /* 0x000ee40000004200 */
[----:B------:R-:W-:Y:S01]  /*f720*/  FADD.FTZ R165, R166, R165 ;  /* 0x000000a5a6a57221 */ /* 0x000fe20000010000 */
[----:B------:R-:W-:Y:S01]  /*f730*/  MOV R0, R3 ;  /* 0x0000000300007202 */ /* 0x000fe20000000f00 */
[----:B------:R-:W-:Y:S01]  /*f740*/  FADD.FTZ R167, R188, R167 ;  /* 0x000000a7bca77221 */ /* 0x000fe20000010000 */
[----:B-----5:R-:W-:Y:S01]  /*f750*/  F2FP.PACK_AB R151, R202, R201 ;  /* 0x000000c9ca97723e */ /* 0x020fe200000000ff */
[----:B------:R-:W-:Y:S02]  /*f760*/  FADD.FTZ R165, R189, R165 ;  /* 0x000000a5bda57221 */ /* 0x000fe40000010000 */
        /* <DEDUP_REMOVED lines=9> */
[C---:B-1----:R-:W-:Y:S04]  /*f800*/  HMMA.16816.F32 R36, R148.reuse, R168, R36 ;  /* 0x000000a89424723c */ /* 0x042fe80000001824 */
[----:B------:R-:W-:Y:S02]  /*f810*/  FADD.FTZ R196, R196, R190 ;  /* 0x000000bec4c47221 */ /* 0x000fe40000010000 */
[----:B------:R-:W-:Y:S02]  /*f820*/  FADD.FTZ R198, R198, R192 ;  /* 0x000000c0c6c67221 */ /* 0x000fe40000010000 */
[C---:B------:R-:W-:Y:S01]  /*f830*/  HMMA.16816.F32 R40, R148.reuse, R170, R40 ;  /* 0x000000aa9428723c */ /* 0x040fe20000001828 */
[----:B------:R-:W1:Y:S03]  /*f840*/  LDSM.16.MT88.4 R168, [R224+0x1c800] ;  /* 0x01c80000e0a8783b */ /* 0x000e660000004200 */
[----:B------:R-:W-:Y:S02]  /*f850*/  FADD.FTZ R196, R199, R196 ;  /* 0x000000c4c7c47221 */ /* 0x000fe40000010000 */
[----:B------:R-:W-:Y:S02]  /*f860*/  FADD.FTZ R198, R201, R198 ;  /* 0x000000c6c9c67221 */ /* 0x000fe40000010000 */
[C---:B--2---:R-:W-:Y:S04]  /*f870*/  HMMA.16816.F32 R44, R148.reuse, R172, R44 ;  /* 0x000000ac942c723c */ /* 0x044fe8000000182c */
[----:B------:R-:W-:Y:S02]  /*f880*/  FADD.FTZ R200, R200, R196 ;  /* 0x000000c4c8c87221 */ /* 0x000fe40000010000 */
[----:B------:R-:W-:Y:S02]  /*f890*/  FADD.FTZ R202, R202, R198 ;  /* 0x000000c6caca7221 */ /* 0x000fe40000010000 */
[C---:B------:R-:W-:Y:S04]  /*f8a0*/  HMMA.16816.F32 R48, R148.reuse, R174, R48 ;  /* 0x000000ae9430723c */ /* 0x040fe80000001830 */
[--C-:B------:R-:W-:Y:S02]  /*f8b0*/  FFMA.FTZ R172, R20, c[0x0][0x23c], -R194.reuse ;  /* 0x00008f0014ac7a23 */ /* 0x100fe400000108c2 */
[----:B------:R-:W-:Y:S02]  /*f8c0*/  FFMA.FTZ R173, R21, c[0x0][0x23c], -R194 ;  /* 0x00008f0015ad7a23 */ /* 0x000fe400000108c2 */
[C---:B---3--:R-:W-:Y:S02]  /*f8d0*/  HMMA.16816.F32 R52, R148.reuse, R152, R52 ;  /* 0x000000989434723c */ /* 0x048fe40000001834 */
[----:B------:R-:W2:Y:S02]  /*f8e0*/  MUFU.EX2 R172, R172 ;  /* 0x000000ac00ac7308 */ /* 0x000ea40000000800 */
[--C-:B------:R-:W-:Y:S02]  /*f8f0*/  FFMA.FTZ R174, R22, c[0x0][0x23c], -R193.reuse ;  /* 0x00008f0016ae7a23 */ /* 0x100fe400000108c1 */
[--C-:B------:R-:W-:Y:S02]  /*f900*/  FFMA.FTZ R175, R23, c[0x0][0x23c], -R193.reuse ;  /* 0x00008f0017af7a23 */ /* 0x100fe400000108c1 */
[C---:B------:R-:W-:Y:S01]  /*f910*/  HMMA.16816.F32 R56, R148.reuse, R154, R56 ;  /* 0x0000009a9438723c */ /* 0x040fe20000001838 */
[----:B------:R-:W3:Y:S03]  /*f920*/  LDSM.16.MT88.4 R152, [R221+0x1c800] ;  /* 0x01c80000dd98783b */ /* 0x000ee60000004200 */
[----:B------:R-:W-:Y:S04]  /*f930*/  MUFU.EX2 R173, R173 ;  /* 0x000000ad00ad7308 */ /* 0x000fe80000000800 */
[C---:B----4-:R-:W-:Y:S01]  /*f940*/  HMMA.16816.F32 R60, R148.reuse, R160, R60 ;  /* 0x000000a0943c723c */ /* 0x050fe2000000183c */
[----:B------:R-:W-:Y:S05]  /*f950*/  LDSM.16.MT88.4 R20, [R221+0x1e800] ;  /* 0x01e80000dd14783b */ /* 0x000fea0000004200 */
[----:B------:R-:W4:Y:S02]  /*f960*/  MUFU.EX2 R174, R174 ;  /* 0x000000ae00ae7308 */ /* 0x000f240000000800 */
[C---:B------:R-:W-:Y:S01]  /*f970*/  HMMA.16816.F32 R64, R148.reuse, R162, R64 ;  /* 0x000000a29440723c */ /* 0x040fe20000001840 */
[----:B------:R-:W1:Y:S03]  /*f980*/  LDSM.16.MT88.4 R160, [R220+0x1c800] ;  /* 0x01c80000dca0783b */ /* 0x000e660000004200 */
[----:B--2---:R-:W-:Y:S04]  /*f990*/  FADD.FTZ R200, R172, R200 ;  /* 0x000000c8acc87221 */ /* 0x004fe80000010000 */
[C---:B------:R-:W-:Y:S01]  /*f9a0*/  HMMA.16816.F32 R68, R148.reuse, R176, R68 ;  /* 0x000000b09444723c */ /* 0x040fe20000001844 */
[----:B------:R-:W2:Y:S06]  /*f9b0*/  MUFU.EX2 R175, R175 ;  /* 0x000000af00af7308 */ /* 0x000eac0000000800 */
[--C-:B------:R-:W-:Y:S01]  /*f9c0*/  FFMA.FTZ R176, R24, c[0x0][0x23c], -R194.reuse ;  /* 0x00008f0018b07a23 */ /* 0x100fe200000108c2 */
[C---:B------:R-:W-:Y:S04]  /*f9d0*/  HMMA.16816.F32 R72, R148.reuse, R178, R72 ;  /* 0x000000b29448723c */ /* 0x040fe80000001848 */
[----:B------:R-:W-:Y:S01]  /*f9e0*/  FFMA.FTZ R177, R25, c[0x0][0x23c], -R194 ;  /* 0x00008f0019b17a23 */ /* 0x000fe200000108c2 */
[----:B------:R-:W-:Y:S01]  /*f9f0*/  MUFU.EX2 R176, R176 ;  /* 0x000000b000b07308 */ /* 0x000fe20000000800 */
[----:B----4-:R-:W-:Y:S02]  /*fa00*/  FADD.FTZ R202, R174, R202 ;  /* 0x000000caaeca7221 */ /* 0x010fe40000010000 */
[C---:B------:R-:W-:Y:S04]  /*fa10*/  HMMA.16816.F32 R76, R148.reuse, R180, R76 ;  /* 0x000000b4944c723c */ /* 0x040fe8000000184c */
[--C-:B------:R-:W-:Y:S02]  /*fa20*/  FFMA.FTZ R178, R26, c[0x0][0x23c], -R193.reuse ;  /* 0x00008f001ab27a23 */ /* 0x100fe400000108c1 */
[--C-:B------:R-:W-:Y:S01]  /*fa30*/  FFMA.FTZ R179, R27, c[0x0][0x23c], -R193.reuse ;  /* 0x00008f001bb37a23 */ /* 0x100fe200000108c1 */
[----:B------:R-:W4:Y:S01]  /*fa40*/  MUFU.EX2 R177, R177 ;  /* 0x000000b100b17308 */ /* 0x000f220000000800 */
[C---:B------:R-:W-:Y:S01]  /*fa50*/  HMMA.16816.F32 R80, R148.reuse, R182, R80 ;  /* 0x000000b69450723c */ /* 0x040fe20000001850 */
[----:B------:R-:W-:Y:S03]  /*fa60*/  LDSM.16.MT88.4 R24, [R222+0x19000] ;  /* 0x01900000de18783b */ /* 0x000fe60000004200 */
[--C-:B------:R-:W-:Y:S02]  /*fa70*/  FFMA.FTZ R180, R28, c[0x0][0x23c], -R194.reuse ;  /* 0x00008f001cb47a23 */ /* 0x100fe400000108c2 */
[--C-:B------:R-:W-:Y:S02]  /*fa80*/  FFMA.FTZ R181, R29, c[0x0][0x23c], -R194.reuse ;  /* 0x00008f001db57a23 */ /* 0x100fe400000108c2 */
[C---:B-----5:R-:W-:Y:S01]  /*fa90*/  HMMA.16816.F32 R84, R148.reuse, R156, R84 ;  /* 0x0000009c9454723c */ /* 0x060fe20000001854 */
[----:B------:R-:W-:Y:S03]  /*faa0*/  MUFU.EX2 R178, R178 ;  /* 0x000000b200b27308 */ /* 0x000fe60000000800 */
[--C-:B------:R-:W-:Y:S02]  /*fab0*/  FFMA.FTZ R182, R30, c[0x0][0x23c], -R193.reuse ;  /* 0x00008f001eb67a23 */ /* 0x100fe400000108c1 */
[--C-:B------:R-:W-:Y:S02]  /*fac0*/  FFMA.FTZ R183, R31, c[0x0][0x23c], -R193.reuse ;  /* 0x00008f001fb77a23 */ /* 0x100fe400000108c1 */
[C---:B------:R-:W-:Y:S01]  /*fad0*/  HMMA.16816.F32 R88, R148.reuse, R158, R88 ;  /* 0x0000009e9458723c */ /* 0x040fe20000001858 */
[----:B------:R-:W5:Y:S02]  /*fae0*/  LDSM.16.MT88.4 R156, [R224+0x1e800] ;  /* 0x01e80000e09c783b */ /* 0x000f640000004200 */
[----:B------:R-:W2:Y:S05]  /*faf0*/  MUFU.EX2 R179, R179 ;  /* 0x000000b300b37308 */ /* 0x000eaa0000000800 */
[C---:B-1----:R-:W-:Y:S01]  /*fb00*/  HMMA.16816.F32 R92, R148.reuse, R168, R92 ;  /* 0x000000a8945c723c */ /* 0x042fe2000000185c */
[----:B------:R-:W-:Y:S04]  /*fb10*/  LDSM.16.MT88.4 R28, [R221+0x1f000] ;  /* 0x01f00000dd1c783b */ /* 0x000fe80000004200 */
[----:B------:R-:W1:Y:S03]  /*fb20*/  MUFU.EX2 R180, R180 ;  /* 0x000000b400b47308 */ /* 0x000e660000000800 */
[C---:B------:R-:W-:Y:S01]  /*fb30*/  HMMA.16816.F32 R96, R148.reuse, R170, R96 ;  /* 0x000000aa9460723c */ /* 0x040fe20000001860 */
[----:B------:R-:W1:Y:S06]  /*fb40*/  LDSM.16.MT88.4 R168, [R222+0x1e800] ;  /* 0x01e80000dea8783b */ /* 0x000e6c0000004200 */
[----:B------:R-:W-:Y:S01]  /*fb50*/  MUFU.EX2 R181, R181 ;  /* 0x000000b500b57308 */ /* 0x000fe20000000800 */
[C---:B------:R-:W-:Y:S07]  /*fb60*/  HMMA.16816.F32 R100, R148.reuse, R184, R100 ;  /* 0x000000b89464723c */ /* 0x040fee0000001864 */
[--C-:B------:R-:W-:Y:S01]  /*fb70*/  FFMA.FTZ R184, R32, c[0x0][0x23c], -R194.reuse ;  /* 0x00008f0020b87a23 */ /* 0x100fe200000108c2 */
[C---:B------:R-:W-:Y:S01]  /*fb80*/  HMMA.16816.F32 R104, R148.reuse, R186, R104 ;  /* 0x000000ba9468723c */ /* 0x040fe20000001868 */
[----:B------:R-:W1:Y:S03]  /*fb90*/  MUFU.EX2 R182, R182 ;  /* 0x000000b600b67308 */ /* 0x000e660000000800 */
[----:B------:R-:W-:Y:S02]  /*fba0*/  FFMA.FTZ R194, R33, c[0x0][0x23c], -R194 ;  /* 0x00008f0021c27a23 */ /* 0x000fe400000108c2 */
[--C-:B------:R-:W-:Y:S02]  /*fbb0*/  FFMA.FTZ R185, R34, c[0x0][0x23c], -R193.reuse ;  /* 0x00008f0022b97a23 */ /* 0x100fe400000108c1 */
[C---:B---3--:R-:W-:Y:S03]  /*fbc0*/  HMMA.16816.F32 R108, R148.reuse, R152, R108 ;  /* 0x00000098946c723c */ /* 0x048fe6000000186c */
[----:B------:R-:W3:Y:S01]  /*fbd0*/  MUFU.EX2 R183, R183 ;  /* 0x000000b700b77308 */ /* 0x000ee20000000800 */
[----:B------:R-:W-:Y:S02]  /*fbe0*/  FFMA.FTZ R193, R35, c[0x0][0x23c], -R193 ;  /* 0x00008f0023c17a23 */ /* 0x000fe400000108c1 */
[----:B------:R-:W-:Y:S02]  /*fbf0*/  LDSM.16.MT88.4 R32, [R222+0x19800] ;  /* 0x01980000de20783b */ /* 0x000fe40000004200 */
[C---:B------:R-:W-:Y:S05]  /*fc00*/  HMMA.16816.F32 R112, R148.reuse, R154, R112 ;  /* 0x0000009a9470723c */ /* 0x040fea0000001870 */
[----:B------:R-:W1:Y:S01]  /*fc10*/  MUFU.EX2 R184, R184 ;  /* 0x000000b800b87308 */ /* 0x000e620000000800 */
[----:B------:R-:W2:Y:S02]  /*fc20*/  LDSM.16.MT88.4 R152, [R220+0x1e800] ;  /* 0x01e80000dc98783b */ /* 0x000ea40000004200 */
[C---:B------:R-:W-:Y:S07]  /*fc30*/  HMMA.16816.F32 R116, R148.reuse, R160, R116 ;  /* 0x000000a09474723c */ /* 0x040fee0000001874 */
[----:B------:R-:W-:Y:S01]  /*fc40*/  MUFU.EX2 R194, R194 ;  /* 0x000000c200c27308 */ /* 0x000fe20000000800 */
[C---:B------:R-:W-:Y:S01]  /*fc50*/  HMMA.16816.F32 R120, R148.reuse, R162, R120 ;  /* 0x000000a29478723c */ /* 0x040fe20000001878 */
[----:B------:R-:W-:Y:S07]  /*fc60*/  LDSM.16.MT88.4 R160, [R221+0x19000] ;  /* 0x01900000dda0783b */ /* 0x000fee0000004200 */
[C---:B-----5:R-:W-:Y:S01]  /*fc70*/  HMMA.16816.F32 R124, R148.reuse, R156, R124 ;  /* 0x0000009c947c723c */ /* 0x060fe2000000187c */
[----:B------:R-:W5:Y:S07]  /*fc80*/  MUFU.EX2 R185, R185 ;  /* 0x000000b900b97308 */ /* 0x000f6e0000000800 */
[C---:B------:R-:W-:Y:S01]  /*fc90*/  HMMA.16816.F32 R128, R148.reuse, R158, R128 ;  /* 0x0000009e9480723c */ /* 0x040fe20000001880 */
[----:B------:R-:W3:Y:S02]  /*fca0*/  LDSM.16.MT88.4 R156, [R224+0x19000] ;  /* 0x01900000e09c783b */ /* 0x000ee40000004200 */
[----:B------:R-:W2:Y:S05]  /*fcb0*/  MUFU.EX2 R193, R193 ;  /* 0x000000c100c17308 */ /* 0x000eaa0000000800 */
[C---:B-1----:R-:W-:Y:S08]  /*fcc0*/  HMMA.16816.F32 R132, R148.reuse, R168, R132 ;  /* 0x000000a89484723c */ /* 0x042ff00000001884 */
[C---:B------:R-:W-:Y:S01]  /*fcd0*/  HMMA.16816.F32 R12, R148.reuse, R170, R12 ;  /* 0x000000aa940c723c */ /* 0x040fe2000000180c */
[----:B------:R-:W1:Y:S07]  /*fce0*/  LDSM.16.MT88.4 R168, [R220+0x19000] ;  /* 0x01900000dca8783b */ /* 0x000e6e0000004200 */
[C---:B------:R-:W-:Y:S07]  /*fcf0*/  HMMA.16816.F32 R136, R148.reuse, R20, R136 ;  /* 0x000000149488723c */ /* 0x040fee0000001888 */
[----:B------:R-:W-:Y:S01]  /*fd00*/  F2FP.PACK_AB R20, R173, R172 ;  /* 0x000000acad14723e */ /* 0x000fe200000000ff */
[C---:B------:R-:W-:Y:S04]  /*fd10*/  HMMA.16816.F32 R140, R148.reuse, R22, R140 ;  /* 0x00000016948c723c */ /* 0x040fe8000000188c */
[----:B--2---:R-:W-:Y:S01]  /*fd20*/  F2FP.PACK_AB R21, R175, R174 ;  /* 0x000000aeaf15723e */ /* 0x004fe200000000ff */
[----:B------:R-:W-:Y:S02]  /*fd30*/  FADD.FTZ R173, R173, R200 ;  /* 0x000000c8adad7221 */ /* 0x000fe40000010000 */
[----:B----4-:R-:W-:Y:S01]  /*fd40*/  F2FP.PACK_AB R22, R177, R176 ;  /* 0x000000b0b116723e */ /* 0x010fe200000000ff */
[C---:B------:R-:W-:Y:S04]  /*fd50*/  HMMA.16816.F32 R16, R148.reuse, R152, R16 ;  /* 0x000000989410723c */ /* 0x040fe80000001810 */
[----:B------:R-:W-:Y:S01]  /*fd60*/  F2FP.PACK_AB R23, R179, R178 ;  /* 0x000000b2b317723e */ /* 0x000fe200000000ff */
[----:B------:R-:W-:Y:S02]  /*fd70*/  FADD.FTZ R175, R175, R202 ;  /* 0x000000caafaf7221 */ /* 0x000fe40000010000 */
[----:B------:R-:W-:Y:S01]  /*fd80*/  FADD.FTZ R173, R176, R173 ;  /* 0x000000adb0ad7221 */ /* 0x000fe20000010000 */
[----:B------:R-:W-:Y:S01]  /*fd90*/  HMMA.16816.F32 R144, R148, R154, R144 ;  /* 0x0000009a9490723c */ /* 0x000fe20000001890 */
[----:B------:R-:W2:Y:S03]  /*fda0*/  LDSM.16.MT88.4 R148, [R224+0x1b000] ;  /* 0x01b00000e094783b */ /* 0x000ea60000004200 */
        /* <DEDUP_REMOVED lines=8> */
[----:B------:R-:W-:Y:S02]  /*fe30*/  FADD.FTZ R179, R182, R179 ;  /* 0x000000b3b6b37221 */ /* 0x000fe40000010000 */
[----:B------:R-:W-:Y:S02]  /*fe40*/  FADD.FTZ R177, R181, R177 ;  /* 0x000000b1b5b17221 */ /* 0x000fe40000010000 */
[C---:B------:R-:W-:Y:S04]  /*fe50*/  HMMA.16816.F32 R36, R20.reuse, R24, R36 ;  /* 0x000000181424723c */ /* 0x040fe80000001824 */
[----:B------:R-:W-:Y:S02]  /*fe60*/  FADD.FTZ R179, R183, R179 ;  /* 0x000000b3b7b37221 */ /* 0x000fe40000010000 */
[----:B------:R-:W-:Y:S02]  /*fe70*/  FADD.FTZ R177, R184, R177 ;  /* 0x000000b1b8b17221 */ /* 0x000fe40000010000 */
[C---:B------:R-:W-:Y:S01]  /*fe80*/  HMMA.16816.F32 R40, R20.reuse, R26, R40 ;  /* 0x0000001a1428723c */ /* 0x040fe20000001828 */
[----:B------:R-:W3:Y:S03]  /*fe90*/  LDSM.16.MT88.4 R24, [R220+0x1b000] ;  /* 0x01b00000dc18783b */ /* 0x000ee60000004200 */
[----:B-----5:R-:W-:Y:S02]  /*fea0*/  FADD.FTZ R179, R185, R179 ;  /* 0x000000b3b9b37221 */ /* 0x020fe40000010000 */
[C---:B------:R-:W-:Y:S02]  /*feb0*/  FADD.FTZ R249, R194.reuse, R177 ;  /* 0x000000b1c2f97221 */ /* 0x040fe40000010000 */
[C---:B------:R-:W-:Y:S04]  /*fec0*/  HMMA.16816.F32 R44, R20.reuse, R160, R44 ;  /* 0x000000a0142c723c */ /* 0x040fe8000000182c */
[----:B------:R-:W-:Y:S04]  /*fed0*/  FADD.FTZ R248, R193, R179 ;  /* 0x000000b3c1f87221 */ /* 0x000fe80000010000 */
        /* <DEDUP_REMOVED lines=13> */
[----:B------:R-:W-:Y:S07]  /*ffb0*/  LDSM.16.MT88.4 R156, [R222+0x1f000] ;  /* 0x01f00000de9c783b */ /* 0x000fee0000004200 */
[C---:B------:R-:W-:Y:S08]  /*ffc0*/  HMMA.16816.F32 R84, R20.reuse, R24, R84 ;  /* 0x000000181454723c */ /* 0x040ff00000001854 */
[C---:B------:R-:W-:Y:S01]  /*ffd0*/  HMMA.16816.F32 R88, R20.reuse, R26, R88 ;  /* 0x0000001a1458723c */ /* 0x040fe20000001858 */
[----:B------:R-:W4:Y:S07]  /*ffe0*/  LDSM.16.MT88.4 R24, [R224+0x1f000] ;  /* 0x01f00000e018783b */ /* 0x000f2e0000004200 */
[C---:B-----5:R-:W-:Y:S08]  /*fff0*/  HMMA.16816.F32 R92, R20.reuse, R160, R92 ;  /* 0x000000a0145c723c */ /* 0x060ff0000000185c */
[C---:B------:R-:W-:Y:S08]  /*10000*/  HMMA.16816.F32 R96, R20.reuse, R162, R96 ;  /* 0x000000a21460723c */ /* 0x040ff00000001860 */
[C---:B-1----:R-:W-:Y:S08]  /*10010*/  HMMA.16816.F32 R100, R20.reuse, R168, R100 ;  /* 0x000000a81464723c */ /* 0x042ff00000001864 */
[C---:B------:R-:W-:Y:S01]  /*10020*/  HMMA.16816.F32 R104, R20.reuse, R170, R104 ;  /* 0x000000aa1468723c */ /* 0x040fe20000001868 */
[----:B------:R-:W-:Y:S07]  /*10030*/  LDSM.16.MT88.4 R168, [R220+0x19800] ;  /* 0x01980000dca8783b */ /* 0x000fee0000004200 */
[C---:B--2---:R-:W-:Y:S08]  /*10040*/  HMMA.16816.F32 R108, R20.reuse, R148, R108 ;  /* 0x00000094146c723c */ /* 0x044ff0000000186c */
        /* <DEDUP_REMOVED lines=16> */
[----:B------:R-:W-:Y:S02]  /*10150*/  F2FP.PACK_AB R20, R181, R180 ;  /* 0x000000b4b514723e */ /* 0x000fe400000000ff */
[----:B------:R-:W-:Y:S03]  /*10160*/  F2FP.PACK_AB R21, R183, R182 ;  /* 0x000000b6b715723e */ /* 0x000fe600000000ff */
[----:B------:R-:W-:Y:S02]  /*10170*/  F2FP.PACK_AB R22, R194, R184 ;  /* 0x000000b8c216723e */ /* 0x000fe400000000ff */
[----:B------:R-:W-:Y:S07]  /*10180*/  F2FP.PACK_AB R23, R193, R185 ;  /* 0x000000b9c117723e */ /* 0x000fee00000000ff */
[C---:B--2---:R-:W-:Y:S01]  /*10190*/  HMMA.16816.F32 R160, R20.reuse, R24, R4 ;  /* 0x0000001814a0723c */ /* 0x044fe20000001804 */
[----:B------:R-:W1:Y:S07]  /*101a0*/  LDSM.16.MT88.4 R4, [R222+0x1b800] ;  /* 0x01b80000de04783b */ /* 0x000e6e0000004200 */
[C---:B------:R-:W-:Y:S01]  /*101b0*/  HMMA.16816.F32 R156, R20.reuse, R26, R8 ;  /* 0x0000001a149c723c */ /* 0x040fe20000001808 */
[----:B------:R-:W2:Y:S07]  /*101c0*/  LDSM.16.MT88.4 R8, [R221+0x1b800] ;  /* 0x01b80000dd08783b */ /* 0x000eae0000004200 */
[C---:B------:R-:W-:Y:S01]  /*101d0*/  HMMA.16816.F32 R36, R20.reuse, R32, R36 ;  /* 0x000000201424723c */ /* 0x040fe20000001824 */
[----:B------:R-:W4:Y:S07]  /*101e0*/  LDSM.16.MT88.4 R24, [R220+0x1b800] ;  /* 0x01b80000dc18783b */ /* 0x000f2e0000004200 */
[C---:B------:R-:W-:Y:S01]  /*101f0*/  HMMA.16816.F32 R40, R20.reuse, R34, R40 ;  /* 0x000000221428723c */ /* 0x040fe20000001828 */
[----:B------:R-:W5:Y:S07]  /*10200*/  LDSM.16.MT88.4 R32, [R224+0x1d800] ;  /* 0x01d80000e020783b */ /* 0x000f6e0000004200 */
[C---:B------:R-:W-:Y:S08]  /*10210*/  HMMA.16816.F32 R44, R20.reuse, R152, R44 ;  /* 0x00000098142c723c */ /* 0x040ff0000000182c */
        /* <DEDUP_REMOVED lines=23> */
[C---:B------:R-:W-:Y:S08]  /*10390*/  HMMA.16816.F32 R116, R20.reuse, R168, R116 ;  /* 0x000000a81474723c */ /* 0x040ff00000001874 */
[C---:B------:R-:W-:Y:S08]  /*103a0*/  HMMA.16816.F32 R120, R20.reuse, R170, R120 ;  /* 0x000000aa1478723c */ /* 0x040ff00000001878 */
[C---:B---3--:R-:W-:Y:S08]  /*103b0*/  HMMA.16816.F32 R124, R20.reuse, R28, R124 ;  /* 0x0000001c147c723c */ /* 0x048ff0000000187c */
[C---:B------:R-:W-:Y:S08]  /*103c0*/  HMMA.16816.F32 R128, R20.reuse, R30, R128 ;  /* 0x0000001e1480723c */ /* 0x040ff00000001880 */
[C---:B-1----:R-:W-:Y:S08]  /*103d0*/  HMMA.16816.F32 R132, R20.reuse, R4, R132 ;  /* 0x000000041484723c */ /* 0x042ff00000001884 */
[C---:B------:R-:W-:Y:S08]  /*103e0*/  HMMA.16816.F32 R152, R20.reuse, R6, R12 ;  /* 0x000000061498723c */ /* 0x040ff0000000180c */
[C---:B--2---:R-:W-:Y:S08]  /*103f0*/  HMMA.16816.F32 R136, R20.reuse, R8, R136 ;  /* 0x000000081488723c */ /* 0x044ff00000001888 */
[C---:B------:R-:W-:Y:S08]  /*10400*/  HMMA.16816.F32 R140, R20.reuse, R10, R140 ;  /* 0x0000000a148c723c */ /* 0x040ff0000000188c */
[C---:B----4-:R-:W-:Y:S08]  /*10410*/  HMMA.16816.F32 R148, R20.reuse, R24, R16 ;  /* 0x000000181494723c */ /* 0x050ff00000001810 */
[----:B------:R-:W-:Y:S01]  /*10420*/  HMMA.16816.F32 R144, R20, R26, R144 ;  /* 0x0000001a1490723c */ /* 0x000fe20000001890 */
[----:B------:R-:W-:-:S07]  /*10430*/  @P4 BRA `(.L_x_210) ;  /* 0xffffce1000004947 */ /* 0x000fce000383ffff */
.L_x_209:
        /* <DEDUP_REMOVED lines=406> */
.L_x_214:
[----:B---34-:R-:W-:Y:S05]  /*11da0*/  BSYNC B0 ;  /* 0x0000000000007941 */ /* 0x018fea0003800000 */
.L_x_213:
        /* <DEDUP_REMOVED lines=36> */
.L_x_216:
[----:B------:R-:W-:Y:S05]  /*11ff0*/  BSYNC B0 ;  /* 0x0000000000007941 */ /* 0x000fea0003800000 */
.L_x_215:
        /* <DEDUP_REMOVED lines=22> */
.L_x_218:
[----:B------:R-:W-:Y:S05]  /*12160*/  BSYNC B0 ;  /* 0x0000000000007941 */ /* 0x000fea0003800000 */
.L_x_217:
        /* <DEDUP_REMOVED lines=22> */
.L_x_220:
[----:B------:R-:W-:Y:S05]  /*122d0*/  BSYNC B0 ;  /* 0x0000000000007941 */ /* 0x000fea0003800000 */
.L_x_219:
[----:B------:R-:W-:-:S04]  /*122e0*/  IADD3 R4, R4, 0x60, RZ ;  /* 0x0000006004047810 */ /* 0x000fc80007ffe0ff */
        /* <DEDUP_REMOVED lines=22> */
.L_x_179:
        /* <DEDUP_REMOVED lines=80> */
.L_x_222:
[----:B------:R-:W-:Y:S05]  /*12950*/  BSYNC B0 ;  /* 0x0000000000007941 */ /* 0x000fea0003800000 */
.L_x_221:
        /* <DEDUP_REMOVED lines=18> */
[----:B------:R1:W-:Y:S04]  /*12a80*/  @!P3 STG.E.128 [R2.64], RZ ;  /* 0x000000ff0200b986 */ /* 0x0003e8000c101d12 */
[----:B------:R1:W-:Y:S04]  /*12a90*/  @!P2 STG.E.128 [R2.64+0x80], RZ ;  /* 0x000080ff0200a986 */ /* 0x0003e8000c101d12 */
[----:B------:R1:W-:Y:S04]  /*12aa0*/  @!P1 STG.E.128 [R2.64+0x100], RZ ;  /* 0x000100ff02009986 */ /* 0x0003e8000c101d12 */
[----:B------:R1:W-:Y:S02]  /*12ab0*/  @!P0 STG.E.128 [R2.64+0x180], RZ ;  /* 0x000180ff02008986 */ /* 0x0003e4000c101d12 */
.L_x_224:
[----:B------:R-:W-:Y:S05]  /*12ac0*/  BSYNC B0 ;  /* 0x0000000000007941 */ /* 0x000fea0003800000 */
.L_x_223:
[----:B------:R-:W-:Y:S01]  /*12ad0*/  IADD3 R4, R12, 0x40, RZ ;  /* 0x000000400c047810 */ /* 0x000fe20007ffe0ff */
        /* <DEDUP_REMOVED lines=21> */
.L_x_226:
[----:B------:R-:W-:Y:S05]  /*12c30*/  BSYNC B0 ;  /* 0x0000000000007941 */ /* 0x000fea0003800000 */
.L_x_225:
[----:B-1----:R-:W-:Y:S01]  /*12c40*/  IADD3 R3, R12, 0x60, RZ ;  /* 0x000000600c037810 */ /* 0x002fe20007ffe0ff */
        /* <DEDUP_REMOVED lines=20> */
.L_x_228:
[----:B------:R-:W-:Y:S05]  /*12d90*/  BSYNC B0 ;  /* 0x0000000000007941 */ /* 0x000fea0003800000 */
.L_x_227:
[----:B------:R-:W-:-:S04]  /*12da0*/  ISETP.NE.AND P6, PT, R10, RZ, PT ;  /* 0x000000ff0a00720c */ /* 0x000fc80003fc5270 */
[----:B------:R-:W-:Y:S02]  /*12db0*/  ISETP.GE.OR P5, PT, R12, UR16, P6 ;  /* 0x000000100c007c0c */ /* 0x000fe4000b7a6670 */
[----:B------:R-:W-:Y:S02]  /*12dc0*/  ISETP.GE.OR P4, PT, R5, UR16, P6 ;  /* 0x0000001005007c0c */ /* 0x000fe4000b786670 */
[----:B------:R-:W-:Y:S02]  /*12dd0*/  ISETP.GE.OR P3, PT, R4, UR16, P6 ;  /* 0x0000001004007c0c */ /* 0x000fe4000b766670 */
[----:B------:R-:W-:-:S07]  /*12de0*/  ISETP.GE.OR P6, PT, R3, UR16, P6 ;  /* 0x0000001003007c0c */ /* 0x000fce000b7c6670 */
[----:B-1----:R-:W-:Y:S02]  /*12df0*/  @!P5 IMAD R7, R12, UR14, RZ ;  /* 0x0000000e0c07dc24 */ /* 0x002fe4000f8e02ff */
        /* <DEDUP_REMOVED lines=21> */
[----:B-1----:R-:W-:-:S05]  /*12f50*/  IMAD R0, R3, UR14, RZ ;  /* 0x0000000e03007c24 */ /* 0x002fca000f8e02ff */
[----:B------:R-:W-:-:S04]  /*12f60*/  IADD3 R2, P0, R0, UR11, RZ ;  /* 0x0000000b00027c10 */ /* 0x000fc8000ff1e0ff */
[----:B------:R-:W-:Y:S02]  /*12f70*/  LEA.HI.X.SX32 R0, R0, UR6, 0x1, P0 ;  /* 0x0000000600007c11 */ /* 0x000fe400080f0eff */
[----:B------:R-:W-:-:S04]  /*12f80*/  LEA R4, P0, R2, c[0x0][0x200], 0x2 ;  /* 0x0000800002047a11 */ /* 0x000fc800078010ff */
[----:B------:R-:W-:Y:S01]  /*12f90*/  LEA.HI.X R5, R2, c[0x0][0x204], R0, 0x2, P0 ;  /* 0x0000810002057a11 */ /* 0x000fe200000f1400 */
[----:B------:R-:W-:-:S05]  /*12fa0*/  IMAD.MOV.U32 R0, RZ, RZ, 0x7f800000 ;  /* 0x7f800000ff007424 */ /* 0x000fca00078e00ff */
[----:B------:R-:W-:Y:S01]  /*12fb0*/  STG.E [R4.64], R0 ;  /* 0x0000000004007986 */ /* 0x000fe2000c101912 */
[----:B------:R-:W-:Y:S05]  /*12fc0*/  EXIT ;  /* 0x000000000000794d */ /* 0x000fea0003800000 */
.L_x_229:
        /* <DEDUP_REMOVED lines=11> */
.L_x_1075:


//--------------------- .text._ZN5flash16flash_fwd_kernelI23Flash_fwd_kernel_traitsILi256ELi128ELi64ELi8ELb0ELb0EN7cutlass6half_tE19Flash_kernel_traitsILi256ELi128ELi64ELi8ES3_EELb0ELb1ELb0ELb1ELb0ELb0ELb0ELb0EEEvNS_16Flash_fwd_paramsE --------------------------
	.section	.text._ZN5flash16flash_fwd_kernelI23Flash_fwd_kernel_traitsILi256ELi128ELi64ELi8ELb0ELb0EN7cutlass6half_tE19Flash_kernel_traitsILi256ELi128ELi64ELi8ES3_EELb0ELb1ELb0ELb1ELb0ELb0ELb0ELb0EEEvNS_16Flash_fwd_paramsE,"ax",@progbits
	.sectioninfo	@"SHI_REGISTERS=253"
	.align	128
        .global         _ZN5flash16flash_fwd_kernelI23Flash_fwd_kernel_traitsILi256ELi128ELi64ELi8ELb0ELb0EN7cutlass6half_tE19Flash_kernel_traitsILi256ELi128ELi64ELi8ES3_EELb0ELb1ELb0ELb1ELb0ELb0ELb0ELb0EEEvNS_16Flash_fwd_paramsE
        .type           _ZN5flash16flash_fwd_kernelI23Flash_fwd_kernel_traitsILi256ELi128ELi64ELi8ELb0ELb0EN7cutlass6half_tE19Flash_kernel_traitsILi256ELi128ELi64ELi8ES3_EELb0ELb1ELb0ELb1ELb0ELb0ELb0ELb0EEEvNS_16Flash_fwd_paramsE,@function
        .size           _ZN5flash16flash_fwd_kernelI23Flash_fwd_kernel_traitsILi256ELi128ELi64ELi8ELb0ELb0EN7cutlass6half_tE19Flash_kernel_traitsILi256ELi128ELi64ELi8ES3_EELb0ELb1ELb0ELb1ELb0ELb0ELb0ELb0EEEvNS_16Flash_fwd_paramsE,(.L_x_1076 - _ZN5flash16flash_fwd_kernelI23Flash_fwd_kernel_traitsILi256ELi128ELi64ELi8ELb0ELb0EN7cutlass6half_tE19Flash_kernel_traitsILi256ELi128ELi64ELi8ES3_EELb0ELb1ELb0ELb1ELb0ELb0ELb0ELb0EEEvNS_16Flash_fwd_paramsE)
        .other          _ZN5flash16flash_fwd_kernelI23Flash_fwd_kernel_traitsILi256ELi128ELi64ELi8ELb0ELb0EN7cutlass6half_tE19Flash_kernel_traitsILi256ELi128ELi64ELi8ES3_EELb0ELb1ELb0ELb1ELb0ELb0ELb0ELb0EEEvNS_16Flash_fwd_paramsE,@"STO_CUDA_ENTRY STV_DEFAULT"
_ZN5flash16flash_fwd_kernelI23Flash_fwd_kernel_traitsILi256ELi128ELi64ELi8ELb0ELb0EN7cutlass6half_tE19Flash_kernel_traitsILi256ELi128ELi64ELi8ES3_EELb0ELb1ELb0ELb1ELb0ELb0ELb0ELb0EEEvNS_16Flash_fwd_paramsE:
.text._ZN5flash16flash_fwd_kernelI23Flash_fwd_kernel_traitsILi256ELi128ELi64ELi8ELb0ELb0EN7cutlass6half_tE19Flash_kernel_traitsILi256ELi128ELi64ELi8ES3_EELb0ELb1ELb0ELb1ELb0ELb0ELb0ELb0EEEvNS_16Flash_fwd_paramsE:
        /* <DEDUP_REMOVED lines=56> */
.L_x_230:
[----:B-1----:R-:W-:Y:S02]  /*0380*/  ULDC UR6, c[0x0][0x218] ;  /* 0x0000860000067ab9 */ /* 0x002fe40000000800 */
.L_x_231:
        /* <DEDUP_REMOVED lines=45> */
[----:B------:R-:W-:Y:S02]  /*0660*/  @UP0 UIADD3 UR11, UR25, UR8, URZ ;  /* 0x00000008190b0290 */ /* 0x000fe4000fffe03f */
[----:B------:R-:W-:Y:S02]  /*0670*/  @UP1 UIMAD UR23, UR13, UR5, UR27 ;  /* 0x000000050d1712a4 */ /* 0x000fe4000f8e021b */
[----:B------:R-:W-:Y:S02]  /*0680*/  @!UP1 UIMAD UR10, UR10, UR6, URZ ;  /* 0x000000060a0a92a4 */ /* 0x000fe4000f8e023f */
[----:B------:R-:W-:Y:S02]  /*0690*/  ULDC.64 UR4, c[0x0][0x198] ;  /* 0x0000660000047ab9 */ /* 0x000fe40000000a00 */
        /* <DEDUP_REMOVED lines=15> */
[----:B------:R-:W-:Y:S02]  /*0790*/  UIADD3 UR11, UR27, UR10, URZ ;  /* 0x0000000a1b0b7290 */ /* 0x000fe4000fffe03f */
[----:B------:R-:W-:Y:S02]  /*07a0*/  ULDC.64 UR4, c[0x0][0x180] ;  /* 0x0000600000047ab9 */ /* 0x000fe40000000a00 */
[----:B------:R-:W-:Y:S02]  /*07b0*/  UMOV UR10, UR26 ;  /* 0x0000001a000a7c82 */ /* 0x000fe40008000000 */
[----:B------:R-:W-:Y:S02]  /*07c0*/  UIMAD UR7, UR7, UR4, URZ ;  /* 0x00000004070772a4 */ /* 0x000fe4000f8e023f */
[----:B------:R-:W-:Y:S02]  /*07d0*/  UIMAD.WIDE.U32 UR26, UR22, UR4, UR10 ;  /* 0x00000004161a72a5 */ /* 0x000fe4000f8e000a */
[----:B------:R-:W-:-:S04]  /*07e0*/  UIMAD UR5, UR22, UR5, UR7 ;  /* 0x00000005160572a4 */ /* 0x000fc8000f8e0207 */
[----:B------:R-:W-:Y:S02]  /*07f0*/  UIADD3 UR10, UR27, UR5, URZ ;  /* 0x000000051b0a7290 */ /* 0x000fe4000fffe03f */
[----:B------:R-:W-:Y:S02]  /*0800*/  UMOV UR12, UR26 ;  /* 0x0000001a000c7c82 */ /* 0x000fe40008000000 */
.L_x_233:
        /* <DEDUP_REMOVED lines=50> */
.L_x_234:
        /* <DEDUP_REMOVED lines=8> */
[----:B------:R-:W-:Y:S01]  /*0bb0*/  SHF.R.S32.HI R244, RZ, 0x3, R3 ;  /* 0x00000003fff47819 */ /* 0x000fe20000011403 */
[----:B------:R-:W-:Y:S01]  /*0bc0*/  UIMAD UR25, UR8, UR5, UR4 ;  /* 0x00000005081972a4 */ /* 0x000fe2000f8e0204 */
[----:B------:R-:W-:-:S02]  /*0bd0*/  LOP3.LUT R3, R3, 0xfffffff8, RZ, 0xc0, !PT ;  /* 0xfffffff803037812 */ /* 0x000fc400078ec0ff */
        /* <DEDUP_REMOVED lines=9> */
[----:B------:R-:W-:Y:S01]  /*0c70*/  ULDC.64 UR4, c[0x0][0x1a8] ;  /* 0x00006a0000047ab9 */ /* 0x000fe20000000a00 */
[----:B------:R-:W-:Y:S01]  /*0c80*/  SHF.R.S32.HI R0, RZ, 0x1f, R4 ;  /* 0x0000001fff007819 */ /* 0x000fe20000011404 */
[----:B------:R-:W-:Y:S01]  /*0c90*/  UIMAD UR4, UR19, UR4, URZ ;  /* 0x00000004130472a4 */ /* 0x000fe2000f8e023f */
[----:B------:R-:W-:Y:S01]  /*0ca0*/  LOP3.LUT R229, R229, 0xfffffffe, RZ, 0xc0, !PT ;  /* 0xfffffffee5e57812 */ /* 0x000fe200078ec0ff */
[----:B------:R-:W-:Y:S01]  /*0cb0*/  IMAD.WIDE R18, R18, 0x80, R244 ;  /* 0x0000008012127825 */ /* 0x000fe200078e02f4 */
[----:B------:R-:W-:Y:S01]  /*0cc0*/  LOP3.LUT R2, R233, 0x38, R242, 0xf8, !PT ;  /* 0x00000038e9027812 */ /* 0x000fe200078ef8f2 */
[----:B------:R-:W-:Y:S01]  /*0cd0*/  UIMAD UR4, UR24, UR5, UR4 ;  /* 0x00000005180472a4 */ /* 0x000fe2000f8e0204 */
[----:B------:R-:W-:Y:S01]  /*0ce0*/  LEA.HI R0, R0, R4, RZ, 0x3 ;  /* 0x0000000400007211 */ /* 0x000fe200078f18ff */
[----:B------:R-:W-:Y:S01]  /*0cf0*/  IMAD.IADD R229, R5, 0x1, -R229 ;  /* 0x0000000105e57824 */ /* 0x000fe200078e0ae5 */
[----:B------:R-:W-:-:S02]  /*0d00*/  SHF.R.U32.HI R233, RZ, 0x3, R233 ;  /* 0x00000003ffe97819 */ /* 0x000fc400000116e9 */
[C---:B------:R-:W-:Y:S01]  /*0d10*/  LOP3.LUT R5, R0.reuse, 0xfffffff8, RZ, 0xc0, !PT ;  /* 0xfffffff800057812 */ /* 0x040fe200078ec0ff */
[----:B------:R-:W-:Y:S01]  /*0d20*/  IMAD.SHL.U32 R0, R0, 0x40, RZ ;  /* 0x0000004000007824 */ /* 0x000fe200078e00ff */
[----:B------:R-:W-:Y:S02]  /*0d30*/  LOP3.LUT R233, R2, R233, RZ, 0x3c, !PT ;  /* 0x000000e902e97212 */ /* 0x000fe400078e3cff */
        /* <DEDUP_REMOVED lines=9> */
[----:B------:R-:W-:Y:S01]  /*0dd0*/  UIADD3 UR23, -UR16, UR18, URZ ;  /* 0x0000001210177290 */ /* 0x000fe2000fffe13f */
[C---:B------:R-:W-:Y:S01]  /*0de0*/  LOP3.LUT P2, RZ, R5.reuse, 0x2, RZ, 0xc0, !PT ;  /* 0x0000000205ff7812 */ /* 0x040fe2000784c0ff */
[----:B------:R-:W-:Y:S01]  /*0df0*/  IMAD.SHL.U32 R5, R5, 0x40, RZ ;  /* 0x0000004005057824 */ /* 0x000fe200078e00ff */
[----:B------:R-:W-:Y:S01]  /*0e00*/  LOP3.LUT R233, R233, 0xfffffe00, R2, 0xf8, !PT ;  /* 0xfffffe00e9e97812 */ /* 0x000fe200078ef802 */
[----:B------:R-:W-:Y:S01]  /*0e10*/  IMAD R2, R245, c[0x0][0x1a0], RZ ;  /* 0x00006800f5027a24 */ /* 0x000fe200078e02ff */
[----:B------:R-:W-:Y:S01]  /*0e20*/  IADD3 R10, P0, R10, UR14, RZ ;  /* 0x0000000e0a0a7c10 */ /* 0x000fe2000ff1e0ff */
[----:B-1----:R-:W-:Y:S01]  /*0e30*/  IMAD.WIDE.U32 R14, R14, c[0x0][0x1a8], R8 ;  /* 0x00006a000e0e7a25 */ /* 0x002fe200078e0008 */
[----:B------:R-:W-:Y:S01]  /*0e40*/  LOP3.LUT R5, R5, 0x1c0, RZ, 0xc0, !PT ;  /* 0x000001c005057812 */ /* 0x000fe200078ec0ff */
[----:B------:R-:W-:Y:S01]  /*0e50*/  ULDC.64 UR6, c[0x0][0x1b8] ;  /* 0x00006e0000067ab9 */ /* 0x000fe20000000a00 */
[----:B------:R-:W-:Y:S01]  /*0e60*/  LEA.HI R7, R7, R6, RZ, 0x5 ;  /* 0x0000000607077211 */ /* 0x000fe200078f28ff */
[----:B------:R-:W-:Y:S01]  /*0e70*/  IMAD.WIDE.U32 R12, R244, c[0x0][0x198], R242 ;  /* 0x00006600f40c7a25 */ /* 0x000fe200078e00f2 */
[----:B------:R-:W-:Y:S01]  /*0e80*/  UIMAD UR6, UR26, UR6, URZ ;  /* 0x000000061a0672a4 */ /* 0x000fe2000f8e023f */
[----:B------:R-:W-:-:S02]  /*0e90*/  IADD3 R17, R15, UR4, RZ ;  /* 0x000000040f117c10 */ /* 0x000fc4000fffe0ff */
[----:B------:R-:W-:Y:S01]  /*0ea0*/  IMAD.SHL.U32 R8, R229, 0x8, RZ ;  /* 0x00000008e5087824 */ /* 0x000fe200078e00ff */
[----:B------:R-:W-:Y:S01]  /*0eb0*/  IADD3 R238, P1, R12, UR12, RZ ;  /* 0x0000000c0cee7c10 */ /* 0x000fe2000ff3e0ff */
[C---:B------:R-:W-:Y:S01]  /*0ec0*/  IMAD R2, R244.reuse, c[0x0][0x1a4], R2 ;  /* 0x00006900f4027a24 */ /* 0x040fe200078e0202 */
[----:B------:R-:W-:Y:S01]  /*0ed0*/  UIMAD UR6, UR8, UR7, UR6 ;  /* 0x00000007080672a4 */ /* 0x000fe2000f8e0206 */
[C---:B------:R-:W-:Y:S01]  /*0ee0*/  IMAD R4, R244.reuse, c[0x0][0x19c], R4 ;  /* 0x00006700f4047a24 */ /* 0x040fe200078e0204 */
[----:B------:R-:W-:Y:S01]  /*0ef0*/  LOP3.LUT R8, R5, 0x8, R8, 0xf8, !PT ;  /* 0x0000000805087812 */ /* 0x000fe200078ef808 */
[----:B------:R-:W-:Y:S01]  /*0f00*/  IMAD.SHL.U32 R233, R233, 0x2, RZ ;  /* 0x00000002e9e97824 */ /* 0x000fe200078e00ff */
[----:B------:R-:W-:Y:S02]  /*0f10*/  SHF.R.U32.HI R5, RZ, 0x3, R5 ;  /* 0x00000003ff057819 */ /* 0x000fe40000011605 */
[----:B------:R-:W-:Y:S01]  /*0f20*/  IADD3.X R11, R11, UR11, R2, P0, !PT ;  /* 0x0000000b0b0b7c10 */ /* 0x000fe200087fe402 */
[----:B------:R-:W-:Y:S01]  /*0f30*/  IMAD.U32 R2, RZ, RZ, UR8 ;  /* 0x00000008ff027e24 */ /* 0x000fe2000f8e00ff */
[----:B------:R-:W-:-:S02]  /*0f40*/  ISETP.GE.AND P0, PT, R244, UR23, PT ;  /* 0x00000017f4007c0c */ /* 0x000fc4000bf06270 */
[----:B------:R-:W-:Y:S02]  /*0f50*/  IADD3.X R239, R13, UR10, R4, P1, !PT ;  /* 0x0000000a0def7c10 */ /* 0x000fe40008ffe404 */
[----:B------:R-:W-:Y:S01]  /*0f60*/  LOP3.LUT R4, R8, R5, RZ, 0x3c, !PT ;  /* 0x0000000508047212 */ /* 0x000fe200078e3cff */
[----:B------:R-:W-:Y:S01]  /*0f70*/  IMAD.U32 R8, RZ, RZ, UR8 ;  /* 0x00000008ff087e24 */ /* 0x000fe2000f8e00ff */
[----:B------:R-:W-:Y:S01]  /*0f80*/  IADD3 R236, R242, 0x40, RZ ;  /* 0x00000040f2ec7810 */ /* 0x000fe20007ffe0ff */
[----:B------:R-:W-:Y:S01]  /*0f90*/  IMAD.WIDE.U32 R238, R2, c[0x0][0x1b0], R238 ;  /* 0x00006c0002ee7a25 */ /* 0x000fe200078e00ee */
[----:B------:R-:W-:Y:S02]  /*0fa0*/  LOP3.LUT R4, R4, 0xfffffe00, R0, 0xf8, !PT ;  /* 0xfffffe0004047812 */ /* 0x000fe400078ef800 */
[----:B------:R-:W-:Y:S01]  /*0fb0*/  IADD3 R235, R242, 0x80, RZ ;  /* 0x00000080f2eb7810 */ /* 0x000fe20007ffe0ff */
[----:B------:R-:W-:Y:S01]  /*0fc0*/  IMAD.WIDE.U32 R8, R8, c[0x0][0x1b8], R10 ;  /* 0x00006e0008087a25 */ /* 0x000fe200078e000a */
[----:B------:R-:W-:-:S02]  /*0fd0*/  LOP3.LUT R10, R7, 0xffffffe0, RZ, 0xc0, !PT ;  /* 0xffffffe0070a7812 */ /* 0x000fc400078ec0ff */
[----:B------:R-:W-:Y:S01]  /*0fe0*/  IADD3 R241, R239, UR25, RZ ;  /* 0x00000019eff17c10 */ /* 0x000fe2000fffe0ff */
[----:B------:R-:W-:Y:S01]  /*0ff0*/  IMAD.MOV.U32 R2, RZ, RZ, 0x10 ;  /* 0x00000010ff027424 */ /* 0x000fe200078e00ff */
[----:B------:R-:W-:Y:S01]  /*1000*/  IADD3 R11, R9, UR6, RZ ;  /* 0x00000006090b7c10 */ /* 0x000fe2000fffe0ff */
[----:B------:R-:W-:Y:S01]  /*1010*/  IMAD.MOV.U32 R0, RZ, RZ, 0x20 ;  /* 0x00000020ff007424 */ /* 0x000fe200078e00ff */
[----:B------:R-:W-:Y:S01]  /*1020*/  SHF.R.S32.HI R7, RZ, 0x5, R7 ;  /* 0x00000005ff077819 */ /* 0x000fe20000011407 */
[----:B------:R-:W-:Y:S01]  /*1030*/  IMAD.IADD R10, R6, 0x1, -R10 ;  /* 0x00000001060a7824 */ /* 0x000fe200078e0a0a */
        /* <DEDUP_REMOVED lines=42> */
.L_x_236:
[----:B------:R-:W-:Y:S05]  /*12e0*/  BSYNC B0 ;  /* 0x0000000000007941 */ /* 0x000fea0003800000 */
.L_x_235:
        /* <DEDUP_REMOVED lines=45> */
.L_x_238:
[----:B------:R-:W-:Y:S05]  /*15c0*/  BSYNC B0 ;  /* 0x0000000000007941 */ /* 0x000fea0003800000 */
.L_x_237:
        /* <DEDUP_REMOVED lines=45> */
.L_x_240:
[----:B------:R-:W-:Y:S05]  /*18a0*/  BSYNC B0 ;  /* 0x0000000000007941 */ /* 0x000fea0003800000 */
.L_x_239:
        /* <DEDUP_REMOVED lines=48> */
.L_x_242:
[----:B------:R-:W-:Y:S05]  /*1bb0*/  BSYNC B0 ;  /* 0x0000000000007941 */ /* 0x000fea0003800000 */
.L_x_241:
        /* <DEDUP_REMOVED lines=45> */
.L_x_244:
[----:B------:R-:W-:Y:S05]  /*1e90*/  BSYNC B0 ;  /* 0x0000000000007941 */ /* 0x000fea0003800000 */
.L_x_243:
[----:B------:R-:W-:Y:S01]  /*1ea0*/  ISETP.GE.AND P0, PT, R12, UR25, PT ;  /* 0x000000190c007c0c */ /* 0x000fe2000bf06270 */
[----:B------:R-:W-:Y:S01]  /*1eb0*/  UMOV UR27, 0x5 ;  /* 0x00000005001b7882 */ /* 0x000fe20000000000 */
[----:B------:R-:W-:Y:S01]  /*1ec0*/  BSSY B0, `(.L_x_245) ;  /* 0x0000028000007945 */ /* 0x000fe20003800000 */
[----:B------:R-:W-:Y:S02]  /*1ed0*/  ULDC UR33, c[0x0][0x19c] ;  /* 0x0000670000217ab9 */ /* 0x000fe40000000800 */
[----:B------:R-:W-:Y:S02]  /*1ee0*/  USHF.L.U32 UR31, UR4, 0x5, URZ ;  /* 0x00000005041f7899 */ /* 0x000fe4000800063f */
[----:B------:R-:W-:-:S06]  /*1ef0*/  USHF.L.U64.HI UR33, UR4, UR27, UR33 ;  /* 0x0000001b04217299 */ /* 0x000fcc0008010221 */
        /* <DEDUP_REMOVED lines=36> */
.L_x_246:
[----:B------:R-:W-:Y:S05]  /*2140*/  BSYNC B0 ;  /* 0x0000000000007941 */ /* 0x000fea0003800000 */
.L_x_245:
[----:B------:R-:W-:Y:S01]  /*2150*/  ULDC.64 UR4, c[0x0][0x318] ;  /* 0x0000c60000047ab9 */ /* 0x000fe20000000a00 */
[----:B------:R-:W0:Y:S01]  /*2160*/  LDGDEPBAR ;  /* 0x00000000000079af */ /* 0x000e220000000000 */
[----:B------:R-:W-:-:S04]  /*2170*/  UISETP.NE.U32.AND UP1, UPT, URZ, UR4, UPT ;  /* 0x000000043f00728c */ /* 0x000fc8000bf25070 */
        /* <DEDUP_REMOVED lines=15> */
[----:B-1----:R-:W-:-:S05]  /*2270*/  IMAD.U32 R14, RZ, RZ, UR6 ;  /* 0x00000006ff0e7e24 */ /* 0x002fca000f8e00ff */
[----:B------:R-:W-:Y:S01]  /*2280*/  IMAD.U32 R15, RZ, RZ, UR7 ;  /* 0x00000007ff0f7e24 */ /* 0x000fe2000f8e00ff */
[----:B------:R-:W1:Y:S01]  /*2290*/  @P0 MUFU.RCP R13, c[0x0][0x238] ;  /* 0x00008e00000d0b08 */ /* 0x000e620000001000 */
[----:B------:R-:W-:Y:S01]  /*22a0*/  ISETP.GE.AND P1, PT, R244, UR25, PT ;  /* 0x00000019f4007c0c */ /* 0x000fe2000bf26270 */
[----:B------:R-:W-:Y:S02]  /*22b0*/  ULDC.64 UR6, c[0x0][0x1a0] ;  /* 0x0000680000067ab9 */ /* 0x000fe40000000a00 */
[----:B------:R-:W1:Y:S01]  /*22c0*/  @P0 LDG.E R14, [R14.64] ;  /* 0x000000140e0e0981 */ /* 0x000e62000c1e1900 */
[----:B------:R-:W-:Y:S01]  /*22d0*/  USHF.L.U32 UR5, UR6, 0x6, URZ ;  /* 0x0000000606057899 */ /* 0x000fe2000800063f */
[----:B------:R-:W-:Y:S01]  /*22e0*/  IMAD.SHL.U32 R232, R6, 0x2, RZ ;  /* 0x0000000206e87824 */ /* 0x000fe200078e00ff */
[----:B------:R-:W-:Y:S01]  /*22f0*/  USHF.L.U64.HI UR28, UR6, UR28, UR7 ;  /* 0x0000001c061c7299 */ /* 0x000fe20008010207 */
[----:B------:R-:W-:Y:S03]  /*2300*/  BAR.SYNC.DEFER_BLOCKING 0x0 ;  /* 0x0000000000007b1d */ /* 0x000fe60000010000 */
[----:B------:R-:W-:Y:S01]  /*2310*/  UIMAD UR4, UR28, UR26, URZ ;  /* 0x0000001a1c0472a4 */ /* 0x000fe2000f8e023f */
[----:B------:R-:W-:Y:S01]  /*2320*/  IMAD.U32 R231, RZ, RZ, UR5 ;  /* 0x00000005ffe77e24 */ /* 0x000fe2000f8e00ff */
[----:B------:R-:W-:Y:S01]  /*2330*/  LOP3.LUT R232, R232, 0x6, RZ, 0xc0, !PT ;  /* 0x00000006e8e87812 */ /* 0x000fe200078ec0ff */
[----:B------:R-:W-:Y:S01]  /*2340*/  BSSY B0, `(.L_x_247) ;  /* 0x0000032000007945 */ /* 0x000fe20003800000 */
[----:B------:R-:W-:-:S03]  /*2350*/  UIMAD UR32, UR32, UR5, UR4 ;  /* 0x00000005202072a4 */ /* 0x000fc6000f8e0204 */
[----:B------:R-:W-:Y:S01]  /*2360*/  UMOV UR4, URZ ;  /* 0x0000003f00047c82 */ /* 0x000fe20008000000 */
[----:B------:R2:W-:Y:S04]  /*2370*/  @P1 STS.128 [R233+0x18000], RZ ;  /* 0x018000ffe9001388 */ /* 0x0005e80000000c00 */
[----:B------:R2:W-:Y:S04]  /*2380*/  @P1 STS.128 [R233+0x1a000], RZ ;  /* 0x01a000ffe9001388 */ /* 0x0005e80000000c00 */
[----:B------:R2:W-:Y:S04]  /*2390*/  @P1 STS.128 [R233+0x1c000], RZ ;  /* 0x01c000ffe9001388 */ /* 0x0005e80000000c00 */
[----:B------:R2:W-:Y:S01]  /*23a0*/  @P1 STS.128 [R233+0x1e000], RZ ;  /* 0x01e000ffe9001388 */ /* 0x0005e20000000c00 */
[----:B-1----:R-:W-:-:S04]  /*23b0*/  @P0 FMUL.FTZ R13, R14, R13 ;  /* 0x0000000d0e0d0220 */ /* 0x002fc80000410000 */
[----:B------:R1:W3:Y:S02]  /*23c0*/  @P0 R2UR UR19, R13 ;  /* 0x000000000d1303c2 */ /* 0x0002e400000e0000 */
[----:B-1----:R-:W-:Y:S01]  /*23d0*/  SHF.R.S32.HI R13, RZ, 0x1f, R10 ;  /* 0x0000001fff0d7819 */ /* 0x002fe2000001140a */
[----:B---3--:R-:W-:-:S03]  /*23e0*/  @UP1 UMOV UR4, UR19 ;  /* 0x0000001300041c82 */ /* 0x008fc60008000000 */
[----:B------:R-:W-:Y:S01]  /*23f0*/  LEA.HI R13, R13, R10, RZ, 0x2 ;  /* 0x0000000a0d0d7211 */ /* 0x000fe200078f10ff */
[----:B------:R-:W-:-:S03]  /*2400*/  IMAD.MOV.U32 R10, RZ, RZ, R8 ;  /* 0x000000ffff0a7224 */ /* 0x000fc600078e0008 */
[----:B------:R-:W-:Y:S01]  /*2410*/  SHF.R.S32.HI R6, RZ, 0x2, R13 ;  /* 0x00000002ff067819 */ /* 0x000fe2000001140d */
[----:B------:R-:W-:-:S05]  /*2420*/  IMAD.WIDE.U32 R14, R231, UR26, R10 ;  /* 0x0000001ae70e7c25 */ /* 0x000fca000f8e000a */
[----:B------:R-:W-:Y:S01]  /*2430*/  IADD3 R13, R15, UR32, RZ ;  /* 0x000000200f0d7c10 */ /* 0x000fe2000fffe0ff */
[----:B------:R-:W-:Y:S05]  /*2440*/  @P1 BRA `(.L_x_248) ;  /* 0x0000021000001947 */ /* 0x000fea0003800000 */
[----:B--2---:R-:W-:Y:S02]  /*2450*/  ISETP.GE.AND P5, PT, R242, c[0x0][0x220], PT ;  /* 0x00008800f2007a0c */ /* 0x004fe40003fa6270 */
        /* <DEDUP_REMOVED lines=32> */
.L_x_248:
[----:B--2---:R-:W-:Y:S05]  /*2660*/  BSYNC B0 ;  /* 0x0000000000007941 */ /* 0x004fea0003800000 */
.L_x_247:
        /* <DEDUP_REMOVED lines=17> */
[C---:B-1----:R-:W-:Y:S02]  /*2780*/  @!P5 LEA R18, P6, R12.reuse, c[0x0][0x170], 0x1 ;  /* 0x00005c000c12da11 */ /* 0x042fe400078c08ff */
        /* <DEDUP_REMOVED lines=27> */
.L_x_250:
[----:B------:R-:W-:Y:S05]  /*2940*/  BSYNC B0 ;  /* 0x0000000000007941 */ /* 0x000fea0003800000 */
.L_x_249:
[C---:B------:R-:W-:Y:S01]  /*2950*/  IMAD.SHL.U32 R13, R3.reuse, 0x40, RZ ;  /* 0x00000040030d7824 */ /* 0x040fe200078e00ff */
[----:B------:R-:W-:Y:S01]  /*2960*/  R2P PR, R3, 0x6 ;  /* 0x0000000603007804 */ /* 0x000fe20000000000 */
[----:B------:R-:W-:Y:S01]  /*2970*/  IMAD.SHL.U32 R12, R244, 0x8, RZ ;  /* 0x00000008f40c7824 */ /* 0x000fe200078e00ff */
[----:B------:R-:W0:Y:S01]  /*2980*/  LDGDEPBAR ;  /* 0x00000000000079af */ /* 0x000e220000000000 */
[----:B------:R-:W-:Y:S01]  /*2990*/  IMAD R230, R7, 0x400, R4 ;  /* 0x0000040007e67824 */ /* 0x000fe200078e0204 */
        /* <DEDUP_REMOVED lines=17> */
[----:B------:R-:W4:Y:S01]  /*2ab0*/  LDSM.16.M88.4 R28, [R229+0x10000] ;  /* 0x01000000e51c783b */ /* 0x000f220000000200 */
[----:B------:R-:W-:-:S02]  /*2ac0*/  IADD3 R3, R229, 0x10000, RZ ;  /* 0x00010000e5037810 */ /* 0x000fc40007ffe0ff */
[----:B------:R-:W-:Y:S01]  /*2ad0*/  IADD3 R227, R229, 0x10020, RZ ;  /* 0x00010020e5e37810 */ /* 0x000fe20007ffe0ff */
[----:B-1----:R-:W1:Y:S01]  /*2ae0*/  LDSM.16.M88.4 R20, [R229+0x10800] ;  /* 0x01080000e514783b */ /* 0x002e620000000200 */
[----:B------:R-:W-:Y:S01]  /*2af0*/  @P1 IADD3 R227, R3, -0x20, RZ ;  /* 0xffffffe003e31810 */ /* 0x000fe20007ffe0ff */
[----:B------:R-:W-:Y:S02]  /*2b00*/  IMAD.MOV.U32 R3, RZ, RZ, 0x40 ;  /* 0x00000040ff037424 */ /* 0x000fe400078e00ff */
[----:B------:R-:W5:Y:S01]  /*2b10*/  LDSM.16.M88.4 R64, [R229+0x11000] ;  /* 0x01100000e540783b */ /* 0x000f620000000200 */
[----:B------:R-:W-:Y:S02]  /*2b20*/  IADD3 R219, R227, 0x800, RZ ;  /* 0x00000800e3db7810 */ /* 0x000fe40007ffe0ff */
[----:B------:R-:W-:Y:S01]  /*2b30*/  SEL R3, R3, 0xffffffc0, !P2 ;  /* 0xffffffc003037807 */ /* 0x000fe20005000000 */
[----:B---3--:R-:W3:Y:S01]  /*2b40*/  LDSM.16.M88.4 R16, [R229+0x11800] ;  /* 0x01180000e510783b */ /* 0x008ee20000000200 */
[----:B------:R-:W-:-:S02]  /*2b50*/  IADD3 R218, R227, 0x1000, RZ ;  /* 0x00001000e3da7810 */ /* 0x000fc40007ffe0ff */
[----:B------:R-:W-:Y:S01]  /*2b60*/  IADD3 R217, R227, 0x1800, RZ ;  /* 0x00001800e3d97810 */ /* 0x000fe20007ffe0ff */
[----:B------:R-:W2:Y:S01]  /*2b70*/  LDSM.16.M88.4 R48, [R227] ;  /* 0x00000000e330783b */ /* 0x000ea20000000200 */
        /* <DEDUP_REMOVED lines=18> */
[----:B----4-:R-:W-:Y:S01]  /*2ca0*/  HMMA.16816.F32 R32, R56, R28, RZ ;  /* 0x0000001c3820723c */ /* 0x010fe200000018ff */
[----:B------:R-:W-:-:S07]  /*2cb0*/  IADD3 R204, R227, 0x7800, RZ ;  /* 0x00007800e3cc7810 */ /* 0x000fce0007ffe0ff */
[C---:B-1----:R-:W-:Y:S08]  /*2cc0*/  HMMA.16816.F32 R24, R56.reuse, R20, RZ ;  /* 0x000000143818723c */ /* 0x042ff000000018ff */
[C---:B------:R-:W-:Y:S08]  /*2cd0*/  HMMA.16816.F32 R28, R56.reuse, R30, RZ ;  /* 0x0000001e381c723c */ /* 0x040ff000000018ff */
[C---:B------:R-:W-:Y:S08]  /*2ce0*/  HMMA.16816.F32 R20, R56.reuse, R22, RZ ;  /* 0x000000163814723c */ /* 0x040ff000000018ff */
[C---:B-----5:R-:W-:Y:S08]  /*2cf0*/  HMMA.16816.F32 R68, R56.reuse, R64, RZ ;  /* 0x000000403844723c */ /* 0x060ff000000018ff */
[C---:B------:R-:W-:Y:S08]  /*2d00*/  HMMA.16816.F32 R64, R56.reuse, R66, RZ ;  /* 0x000000423840723c */ /* 0x040ff000000018ff */
[C---:B---3--:R-:W-:Y:S08]  /*2d10*/  HMMA.16816.F32 R60, R56.reuse, R16, RZ ;  /* 0x00000010383c723c */ /* 0x048ff000000018ff */
[----:B------:R-:W-:Y:S01]  /*2d20*/  HMMA.16816.F32 R56, R56, R18, RZ ;  /* 0x000000123838723c */ /* 0x000fe200000018ff */
        /* <DEDUP_REMOVED lines=395> */
.L_x_253:
[----:B------:R-:W-:Y:S05]  /*45e0*/  BSYNC B0 ;  /* 0x0000000000007941 */ /* 0x000fea0003800000 */
.L_x_252:
[----:B------:R-:W0:Y:S02]  /*45f0*/  LDGDEPBAR ;  /* 0x00000000000079af */ /* 0x000e240000000000 */
.L_x_251:
        /* <DEDUP_REMOVED lines=76> */
[----:B------:R-:W-:Y:S01]  /*4ac0*/  LDSM.16.MT88.4 R24, [R224+0x1a800] ;  /* 0x01a80000e018783b */ /* 0x000fe20000004200 */
[--C-:B------:R-:W-:Y:S02]  /*4ad0*/  FFMA.FTZ R2, R15, c[0x0][0x23c], -R170.reuse ;  /* 0x00008f000f027a23 */ /* 0x100fe400000108aa */
[--C-:B------:R-:W-:Y:S01]  /*4ae0*/  FFMA.FTZ R175, R12, c[0x0][0x23c], -R189.reuse ;  /* 0x00008f000caf7a23 */ /* 0x100fe200000108bd */
[----:B------:R-:W1:Y:S01]  /*4af0*/  LDSM.16.MT88.4 R4, [R220+0x1e000] ;  /* 0x01e00000dc04783b */ /* 0x000e620000004200 */
[--C-:B------:R-:W-:Y:S01]  /*4b00*/  FFMA.FTZ R166, R13, c[0x0][0x23c], -R189.reuse ;  /* 0x00008f000da67a23 */ /* 0x100fe200000108bd */
[----:B------:R-:W-:Y:S01]  /*4b10*/  MUFU.EX2 R177, R177 ;  /* 0x000000b100b17308 */ /* 0x000fe20000000800 */
[----:B------:R-:W-:Y:S01]  /*4b20*/  FFMA.FTZ R165, R14, c[0x0][0x23c], -R189 ;  /* 0x00008f000ea57a23 */ /* 0x000fe200000108bd */
[----:B------:R-:W-:Y:S01]  /*4b30*/  LDSM.16.MT88.4 R32, [R220+0x1a800] ;  /* 0x01a80000dc20783b */ /* 0x000fe20000004200 */
[----:B------:R-:W-:-:S02]  /*4b40*/  FFMA.FTZ R167, R28, c[0x0][0x23c], -R170 ;  /* 0x00008f001ca77a23 */ /* 0x000fc400000108aa */
[--C-:B------:R-:W-:Y:S01]  /*4b50*/  FFMA.FTZ R0, R20, c[0x0][0x23c], -R189.reuse ;  /* 0x00008f0014007a23 */ /* 0x100fe200000108bd */
[----:B------:R-:W1:Y:S01]  /*4b60*/  LDSM.16.MT88.4 R12, [R222+0x18800] ;  /* 0x01880000de0c783b */ /* 0x000e620000004200 */
[--C-:B------:R-:W-:Y:S01]  /*4b70*/  FFMA.FTZ R183, R183, c[0x0][0x23c], -R170.reuse ;  /* 0x00008f00b7b77a23 */ /* 0x100fe200000108aa */
[----:B------:R-:W3:Y:S01]  /*4b80*/  MUFU.EX2 R173, R173 ;  /* 0x000000ad00ad7308 */ /* 0x000ee20000000800 */
[----:B--2---:R-:W-:Y:S01]  /*4b90*/  F2FP.PACK_AB R144, R178, R179 ;  /* 0x000000b3b290723e */ /* 0x004fe200000000ff */
[----:B------:R-:W2:Y:S01]  /*4ba0*/  LDSM.16.MT88.4 R20, [R220+0x18800] ;  /* 0x01880000dc14783b */ /* 0x000ea20000004200 */
[--C-:B------:R-:W-:Y:S02]  /*4bb0*/  FFMA.FTZ R184, R184, c[0x0][0x23c], -R170.reuse ;  /* 0x00008f00b8b87a23 */ /* 0x100fe400000108aa */
[--C-:B------:R-:W-:Y:S01]  /*4bc0*/  FFMA.FTZ R185, R185, c[0x0][0x23c], -R170.reuse ;  /* 0x00008f00b9b97a23 */ /* 0x100fe200000108aa */
[----:B------:R-:W1:Y:S01]  /*4bd0*/  LDSM.16.MT88.4 R28, [R221+0x18800] ;  /* 0x01880000dd1c783b */ /* 0x000e620000004200 */
        /* <DEDUP_REMOVED lines=319> */
[----:B------:R-:W4:Y:S01]  /*5fd0*/  I2F R166, R2 ;  /* 0x0000000200a67306 */ /* 0x000f220000201400 */
[C---:B------:R-:W-:Y:S01]  /*5fe0*/  ISETP.GE.AND P0, PT, R2.reuse, R197, PT ;  /* 0x000000c50200720c */ /* 0x040fe20003f06270 */
[----:B------:R-:W-:Y:S01]  /*5ff0*/  @!PT LDS RZ, [RZ] ;  /* 0x00000000fffff984 */ /* 0x000fe20000000800 */
[----:B------:R-:W-:Y:S01]  /*6000*/  @!PT LDS RZ, [RZ] ;  /* 0x00000000fffff984 */ /* 0x000fe20000000800 */
[----:B------:R-:W-:Y:S01]  /*6010*/  @!PT LDS RZ, [RZ] ;  /* 0x00000000fffff984 */ /* 0x000fe20000000800 */
[----:B------:R5:W-:Y:S01]  /*6020*/  @!P5 LDGSTS.E.BYPASS.LTC128B.128 [R233+0x1b000], [R22.64+0x80] ;  /* 0x1b00008016e9dfae */ /* 0x000be2000b901d54 */
[----:B------:R-:W-:-:S03]  /*6030*/  ISETP.GE.AND P2, PT, R2, R196, PT ;  /* 0x000000c40200720c */ /* 0x000fc60003f46270 */
        /* <DEDUP_REMOVED lines=11> */
[----:B------:R-:W2:Y:S04]  /*60f0*/  LDSM.16.M88.4 R24, [R229+0x10000] ;  /* 0x01000000e518783b */ /* 0x000ea80000000200 */
[----:B-1----:R-:W5:Y:S04]  /*6100*/  LDSM.16.M88.4 R16, [R229+0x10800] ;  /* 0x01080000e510783b */ /* 0x002f680000000200 */
[----:B------:R-:W-:Y:S04]  /*6110*/  LDSM.16.M88.4 R32, [R229+0x11800] ;  /* 0x01180000e520783b */ /* 0x000fe80000000200 */
[----:B------:R-:W-:Y:S04]  /*6120*/  LDSM.16.M88.4 R168, [R228] ;  /* 0x00000000e4a8783b */ /* 0x000fe80000000200 */
[----:B------:R-:W-:Y:S04]  /*6130*/  LDSM.16.M88.4 R176, [R227] ;  /* 0x00000000e3b0783b */ /* 0x000fe80000000200 */
[----:B---3--:R-:W1:Y:S04]  /*6140*/  LDSM.16.M88.4 R4, [R229+0x11000] ;  /* 0x01100000e504783b */ /* 0x008e680000000200 */
[----:B------:R-:W3:Y:S04]  /*6150*/  LDSM.16.M88.4 R200, [R219] ;  /* 0x00000000dbc8783b */ /* 0x000ee80000000200 */
[----:B------:R-:W3:Y:S04]  /*6160*/  LDSM.16.M88.4 R192, [R218] ;  /* 0x00000000dac0783b */ /* 0x000ee80000000200 */
[----:B------:R-:W3:Y:S04]  /*6170*/  LDSM.16.M88.4 R180, [R217] ;  /* 0x00000000d9b4783b */ /* 0x000ee80000000200 */
[----:B------:R-:W-:Y:S01]  /*6180*/  LDSM.16.M88.4 R172, [R226] ;  /* 0x00000000e2ac783b */ /* 0x000fe20000000200 */
[C---:B--2---:R-:W-:Y:S03]  /*6190*/  HMMA.16816.F32 R28, R184.reuse, R24, RZ ;  /* 0x00000018b81c723c */ /* 0x044fe600000018ff */
[----:B------:R-:W0:Y:S05]  /*61a0*/  LDGDEPBAR ;  /* 0x00000000000079af */ /* 0x000e2a0000000000 */
[C---:B------:R-:W-:Y:S08]  /*61b0*/  HMMA.16816.F32 R24, R184.reuse, R26, RZ ;  /* 0x0000001ab818723c */ /* 0x040ff000000018ff */
[C---:B-----5:R-:W-:Y:S08]  /*61c0*/  HMMA.16816.F32 R20, R184.reuse, R16, RZ ;  /* 0x00000010b814723c */ /* 0x060ff000000018ff */
[C---:B-1----:R-:W-:Y:S08]  /*61d0*/  HMMA.16816.F32 R12, R184.reuse, R4, RZ ;  /* 0x00000004b80c723c */ /* 0x042ff000000018ff */
[C---:B------:R-:W-:Y:S08]  /*61e0*/  HMMA.16816.F32 R16, R184.reuse, R18, RZ ;  /* 0x00000012b810723c */ /* 0x040ff000000018ff */
[C---:B------:R-:W-:Y:S08]  /*61f0*/  HMMA.16816.F32 R4, R184.reuse, R6, RZ ;  /* 0x00000006b804723c */ /* 0x040ff000000018ff */
[C---:B------:R-:W-:Y:S08]  /*6200*/  HMMA.16816.F32 R188, R184.reuse, R32, RZ ;  /* 0x00000020b8bc723c */ /* 0x040ff000000018ff */
[----:B------:R-:W-:Y:S01]  /*6210*/  HMMA.16816.F32 R184, R184, R34, RZ ;  /* 0x00000022b8b8723c */ /* 0x000fe200000018ff */
[----:B------:R-:W1:Y:S07]  /*6220*/  LDSM.16.M88.4 R32, [R223+0x10000] ;  /* 0x01000000df20783b */ /* 0x000e6e0000000200 */
        /* <DEDUP_REMOVED lines=8> */
[----:B------:R-:W-:Y:S07]  /*62b0*/  LDSM.16.M88.4 R192, [R225] ;  /* 0x00000000e1c0783b */ /* 0x000fee0000000200 */
[C---:B------:R-:W-:Y:S08]  /*62c0*/  HMMA.16816.F32 R188, R168.reuse, R180, R188 ;  /* 0x000000b4a8bc723c */ /* 0x040ff000000018bc */
[----:B------:R-:W-:Y:S01]  /*62d0*/  HMMA.16816.F32 R184, R168, R182, R184 ;  /* 0x000000b6a8b8723c */ /* 0x000fe200000018b8 */
[----:B------:R-:W5:Y:S04]  /*62e0*/  LDSM.16.M88.4 R180, [R223+0x11800] ;  /* 0x01180000dfb4783b */ /* 0x000f680000000200 */
        /* <DEDUP_REMOVED lines=10> */
[C---:B-----5:R-:W-:Y:S08]  /*6390*/  HMMA.16816.F32 R188, R172.reuse, R180, R188 ;  /* 0x000000b4acbc723c */ /* 0x060ff000000018bc */
[----:B------:R-:W-:Y:S01]  /*63a0*/  HMMA.16816.F32 R184, R172, R182, R184 ;  /* 0x000000b6acb8723c */ /* 0x000fe200000018b8 */
[----:B------:R-:W-:Y:S04]  /*63b0*/  LDSM.16.M88.4 R172, [R229+0x13000] ;  /* 0x01300000e5ac783b */ /* 0x000fe80000000200 */
[----:B------:R-:W-:Y:S03]  /*63c0*/  LDSM.16.M88.4 R180, [R229+0x12000] ;  /* 0x01200000e5b4783b */ /* 0x000fe60000000200 */
[C---:B----4-:R-:W-:Y:S08]  /*63d0*/  HMMA.16816.F32 R28, R192.reuse, R168, R28 ;  /* 0x000000a8c01c723c */ /* 0x050ff0000000181c */
[C---:B------:R-:W-:Y:S01]  /*63e0*/  HMMA.16816.F32 R24, R192.reuse, R170, R24 ;  /* 0x000000aac018723c */ /* 0x040fe20000001818 */
[----:B------:R-:W-:Y:S07]  /*63f0*/  LDSM.16.M88.4 R168, [R229+0x12800] ;  /* 0x01280000e5a8783b */ /* 0x000fee0000000200 */
        /* <DEDUP_REMOVED lines=16> */
[C---:B------:R-:W-:Y:S08]  /*6500*/  HMMA.16816.F32 R28, R32.reuse, R180, R28 ;  /* 0x000000b4201c723c */ /* 0x040ff0000000181c */
[C---:B------:R-:W-:Y:S01]  /*6510*/  HMMA.16816.F32 R24, R32.reuse, R182, R24 ;  /* 0x000000b62018723c */ /* 0x040fe20000001818 */
[----:B------:R-:W4:Y:S07]  /*6520*/  LDSM.16.M88.4 R180, [R213] ;  /* 0x00000000d5b4783b */ /* 0x000f2e0000000200 */
        /* <DEDUP_REMOVED lines=24> */
[C---:B------:R-:W-:Y:S01]  /*66b0*/  HMMA.16816.F32 R184, R32.reuse, R174, R184 ;  /* 0x000000ae20b8723c */ /* 0x040fe200000018b8 */
[----:B------:R-:W3:Y:S07]  /*66c0*/  LDSM.16.M88.4 R172, [R216+0x3800] ;  /* 0x00380000d8ac783b */ /* 0x000eee0000000200 */
[C---:B-----5:R-:W-:Y:S08]  /*66d0*/  HMMA.16816.F32 R12, R32.reuse, R192, R12 ;  /* 0x000000c0200c723c */ /* 0x060ff0000000180c */
[----:B------:R-:W-:Y:S01]  /*66e0*/  HMMA.16816.F32 R4, R32, R194, R4 ;  /* 0x000000c22004723c */ /* 0x000fe20000001804 */
[----:B------:R-:W-:Y:S04]  /*66f0*/  LDSM.16.M88.4 R32, [R230+0x8000] ;  /* 0x00800000e620783b */ /* 0x000fe80000000200 */
[----:B------:R-:W5:Y:S03]  /*6700*/  LDSM.16.M88.4 R192, [R229+0x14000] ;  /* 0x01400000e5c0783b */ /* 0x000f660000000200 */
[C---:B----4-:R-:W-:Y:S08]  /*6710*/  HMMA.16816.F32 R28, R168.reuse, R180, R28 ;  /* 0x000000b4a81c723c */ /* 0x050ff0000000181c */
[C---:B------:R-:W-:Y:S01]  /*6720*/  HMMA.16816.F32 R24, R168.reuse, R182, R24 ;  /* 0x000000b6a818723c */ /* 0x040fe20000001818 */
[----:B------:R-:W4:Y:S07]  /*6730*/  LDSM.16.M88.4 R180, [R229+0x14800] ;  /* 0x01480000e5b4783b */ /* 0x000f2e0000000200 */
[C---:B--2---:R-:W-:Y:S08]  /*6740*/  HMMA.16816.F32 R20, R168.reuse, R176, R20 ;  /* 0x000000b0a814723c */ /* 0x044ff00000001814 */
[C---:B------:R-:W-:Y:S01]  /*6750*/  HMMA.16816.F32 R16, R168.reuse, R178, R16 ;  /* 0x000000b2a810723c */ /* 0x040fe20000001810 */
[----:B------:R-:W2:Y:S07]  /*6760*/  LDSM.16.M88.4 R176, [R229+0x15000] ;  /* 0x01500000e5b0783b */ /* 0x000eae0000000200 */
[C---:B-1----:R-:W-:Y:S08]  /*6770*/  HMMA.16816.F32 R12, R168.reuse, R200, R12 ;  /* 0x000000c8a80c723c */ /* 0x042ff0000000180c */
[C---:B------:R-:W-:Y:S01]  /*6780*/  HMMA.16816.F32 R4, R168.reuse, R202, R4 ;  /* 0x000000caa804723c */ /* 0x040fe20000001804 */
[----:B------:R-:W-:Y:S07]  /*6790*/  LDSM.16.M88.4 R200, [R211] ;  /* 0x00000000d3c8783b */ /* 0x000fee0000000200 */
[C---:B---3--:R-:W-:Y:S08]  /*67a0*/  HMMA.16816.F32 R188, R168.reuse, R172, R188 ;  /* 0x000000aca8bc723c */ /* 0x048ff000000018bc */
[----:B------:R-:W-:Y:S01]  /*67b0*/  HMMA.16816.F32 R184, R168, R174, R184 ;  /* 0x000000aea8b8723c */ /* 0x000fe200000018b8 */
[----:B------:R-:W1:Y:S04]  /*67c0*/  LDSM.16.M88.4 R172, [R229+0x15800] ;  /* 0x01580000e5ac783b */ /* 0x000e680000000200 */
[----:B------:R-:W-:Y:S03]  /*67d0*/  LDSM.16.M88.4 R168, [R228+0x8000] ;  /* 0x00800000e4a8783b */ /* 0x000fe60000000200 */
[C---:B-----5:R-:W-:Y:S08]  /*67e0*/  HMMA.16816.F32 R28, R32.reuse, R192, R28 ;  /* 0x000000c0201c723c */ /* 0x060ff0000000181c */
[C---:B------:R-:W-:Y:S01]  /*67f0*/  HMMA.16816.F32 R24, R32.reuse, R194, R24 ;  /* 0x000000c22018723c */ /* 0x040fe20000001818 */
[----:B------:R-:W3:Y:S07]  /*6800*/  LDSM.16.M88.4 R192, [R210] ;  /* 0x00000000d2c0783b */ /* 0x000eee0000000200 */
[C---:B----4-:R-:W-:Y:S08]  /*6810*/  HMMA.16816.F32 R20, R32.reuse, R180, R20 ;  /* 0x000000b42014723c */ /* 0x050ff00000001814 */
[C---:B------:R-:W-:Y:S01]  /*6820*/  HMMA.16816.F32 R16, R32.reuse, R182, R16 ;  /* 0x000000b62010723c */ /* 0x040fe20000001810 */
[----:B------:R-:W4:Y:S07]  /*6830*/  LDSM.16.M88.4 R180, [R209] ;  /* 0x00000000d1b4783b */ /* 0x000f2e0000000200 */
[C---:B--2---:R-:W-:Y:S08]  /*6840*/  HMMA.16816.F32 R12, R32.reuse, R176, R12 ;  /* 0x000000b0200c723c */ /* 0x044ff0000000180c */
[C---:B------:R-:W-:Y:S01]  /*6850*/  HMMA.16816.F32 R4, R32.reuse, R178, R4 ;  /* 0x000000b22004723c */ /* 0x040fe20000001804 */
[----:B------:R-:W2:Y:S07]  /*6860*/  LDSM.16.M88.4 R176, [R208] ;  /* 0x00000000d0b0783b */ /* 0x000eae0000000200 */
[C---:B-1----:R-:W-:Y:S08]  /*6870*/  HMMA.16816.F32 R188, R32.reuse, R172, R188 ;  /* 0x000000ac20bc723c */ /* 0x042ff000000018bc */
[----:B------:R-:W-:Y:S01]  /*6880*/  HMMA.16816.F32 R184, R32, R174, R184 ;  /* 0x000000ae20b8723c */ /* 0x000fe200000018b8 */
[----:B------:R-:W-:Y:S04]  /*6890*/  LDSM.16.M88.4 R172, [R226+0x8000] ;  /* 0x00800000e2ac783b */ /* 0x000fe80000000200 */
[----:B------:R-:W1:Y:S03]  /*68a0*/  LDSM.16.M88.4 R32, [R223+0x14000] ;  /* 0x01400000df20783b */ /* 0x000e660000000200 */
[C---:B---3--:R-:W-:Y:S08]  /*68b0*/  HMMA.16816.F32 R20, R168.reuse, R192, R20 ;  /* 0x000000c0a814723c */ /* 0x048ff00000001814 */
[C---:B------:R-:W-:Y:S01]  /*68c0*/  HMMA.16816.F32 R16, R168.reuse, R194, R16 ;  /* 0x000000c2a810723c */ /* 0x040fe20000001810 */
[----:B------:R-:W3:Y:S07]  /*68d0*/  LDSM.16.M88.4 R192, [R223+0x15000] ;  /* 0x01500000dfc0783b */ /* 0x000eee0000000200 */
        /* <DEDUP_REMOVED lines=16> */
[C---:B-----5:R-:W-:Y:S08]  /*69e0*/  HMMA.16816.F32 R20, R172.reuse, R200, R20 ;  /* 0x000000c8ac14723c */ /* 0x060ff00000001814 */
[C---:B------:R-:W-:Y:S01]  /*69f0*/  HMMA.16816.F32 R16, R172.reuse, R202, R16 ;  /* 0x000000caac10723c */ /* 0x040fe20000001810 */
[----:B------:R-:W-:Y:S07]  /*6a00*/  LDSM.16.M88.4 R200, [R230+0xc000] ;  /* 0x00c00000e6c8783b */ /* 0x000fee0000000200 */
[C---:B----4-:R-:W-:Y:S08]  /*6a10*/  HMMA.16816.F32 R188, R172.reuse, R180, R188 ;  /* 0x000000b4acbc723c */ /* 0x050ff000000018bc */
        /* <DEDUP_REMOVED lines=12> */
[C---:B----4-:R-:W-:Y:S08]  /*6ae0*/  HMMA.16816.F32 R188, R176.reuse, R180, R188 ;  /* 0x000000b4b0bc723c */ /* 0x050ff000000018bc */
[----:B------:R-:W-:Y:S01]  /*6af0*/  HMMA.16816.F32 R184, R176, R182, R184 ;  /* 0x000000b6b0b8723c */ /* 0x000fe200000018b8 */
[----:B------:R-:W-:Y:S04]  /*6b00*/  LDSM.16.M88.4 R180, [R228+0xc000] ;  /* 0x00c00000e4b4783b */ /* 0x000fe80000000200 */
[----:B------:R-:W4:Y:S03]  /*6b10*/  LDSM.16.M88.4 R176, [R207] ;  /* 0x00000000cfb0783b */ /* 0x000f260000000200 */
[C---:B--2---:R-:W-:Y:S08]  /*6b20*/  HMMA.16816.F32 R20, R200.reuse, R168, R20 ;  /* 0x000000a8c814723c */ /* 0x044ff00000001814 */
[C---:B------:R-:W-:Y:S01]  /*6b30*/  HMMA.16816.F32 R16, R200.reuse, R170, R16 ;  /* 0x000000aac810723c */ /* 0x040fe20000001810 */
[----:B------:R-:W2:Y:S07]  /*6b40*/  LDSM.16.M88.4 R168, [R205] ;  /* 0x00000000cda8783b */ /* 0x000eae0000000200 */
[C---:B------:R-:W-:Y:S08]  /*6b50*/  HMMA.16816.F32 R28, R200.reuse, R172, R28 ;  /* 0x000000acc81c723c */ /* 0x040ff0000000181c */
[C---:B------:R-:W-:Y:S01]  /*6b60*/  HMMA.16816.F32 R24, R200.reuse, R174, R24 ;  /* 0x000000aec818723c */ /* 0x040fe20000001818 */
[----:B------:R-:W5:Y:S07]  /*6b70*/  LDSM.16.M88.4 R172, [R206] ;  /* 0x00000000ceac783b */ /* 0x000f6e0000000200 */
[C---:B-1----:R-:W-:Y:S08]  /*6b80*/  HMMA.16816.F32 R12, R200.reuse, R32, R12 ;  /* 0x00000020c80c723c */ /* 0x042ff0000000180c */
[C---:B------:R-:W-:Y:S01]  /*6b90*/  HMMA.16816.F32 R4, R200.reuse, R34, R4 ;  /* 0x00000022c804723c */ /* 0x040fe20000001804 */
[----:B------:R-:W1:Y:S07]  /*6ba0*/  LDSM.16.M88.4 R32, [R204] ;  /* 0x00000000cc20783b */ /* 0x000e6e0000000200 */
[C---:B---3--:R-:W-:Y:S08]  /*6bb0*/  HMMA.16816.F32 R188, R200.reuse, R192, R188 ;  /* 0x000000c0c8bc723c */ /* 0x048ff000000018bc */
[----:B------:R-:W-:Y:S01]  /*6bc0*/  HMMA.16816.F32 R184, R200, R194, R184 ;  /* 0x000000c2c8b8723c */ /* 0x000fe200000018b8 */
[----:B------:R-:W-:Y:S04]  /*6bd0*/  LDSM.16.M88.4 R200, [R226+0xc000] ;  /* 0x00c00000e2c8783b */ /* 0x000fe80000000200 */
[----:B------:R-:W3:Y:S03]  /*6be0*/  LDSM.16.M88.4 R192, [R223+0x16000] ;  /* 0x01600000dfc0783b */ /* 0x000ee60000000200 */
[C---:B----4-:R-:W-:Y:S08]  /*6bf0*/  HMMA.16816.F32 R28, R180.reuse, R176, R28 ;  /* 0x000000b0b41c723c */ /* 0x050ff0000000181c */
[C---:B--2---:R-:W-:Y:S08]  /*6c00*/  HMMA.16816.F32 R12, R180.reuse, R168, R12 ;  /* 0x000000a8b40c723c */ /* 0x044ff0000000180c */
[C---:B------:R-:W-:Y:S01]  /*6c10*/  HMMA.16816.F32 R4, R180.reuse, R170, R4 ;  /* 0x000000aab404723c */ /* 0x040fe20000001804 */
[----:B------:R-:W2:Y:S07]  /*6c20*/  LDSM.16.M88.4 R168, [R223+0x16800] ;  /* 0x01680000dfa8783b */ /* 0x000eae0000000200 */
[C---:B------:R-:W-:Y:S01]  /*6c30*/  HMMA.16816.F32 R24, R180.reuse, R178, R24 ;  /* 0x000000b2b418723c */ /* 0x040fe20000001818 */
[----:B------:R-:W-:Y:S07]  /*6c40*/  LDSM.16.M88.4 R176, [R225+0xc000] ;  /* 0x00c00000e1b0783b */ /* 0x000fee0000000200 */
[C---:B-----5:R-:W-:Y:S08]  /*6c50*/  HMMA.16816.F32 R20, R180.reuse, R172, R20 ;  /* 0x000000acb414723c */ /* 0x060ff00000001814 */
[C---:B------:R-:W-:Y:S01]  /*6c60*/  HMMA.16816.F32 R16, R180.reuse, R174, R16 ;  /* 0x000000aeb410723c */ /* 0x040fe20000001810 */
[----:B------:R-:W4:Y:S07]  /*6c70*/  LDSM.16.M88.4 R172, [R216+0x6000] ;  /* 0x00600000d8ac783b */ /* 0x000f2e0000000200 */
[C---:B-1----:R-:W-:Y:S08]  /*6c80*/  HMMA.16816.F32 R188, R180.reuse, R32, R188 ;  /* 0x00000020b4bc723c */ /* 0x042ff000000018bc */
[----:B------:R-:W-:Y:S01]  /*6c90*/  HMMA.16816.F32 R184, R180, R34, R184 ;  /* 0x00000022b4b8723c */ /* 0x000fe200000018b8 */
[----:B------:R-:W1:Y:S04]  /*6ca0*/  LDSM.16.M88.4 R32, [R223+0x17000] ;  /* 0x01700000df20783b */ /* 0x000e680000000200 */
[----:B------:R-:W5:Y:S03]  /*6cb0*/  LDSM.16.M88.4 R180, [R216+0x6800] ;  /* 0x00680000d8b4783b */ /* 0x000f660000000200 */
[C---:B---3--:R-:W-:Y:S08]  /*6cc0*/  HMMA.16816.F32 R28, R200.reuse, R192, R28 ;  /* 0x000000c0c81c723c */ /* 0x048ff0000000181c */
[C---:B------:R-:W-:Y:S08]  /*6cd0*/  HMMA.16816.F32 R24, R200.reuse, R194, R24 ;  /* 0x000000c2c818723c */ /* 0x040ff00000001818 */
[----:B--2---:R-:W-:Y:S08]  /*6ce0*/  HMMA.16816.F32 R20, R200, R168, R20 ;  /* 0x000000a8c814723c */ /* 0x004ff00000001814 */
[----:B----4-:R-:W-:Y:S07]  /*6cf0*/  HMMA.16816.F32 R28, R176, R172, R28 ;  /* 0x000000acb01c723c */ /* 0x010fee000000181c */
[C---:B------:R-:W-:Y:S01]  /*6d00*/  IADD3 R173, R0.reuse, 0x8, RZ ;  /* 0x0000000800ad7810 */ /* 0x040fe20007ffe0ff */
[----:B------:R-:W-:Y:S01]  /*6d10*/  HMMA.16816.F32 R16, R200, R170, R16 ;  /* 0x000000aac810723c */ /* 0x000fe20000001810 */
[----:B------:R-:W2:Y:S01]  /*6d20*/  LDSM.16.M88.4 R168, [R216+0x7000] ;  /* 0x00700000d8a8783b */ /* 0x000ea20000000200 */
[----:B------:R-:W-:Y:S01]  /*6d30*/  IADD3 R172, R0, 0x9, RZ ;  /* 0x0000000900ac7810 */ /* 0x000fe20007ffe0ff */
[----:B------:R-:W3:Y:S01]  /*6d40*/  I2F R167, R173 ;  /* 0x000000ad00a77306 */ /* 0x000ee20000201400 */
[----:B------:R-:W-:-:S04]  /*6d50*/  ISETP.GE.AND P1, PT, R173, R197, PT ;  /* 0x000000c5ad00720c */ /* 0x000fc80003f26270 */
[----:B------:R-:W-:Y:S03]  /*6d60*/  HMMA.16816.F32 R24, R176, R174, R24 ;  /* 0x000000aeb018723c */ /* 0x000fe60000001818 */
[----:B------:R-:W4:Y:S04]  /*6d70*/  I2F R2, R172 ;  /* 0x000000ac00027306 */ /* 0x000f280000201400 */
[----:B------:R-:W-:Y:S01]  /*6d80*/  IADD3 R174, R0, 0x18, RZ ;  /* 0x0000001800ae7810 */ /* 0x000fe20007ffe0ff */
[----:B-1----:R-:W-:Y:S01]  /*6d90*/  HMMA.16816.F32 R12, R200, R32, R12 ;  /* 0x00000020c80c723c */ /* 0x002fe2000000180c */
[C---:B------:R-:W-:Y:S02]  /*6da0*/  FFMA.FTZ R29, R166.reuse, UR4, R29 ;  /* 0x00000004a61d7c23 */ /* 0x040fe4000801001d */
[----:B------:R-:W-:Y:S01]  /*6db0*/  FFMA.FTZ R166, R166, UR4, R31 ;  /* 0x00000004a6a67c23 */ /* 0x000fe2000801001f */
[----:B------:R-:W-:-:S02]  /*6dc0*/  IADD3 R31, R0, 0x11, RZ ;  /* 0x00000011001f7810 */ /* 0x000fc40007ffe0ff */
[----:B------:R-:W-:Y:S02]  /*6dd0*/  FSEL R165, R29, -INF , !P0 ;  /* 0xff8000001da57808 */ /* 0x000fe40004000000 */
[----:B------:R-:W-:Y:S01]  /*6de0*/  HMMA.16816.F32 R4, R200, R34, R4 ;  /* 0x00000022c804723c */ /* 0x000fe20000001804 */
[----:B------:R-:W1:Y:S01]  /*6df0*/  LDSM.16.M88.4 R32, [R223+0x17800] ;  /* 0x01780000df20783b */ /* 0x000e620000000200 */
[----:B------:R-:W-:Y:S02]  /*6e00*/  ISETP.GE.AND P0, PT, R173, R196, PT ;  /* 0x000000c4ad00720c */ /* 0x000fe40003f06270 */
[----:B------:R-:W2:Y:S01]  /*6e10*/  I2F R173, R31 ;  /* 0x0000001f00ad7306 */ /* 0x000ea20000201400 */
[----:B------:R-:W-:Y:S02]  /*6e20*/  FSEL R166, R166, -INF , !P2 ;  /* 0xff800000a6a67808 */ /* 0x000fe40005000000 */
[----:B------:R-:W-:Y:S01]  /*6e30*/  ISETP.GE.AND P2, PT, R172, R197, PT ;  /* 0x000000c5ac00720c */ /* 0x000fe20003f46270 */
[----:B-----5:R-:W-:Y:S01]  /*6e40*/  HMMA.16816.F32 R20, R176, R180, R20 ;  /* 0x000000b4b014723c */ /* 0x020fe20000001814 */
[----:B---3--:R-:W-:-:S02]  /*6e50*/  FFMA.FTZ R24, R167, UR4, R24 ;  /* 0x00000004a7187c23 */ /* 0x008fc40008010018 */
[----:B------:R-:W-:Y:S02]  /*6e60*/  FFMA.FTZ R26, R167, UR4, R26 ;  /* 0x00000004a71a7c23 */ /* 0x000fe4000801001a */
[----:B----4-:R-:W-:Y:S01]  /*6e70*/  FFMA.FTZ R25, R2, UR4, R25 ;  /* 0x0000000402197c23 */ /* 0x010fe20008010019 */
[----:B------:R-:W-:Y:S01]  /*6e80*/  FSEL R175, R24, -INF , !P1 ;  /* 0xff80000018af7808 */ /* 0x000fe20004800000 */
[----:B------:R-:W-:Y:S01]  /*6e90*/  FFMA.FTZ R248, R2, UR4, R27 ;  /* 0x0000000402f87c23 */ /* 0x000fe2000801001b */
[----:B------:R-:W-:Y:S01]  /*6ea0*/  IADD3 R180, R0, 0x10, RZ ;  /* 0x0000001000b47810 */ /* 0x000fe20007ffe0ff */
[----:B------:R-:W-:Y:S01]  /*6eb0*/  HMMA.16816.F32 R16, R176, R182, R16 ;  /* 0x000000b6b010723c */ /* 0x000fe20000001810 */
[----:B------:R-:W-:Y:S02]  /*6ec0*/  ISETP.GE.AND P1, PT, R172, R196, PT ;  /* 0x000000c4ac00720c */ /* 0x000fe40003f26270 */
[----:B------:R-:W3:Y:S01]  /*6ed0*/  I2F R29, R180 ;  /* 0x000000b4001d7306 */ /* 0x000ee20000201400 */
[----:B------:R-:W-:-:S02]  /*6ee0*/  FSEL R172, R26, -INF , !P0 ;  /* 0xff8000001aac7808 */ /* 0x000fc40004000000 */
[----:B------:R-:W-:Y:S02]  /*6ef0*/  FSEL R167, R25, -INF , !P2 ;  /* 0xff80000019a77808 */ /* 0x000fe40005000000 */
[----:B------:R-:W4:Y:S01]  /*6f00*/  LDSM.16.M88.4 R24, [R216+0x7800] ;  /* 0x00780000d818783b */ /* 0x000f220000000200 */
[----:B--2---:R-:W-:Y:S01]  /*6f10*/  HMMA.16816.F32 R12, R176, R168, R12 ;  /* 0x000000a8b00c723c */ /* 0x004fe2000000180c */
[----:B------:R-:W-:Y:S01]  /*6f20*/  FSEL R248, R248, -INF , !P1 ;  /* 0xff800000f8f87808 */ /* 0x000fe20004800000 */
[----:B------:R-:W2:Y:S01]  /*6f30*/  I2F R168, R174 ;  /* 0x000000ae00a87306 */ /* 0x000ea20000201400 */
[----:B------:R-:W-:Y:S01]  /*6f40*/  ISETP.GE.AND P1, PT, R31, R197, PT ;  /* 0x000000c51f00720c */ /* 0x000fe20003f26270 */
[----:B------:R-:W-:-:S04]  /*6f50*/  DEPBAR.LE SB0, 0x0 ;  /* 0x000080000000791a */ /* 0x000fc80000000000 */
[C---:B------:R-:W-:Y:S01]  /*6f60*/  IADD3 R169, R0.reuse, 0x19, RZ ;  /* 0x0000001900a97810 */ /* 0x040fe20007ffe0ff */
[----:B------:R-:W-:Y:S01]  /*6f70*/  FFMA.FTZ R247, R173, UR4, R21 ;  /* 0x00000004adf77c23 */ /* 0x000fe20008010015 */
[----:B------:R-:W-:Y:S01]  /*6f80*/  IADD3 R21, R0, 0x20, RZ ;  /* 0x0000002000157810 */ /* 0x000fe20007ffe0ff */
[C---:B---3--:R-:W-:Y:S01]  /*6f90*/  FFMA.FTZ R183, R29.reuse, UR4, R20 ;  /* 0x000000041db77c23 */ /* 0x048fe20008010014 */
[C---:B------:R-:W-:Y:S01]  /*6fa0*/  ISETP.GE.AND P0, PT, R180.reuse, R197, PT ;  /* 0x000000c5b400720c */ /* 0x040fe20003f06270 */
[----:B------:R-:W3:Y:S01]  /*6fb0*/  I2F R20, R169 ;  /* 0x000000a900147306 */ /* 0x000ee20000201400 */
[----:B------:R-:W-:Y:S01]  /*6fc0*/  HMMA.16816.F32 R4, R176, R170, R4 ;  /* 0x000000aab004723c */ /* 0x000fe20000001804 */
[----:B------:R-:W-:Y:S01]  /*6fd0*/  FFMA.FTZ R22, R29, UR4, R22 ;  /* 0x000000041d167c23 */ /* 0x000fe20008010016 */
[-C--:B------:R-:W-:Y:S01]  /*6fe0*/  ISETP.GE.AND P2, PT, R180, R196.reuse, PT ;  /* 0x000000c4b400720c */ /* 0x080fe20003f46270 */
[----:B------:R-:W-:Y:S01]  /*6ff0*/  FFMA.FTZ R23, R173, UR4, R23 ;  /* 0x00000004ad177c23 */ /* 0x000fe20008010017 */
[----:B------:R-:W-:Y:S01]  /*7000*/  FSEL R247, R247, -INF , !P1 ;  /* 0xff800000f7f77808 */ /* 0x000fe20004800000 */
[----:B--2---:R-:W-:Y:S01]  /*7010*/  FFMA.FTZ R18, R168, UR4, R18 ;  /* 0x00000004a8127c23 */ /* 0x004fe20008010012 */
[-C--:B------:R-:W-:Y:S01]  /*7020*/  ISETP.GE.AND P1, PT, R174, R196.reuse, PT ;  /* 0x000000c4ae00720c */ /* 0x080fe20003f26270 */
[----:B------:R-:W2:Y:S01]  /*7030*/  I2F R2, R21 ;  /* 0x0000001500027306 */ /* 0x000ea20000201400 */
[----:B-1----:R-:W-:Y:S01]  /*7040*/  HMMA.16816.F32 R188, R200, R32, R188 ;  /* 0x00000020c8bc723c */ /* 0x002fe200000018bc */
[----:B------:R-:W-:Y:S01]  /*7050*/  FSEL R183, R183, -INF , !P0 ;  /* 0xff800000b7b77808 */ /* 0x000fe20004000000 */
[----:B------:R-:W-:Y:S01]  /*7060*/  FFMA.FTZ R16, R168, UR4, R16 ;  /* 0x00000004a8107c23 */ /* 0x000fe20008010010 */
[----:B------:R-:W-:-:S02]  /*7070*/  ISETP.GE.AND P0, PT, R31, R196, PT ;  /* 0x000000c41f00720c */ /* 0x000fc40003f06270 */
[----:B------:R-:W-:Y:S01]  /*7080*/  FSEL R31, R22, -INF , !P2 ;  /* 0xff800000161f7808 */ /* 0x000fe20005000000 */
[----:B---3--:R-:W-:Y:S01]  /*7090*/  FFMA.FTZ R237, R20, UR4, R17 ;  /* 0x0000000414ed7c23 */ /* 0x008fe20008010011 */
[----:B------:R-:W-:Y:S01]  /*70a0*/  IADD3 R17, R0, 0x28, RZ ;  /* 0x0000002800117810 */ /* 0x000fe20007ffe0ff */
[----:B------:R-:W-:Y:S01]  /*70b0*/  FFMA.FTZ R19, R20, UR4, R19 ;  /* 0x0000000414137c23 */ /* 0x000fe20008010013 */
[-C--:B------:R-:W-:Y:S01]  /*70c0*/  ISETP.GE.AND P2, PT, R174, R197.reuse, PT ;  /* 0x000000c5ae00720c */ /* 0x080fe20003f46270 */
[----:B------:R-:W-:Y:S01]  /*70d0*/  HMMA.16816.F32 R184, R200, R34, R184 ;  /* 0x00000022c8b8723c */ /* 0x000fe200000018b8 */
[----:B------:R-:W-:Y:S02]  /*70e0*/  FSEL R199, R18, -INF , !P1 ;  /* 0xff80000012c77808 */ /* 0x000fe40004800000 */
[----:B------:R-:W-:Y:S01]  /*70f0*/  IADD3 R22, R0, 0x21, RZ ;  /* 0x0000002100167810 */ /* 0x000fe20007ffe0ff */
[----:B------:R-:W1:Y:S01]  /*7100*/  I2F R18, R17 ;  /* 0x0000001100127306 */ /* 0x000e620000201400 */
[----:B------:R-:W-:Y:S01]  /*7110*/  FSEL R246, R16, -INF , !P2 ;  /* 0xff80000010f67808 */ /* 0x000fe20005000000 */
[C---:B--2---:R-:W-:Y:S01]  /*7120*/  FFMA.FTZ R12, R2.reuse, UR4, R12 ;  /* 0x00000004020c7c23 */ /* 0x044fe2000801000c */
[----:B------:R-:W-:Y:S01]  /*7130*/  ISETP.GE.AND P1, PT, R21, R197, PT ;  /* 0x000000c51500720c */ /* 0x000fe20003f26270 */
[----:B------:R-:W-:Y:S01]  /*7140*/  FFMA.FTZ R14, R2, UR4, R14 ;  /* 0x00000004020e7c23 */ /* 0x000fe2000801000e */
[----:B------:R-:W-:-:S02]  /*7150*/  IADD3 R20, R0, 0x29, RZ ;  /* 0x0000002900147810 */ /* 0x000fc40007ffe0ff */
[----:B------:R-:W-:Y:S01]  /*7160*/  FSEL R193, R12, -INF , !P1 ;  /* 0xff8000000cc17808 */ /* 0x000fe20004800000 */
[----:B------:R-:W2:Y:S01]  /*7170*/  I2F R16, R22 ;  /* 0x0000001600107306 */ /* 0x000ea20000201400 */
[----:B------:R-:W-:Y:S01]  /*7180*/  FSEL R29, R23, -INF , !P0 ;  /* 0xff800000171d7808 */ /* 0x000fe20004000000 */
[C---:B----4-:R-:W-:Y:S01]  /*7190*/  HMMA.16816.F32 R188, R176.reuse, R24, R188 ;  /* 0x00000018b0bc723c */ /* 0x050fe200000018bc */
[CC--:B------:R-:W-:Y:S02]  /*71a0*/  ISETP.GE.AND P0, PT, R169.reuse, R197.reuse, PT ;  /* 0x000000c5a900720c */ /* 0x0c0fe40003f06270 */
[-C--:B------:R-:W-:Y:S02]  /*71b0*/  ISETP.GE.AND P2, PT, R169, R196.reuse, PT ;  /* 0x000000c4a900720c */ /* 0x080fe40003f46270 */
[----:B------:R-:W-:Y:S01]  /*71c0*/  FSEL R237, R237, -INF , !P0 ;  /* 0xff800000eded7808 */ /* 0x000fe20004000000 */
[----:B------:R-:W3:Y:S01]  /*71d0*/  I2F R12, R20 ;  /* 0x00000014000c7306 */ /* 0x000ee20000201400 */
[----:B------:R-:W-:Y:S01]  /*71e0*/  ISETP.GE.AND P0, PT, R21, R196, PT ;  /* 0x000000c41500720c */ /* 0x000fe20003f06270 */
[----:B-1----:R-:W-:Y:S01]  /*71f0*/  FFMA.FTZ R192, R18, UR4, R4 ;  /* 0x0000000412c07c23 */ /* 0x002fe20008010004 */
[----:B------:R-:W-:Y:S01]  /*7200*/  IADD3 R2, R0, 0x30, RZ ;  /* 0x0000003000027810 */ /* 0x000fe20007ffe0ff */
[----:B------:R-:W-:Y:S01]  /*7210*/  FFMA.FTZ R6, R18, UR4, R6 ;  /* 0x0000000412067c23 */ /* 0x000fe20008010006 */
[----:B------:R-:W-:Y:S01]  /*7220*/  IADD3 R4, R0, 0x31, RZ ;  /* 0x0000003100047810 */ /* 0x000fe20007ffe0ff */
[----:B------:R-:W-:Y:S01]  /*7230*/  HMMA.16816.F32 R184, R176, R26, R184 ;  /* 0x0000001ab0b8723c */ /* 0x000fe200000018b8 */
[----:B------:R-:W-:Y:S01]  /*7240*/  FSEL R198, R19, -INF , !P2 ;  /* 0xff80000013c67808 */ /* 0x000fe20005000000 */
[----:B--2---:R-:W-:Y:S01]  /*7250*/  FFMA.FTZ R194, R16, UR4, R13 ;  /* 0x0000000410c27c23 */ /* 0x004fe2000801000d */
[----:B------:R-:W-:Y:S01]  /*7260*/  FSEL R35, R14, -INF , !P0 ;  /* 0xff8000000e237808 */ /* 0x000fe20004000000 */
[----:B------:R-:W-:Y:S01]  /*7270*/  FFMA.FTZ R15, R16, UR4, R15 ;  /* 0x00000004100f7c23 */ /* 0x000fe2000801000f */
[----:B------:R-:W-:Y:S01]  /*7280*/  BAR.SYNC.DEFER_BLOCKING 0x0 ;  /* 0x0000000000007b1d */ /* 0x000fe20000010000 */
[----:B------:R-:W-:-:S02]  /*7290*/  ISETP.GE.AND P2, PT, R22, R197, PT ;  /* 0x000000c51600720c */ /* 0x000fc40003f46270 */
[-C--:B------:R-:W-:Y:S02]  /*72a0*/  ISETP.GE.AND P1, PT, R22, R196.reuse, PT ;  /* 0x000000c41600720c */ /* 0x080fe40003f26270 */
[----:B------:R-:W-:Y:S01]  /*72b0*/  FSEL R194, R194, -INF , !P2 ;  /* 0xff800000c2c27808 */ /* 0x000fe20005000000 */
[----:B------:R-:W1:Y:S01]  /*72c0*/  I2F R13, R2 ;  /* 0x00000002000d7306 */ /* 0x000e620000201400 */
[----:B------:R-:W-:Y:S01]  /*72d0*/  FSEL R32, R15, -INF , !P1 ;  /* 0xff8000000f207808 */ /* 0x000fe20004800000 */
[C---:B---3--:R-:W-:Y:S01]  /*72e0*/  FFMA.FTZ R195, R12.reuse, UR4, R5 ;  /* 0x000000040cc37c23 */ /* 0x048fe20008010005 */
[C---:B------:R-:W-:Y:S01]  /*72f0*/  ISETP.GE.AND P2, PT, R17.reuse, R196, PT ;  /* 0x000000c41100720c */ /* 0x040fe20003f46270 */
[----:B------:R-:W-:Y:S01]  /*7300*/  FFMA.FTZ R7, R12, UR4, R7 ;  /* 0x000000040c077c23 */ /* 0x000fe20008010007 */
[-C--:B------:R-:W-:Y:S02]  /*7310*/  ISETP.GE.AND P1, PT, R20, R197.reuse, PT ;  /* 0x000000c51400720c */ /* 0x080fe40003f26270 */
[----:B------:R-:W-:Y:S01]  /*7320*/  ISETP.GE.AND P0, PT, R17, R197, PT ;  /* 0x000000c51100720c */ /* 0x000fe20003f06270 */
[----:B------:R-:W2:Y:S01]  /*7330*/  I2F R14, R4 ;  /* 0x00000004000e7306 */ /* 0x000ea20000201400 */
[----:B------:R-:W-:-:S02]  /*7340*/  FSEL R33, R6, -INF , !P2 ;  /* 0xff80000006217808 */ /* 0x000fc40005000000 */
[----:B------:R-:W-:Y:S02]  /*7350*/  FSEL R195, R195, -INF , !P1 ;  /* 0xff800000c3c37808 */ /* 0x000fe40004800000 */
[C---:B------:R-:W-:Y:S02]  /*7360*/  ISETP.GE.AND P2, PT, R2.reuse, R197, PT ;  /* 0x000000c50200720c */ /* 0x040fe40003f46270 */
[-C--:B------:R-:W-:Y:S01]  /*7370*/  ISETP.GE.AND P1, PT, R2, R196.reuse, PT ;  /* 0x000000c40200720c */ /* 0x080fe20003f26270 */
[C---:B-1----:R-:W-:Y:S01]  /*7380*/  FFMA.FTZ R177, R13.reuse, UR4, R190 ;  /* 0x000000040db17c23 */ /* 0x042fe200080100be */
[----:B------:R-:W-:Y:S01]  /*7390*/  FSEL R192, R192, -INF , !P0 ;  /* 0xff800000c0c07808 */ /* 0x000fe20004000000 */
[----:B------:R1:W3:Y:S01]  /*73a0*/  I2F R2, R0 ;  /* 0x0000000000027306 */ /* 0x0002e20000201400 */
[----:B------:R-:W-:Y:S01]  /*73b0*/  ISETP.GE.AND P0, PT, R20, R196, PT ;  /* 0x000000c41400720c */ /* 0x000fe20003f06270 */
[----:B------:R-:W-:Y:S01]  /*73c0*/  FFMA.FTZ R182, R13, UR4, R188 ;  /* 0x000000040db67c23 */ /* 0x000fe200080100bc */
[----:B------:R-:W-:-:S02]  /*73d0*/  IADD3 R15, R0, 0x38, RZ ;  /* 0x00000038000f7810 */ /* 0x000fc40007ffe0ff */
[----:B------:R-:W-:Y:S01]  /*73e0*/  FSEL R34, R7, -INF , !P0 ;  /* 0xff80000007227808 */ /* 0x000fe20004000000 */
[----:B--2---:R-:W-:Y:S01]  /*73f0*/  FFMA.FTZ R181, R14, UR4, R189 ;  /* 0x000000040eb57c23 */ /* 0x004fe200080100bd */
[-C--:B------:R-:W-:Y:S01]  /*7400*/  ISETP.GE.AND P0, PT, R4, R197.reuse, PT ;  /* 0x000000c50400720c */ /* 0x080fe20003f06270 */
[----:B------:R-:W2:Y:S01]  /*7410*/  I2F R5, R15 ;  /* 0x0000000f00057306 */ /* 0x000ea20000201400 */
[----:B------:R-:W-:Y:S01]  /*7420*/  FSEL R177, R177, -INF , !P1 ;  /* 0xff800000b1b17808 */ /* 0x000fe20004800000 */
[----:B------:R-:W-:Y:S01]  /*7430*/  FFMA.FTZ R176, R14, UR4, R191 ;  /* 0x000000040eb07c23 */ /* 0x000fe200080100bf */
[----:B------:R-:W-:Y:S02]  /*7440*/  FSEL R181, R181, -INF , !P0 ;  /* 0xff800000b5b57808 */ /* 0x000fe40004000000 */
[C---:B------:R-:W-:Y:S02]  /*7450*/  ISETP.GE.AND P1, PT, R0.reuse, R197, PT ;  /* 0x000000c50000720c */ /* 0x040fe40003f26270 */
[----:B------:R-:W-:-:S02]  /*7460*/  ISETP.GE.AND P0, PT, R0, R196, PT ;  /* 0x000000c40000720c */ /* 0x000fc40003f06270 */
[----:B-1----:R-:W-:Y:S02]  /*7470*/  IADD3 R0, R0, 0x39, RZ ;  /* 0x0000003900007810 */ /* 0x002fe40007ffe0ff */
[----:B------:R-:W-:Y:S02]  /*7480*/  FSEL R182, R182, -INF , !P2 ;  /* 0xff800000b6b67808 */ /* 0x000fe40005000000 */
[----:B------:R-:W-:Y:S01]  /*7490*/  ISETP.GE.AND P2, PT, R4, R196, PT ;  /* 0x000000c40400720c */ /* 0x000fe20003f46270 */
[----:B------:R-:W1:Y:S01]  /*74a0*/  I2F R6, R0 ;  /* 0x0000000000067306 */ /* 0x000e620000201400 */
[----:B---3--:R-:W-:Y:S02]  /*74b0*/  FFMA.FTZ R4, R2, UR4, R30 ;  /* 0x0000000402047c23 */ /* 0x008fe4000801001e */
[C---:B--2---:R-:W-:Y:S01]  /*74c0*/  FFMA.FTZ R180, R5.reuse, UR4, R184 ;  /* 0x0000000405b47c23 */ /* 0x044fe200080100b8 */
[----:B------:R-:W-:Y:S01]  /*74d0*/  FSEL R176, R176, -INF , !P2 ;  /* 0xff800000b0b07808 */ /* 0x000fe20005000000 */
[----:B------:R-:W-:Y:S01]  /*74e0*/  FFMA.FTZ R174, R5, UR4, R186 ;  /* 0x0000000405ae7c23 */ /* 0x000fe200080100ba */
[----:B------:R-:W-:Y:S01]  /*74f0*/  FSEL R4, R4, -INF , !P0 ;  /* 0xff80000004047808 */ /* 0x000fe20004000000 */
[----:B------:R-:W-:Y:S01]  /*7500*/  FFMA.FTZ R5, R2, UR4, R28 ;  /* 0x0000000402057c23 */ /* 0x000fe2000801001c */
[----:B------:R-:W-:-:S02]  /*7510*/  PLOP3.LUT P0, PT, PT, PT, UP0, 0x80, 0x0 ;  /* 0x000000000000781c */ /* 0x000fc40003f0f008 */
[----:B------:R-:W-:Y:S02]  /*7520*/  ISETP.GE.AND P2, PT, R15, R197, PT ;  /* 0x000000c50f00720c */ /* 0x000fe40003f46270 */
[----:B------:R-:W-:Y:S02]  /*7530*/  FSEL R5, R5, -INF , !P1 ;  /* 0xff80000005057808 */ /* 0x000fe40004800000 */
[----:B------:R-:W-:Y:S02]  /*7540*/  FSEL R180, R180, -INF , !P2 ;  /* 0xff800000b4b47808 */ /* 0x000fe40005000000 */
[-C--:B------:R-:W-:Y:S01]  /*7550*/  ISETP.GE.AND P2, PT, R15, R196.reuse, PT ;  /* 0x000000c40f00720c */ /* 0x080fe20003f46270 */
[----:B-1----:R-:W-:Y:S01]  /*7560*/  FFMA.FTZ R178, R6, UR4, R185 ;  /* 0x0000000406b27c23 */ /* 0x002fe200080100b9 */
[----:B------:R-:W-:Y:S01]  /*7570*/  ISETP.GE.AND P1, PT, R0, R196, PT ;  /* 0x000000c40000720c */ /* 0x000fe20003f26270 */
[----:B------:R-:W-:Y:S01]  /*7580*/  FFMA.FTZ R173, R6, UR4, R187 ;  /* 0x0000000406ad7c23 */ /* 0x000fe200080100bb */
[----:B------:R-:W-:-:S02]  /*7590*/  FSEL R174, R174, -INF , !P2 ;  /* 0xff800000aeae7808 */ /* 0x000fc40005000000 */
        /* <DEDUP_REMOVED lines=9> */
[----:B------:R-:W-:-:S02]  /*7630*/  UIMAD.WIDE.U32 UR24, UR17, UR6, URZ ;  /* 0x00000006111872a5 */ /* 0x000fc4000f8e003f */
        /* <DEDUP_REMOVED lines=66> */
.L_x_257:
[----:B------:R-:W-:Y:S05]  /*7a60*/  BSYNC B0 ;  /* 0x0000000000007941 */ /* 0x000fea0003800000 */
.L_x_256:
[----:B------:R-:W0:Y:S02]  /*7a70*/  LDGDEPBAR ;  /* 0x00000000000079af */ /* 0x000e240000000000 */
.L_x_255:
[----:B------:R-:W-:Y:S01]  /*7a80*/  FMNMX.FTZ R2, R164, R5, !PT ;  /* 0x00000005a4027209 */ /* 0x000fe20007810000 */
[----:B------:R-:W-:Y:S01]  /*7a90*/  LDSM.16.MT88.4 R20, [R224+0x18000] ;  /* 0x01800000e014783b */ /* 0x000fe20000004200 */
[----:B------:R-:W-:Y:S02]  /*7aa0*/  FMNMX.FTZ R0, R3, R4, !PT ;  /* 0x0000000403007209 */ /* 0x000fe40007810000 */
[----:B------:R-:W-:Y:S01]  /*7ab0*/  FMNMX.FTZ R2, R165, R2, !PT ;  /* 0x00000002a5027209 */ /* 0x000fe20007810000 */
[----:B-1----:R-:W-:Y:S01]  /*7ac0*/  LDSM.16.MT88.4 R16, [R222+0x18000] ;  /* 0x01800000de10783b */ /* 0x002fe20000004200 */
        /* <DEDUP_REMOVED lines=40> */
[----:B--2---:R-:W-:-:S04]  /*7d50*/  FMNMX.FTZ R0, R6, R0, !PT ;  /* 0x0000000006007209 */ /* 0x004fc80007810000 */
[----:B------:R-:W-:Y:S02]  /*7d60*/  FSEL R179, R179, RZ, P2 ;  /* 0x000000ffb3b37208 */ /* 0x000fe40001000000 */
[----:B------:R-:W-:-:S03]  /*7d70*/  FSETP.NEU.FTZ.AND P1, PT, R0, -INF , PT ;  /* 0xff8000000000780b */ /* 0x000fc60003f3d000 */
[--C-:B------:R-:W-:Y:S02]  /*7d80*/  FFMA.FTZ R171, R5, c[0x0][0x23c], -R179.reuse ;  /* 0x00008f0005ab7a23 */ /* 0x100fe400000108b3 */
[C---:B------:R-:W-:Y:S02]  /*7d90*/  FMUL.FTZ R5, R0.reuse, c[0x0][0x23c] ;  /* 0x00008f0000057a20 */ /* 0x040fe40000410000 */
[--C-:B------:R-:W-:Y:S02]  /*7da0*/  FFMA.FTZ R169, R175, c[0x0][0x23c], -R179.reuse ;  /* 0x00008f00afa97a23 */ /* 0x100fe400000108b3 */
[--C-:B------:R-:W-:Y:S01]  /*7db0*/  FFMA.FTZ R168, R167, c[0x0][0x23c], -R179.reuse ;  /* 0x00008f00a7a87a23 */ /* 0x100fe200000108b3 */
[----:B------:R-:W-:Y:S01]  /*7dc0*/  FSEL R175, R5, RZ, P1 ;  /* 0x000000ff05af7208 */ /* 0x000fe20000800000 */
[--C-:B------:R-:W-:Y:S01]  /*7dd0*/  FFMA.FTZ R170, R165, c[0x0][0x23c], -R179.reuse ;  /* 0x00008f00a5aa7a23 */ /* 0x100fe200000108b3 */
[----:B------:R-:W-:Y:S01]  /*7de0*/  FSEL R5, R0, RZ, P1 ;  /* 0x000000ff00057208 */ /* 0x000fe20000800000 */
[----:B------:R-:W-:Y:S01]  /*7df0*/  MUFU.EX2 R171, R171 ;  /* 0x000000ab00ab7308 */ /* 0x000fe20000000800 */
[----:B------:R-:W-:-:S02]  /*7e00*/  FFMA.FTZ R183, R183, c[0x0][0x23c], -R179 ;  /* 0x00008f00b7b77a23 */ /* 0x000fc400000108b3 */
[----:B------:R-:W-:Y:S01]  /*7e10*/  FFMA.FTZ R167, R4, c[0x0][0x23c], -R175 ;  /* 0x00008f0004a77a23 */ /* 0x000fe200000108af */
[----:B------:R-:W-:Y:S01]  /*7e20*/  FSEL R4, R2, RZ, P2 ;  /* 0x000000ff02047208 */ /* 0x000fe20001000000 */
[----:B------:R-:W-:Y:S02]  /*7e30*/  FADD.FTZ R5, R3, -R5 ;  /* 0x8000000503057221 */ /* 0x000fe40000010000 */
[--C-:B------:R-:W-:Y:S01]  /*7e40*/  FFMA.FTZ R166, R166, c[0x0][0x23c], -R175.reuse ;  /* 0x00008f00a6a67a23 */ /* 0x100fe200000108af */
[----:B------:R-:W-:Y:S01]  /*7e50*/  MUFU.EX2 R170, R170 ;  /* 0x000000aa00aa7308 */ /* 0x000fe20000000800 */
[----:B------:R-:W-:Y:S02]  /*7e60*/  FADD.FTZ R4, R164, -R4 ;  /* 0x80000004a4047221 */ /* 0x000fe40000010000 */
[--C-:B------:R-:W-:Y:S02]  /*7e70*/  FFMA.FTZ R165, R172, c[0x0][0x23c], -R175.reuse ;  /* 0x00008f00aca57a23 */ /* 0x100fe400000108af */
[----:B------:R-:W-:-:S02]  /*7e80*/  FFMA.FTZ R164, R248, c[0x0][0x23c], -R175 ;  /* 0x00008f00f8a47a23 */ /* 0x000fc400000108af */
[----:B------:R-:W-:Y:S01]  /*7e90*/  FMUL.FTZ R3, R5, c[0x0][0x23c] ;  /* 0x00008f0005037a20 */ /* 0x000fe20000410000 */
[----:B------:R-:W-:Y:S01]  /*7ea0*/  MUFU.EX2 R169, R169 ;  /* 0x000000a900a97308 */ /* 0x000fe20000000800 */
[----:B------:R-:W-:Y:S02]  /*7eb0*/  FMUL.FTZ R4, R4, c[0x0][0x23c] ;  /* 0x00008f0004047a20 */ /* 0x000fe40000410000 */
[--C-:B------:R-:W-:Y:S02]  /*7ec0*/  FFMA.FTZ R184, R247, c[0x0][0x23c], -R179.reuse ;  /* 0x00008f00f7b87a23 */ /* 0x100fe400000108b3 */
[--C-:B------:R-:W-:Y:S02]  /*7ed0*/  FFMA.FTZ R185, R246, c[0x0][0x23c], -R179.reuse ;  /* 0x00008f00f6b97a23 */ /* 0x100fe400000108b3 */
[----:B------:R-:W-:Y:S01]  /*7ee0*/  FFMA.FTZ R186, R237, c[0x0][0x23c], -R179 ;  /* 0x00008f00edba7a23 */ /* 0x000fe200000108b3 */
[----:B------:R-:W1:Y:S01]  /*7ef0*/  MUFU.EX2 R168, R168 ;  /* 0x000000a800a87308 */ /* 0x000e620000000800 */
[----:B------:R-:W-:-:S02]  /*7f00*/  FFMA.FTZ R187, R31, c[0x0][0x23c], -R175 ;  /* 0x00008f001fbb7a23 */ /* 0x000fc400000108af */
[--C-:B------:R-:W-:Y:S02]  /*7f10*/  FFMA.FTZ R188, R29, c[0x0][0x23c], -R175.reuse ;  /* 0x00008f001dbc7a23 */ /* 0x100fe400000108af */
[--C-:B------:R-:W-:Y:S01]  /*7f20*/  FFMA.FTZ R189, R199, c[0x0][0x23c], -R175.reuse ;  /* 0x00008f00c7bd7a23 */ /* 0x100fe200000108af */
[----:B------:R-:W-:Y:S01]  /*7f30*/  LDSM.16.MT88.4 R28, [R224+0x18800] ;  /* 0x01880000e01c783b */ /* 0x000fe20000004200 */
[----:B------:R-:W-:Y:S01]  /*7f40*/  FFMA.FTZ R190, R198, c[0x0][0x23c], -R175 ;  /* 0x00008f00c6be7a23 */ /* 0x000fe200000108af */
[----:B------:R-:W-:Y:S01]  /*7f50*/  MUFU.EX2 R167, R167 ;  /* 0x000000a700a77308 */ /* 0x000fe20000000800 */
[--C-:B------:R-:W-:Y:S02]  /*7f60*/  FFMA.FTZ R191, R193, c[0x0][0x23c], -R179.reuse ;  /* 0x00008f00c1bf7a23 */ /* 0x100fe400000108b3 */
[--C-:B------:R-:W-:Y:S02]  /*7f70*/  FFMA.FTZ R193, R194, c[0x0][0x23c], -R179.reuse ;  /* 0x00008f00c2c17a23 */ /* 0x100fe400000108b3 */
[----:B------:R-:W-:-:S02]  /*7f80*/  FFMA.FTZ R194, R195, c[0x0][0x23c], -R179 ;  /* 0x00008f00c3c27a23 */ /* 0x000fc400000108b3 */
[----:B------:R-:W-:Y:S01]  /*7f90*/  FFMA.FTZ R192, R192, c[0x0][0x23c], -R179 ;  /* 0x00008f00c0c07a23 */ /* 0x000fe200000108b3 */
[----:B------:R-:W2:Y:S01]  /*7fa0*/  MUFU.EX2 R166, R166 ;  /* 0x000000a600a67308 */ /* 0x000ea20000000800 */
[----:B-1----:R-:W-:Y:S01]  /*7fb0*/  F2FP.PACK_AB R6, R168, R169 ;  /* 0x000000a9a806723e */ /* 0x002fe200000000ff */
[--C-:B------:R-:W-:Y:S02]  /*7fc0*/  FFMA.FTZ R195, R35, c[0x0][0x23c], -R175.reuse ;  /* 0x00008f0023c37a23 */ /* 0x100fe400000108af */
[--C-:B------:R-:W-:Y:S02]  /*7fd0*/  FFMA.FTZ R198, R32, c[0x0][0x23c], -R175.reuse ;  /* 0x00008f0020c67a23 */ /* 0x100fe400000108af */
[--C-:B------:R-:W-:Y:S02]  /*7fe0*/  FFMA.FTZ R199, R33, c[0x0][0x23c], -R175.reuse ;  /* 0x00008f0021c77a23 */ /* 0x100fe400000108af */
[----:B------:R-:W-:Y:S01]  /*7ff0*/  MUFU.EX2 R165, R165 ;  /* 0x000000a500a57308 */ /* 0x000fe20000000800 */
[----:B------:R-:W-:-:S02]  /*8000*/  FFMA.FTZ R200, R34, c[0x0][0x23c], -R175 ;  /* 0x00008f0022c87a23 */ /* 0x000fc400000108af */
[----:B------:R-:W-:Y:S01]  /*8010*/  LDSM.16.MT88.4 R32, [R220+0x19000] ;  /* 0x01900000dc20783b */ /* 0x000fe20000004200 */
[--C-:B------:R-:W-:Y:S02]  /*8020*/  FFMA.FTZ R182, R182, c[0x0][0x23c], -R179.reuse ;  /* 0x00008f00b6b67a23 */ /* 0x100fe400000108b3 */
[--C-:B------:R-:W-:Y:S02]  /*8030*/  FFMA.FTZ R181, R181, c[0x0][0x23c], -R179.reuse ;  /* 0x00008f00b5b57a23 */ /* 0x100fe400000108b3 */
[----:B------:R-:W1:Y:S01]  /*8040*/  MUFU.EX2 R164, R164 ;  /* 0x000000a400a47308 */ /* 0x000e620000000800 */
[----:B--2---:R-:W-:Y:S01]  /*8050*/  F2FP.PACK_AB R5, R166, R167 ;  /* 0x000000a7a605723e */ /* 0x004fe200000000ff */
[--C-:B------:R-:W-:Y:S02]  /*8060*/  FFMA.FTZ R180, R180, c[0x0][0x23c], -R179.reuse ;  /* 0x00008f00b4b47a23 */ /* 0x100fe400000108b3 */
[----:B------:R-:W-:Y:S02]  /*8070*/  FFMA.FTZ R178, R178, c[0x0][0x23c], -R179 ;  /* 0x00008f00b2b27a23 */ /* 0x000fe400000108b3 */
[----:B------:R-:W-:-:S02]  /*8080*/  FFMA.FTZ R177, R177, c[0x0][0x23c], -R175 ;  /* 0x00008f00b1b17a23 */ /* 0x000fc400000108af */
[----:B------:R2:W3:Y:S01]  /*8090*/  MUFU.EX2 R172, R4 ;  /* 0x0000000400ac7308 */ /* 0x0004e20000000800 */
[--C-:B------:R-:W-:Y:S02]  /*80a0*/  FFMA.FTZ R176, R176, c[0x0][0x23c], -R175.reuse ;  /* 0x00008f00b0b07a23 */ /* 0x100fe400000108af */
[--C-:B------:R-:W-:Y:S02]  /*80b0*/  FFMA.FTZ R174, R174, c[0x0][0x23c], -R175.reuse ;  /* 0x00008f00aeae7a23 */ /* 0x100fe400000108af */
[----:B------:R-:W-:-:S03]  /*80c0*/  FFMA.FTZ R173, R173, c[0x0][0x23c], -R175 ;  /* 0x00008f00adad7a23 */ /* 0x000fc600000108af */
[----:B------:R-:W4:Y:S01]  /*80d0*/  MUFU.EX2 R3, R3 ;  /* 0x0000000300037308 */ /* 0x000f220000000800 */
[----:B-1----:R-:W-:Y:S02]  /*80e0*/  F2FP.PACK_AB R7, R164, R165 ;  /* 0x000000a5a407723e */ /* 0x002fe400000000ff */
[----:B--2---:R-:W-:Y:S01]  /*80f0*/  F2FP.PACK_AB R4, R170, R171 ;  /* 0x000000abaa04723e */ /* 0x004fe200000000ff */
[----:B---3--:R-:W-:-:S04]  /*8100*/  FMUL.FTZ R160, R160, R172 ;  /* 0x000000aca0a07220 */ /* 0x008fc80000410000 */
[----:B------:R-:W-:Y:S01]  /*8110*/  MUFU.EX2 R183, R183 ;  /* 0x000000b700b77308 */ /* 0x000fe20000000800 */
[-C--:B------:R-:W-:Y:S02]  /*8120*/  FMUL.FTZ R161, R161, R172.reuse ;  /* 0x000000aca1a17220 */ /* 0x080fe40000410000 */
[-C--:B------:R-:W-:Y:S02]  /*8130*/  FMUL.FTZ R156, R156, R172.reuse ;  /* 0x000000ac9c9c7220 */ /* 0x080fe40000410000 */
[----:B------:R-:W-:Y:S02]  /*8140*/  FMUL.FTZ R157, R157, R172 ;  /* 0x000000ac9d9d7220 */ /* 0x000fe40000410000 */
[-C--:B----4-:R-:W-:Y:S01]  /*8150*/  FMUL.FTZ R162, R162, R3.reuse ;  /* 0x00000003a2a27220 */ /* 0x090fe20000410000 */
        /* <DEDUP_REMOVED lines=12> */
[----:B------:R-:W2:Y:S01]  /*8220*/  LDSM.16.MT88.4 R20, [R220+0x18000] ;  /* 0x01800000dc14783b */ /* 0x000ea20000004200 */
[----:B------:R-:W-:Y:S01]  /*8230*/  FMUL.FTZ R41, R41, R172 ;  /* 0x000000ac29297220 */ /* 0x000fe20000410000 */
[----:B------:R-:W-:Y:S01]  /*8240*/  MUFU.EX2 R186, R186 ;  /* 0x000000ba00ba7308 */ /* 0x000fe20000000800 */
[----:B------:R-:W-:-:S02]  /*8250*/  FMUL.FTZ R42, R42, R3 ;  /* 0x000000032a2a7220 */ /* 0x000fc40000410000 */
[-C--:B------:R-:W-:Y:S02]  /*8260*/  FMUL.FTZ R43, R43, R3.reuse ;  /* 0x000000032b2b7220 */ /* 0x080fe40000410000 */
[C---:B------:R-:W-:Y:S01]  /*8270*/  HMMA.16816.F32 R36, R4.reuse, R16, R36 ;  /* 0x000000100424723c */ /* 0x040fe20000001824 */
[-C--:B------:R-:W-:Y:S02]  /*8280*/  FMUL.FTZ R44, R44, R172.reuse ;  /* 0x000000ac2c2c7220 */ /* 0x080fe40000410000 */
[-C--:B------:R-:W-:Y:S01]  /*8290*/  FMUL.FTZ R45, R45, R172.reuse ;  /* 0x000000ac2d2d7220 */ /* 0x080fe20000410000 */
[----:B------:R-:W-:Y:S01]  /*82a0*/  MUFU.EX2 R187, R187 ;  /* 0x000000bb00bb7308 */ /* 0x000fe20000000800 */
[-C--:B------:R-:W-:Y:S02]  /*82b0*/  FMUL.FTZ R46, R46, R3.reuse ;  /* 0x000000032e2e7220 */ /* 0x080fe40000410000 */
[----:B------:R-:W-:Y:S01]  /*82c0*/  FMUL.FTZ R47, R47, R3 ;  /* 0x000000032f2f7220 */ /* 0x000fe20000410000 */
[----:B------:R-:W-:Y:S01]  /*82d0*/  HMMA.16816.F32 R40, R4, R18, R40 ;  /* 0x000000120428723c */ /* 0x000fe20000001828 */
[----:B------:R-:W3:Y:S01]  /*82e0*/  LDSM.16.MT88.4 R16, [R224+0x1a000] ;  /* 0x01a00000e010783b */ /* 0x000ee20000004200 */
[----:B------:R-:W-:-:S02]  /*82f0*/  FMUL.FTZ R48, R48, R172 ;  /* 0x000000ac30307220 */ /* 0x000fc40000410000 */
[-C--:B------:R-:W-:Y:S01]  /*8300*/  FMUL.FTZ R49, R49, R172.reuse ;  /* 0x000000ac31317220 */ /* 0x080fe20000410000 */
[----:B------:R-:W4:Y:S01]  /*8310*/  MUFU.EX2 R188, R188 ;  /* 0x000000bc00bc7308 */ /* 0x000f220000000800 */
[-C--:B------:R-:W-:Y:S02]  /*8320*/  FMUL.FTZ R50, R50, R3.reuse ;  /* 0x0000000332327220 */ /* 0x080fe40000410000 */
[-C--:B------:R-:W-:Y:S01]  /*8330*/  FMUL.FTZ R51, R51, R3.reuse ;  /* 0x0000000333337220 */ /* 0x080fe20000410000 */
[----:B------:R-:W-:Y:S01]  /*8340*/  HMMA.16816.F32 R44, R4, R12, R44 ;  /* 0x0000000c042c723c */ /* 0x000fe2000000182c */
[-C--:B------:R-:W-:Y:S02]  /*8350*/  FMUL.FTZ R52, R52, R172.reuse ;  /* 0x000000ac34347220 */ /* 0x080fe40000410000 */
[----:B------:R-:W-:Y:S01]  /*8360*/  FMUL.FTZ R53, R53, R172 ;  /* 0x000000ac35357220 */ /* 0x000fe20000410000 */
[----:B------:R-:W-:Y:S01]  /*8370*/  MUFU.EX2 R189, R189 ;  /* 0x000000bd00bd7308 */ /* 0x000fe20000000800 */
[----:B------:R-:W-:-:S02]  /*8380*/  FMUL.FTZ R54, R54, R3 ;  /* 0x0000000336367220 */ /* 0x000fc40000410000 */
[-C--:B------:R-:W-:Y:S01]  /*8390*/  FMUL.FTZ R55, R55, R3.reuse ;  /* 0x0000000337377220 */ /* 0x080fe20000410000 */
[C---:B------:R-:W-:Y:S01]  /*83a0*/  HMMA.16816.F32 R48, R4.reuse, R14, R48 ;  /* 0x0000000e0430723c */ /* 0x040fe20000001830 */
[----:B------:R-:W5:Y:S01]  /*83b0*/  LDSM.16.MT88.4 R12, [R222+0x1a000] ;  /* 0x01a00000de0c783b */ /* 0x000f620000004200 */
[-C--:B------:R-:W-:Y:S02]  /*83c0*/  FMUL.FTZ R56, R56, R172.reuse ;  /* 0x000000ac38387220 */ /* 0x080fe40000410000 */
        /* <DEDUP_REMOVED lines=12> */
[----:B------:R-:W1:Y:S01]  /*8490*/  LDSM.16.MT88.4 R20, [R221+0x1a000] ;  /* 0x01a00000dd14783b */ /* 0x000e620000004200 */
[----:B------:R-:W-:Y:S01]  /*84a0*/  FMUL.FTZ R65, R65, R172 ;  /* 0x000000ac41417220 */ /* 0x000fe20000410000 */
[----:B------:R-:W-:Y:S01]  /*84b0*/  MUFU.EX2 R193, R193 ;  /* 0x000000c100c17308 */ /* 0x000fe20000000800 */
[----:B------:R-:W-:-:S02]  /*84c0*/  FMUL.FTZ R66, R66, R3 ;  /* 0x0000000342427220 */ /* 0x000fc40000410000 */
[-C--:B------:R-:W-:Y:S01]  /*84d0*/  FMUL.FTZ R67, R67, R3.reuse ;  /* 0x0000000343437220 */ /* 0x080fe20000410000 */
[C---:B---3--:R-:W-:Y:S01]  /*84e0*/  HMMA.16816.F32 R60, R4.reuse, R16, R60 ;  /* 0x00000010043c723c */ /* 0x048fe2000000183c */
        /* <DEDUP_REMOVED lines=9> */
[----:B------:R-:W-:Y:S01]  /*8580*/  MUFU.EX2 R194, R194 ;  /* 0x000000c200c27308 */ /* 0x000fe20000000800 */
        /* <DEDUP_REMOVED lines=10> */
[----:B------:R-:W2:Y:S01]  /*8630*/  LDSM.16.MT88.4 R12, [R224+0x1c000] ;  /* 0x01c00000e00c783b */ /* 0x000ea20000004200 */
        /* <DEDUP_REMOVED lines=14> */
[----:B------:R-:W1:Y:S01]  /*8720*/  MUFU.EX2 R200, R200 ;  /* 0x000000c800c87308 */ /* 0x000e620000000800 */
[----:B------:R-:W-:-:S02]  /*8730*/  FMUL.FTZ R90, R90, R3 ;  /* 0x000000035a5a7220 */ /* 0x000fc40000410000 */
[-C--:B------:R-:W-:Y:S01]  /*8740*/  FMUL.FTZ R91, R91, R3.reuse ;  /* 0x000000035b5b7220 */ /* 0x080fe20000410000 */
[C---:B---3--:R-:W-:Y:S01]  /*8750*/  HMMA.16816.F32 R84, R4.reuse, R16, R84 ;  /* 0x000000100454723c */ /* 0x048fe20000001854 */
[-C--:B------:R-:W-:Y:S02]  /*8760*/  FMUL.FTZ R92, R92, R172.reuse ;  /* 0x000000ac5c5c7220 */ /* 0x080fe40000410000 */
[-C--:B------:R-:W-:Y:S01]  /*8770*/  FMUL.FTZ R93, R93, R172.reuse ;  /* 0x000000ac5d5d7220 */ /* 0x080fe20000410000 */
[----:B------:R-:W3:Y:S01]  /*8780*/  MUFU.EX2 R182, R182 ;  /* 0x000000b600b67308 */ /* 0x000ee20000000800 */
        /* <DEDUP_REMOVED lines=9> */
[----:B--2---:R-:W-:Y:S01]  /*8820*/  HMMA.16816.F32 R92, R4, R12, R92 ;  /* 0x0000000c045c723c */ /* 0x004fe2000000185c */
[-C--:B------:R-:W-:Y:S02]  /*8830*/  FMUL.FTZ R100, R100, R172.reuse ;  /* 0x000000ac64647220 */ /* 0x080fe40000410000 */
[----:B------:R-:W-:Y:S01]  /*8840*/  FMUL.FTZ R101, R101, R172 ;  /* 0x000000ac65657220 */ /* 0x000fe20000410000 */
[----:B------:R-:W-:Y:S01]  /*8850*/  MUFU.EX2 R180, R180 ;  /* 0x000000b400b47308 */ /* 0x000fe20000000800 */
[----:B------:R-:W-:-:S02]  /*8860*/  FMUL.FTZ R102, R102, R3 ;  /* 0x0000000366667220 */ /* 0x000fc40000410000 */
[-C--:B------:R-:W-:Y:S01]  /*8870*/  FMUL.FTZ R103, R103, R3.reuse ;  /* 0x0000000367677220 */ /* 0x080fe20000410000 */
[C---:B------:R-:W-:Y:S01]  /*8880*/  HMMA.16816.F32 R96, R4.reuse, R14, R96 ;  /* 0x0000000e0460723c */ /* 0x040fe20000001860 */
[----:B------:R-:W2:Y:S01]  /*8890*/  LDSM.16.MT88.4 R12, [R220+0x1c000] ;  /* 0x01c00000dc0c783b */ /* 0x000ea20000004200 */
[-C--:B------:R-:W-:Y:S02]  /*88a0*/  FMUL.FTZ R104, R104, R172.reuse ;  /* 0x000000ac68687220 */ /* 0x080fe40000410000 */
[-C--:B------:R-:W-:Y:S01]  /*88b0*/  FMUL.FTZ R105, R105, R172.reuse ;  /* 0x000000ac69697220 */ /* 0x080fe20000410000 */
[----:B------:R-:W-:Y:S01]  /*88c0*/  MUFU.EX2 R178, R178 ;  /* 0x000000b200b27308 */ /* 0x000fe20000000800 */
[-C--:B------:R-:W-:Y:S02]  /*88d0*/  FMUL.FTZ R106, R106, R3.reuse ;  /* 0x000000036a6a7220 */ /* 0x080fe40000410000 */
[----:B------:R-:W-:Y:S01]  /*88e0*/  FMUL.FTZ R107, R107, R3 ;  /* 0x000000036b6b7220 */ /* 0x000fe20000410000 */
[----:B-1----:R-:W-:Y:S01]  /*88f0*/  HMMA.16816.F32 R100, R4, R20, R100 ;  /* 0x000000140464723c */ /* 0x002fe20000001864 */
[----:B------:R-:W-:-:S02]  /*8900*/  FMUL.FTZ R108, R108, R172 ;  /* 0x000000ac6c6c7220 */ /* 0x000fc40000410000 */
[-C--:B------:R-:W-:Y:S01]  /*8910*/  FMUL.FTZ R109, R109, R172.reuse ;  /* 0x000000ac6d6d7220 */ /* 0x080fe20000410000 */
[----:B------:R-:W1:Y:S01]  /*8920*/  MUFU.EX2 R177, R177 ;  /* 0x000000b100b17308 */ /* 0x000e620000000800 */
[-C--:B------:R-:W-:Y:S02]  /*8930*/  FMUL.FTZ R110, R110, R3.reuse ;  /* 0x000000036e6e7220 */ /* 0x080fe40000410000 */
[-C--:B------:R-:W-:Y:S01]  /*8940*/  FMUL.FTZ R111, R111, R3.reuse ;  /* 0x000000036f6f7220 */ /* 0x080fe20000410000 */
[----:B------:R-:W-:Y:S01]  /*8950*/  HMMA.16816.F32 R104, R4, R22, R104 ;  /* 0x000000160468723c */ /* 0x000fe20000001868 */
[-C--:B------:R-:W-:Y:S01]  /*8960*/  FMUL.FTZ R112, R112, R172.reuse ;  /* 0x000000ac70707220 */ /* 0x080fe20000410000 */
[----:B------:R-:W1:Y:S01]  /*8970*/  LDSM.16.MT88.4 R20, [R224+0x1e000] ;  /* 0x01e00000e014783b */ /* 0x000e620000004200 */
        /* <DEDUP_REMOVED lines=14> */
[----:B------:R-:W1:Y:S01]  /*8a60*/  MUFU.EX2 R173, R173 ;  /* 0x000000ad00ad7308 */ /* 0x000e620000000800 */
[-C--:B------:R-:W-:Y:S02]  /*8a70*/  FMUL.FTZ R122, R122, R3.reuse ;  /* 0x000000037a7a7220 */ /* 0x080fe40000410000 */
[-C--:B------:R-:W-:Y:S01]  /*8a80*/  FMUL.FTZ R123, R123, R3.reuse ;  /* 0x000000037b7b7220 */ /* 0x080fe20000410000 */
[----:B--2---:R-:W-:Y:S01]  /*8a90*/  HMMA.16816.F32 R116, R4, R12, R116 ;  /* 0x0000000c0474723c */ /* 0x004fe20000001874 */
[-C--:B------:R-:W-:Y:S02]  /*8aa0*/  FMUL.FTZ R124, R124, R172.reuse ;  /* 0x000000ac7c7c7220 */ /* 0x080fe40000410000 */
[----:B------:R-:W-:Y:S02]  /*8ab0*/  FMUL.FTZ R125, R125, R172 ;  /* 0x000000ac7d7d7220 */ /* 0x000fe40000410000 */
[----:B------:R-:W-:-:S02]  /*8ac0*/  FMUL.FTZ R126, R126, R3 ;  /* 0x000000037e7e7220 */ /* 0x000fc40000410000 */
[-C--:B------:R-:W-:Y:S01]  /*8ad0*/  FMUL.FTZ R127, R127, R3.reuse ;  /* 0x000000037f7f7220 */ /* 0x080fe20000410000 */
[C---:B------:R-:W-:Y:S01]  /*8ae0*/  HMMA.16816.F32 R120, R4.reuse, R14, R120 ;  /* 0x0000000e0478723c */ /* 0x040fe20000001878 */
[-C--:B------:R-:W-:Y:S01]  /*8af0*/  FMUL.FTZ R128, R128, R172.reuse ;  /* 0x000000ac80807220 */ /* 0x080fe20000410000 */
[----:B------:R-:W2:Y:S01]  /*8b00*/  LDSM.16.MT88.4 R12, [R221+0x1e000] ;  /* 0x01e00000dd0c783b */ /* 0x000ea20000004200 */
[-C--:B------:R-:W-:Y:S02]  /*8b10*/  FMUL.FTZ R129, R129, R172.reuse ;  /* 0x000000ac81817220 */ /* 0x080fe40000410000 */
        /* <DEDUP_REMOVED lines=35> */
[----:B------:R-:W-:Y:S01]  /*8d50*/  HMMA.16816.F32 R148, R4, R24, R148 ;  /* 0x000000180494723c */ /* 0x000fe20000001894 */
[----:B------:R-:W-:-:S02]  /*8d60*/  FFMA.FTZ R171, R250, R172, R171 ;  /* 0x000000acfaab7223 */ /* 0x000fc400000100ab */
[----:B------:R-:W-:Y:S02]  /*8d70*/  FFMA.FTZ R3, R249, R3, R167 ;  /* 0x00000003f9037223 */ /* 0x000fe400000100a7 */
[----:B------:R-:W-:Y:S02]  /*8d80*/  FADD.FTZ R170, R170, R171 ;  /* 0x000000abaaaa7221 */ /* 0x000fe40000010000 */
[----:B------:R-:W-:Y:S01]  /*8d90*/  FADD.FTZ R166, R166, R3 ;  /* 0x00000003a6a67221 */ /* 0x000fe20000010000 */
[----:B------:R-:W-:Y:S01]  /*8da0*/  HMMA.16816.F32 R144, R4, R26, R144 ;  /* 0x0000001a0490723c */ /* 0x000fe20000001890 */
[----:B------:R-:W2:Y:S01]  /*8db0*/  LDSM.16.MT88.4 R24, [R224+0x1a800] ;  /* 0x01a80000e018783b */ /* 0x000ea20000004200 */
[----:B------:R-:W-:Y:S01]  /*8dc0*/  FADD.FTZ R170, R169, R170 ;  /* 0x000000aaa9aa7221 */ /* 0x000fe20000010000 */
[----:B------:R-:W-:Y:S01]  /*8dd0*/  MOV R3, R0 ;  /* 0x0000000000037202 */ /* 0x000fe20000000f00 */
[----:B------:R-:W-:Y:S02]  /*8de0*/  FADD.FTZ R166, R165, R166 ;  /* 0x000000a6a5a67221 */ /* 0x000fe40000010000 */
[----:B------:R-:W-:Y:S01]  /*8df0*/  FADD.FTZ R168, R168, R170 ;  /* 0x000000aaa8a87221 */ /* 0x000fe20000010000 */
[----:B------:R-:W-:Y:S01]  /*8e00*/  F2FP.PACK_AB R4, R184, R183 ;  /* 0x000000b7b804723e */ /* 0x000fe200000000ff */
[----:B------:R-:W-:Y:S01]  /*8e10*/  FADD.FTZ R164, R164, R166 ;  /* 0x000000a6a4a47221 */ /* 0x000fe20000010000 */
[----:B----4-:R-:W-:Y:S01]  /*8e20*/  F2FP.PACK_AB R5, R188, R187 ;  /* 0x000000bbbc05723e */ /* 0x010fe200000000ff */
[----:B------:R-:W-:Y:S01]  /*8e30*/  FADD.FTZ R168, R183, R168 ;  /* 0x000000a8b7a87221 */ /* 0x000fe20000010000 */
[----:B------:R-:W-:Y:S01]  /*8e40*/  F2FP.PACK_AB R6, R186, R185 ;  /* 0x000000b9ba06723e */ /* 0x000fe200000000ff */
[----:B------:R-:W-:Y:S01]  /*8e50*/  FADD.FTZ R164, R187, R164 ;  /* 0x000000a4bba47221 */ /* 0x000fe20000010000 */
[----:B------:R-:W-:Y:S01]  /*8e60*/  F2FP.PACK_AB R7, R190, R189 ;  /* 0x000000bdbe07723e */ /* 0x000fe200000000ff */
[----:B------:R-:W-:-:S02]  /*8e70*/  FADD.FTZ R184, R184, R168 ;  /* 0x000000a8b8b87221 */ /* 0x000fc40000010000 */
[----:B------:R-:W-:Y:S01]  /*8e80*/  FADD.FTZ R188, R188, R164 ;  /* 0x000000a4bcbc7221 */ /* 0x000fe20000010000 */
[----:B------:R-:W-:Y:S01]  /*8e90*/  MOV R164, R2 ;  /* 0x0000000200a47202 */ /* 0x000fe20000000f00 */
        /* <DEDUP_REMOVED lines=8> */
[----:B-----5:R-:W-:-:S06]  /*8f20*/  FADD.FTZ R190, R195, R190 ;  /* 0x000000bec3be7221 */ /* 0x020fcc0000010000 */
        /* <DEDUP_REMOVED lines=39> */
[C---:B-----5:R-:W-:Y:S08]  /*91a0*/  HMMA.16816.F32 R140, R4.reuse, R24, R140 ;  /* 0x00000018048c723c */ /* 0x060ff0000000188c */
[C---:B------:R-:W-:Y:S01]  /*91b0*/  HMMA.16816.F32 R152, R4.reuse, R26, R152 ;  /* 0x0000001a0498723c */ /* 0x040fe20000001898 */
[----:B------:R-:W-:Y:S07]  /*91c0*/  LDSM.16.MT88.4 R24, [R221+0x19000] ;  /* 0x01900000dd18783b */ /* 0x000fee0000004200 */
[C---:B-1----:R-:W-:Y:S08]  /*91d0*/  HMMA.16816.F32 R148, R4.reuse, R20, R148 ;  /* 0x000000140494723c */ /* 0x042ff00000001894 */
[----:B------:R-:W-:Y:S01]  /*91e0*/  HMMA.16816.F32 R144, R4, R22, R144 ;  /* 0x000000160490723c */ /* 0x000fe20000001890 */
[----:B------:R-:W1:Y:S06]  /*91f0*/  LDSM.16.MT88.4 R20, [R221+0x1b000] ;  /* 0x01b00000dd14783b */ /* 0x000e6c0000004200 */
        /* <DEDUP_REMOVED lines=11> */
[----:B------:R-:W-:Y:S02]  /*92b0*/  FADD.FTZ R194, R182, R194 ;  /* 0x000000c2b6c27221 */ /* 0x000fe40000010000 */
        /* <DEDUP_REMOVED lines=8> */
[----:B--2---:R-:W-:Y:S01]  /*9340*/  HMMA.16816.F32 R36, R4, R12, R36 ;  /* 0x0000000c0424723c */ /* 0x004fe20000001824 */
[----:B------:R-:W-:-:S07]  /*9350*/  FADD.FTZ R249, R173, R200 ;  /* 0x000000c8adf97221 */ /* 0x000fce0000010000 */
[C---:B------:R-:W-:Y:S01]  /*9360*/  HMMA.16816.F32 R40, R4.reuse, R14, R40 ;  /* 0x0000000e0428723c */ /* 0x040fe20000001828 */
[----:B------:R-:W2:Y:S07]  /*9370*/  LDSM.16.MT88.4 R12, [R220+0x1b000] ;  /* 0x01b00000dc0c783b */ /* 0x000eae0000004200 */
[C---:B------:R-:W-:Y:S08]  /*9380*/  HMMA.16816.F32 R60, R4.reuse, R28, R60 ;  /* 0x0000001c043c723c */ /* 0x040ff0000000183c */
[C---:B------:R-:W-:Y:S01]  /*9390*/  HMMA.16816.F32 R64, R4.reuse, R30, R64 ;  /* 0x0000001e0440723c */ /* 0x040fe20000001840 */
[----:B------:R-:W4:Y:S07]  /*93a0*/  LDSM.16.MT88.4 R28, [R224+0x1d000] ;  /* 0x01d00000e01c783b */ /* 0x000f2e0000004200 */
[C---:B-1----:R-:W-:Y:S08]  /*93b0*/  HMMA.16816.F32 R76, R4.reuse, R20, R76 ;  /* 0x00000014044c723c */ /* 0x042ff0000000184c */
[C---:B---3--:R-:W-:Y:S08]  /*93c0*/  HMMA.16816.F32 R68, R4.reuse, R16, R68 ;  /* 0x000000100444723c */ /* 0x048ff00000001844 */
[C---:B------:R-:W-:Y:S01]  /*93d0*/  HMMA.16816.F32 R72, R4.reuse, R18, R72 ;  /* 0x000000120448723c */ /* 0x040fe20000001848 */
[----:B------:R-:W1:Y:S07]  /*93e0*/  LDSM.16.MT88.4 R16, [R221+0x1d000] ;  /* 0x01d00000dd10783b */ /* 0x000e6e0000004200 */
[C---:B------:R-:W-:Y:S01]  /*93f0*/  HMMA.16816.F32 R80, R4.reuse, R22, R80 ;  /* 0x000000160450723c */ /* 0x040fe20000001850 */
[----:B------:R-:W3:Y:S07]  /*9400*/  LDSM.16.MT88.4 R20, [R220+0x1d000] ;  /* 0x01d00000dc14783b */ /* 0x000eee0000004200 */
[C---:B------:R-:W-:Y:S08]  /*9410*/  HMMA.16816.F32 R44, R4.reuse, R24, R44 ;  /* 0x00000018042c723c */ /* 0x040ff0000000182c */
[C---:B------:R-:W-:Y:S01]  /*9420*/  HMMA.16816.F32 R48, R4.reuse, R26, R48 ;  /* 0x0000001a0430723c */ /* 0x040fe20000001830 */
[----:B------:R-:W5:Y:S07]  /*9430*/  LDSM.16.MT88.4 R24, [R222+0x1d000] ;  /* 0x01d00000de18783b */ /* 0x000f6e0000004200 */
[C---:B------:R-:W-:Y:S08]  /*9440*/  HMMA.16816.F32 R52, R4.reuse, R32, R52 ;  /* 0x000000200434723c */ /* 0x040ff00000001834 */
[C---:B------:R-:W-:Y:S01]  /*9450*/  HMMA.16816.F32 R56, R4.reuse, R34, R56 ;  /* 0x000000220438723c */ /* 0x040fe20000001838 */
[----:B------:R-:W-:Y:S07]  /*9460*/  LDSM.16.MT88.4 R32, [R222+0x1f000] ;  /* 0x01f00000de20783b */ /* 0x000fee0000004200 */
[C---:B--2---:R-:W-:Y:S08]  /*9470*/  HMMA.16816.F32 R84, R4.reuse, R12, R84 ;  /* 0x0000000c0454723c */ /* 0x044ff00000001854 */
[C---:B------:R-:W-:Y:S01]  /*9480*/  HMMA.16816.F32 R88, R4.reuse, R14, R88 ;  /* 0x0000000e0458723c */ /* 0x040fe20000001858 */
[----:B------:R-:W2:Y:S07]  /*9490*/  LDSM.16.MT88.4 R12, [R224+0x1f000] ;  /* 0x01f00000e00c783b */ /* 0x000eae0000004200 */
[C---:B----4-:R-:W-:Y:S08]  /*94a0*/  HMMA.16816.F32 R92, R4.reuse, R28, R92 ;  /* 0x0000001c045c723c */ /* 0x050ff0000000185c */
[C---:B------:R-:W-:Y:S01]  /*94b0*/  HMMA.16816.F32 R96, R4.reuse, R30, R96 ;  /* 0x0000001e0460723c */ /* 0x040fe20000001860 */
[----:B------:R-:W-:Y:S07]  /*94c0*/  LDSM.16.MT88.4 R28, [R220+0x1f000] ;  /* 0x01f00000dc1c783b */ /* 0x000fee0000004200 */
[C---:B-1----:R-:W-:Y:S08]  /*94d0*/  HMMA.16816.F32 R108, R4.reuse, R16, R108 ;  /* 0x00000010046c723c */ /* 0x042ff0000000186c */
        /* <DEDUP_REMOVED lines=41> */
[----:B------:R-:W5:Y:S07]  /*9770*/  LDSM.16.MT88.4 R28, [R222+0x1d800] ;  /* 0x01d80000de1c783b */ /* 0x000f6e0000004200 */
        /* <DEDUP_REMOVED lines=12> */
[C---:B-----5:R-:W-:Y:S08]  /*9840*/  HMMA.16816.F32 R100, R4.reuse, R28, R100 ;  /* 0x0000001c0464723c */ /* 0x060ff00000001864 */
[C---:B------:R-:W-:Y:S08]  /*9850*/  HMMA.16816.F32 R104, R4.reuse, R30, R104 ;  /* 0x0000001e0468723c */ /* 0x040ff00000001868 */
[C---:B------:R-:W-:Y:S08]  /*9860*/  HMMA.16816.F32 R108, R4.reuse, R32, R108 ;  /* 0x00000020046c723c */ /* 0x040ff0000000186c */
[C---:B------:R-:W-:Y:S08]  /*9870*/  HMMA.16816.F32 R112, R4.reuse, R34, R112 ;  /* 0x000000220470723c */ /* 0x040ff00000001870 */
[C---:B----4-:R-:W-:Y:S08]  /*9880*/  HMMA.16816.F32 R116, R4.reuse, R24, R116 ;  /* 0x000000180474723c */ /* 0x050ff00000001874 */
[C---:B------:R-:W-:Y:S08]  /*9890*/  HMMA.16816.F32 R120, R4.reuse, R26, R120 ;  /* 0x0000001a0478723c */ /* 0x040ff00000001878 */
[C---:B--2---:R-:W-:Y:S08]  /*98a0*/  HMMA.16816.F32 R132, R4.reuse, R12, R132 ;  /* 0x0000000c0484723c */ /* 0x044ff00000001884 */
[C---:B------:R-:W-:Y:S08]  /*98b0*/  HMMA.16816.F32 R136, R4.reuse, R14, R136 ;  /* 0x0000000e0488723c */ /* 0x040ff00000001888 */
[C---:B-1----:R-:W-:Y:S08]  /*98c0*/  HMMA.16816.F32 R140, R4.reuse, R16, R140 ;  /* 0x00000010048c723c */ /* 0x042ff0000000188c */
        /* <DEDUP_REMOVED lines=80> */
[----:B--2---:R-:W3:Y:S04]  /*9dd0*/  LDSM.16.M88.4 R16, [R229+0x10800] ;  /* 0x01080000e510783b */ /* 0x004ee80000000200 */
[----:B----4-:R-:W2:Y:S04]  /*9de0*/  LDSM.16.M88.4 R24, [R229+0x10000] ;  /* 0x01000000e518783b */ /* 0x010ea80000000200 */
[----:B------:R-:W-:Y:S04]  /*9df0*/  LDSM.16.M88.4 R32, [R229+0x11800] ;  /* 0x01180000e520783b */ /* 0x000fe80000000200 */
[----:B------:R-:W-:Y:S04]  /*9e00*/  LDSM.16.M88.4 R164, [R228] ;  /* 0x00000000e4a4783b */ /* 0x000fe80000000200 */
[----:B------:R-:W-:Y:S04]  /*9e10*/  LDSM.16.M88.4 R172, [R227] ;  /* 0x00000000e3ac783b */ /* 0x000fe80000000200 */
[----:B-----5:R-:W1:Y:S04]  /*9e20*/  LDSM.16.M88.4 R4, [R229+0x11000] ;  /* 0x01100000e504783b */ /* 0x020e680000000200 */
[----:B------:R-:W4:Y:S04]  /*9e30*/  LDSM.16.M88.4 R192, [R219] ;  /* 0x00000000dbc0783b */ /* 0x000f280000000200 */
[----:B------:R-:W5:Y:S04]  /*9e40*/  LDSM.16.M88.4 R188, [R218] ;  /* 0x00000000dabc783b */ /* 0x000f680000000200 */
[----:B------:R-:W4:Y:S04]  /*9e50*/  LDSM.16.M88.4 R176, [R217] ;  /* 0x00000000d9b0783b */ /* 0x000f280000000200 */
[----:B------:R-:W-:Y:S01]  /*9e60*/  LDSM.16.M88.4 R168, [R226] ;  /* 0x00000000e2a8783b */ /* 0x000fe20000000200 */
[C---:B---3--:R-:W-:Y:S03]  /*9e70*/  HMMA.16816.F32 R20, R180.reuse, R16, RZ ;  /* 0x00000010b414723c */ /* 0x048fe600000018ff */
        /* <DEDUP_REMOVED lines=12> */
[C---:B----4-:R-:W-:Y:S08]  /*9f40*/  HMMA.16816.F32 R20, R164.reuse, R192, R20 ;  /* 0x000000c0a414723c */ /* 0x050ff00000001814 */
[C---:B------:R-:W-:Y:S01]  /*9f50*/  HMMA.16816.F32 R16, R164.reuse, R194, R16 ;  /* 0x000000c2a410723c */ /* 0x040fe20000001810 */
[----:B------:R-:W3:Y:S07]  /*9f60*/  LDSM.16.M88.4 R192, [R223+0x11000] ;  /* 0x01100000dfc0783b */ /* 0x000eee0000000200 */
[C---:B-----5:R-:W-:Y:S08]  /*9f70*/  HMMA.16816.F32 R12, R164.reuse, R188, R12 ;  /* 0x000000bca40c723c */ /* 0x060ff0000000180c */
[C---:B------:R-:W-:Y:S01]  /*9f80*/  HMMA.16816.F32 R4, R164.reuse, R190, R4 ;  /* 0x000000bea404723c */ /* 0x040fe20000001804 */
[----:B------:R-:W-:Y:S07]  /*9f90*/  LDSM.16.M88.4 R188, [R225] ;  /* 0x00000000e1bc783b */ /* 0x000fee0000000200 */
[C---:B------:R-:W-:Y:S08]  /*9fa0*/  HMMA.16816.F32 R184, R164.reuse, R176, R184 ;  /* 0x000000b0a4b8723c */ /* 0x040ff000000018b8 */
[----:B------:R-:W-:Y:S01]  /*9fb0*/  HMMA.16816.F32 R180, R164, R178, R180 ;  /* 0x000000b2a4b4723c */ /* 0x000fe200000018b4 */
[----:B------:R-:W4:Y:S04]  /*9fc0*/  LDSM.16.M88.4 R176, [R223+0x11800] ;  /* 0x01180000dfb0783b */ /* 0x000f280000000200 */
        /* <DEDUP_REMOVED lines=13> */
[----:B------:R-:W-:Y:S03]  /*a0a0*/  LDSM.16.M88.4 R176, [R229+0x12000] ;  /* 0x01200000e5b0783b */ /* 0x000fe60000000200 */
[C---:B-----5:R-:W-:Y:S08]  /*a0b0*/  HMMA.16816.F32 R28, R188.reuse, R164, R28 ;  /* 0x000000a4bc1c723c */ /* 0x060ff0000000181c */
        /* <DEDUP_REMOVED lines=20> */
[----:B------:R-:W-:Y:S07]  /*a200*/  LDSM.16.M88.4 R172, [R223+0x12000] ;  /* 0x01200000dfac783b */ /* 0x000fee0000000200 */
[C---:B------:R-:W-:Y:S08]  /*a210*/  HMMA.16816.F32 R28, R32.reuse, R176, R28 ;  /* 0x000000b0201c723c */ /* 0x040ff0000000181c */
[----:B------:R-:W-:Y:S01]  /*a220*/  HMMA.16816.F32 R24, R32, R178, R24 ;  /* 0x000000b22018723c */ /* 0x000fe20000001818 */
[----:B------:R-:W2:Y:S04]  /*a230*/  LDSM.16.M88.4 R176, [R213] ;  /* 0x00000000d5b0783b */ /* 0x000ea80000000200 */
[----:B------:R-:W4:Y:S03]  /*a240*/  LDSM.16.M88.4 R32, [R226+0x4000] ;  /* 0x00400000e220783b */ /* 0x000f260000000200 */
[C---:B-1----:R-:W-:Y:S08]  /*a250*/  HMMA.16816.F32 R20, R164.reuse, R188, R20 ;  /* 0x000000bca414723c */ /* 0x042ff00000001814 */
[C---:B---3--:R-:W-:Y:S08]  /*a260*/  HMMA.16816.F32 R184, R164.reuse, R168, R184 ;  /* 0x000000a8a4b8723c */ /* 0x048ff000000018b8 */
[C---:B------:R-:W-:Y:S01]  /*a270*/  HMMA.16816.F32 R180, R164.reuse, R170, R180 ;  /* 0x000000aaa4b4723c */ /* 0x040fe200000018b4 */
[----:B------:R-:W1:Y:S07]  /*a280*/  LDSM.16.M88.4 R168, [R223+0x13800] ;  /* 0x01380000dfa8783b */ /* 0x000e6e0000000200 */
[C---:B------:R-:W-:Y:S08]  /*a290*/  HMMA.16816.F32 R28, R164.reuse, R192, R28 ;  /* 0x000000c0a41c723c */ /* 0x040ff0000000181c */
[C---:B------:R-:W-:Y:S01]  /*a2a0*/  HMMA.16816.F32 R24, R164.reuse, R194, R24 ;  /* 0x000000c2a418723c */ /* 0x040fe20000001818 */
[----:B------:R-:W3:Y:S07]  /*a2b0*/  LDSM.16.M88.4 R192, [R223+0x12800] ;  /* 0x01280000dfc0783b */ /* 0x000eee0000000200 */
[C---:B------:R-:W-:Y:S01]  /*a2c0*/  HMMA.16816.F32 R16, R164.reuse, R190, R16 ;  /* 0x000000bea410723c */ /* 0x040fe20000001810 */
[----:B------:R-:W5:Y:S07]  /*a2d0*/  LDSM.16.M88.4 R188, [R223+0x13000] ;  /* 0x01300000dfbc783b */ /* 0x000f6e0000000200 */
[C---:B--2---:R-:W-:Y:S08]  /*a2e0*/  HMMA.16816.F32 R12, R164.reuse, R176, R12 ;  /* 0x000000b0a40c723c */ /* 0x044ff0000000180c */
[----:B------:R-:W-:Y:S01]  /*a2f0*/  HMMA.16816.F32 R4, R164, R178, R4 ;  /* 0x000000b2a404723c */ /* 0x000fe20000001804 */
[----:B------:R-:W-:Y:S04]  /*a300*/  LDSM.16.M88.4 R164, [R225+0x4000] ;  /* 0x00400000e1a4783b */ /* 0x000fe80000000200 */
[----:B------:R-:W2:Y:S03]  /*a310*/  LDSM.16.M88.4 R176, [R216+0x2000] ;  /* 0x00200000d8b0783b */ /* 0x000ea60000000200 */
[C---:B----4-:R-:W-:Y:S08]  /*a320*/  HMMA.16816.F32 R28, R32.reuse, R172, R28 ;  /* 0x000000ac201c723c */ /* 0x050ff0000000181c */
[C---:B------:R-:W-:Y:S01]  /*a330*/  HMMA.16816.F32 R24, R32.reuse, R174, R24 ;  /* 0x000000ae2018723c */ /* 0x040fe20000001818 */
[----:B------:R-:W4:Y:S07]  /*a340*/  LDSM.16.M88.4 R172, [R216+0x2800] ;  /* 0x00280000d8ac783b */ /* 0x000f2e0000000200 */
        /* <DEDUP_REMOVED lines=10> */
[C---:B--2---:R-:W-:Y:S08]  /*a3f0*/  HMMA.16816.F32 R28, R164.reuse, R176, R28 ;  /* 0x000000b0a41c723c */ /* 0x044ff0000000181c */
[C---:B------:R-:W-:Y:S01]  /*a400*/  HMMA.16816.F32 R24, R164.reuse, R178, R24 ;  /* 0x000000b2a418723c */ /* 0x040fe20000001818 */
[----:B------:R-:W2:Y:S07]  /*a410*/  LDSM.16.M88.4 R176, [R229+0x14800] ;  /* 0x01480000e5b0783b */ /* 0x000eae0000000200 */
[C---:B----4-:R-:W-:Y:S08]  /*a420*/  HMMA.16816.F32 R20, R164.reuse, R172, R20 ;  /* 0x000000aca414723c */ /* 0x050ff00000001814 */
[C---:B------:R-:W-:Y:S01]  /*a430*/  HMMA.16816.F32 R16, R164.reuse, R174, R16 ;  /* 0x000000aea410723c */ /* 0x040fe20000001810 */
[----:B------:R-:W4:Y:S07]  /*a440*/  LDSM.16.M88.4 R172, [R229+0x15000] ;  /* 0x01500000e5ac783b */ /* 0x000f2e0000000200 */
[C---:B-1----:R-:W-:Y:S08]  /*a450*/  HMMA.16816.F32 R184, R164.reuse, R168, R184 ;  /* 0x000000a8a4b8723c */ /* 0x042ff000000018b8 */
[C---:B------:R-:W-:Y:S01]  /*a460*/  HMMA.16816.F32 R180, R164.reuse, R170, R180 ;  /* 0x000000aaa4b4723c */ /* 0x040fe200000018b4 */
[----:B------:R-:W1:Y:S07]  /*a470*/  LDSM.16.M88.4 R168, [R229+0x15800] ;  /* 0x01580000e5a8783b */ /* 0x000e6e0000000200 */
[C---:B---3--:R-:W-:Y:S08]  /*a480*/  HMMA.16816.F32 R12, R164.reuse, R192, R12 ;  /* 0x000000c0a40c723c */ /* 0x048ff0000000180c */
[----:B------:R-:W-:Y:S01]  /*a490*/  HMMA.16816.F32 R4, R164, R194, R4 ;  /* 0x000000c2a404723c */ /* 0x000fe20000001804 */
[----:B------:R-:W-:Y:S04]  /*a4a0*/  LDSM.16.M88.4 R164, [R228+0x8000] ;  /* 0x00800000e4a4783b */ /* 0x000fe80000000200 */
[----:B------:R-:W-:Y:S03]  /*a4b0*/  LDSM.16.M88.4 R192, [R211] ;  /* 0x00000000d3c0783b */ /* 0x000fe60000000200 */
[C---:B-----5:R-:W-:Y:S08]  /*a4c0*/  HMMA.16816.F32 R28, R32.reuse, R188, R28 ;  /* 0x000000bc201c723c */ /* 0x060ff0000000181c */
[C---:B------:R-:W-:Y:S01]  /*a4d0*/  HMMA.16816.F32 R24, R32.reuse, R190, R24 ;  /* 0x000000be2018723c */ /* 0x040fe20000001818 */
[----:B------:R-:W3:Y:S07]  /*a4e0*/  LDSM.16.M88.4 R188, [R210] ;  /* 0x00000000d2bc783b */ /* 0x000eee0000000200 */
[C---:B--2---:R-:W-:Y:S08]  /*a4f0*/  HMMA.16816.F32 R20, R32.reuse, R176, R20 ;  /* 0x000000b02014723c */ /* 0x044ff00000001814 */
[C---:B------:R-:W-:Y:S01]  /*a500*/  HMMA.16816.F32 R16, R32.reuse, R178, R16 ;  /* 0x000000b22010723c */ /* 0x040fe20000001810 */
[----:B------:R-:W2:Y:S07]  /*a510*/  LDSM.16.M88.4 R176, [R209] ;  /* 0x00000000d1b0783b */ /* 0x000eae0000000200 */
[C---:B----4-:R-:W-:Y:S08]  /*a520*/  HMMA.16816.F32 R12, R32.reuse, R172, R12 ;  /* 0x000000ac200c723c */ /* 0x050ff0000000180c */
[C---:B------:R-:W-:Y:S01]  /*a530*/  HMMA.16816.F32 R4, R32.reuse, R174, R4 ;  /* 0x000000ae2004723c */ /* 0x040fe20000001804 */
[----:B------:R-:W4:Y:S07]  /*a540*/  LDSM.16.M88.4 R172, [R208] ;  /* 0x00000000d0ac783b */ /* 0x000f2e0000000200 */
        /* <DEDUP_REMOVED lines=10> */
[C---:B--2---:R-:W-:Y:S08]  /*a5f0*/  HMMA.16816.F32 R12, R164.reuse, R176, R12 ;  /* 0x000000b0a40c723c */ /* 0x044ff0000000180c */
[C---:B------:R-:W-:Y:S01]  /*a600*/  HMMA.16816.F32 R4, R164.reuse, R178, R4 ;  /* 0x000000b2a404723c */ /* 0x040fe20000001804 */
[----:B------:R-:W2:Y:S07]  /*a610*/  LDSM.16.M88.4 R176, [R223+0x15800] ;  /* 0x01580000dfb0783b */ /* 0x000eae0000000200 */
[C---:B----4-:R-:W-:Y:S08]  /*a620*/  HMMA.16816.F32 R184, R164.reuse, R172, R184 ;  /* 0x000000aca4b8723c */ /* 0x050ff000000018b8 */
[----:B------:R-:W-:Y:S01]  /*a630*/  HMMA.16816.F32 R180, R164, R174, R180 ;  /* 0x000000aea4b4723c */ /* 0x000fe200000018b4 */
[----:B------:R-:W-:Y:S04]  /*a640*/  LDSM.16.M88.4 R172, [R225+0x8000] ;  /* 0x00800000e1ac783b */ /* 0x000fe80000000200 */
[----:B------:R-:W4:Y:S03]  /*a650*/  LDSM.16.M88.4 R164, [R216+0x4000] ;  /* 0x00400000d8a4783b */ /* 0x000f260000000200 */
        /* <DEDUP_REMOVED lines=9> */
[C---:B--2---:R-:W-:Y:S08]  /*a6f0*/  HMMA.16816.F32 R184, R168.reuse, R176, R184 ;  /* 0x000000b0a8b8723c */ /* 0x044ff000000018b8 */
[----:B------:R-:W-:Y:S01]  /*a700*/  HMMA.16816.F32 R180, R168, R178, R180 ;  /* 0x000000b2a8b4723c */ /* 0x000fe200000018b4 */
[----:B------:R-:W2:Y:S04]  /*a710*/  LDSM.16.M88.4 R176, [R216+0x5800] ;  /* 0x00580000d8b0783b */ /* 0x000ea80000000200 */
[----:B------:R-:W5:Y:S03]  /*a720*/  LDSM.16.M88.4 R168, [R229+0x16000] ;  /* 0x01600000e5a8783b */ /* 0x000f660000000200 */
        /* <DEDUP_REMOVED lines=9> */
[C---:B--2---:R-:W-:Y:S08]  /*a7c0*/  HMMA.16816.F32 R184, R172.reuse, R176, R184 ;  /* 0x000000b0acb8723c */ /* 0x044ff000000018b8 */
[----:B------:R-:W-:Y:S01]  /*a7d0*/  HMMA.16816.F32 R180, R172, R178, R180 ;  /* 0x000000b2acb4723c */ /* 0x000fe200000018b4 */
[----:B------:R-:W-:Y:S04]  /*a7e0*/  LDSM.16.M88.4 R176, [R228+0xc000] ;  /* 0x00c00000e4b0783b */ /* 0x000fe80000000200 */
[----:B------:R-:W2:Y:S03]  /*a7f0*/  LDSM.16.M88.4 R172, [R207] ;  /* 0x00000000cfac783b */ /* 0x000ea60000000200 */
[C---:B-----5:R-:W-:Y:S08]  /*a800*/  HMMA.16816.F32 R28, R192.reuse, R168, R28 ;  /* 0x000000a8c01c723c */ /* 0x060ff0000000181c */
[C---:B------:R-:W-:Y:S01]  /*a810*/  HMMA.16816.F32 R24, R192.reuse, R170, R24 ;  /* 0x000000aac018723c */ /* 0x040fe20000001818 */
[----:B------:R-:W5:Y:S07]  /*a820*/  LDSM.16.M88.4 R168, [R206] ;  /* 0x00000000cea8783b */ /* 0x000f6e0000000200 */
[C---:B----4-:R-:W-:Y:S08]  /*a830*/  HMMA.16816.F32 R20, R192.reuse, R164, R20 ;  /* 0x000000a4c014723c */ /* 0x050ff00000001814 */
[C---:B------:R-:W-:Y:S01]  /*a840*/  HMMA.16816.F32 R16, R192.reuse, R166, R16 ;  /* 0x000000a6c010723c */ /* 0x040fe20000001810 */
[----:B------:R-:W4:Y:S07]  /*a850*/  LDSM.16.M88.4 R164, [R205] ;  /* 0x00000000cda4783b */ /* 0x000f2e0000000200 */
[C---:B-1----:R-:W-:Y:S08]  /*a860*/  HMMA.16816.F32 R12, R192.reuse, R32, R12 ;  /* 0x00000020c00c723c */ /* 0x042ff0000000180c */
[C---:B------:R-:W-:Y:S01]  /*a870*/  HMMA.16816.F32 R4, R192.reuse, R34, R4 ;  /* 0x00000022c004723c */ /* 0x040fe20000001804 */
[----:B------:R-:W1:Y:S07]  /*a880*/  LDSM.16.M88.4 R32, [R204] ;  /* 0x00000000cc20783b */ /* 0x000e6e0000000200 */
[C---:B---3--:R-:W-:Y:S08]  /*a890*/  HMMA.16816.F32 R184, R192.reuse, R188, R184 ;  /* 0x000000bcc0b8723c */ /* 0x048ff000000018b8 */
[----:B------:R-:W-:Y:S01]  /*a8a0*/  HMMA.16816.F32 R180, R192, R190, R180 ;  /* 0x000000bec0b4723c */ /* 0x000fe200000018b4 */
[----:B------:R-:W-:Y:S04]  /*a8b0*/  LDSM.16.M88.4 R192, [R226+0xc000] ;  /* 0x00c00000e2c0783b */ /* 0x000fe80000000200 */
[----:B------:R-:W3:Y:S03]  /*a8c0*/  LDSM.16.M88.4 R188, [R223+0x16000] ;  /* 0x01600000dfbc783b */ /* 0x000ee60000000200 */
[C---:B--2---:R-:W-:Y:S08]  /*a8d0*/  HMMA.16816.F32 R28, R176.reuse, R172, R28 ;  /* 0x000000acb01c723c */ /* 0x044ff0000000181c */
[C---:B------:R-:W-:Y:S01]  /*a8e0*/  HMMA.16816.F32 R24, R176.reuse, R174, R24 ;  /* 0x000000aeb018723c */ /* 0x040fe20000001818 */
[----:B------:R-:W-:Y:S07]  /*a8f0*/  LDSM.16.M88.4 R172, [R225+0xc000] ;  /* 0x00c00000e1ac783b */ /* 0x000fee0000000200 */
[C---:B-----5:R-:W-:Y:S08]  /*a900*/  HMMA.16816.F32 R20, R176.reuse, R168, R20 ;  /* 0x000000a8b014723c */ /* 0x060ff00000001814 */
[C---:B------:R-:W-:Y:S01]  /*a910*/  HMMA.16816.F32 R16, R176.reuse, R170, R16 ;  /* 0x000000aab010723c */ /* 0x040fe20000001810 */
[----:B------:R-:W-:Y:S07]  /*a920*/  LDSM.16.M88.4 R168, [R216+0x6000] ;  /* 0x00600000d8a8783b */ /* 0x000fee0000000200 */
[C---:B----4-:R-:W-:Y:S08]  /*a930*/  HMMA.16816.F32 R12, R176.reuse, R164, R12 ;  /* 0x000000a4b00c723c */ /* 0x050ff0000000180c */
[C---:B------:R-:W-:Y:S01]  /*a940*/  HMMA.16816.F32 R4, R176.reuse, R166, R4 ;  /* 0x000000a6b004723c */ /* 0x040fe20000001804 */
[----:B------:R-:W2:Y:S07]  /*a950*/  LDSM.16.M88.4 R164, [R223+0x16800] ;  /* 0x01680000dfa4783b */ /* 0x000eae0000000200 */
[C---:B-1----:R-:W-:Y:S08]  /*a960*/  HMMA.16816.F32 R184, R176.reuse, R32, R184 ;  /* 0x00000020b0b8723c */ /* 0x042ff000000018b8 */
[----:B------:R-:W-:Y:S01]  /*a970*/  HMMA.16816.F32 R180, R176, R34, R180 ;  /* 0x00000022b0b4723c */ /* 0x000fe200000018b4 */
[----:B------:R-:W1:Y:S04]  /*a980*/  LDSM.16.M88.4 R32, [R223+0x17000] ;  /* 0x01700000df20783b */ /* 0x000e680000000200 */
[----:B------:R-:W4:Y:S03]  /*a990*/  LDSM.16.M88.4 R176, [R216+0x6800] ;  /* 0x00680000d8b0783b */ /* 0x000f260000000200 */
[C---:B---3--:R-:W-:Y:S07]  /*a9a0*/  HMMA.16816.F32 R28, R192.reuse, R188, R28 ;  /* 0x000000bcc01c723c */ /* 0x048fee000000181c */
[C---:B------:R-:W-:Y:S01]  /*a9b0*/  IADD3 R189, R3.reuse, 0x8, RZ ;  /* 0x0000000803bd7810 */ /* 0x040fe20007ffe0ff */
[----:B------:R-:W-:Y:S01]  /*a9c0*/  HMMA.16816.F32 R24, R192, R190, R24 ;  /* 0x000000bec018723c */ /* 0x000fe20000001818 */
[----:B------:R-:W-:-:S02]  /*a9d0*/  IADD3 R188, R3, 0x9, RZ ;  /* 0x0000000903bc7810 */ /* 0x000fc40007ffe0ff */
[----:B------:R-:W-:-:S05]  /*a9e0*/  ISETP.GE.AND P1, PT, R189, R197, PT ;  /* 0x000000c5bd00720c */ /* 0x000fca0003f26270 */
[----:B--2---:R-:W-:Y:S08]  /*a9f0*/  HMMA.16816.F32 R20, R192, R164, R20 ;  /* 0x000000a4c014723c */ /* 0x004ff00000001814 */
[----:B------:R-:W-:Y:S01]  /*aa00*/  HMMA.16816.F32 R28, R172, R168, R28 ;  /* 0x000000a8ac1c723c */ /* 0x000fe2000000181c */
[----:B------:R-:W-:Y:S07]  /*aa10*/  I2F R168, R188 ;  /* 0x000000bc00a87306 */ /* 0x000fee0000201400 */
[C---:B------:R-:W-:Y:S01]  /*aa20*/  HMMA.16816.F32 R16, R192.reuse, R166, R16 ;  /* 0x000000a6c010723c */ /* 0x040fe20000001810 */
[----:B------:R-:W2:Y:S07]  /*aa30*/  LDSM.16.M88.4 R164, [R216+0x7000] ;  /* 0x00700000d8a4783b */ /* 0x000eae0000000200 */
[----:B-1----:R-:W-:Y:S07]  /*aa40*/  HMMA.16816.F32 R12, R192, R32, R12 ;  /* 0x00000020c00c723c */ /* 0x002fee000000180c */
[----:B------:R-:W-:Y:S01]  /*aa50*/  IADD3 R32, R3, 0x1, RZ ;  /* 0x0000000103207810 */ /* 0x000fe20007ffe0ff */
[----:B------:R-:W-:Y:S01]  /*aa60*/  HMMA.16816.F32 R24, R172, R170, R24 ;  /* 0x000000aaac18723c */ /* 0x000fe20000001818 */
[----:B------:R-:W1:Y:S02]  /*aa70*/  I2F R170, R189 ;  /* 0x000000bd00aa7306 */ /* 0x000e640000201400 */
[----:B------:R-:W-:-:S02]  /*aa80*/  ISETP.GE.AND P0, PT, R32, R197, PT ;  /* 0x000000c52000720c */ /* 0x000fc40003f06270 */
[----:B------:R-:W-:-:S03]  /*aa90*/  ISETP.GE.AND P2, PT, R32, R196, PT ;  /* 0x000000c42000720c */ /* 0x000fc60003f46270 */
[----:B------:R-:W-:Y:S01]  /*aaa0*/  HMMA.16816.F32 R4, R192, R34, R4 ;  /* 0x00000022c004723c */ /* 0x000fe20000001804 */
[----:B------:R3:W5:Y:S07]  /*aab0*/  I2F R169, R32 ;  /* 0x0000002000a97306 */ /* 0x00076e0000201400 */
[C---:B----4-:R-:W-:Y:S07]  /*aac0*/  HMMA.16816.F32 R20, R172.reuse, R176, R20 ;  /* 0x000000b0ac14723c */ /* 0x050fee0000001814 */
[----:B------:R-:W-:Y:S01]  /*aad0*/  IADD3 R177, R3, 0x10, RZ ;  /* 0x0000001003b17810 */ /* 0x000fe20007ffe0ff */
[----:B-1----:R-:W-:Y:S01]  /*aae0*/  FFMA.FTZ R24, R170, UR4, R24 ;  /* 0x00000004aa187c23 */ /* 0x002fe20008010018 */
[----:B---3--:R-:W1:Y:S01]  /*aaf0*/  LDSM.16.M88.4 R32, [R223+0x17800] ;  /* 0x01780000df20783b */ /* 0x008e620000000200 */
[C---:B-----5:R-:W-:Y:S01]  /*ab00*/  FFMA.FTZ R29, R169.reuse, UR4, R29 ;  /* 0x00000004a91d7c23 */ /* 0x060fe2000801001d */
[C---:B------:R-:W-:Y:S01]  /*ab10*/  HMMA.16816.F32 R16, R172.reuse, R178, R16 ;  /* 0x000000b2ac10723c */ /* 0x040fe20000001810 */
[----:B------:R-:W-:Y:S01]  /*ab20*/  FFMA.FTZ R202, R169, UR4, R31 ;  /* 0x00000004a9ca7c23 */ /* 0x000fe2000801001f */
[----:B------:R-:W-:Y:S01]  /*ab30*/  FSEL R246, R24, -INF , !P1 ;  /* 0xff80000018f67808 */ /* 0x000fe20004800000 */
[----:B------:R-:W-:Y:S01]  /*ab40*/  FFMA.FTZ R26, R170, UR4, R26 ;  /* 0x00000004aa1a7c23 */ /* 0x000fe2000801001a */
[----:B------:R-:W-:Y:S01]  /*ab50*/  FSEL R171, R29, -INF , !P0 ;  /* 0xff8000001dab7808 */ /* 0x000fe20004000000 */
[----:B------:R-:W-:Y:S01]  /*ab60*/  FFMA.FTZ R25, R168, UR4, R25 ;  /* 0x00000004a8197c23 */ /* 0x000fe20008010019 */
[----:B------:R-:W-:Y:S01]  /*ab70*/  FSEL R202, R202, -INF , !P2 ;  /* 0xff800000caca7808 */ /* 0x000fe20005000000 */
[----:B------:R-:W-:Y:S01]  /*ab80*/  FFMA.FTZ R237, R168, UR4, R27 ;  /* 0x00000004a8ed7c23 */ /* 0x000fe2000801001b */
[----:B------:R-:W-:Y:S01]  /*ab90*/  ISETP.GE.AND P0, PT, R189, R196, PT ;  /* 0x000000c4bd00720c */ /* 0x000fe20003f06270 */
[----:B------:R-:W3:Y:S01]  /*aba0*/  I2F R29, R177 ;  /* 0x000000b1001d7306 */ /* 0x000ee20000201400 */
[----:B------:R-:W-:Y:S01]  /*abb0*/  ISETP.GE.AND P2, PT, R188, R197, PT ;  /* 0x000000c5bc00720c */ /* 0x000fe20003f46270 */
[----:B--2---:R-:W-:Y:S01]  /*abc0*/  HMMA.16816.F32 R12, R172, R164, R12 ;  /* 0x000000a4ac0c723c */ /* 0x004fe2000000180c */
[----:B------:R-:W-:-:S02]  /*abd0*/  FSEL R176, R26, -INF , !P0 ;  /* 0xff8000001ab07808 */ /* 0x000fc40004000000 */
[----:B------:R-:W-:Y:S02]  /*abe0*/  FSEL R203, R25, -INF , !P2 ;  /* 0xff80000019cb7808 */ /* 0x000fe40005000000 */
[----:B------:R-:W2:Y:S01]  /*abf0*/  LDSM.16.M88.4 R24, [R216+0x7800] ;  /* 0x00780000d818783b */ /* 0x000ea20000000200 */
[----:B------:R-:W-:Y:S01]  /*ac00*/  IADD3 R31, R3, 0x11, RZ ;  /* 0x00000011031f7810 */ /* 0x000fe20007ffe0ff */
[----:B------:R-:W-:-:S04]  /*ac10*/  DEPBAR.LE SB0, 0x0 ;  /* 0x000080000000791a */ /* 0x000fc80000000000 */
[----:B------:R-:W4:Y:S01]  /*ac20*/  I2F R169, R31 ;  /* 0x0000001f00a97306 */ /* 0x000f220000201400 */
[C---:B------:R-:W-:Y:S01]  /*ac30*/  IADD3 R170, R3.reuse, 0x18, RZ ;  /* 0x0000001803aa7810 */ /* 0x040fe20007ffe0ff */
[----:B------:R-:W-:Y:S01]  /*ac40*/  HMMA.16816.F32 R4, R172, R166, R4 ;  /* 0x000000a6ac04723c */ /* 0x000fe20000001804 */
[----:B------:R-:W-:Y:S01]  /*ac50*/  IADD3 R165, R3, 0x19, RZ ;  /* 0x0000001903a57810 */ /* 0x000fe20007ffe0ff */
[----:B---3--:R-:W-:Y:S01]  /*ac60*/  FFMA.FTZ R20, R29, UR4, R20 ;  /* 0x000000041d147c23 */ /* 0x008fe20008010014 */
[----:B------:R-:W-:Y:S01]  /*ac70*/  ISETP.GE.AND P0, PT, R177, R197, PT ;  /* 0x000000c5b100720c */ /* 0x000fe20003f06270 */
[----:B------:R-:W-:Y:S01]  /*ac80*/  FFMA.FTZ R29, R29, UR4, R22 ;  /* 0x000000041d1d7c23 */ /* 0x000fe20008010016 */
[-C--:B------:R-:W-:Y:S01]  /*ac90*/  ISETP.GE.AND P2, PT, R177, R196.reuse, PT ;  /* 0x000000c4b100720c */ /* 0x080fe20003f46270 */
[----:B------:R-:W3:Y:S01]  /*aca0*/  I2F R164, R170 ;  /* 0x000000aa00a47306 */ /* 0x000ee20000201400 */
[----:B------:R-:W-:Y:S02]  /*acb0*/  ISETP.GE.AND P1, PT, R188, R196, PT ;  /* 0x000000c4bc00720c */ /* 0x000fe40003f26270 */
[----:B------:R-:W-:-:S02]  /*acc0*/  FSEL R201, R20, -INF , !P0 ;  /* 0xff80000014c97808 */ /* 0x000fc40004000000 */
[----:B------:R-:W-:Y:S02]  /*acd0*/  FSEL R29, R29, -INF , !P2 ;  /* 0xff8000001d1d7808 */ /* 0x000fe40005000000 */
[-C--:B------:R-:W-:Y:S01]  /*ace0*/  ISETP.GE.AND P2, PT, R170, R197.reuse, PT ;  /* 0x000000c5aa00720c */ /* 0x080fe20003f46270 */
[C---:B-1----:R-:W-:Y:S01]  /*acf0*/  HMMA.16816.F32 R184, R192.reuse, R32, R184 ;  /* 0x00000020c0b8723c */ /* 0x042fe200000018b8 */
[----:B------:R-:W1:Y:S01]  /*ad00*/  I2F R22, R165 ;  /* 0x000000a500167306 */ /* 0x000e620000201400 */
[----:B----4-:R-:W-:Y:S01]  /*ad10*/  FFMA.FTZ R190, R169, UR4, R21 ;  /* 0x00000004a9be7c23 */ /* 0x010fe20008010015 */
[----:B------:R-:W-:Y:S01]  /*ad20*/  IADD3 R21, R3, 0x20, RZ ;  /* 0x0000002003157810 */ /* 0x000fe20007ffe0ff */
[----:B------:R-:W-:Y:S01]  /*ad30*/  FFMA.FTZ R169, R169, UR4, R23 ;  /* 0x00000004a9a97c23 */ /* 0x000fe20008010017 */
[----:B------:R-:W-:Y:S02]  /*ad40*/  IADD3 R23, R3, 0x21, RZ ;  /* 0x0000002103177810 */ /* 0x000fe40007ffe0ff */
[----:B------:R-:W-:Y:S01]  /*ad50*/  FSEL R237, R237, -INF , !P1 ;  /* 0xff800000eded7808 */ /* 0x000fe20004800000 */
[C---:B---3--:R-:W-:Y:S01]  /*ad60*/  FFMA.FTZ R16, R164.reuse, UR4, R16 ;  /* 0x00000004a4107c23 */ /* 0x048fe20008010010 */
[----:B------:R-:W3:Y:S01]  /*ad70*/  I2F R20, R21 ;  /* 0x0000001500147306 */ /* 0x000ee20000201400 */
[C---:B------:R-:W-:Y:S01]  /*ad80*/  ISETP.GE.AND P1, PT, R31.reuse, R197, PT ;  /* 0x000000c51f00720c */ /* 0x040fe20003f26270 */
[----:B------:R-:W-:Y:S01]  /*ad90*/  FFMA.FTZ R18, R164, UR4, R18 ;  /* 0x00000004a4127c23 */ /* 0x000fe20008010012 */
[----:B------:R-:W-:Y:S01]  /*ada0*/  ISETP.GE.AND P0, PT, R31, R196, PT ;  /* 0x000000c41f00720c */ /* 0x000fe20003f06270 */
[----:B------:R-:W-:Y:S01]  /*adb0*/  HMMA.16816.F32 R180, R192, R34, R180 ;  /* 0x00000022c0b4723c */ /* 0x000fe200000018b4 */
[----:B------:R-:W-:-:S02]  /*adc0*/  FSEL R189, R16, -INF , !P2 ;  /* 0xff80000010bd7808 */ /* 0x000fc40005000000 */
[----:B------:R-:W-:Y:S01]  /*add0*/  FSEL R190, R190, -INF , !P1 ;  /* 0xff800000bebe7808 */ /* 0x000fe20004800000 */
[----:B------:R-:W4:Y:S01]  /*ade0*/  I2F R16, R23 ;  /* 0x0000001700107306 */ /* 0x000f220000201400 */
[----:B------:R-:W-:Y:S01]  /*adf0*/  ISETP.GE.AND P1, PT, R170, R196, PT ;  /* 0x000000c4aa00720c */ /* 0x000fe20003f26270 */
[C---:B-1----:R-:W-:Y:S01]  /*ae00*/  FFMA.FTZ R188, R22.reuse, UR4, R17 ;  /* 0x0000000416bc7c23 */ /* 0x042fe20008010011 */
[----:B------:R-:W-:Y:S01]  /*ae10*/  IADD3 R17, R3, 0x28, RZ ;  /* 0x0000002803117810 */ /* 0x000fe20007ffe0ff */
[----:B------:R-:W-:Y:S01]  /*ae20*/  FFMA.FTZ R19, R22, UR4, R19 ;  /* 0x0000000416137c23 */ /* 0x000fe20008010013 */
[----:B------:R-:W-:Y:S02]  /*ae30*/  FSEL R33, R169, -INF , !P0 ;  /* 0xff800000a9217808 */ /* 0x000fe40004000000 */
[-C--:B------:R-:W-:Y:S01]  /*ae40*/  ISETP.GE.AND P0, PT, R165, R197.reuse, PT ;  /* 0x000000c5a500720c */ /* 0x080fe20003f06270 */
[----:B--2---:R-:W-:Y:S01]  /*ae50*/  HMMA.16816.F32 R184, R172, R24, R184 ;  /* 0x00000018acb8723c */ /* 0x004fe200000018b8 */
[----:B------:R-:W-:Y:S01]  /*ae60*/  FSEL R32, R18, -INF , !P1 ;  /* 0xff80000012207808 */ /* 0x000fe20004800000 */
[----:B---3--:R-:W-:Y:S01]  /*ae70*/  FFMA.FTZ R12, R20, UR4, R12 ;  /* 0x00000004140c7c23 */ /* 0x008fe2000801000c */
[----:B------:R-:W1:Y:S01]  /*ae80*/  I2F R18, R17 ;  /* 0x0000001100127306 */ /* 0x000e620000201400 */
[----:B------:R-:W-:Y:S01]  /*ae90*/  FSEL R188, R188, -INF , !P0 ;  /* 0xff800000bcbc7808 */ /* 0x000fe20004000000 */
[----:B------:R-:W-:Y:S01]  /*aea0*/  FFMA.FTZ R193, R20, UR4, R14 ;  /* 0x0000000414c17c23 */ /* 0x000fe2000801000e */
[----:B------:R-:W-:-:S02]  /*aeb0*/  ISETP.GE.AND P1, PT, R21, R197, PT ;  /* 0x000000c51500720c */ /* 0x000fc40003f26270 */
[-C--:B------:R-:W-:Y:S01]  /*aec0*/  ISETP.GE.AND P0, PT, R21, R196.reuse, PT ;  /* 0x000000c41500720c */ /* 0x080fe20003f06270 */
[C---:B----4-:R-:W-:Y:S01]  /*aed0*/  FFMA.FTZ R199, R16.reuse, UR4, R13 ;  /* 0x0000000410c77c23 */ /* 0x050fe2000801000d */
[C---:B------:R-:W-:Y:S01]  /*aee0*/  IADD3 R21, R3.reuse, 0x29, RZ ;  /* 0x0000002903157810 */ /* 0x040fe20007ffe0ff */
[----:B------:R-:W-:Y:S01]  /*aef0*/  FFMA.FTZ R15, R16, UR4, R15 ;  /* 0x00000004100f7c23 */ /* 0x000fe2000801000f */
[----:B------:R-:W-:Y:S01]  /*af00*/  IADD3 R14, R3, 0x30, RZ ;  /* 0x00000030030e7810 */ /* 0x000fe20007ffe0ff */
[----:B------:R-:W-:Y:S01]  /*af10*/  HMMA.16816.F32 R24, R172, R26, R180 ;  /* 0x0000001aac18723c */ /* 0x000fe200000018b4 */
[----:B------:R-:W-:Y:S02]  /*af20*/  FSEL R198, R12, -INF , !P1 ;  /* 0xff8000000cc67808 */ /* 0x000fe40004800000 */
[----:B------:R-:W2:Y:S01]  /*af30*/  I2F R12, R21 ;  /* 0x00000015000c7306 */ /* 0x000ea20000201400 */
[-C--:B------:R-:W-:Y:S02]  /*af40*/  ISETP.GE.AND P2, PT, R165, R196.reuse, PT ;  /* 0x000000c4a500720c */ /* 0x080fe40003f46270 */
[----:B------:R-:W-:Y:S01]  /*af50*/  ISETP.GE.AND P1, PT, R23, R196, PT ;  /* 0x000000c41700720c */ /* 0x000fe20003f26270 */
[C---:B-1----:R-:W-:Y:S01]  /*af60*/  FFMA.FTZ R195, R18.reuse, UR4, R4 ;  /* 0x0000000412c37c23 */ /* 0x042fe20008010004 */
[----:B------:R-:W-:Y:S01]  /*af70*/  FSEL R31, R19, -INF , !P2 ;  /* 0xff800000131f7808 */ /* 0x000fe20005000000 */
[----:B------:R-:W-:Y:S01]  /*af80*/  FFMA.FTZ R6, R18, UR4, R6 ;  /* 0x0000000412067c23 */ /* 0x000fe20008010006 */
[----:B------:R-:W-:Y:S01]  /*af90*/  ISETP.GE.AND P2, PT, R23, R197, PT ;  /* 0x000000c51700720c */ /* 0x000fe20003f46270 */
[----:B------:R-:W1:Y:S01]  /*afa0*/  I2F R13, R14 ;  /* 0x0000000e000d7306 */ /* 0x000e620000201400 */
[----:B------:R-:W-:-:S02]  /*afb0*/  IADD3 R4, R3, 0x31, RZ ;  /* 0x0000003103047810 */ /* 0x000fc40007ffe0ff */
[----:B------:R-:W-:Y:S02]  /*afc0*/  FSEL R193, R193, -INF , !P0 ;  /* 0xff800000c1c17808 */ /* 0x000fe40004000000 */
[----:B------:R-:W-:Y:S02]  /*afd0*/  FSEL R199, R199, -INF , !P2 ;  /* 0xff800000c7c77808 */ /* 0x000fe40005000000 */
[CC--:B------:R-:W-:Y:S01]  /*afe0*/  ISETP.GE.AND P0, PT, R17.reuse, R197.reuse, PT ;  /* 0x000000c51100720c */ /* 0x0c0fe20003f06270 */
[C---:B--2---:R-:W-:Y:S01]  /*aff0*/  FFMA.FTZ R7, R12.reuse, UR4, R7 ;  /* 0x000000040c077c23 */ /* 0x044fe20008010007 */
[----:B------:R-:W-:Y:S01]  /*b000*/  BAR.SYNC.DEFER_BLOCKING 0x0 ;  /* 0x0000000000007b1d */ /* 0x000fe20000010000 */
[-C--:B------:R-:W-:Y:S01]  /*b010*/  ISETP.GE.AND P2, PT, R17, R196.reuse, PT ;  /* 0x000000c41100720c */ /* 0x080fe20003f46270 */
[----:B------:R-:W-:Y:S01]  /*b020*/  FFMA.FTZ R200, R12, UR4, R5 ;  /* 0x000000040cc87c23 */ /* 0x000fe20008010005 */
[----:B------:R-:W-:Y:S02]  /*b030*/  FSEL R191, R15, -INF , !P1 ;  /* 0xff8000000fbf7808 */ /* 0x000fe40004800000 */
[----:B------:R-:W-:Y:S01]  /*b040*/  FSEL R195, R195, -INF , !P0 ;  /* 0xff800000c3c37808 */ /* 0x000fe20004000000 */
[----:B------:R-:W2:Y:S01]  /*b050*/  I2F R15, R4 ;  /* 0x00000004000f7306 */ /* 0x000ea20000201400 */
[----:B------:R-:W-:Y:S01]  /*b060*/  FSEL R194, R6, -INF , !P2 ;  /* 0xff80000006c27808 */ /* 0x000fe20005000000 */
[----:B-1----:R-:W-:Y:S01]  /*b070*/  FFMA.FTZ R182, R13, UR4, R184 ;  /* 0x000000040db67c23 */ /* 0x002fe200080100b8 */
[----:B------:R-:W-:Y:S01]  /*b080*/  ISETP.GE.AND P0, PT, R21, R196, PT ;  /* 0x000000c41500720c */ /* 0x000fe20003f06270 */
[----:B------:R-:W-:Y:S01]  /*b090*/  FFMA.FTZ R177, R13, UR4, R186 ;  /* 0x000000040db17c23 */ /* 0x000fe200080100ba */
[----:B------:R-:W-:-:S02]  /*b0a0*/  ISETP.GE.AND P2, PT, R14, R197, PT ;  /* 0x000000c50e00720c */ /* 0x000fc40003f46270 */
[----:B------:R-:W-:Y:S02]  /*b0b0*/  IADD3 R16, R3, 0x38, RZ ;  /* 0x0000003803107810 */ /* 0x000fe40007ffe0ff */
[----:B------:R-:W-:Y:S02]  /*b0c0*/  FSEL R192, R7, -INF , !P0 ;  /* 0xff80000007c07808 */ /* 0x000fe40004000000 */
[----:B------:R-:W-:Y:S01]  /*b0d0*/  FSEL R182, R182, -INF , !P2 ;  /* 0xff800000b6b67808 */ /* 0x000fe20005000000 */
[----:B------:R-:W1:Y:S01]  /*b0e0*/  I2F R5, R16 ;  /* 0x0000001000057306 */ /* 0x000e620000201400 */
[CC--:B------:R-:W-:Y:S02]  /*b0f0*/  ISETP.GE.AND P0, PT, R4.reuse, R197.reuse, PT ;  /* 0x000000c50400720c */ /* 0x0c0fe40003f06270 */
[----:B------:R-:W-:Y:S01]  /*b100*/  ISETP.GE.AND P2, PT, R4, R196, PT ;  /* 0x000000c40400720c */ /* 0x000fe20003f46270 */
[----:B--2---:R-:W-:Y:S01]  /*b110*/  FFMA.FTZ R181, R15, UR4, R185 ;  /* 0x000000040fb57c23 */ /* 0x004fe200080100b9 */
[----:B------:R-:W-:Y:S01]  /*b120*/  ISETP.GE.AND P1, PT, R21, R197, PT ;  /* 0x000000c51500720c */ /* 0x000fe20003f26270 */
[----:B------:R-:W-:-:S02]  /*b130*/  FFMA.FTZ R170, R15, UR4, R187 ;  /* 0x000000040faa7c23 */ /* 0x000fc400080100bb */
[----:B------:R-:W2:Y:S01]  /*b140*/  I2F R4, R3 ;  /* 0x0000000300047306 */ /* 0x000ea20000201400 */
[----:B------:R-:W-:Y:S02]  /*b150*/  FSEL R200, R200, -INF , !P1 ;  /* 0xff800000c8c87808 */ /* 0x000fe40004800000 */
[-C--:B------:R-:W-:Y:S02]  /*b160*/  ISETP.GE.AND P1, PT, R14, R196.reuse, PT ;  /* 0x000000c40e00720c */ /* 0x080fe40003f26270 */
[----:B------:R-:W-:Y:S02]  /*b170*/  FSEL R181, R181, -INF , !P0 ;  /* 0xff800000b5b57808 */ /* 0x000fe40004000000 */
[----:B------:R-:W-:Y:S01]  /*b180*/  FSEL R177, R177, -INF , !P1 ;  /* 0xff800000b1b17808 */ /* 0x000fe20004800000 */
[----:B-1----:R-:W-:Y:S01]  /*b190*/  FFMA.FTZ R24, R5, UR4, R24 ;  /* 0x0000000405187c23 */ /* 0x002fe20008010018 */
[----:B------:R-:W-:Y:S01]  /*b1a0*/  ISETP.GE.AND P1, PT, R3, R197, PT ;  /* 0x000000c50300720c */ /* 0x000fe20003f26270 */
[----:B------:R-:W-:Y:S01]  /*b1b0*/  FFMA.FTZ R26, R5, UR4, R26 ;  /* 0x00000004051a7c23 */ /* 0x000fe2000801001a */
[----:B------:R-:W-:-:S02]  /*b1c0*/  ISETP.GE.AND P0, PT, R3, R196, PT ;  /* 0x000000c40300720c */ /* 0x000fc40003f06270 */
[----:B------:R-:W-:Y:S02]  /*b1d0*/  FSEL R170, R170, -INF , !P2 ;  /* 0xff800000aaaa7808 */ /* 0x000fe40005000000 */
[----:B------:R-:W-:Y:S01]  /*b1e0*/  ISETP.GE.AND P2, PT, R16, R197, PT ;  /* 0x000000c51000720c */ /* 0x000fe20003f46270 */
[C---:B--2---:R-:W-:Y:S01]  /*b1f0*/  FFMA.FTZ R6, R4.reuse, UR4, R28 ;  /* 0x0000000404067c23 */ /* 0x044fe2000801001c */
[----:B------:R-:W-:Y:S01]  /*b200*/  IADD3 R3, R3, 0x39, RZ ;  /* 0x0000003903037810 */ /* 0x000fe20007ffe0ff */
[----:B------:R-:W-:Y:S01]  /*b210*/  FFMA.FTZ R4, R4, UR4, R30 ;  /* 0x0000000404047c23 */ /* 0x000fe2000801001e */
[----:B------:R-:W-:Y:S02]  /*b220*/  FSEL R180, R24, -INF , !P2 ;  /* 0xff80000018b47808 */ /* 0x000fe40005000000 */
[----:B------:R-:W1:Y:S01]  /*b230*/  I2F R5, R3 ;  /* 0x0000000300057306 */ /* 0x000e620000201400 */
[----:B------:R-:W-:Y:S02]  /*b240*/  ISETP.GE.AND P2, PT, R16, R196, PT ;  /* 0x000000c41000720c */ /* 0x000fe40003f46270 */
[----:B------:R-:W-:-:S02]  /*b250*/  FSEL R4, R4, -INF , !P0 ;  /* 0xff80000004047808 */ /* 0x000fc40004000000 */
[----:B------:R-:W-:Y:S02]  /*b260*/  PLOP3.LUT P0, PT, PT, PT, UP0, 0x80, 0x0 ;  /* 0x000000000000781c */ /* 0x000fe40003f0f008 */
[----:B------:R-:W-:Y:S02]  /*b270*/  FSEL R168, R26, -INF , !P2 ;  /* 0xff8000001aa87808 */ /* 0x000fe40005000000 */
[----:B------:R-:W-:Y:S02]  /*b280*/  FSEL R6, R6, -INF , !P1 ;  /* 0xff80000006067808 */ /* 0x000fe40004800000 */
[C---:B------:R-:W-:Y:S02]  /*b290*/  ISETP.GE.AND P2, PT, R3.reuse, R197, PT ;  /* 0x000000c50300720c */ /* 0x040fe40003f46270 */
[----:B------:R-:W-:Y:S01]  /*b2a0*/  ISETP.GE.AND P1, PT, R3, R196, PT ;  /* 0x000000c40300720c */ /* 0x000fe20003f26270 */
[C---:B-1----:R-:W-:Y:S02]  /*b2b0*/  FFMA.FTZ R25, R5.reuse, UR4, R25 ;  /* 0x0000000405197c23 */ /* 0x042fe40008010019 */
        /* <DEDUP_REMOVED lines=76> */
.L_x_260:
[----:B------:R-:W-:Y:S05]  /*b780*/  BSYNC B0 ;  /* 0x0000000000007941 */ /* 0x000fea0003800000 */
.L_x_259:
[----:B------:R-:W0:Y:S02]  /*b790*/  LDGDEPBAR ;  /* 0x00000000000079af */ /* 0x000e240000000000 */
.L_x_258:
        /* <DEDUP_REMOVED lines=38> */
[----:B-1----:R-:W-:-:S03]  /*ba00*/  FMNMX.FTZ R7, R12, R7, !PT ;  /* 0x000000070c077209 */ /* 0x002fc60007810000 */
[----:B------:R-:W-:Y:S01]  /*ba10*/  LDSM.16.MT88.4 R12, [R221+0x18000] ;  /* 0x01800000dd0c783b */ /* 0x000fe20000004200 */
        /* <DEDUP_REMOVED lines=9> */
[--C-:B------:R-:W-:Y:S01]  /*bab0*/  FFMA.FTZ R174, R171, c[0x0][0x23c], -R179.reuse ;  /* 0x00008f00abae7a23 */ /* 0x100fe200000108b3 */
[C---:B------:R-:W-:Y:S01]  /*bac0*/  FSEL R5, R3.reuse, RZ, P1 ;  /* 0x000000ff03057208 */ /* 0x040fe20000800000 */
[----:B------:R-:W-:Y:S02]  /*bad0*/  FMUL.FTZ R171, R3, c[0x0][0x23c] ;  /* 0x00008f0003ab7a20 */ /* 0x000fe40000410000 */
[----:B------:R-:W-:Y:S02]  /*bae0*/  FFMA.FTZ R175, R6, c[0x0][0x23c], -R179 ;  /* 0x00008f0006af7a23 */ /* 0x000fe400000108b3 */
[----:B------:R-:W-:Y:S01]  /*baf0*/  FADD.FTZ R5, R0, -R5 ;  /* 0x8000000500057221 */ /* 0x000fe20000010000 */
[----:B------:R-:W-:Y:S01]  /*bb00*/  FSEL R171, R171, RZ, P1 ;  /* 0x000000ffabab7208 */ /* 0x000fe20000800000 */
[--C-:B------:R-:W-:Y:S01]  /*bb10*/  FFMA.FTZ R173, R246, c[0x0][0x23c], -R179.reuse ;  /* 0x00008f00f6ad7a23 */ /* 0x100fe200000108b3 */
[----:B------:R-:W-:Y:S01]  /*bb20*/  MUFU.EX2 R174, R174 ;  /* 0x000000ae00ae7308 */ /* 0x000fe20000000800 */
[----:B------:R-:W-:-:S02]  /*bb30*/  FFMA.FTZ R172, R203, c[0x0][0x23c], -R179 ;  /* 0x00008f00cbac7a23 */ /* 0x000fc400000108b3 */
[--C-:B------:R-:W-:Y:S01]  /*bb40*/  FFMA.FTZ R167, R4, c[0x0][0x23c], -R171.reuse ;  /* 0x00008f0004a77a23 */ /* 0x100fe200000108ab */
[----:B------:R-:W-:Y:S01]  /*bb50*/  FSEL R4, R164, RZ, P2 ;  /* 0x000000ffa4047208 */ /* 0x000fe20001000000 */
[--C-:B------:R-:W-:Y:S02]  /*bb60*/  FFMA.FTZ R166, R202, c[0x0][0x23c], -R171.reuse ;  /* 0x00008f00caa67a23 */ /* 0x100fe400000108ab */
[--C-:B------:R-:W-:Y:S01]  /*bb70*/  FFMA.FTZ R165, R176, c[0x0][0x23c], -R171.reuse ;  /* 0x00008f00b0a57a23 */ /* 0x100fe200000108ab */
[----:B------:R-:W-:Y:S01]  /*bb80*/  MUFU.EX2 R175, R175 ;  /* 0x000000af00af7308 */ /* 0x000fe20000000800 */
[----:B------:R-:W-:Y:S02]  /*bb90*/  FADD.FTZ R4, R2, -R4 ;  /* 0x8000000402047221 */ /* 0x000fe40000010000 */
[----:B------:R-:W-:Y:S02]  /*bba0*/  FFMA.FTZ R2, R237, c[0x0][0x23c], -R171 ;  /* 0x00008f00ed027a23 */ /* 0x000fe400000108ab */
[----:B------:R-:W-:-:S02]  /*bbb0*/  FMUL.FTZ R0, R5, c[0x0][0x23c] ;  /* 0x00008f0005007a20 */ /* 0x000fc40000410000 */
[----:B------:R-:W-:Y:S01]  /*bbc0*/  FMUL.FTZ R4, R4, c[0x0][0x23c] ;  /* 0x00008f0004047a20 */ /* 0x000fe20000410000 */
[----:B------:R-:W-:Y:S01]  /*bbd0*/  MUFU.EX2 R173, R173 ;  /* 0x000000ad00ad7308 */ /* 0x000fe20000000800 */
[--C-:B------:R-:W-:Y:S02]  /*bbe0*/  FFMA.FTZ R184, R190, c[0x0][0x23c], -R179.reuse ;  /* 0x00008f00beb87a23 */ /* 0x100fe400000108b3 */
[--C-:B------:R-:W-:Y:S02]  /*bbf0*/  FFMA.FTZ R185, R189, c[0x0][0x23c], -R179.reuse ;  /* 0x00008f00bdb97a23 */ /* 0x100fe400000108b3 */
[--C-:B------:R-:W-:Y:S02]  /*bc00*/  FFMA.FTZ R186, R188, c[0x0][0x23c], -R179.reuse ;  /* 0x00008f00bcba7a23 */ /* 0x100fe400000108b3 */
[----:B------:R-:W-:Y:S01]  /*bc10*/  FFMA.FTZ R183, R201, c[0x0][0x23c], -R179 ;  /* 0x00008f00c9b77a23 */ /* 0x000fe200000108b3 */
[----:B------:R-:W1:Y:S01]  /*bc20*/  MUFU.EX2 R172, R172 ;  /* 0x000000ac00ac7308 */ /* 0x000e620000000800 */
[----:B------:R-:W-:-:S02]  /*bc30*/  FFMA.FTZ R187, R29, c[0x0][0x23c], -R171 ;  /* 0x00008f001dbb7a23 */ /* 0x000fc400000108ab */
[--C-:B------:R-:W-:Y:S02]  /*bc40*/  FFMA.FTZ R188, R33, c[0x0][0x23c], -R171.reuse ;  /* 0x00008f0021bc7a23 */ /* 0x100fe400000108ab */
[--C-:B------:R-:W-:Y:S02]  /*bc50*/  FFMA.FTZ R190, R32, c[0x0][0x23c], -R171.reuse ;  /* 0x00008f0020be7a23 */ /* 0x100fe400000108ab */
[----:B------:R-:W-:Y:S01]  /*bc60*/  FFMA.FTZ R189, R31, c[0x0][0x23c], -R171 ;  /* 0x00008f001fbd7a23 */ /* 0x000fe200000108ab */
[----:B------:R-:W-:Y:S01]  /*bc70*/  MUFU.EX2 R167, R167 ;  /* 0x000000a700a77308 */ /* 0x000fe20000000800 */
[----:B------:R-:W-:Y:S01]  /*bc80*/  LDSM.16.MT88.4 R32, [R221+0x18800] ;  /* 0x01880000dd20783b */ /* 0x000fe20000004200 */
[--C-:B------:R-:W-:Y:S02]  /*bc90*/  FFMA.FTZ R196, R198, c[0x0][0x23c], -R179.reuse ;  /* 0x00008f00c6c47a23 */ /* 0x100fe400000108b3 */
[--C-:B------:R-:W-:Y:S01]  /*bca0*/  FFMA.FTZ R197, R199, c[0x0][0x23c], -R179.reuse ;  /* 0x00008f00c7c57a23 */ /* 0x100fe200000108b3 */
[----:B------:R-:W-:Y:S01]  /*bcb0*/  LDSM.16.MT88.4 R28, [R220+0x18800] ;  /* 0x01880000dc1c783b */ /* 0x000fe20000004200 */
[----:B------:R-:W-:-:S02]  /*bcc0*/  FFMA.FTZ R195, R195, c[0x0][0x23c], -R179 ;  /* 0x00008f00c3c37a23 */ /* 0x000fc400000108b3 */
[----:B------:R-:W2:Y:S01]  /*bcd0*/  MUFU.EX2 R166, R166 ;  /* 0x000000a600a67308 */ /* 0x000ea20000000800 */
[----:B-1----:R-:W-:Y:S01]  /*bce0*/  F2FP.PACK_AB R6, R172, R173 ;  /* 0x000000adac06723e */ /* 0x002fe200000000ff */
[----:B------:R-:W-:Y:S02]  /*bcf0*/  FFMA.FTZ R198, R200, c[0x0][0x23c], -R179 ;  /* 0x00008f00c8c67a23 */ /* 0x000fe400000108b3 */
[--C-:B------:R-:W-:Y:S02]  /*bd00*/  FFMA.FTZ R193, R193, c[0x0][0x23c], -R171.reuse ;  /* 0x00008f00c1c17a23 */ /* 0x100fe400000108ab */
[--C-:B------:R-:W-:Y:S02]  /*bd10*/  FFMA.FTZ R191, R191, c[0x0][0x23c], -R171.reuse ;  /* 0x00008f00bfbf7a23 */ /* 0x100fe400000108ab */
[----:B------:R-:W-:Y:S01]  /*bd20*/  MUFU.EX2 R165, R165 ;  /* 0x000000a500a57308 */ /* 0x000fe20000000800 */
[--C-:B------:R-:W-:Y:S02]  /*bd30*/  FFMA.FTZ R194, R194, c[0x0][0x23c], -R171.reuse ;  /* 0x00008f00c2c27a23 */ /* 0x100fe400000108ab */
[----:B------:R-:W-:-:S02]  /*bd40*/  FFMA.FTZ R192, R192, c[0x0][0x23c], -R171 ;  /* 0x00008f00c0c07a23 */ /* 0x000fc400000108ab */
[--C-:B------:R-:W-:Y:S02]  /*bd50*/  FFMA.FTZ R182, R182, c[0x0][0x23c], -R179.reuse ;  /* 0x00008f00b6b67a23 */ /* 0x100fe400000108b3 */
[--C-:B------:R-:W-:Y:S01]  /*bd60*/  FFMA.FTZ R181, R181, c[0x0][0x23c], -R179.reuse ;  /* 0x00008f00b5b57a23 */ /* 0x100fe200000108b3 */
[----:B------:R-:W1:Y:S01]  /*bd70*/  MUFU.EX2 R2, R2 ;  /* 0x0000000200027308 */ /* 0x000e620000000800 */
[----:B--2---:R-:W-:Y:S01]  /*bd80*/  F2FP.PACK_AB R5, R166, R167 ;  /* 0x000000a7a605723e */ /* 0x004fe200000000ff */
[--C-:B------:R-:W-:Y:S02]  /*bd90*/  FFMA.FTZ R180, R180, c[0x0][0x23c], -R179.reuse ;  /* 0x00008f00b4b47a23 */ /* 0x100fe400000108b3 */
[----:B------:R-:W-:Y:S02]  /*bda0*/  FFMA.FTZ R178, R178, c[0x0][0x23c], -R179 ;  /* 0x00008f00b2b27a23 */ /* 0x000fe400000108b3 */
[--C-:B------:R-:W-:Y:S02]  /*bdb0*/  FFMA.FTZ R177, R177, c[0x0][0x23c], -R171.reuse ;  /* 0x00008f00b1b17a23 */ /* 0x100fe400000108ab */
[----:B------:R2:W3:Y:S01]  /*bdc0*/  MUFU.EX2 R176, R4 ;  /* 0x0000000400b07308 */ /* 0x0004e20000000800 */
[----:B------:R-:W-:-:S02]  /*bdd0*/  FFMA.FTZ R179, R170, c[0x0][0x23c], -R171 ;  /* 0x00008f00aab37a23 */ /* 0x000fc400000108ab */
[--C-:B------:R-:W-:Y:S02]  /*bde0*/  FFMA.FTZ R199, R168, c[0x0][0x23c], -R171.reuse ;  /* 0x00008f00a8c77a23 */ /* 0x100fe400000108ab */
[----:B------:R-:W-:Y:S02]  /*bdf0*/  FFMA.FTZ R200, R169, c[0x0][0x23c], -R171 ;  /* 0x00008f00a9c87a23 */ /* 0x000fe400000108ab */
[----:B------:R-:W-:Y:S01]  /*be00*/  LDSM.16.MT88.4 R168, [R221+0x19800] ;  /* 0x01980000dda8783b */ /* 0x000fe20000004200 */
        /* <DEDUP_REMOVED lines=24> */
[----:B------:R-:W-:Y:S01]  /*bf90*/  MUFU.EX2 R186, R186 ;  /* 0x000000ba00ba7308 */ /* 0x000fe20000000800 */
        /* <DEDUP_REMOVED lines=9> */
[----:B------:R-:W-:Y:S01]  /*c030*/  FMUL.FTZ R49, R49, R176 ;  /* 0x000000b031317220 */ /* 0x000fe20000410000 */
[----:B------:R-:W3:Y:S01]  /*c040*/  LDSM.16.MT88.4 R16, [R224+0x1a000] ;  /* 0x01a00000e010783b */ /* 0x000ee20000004200 */
[-C--:B------:R-:W-:Y:S01]  /*c050*/  FMUL.FTZ R50, R50, R0.reuse ;  /* 0x0000000032327220 */ /* 0x080fe20000410000 */
[----:B------:R-:W4:Y:S01]  /*c060*/  MUFU.EX2 R188, R188 ;  /* 0x000000bc00bc7308 */ /* 0x000f220000000800 */
        /* <DEDUP_REMOVED lines=9> */
[----:B------:R-:W5:Y:S01]  /*c100*/  LDSM.16.MT88.4 R12, [R222+0x1a000] ;  /* 0x01a00000de0c783b */ /* 0x000f620000004200 */
[----:B------:R-:W-:-:S02]  /*c110*/  FMUL.FTZ R57, R57, R176 ;  /* 0x000000b039397220 */ /* 0x000fc40000410000 */
[-C--:B------:R-:W-:Y:S01]  /*c120*/  FMUL.FTZ R58, R58, R0.reuse ;  /* 0x000000003a3a7220 */ /* 0x080fe20000410000 */
[----:B------:R-:W1:Y:S01]  /*c130*/  MUFU.EX2 R189, R189 ;  /* 0x000000bd00bd7308 */ /* 0x000e620000000800 */
[----:B------:R-:W-:Y:S02]  /*c140*/  FMUL.FTZ R59, R59, R0 ;  /* 0x000000003b3b7220 */ /* 0x000fe40000410000 */
[-C--:B------:R-:W-:Y:S01]  /*c150*/  FMUL.FTZ R60, R60, R176.reuse ;  /* 0x000000b03c3c7220 */ /* 0x080fe20000410000 */
[----:B--2---:R-:W-:Y:S01]  /*c160*/  HMMA.16816.F32 R52, R4, R20, R52 ;  /* 0x000000140434723c */ /* 0x004fe20000001834 */
[----:B------:R-:W-:Y:S02]  /*c170*/  FMUL.FTZ R61, R61, R176 ;  /* 0x000000b03d3d7220 */ /* 0x000fe40000410000 */
[-C--:B------:R-:W-:Y:S01]  /*c180*/  FMUL.FTZ R62, R62, R0.reuse ;  /* 0x000000003e3e7220 */ /* 0x080fe20000410000 */
[----:B------:R-:W2:Y:S01]  /*c190*/  MUFU.EX2 R196, R196 ;  /* 0x000000c400c47308 */ /* 0x000ea20000000800 */
[----:B------:R-:W-:-:S02]  /*c1a0*/  FMUL.FTZ R63, R63, R0 ;  /* 0x000000003f3f7220 */ /* 0x000fc40000410000 */
[-C--:B------:R-:W-:Y:S01]  /*c1b0*/  FMUL.FTZ R64, R64, R176.reuse ;  /* 0x000000b040407220 */ /* 0x080fe20000410000 */
[C---:B------:R-:W-:Y:S01]  /*c1c0*/  HMMA.16816.F32 R56, R4.reuse, R22, R56 ;  /* 0x000000160438723c */ /* 0x040fe20000001838 */
[----:B------:R-:W1:Y:S01]  /*c1d0*/  LDSM.16.MT88.4 R20, [R221+0x1a000] ;  /* 0x01a00000dd14783b */ /* 0x000e620000004200 */
[----:B------:R-:W-:Y:S02]  /*c1e0*/  FMUL.FTZ R65, R65, R176 ;  /* 0x000000b041417220 */ /* 0x000fe40000410000 */
[-C--:B------:R-:W-:Y:S01]  /*c1f0*/  FMUL.FTZ R66, R66, R0.reuse ;  /* 0x0000000042427220 */ /* 0x080fe20000410000 */
[----:B------:R-:W1:Y:S01]  /*c200*/  MUFU.EX2 R197, R197 ;  /* 0x000000c500c57308 */ /* 0x000e620000000800 */
[----:B------:R-:W-:Y:S02]  /*c210*/  FMUL.FTZ R67, R67, R0 ;  /* 0x0000000043437220 */ /* 0x000fe40000410000 */
[-C--:B------:R-:W-:Y:S01]  /*c220*/  FMUL.FTZ R68, R68, R176.reuse ;  /* 0x000000b044447220 */ /* 0x080fe20000410000 */
[----:B---3--:R-:W-:Y:S01]  /*c230*/  HMMA.16816.F32 R60, R4, R16, R60 ;  /* 0x00000010043c723c */ /* 0x008fe2000000183c */
[----:B------:R-:W-:-:S02]  /*c240*/  FMUL.FTZ R69, R69, R176 ;  /* 0x000000b045457220 */ /* 0x000fc40000410000 */
        /* <DEDUP_REMOVED lines=8> */
[----:B------:R-:W-:Y:S01]  /*c2d0*/  MUFU.EX2 R198, R198 ;  /* 0x000000c600c67308 */ /* 0x000fe20000000800 */
[----:B------:R-:W-:-:S02]  /*c2e0*/  FMUL.FTZ R75, R75, R0 ;  /* 0x000000004b4b7220 */ /* 0x000fc40000410000 */
[-C--:B------:R-:W-:Y:S01]  /*c2f0*/  FMUL.FTZ R76, R76, R176.reuse ;  /* 0x000000b04c4c7220 */ /* 0x080fe20000410000 */
[C---:B-----5:R-:W-:Y:S01]  /*c300*/  HMMA.16816.F32 R68, R4.reuse, R12, R68 ;  /* 0x0000000c0444723c */ /* 0x060fe20000001844 */
        /* <DEDUP_REMOVED lines=15> */
[----:B------:R-:W-:Y:S01]  /*c400*/  MUFU.EX2 R194, R194 ;  /* 0x000000c200c27308 */ /* 0x000fe20000000800 */
[----:B------:R-:W-:Y:S01]  /*c410*/  FMUL.FTZ R87, R87, R0 ;  /* 0x0000000057577220 */ /* 0x000fe20000410000 */
[----:B------:R-:W-:Y:S01]  /*c420*/  HMMA.16816.F32 R80, R4, R22, R80 ;  /* 0x000000160450723c */ /* 0x000fe20000001850 */
[-C--:B------:R-:W-:Y:S01]  /*c430*/  FMUL.FTZ R88, R88, R176.reuse ;  /* 0x000000b058587220 */ /* 0x080fe20000410000 */
[----:B------:R-:W1:Y:S01]  /*c440*/  LDSM.16.MT88.4 R20, [R222+0x1c000] ;  /* 0x01c00000de14783b */ /* 0x000e620000004200 */
[----:B------:R-:W-:-:S02]  /*c450*/  FMUL.FTZ R89, R89, R176 ;  /* 0x000000b059597220 */ /* 0x000fc40000410000 */
[-C--:B------:R-:W-:Y:S01]  /*c460*/  FMUL.FTZ R90, R90, R0.reuse ;  /* 0x000000005a5a7220 */ /* 0x080fe20000410000 */
[----:B------:R-:W1:Y:S01]  /*c470*/  MUFU.EX2 R192, R192 ;  /* 0x000000c000c07308 */ /* 0x000e620000000800 */
[----:B------:R-:W-:Y:S02]  /*c480*/  FMUL.FTZ R91, R91, R0 ;  /* 0x000000005b5b7220 */ /* 0x000fe40000410000 */
[-C--:B------:R-:W-:Y:S01]  /*c490*/  FMUL.FTZ R92, R92, R176.reuse ;  /* 0x000000b05c5c7220 */ /* 0x080fe20000410000 */
[----:B---3--:R-:W-:Y:S01]  /*c4a0*/  HMMA.16816.F32 R84, R4, R16, R84 ;  /* 0x000000100454723c */ /* 0x008fe20000001854 */
[----:B------:R-:W-:Y:S02]  /*c4b0*/  FMUL.FTZ R93, R93, R176 ;  /* 0x000000b05d5d7220 */ /* 0x000fe40000410000 */
[-C--:B------:R-:W-:Y:S01]  /*c4c0*/  FMUL.FTZ R94, R94, R0.reuse ;  /* 0x000000005e5e7220 */ /* 0x080fe20000410000 */
[----:B------:R-:W3:Y:S01]  /*c4d0*/  MUFU.EX2 R182, R182 ;  /* 0x000000b600b67308 */ /* 0x000ee20000000800 */
[----:B------:R-:W-:-:S02]  /*c4e0*/  FMUL.FTZ R95, R95, R0 ;  /* 0x000000005f5f7220 */ /* 0x000fc40000410000 */
[-C--:B------:R-:W-:Y:S01]  /*c4f0*/  FMUL.FTZ R96, R96, R176.reuse ;  /* 0x000000b060607220 */ /* 0x080fe20000410000 */
[C---:B------:R-:W-:Y:S01]  /*c500*/  HMMA.16816.F32 R88, R4.reuse, R18, R88 ;  /* 0x000000120458723c */ /* 0x040fe20000001858 */
[----:B------:R-:W-:Y:S01]  /*c510*/  FMUL.FTZ R97, R97, R176 ;  /* 0x000000b061617220 */ /* 0x000fe20000410000 */
[----:B------:R-:W2:Y:S01]  /*c520*/  LDSM.16.MT88.4 R16, [R221+0x1c000] ;  /* 0x01c00000dd10783b */ /* 0x000ea20000004200 */
[-C--:B------:R-:W-:Y:S01]  /*c530*/  FMUL.FTZ R98, R98, R0.reuse ;  /* 0x0000000062627220 */ /* 0x080fe20000410000 */
[----:B------:R-:W1:Y:S01]  /*c540*/  MUFU.EX2 R181, R181 ;  /* 0x000000b500b57308 */ /* 0x000e620000000800 */
[----:B------:R-:W-:Y:S02]  /*c550*/  FMUL.FTZ R99, R99, R0 ;  /* 0x0000000063637220 */ /* 0x000fe40000410000 */
[-C--:B------:R-:W-:Y:S01]  /*c560*/  FMUL.FTZ R100, R100, R176.reuse ;  /* 0x000000b064647220 */ /* 0x080fe20000410000 */
[----:B-----5:R-:W-:Y:S01]  /*c570*/  HMMA.16816.F32 R92, R4, R12, R92 ;  /* 0x0000000c045c723c */ /* 0x020fe2000000185c */
[----:B------:R-:W-:-:S02]  /*c580*/  FMUL.FTZ R101, R101, R176 ;  /* 0x000000b065657220 */ /* 0x000fc40000410000 */
[-C--:B------:R-:W-:Y:S01]  /*c590*/  FMUL.FTZ R102, R102, R0.reuse ;  /* 0x0000000066667220 */ /* 0x080fe20000410000 */
[----:B------:R-:W-:Y:S01]  /*c5a0*/  MUFU.EX2 R180, R180 ;  /* 0x000000b400b47308 */ /* 0x000fe20000000800 */
[----:B------:R-:W-:Y:S02]  /*c5b0*/  FMUL.FTZ R103, R103, R0 ;  /* 0x0000000067677220 */ /* 0x000fe40000410000 */
[-C--:B------:R-:W-:Y:S01]  /*c5c0*/  FMUL.FTZ R104, R104, R176.reuse ;  /* 0x000000b068687220 */ /* 0x080fe20000410000 */
[----:B------:R-:W-:Y:S01]  /*c5d0*/  HMMA.16816.F32 R96, R4, R14, R96 ;  /* 0x0000000e0460723c */ /* 0x000fe20000001860 */
[----:B------:R-:W5:Y:S01]  /*c5e0*/  LDSM.16.MT88.4 R12, [R220+0x1c000] ;  /* 0x01c00000dc0c783b */ /* 0x000f620000004200 */
[----:B------:R-:W-:Y:S02]  /*c5f0*/  FMUL.FTZ R105, R105, R176 ;  /* 0x000000b069697220 */ /* 0x000fe40000410000 */
[-C--:B------:R-:W-:Y:S01]  /*c600*/  FMUL.FTZ R106, R106, R0.reuse ;  /* 0x000000006a6a7220 */ /* 0x080fe20000410000 */
[----:B------:R-:W-:Y:S01]  /*c610*/  MUFU.EX2 R178, R178 ;  /* 0x000000b200b27308 */ /* 0x000fe20000000800 */
[----:B------:R-:W-:-:S02]  /*c620*/  FMUL.FTZ R107, R107, R0 ;  /* 0x000000006b6b7220 */ /* 0x000fc40000410000 */
        /* <DEDUP_REMOVED lines=29> */
[-C--:B------:R-:W-:Y:S02]  /*c800*/  FMUL.FTZ R126, R126, R0.reuse ;  /* 0x000000007e7e7220 */ /* 0x080fe40000410000 */
[----:B------:R-:W-:Y:S02]  /*c810*/  FMUL.FTZ R127, R127, R0 ;  /* 0x000000007f7f7220 */ /* 0x000fe40000410000 */
[-C--:B------:R-:W-:Y:S01]  /*c820*/  FMUL.FTZ R128, R128, R176.reuse ;  /* 0x000000b080807220 */ /* 0x080fe20000410000 */
[----:B------:R-:W-:Y:S01]  /*c830*/  HMMA.16816.F32 R120, R4, R14, R120 ;  /* 0x0000000e0478723c */ /* 0x000fe20000001878 */
[----:B------:R-:W5:Y:S01]  /*c840*/  LDSM.16.MT88.4 R12, [R221+0x1e000] ;  /* 0x01e00000dd0c783b */ /* 0x000f620000004200 */
[----:B------:R-:W-:Y:S02]  /*c850*/  FMUL.FTZ R129, R129, R176 ;  /* 0x000000b081817220 */ /* 0x000fe40000410000 */
[-C--:B------:R-:W-:Y:S02]  /*c860*/  FMUL.FTZ R130, R130, R0.reuse ;  /* 0x0000000082827220 */ /* 0x080fe40000410000 */
[----:B------:R-:W-:-:S02]  /*c870*/  FMUL.FTZ R131, R131, R0 ;  /* 0x0000000083837220 */ /* 0x000fc40000410000 */
[C---:B-1----:R-:W-:Y:S01]  /*c880*/  HMMA.16816.F32 R124, R4.reuse, R20, R124 ;  /* 0x00000014047c723c */ /* 0x042fe2000000187c */
[-C--:B------:R-:W-:Y:S02]  /*c890*/  FMUL.FTZ R132, R132, R176.reuse ;  /* 0x000000b084847220 */ /* 0x080fe40000410000 */
[----:B------:R-:W-:Y:S02]  /*c8a0*/  FMUL.FTZ R133, R133, R176 ;  /* 0x000000b085857220 */ /* 0x000fe40000410000 */
[-C--:B------:R-:W-:Y:S02]  /*c8b0*/  FMUL.FTZ R134, R134, R0.reuse ;  /* 0x0000000086867220 */ /* 0x080fe40000410000 */
[----:B------:R-:W-:Y:S01]  /*c8c0*/  FMUL.FTZ R135, R135, R0 ;  /* 0x0000000087877220 */ /* 0x000fe20000410000 */
[----:B------:R-:W-:Y:S01]  /*c8d0*/  HMMA.16816.F32 R128, R4, R22, R128 ;  /* 0x000000160480723c */ /* 0x000fe20000001880 */
[-C--:B------:R-:W-:Y:S01]  /*c8e0*/  FMUL.FTZ R136, R136, R176.reuse ;  /* 0x000000b088887220 */ /* 0x080fe20000410000 */
[----:B------:R-:W1:Y:S01]  /*c8f0*/  LDSM.16.MT88.4 R20, [R220+0x1e000] ;  /* 0x01e00000dc14783b */ /* 0x000e620000004200 */
[----:B------:R-:W-:-:S02]  /*c900*/  FMUL.FTZ R137, R137, R176 ;  /* 0x000000b089897220 */ /* 0x000fc40000410000 */
[-C--:B------:R-:W-:Y:S02]  /*c910*/  FMUL.FTZ R138, R138, R0.reuse ;  /* 0x000000008a8a7220 */ /* 0x080fe40000410000 */
[----:B------:R-:W-:Y:S02]  /*c920*/  FMUL.FTZ R139, R139, R0 ;  /* 0x000000008b8b7220 */ /* 0x000fe40000410000 */
[-C--:B------:R-:W-:Y:S01]  /*c930*/  FMUL.FTZ R140, R140, R176.reuse ;  /* 0x000000b08c8c7220 */ /* 0x080fe20000410000 */
[----:B--2---:R-:W-:Y:S01]  /*c940*/  HMMA.16816.F32 R132, R4, R16, R132 ;  /* 0x000000100484723c */ /* 0x004fe20000001884 */
[----:B------:R-:W-:Y:S02]  /*c950*/  FMUL.FTZ R141, R141, R176 ;  /* 0x000000b08d8d7220 */ /* 0x000fe40000410000 */
[-C--:B------:R-:W-:Y:S02]  /*c960*/  FMUL.FTZ R142, R142, R0.reuse ;  /* 0x000000008e8e7220 */ /* 0x080fe40000410000 */
[----:B------:R-:W-:-:S02]  /*c970*/  FMUL.FTZ R143, R143, R0 ;  /* 0x000000008f8f7220 */ /* 0x000fc40000410000 */
[-C--:B------:R-:W-:Y:S01]  /*c980*/  FMUL.FTZ R152, R152, R176.reuse ;  /* 0x000000b098987220 */ /* 0x080fe20000410000 */
[C---:B------:R-:W-:Y:S01]  /*c990*/  HMMA.16816.F32 R136, R4.reuse, R18, R136 ;  /* 0x000000120488723c */ /* 0x040fe20000001888 */
[----:B------:R-:W-:Y:S01]  /*c9a0*/  FMUL.FTZ R153, R153, R176 ;  /* 0x000000b099997220 */ /* 0x000fe20000410000 */
[----:B------:R-:W2:Y:S01]  /*c9b0*/  LDSM.16.MT88.4 R16, [R224+0x18800] ;  /* 0x01880000e010783b */ /* 0x000ea20000004200 */
[-C--:B------:R-:W-:Y:S02]  /*c9c0*/  FMUL.FTZ R154, R154, R0.reuse ;  /* 0x000000009a9a7220 */ /* 0x080fe40000410000 */
        /* <DEDUP_REMOVED lines=13> */
[----:B------:R-:W-:Y:S02]  /*caa0*/  FFMA.FTZ R175, R250, R176, R175 ;  /* 0x000000b0faaf7223 */ /* 0x000fe400000100af */
[----:B------:R-:W-:Y:S02]  /*cab0*/  FFMA.FTZ R0, R249, R0, R167 ;  /* 0x00000000f9007223 */ /* 0x000fe400000100a7 */
[----:B------:R-:W-:Y:S02]  /*cac0*/  FADD.FTZ R174, R174, R175 ;  /* 0x000000afaeae7221 */ /* 0x000fe40000010000 */
[----:B------:R-:W-:Y:S01]  /*cad0*/  FADD.FTZ R0, R166, R0 ;  /* 0x00000000a6007221 */ /* 0x000fe20000010000 */
[----:B------:R-:W-:Y:S01]  /*cae0*/  HMMA.16816.F32 R144, R4, R22, R144 ;  /* 0x000000160490723c */ /* 0x000fe20000001890 */
[----:B------:R-:W1:Y:S01]  /*caf0*/  LDSM.16.MT88.4 R20, [R222+0x1a800] ;  /* 0x01a80000de14783b */ /* 0x000e620000004200 */
[----:B------:R-:W-:-:S02]  /*cb00*/  FADD.FTZ R174, R173, R174 ;  /* 0x000000aeadae7221 */ /* 0x000fc40000010000 */
        /* <DEDUP_REMOVED lines=17> */
[C---:B------:R-:W-:Y:S01]  /*cc20*/  HMMA.16816.F32 R156, R4.reuse, R18, R156 ;  /* 0x00000012049c723c */ /* 0x040fe2000000189c */
[----:B------:R-:W2:Y:S07]  /*cc30*/  LDSM.16.MT88.4 R16, [R221+0x1a800] ;  /* 0x01a80000dd10783b */ /* 0x000eae0000004200 */
[C---:B-----5:R-:W-:Y:S08]  /*cc40*/  HMMA.16816.F32 R36, R4.reuse, R12, R36 ;  /* 0x0000000c0424723c */ /* 0x060ff00000001824 */
[C---:B------:R-:W-:Y:S01]  /*cc50*/  HMMA.16816.F32 R40, R4.reuse, R14, R40 ;  /* 0x0000000e0428723c */ /* 0x040fe20000001828 */
[----:B------:R-:W4:Y:S07]  /*cc60*/  LDSM.16.MT88.4 R12, [R220+0x1a800] ;  /* 0x01a80000dc0c783b */ /* 0x000f2e0000004200 */
[C---:B------:R-:W-:Y:S08]  /*cc70*/  HMMA.16816.F32 R44, R4.reuse, R32, R44 ;  /* 0x00000020042c723c */ /* 0x040ff0000000182c */
[C---:B------:R-:W-:Y:S01]  /*cc80*/  HMMA.16816.F32 R48, R4.reuse, R34, R48 ;  /* 0x000000220430723c */ /* 0x040fe20000001830 */
[----:B------:R-:W5:Y:S07]  /*cc90*/  LDSM.16.MT88.4 R32, [R224+0x1c800] ;  /* 0x01c80000e020783b */ /* 0x000f6e0000004200 */
[C---:B------:R-:W-:Y:S08]  /*cca0*/  HMMA.16816.F32 R52, R4.reuse, R28, R52 ;  /* 0x0000001c0434723c */ /* 0x040ff00000001834 */
        /* <DEDUP_REMOVED lines=13> */
[----:B------:R-:W2:Y:S07]  /*cd80*/  LDSM.16.MT88.4 R24, [R221+0x1c800] ;  /* 0x01c80000dd18783b */ /* 0x000eae0000004200 */
[C---:B-----5:R-:W-:Y:S08]  /*cd90*/  HMMA.16816.F32 R92, R4.reuse, R32, R92 ;  /* 0x00000020045c723c */ /* 0x060ff0000000185c */
[C---:B------:R-:W-:Y:S01]  /*cda0*/  HMMA.16816.F32 R96, R4.reuse, R34, R96 ;  /* 0x000000220460723c */ /* 0x040fe20000001860 */
[----:B------:R-:W-:Y:S07]  /*cdb0*/  LDSM.16.MT88.4 R32, [R220+0x1e800] ;  /* 0x01e80000dc20783b */ /* 0x000fee0000004200 */
[C---:B---3--:R-:W-:Y:S08]  /*cdc0*/  HMMA.16816.F32 R100, R4.reuse, R28, R100 ;  /* 0x0000001c0464723c */ /* 0x048ff00000001864 */
[C---:B------:R-:W-:Y:S01]  /*cdd0*/  HMMA.16816.F32 R104, R4.reuse, R30, R104 ;  /* 0x0000001e0468723c */ /* 0x040fe20000001868 */
[----:B------:R-:W3:Y:S07]  /*cde0*/  LDSM.16.MT88.4 R28, [R221+0x1e800] ;  /* 0x01e80000dd1c783b */ /* 0x000eee0000004200 */
[C---:B-1----:R-:W-:Y:S08]  /*cdf0*/  HMMA.16816.F32 R116, R4.reuse, R20, R116 ;  /* 0x000000140474723c */ /* 0x042ff00000001874 */
[C---:B------:R-:W-:Y:S01]  /*ce00*/  HMMA.16816.F32 R120, R4.reuse, R22, R120 ;  /* 0x000000160478723c */ /* 0x040fe20000001878 */
[----:B------:R-:W-:Y:S07]  /*ce10*/  LDSM.16.MT88.4 R20, [R220+0x19000] ;  /* 0x01900000dc14783b */ /* 0x000fee0000004200 */
[C---:B--2---:R-:W-:Y:S08]  /*ce20*/  HMMA.16816.F32 R124, R4.reuse, R16, R124 ;  /* 0x00000010047c723c */ /* 0x044ff0000000187c */
[C---:B------:R-:W-:Y:S01]  /*ce30*/  HMMA.16816.F32 R128, R4.reuse, R18, R128 ;  /* 0x000000120480723c */ /* 0x040fe20000001880 */
[----:B------:R-:W-:Y:S07]  /*ce40*/  LDSM.16.MT88.4 R16, [R224+0x1b000] ;  /* 0x01b00000e010783b */ /* 0x000fee0000004200 */
[C---:B----4-:R-:W-:Y:S08]  /*ce50*/  HMMA.16816.F32 R132, R4.reuse, R12, R132 ;  /* 0x0000000c0484723c */ /* 0x050ff00000001884 */
[C---:B------:R-:W-:Y:S01]  /*ce60*/  HMMA.16816.F32 R136, R4.reuse, R14, R136 ;  /* 0x0000000e0488723c */ /* 0x040fe20000001888 */
[----:B------:R-:W1:Y:S07]  /*ce70*/  LDSM.16.MT88.4 R12, [R224+0x19000] ;  /* 0x01900000e00c783b */ /* 0x000e6e0000004200 */
[C---:B------:R-:W-:Y:S08]  /*ce80*/  HMMA.16816.F32 R108, R4.reuse, R24, R108 ;  /* 0x00000018046c723c */ /* 0x040ff0000000186c */
[C---:B------:R-:W-:Y:S01]  /*ce90*/  HMMA.16816.F32 R112, R4.reuse, R26, R112 ;  /* 0x0000001a0470723c */ /* 0x040fe20000001870 */
[----:B------:R-:W2:Y:S07]  /*cea0*/  LDSM.16.MT88.4 R24, [R221+0x19000] ;  /* 0x01900000dd18783b */ /* 0x000eae0000004200 */
        /* <DEDUP_REMOVED lines=64> */
[C---:B-----5:R-:W-:Y:S08]  /*d2b0*/  HMMA.16816.F32 R84, R4.reuse, R28, R84 ;  /* 0x0000001c0454723c */ /* 0x060ff00000001854 */
[C---:B------:R-:W-:Y:S01]  /*d2c0*/  HMMA.16816.F32 R88, R4.reuse, R30, R88 ;  /* 0x0000001e0458723c */ /* 0x040fe20000001858 */
[----:B------:R-:W5:Y:S07]  /*d2d0*/  LDSM.16.MT88.4 R28, [R222+0x19800] ;  /* 0x01980000de1c783b */ /* 0x000f6e0000004200 */
[C---:B--2---:R-:W-:Y:S08]  /*d2e0*/  HMMA.16816.F32 R124, R4.reuse, R24, R124 ;  /* 0x00000018047c723c */ /* 0x044ff0000000187c */
[C---:B------:R-:W-:Y:S01]  /*d2f0*/  HMMA.16816.F32 R128, R4.reuse, R26, R128 ;  /* 0x0000001a0480723c */ /* 0x040fe20000001880 */
[----:B------:R-:W-:Y:S07]  /*d300*/  LDSM.16.MT88.4 R24, [R222+0x1b800] ;  /* 0x01b80000de18783b */ /* 0x000fee0000004200 */
[C---:B------:R-:W-:Y:S08]  /*d310*/  HMMA.16816.F32 R140, R4.reuse, R32, R140 ;  /* 0x00000020048c723c */ /* 0x040ff0000000188c */
[----:B------:R-:W-:Y:S01]  /*d320*/  HMMA.16816.F32 R152, R4, R34, R152 ;  /* 0x000000220498723c */ /* 0x000fe20000001898 */
[----:B------:R-:W2:Y:S06]  /*d330*/  LDSM.16.MT88.4 R32, [R220+0x19800] ;  /* 0x01980000dc20783b */ /* 0x000eac0000004200 */
[----:B------:R-:W-:-:S02]  /*d340*/  F2FP.PACK_AB R4, R181, R182 ;  /* 0x000000b6b504723e */ /* 0x000fc400000000ff */
[----:B------:R-:W-:Y:S02]  /*d350*/  F2FP.PACK_AB R5, R179, R177 ;  /* 0x000000b1b305723e */ /* 0x000fe400000000ff */
[----:B------:R-:W-:Y:S02]  /*d360*/  F2FP.PACK_AB R6, R178, R180 ;  /* 0x000000b4b206723e */ /* 0x000fe400000000ff */
[----:B------:R-:W-:-:S07]  /*d370*/  F2FP.PACK_AB R7, R200, R199 ;  /* 0x000000c7c807723e */ /* 0x000fce00000000ff */
        /* <DEDUP_REMOVED lines=14> */
[----:B------:R-:W2:Y:S07]  /*d460*/  LDSM.16.MT88.4 R32, [R221+0x1d800] ;  /* 0x01d80000dd20783b */ /* 0x000eae0000004200 */
[C---:B------:R-:W-:Y:S08]  /*d470*/  HMMA.16816.F32 R68, R4.reuse, R24, R68 ;  /* 0x000000180444723c */ /* 0x040ff00000001844 */
        /* <DEDUP_REMOVED lines=12> */
[C---:B------:R-:W-:Y:S08]  /*d540*/  HMMA.16816.F32 R48, R4.reuse, R170, R48 ;  /* 0x000000aa0430723c */ /* 0x040ff00000001830 */
[C---:B-----5:R-:W-:Y:S08]  /*d550*/  HMMA.16816.F32 R100, R4.reuse, R28, R100 ;  /* 0x0000001c0464723c */ /* 0x060ff00000001864 */
[C---:B------:R-:W-:Y:S08]  /*d560*/  HMMA.16816.F32 R104, R4.reuse, R30, R104 ;  /* 0x0000001e0468723c */ /* 0x040ff00000001868 */
[C---:B--2---:R-:W-:Y:S08]  /*d570*/  HMMA.16816.F32 R108, R4.reuse, R32, R108 ;  /* 0x00000020046c723c */ /* 0x044ff0000000186c */
[C---:B------:R-:W-:Y:S08]  /*d580*/  HMMA.16816.F32 R112, R4.reuse, R34, R112 ;  /* 0x000000220470723c */ /* 0x040ff00000001870 */
[C---:B------:R-:W-:Y:S08]  /*d590*/  HMMA.16816.F32 R116, R4.reuse, R24, R116 ;  /* 0x000000180474723c */ /* 0x040ff00000001874 */
[C---:B------:R-:W-:Y:S08]  /*d5a0*/  HMMA.16816.F32 R120, R4.reuse, R26, R120 ;  /* 0x0000001a0478723c */ /* 0x040ff00000001878 */
[C---:B-1----:R-:W-:Y:S08]  /*d5b0*/  HMMA.16816.F32 R132, R4.reuse, R12, R132 ;  /* 0x0000000c0484723c */ /* 0x042ff00000001884 */
[C---:B------:R-:W-:Y:S08]  /*d5c0*/  HMMA.16816.F32 R136, R4.reuse, R14, R136 ;  /* 0x0000000e0488723c */ /* 0x040ff00000001888 */
[C---:B---3--:R-:W-:Y:S08]  /*d5d0*/  HMMA.16816.F32 R140, R4.reuse, R20, R140 ;  /* 0x00000014048c723c */ /* 0x048ff0000000188c */
[C---:B------:R-:W-:Y:S08]  /*d5e0*/  HMMA.16816.F32 R152, R4.reuse, R22, R152 ;  /* 0x000000160498723c */ /* 0x040ff00000001898 */
[C---:B----4-:R-:W-:Y:S08]  /*d5f0*/  HMMA.16816.F32 R148, R4.reuse, R16, R148 ;  /* 0x000000100494723c */ /* 0x050ff00000001894 */
[----:B------:R-:W-:Y:S01]  /*d600*/  HMMA.16816.F32 R144, R4, R18, R144 ;  /* 0x000000120490723c */ /* 0x000fe20000001890 */
[----:B------:R-:W-:Y:S11]  /*d610*/  @P0 BRA `(.L_x_261) ;  /* 0x0000001000000947 */ /* 0x000ff60003800000 */
.L_x_254:
[----:B------:R-:W-:-:S12]  /*d620*/  UIADD3 UR9, UR26, -0x1, URZ ;  /* 0xffffffff1a097890 */ /* 0x000fd8000fffe03f */
.L_x_261:
        /* <DEDUP_REMOVED lines=9> */
[----:B------:R-:W-:Y:S02]  /*d6c0*/  ISETP.GE.AND P3, PT, R242, c[0x0][0x220], PT ;  /* 0x00008800f2007a0c */ /* 0x000fe40003f66270 */
        /* <DEDUP_REMOVED lines=9> */
[----:B------:R-:W-:Y:S02]  /*d760*/  IADD3.X R247, R247, UR10, R13, P0, !PT ;  /* 0x0000000af7f77c10 */ /* 0x000fe400087fe40d */
[C---:B------:R-:W-:Y:S02]  /*d770*/  LEA R248, P1, R2.reuse, c[0x0][0x168], 0x1 ;  /* 0x00005a0002f87a11 */ /* 0x040fe400078208ff */
[----:B-1----:R-:W-:Y:S01]  /*d780*/  SHF.R.S32.HI R4, RZ, 0x1f, R5 ;  /* 0x0000001fff047819 */ /* 0x002fe20000011405 */
[----:B------:R-:W-:Y:S01]  /*d790*/  IMAD.U32 R237, RZ, RZ, UR6 ;  /* 0x00000006ffed7e24 */ /* 0x000fe2000f8e00ff */
[----:B------:R-:W-:Y:S01]  /*d7a0*/  LEA.HI.X R247, R2, c[0x0][0x16c], R247, 0x1, P1 ;  /* 0x00005b0002f77a11 */ /* 0x000fe200008f0cf7 */
[----:B------:R-:W-:Y:S01]  /*d7b0*/  IMAD.MOV.U32 R2, RZ, RZ, R164 ;  /* 0x000000ffff027224 */ /* 0x000fe200078e00a4 */
[----:B------:R-:W-:Y:S01]  /*d7c0*/  LEA.HI R4, R4, R5, RZ, 0x3 ;  /* 0x0000000504047211 */ /* 0x000fe200078f18ff */
[----:B------:R-:W-:Y:S01]  /*d7d0*/  IMAD.MOV.U32 R5, RZ, RZ, R11 ;  /* 0x000000ffff057224 */ /* 0x000fe200078e000b */
[----:B------:R-:W-:Y:S01]  /*d7e0*/  IADD3 R0, P0, R6, UR14, RZ ;  /* 0x0000000e06007c10 */ /* 0x000fe2000ff1e0ff */
[----:B------:R-:W-:Y:S01]  /*d7f0*/  UMOV UR14, URZ ;  /* 0x0000003f000e7c82 */ /* 0x000fe20008000000 */
[----:B------:R-:W-:-:S02]  /*d800*/  SHF.R.S32.HI R4, RZ, 0x3, R4 ;  /* 0x00000003ff047819 */ /* 0x000fc40000011404 */
[----:B------:R-:W-:Y:S01]  /*d810*/  IADD3.X R237, R237, UR11, R7, P0, !PT ;  /* 0x0000000beded7c10 */ /* 0x000fe200087fe407 */
[----:B------:R-:W-:Y:S01]  /*d820*/  UIADD3 UR11, UR9, -0x1, URZ ;  /* 0xffffffff090b7890 */ /* 0x000fe2000fffe03f */
[----:B------:R-:W-:Y:S02]  /*d830*/  IADD3 R14, P1, R4, 0x20, RZ ;  /* 0x00000020040e7810 */ /* 0x000fe40007f3e0ff */
[----:B------:R-:W-:Y:S02]  /*d840*/  SHF.R.S32.HI R4, RZ, 0x1f, R4 ;  /* 0x0000001fff047819 */ /* 0x000fe40000011404 */
[----:B------:R-:W-:-:S03]  /*d850*/  LEA R246, P0, R0, c[0x0][0x170], 0x1 ;  /* 0x00005c0000f67a11 */ /* 0x000fc600078008ff */
[----:B------:R-:W-:Y:S01]  /*d860*/  IMAD.X R15, RZ, RZ, R4, P1 ;  /* 0x000000ffff0f7224 */ /* 0x000fe200008e0604 */
[----:B------:R-:W-:Y:S01]  /*d870*/  LEA.HI.X R237, R0, c[0x0][0x174], R237, 0x1, P0 ;  /* 0x00005d0000ed7a11 */ /* 0x000fe200000f0ced */
[----:B------:R-:W-:Y:S01]  /*d880*/  IMAD.MOV.U32 R4, RZ, RZ, R8 ;  /* 0x000000ffff047224 */ /* 0x000fe200078e0008 */
[----:B------:R-:W-:Y:S01]  /*d890*/  ISETP.GE.AND P1, PT, R235, c[0x0][0x220], PT ;  /* 0x00008800eb007a0c */ /* 0x000fe20003f26270 */
[----:B------:R-:W-:Y:S01]  /*d8a0*/  IMAD.MOV.U32 R0, RZ, RZ, R3 ;  /* 0x000000ffff007224 */ /* 0x000fe200078e0003 */
[----:B------:R1:W-:Y:S01]  /*d8b0*/  STL.64 [R1+0x8], R14 ;  /* 0x0000080e01007387 */ /* 0x0003e20000100a00 */
[----:B------:R-:W-:-:S03]  /*d8c0*/  ISETP.GE.AND P0, PT, R234, c[0x0][0x220], PT ;  /* 0x00008800ea007a0c */ /* 0x000fc60003f06270 */
[----:B------:R1:W-:Y:S01]  /*d8d0*/  STL.64 [R1], R4 ;  /* 0x0000000401007387 */ /* 0x0003e20000100a00 */
[----:B------:R-:W-:Y:S05]  /*d8e0*/  BRA `(.L_x_263) ;  /* 0x000003b000007947 */ /* 0x000fea0003800000 */
.L_x_265:
        /* <DEDUP_REMOVED lines=59> */
.L_x_263:
[----:B------:R-:W2:Y:S01]  /*dca0*/  LDL.64 R6, [R1] ;  /* 0x0000000001067983 */ /* 0x000ea20000100a00 */
[----:B------:R-:W-:Y:S01]  /*dcb0*/  UIADD3 UR8, -UR14, UR9, URZ ;  /* 0x000000090e087290 */ /* 0x000fe2000fffe13f */
[----:B------:R-:W-:Y:S04]  /*dcc0*/  DEPBAR.LE SB0, 0x0 ;  /* 0x000080000000791a */ /* 0x000fe80000000000 */
[----:B------:R3:W-:Y:S01]  /*dcd0*/  STL.64 [R1+0x10], R36 ;  /* 0x0000102401007387 */ /* 0x0007e20000100a00 */
[----:B------:R-:W-:Y:S01]  /*dce0*/  IMAD.U32 R12, RZ, RZ, UR8 ;  /* 0x00000008ff0c7e24 */ /* 0x000fe2000f8e00ff */
[----:B------:R-:W-:Y:S01]  /*dcf0*/  USHF.R.S32.HI UR7, URZ, 0x1f, UR8 ;  /* 0x0000001f3f077899 */ /* 0x000fe20008011408 */
[----:B-1----:R-:W-:Y:S01]  /*dd00*/  IMAD.U32 R4, RZ, RZ, UR8 ;  /* 0x00000008ff047e24 */ /* 0x002fe2000f8e00ff */
[----:B------:R-:W-:Y:S01]  /*dd10*/  BAR.SYNC.DEFER_BLOCKING 0x0 ;  /* 0x0000000000007b1d */ /* 0x000fe20000010000 */
[----:B------:R-:W-:Y:S01]  /*dd20*/  UIMAD UR6, UR28, UR8, URZ ;  /* 0x000000081c0672a4 */ /* 0x000fe2000f8e023f */
[----:B------:R-:W-:Y:S01]  /*dd30*/  LEA R12, P4, R12, R244, 0x6 ;  /* 0x000000f40c0c7211 */ /* 0x000fe200078830ff */
[----:B------:R-:W-:Y:S01]  /*dd40*/  IMAD.U32 R14, RZ, RZ, UR8 ;  /* 0x00000008ff0e7e24 */ /* 0x000fe2000f8e00ff */
[----:B------:R-:W-:Y:S01]  /*dd50*/  UIADD3 UR10, UR11, -UR14, URZ ;  /* 0x8000000e0b0a7290 */ /* 0x000fe2000fffe03f */
[----:B------:R-:W-:Y:S01]  /*dd60*/  IMAD.U32 R3, RZ, RZ, UR8 ;  /* 0x00000008ff037e24 */ /* 0x000fe2000f8e00ff */
[----:B------:R-:W-:Y:S01]  /*dd70*/  LEA.HI.X.SX32 R13, R4, R245, 0x6, P4 ;  /* 0x000000f5040d7211 */ /* 0x000fe200020f36ff */
[----:B------:R-:W-:Y:S04]  /*dd80*/  UIMAD UR6, UR7, UR5, UR6 ;  /* 0x00000005070672a4 */ /* 0x000fe8000f8e0206 */
[----:B------:R-:W-:Y:S04]  /*dd90*/  IMAD R5, R13, c[0x0][0x1a0], RZ ;  /* 0x000068000d057a24 */ /* 0x000fe800078e02ff */
[C---:B------:R-:W-:Y:S02]  /*dda0*/  IMAD R5, R12.reuse, c[0x0][0x1a4], R5 ;  /* 0x000069000c057a24 */ /* 0x040fe400078e0205 */
[----:B------:R-:W-:Y:S04]  /*ddb0*/  IMAD.WIDE.U32 R12, R12, c[0x0][0x1a0], RZ ;  /* 0x000068000c0c7a25 */ /* 0x000fe800078e00ff */
[----:B------:R-:W-:Y:S01]  /*ddc0*/  IMAD.IADD R5, R13, 0x1, R5 ;  /* 0x000000010d057824 */ /* 0x000fe200078e0205 */
[C---:B------:R-:W-:Y:S01]  /*ddd0*/  LEA R18, P6, R12.reuse, R246, 0x1 ;  /* 0x000000f60c127211 */ /* 0x040fe200078c08ff */
[----:B------:R-:W-:Y:S03]  /*dde0*/  @P3 STS.128 [R233+0x18000], RZ ;  /* 0x018000ffe9003388 */ /* 0x000fe60000000c00 */
[----:B------:R-:W-:Y:S01]  /*ddf0*/  LEA.HI.X R19, R12, R237, R5, 0x1, P6 ;  /* 0x000000ed0c137211 */ /* 0x000fe200030f0c05 */
[----:B---3--:R-:W3:Y:S02]  /*de00*/  LDL.64 R36, [R1+0x8] ;  /* 0x0000080001247983 */ /* 0x008ee40000100a00 */
[----:B---3--:R-:W-:Y:S01]  /*de10*/  LEA R14, P5, R14, R36, 0x6 ;  /* 0x000000240e0e7211 */ /* 0x008fe200078a30ff */
[----:B--2---:R-:W-:Y:S03]  /*de20*/  IMAD.WIDE.U32 R10, R231, UR8, R6 ;  /* 0x00000008e70a7c25 */ /* 0x004fe6000f8e0006 */
[----:B------:R-:W-:Y:S02]  /*de30*/  LEA.HI.X.SX32 R15, R3, R37, 0x6, P5 ;  /* 0x00000025030f7211 */ /* 0x000fe400028f36ff */
[C---:B------:R-:W-:Y:S02]  /*de40*/  @!P3 LEA R8, P4, R10.reuse, c[0x0][0x170], 0x1 ;  /* 0x00005c000a08ba11 */ /* 0x040fe400078808ff */
[----:B------:R-:W-:Y:S01]  /*de50*/  IADD3 R3, R11, UR6, RZ ;  /* 0x000000060b037c10 */ /* 0x000fe2000fffe0ff */
[----:B------:R-:W-:Y:S01]  /*de60*/  IMAD R4, R15, c[0x0][0x1a0], RZ ;  /* 0x000068000f047a24 */ /* 0x000fe200078e02ff */
[C---:B------:R-:W-:Y:S02]  /*de70*/  @!P3 IADD3 R6, P5, R10.reuse, UR19, RZ ;  /* 0x000000130a06bc10 */ /* 0x040fe4000ffbe0ff */
        /* <DEDUP_REMOVED lines=274> */
[----:B------:R-:W-:Y:S04]  /*efa0*/  LEA R168, P5, R166, R248, 0x1 ;  /* 0x000000f8a6a87211 */ /* 0x000fe800078a08ff */
[----:B------:R-:W-:Y:S01]  /*efb0*/  IADD3 R164, R173, R164, RZ ;  /* 0x000000a4ada47210 */ /* 0x000fe20007ffe0ff */
[----:B------:R-:W-:Y:S01]  /*efc0*/  IMAD R3, R170, c[0x0][0x19c], R3 ;  /* 0x00006700aa037a24 */ /* 0x000fe200078e0203 */
[C---:B------:R-:W-:Y:S03]  /*efd0*/  LEA R170, P6, R172.reuse, R248, 0x1 ;  /* 0x000000f8acaa7211 */ /* 0x040fe600078c08ff */
[----:B------:R-:W-:Y:S01]  /*efe0*/  IMAD.IADD R3, R167, 0x1, R3 ;  /* 0x00000001a7037824 */ /* 0x000fe200078e0203 */
[-C--:B------:R-:W-:Y:S04]  /*eff0*/  LEA.HI.X R171, R172, R247.reuse, R164, 0x1, P6 ;  /* 0x000000f7acab7211 */ /* 0x080fe800030f0ca4 */
[----:B------:R-:W-:Y:S01]  /*f000*/  LEA.HI.X R169, R166, R247, R3, 0x1, P5 ;  /* 0x000000f7a6a97211 */ /* 0x000fe200028f0c03 */
[----:B-1---5:R-:W-:-:S05]  /*f010*/  @P4 BRA `(.L_x_265) ;  /* 0xffffe8d000004947 */ /* 0x022fca000383ffff */
.L_x_264:
[----:B------:R-:W-:Y:S01]  /*f020*/  MOV R164, UR8 ;  /* 0x0000000800a47c02 */ /* 0x000fe20008000f00 */
[----:B------:R-:W-:Y:S01]  /*f030*/  LDSM.16.MT88.4 R180, [R221+0x1a800] ;  /* 0x01a80000ddb4783b */ /* 0x000fe20000004200 */
[----:B------:R-:W-:Y:S02]  /*f040*/  UIADD3 UR14, UR14, 0x1, URZ ;  /* 0x000000010e0e7890 */ /* 0x000fe4000fffe03f */
[----:B------:R-:W-:Y:S04]  /*f050*/  LEA R164, R164, R232, 0x6 ;  /* 0x000000e8a4a47211 */ /* 0x000fe800078e30ff */
[C---:B-1----:R-:W-:Y:S01]  /*f060*/  IADD3 R173, R164.reuse, 0x9, RZ ;  /* 0x00000009a4ad7810 */ /* 0x042fe20007ffe0ff */
[----:B------:R-:W-:Y:S01]  /*f070*/  I2F R176, R164 ;  /* 0x000000a400b07306 */ /* 0x000fe20000201400 */
[C---:B------:R-:W-:Y:S01]  /*f080*/  IADD3 R168, R164.reuse, 0x10, RZ ;  /* 0x00000010a4a87810 */ /* 0x040fe20007ffe0ff */
[----:B------:R-:W-:Y:S01]  /*f090*/  LDSM.16.MT88.4 R184, [R222+0x1c800] ;  /* 0x01c80000deb8783b */ /* 0x000fe20000004200 */
        /* <DEDUP_REMOVED lines=139> */
[C---:B------:R-:W-:Y:S02]  /*f950*/  FMUL.FTZ R14, R0.reuse, R154 ;  /* 0x0000009a000e7220 */ /* 0x040fe40000410000 */
        /* <DEDUP_REMOVED lines=12> */
[C---:B------:R-:W-:Y:S02]  /*fa20*/  FMUL.FTZ R41, R2.reuse, R41 ;  /* 0x0000002902297220 */ /* 0x040fe40000410000 */
[C---:B------:R-:W-:Y:S02]  /*fa30*/  FMUL.FTZ R12, R2.reuse, R152 ;  /* 0x00000098020c7220 */ /* 0x040fe40000410000 */
[----:B------:R-:W-:Y:S02]  /*fa40*/  FMUL.FTZ R13, R2, R153 ;  /* 0x00000099020d7220 */ /* 0x000fe40000410000 */
[----:B------:R-:W-:Y:S01]  /*fa50*/  LDSM.16.MT88.4 R152, [R224+0x18800] ;  /* 0x01880000e098783b */ /* 0x000fe20000004200 */
[C---:B------:R-:W-:Y:S02]  /*fa60*/  FMUL.FTZ R46, R0.reuse, R46 ;  /* 0x0000002e002e7220 */ /* 0x040fe40000410000 */
        /* <DEDUP_REMOVED lines=32> */
[----:B------:R-:W-:Y:S01]  /*fc70*/  FMUL.FTZ R71, R0, R71 ;  /* 0x0000004700477220 */ /* 0x000fe20000410000 */
[----:B------:R-:W-:Y:S01]  /*fc80*/  MUFU.EX2 R197, R197 ;  /* 0x000000c500c57308 */ /* 0x000fe20000000800 */
[C---:B------:R-:W-:Y:S05]  /*fc90*/  HMMA.16816.F32 R4, R160.reuse, R168, R4 ;  /* 0x000000a8a004723c */ /* 0x040fea0000001804 */
[C---:B------:R-:W-:Y:S02]  /*fca0*/  FMUL.FTZ R68, R2.reuse, R68 ;  /* 0x0000004402447220 */ /* 0x040fe40000410000 */
[----:B------:R-:W-:Y:S01]  /*fcb0*/  FMUL.FTZ R69, R2, R69 ;  /* 0x0000004502457220 */ /* 0x000fe20000410000 */
[C---:B------:R-:W-:Y:S01]  /*fcc0*/  HMMA.16816.F32 R8, R160.reuse, R170, R8 ;  /* 0x000000aaa008723c */ /* 0x040fe20000001808 */
[----:B------:R-:W1:Y:S01]  /*fcd0*/  LDSM.16.MT88.4 R168, [R224+0x1a000] ;  /* 0x01a00000e0a8783b */ /* 0x000e620000004200 */
[----:B------:R-:W-:Y:S02]  /*fce0*/  MUFU.EX2 R199, R199 ;  /* 0x000000c700c77308 */ /* 0x000fe40000000800 */
[C---:B------:R-:W-:Y:S02]  /*fcf0*/  FMUL.FTZ R74, R0.reuse, R74 ;  /* 0x0000004a004a7220 */ /* 0x040fe40000410000 */
[----:B------:R-:W-:Y:S02]  /*fd00*/  FMUL.FTZ R75, R0, R75 ;  /* 0x0000004b004b7220 */ /* 0x000fe40000410000 */
[C---:B------:R-:W-:Y:S04]  /*fd10*/  HMMA.16816.F32 R36, R160.reuse, R172, R36 ;  /* 0x000000aca024723c */ /* 0x040fe80000001824 */
[C---:B------:R-:W-:Y:S01]  /*fd20*/  FMUL.FTZ R72, R2.reuse, R72 ;  /* 0x0000004802487220 */ /* 0x040fe20000410000 */
[----:B------:R-:W2:Y:S01]  /*fd30*/  MUFU.EX2 R200, R200 ;  /* 0x000000c800c87308 */ /* 0x000ea20000000800 */
[----:B------:R-:W-:Y:S02]  /*fd40*/  FMUL.FTZ R73, R2, R73 ;  /* 0x0000004902497220 */ /* 0x000fe40000410000 */
[C---:B------:R-:W-:Y:S01]  /*fd50*/  HMMA.16816.F32 R40, R160.reuse, R174, R40 ;  /* 0x000000aea028723c */ /* 0x040fe20000001828 */
[----:B------:R-:W4:Y:S03]  /*fd60*/  LDSM.16.MT88.4 R172, [R222+0x1a000] ;  /* 0x01a00000deac783b */ /* 0x000f260000004200 */
        /* <DEDUP_REMOVED lines=23> */
[C---:B----4-:R-:W-:Y:S04]  /*fee0*/  HMMA.16816.F32 R68, R160.reuse, R172, R68 ;  /* 0x000000aca044723c */ /* 0x050fe80000001844 */
[C---:B------:R-:W-:Y:S02]  /*fef0*/  FMUL.FTZ R88, R2.reuse, R88 ;  /* 0x0000005802587220 */ /* 0x040fe40000410000 */
[----:B------:R-:W-:Y:S02]  /*ff00*/  FMUL.FTZ R89, R2, R89 ;  /* 0x0000005902597220 */ /* 0x000fe40000410000 */
[C---:B------:R-:W-:Y:S01]  /*ff10*/  HMMA.16816.F32 R72, R160.reuse, R174, R72 ;  /* 0x000000aea048723c */ /* 0x040fe20000001848 */
[----:B------:R-:W4:Y:S03]  /*ff20*/  LDSM.16.MT88.4 R172, [R224+0x1c000] ;  /* 0x01c00000e0ac783b */ /* 0x000f260000004200 */
        /* <DEDUP_REMOVED lines=37> */
[C---:B------:R-:W-:Y:S04]  /*10180*/  FMUL.FTZ R118, R0.reuse, R118 ;  /* 0x0000007600767220 */ /* 0x040fe80000410000 */
[----:B------:R-:W-:Y:S01]  /*10190*/  FMUL.FTZ R119, R0, R119 ;  /* 0x0000007700777220 */ /* 0x000fe20000410000 */
[C---:B------:R-:W-:Y:S01]  /*101a0*/  HMMA.16816.F32 R112, R160.reuse, R170, R112 ;  /* 0x000000aaa070723c */ /* 0x040fe20000001870 */
[----:B------:R-:W1:Y:S02]  /*101b0*/  LDSM.16.MT88.4 R168, [R222+0x1e000] ;  /* 0x01e00000dea8783b */ /* 0x000e640000004200 */
[C---:B------:R-:W-:Y:S02]  /*101c0*/  FMUL.FTZ R116, R2.reuse, R116 ;  /* 0x0000007402747220 */ /* 0x040fe40000410000 */
[----:B------:R-:W-:Y:S02]  /*101d0*/  FMUL.FTZ R117, R2, R117 ;  /* 0x0000007502757220 */ /* 0x000fe40000410000 */
[C---:B------:R-:W-:Y:S02]  /*101e0*/  FMUL.FTZ R122, R0.reuse, R122 ;  /* 0x0000007a007a7220 */ /* 0x040fe40000410000 */
[----:B------:R-:W-:Y:S03]  /*101f0*/  FMUL.FTZ R123, R0, R123 ;  /* 0x0000007b007b7220 */ /* 0x000fe60000410000 */
[C---:B----4-:R-:W-:Y:S03]  /*10200*/  HMMA.16816.F32 R116, R160.reuse, R172, R116 ;  /* 0x000000aca074723c */ /* 0x050fe60000001874 */
[C---:B------:R-:W-:Y:S02]  /*10210*/  FMUL.FTZ R120, R2.reuse, R120 ;  /* 0x0000007802787220 */ /* 0x040fe40000410000 */
[----:B------:R-:W-:Y:S02]  /*10220*/  FMUL.FTZ R121, R2, R121 ;  /* 0x0000007902797220 */ /* 0x000fe40000410000 */
[C---:B------:R-:W-:Y:S02]  /*10230*/  FMUL.FTZ R126, R0.reuse, R126 ;  /* 0x0000007e007e7220 */ /* 0x040fe40000410000 */
[----:B------:R-:W-:Y:S03]  /*10240*/  FMUL.FTZ R127, R0, R127 ;  /* 0x0000007f007f7220 */ /* 0x000fe60000410000 */
[C---:B------:R-:W-:Y:S01]  /*10250*/  HMMA.16816.F32 R120, R160.reuse, R174, R120 ;  /* 0x000000aea078723c */ /* 0x040fe20000001878 */
[----:B------:R-:W4:Y:S02]  /*10260*/  LDSM.16.MT88.4 R172, [R221+0x1e000] ;  /* 0x01e00000ddac783b */ /* 0x000f240000004200 */
        /* <DEDUP_REMOVED lines=18> */
[C---:B------:R-:W-:Y:S02]  /*10390*/  FMUL.FTZ R142, R0.reuse, R142 ;  /* 0x0000008e008e7220 */ /* 0x040fe40000410000 */
[----:B------:R-:W-:Y:S03]  /*103a0*/  FMUL.FTZ R143, R0, R143 ;  /* 0x0000008f008f7220 */ /* 0x000fe60000410000 */
[C---:B------:R-:W-:Y:S01]  /*103b0*/  HMMA.16816.F32 R136, R160.reuse, R170, R136 ;  /* 0x000000aaa088723c */ /* 0x040fe20000001888 */
[----:B------:R-:W1:Y:S02]  /*103c0*/  LDSM.16.MT88.4 R168, [R222+0x18800] ;  /* 0x01880000dea8783b */ /* 0x000e640000004200 */
[C---:B------:R-:W-:Y:S02]  /*103d0*/  FMUL.FTZ R140, R2.reuse, R140 ;  /* 0x0000008c028c7220 */ /* 0x040fe40000410000 */
[----:B------:R-:W-:Y:S02]  /*103e0*/  FMUL.FTZ R141, R2, R141 ;  /* 0x0000008d028d7220 */ /* 0x000fe40000410000 */
[----:B------:R-:W-:Y:S02]  /*103f0*/  FFMA.FTZ R198, R19, c[0x0][0x23c], -R194 ;  /* 0x00008f0013c67a23 */ /* 0x000fe400000108c2 */
[--C-:B------:R-:W-:Y:S03]  /*10400*/  FFMA.FTZ R201, R16, c[0x0][0x23c], -R193.reuse ;  /* 0x00008f0010c97a23 */ /* 0x100fe600000108c1 */
[C---:B----4-:R-:W-:Y:S01]  /*10410*/  HMMA.16816.F32 R140, R160.reuse, R172, R140 ;  /* 0x000000aca08c723c */ /* 0x050fe2000000188c */
[----:B------:R-:W4:Y:S02]  /*10420*/  MUFU.EX2 R198, R198 ;  /* 0x000000c600c67308 */ /* 0x000f240000000800 */
[----:B------:R-:W-:Y:S02]  /*10430*/  FFMA.FTZ R202, R17, c[0x0][0x23c], -R193 ;  /* 0x00008f0011ca7a23 */ /* 0x000fe400000108c1 */
[C---:B------:R-:W-:Y:S02]  /*10440*/  FMUL.FTZ R18, R0.reuse, R150 ;  /* 0x0000009600127220 */ /* 0x040fe40000410000 */
[----:B------:R-:W-:Y:S01]  /*10450*/  FMUL.FTZ R19, R0, R151 ;  /* 0x0000009700137220 */ /* 0x000fe20000410000 */
[C---:B------:R-:W-:Y:S01]  /*10460*/  HMMA.16816.F32 R12, R160.reuse, R174, R12 ;  /* 0x000000aea00c723c */ /* 0x040fe2000000180c */
[----:B------:R-:W5:Y:S02]  /*10470*/  LDSM.16.MT88.4 R172, [R221+0x18800] ;  /* 0x01880000ddac783b */ /* 0x000f640000004200 */
[----:B------:R-:W-:Y:S01]  /*10480*/  MUFU.EX2 R201, R201 ;  /* 0x000000c900c97308 */ /* 0x000fe20000000800 */
[----:B------:R-:W-:Y:S01]  /*10490*/  FMUL.FTZ R16, R2, R148 ;  /* 0x0000009402107220 */ /* 0x000fe20000410000 */
[----:B--2---:R-:W-:Y:S01]  /*104a0*/  F2FP.PACK_AB R148, R200, R199 ;  /* 0x000000c7c894723e */ /* 0x004fe200000000ff */
[----:B------:R-:W-:Y:S01]  /*104b0*/  FMUL.FTZ R17, R2, R149 ;  /* 0x0000009502117220 */ /* 0x000fe20000410000 */
[----:B------:R-:W-:Y:S01]  /*104c0*/  F2FP.PACK_AB R149, R196, R195 ;  /* 0x000000c3c495723e */ /* 0x000fe200000000ff */
[C---:B------:R-:W-:Y:S04]  /*104d0*/  FMUL.FTZ R146, R0.reuse, R146 ;  /* 0x0000009200927220 */ /* 0x040fe80000410000 */
[----:B------:R-:W-:Y:S01]  /*104e0*/  FMUL.FTZ R147, R0, R147 ;  /* 0x0000009300937220 */ /* 0x000fe20000410000 */
[C---:B---3--:R-:W-:Y:S01]  /*104f0*/  HMMA.16816.F32 R16, R160.reuse, R156, R16 ;  /* 0x0000009ca010723c */ /* 0x048fe20000001810 */
[----:B------:R-:W2:Y:S02]  /*10500*/  MUFU.EX2 R202, R202 ;  /* 0x000000ca00ca7308 */ /* 0x000ea40000000800 */
[----:B------:R-:W-:Y:S01]  /*10510*/  FMUL.FTZ R144, R2, R144 ;  /* 0x0000009002907220 */ /* 0x000fe20000410000 */
[----:B----4-:R-:W-:Y:S01]  /*10520*/  F2FP.PACK_AB R151, R198, R197 ;  /* 0x000000c5c697723e */ /* 0x010fe200000000ff */
        /* <DEDUP_REMOVED lines=8> */
[----:B------:R-:W-:Y:S02]  /*105b0*/  FADD.FTZ R192, R191, R192 ;  /* 0x000000c0bfc07221 */ /* 0x000fe40000010000 */
[----:B------:R-:W-:Y:S02]  /*105c0*/  FADD.FTZ R188, R166, R188 ;  /* 0x000000bca6bc7221 */ /* 0x000fe40000010000 */
[----:B------:R-:W4:Y:S03]  /*105d0*/  LDSM.16.MT88.4 R160, [R224+0x1a800] ;  /* 0x01a80000e0a0783b */ /* 0x000f260000004200 */
        /* <DEDUP_REMOVED lines=16> */
[----:B------:R-:W1:Y:S03]  /*106e0*/  LDSM.16.MT88.4 R168, [R224+0x1c800] ;  /* 0x01c80000e0a8783b */ /* 0x000e660000004200 */
[----:B------:R-:W-:Y:S04]  /*106f0*/  FADD.FTZ R202, R202, R200 ;  /* 0x000000c8caca7221 */ /* 0x000fe80000010000 */
[C---:B-----5:R-:W-:Y:S08]  /*10700*/  HMMA.16816.F32 R44, R148.reuse, R172, R44 ;  /* 0x000000ac942c723c */ /* 0x060ff0000000182c */
[C---:B------:R-:W-:Y:S01]  /*10710*/  HMMA.16816.F32 R48, R148.reuse, R174, R48 ;  /* 0x000000ae9430723c */ /* 0x040fe20000001830 */
[----:B------:R-:W-:Y:S07]  /*10720*/  LDSM.16.MT88.4 R172, [R222+0x19000] ;  /* 0x01900000deac783b */ /* 0x000fee0000004200 */
[C---:B---3--:R-:W-:Y:S08]  /*10730*/  HMMA.16816.F32 R52, R148.reuse, R156, R52 ;  /* 0x0000009c9434723c */ /* 0x048ff00000001834 */
[C---:B------:R-:W-:Y:S01]  /*10740*/  HMMA.16816.F32 R56, R148.reuse, R158, R56 ;  /* 0x0000009e9438723c */ /* 0x040fe20000001838 */
[----:B------:R-:W3:Y:S07]  /*10750*/  LDSM.16.MT88.4 R156, [R221+0x1c800] ;  /* 0x01c80000dd9c783b */ /* 0x000eee0000004200 */
[C---:B----4-:R-:W-:Y:S08]  /*10760*/  HMMA.16816.F32 R60, R148.reuse, R160, R60 ;  /* 0x000000a0943c723c */ /* 0x050ff0000000183c */
[C---:B------:R-:W-:Y:S01]  /*10770*/  HMMA.16816.F32 R64, R148.reuse, R162, R64 ;  /* 0x000000a29440723c */ /* 0x040fe20000001840 */
[----:B------:R-:W4:Y:S07]  /*10780*/  LDSM.16.MT88.4 R160, [R220+0x1c800] ;  /* 0x01c80000dca0783b */ /* 0x000f2e0000004200 */
[C---:B------:R-:W-:Y:S07]  /*10790*/  HMMA.16816.F32 R68, R148.reuse, R176, R68 ;  /* 0x000000b09444723c */ /* 0x040fee0000001844 */
[--C-:B------:R-:W-:Y:S01]  /*107a0*/  FFMA.FTZ R176, R22, c[0x0][0x23c], -R194.reuse ;  /* 0x00008f0016b07a23 */ /* 0x100fe200000108c2 */
[C---:B------:R-:W-:Y:S04]  /*107b0*/  HMMA.16816.F32 R72, R148.reuse, R178, R72 ;  /* 0x000000b29448723c */ /* 0x040fe80000001848 */
[--C-:B------:R-:W-:Y:S01]  /*107c0*/  FFMA.FTZ R177, R23, c[0x0][0x23c], -R194.reuse ;  /* 0x00008f0017b17a23 */ /* 0x100fe200000108c2 */
[----:B------:R-:W5:Y:S02]  /*107d0*/  MUFU.EX2 R176, R176 ;  /* 0x000000b000b07308 */ /* 0x000f640000000800 */
[--C-:B------:R-:W-:Y:S01]  /*107e0*/  FFMA.FTZ R178, R26, c[0x0][0x23c], -R194.reuse ;  /* 0x00008f001ab27a23 */ /* 0x100fe200000108c2 */
[C---:B------:R-:W-:Y:S04]  /*107f0*/  HMMA.16816.F32 R76, R148.reuse, R180, R76 ;  /* 0x000000b4944c723c */ /* 0x040fe8000000184c */
[----:B------:R-:W-:Y:S03]  /*10800*/  FFMA.FTZ R179, R27, c[0x0][0x23c], -R194 ;  /* 0x00008f001bb37a23 */ /* 0x000fe600000108c2 */
[--C-:B------:R-:W-:Y:S01]  /*10810*/  FFMA.FTZ R180, R20, c[0x0][0x23c], -R193.reuse ;  /* 0x00008f0014b47a23 */ /* 0x100fe200000108c1 */
[C---:B------:R-:W-:Y:S01]  /*10820*/  HMMA.16816.F32 R80, R148.reuse, R182, R80 ;  /* 0x000000b69450723c */ /* 0x040fe20000001850 */
[----:B------:R-:W3:Y:S03]  /*10830*/  MUFU.EX2 R177, R177 ;  /* 0x000000b100b17308 */ /* 0x000ee60000000800 */
[--C-:B------:R-:W-:Y:S03]  /*10840*/  FFMA.FTZ R181, R21, c[0x0][0x23c], -R193.reuse ;  /* 0x00008f0015b57a23 */ /* 0x100fe600000108c1 */
[--C-:B------:R-:W-:Y:S01]  /*10850*/  FFMA.FTZ R182, R24, c[0x0][0x23c], -R193.reuse ;  /* 0x00008f0018b67a23 */ /* 0x100fe200000108c1 */
[C---:B--2---:R-:W-:Y:S03]  /*10860*/  HMMA.16816.F32 R84, R148.reuse, R152, R84 ;  /* 0x000000989454723c */ /* 0x044fe60000001854 */
[----:B------:R-:W2:Y:S01]  /*10870*/  MUFU.EX2 R178, R178 ;  /* 0x000000b200b27308 */ /* 0x000ea20000000800 */
[----:B------:R-:W-:Y:S02]  /*10880*/  FFMA.FTZ R183, R25, c[0x0][0x23c], -R193 ;  /* 0x00008f0019b77a23 */ /* 0x000fe400000108c1 */
[----:B------:R-:W-:Y:S01]  /*10890*/  LDSM.16.MT88.4 R24, [R221+0x19000] ;  /* 0x01900000dd18783b */ /* 0x000fe20000004200 */
[----:B-----5:R-:W-:Y:S01]  /*108a0*/  FADD.FTZ R198, R176, R198 ;  /* 0x000000c6b0c67221 */ /* 0x020fe20000010000 */
[C---:B------:R-:W-:Y:S05]  /*108b0*/  HMMA.16816.F32 R88, R148.reuse, R154, R88 ;  /* 0x0000009a9458723c */ /* 0x040fea0000001858 */
[----:B------:R-:W5:Y:S01]  /*108c0*/  MUFU.EX2 R179, R179 ;  /* 0x000000b300b37308 */ /* 0x000f620000000800 */
[----:B------:R-:W4:Y:S02]  /*108d0*/  LDSM.16.MT88.4 R152, [R224+0x1e800] ;  /* 0x01e80000e098783b */ /* 0x000f240000004200 */
[C---:B-1----:R-:W-:Y:S04]  /*108e0*/  HMMA.16816.F32 R92, R148.reuse, R168, R92 ;  /* 0x000000a8945c723c */ /* 0x042fe8000000185c */
[C---:B---3--:R-:W-:Y:S01]  /*108f0*/  F2FP.PACK_AB R21, R177.reuse, R176 ;  /* 0x000000b0b115723e */ /* 0x048fe200000000ff */
[----:B------:R-:W-:Y:S02]  /*10900*/  FADD.FTZ R177, R177, R198 ;  /* 0x000000c6b1b17221 */ /* 0x000fe40000010000 */
[----:B------:R-:W1:Y:S01]  /*10910*/  MUFU.EX2 R180, R180 ;  /* 0x000000b400b47308 */ /* 0x000e620000000800 */
[C---:B------:R-:W-:Y:S01]  /*10920*/  HMMA.16816.F32 R96, R148.reuse, R170, R96 ;  /* 0x000000aa9460723c */ /* 0x040fe20000001860 */
[----:B------:R-:W3:Y:S03]  /*10930*/  LDSM.16.MT88.4 R168, [R222+0x1e800] ;  /* 0x01e80000dea8783b */ /* 0x000ee60000004200 */
[----:B--2---:R-:W-:Y:S04]  /*10940*/  FADD.FTZ R177, R178, R177 ;  /* 0x000000b1b2b17221 */ /* 0x004fe80000010000 */
[C---:B------:R-:W-:Y:S01]  /*10950*/  HMMA.16816.F32 R100, R148.reuse, R184, R100 ;  /* 0x000000b89464723c */ /* 0x040fe20000001864 */
[----:B------:R-:W2:Y:S03]  /*10960*/  MUFU.EX2 R181, R181 ;  /* 0x000000b500b57308 */ /* 0x000ea60000000800 */
[C---:B-----5:R-:W-:Y:S01]  /*10970*/  F2FP.PACK_AB R23, R179.reuse, R178 ;  /* 0x000000b2b317723e */ /* 0x060fe200000000ff */
[----:B------:R-:W-:Y:S03]  /*10980*/  FADD.FTZ R179, R179, R177 ;  /* 0x000000b1b3b37221 */ /* 0x000fe60000010000 */
[C---:B------:R-:W-:Y:S03]  /*10990*/  HMMA.16816.F32 R104, R148.reuse, R186, R104 ;  /* 0x000000ba9468723c */ /* 0x040fe60000001868 */
[----:B------:R-:W5:Y:S01]  /*109a0*/  MUFU.EX2 R182, R182 ;  /* 0x000000b600b67308 */ /* 0x000f620000000800 */
[--C-:B------:R-:W-:Y:S02]  /*109b0*/  FFMA.FTZ R184, R29, c[0x0][0x23c], -R193.reuse ;  /* 0x00008f001db87a23 */ /* 0x100fe400000108c1 */
[----:B------:R-:W-:Y:S02]  /*109c0*/  FFMA.FTZ R185, R32, c[0x0][0x23c], -R193 ;  /* 0x00008f0020b97a23 */ /* 0x000fe400000108c1 */
[C---:B------:R-:W-:Y:S04]  /*109d0*/  HMMA.16816.F32 R108, R148.reuse, R156, R108 ;  /* 0x0000009c946c723c */ /* 0x040fe8000000186c */
[----:B-1----:R-:W-:Y:S01]  /*109e0*/  FADD.FTZ R202, R180, R202 ;  /* 0x000000cab4ca7221 */ /* 0x002fe20000010000 */
[----:B------:R-:W1:Y:S03]  /*109f0*/  MUFU.EX2 R183, R183 ;  /* 0x000000b700b77308 */ /* 0x000e660000000800 */
[C---:B------:R-:W-:Y:S01]  /*10a00*/  HMMA.16816.F32 R112, R148.reuse, R158, R112 ;  /* 0x0000009e9470723c */ /* 0x040fe20000001870 */
[----:B------:R-:W3:Y:S03]  /*10a10*/  LDSM.16.MT88.4 R156, [R221+0x1e800] ;  /* 0x01e80000dd9c783b */ /* 0x000ee60000004200 */
[C---:B--2---:R-:W-:Y:S01]  /*10a20*/  F2FP.PACK_AB R20, R181.reuse, R180 ;  /* 0x000000b4b514723e */ /* 0x044fe200000000ff */
[----:B------:R-:W-:Y:S02]  /*10a30*/  FADD.FTZ R181, R181, R202 ;  /* 0x000000cab5b57221 */ /* 0x000fe40000010000 */
[----:B------:R-:W-:Y:S01]  /*10a40*/  MUFU.EX2 R184, R184 ;  /* 0x000000b800b87308 */ /* 0x000fe20000000800 */
[C---:B----4-:R-:W-:Y:S04]  /*10a50*/  HMMA.16816.F32 R116, R148.reuse, R160, R116 ;  /* 0x000000a09474723c */ /* 0x050fe80000001874 */
[----:B-----5:R-:W-:Y:S04]  /*10a60*/  FADD.FTZ R181, R182, R181 ;  /* 0x000000b5b6b57221 */ /* 0x020fe80000010000 */
[C---:B------:R-:W-:Y:S01]  /*10a70*/  HMMA.16816.F32 R120, R148.reuse, R162, R120 ;  /* 0x000000a29478723c */ /* 0x040fe20000001878 */
[----:B------:R-:W2:Y:S01]  /*10a80*/  LDSM.16.MT88.4 R160, [R220+0x1e800] ;  /* 0x01e80000dca0783b */ /* 0x000ea20000004200 */
[----:B------:R-:W-:Y:S02]  /*10a90*/  MUFU.EX2 R185, R185 ;  /* 0x000000b900b97308 */ /* 0x000fe40000000800 */
[C---:B-1----:R-:W-:Y:S01]  /*10aa0*/  F2FP.PACK_AB R22, R183.reuse, R182 ;  /* 0x000000b6b716723e */ /* 0x042fe200000000ff */
[----:B------:R-:W-:Y:S03]  /*10ab0*/  FADD.FTZ R183, R183, R181 ;  /* 0x000000b5b7b77221 */ /* 0x000fe60000010000 */
[C---:B------:R-:W-:Y:S08]  /*10ac0*/  HMMA.16816.F32 R124, R148.reuse, R152, R124 ;  /* 0x00000098947c723c */ /* 0x040ff0000000187c */
[C---:B------:R-:W-:Y:S01]  /*10ad0*/  HMMA.16816.F32 R128, R148.reuse, R154, R128 ;  /* 0x0000009a9480723c */ /* 0x040fe20000001880 */
[----:B------:R-:W1:Y:S07]  /*10ae0*/  LDSM.16.MT88.4 R152, [R224+0x19000] ;  /* 0x01900000e098783b */ /* 0x000e6e0000004200 */
[C---:B---3--:R-:W-:Y:S08]  /*10af0*/  HMMA.16816.F32 R132, R148.reuse, R168, R132 ;  /* 0x000000a89484723c */ /* 0x048ff00000001884 */
[C---:B------:R-:W-:Y:S01]  /*10b00*/  HMMA.16816.F32 R136, R148.reuse, R170, R136 ;  /* 0x000000aa9488723c */ /* 0x040fe20000001888 */
[----:B------:R-:W-:Y:S07]  /*10b10*/  LDSM.16.MT88.4 R168, [R220+0x1b000] ;  /* 0x01b00000dca8783b */ /* 0x000fee0000004200 */
[C---:B------:R-:W-:Y:S08]  /*10b20*/  HMMA.16816.F32 R140, R148.reuse, R156, R140 ;  /* 0x0000009c948c723c */ /* 0x040ff0000000188c */
[C---:B------:R-:W-:Y:S01]  /*10b30*/  HMMA.16816.F32 R12, R148.reuse, R158, R12 ;  /* 0x0000009e940c723c */ /* 0x040fe2000000180c */
[----:B------:R-:W3:Y:S07]  /*10b40*/  LDSM.16.MT88.4 R156, [R220+0x19000] ;  /* 0x01900000dc9c783b */ /* 0x000eee0000004200 */
[C---:B--2---:R-:W-:Y:S08]  /*10b50*/  HMMA.16816.F32 R16, R148.reuse, R160, R16 ;  /* 0x000000a09410723c */ /* 0x044ff00000001810 */
[----:B------:R-:W-:Y:S01]  /*10b60*/  HMMA.16816.F32 R144, R148, R162, R144 ;  /* 0x000000a29490723c */ /* 0x000fe20000001890 */
[----:B------:R-:W2:Y:S07]  /*10b70*/  LDSM.16.MT88.4 R148, [R224+0x1b000] ;  /* 0x01b00000e094783b */ /* 0x000eae0000004200 */
[C---:B-1----:R-:W-:Y:S01]  /*10b80*/  HMMA.16816.F32 R4, R20.reuse, R152, R4 ;  /* 0x000000981404723c */ /* 0x042fe20000001804 */
[----:B------:R-:W-:Y:S07]  /*10b90*/  LDSM.16.MT88.4 R160, [R221+0x1b000] ;  /* 0x01b00000dda0783b */ /* 0x000fee0000004200 */
[C---:B------:R-:W-:Y:S01]  /*10ba0*/  HMMA.16816.F32 R8, R20.reuse, R154, R8 ;  /* 0x0000009a1408723c */ /* 0x040fe20000001808 */
[----:B------:R-:W1:Y:S07]  /*10bb0*/  LDSM.16.MT88.4 R152, [R222+0x1b000] ;  /* 0x01b00000de98783b */ /* 0x000e6e0000004200 */
[C---:B------:R-:W-:Y:S07]  /*10bc0*/  HMMA.16816.F32 R36, R20.reuse, R172, R36 ;  /* 0x000000ac1424723c */ /* 0x040fee0000001824 */
[--C-:B------:R-:W-:Y:S01]  /*10bd0*/  FFMA.FTZ R172, R30, c[0x0][0x23c], -R194.reuse ;  /* 0x00008f001eac7a23 */ /* 0x100fe200000108c2 */
[C---:B------:R-:W-:Y:S04]  /*10be0*/  HMMA.16816.F32 R40, R20.reuse, R174, R40 ;  /* 0x000000ae1428723c */ /* 0x040fe80000001828 */
[--C-:B------:R-:W-:Y:S01]  /*10bf0*/  FFMA.FTZ R173, R31, c[0x0][0x23c], -R194.reuse ;  /* 0x00008f001fad7a23 */ /* 0x100fe200000108c2 */
[----:B------:R-:W4:Y:S02]  /*10c00*/  MUFU.EX2 R172, R172 ;  /* 0x000000ac00ac7308 */ /* 0x000f240000000800 */
[--C-:B------:R-:W-:Y:S01]  /*10c10*/  FFMA.FTZ R174, R34, c[0x0][0x23c], -R194.reuse ;  /* 0x00008f0022ae7a23 */ /* 0x100fe200000108c2 */
[C---:B------:R-:W-:Y:S04]  /*10c20*/  HMMA.16816.F32 R44, R20.reuse, R24, R44 ;  /* 0x00000018142c723c */ /* 0x040fe8000000182c */
[----:B------:R-:W-:Y:S02]  /*10c30*/  FFMA.FTZ R194, R35, c[0x0][0x23c], -R194 ;  /* 0x00008f0023c27a23 */ /* 0x000fe400000108c2 */
[--C-:B------:R-:W-:Y:S01]  /*10c40*/  FFMA.FTZ R175, R28, c[0x0][0x23c], -R193.reuse ;  /* 0x00008f001caf7a23 */ /* 0x100fe200000108c1 */
[----:B------:R-:W5:Y:S01]  /*10c50*/  MUFU.EX2 R173, R173 ;  /* 0x000000ad00ad7308 */ /* 0x000f620000000800 */
[C---:B------:R-:W-:Y:S01]  /*10c60*/  HMMA.16816.F32 R48, R20.reuse, R26, R48 ;  /* 0x0000001a1430723c */ /* 0x040fe20000001830 */
[----:B------:R-:W1:Y:S03]  /*10c70*/  LDSM.16.MT88.4 R24, [R224+0x1d000] ;  /* 0x01d00000e018783b */ /* 0x000e660000004200 */
[----:B------:R-:W-:Y:S04]  /*10c80*/  FFMA.FTZ R193, R33, c[0x0][0x23c], -R193 ;  /* 0x00008f0021c17a23 */ /* 0x000fe800000108c1 */
[C---:B---3--:R-:W-:Y:S01]  /*10c90*/  HMMA.16816.F32 R52, R20.reuse, R156, R52 ;  /* 0x0000009c1434723c */ /* 0x048fe20000001834 */
[----:B------:R-:W-:Y:S01]  /*10ca0*/  LDSM.16.MT88.4 R28, [R222+0x19800] ;  /* 0x01980000de1c783b */ /* 0x000fe20000004200 */
[----:B------:R-:W3:Y:S02]  /*10cb0*/  MUFU.EX2 R174, R174 ;  /* 0x000000ae00ae7308 */ /* 0x000ee40000000800 */
[----:B----4-:R-:W-:Y:S04]  /*10cc0*/  FADD.FTZ R179, R172, R179 ;  /* 0x000000b3acb37221 */ /* 0x010fe80000010000 */
[C---:B------:R-:W-:Y:S01]  /*10cd0*/  HMMA.16816.F32 R56, R20.reuse, R158, R56 ;  /* 0x0000009e1438723c */ /* 0x040fe20000001838 */
[----:B------:R-:W4:Y:S03]  /*10ce0*/  LDSM.16.MT88.4 R156, [R222+0x1d000] ;  /* 0x01d00000de9c783b */ /* 0x000f260000004200 */
[----:B------:R-:W1:Y:S01]  /*10cf0*/  MUFU.EX2 R194, R194 ;  /* 0x000000c200c27308 */ /* 0x000e620000000800 */
[----:B-----5:R-:W-:Y:S03]  /*10d00*/  FADD.FTZ R179, R173, R179 ;  /* 0x000000b3adb37221 */ /* 0x020fe60000010000 */
[C---:B--2---:R-:W-:Y:S01]  /*10d10*/  HMMA.16816.F32 R60, R20.reuse, R148, R60 ;  /* 0x00000094143c723c */ /* 0x044fe2000000183c */
[----:B------:R-:W-:Y:S05]  /*10d20*/  LDSM.16.MT88.4 R32, [R221+0x19800] ;  /* 0x01980000dd20783b */ /* 0x000fea0000004200 */
[----:B------:R-:W2:Y:S02]  /*10d30*/  MUFU.EX2 R175, R175 ;  /* 0x000000af00af7308 */ /* 0x000ea40000000800 */
[C---:B------:R-:W-:Y:S01]  /*10d40*/  HMMA.16816.F32 R64, R20.reuse, R150, R64 ;  /* 0x000000961440723c */ /* 0x040fe20000001840 */
[----:B------:R-:W5:Y:S03]  /*10d50*/  LDSM.16.MT88.4 R148, [R221+0x1d000] ;  /* 0x01d00000dd94783b */ /* 0x000f660000004200 */
[----:B---3--:R-:W-:Y:S04]  /*10d60*/  FADD.FTZ R179, R174, R179 ;  /* 0x000000b3aeb37221 */ /* 0x008fe80000010000 */
[C---:B-1----:R-:W-:Y:S01]  /*10d70*/  HMMA.16816.F32 R68, R20.reuse, R152, R68 ;  /* 0x000000981444723c */ /* 0x042fe20000001844 */
[----:B------:R-:W1:Y:S03]  /*10d80*/  MUFU.EX2 R193, R193 ;  /* 0x000000c100c17308 */ /* 0x000e660000000800 */
[----:B------:R-:W-:Y:S04]  /*10d90*/  FADD.FTZ R249, R194, R179 ;  /* 0x000000b3c2f97221 */ /* 0x000fe80000010000 */
[C---:B------:R-:W-:Y:S01]  /*10da0*/  HMMA.16816.F32 R72, R20.reuse, R154, R72 ;  /* 0x0000009a1448723c */ /* 0x040fe20000001848 */
[----:B------:R-:W3:Y:S03]  /*10db0*/  LDSM.16.MT88.4 R152, [R220+0x1d000] ;  /* 0x01d00000dc98783b */ /* 0x000ee60000004200 */
[----:B--2---:R-:W-:Y:S04]  /*10dc0*/  FADD.FTZ R183, R175, R183 ;  /* 0x000000b7afb77221 */ /* 0x004fe80000010000 */
[C---:B------:R-:W-:Y:S04]  /*10dd0*/  HMMA.16816.F32 R76, R20.reuse, R160, R76 ;  /* 0x000000a0144c723c */ /* 0x040fe8000000184c */
[----:B------:R-:W-:Y:S04]  /*10de0*/  FADD.FTZ R183, R184, R183 ;  /* 0x000000b7b8b77221 */ /* 0x000fe80000010000 */
[C---:B------:R-:W-:Y:S04]  /*10df0*/  HMMA.16816.F32 R80, R20.reuse, R162, R80 ;  /* 0x000000a21450723c */ /* 0x040fe80000001850 */
[----:B------:R-:W-:Y:S04]  /*10e00*/  FADD.FTZ R183, R185, R183 ;  /* 0x000000b7b9b77221 */ /* 0x000fe80000010000 */
[C---:B------:R-:W-:Y:S04]  /*10e10*/  HMMA.16816.F32 R84, R20.reuse, R168, R84 ;  /* 0x000000a81454723c */ /* 0x040fe80000001854 */
[----:B-1----:R-:W-:Y:S04]  /*10e20*/  FADD.FTZ R250, R193, R183 ;  /* 0x000000b7c1fa7221 */ /* 0x002fe80000010000 */
[C---:B------:R-:W-:Y:S01]  /*10e30*/  HMMA.16816.F32 R88, R20.reuse, R170, R88 ;  /* 0x000000aa1458723c */ /* 0x040fe20000001858 */
[----:B------:R-:W-:Y:S07]  /*10e40*/  LDSM.16.MT88.4 R168, [R220+0x19800] ;  /* 0x01980000dca8783b */ /* 0x000fee0000004200 */
[C---:B------:R-:W-:Y:S08]  /*10e50*/  HMMA.16816.F32 R92, R20.reuse, R24, R92 ;  /* 0x00000018145c723c */ /* 0x040ff0000000185c */
[C---:B------:R-:W-:Y:S01]  /*10e60*/  HMMA.16816.F32 R96, R20.reuse, R26, R96 ;  /* 0x0000001a1460723c */ /* 0x040fe20000001860 */
[----:B------:R-:W1:Y:S07]  /*10e70*/  LDSM.16.MT88.4 R24, [R224+0x1f000] ;  /* 0x01f00000e018783b */ /* 0x000e6e0000004200 */
[C---:B----4-:R-:W-:Y:S08]  /*10e80*/  HMMA.16816.F32 R100, R20.reuse, R156, R100 ;  /* 0x0000009c1464723c */ /* 0x050ff00000001864 */
[C---:B------:R-:W-:Y:S01]  /*10e90*/  HMMA.16816.F32 R104, R20.reuse, R158, R104 ;  /* 0x0000009e1468723c */ /* 0x040fe20000001868 */
[----:B------:R-:W2:Y:S07]  /*10ea0*/  LDSM.16.MT88.4 R156, [R222+0x1f000] ;  /* 0x01f00000de9c783b */ /* 0x000eae0000004200 */
[C---:B-----5:R-:W-:Y:S08]  /*10eb0*/  HMMA.16816.F32 R108, R20.reuse, R148, R108 ;  /* 0x00000094146c723c */ /* 0x060ff0000000186c */
        /* <DEDUP_REMOVED lines=9> */
[C---:B------:R-:W-:Y:S08]  /*10f50*/  HMMA.16816.F32 R136, R20.reuse, R158, R136 ;  /* 0x0000009e1488723c */ /* 0x040ff00000001888 */
[C---:B----4-:R-:W-:Y:S08]  /*10f60*/  HMMA.16816.F32 R140, R20.reuse, R148, R140 ;  /* 0x00000094148c723c */ /* 0x050ff0000000188c */
[C---:B------:R-:W-:Y:S01]  /*10f70*/  HMMA.16816.F32 R12, R20.reuse, R150, R12 ;  /* 0x00000096140c723c */ /* 0x040fe2000000180c */
[----:B------:R-:W2:Y:S07]  /*10f80*/  LDSM.16.MT88.4 R148, [R224+0x1b800] ;  /* 0x01b80000e094783b */ /* 0x000eae0000004200 */
[C---:B---3--:R-:W-:Y:S08]  /*10f90*/  HMMA.16816.F32 R16, R20.reuse, R152, R16 ;  /* 0x000000981410723c */ /* 0x048ff00000001810 */
[----:B------:R-:W-:Y:S01]  /*10fa0*/  HMMA.16816.F32 R144, R20, R154, R144 ;  /* 0x0000009a1490723c */ /* 0x000fe20000001890 */
[----:B------:R-:W-:Y:S06]  /*10fb0*/  LDSM.16.MT88.4 R152, [R221+0x1d800] ;  /* 0x01d80000dd98783b */ /* 0x000fec0000004200 */
[----:B------:R-:W-:Y:S02]  /*10fc0*/  F2FP.PACK_AB R21, R173, R172 ;  /* 0x000000acad15723e */ /* 0x000fe400000000ff */
[----:B------:R-:W-:Y:S03]  /*10fd0*/  F2FP.PACK_AB R23, R194, R174 ;  /* 0x000000aec217723e */ /* 0x000fe600000000ff */
[----:B------:R-:W-:Y:S02]  /*10fe0*/  F2FP.PACK_AB R20, R184, R175 ;  /* 0x000000afb814723e */ /* 0x000fe400000000ff */
[----:B------:R-:W-:Y:S07]  /*10ff0*/  F2FP.PACK_AB R22, R193, R185 ;  /* 0x000000b9c116723e */ /* 0x000fee00000000ff */
[C---:B-1----:R-:W-:Y:S01]  /*11000*/  HMMA.16816.F32 R160, R20.reuse, R24, R4 ;  /* 0x0000001814a0723c */ /* 0x042fe20000001804 */
[----:B------:R-:W1:Y:S07]  /*11010*/  LDSM.16.MT88.4 R4, [R222+0x1b800] ;  /* 0x01b80000de04783b */ /* 0x000e6e0000004200 */
        /* <DEDUP_REMOVED lines=34> */
[C---:B-1----:R-:W-:Y:S08]  /*11240*/  HMMA.16816.F32 R132, R20.reuse, R4, R132 ;  /* 0x000000041484723c */ /* 0x042ff00000001884 */
[C---:B------:R-:W-:Y:S08]  /*11250*/  HMMA.16816.F32 R136, R20.reuse, R6, R136 ;  /* 0x000000061488723c */ /* 0x040ff00000001888 */
[C---:B---3--:R-:W-:Y:S08]  /*11260*/  HMMA.16816.F32 R140, R20.reuse, R8, R140 ;  /* 0x00000008148c723c */ /* 0x048ff0000000188c */
[C---:B------:R-:W-:Y:S08]  /*11270*/  HMMA.16816.F32 R152, R20.reuse, R10, R12 ;  /* 0x0000000a1498723c */ /* 0x040ff0000000180c */
[C---:B----4-:R-:W-:Y:S08]  /*11280*/  HMMA.16816.F32 R148, R20.reuse, R24, R16 ;  /* 0x000000181494723c */ /* 0x050ff00000001810 */
[----:B------:R-:W-:Y:S01]  /*11290*/  HMMA.16816.F32 R144, R20, R26, R144 ;  /* 0x0000001a1490723c */ /* 0x000fe20000001890 */
[----:B------:R-:W-:-:S07]  /*112a0*/  @P4 BRA `(.L_x_263) ;  /* 0xffffc9f000004947 */ /* 0x000fce000383ffff */
.L_x_262:
        /* <DEDUP_REMOVED lines=406> */
.L_x_267:
[----:B---34-:R-:W-:Y:S05]  /*12c10*/  BSYNC B0 ;  /* 0x0000000000007941 */ /* 0x018fea0003800000 */
.L_x_266:
        /* <DEDUP_REMOVED lines=36> */
.L_x_269:
[----:B------:R-:W-:Y:S05]  /*12e60*/  BSYNC B0 ;  /* 0x0000000000007941 */ /* 0x000fea0003800000 */
.L_x_268:
        /* <DEDUP_REMOVED lines=22> */
.L_x_271:
[----:B------:R-:W-:Y:S05]  /*12fd0*/  BSYNC B0 ;  /* 0x0000000000007941 */ /* 0x000fea0003800000 */
.L_x_270:
        /* <DEDUP_REMOVED lines=22> */
.L_x_273:
[----:B------:R-:W-:Y:S05]  /*13140*/  BSYNC B0 ;  /* 0x0000000000007941 */ /* 0x000fea0003800000 */
.L_x_272:
        /* <DEDUP_REMOVED lines=23> */
.L_x_232:
        /* <DEDUP_REMOVED lines=80> */
.L_x_275:
[----:B------:R-:W-:Y:S05]  /*137c0*/  BSYNC B0 ;  /* 0x0000000000007941 */ /* 0x000fea0003800000 */
.L_x_274:
        /* <DEDUP_REMOVED lines=22> */
.L_x_277:
[----:B------:R-:W-:Y:S05]  /*13930*/  BSYNC B0 ;  /* 0x0000000000007941 */ /* 0x000fea0003800000 */
.L_x_276:
        /* <DEDUP_REMOVED lines=22> */
.L_x_279:
[----:B------:R-:W-:Y:S05]  /*13aa0*/  BSYNC B0 ;  /* 0x0000000000007941 */ /* 0x000fea0003800000 */
.L_x_278:
        /* <DEDUP_REMOVED lines=21> */
.L_x_281:
[----:B------:R-:W-:Y:S05]  /*13c00*/  BSYNC B0 ;  /* 0x0000000000007941 */ /* 0x000fea0003800000 */
.L_x_280:
        /* <DEDUP_REMOVED lines=35> */
.L_x_282:
        /* <DEDUP_REMOVED lines=12> */
.L_x_1076:


//--------------------- .text._ZN5flash16flash_fwd_kernelI23Flash_fwd_kernel_traitsILi256ELi64ELi64ELi4ELb0ELb0EN7cutlass6half_tE19Flash_kernel_traitsILi256ELi64ELi64ELi4ES3_EELb1ELb1ELb0ELb0ELb0ELb0ELb0ELb0EEEvNS_16Flash_fwd_paramsE --------------------------
	.section	.text._ZN5flash16flash_fwd_kernelI23Flash_fwd_kernel_traitsILi256ELi64ELi64ELi4ELb0ELb0EN7cutlass6half_tE19Flash_kernel_traitsILi256ELi64ELi64ELi4ES3_EELb1ELb1ELb0ELb0ELb0ELb0ELb0ELb0EEEvNS_16Flash_fwd_paramsE,"ax",@progbits
	.sectioninfo	@"SHI_REGISTERS=255"
	.align	128
        .global         _ZN5flash16flash_fwd_kernelI23Flash_fwd_kernel_traitsILi256ELi64ELi64ELi4ELb0ELb0EN7cutlass6half_tE19Flash_kernel_traitsILi256ELi64ELi64ELi4ES3_EELb1ELb1ELb0ELb0ELb0ELb0ELb0ELb0EEEvNS_16Flash_fwd_paramsE
        .type           _ZN5flash16flash_fwd_kernelI23Flash_fwd_kernel_traitsILi256ELi64ELi64ELi4ELb0ELb0EN7cutlass6half_tE19Flash_kernel_traitsILi256ELi64ELi64ELi4ES3_EELb1ELb1ELb0ELb0ELb0ELb0ELb0ELb0EEEvNS_16Flash_fwd_paramsE,@function
        .size           _ZN5flash16flash_fwd_kernelI23Flash_fwd_kernel_traitsILi256ELi64ELi64ELi4ELb0ELb0EN7cutlass6half_tE19Flash_kernel_traitsILi256ELi64ELi64ELi4ES3_EELb1ELb1ELb0ELb0ELb0ELb0ELb0ELb0EEEvNS_16Flash_fwd_paramsE,(.L_x_1077 - _ZN5flash16flash_fwd_kernelI23Flash_fwd_kernel_traitsILi256ELi64ELi64ELi4ELb0ELb0EN7cutlass6half_tE19Flash_kernel_traitsILi256ELi64ELi64ELi4ES3_EELb1ELb1ELb0ELb0ELb0ELb0ELb0ELb0EEEvNS_16Flash_fwd_paramsE)
        .other          _ZN5flash16flash_fwd_kernelI23Flash_fwd_kernel_traitsILi256ELi64ELi64ELi4ELb0ELb0EN7cutlass6half_tE19Flash_kernel_traitsILi256ELi64ELi64ELi4ES3_EELb1ELb1ELb0ELb0ELb0ELb0ELb0ELb0EEEvNS_16Flash_fwd_paramsE,@"STO_CUDA_ENTRY STV_DEFAULT"
_ZN5flash16flash_fwd_kernelI23Flash_fwd_kernel_traitsILi256ELi64ELi64ELi4ELb0ELb0EN7cutlass6half_tE19Flash_kernel_traitsILi256ELi64ELi64ELi4ES3_EELb1ELb1ELb0ELb0ELb0ELb0ELb0ELb0EEEvNS_16Flash_fwd_paramsE:
.text._ZN5flash16flash_fwd_kernelI23Flash_fwd_kernel_traitsILi256ELi64ELi64ELi4ELb0ELb0EN7cutlass6half_tE19Flash_kernel_traitsILi256ELi64ELi64ELi4ES3_EELb1ELb1ELb0ELb0ELb0ELb0ELb0ELb0EEEvNS_16Flash_fwd_paramsE:
[----:B------:R-:W-:-:S03]  /*0000*/  MOV R1, c[0x0][0x28] ;  /* 0x00000a0000017a02 */ /* 0x000fc60000000f00 */
[----:B------:R-:W-:Y:S01]  /*0010*/  ULDC.U8 UR4, c[0x0][0x304] ;  /* 0x0000c10000047ab9 */ /* 0x000fe20000000000 */
[----:B------:R-:W-:Y:S01]  /*0020*/  IADD3 R1, R1, -0x10, RZ ;  /* 0xfffffff001017810 */ /* 0x000fe20007ffe0ff */
[----:B------:R-:W-:Y:S01]  /*0030*/  ULDC.64 UR34, c[0x0][0x2f0] ;  /* 0x0000bc0000227ab9 */ /* 0x000fe20000000a00 */
[----:B------:R-:W-:Y:S01]  /*0040*/  ISETP.NE.AND P2, PT, RZ, UR4, PT ;  /* 0x00000004ff007c0c */ /* 0x000fe2000bf45270 */
[----:B------:R-:W-:Y:S01]  /*0050*/  IMAD.U32 R8, RZ, RZ, UR34 ;  /* 0x00000022ff087e24 */ /* 0x000fe2000f8e00ff */
[----:B------:R-:W-:Y:S01]  /*0060*/  ULDC.64 UR26, c[0x0][0x118] ;  /* 0x00004600001a7ab9 */ /* 0x000fe20000000a00 */
[----:B------:R-:W-:Y:S02]  /*0070*/  IMAD.U32 R9, RZ, RZ, UR35 ;  /* 0x00000023ff097e24 */ /* 0x000fe4000f8e00ff */
[----:B------:R-:W-:Y:S02]  /*0080*/  IMAD.MOV.U32 R165, RZ, RZ, c[0x0][0x2f8] ;  /* 0x0000be00ffa57624 */ /* 0x000fe400078e00ff */
[----:B------:R-:W-:Y:S01]  /*0090*/  IMAD.MOV.U32 R5, RZ, RZ, c[0x0][0x2fc] ;  /* 0x0000bf00ff057624 */ /* 0x000fe200078e00ff */
[----:B------:R-:W1:Y:S01]  /*00a0*/  S2UR UR23, SR_CTAID.X ;  /* 0x00000000001779c3 */ /* 0x000e620000002500 */
[----:B------:R-:W2:Y:S01]  /*00b0*/  S2R R7, SR_TID.X ;  /* 0x0000000000077919 */ /* 0x000ea20000002100 */
[----:B------:R-:W-:-:S02]  /*00c0*/  ULDC.64 UR6, c[0x0][0x240] ;  /* 0x0000900000067ab9 */ /* 0x000fc40000000a00 */
[----:B------:R-:W-:Y:S01]  /*00d0*/  ULDC.64 UR4, c[0x0][0x250] ;  /* 0x0000940000047ab9 */ /* 0x000fe20000000a00 */
[----:B------:R-:W3:Y:S01]  /*00e0*/  @P2 LDG.E.64 R8, [R8.64] ;  /* 0x0000001a08082981 */ /* 0x000ee2000c1e1b00 */
[----:B------:R-:W-:Y:S02]  /*00f0*/  @P2 IMAD.MOV.U32 R2, RZ, RZ, R165 ;  /* 0x000000ffff022224 */ /* 0x000fe400078e00a5 */
[----:B------:R-:W-:-:S06]  /*0100*/  @P2 IMAD.MOV.U32 R3, RZ, RZ, R5 ;  /* 0x000000ffff032224 */ /* 0x000fcc00078e0005 */
[----:B------:R-:W4:Y:S01]  /*0110*/  @P2 LDG.E.64 R2, [R2.64] ;  /* 0x0000001a02022981 */ /* 0x000f22000c1e1b00 */
[----:B------:R-:W1:Y:S01]  /*0120*/  S2UR UR14, SR_CTAID.Y ;  /* 0x00000000000e79c3 */ /* 0x000e620000002600 */
[----:B------:R-:W-:Y:S02]  /*0130*/  UISETP.NE.U32.AND UP2, UPT, URZ, UR6, UPT ;  /* 0x000000063f00728c */ /* 0x000fe4000bf45070 */
[----:B------:R-:W-:Y:S02]  /*0140*/  UISETP.NE.U32.AND UP1, UPT, URZ, UR4, UPT ;  /* 0x000000043f00728c */ /* 0x000fe4000bf25070 */
[----:B------:R-:W-:Y:S02]  /*0150*/  UISETP.NE.AND.EX UP2, UPT, URZ, UR7, UPT, UP2 ;  /* 0x000000073f00728c */ /* 0x000fe4000bf45320 */
[----:B------:R-:W-:Y:S01]  /*0160*/  UMOV UR10, 0x4 ;  /* 0x00000004000a7882 */ /* 0x000fe20000000000 */
[----:B------:R-:W1:Y:S01]  /*0170*/  S2UR UR12, SR_CTAID.Z ;  /* 0x00000000000c79c3 */ /* 0x000e620000002700 */
[----:B------:R-:W-:-:S02]  /*0180*/  UISETP.NE.AND.EX UP1, UPT, URZ, UR5, UPT, UP1 ;  /* 0x000000053f00728c */ /* 0x000fc4000bf25310 */
[----:B------:R-:W-:Y:S01]  /*0190*/  PLOP3.LUT P0, PT, PT, PT, UP2, 0x80, 0x0 ;  /* 0x000000000000781c */ /* 0x000fe20003f0f028 */
[----:B------:R-:W-:Y:S02]  /*01a0*/  ULDC.U8 UR6, c[0x0][0x312] ;  /* 0x0000c48000067ab9 */ /* 0x000fe40000000000 */
[----:B------:R-:W-:Y:S02]  /*01b0*/  ULDC.64 UR4, c[0x0][0x248] ;  /* 0x0000920000047ab9 */ /* 0x000fe40000000a00 */
[----:B------:R-:W-:Y:S02]  /*01c0*/  UISETP.NE.AND UP3, UPT, UR6, URZ, UPT ;  /* 0x0000003f0600728c */ /* 0x000fe4000bf65270 */
[----:B------:R-:W-:-:S04]  /*01d0*/  UISETP.EQ.U32.AND UP0, UPT, URZ, UR4, UPT ;  /* 0x000000043f00728c */ /* 0x000fc8000bf02070 */
[----:B------:R-:W-:Y:S02]  /*01e0*/  UISETP.EQ.OR.EX UP0, UPT, URZ, UR5, !UP3, UP0 ;  /* 0x000000053f00728c */ /* 0x000fe4000df02700 */
[----:B-1----:R-:W-:-:S06]  /*01f0*/  ULOP3.LUT UR8, UR12, UR23, UR14, 0xfe, !UPT ;  /* 0x000000170c087292 */ /* 0x002fcc000f8efe0e */
[----:B--2---:R-:W-:Y:S01]  /*0200*/  LOP3.LUT P3, RZ, R7, UR8, RZ, 0xfc, !PT ;  /* 0x0000000807ff7c12 */ /* 0x004fe2000f86fcff */
[----:B------:R-:W-:Y:S02]  /*0210*/  ULDC.64 UR8, c[0x0][0x240] ;  /* 0x0000900000087ab9 */ /* 0x000fe40000000a00 */
[----:B------:R-:W-:Y:S02]  /*0220*/  UIMAD.WIDE UR8, UR14, UR10, UR8 ;  /* 0x0000000a0e0872a5 */ /* 0x000fe4000f8e0208 */
[----:B------:R-:W-:-:S08]  /*0230*/  ULDC.64 UR4, c[0x0][0x248] ;  /* 0x0000920000047ab9 */ /* 0x000fd00000000a00 */
[----:B------:R-:W-:Y:S01]  /*0240*/  @!P3 MOV R10, c[0x0][0x308] ;  /* 0x0000c200000aba02 */ /* 0x000fe20000000f00 */
[----:B------:R-:W-:Y:S01]  /*0250*/  @!P3 IMAD.MOV.U32 R11, RZ, RZ, c[0x0][0x30c] ;  /* 0x0000c300ff0bb624 */ /* 0x000fe200078e00ff */
[----:B------:R-:W-:Y:S02]  /*0260*/  UIMAD.WIDE UR4, UR14, UR10, UR4 ;  /* 0x0000000a0e0472a5 */ /* 0x000fe4000f8e0204 */
[----:B------:R-:W-:Y:S02]  /*0270*/  ULDC.64 UR6, c[0x0][0x250] ;  /* 0x0000940000067ab9 */ /* 0x000fe40000000a00 */
[----:B------:R-:W-:Y:S01]  /*0280*/  @UP1 UIMAD.WIDE UR6, UR14, UR10, UR6 ;  /* 0x0000000a0e0612a5 */ /* 0x000fe2000f8e0206 */
[----:B---3--:R-:W1:Y:S08]  /*0290*/  @P2 R2UR UR34, R8 ;  /* 0x00000000082223c2 */ /* 0x008e7000000e0000 */
[----:B------:R-:W2:Y:S01]  /*02a0*/  @P2 R2UR UR35, R9 ;  /* 0x00000000092323c2 */ /* 0x000ea200000e0000 */
[----:B----4-:R-:W-:-:S02]  /*02b0*/  @P2 IADD3 R165, P1, R2, c[0x0][0x300], RZ ;  /* 0x0000c00002a52a10 */ /* 0x010fc40007f3e0ff */
[----:B------:R-:W-:-:S03]  /*02c0*/  MOV R2, UR8 ;  /* 0x0000000800027c02 */ /* 0x000fc60008000f00 */
[----:B------:R-:W-:Y:S02]  /*02d0*/  @P2 IMAD.X R5, RZ, RZ, R3, P1 ;  /* 0x000000ffff052224 */ /* 0x000fe400008e0603 */
[----:B------:R-:W-:Y:S02]  /*02e0*/  @!P3 IMAD.MOV.U32 R4, RZ, RZ, R165 ;  /* 0x000000ffff04b224 */ /* 0x000fe400078e00a5 */
[----:B------:R-:W-:Y:S02]  /*02f0*/  IMAD.U32 R3, RZ, RZ, UR9 ;  /* 0x00000009ff037e24 */ /* 0x000fe4000f8e00ff */
[----:B-1----:R-:W-:Y:S01]  /*0300*/  IMAD.U32 R8, RZ, RZ, UR34 ;  /* 0x00000022ff087e24 */ /* 0x002fe2000f8e00ff */
[----:B------:R-:W-:Y:S01]  /*0310*/  @!P3 STG.E.64 [R10.64+0x8], R4 ;  /* 0x000008040a00b986 */ /* 0x000fe2000c101b1a */
[----:B--2---:R-:W-:Y:S01]  /*0320*/  IMAD.U32 R9, RZ, RZ, UR35 ;  /* 0x00000023ff097e24 */ /* 0x004fe2000f8e00ff */
[----:B------:R-:W-:-:S04]  /*0330*/  PLOP3.LUT P2, PT, PT, PT, UP0, 0x80, 0x0 ;  /* 0x000000000000781c */ /* 0x000fc80003f4f008 */
[----:B------:R1:W-:Y:S04]  /*0340*/  @!P3 STG.E.64 [R10.64], R8 ;  /* 0x000000080a00b986 */ /* 0x0003e8000c101b1a */
[----:B------:R2:W3:Y:S01]  /*0350*/  @P0 LDG.E R6, [R2.64+0x4] ;  /* 0x0000041a02060981 */ /* 0x0004e2000c1e1900 */
[----:B------:R-:W-:-:S03]  /*0360*/  PLOP3.LUT P1, PT, PT, PT, UP1, 0x80, 0x0 ;  /* 0x000000000000781c */ /* 0x000fc60003f2f018 */
[----:B-1----:R2:W4:Y:S01]  /*0370*/  @P0 LDG.E R8, [R2.64] ;  /* 0x0000001a02080981 */ /* 0x002522000c1e1900 */
[----:B------:R-:W-:Y:S02]  /*0380*/  IMAD.U32 R10, RZ, RZ, UR6 ;  /* 0x00000006ff0a7e24 */ /* 0x000fe4000f8e00ff */
[----:B------:R-:W-:-:S07]  /*0390*/  IMAD.U32 R11, RZ, RZ, UR7 ;  /* 0x00000007ff0b7e24 */ /* 0x000fce000f8e00ff */
[----:B------:R-:W5:Y:S01]  /*03a0*/  @P1 LDG.E R4, [R10.64] ;  /* 0x0000001a0a041981 */ /* 0x000f62000c1e1900 */
[----:B--2---:R-:W-:Y:S01]  /*03b0*/  MOV R2, UR4 ;  /* 0x0000000400027c02 */ /* 0x004fe20008000f00 */
[----:B------:R-:W-:-:S05]  /*03c0*/  IMAD.U32 R3, RZ, RZ, UR5 ;  /* 0x00000005ff037e24 */ /* 0x000fca000f8e00ff */
[----:B------:R-:W2:Y:S01]  /*03d0*/  @!P2 LDG.E R0, [R2.64] ;  /* 0x0000001a0200a981 */ /* 0x000ea2000c1e1900 */
[----:B------:R-:W-:Y:S02]  /*03e0*/  UMOV UR22, 0xffffffff ;  /* 0xffffffff00167882 */ /* 0x000fe40000000000 */
[----:B------:R-:W-:Y:S02]  /*03f0*/  UMOV UR16, 0xffffffff ;  /* 0xffffffff00107882 */ /* 0x000fe40000000000 */
[----:B------:R-:W-:Y:S02]  /*0400*/  ULDC UR4, c[0x0][0x1c0] ;  /* 0x0000700000047ab9 */ /* 0x000fe40000000800 */
[----:B------:R-:W-:Y:S02]  /*0410*/  UIMAD UR4, UR14, UR4, UR12 ;  /* 0x000000040e0472a4 */ /* 0x000fe4000f8e020c */
[----:B------:R-:W-:Y:S02]  /*0420*/  UMOV UR15, URZ ;  /* 0x0000003f000f7c82 */ /* 0x000fe40008000000 */
[----:B------:R-:W-:-:S04]  /*0430*/  USHF.L.U32 UR5, UR4, 0x5, URZ ;  /* 0x0000000504057899 */ /* 0x000fc8000800063f */
[----:B------:R-:W-:Y:S01]  /*0440*/  USHF.R.S32.HI UR4, URZ, 0x1f, UR5 ;  /* 0x0000001f3f047899 */ /* 0x000fe20008011405 */
[----:B---3--:R1:W3:Y:S08]  /*0450*/  @P0 R2UR UR24, R6 ;  /* 0x00000000061803c2 */ /* 0x0082f000000e0000 */
[----:B----4-:R4:W3:Y:S01]  /*0460*/  @P0 R2UR UR22, R8 ;  /* 0x00000000081603c2 */ /* 0x0108e200000e0000 */
[----:B-1----:R-:W-:-:S04]  /*0470*/  SHF.R.S32.HI R6, RZ, 0x1f, R7 ;  /* 0x0000001fff067819 */ /* 0x002fc80000011407 */
[----:B------:R-:W-:-:S03]  /*0480*/  LEA.HI R218, R6, R7, RZ, 0x5 ;  /* 0x0000000706da7211 */ /* 0x000fc600078f28ff */
[----:B-----5:R1:W1:Y:S01]  /*0490*/  @P1 R2UR UR15, R4 ;  /* 0x00000000040f13c2 */ /* 0x02026200000e0000 */
[----:B----4-:R-:W-:-:S07]  /*04a0*/  LOP3.LUT R8, R218, 0xffffffe0, RZ, 0xc0, !PT ;  /* 0xffffffe0da087812 */ /* 0x010fce00078ec0ff */
[----:B--2---:R2:W4:Y:S01]  /*04b0*/  @!P2 R2UR UR16, R0 ;  /* 0x000000000010a3c2 */ /* 0x00452200000e0000 */
[----:B------:R-:W-:Y:S01]  /*04c0*/  ISETP.NE.U32.AND P2, PT, RZ, c[0x0][0x248], PT ;  /* 0x00009200ff007a0c */ /* 0x000fe20003f45070 */
[----:B------:R-:W-:-:S03]  /*04d0*/  IMAD.IADD R8, R7, 0x1, -R8 ;  /* 0x0000000107087824 */ /* 0x000fc600078e0a08 */
[----:B------:R-:W-:Y:S01]  /*04e0*/  ISETP.NE.AND.EX P2, PT, RZ, c[0x0][0x24c], PT, P2 ;  /* 0x00009300ff007a0c */ /* 0x000fe20003f45320 */
[----:B---3--:R-:W-:Y:S01]  /*04f0*/  @UP2 UIADD3 UR24, UR24, -UR22, URZ ;  /* 0x8000001618182290 */ /* 0x008fe2000fffe03f */
[----:B------:R-:W-:-:S06]  /*0500*/  IADD3 R165, P1, P0, R165, UR5, R8 ;  /* 0x00000005a5a57c10 */ /* 0x000fcc000f83e008 */
[----:B------:R-:W-:Y:S01]  /*0510*/  @!UP2 ULDC UR24, c[0x0][0x214] ;  /* 0x000085000018aab9 */ /* 0x000fe20000000800 */
[----:B--2---:R-:W-:-:S04]  /*0520*/  SHF.R.S32.HI R0, RZ, 0x1f, R8 ;  /* 0x0000001fff007819 */ /* 0x004fc80000011408 */
[----:B------:R-:W-:Y:S01]  /*0530*/  IADD3.X R5, R5, UR4, R0, P1, P0 ;  /* 0x0000000405057c10 */ /* 0x000fe20008fe0400 */
[----:B-1--4-:R-:W-:Y:S05]  /*0540*/  @!P2 BRA `(.L_x_283) ;  /* 0x000000700000a947 */ /* 0x012fea0003800000 */
[----:B------:R-:W-:-:S13]  /*0550*/  PLOP3.LUT P0, PT, PT, PT, UP3, 0x80, 0x0 ;  /* 0x000000000000781c */ /* 0x000fda0003f0f038 */
[----:B------:R-:W2:Y:S04]  /*0560*/  @P0 LDG.E R0, [R2.64+0x4] ;  /* 0x0000041a02000981 */ /* 0x000ea8000c1e1900 */
[----:B------:R-:W3:Y:S01]  /*0570*/  @!P0 LDG.E R2, [R2.64] ;  /* 0x0000001a02028981 */ /* 0x000ee2000c1e1900 */
[----:B--2---:R-:W1:Y:S02]  /*0580*/  @P0 R2UR UR6, R0 ;  /* 0x00000000000603c2 */ /* 0x004e6400000e0000 */
[----:B-1----:R-:W-:-:S11]  /*0590*/  @UP3 UIADD3 UR6, UR6, -UR16, URZ ;  /* 0x8000001006063290 */ /* 0x002fd6000fffe03f */
[----:B---3--:R1:W2:Y:S02]  /*05a0*/  @!P0 R2UR UR6, R2 ;  /* 0x00000000020683c2 */ /* 0x0082a400000e0000 */
[----:B-12---:R-:W-:Y:S05]  /*05b0*/  BRA `(.L_x_284) ;  /* 0x0000001000007947 */ /* 0x006fea0003800000 */
.L_x_283:
[----:B------:R-:W-:Y:S02]  /*05c0*/  ULDC UR6, c[0x0][0x218] ;  /* 0x0000860000067ab9 */ /* 0x000fe40000000800 */
.L_x_284:
        /* <DEDUP_REMOVED lines=41> */
[----:B------:R-:W-:Y:S02]  /*0860*/  @!UP1 USHF.R.S32.HI UR17, URZ, 0x1f, UR14 ;  /* 0x0000001f3f119899 */ /* 0x000fe4000801140e */
[----:B------:R-:W-:Y:S02]  /*0870*/  @UP1 UIMAD.WIDE.U32 UR20, UR22, UR4, URZ ;  /* 0x00000004161412a5 */ /* 0x000fe4000f8e003f */
[----:B------:R-:W-:Y:S02]  /*0880*/  @UP0 UIADD3 UR28, UR15, UR16, URZ ;  /* 0x000000100f1c0290 */ /* 0x000fe4000fffe03f */
[----:B------:R-:W-:Y:S02]  /*0890*/  @!UP1 UIMAD UR17, UR17, UR8, URZ ;  /* 0x00000008111192a4 */ /* 0x000fe4000f8e023f */
[----:B------:R-:W-:Y:S02]  /*08a0*/  @UP1 UIMAD UR13, UR22, UR5, UR21 ;  /* 0x00000005160d12a4 */ /* 0x000fe4000f8e0215 */
[----:B------:R-:W-:-:S02]  /*08b0*/  @!UP1 UIMAD.WIDE.U32 UR18, UR14, UR8, URZ ;  /* 0x000000080e1292a5 */ /* 0x000fc4000f8e003f */
[----:B------:R-:W-:Y:S02]  /*08c0*/  ULDC.64 UR4, c[0x0][0x198] ;  /* 0x0000660000047ab9 */ /* 0x000fe40000000a00 */
[----:B------:R-:W-:Y:S02]  /*08d0*/  @UP0 UIMAD.WIDE.U32 UR30, UR28, UR4, URZ ;  /* 0x000000041c1e02a5 */ /* 0x000fe4000f8e003f */
[----:B------:R-:W-:Y:S02]  /*08e0*/  @!UP1 UIMAD UR9, UR14, UR9, UR17 ;  /* 0x000000090e0992a4 */ /* 0x000fe4000f8e0211 */
[----:B------:R-:W-:Y:S02]  /*08f0*/  @UP1 UMOV UR8, UR20 ;  /* 0x0000001400081c82 */ /* 0x000fe40008000000 */
[----:B------:R-:W-:Y:S02]  /*0900*/  @UP0 UIMAD UR28, UR28, UR5, UR31 ;  /* 0x000000051c1c02a4 */ /* 0x000fe4000f8e021f */
[----:B------:R-:W-:-:S02]  /*0910*/  @!UP1 UIADD3 UR13, UR19, UR9, URZ ;  /* 0x00000009130d9290 */ /* 0x000fc4000fffe03f */
[----:B------:R-:W-:Y:S01]  /*0920*/  @!UP1 UMOV UR8, UR18 ;  /* 0x0000001200089c82 */ /* 0x000fe20008000000 */
        /* <DEDUP_REMOVED lines=12> */
[----:B------:R-:W-:-:S03]  /*09f0*/  UIADD3 UR28, UR31, UR5, URZ ;  /* 0x000000051f1c7290 */ /* 0x000fc6000fffe03f */
.L_x_286:
[----:B------:R-:W-:Y:S01]  /*0a00*/  IABS R0, c[0x0][0x1c8] ;  /* 0x0000720000007a13 */ /* 0x000fe20000000000 */
[----:B------:R-:W1:Y:S01]  /*0a10*/  S2R R2, SR_CTAID.Z ;  /* 0x0000000000027919 */ /* 0x000e620000002700 */
[----:B------:R-:W-:Y:S02]  /*0a20*/  UMOV UR18, URZ ;  /* 0x0000003f00127c82 */ /* 0x000fe40008000000 */
[----:B------:R-:W2:Y:S01]  /*0a30*/  R2UR UR5, R0 ;  /* 0x00000000000573c2 */ /* 0x000ea200000e0000 */
[----:B------:R-:W-:Y:S02]  /*0a40*/  @UP0 UIADD3 UR29, UR15, UR16, URZ ;  /* 0x000000100f1d0290 */ /* 0x000fe4000fffe03f */
[----:B------:R-:W-:Y:S01]  /*0a50*/  USHF.R.S32.HI UR16, URZ, 0x1f, UR12 ;  /* 0x0000001f3f107899 */ /* 0x000fe2000801140c */
[----:B-1----:R-:W-:Y:S01]  /*0a60*/  IABS R2, R2 ;  /* 0x0000000200027213 */ /* 0x002fe20000000000 */
[----:B--2---:R-:W1:Y:S03]  /*0a70*/  I2F.RP R0, UR5 ;  /* 0x0000000500007d06 */ /* 0x004e660008209400 */
[----:B------:R-:W2:Y:S05]  /*0a80*/  R2UR UR4, R2 ;  /* 0x00000000020473c2 */ /* 0x000eaa00000e0000 */
        /* <DEDUP_REMOVED lines=8> */
[----:B--2---:R-:W-:-:S07]  /*0b10*/  UIMAD.WIDE.U32 UR18, UR9, UR4, URZ ;  /* 0x00000004091272a5 */ /* 0x004fce000f8e003f */
[----:B------:R-:W-:Y:S02]  /*0b20*/  UMOV UR25, UR19 ;  /* 0x0000001300197c82 */ /* 0x000fe40008000000 */
[----:B------:R-:W-:-:S04]  /*0b30*/  UIADD3 UR9, -UR25, URZ, URZ ;  /* 0x0000003f19097290 */ /* 0x000fc8000fffe13f */
[----:B------:R-:W-:-:S03]  /*0b40*/  UIMAD UR4, UR5, UR9, UR4 ;  /* 0x00000009050472a4 */ /* 0x000fc6000f8e0204 */
[----:B------:R-:W-:Y:S02]  /*0b50*/  ULDC UR9, c[0x0][0x1c8] ;  /* 0x0000720000097ab9 */ /* 0x000fe40000000800 */
[----:B------:R-:W-:-:S11]  /*0b60*/  UISETP.GT.U32.AND UP1, UPT, UR5, UR4, UPT ;  /* 0x000000040500728c */ /* 0x000fd6000bf24070 */
[----:B------:R-:W-:Y:S02]  /*0b70*/  @!UP1 UIADD3 UR4, UR4, -UR5, URZ ;  /* 0x8000000504049290 */ /* 0x000fe4000fffe03f */
[----:B------:R-:W-:Y:S02]  /*0b80*/  @!UP1 UIADD3 UR25, UR25, 0x1, URZ ;  /* 0x0000000119199890 */ /* 0x000fe4000fffe03f */
[----:B------:R-:W-:Y:S02]  /*0b90*/  UISETP.GE.U32.AND UP2, UPT, UR4, UR5, UPT ;  /* 0x000000050400728c */ /* 0x000fe4000bf46070 */
[----:B------:R-:W-:-:S04]  /*0ba0*/  ULOP3.LUT UR4, UR12, UR9, URZ, 0x3c, !UPT ;  /* 0x000000090c047292 */ /* 0x000fc8000f8e3c3f */
[----:B------:R-:W-:-:S03]  /*0bb0*/  UISETP.GE.AND UP1, UPT, UR4, URZ, UPT ;  /* 0x0000003f0400728c */ /* 0x000fc6000bf26270 */
[----:B------:R-:W-:Y:S02]  /*0bc0*/  ULDC.64 UR4, c[0x0][0x1a0] ;  /* 0x0000680000047ab9 */ /* 0x000fe40000000a00 */
[----:B------:R-:W-:Y:S02]  /*0bd0*/  @UP2 UIADD3 UR25, UR25, 0x1, URZ ;  /* 0x0000000119192890 */ /* 0x000fe4000fffe03f */
[----:B------:R-:W-:Y:S02]  /*0be0*/  UISETP.NE.AND UP2, UPT, URZ, UR9, UPT ;  /* 0x000000093f00728c */ /* 0x000fe4000bf45270 */
[----:B------:R-:W-:Y:S02]  /*0bf0*/  @UP0 UIMAD.WIDE.U32 UR32, UR29, UR4, URZ ;  /* 0x000000041d2002a5 */ /* 0x000fe4000f8e003f */
[----:B------:R-:W-:Y:S02]  /*0c00*/  @!UP1 UIADD3 UR25, -UR25, URZ, URZ ;  /* 0x0000003f19199290 */ /* 0x000fe4000fffe13f */
[----:B------:R-:W-:-:S05]  /*0c10*/  @UP0 UIMAD UR29, UR29, UR5, UR33 ;  /* 0x000000051d1d02a4 */ /* 0x000fca000f8e0221 */
[----:B------:R-:W-:-:S04]  /*0c20*/  @!UP2 ULOP3.LUT UR25, URZ, UR9, URZ, 0x33, !UPT ;  /* 0x000000093f19a292 */ /* 0x000fc8000f8e333f */
[----:B------:R-:W-:Y:S01]  /*0c30*/  USHF.R.S32.HI UR17, URZ, 0x1f, UR25 ;  /* 0x0000001f3f117899 */ /* 0x000fe20008011419 */
        /* <DEDUP_REMOVED lines=13> */
.L_x_287:
[CC--:B------:R-:W-:Y:S01]  /*0d10*/  LEA.HI R16, R6.reuse, R7.reuse, RZ, 0x3 ;  /* 0x0000000706107211 */ /* 0x0c0fe200078f18ff */
[----:B------:R-:W1:Y:S01]  /*0d20*/  S2R R14, SR_CTAID.Z ;  /* 0x00000000000e7919 */ /* 0x000e620000002700 */
[----:B------:R-:W-:Y:S01]  /*0d30*/  LEA.HI R9, R6, R7, RZ, 0x4 ;  /* 0x0000000706097211 */ /* 0x000fe200078f20ff */
[----:B------:R-:W-:Y:S01]  /*0d40*/  ULDC.64 UR4, c[0x0][0x1b8] ;  /* 0x00006e0000047ab9 */ /* 0x000fe20000000a00 */
[----:B------:R-:W-:Y:S01]  /*0d50*/  LOP3.LUT R3, R16, 0xfffffff8, RZ, 0xc0, !PT ;  /* 0xfffffff810037812 */ /* 0x000fe200078ec0ff */
[----:B------:R-:W-:Y:S01]  /*0d60*/  UIMAD UR4, UR17, UR4, URZ ;  /* 0x00000004110472a4 */ /* 0x000fe2000f8e023f */
[----:B------:R-:W-:Y:S01]  /*0d70*/  SHF.R.S32.HI R16, RZ, 0x3, R16 ;  /* 0x00000003ff107819 */ /* 0x000fe20000011410 */
[----:B------:R-:W-:Y:S01]  /*0d80*/  IMAD.U32 R242, RZ, RZ, UR25 ;  /* 0x00000019fff27e24 */ /* 0x000fe2000f8e00ff */
[----:B------:R-:W-:Y:S01]  /*0d90*/  SHF.R.S32.HI R0, RZ, 0x4, R9 ;  /* 0x00000004ff007819 */ /* 0x000fe20000011409 */
[----:B------:R-:W-:Y:S01]  /*0da0*/  IMAD.IADD R3, R7, 0x1, -R3 ;  /* 0x0000000107037824 */ /* 0x000fe200078e0a03 */
[----:B------:R-:W-:Y:S01]  /*0db0*/  SHF.R.S32.HI R17, RZ, 0x1f, R16 ;  /* 0x0000001fff117819 */ /* 0x000fe20000011410 */
[C---:B------:R-:W-:Y:S01]  /*0dc0*/  IMAD.SHL.U32 R219, R16.reuse, 0x40, RZ ;  /* 0x0000004010db7824 */ /* 0x040fe200078e00ff */
[----:B------:R-:W-:Y:S01]  /*0dd0*/  LEA.HI R217, R9, R0, RZ, 0x1 ;  /* 0x0000000009d97211 */ /* 0x000fe200078f08ff */
[----:B------:R-:W-:Y:S01]  /*0de0*/  IMAD.SHL.U32 R228, R3, 0x8, RZ ;  /* 0x0000000803e47824 */ /* 0x000fe200078e00ff */
[----:B------:R-:W-:Y:S01]  /*0df0*/  LOP3.LUT R9, R9, 0xfffffff0, RZ, 0xc0, !PT ;  /* 0xfffffff009097812 */ /* 0x000fe200078ec0ff */
[----:B------:R-:W-:Y:S01]  /*0e00*/  IMAD.U32 R224, RZ, RZ, UR25 ;  /* 0x00000019ffe07e24 */ /* 0x000fe2000f8e00ff */
[----:B------:R-:W-:Y:S01]  /*0e10*/  LOP3.LUT R219, R219, 0x1c0, RZ, 0xc0, !PT ;  /* 0x000001c0dbdb7812 */ /* 0x000fe200078ec0ff */
[----:B------:R-:W-:Y:S01]  /*0e20*/  IMAD.U32 R18, RZ, RZ, UR23 ;  /* 0x00000017ff127e24 */ /* 0x000fe2000f8e00ff */
[--C-:B------:R-:W-:Y:S01]  /*0e30*/  SHF.R.S32.HI R229, RZ, 0x1f, R228.reuse ;  /* 0x0000001fffe57819 */ /* 0x100fe200000114e4 */
[----:B------:R-:W-:Y:S01]  /*0e40*/  IMAD.IADD R9, R7, 0x1, -R9 ;  /* 0x0000000107097824 */ /* 0x000fe200078e0a09 */
[--C-:B------:R-:W-:Y:S01]  /*0e50*/  LOP3.LUT R2, R219, 0x38, R228.reuse, 0xf8, !PT ;  /* 0x00000038db027812 */ /* 0x100fe200078ef8e4 */
[----:B------:R-:W-:Y:S01]  /*0e60*/  BSSY B0, `(.L_x_288) ;  /* 0x0000063000007945 */ /* 0x000fe20003800000 */
[----:B------:R-:W-:Y:S01]  /*0e70*/  SHF.R.U32.HI R219, RZ, 0x3, R219 ;  /* 0x00000003ffdb7819 */ /* 0x000fe200000116db */
[----:B------:R-:W-:Y:S01]  /*0e80*/  IMAD.WIDE.U32 R12, R16, c[0x0][0x198], R228 ;  /* 0x00006600100c7a25 */ /* 0x000fe200078e00e4 */
[----:B------:R-:W-:Y:S01]  /*0e90*/  IADD3 R10, P0, R228, UR8, RZ ;  /* 0x00000008e40a7c10 */ /* 0x000fe2000ff1e0ff */
[----:B------:R-:W-:Y:S01]  /*0ea0*/  ULDC.64 UR8, c[0x0][0x1b0] ;  /* 0x00006c0000087ab9 */ /* 0x000fe20000000a00 */
[----:B------:R-:W-:Y:S01]  /*0eb0*/  LOP3.LUT R219, R2, R219, RZ, 0x3c, !PT ;  /* 0x000000db02db7212 */ /* 0x000fe200078e3cff */
[----:B------:R-:W-:Y:S01]  /*0ec0*/  IMAD R2, R17, c[0x0][0x198], RZ ;  /* 0x0000660011027a24 */ /* 0x000fe200078e02ff */
[----:B------:R-:W-:Y:S01]  /*0ed0*/  IADD3.X R11, R229, UR13, RZ, P0, !PT ;  /* 0x0000000de50b7c10 */ /* 0x000fe200087fe4ff */
[----:B------:R-:W-:Y:S01]  /*0ee0*/  UIMAD UR8, UR17, UR8, URZ ;  /* 0x00000008110872a4 */ /* 0x000fe2000f8e023f */
[----:B------:R-:W-:Y:S01]  /*0ef0*/  LOP3.LUT R217, R217, 0xfffffffe, RZ, 0xc0, !PT ;  /* 0xfffffffed9d97812 */ /* 0x000fe200078ec0ff */
[----:B------:R-:W-:Y:S01]  /*0f00*/  IMAD R2, R16, c[0x0][0x19c], R2 ;  /* 0x0000670010027a24 */ /* 0x000fe200078e0202 */
[----:B------:R-:W-:Y:S01]  /*0f10*/  IADD3 R12, P0, R12, UR30, RZ ;  /* 0x0000001e0c0c7c10 */ /* 0x000fe2000ff1e0ff */
[----:B-1----:R-:W-:Y:S01]  /*0f20*/  IMAD.WIDE.U32 R14, R14, c[0x0][0x1a8], R10 ;  /* 0x00006a000e0e7a25 */ /* 0x002fe200078e000a */
[----:B------:R-:W-:Y:S01]  /*0f30*/  UIMAD UR9, UR25, UR9, UR8 ;  /* 0x00000009190972a4 */ /* 0x000fe2000f8e0208 */
[----:B------:R-:W-:Y:S01]  /*0f40*/  LEA.HI R6, R6, R7, RZ, 0x6 ;  /* 0x0000000706067211 */ /* 0x000fe200078f30ff */
[----:B------:R-:W-:Y:S01]  /*0f50*/  UIMAD UR8, UR25, UR5, UR4 ;  /* 0x00000005190872a4 */ /* 0x000fe2000f8e0204 */
[----:B------:R-:W-:Y:S01]  /*0f60*/  IADD3.X R13, R13, UR28, R2, P0, !PT ;  /* 0x0000001c0d0d7c10 */ /* 0x000fe200087fe402 */
[----:B------:R-:W-:Y:S01]  /*0f70*/  IMAD.IADD R217, R0, 0x1, -R217 ;  /* 0x0000000100d97824 */ /* 0x000fe200078e0ad9 */
[----:B------:R-:W-:Y:S01]  /*0f80*/  SHF.R.S32.HI R0, RZ, 0x1f, R9 ;  /* 0x0000001fff007819 */ /* 0x000fe20000011409 */
[----:B------:R-:W-:Y:S01]  /*0f90*/  IMAD R2, R17, c[0x0][0x1a0], RZ ;  /* 0x0000680011027a24 */ /* 0x000fe200078e02ff */
[----:B------:R-:W-:Y:S01]  /*0fa0*/  ULDC.64 UR4, c[0x0][0x1a8] ;  /* 0x00006a0000047ab9 */ /* 0x000fe20000000a00 */
[----:B------:R-:W-:Y:S01]  /*0fb0*/  IMAD.WIDE.U32 R10, R16, c[0x0][0x1a0], R228 ;  /* 0x00006800100a7a25 */ /* 0x000fe200078e00e4 */
[----:B------:R-:W-:Y:S01]  /*0fc0*/  LEA.HI R0, R0, R9, RZ, 0x3 ;  /* 0x0000000900007211 */ /* 0x000fe200078f18ff */
[----:B------:R-:W-:Y:S01]  /*0fd0*/  UIMAD UR16, UR16, UR4, URZ ;  /* 0x00000004101072a4 */ /* 0x000fe2000f8e023f */
[----:B------:R-:W-:Y:S01]  /*0fe0*/  SHF.R.S32.HI R218, RZ, 0x5, R218 ;  /* 0x00000005ffda7819 */ /* 0x000fe200000114da */
[----:B------:R-:W-:Y:S01]  /*0ff0*/  IMAD R2, R16, c[0x0][0x1a4], R2 ;  /* 0x0000690010027a24 */ /* 0x000fe200078e0202 */
[----:B------:R-:W-:Y:S01]  /*1000*/  IADD3 R10, P0, R10, UR32, RZ ;  /* 0x000000200a0a7c10 */ /* 0x000fe2000ff1e0ff */
[----:B------:R-:W-:Y:S01]  /*1010*/  IMAD.SHL.U32 R6, R6, 0x8, RZ ;  /* 0x0000000806067824 */ /* 0x000fe200078e00ff */
[C---:B------:R-:W-:Y:S01]  /*1020*/  LOP3.LUT R4, R0.reuse, 0xfffffff8, RZ, 0xc0, !PT ;  /* 0xfffffff800047812 */ /* 0x040fe200078ec0ff */
[----:B------:R-:W-:Y:S01]  /*1030*/  UIADD3 UR4, -UR11, UR24, URZ ;  /* 0x000000180b047290 */ /* 0x000fe2000fffe13f */
[----:B------:R-:W-:Y:S01]  /*1040*/  IADD3.X R11, R11, UR29, R2, P0, !PT ;  /* 0x0000001d0b0b7c10 */ /* 0x000fe200087fe402 */
[----:B------:R-:W-:Y:S01]  /*1050*/  IMAD.SHL.U32 R0, R0, 0x40, RZ ;  /* 0x0000004000007824 */ /* 0x000fe200078e00ff */
[----:B------:R-:W-:Y:S01]  /*1060*/  LOP3.LUT R219, R219, 0xfffffe00, R6, 0xf8, !PT ;  /* 0xfffffe00dbdb7812 */ /* 0x000fe200078ef806 */
[----:B------:R-:W-:Y:S01]  /*1070*/  IMAD.IADD R4, R9, 0x1, -R4 ;  /* 0x0000000109047824 */ /* 0x000fe200078e0a04 */
[----:B------:R-:W-:Y:S01]  /*1080*/  UIMAD UR5, UR12, UR5, UR16 ;  /* 0x000000050c0572a4 */ /* 0x000fe2000f8e0210 */
[----:B------:R-:W-:Y:S01]  /*1090*/  IMAD.WIDE.U32 R242, R242, c[0x0][0x1b8], R10 ;  /* 0x00006e00f2f27a25 */ /* 0x000fe200078e000a */
[----:B------:R-:W-:-:S02]  /*10a0*/  ISETP.GE.AND P0, PT, R16, UR4, PT ;  /* 0x0000000410007c0c */ /* 0x000fc4000bf06270 */
[C---:B------:R-:W-:Y:S01]  /*10b0*/  LOP3.LUT P2, RZ, R4.reuse, 0x4, RZ, 0xc0, !PT ;  /* 0x0000000404ff7812 */ /* 0x040fe2000784c0ff */
[----:B------:R-:W-:Y:S01]  /*10c0*/  IMAD.SHL.U32 R6, R217, 0x8, RZ ;  /* 0x00000008d9067824 */ /* 0x000fe200078e00ff */
[C---:B------:R-:W-:Y:S01]  /*10d0*/  LOP3.LUT P1, RZ, R4.reuse, 0x2, RZ, 0xc0, !PT ;  /* 0x0000000204ff7812 */ /* 0x040fe2000782c0ff */
[----:B------:R-:W-:Y:S01]  /*10e0*/  IMAD.SHL.U32 R4, R4, 0x40, RZ ;  /* 0x0000004004047824 */ /* 0x000fe200078e00ff */
[----:B------:R-:W-:Y:S01]  /*10f0*/  IADD3 R29, R243, UR8, RZ ;  /* 0x00000008f31d7c10 */ /* 0x000fe2000fffe0ff */
[----:B------:R-:W-:Y:S01]  /*1100*/  IMAD.WIDE.U32 R224, R224, c[0x0][0x1b0], R12 ;  /* 0x00006c00e0e07a25 */ /* 0x000fe200078e000c */
[----:B------:R-:W-:Y:S02]  /*1110*/  IADD3 R13, R15, UR5, RZ ;  /* 0x000000050f0d7c10 */ /* 0x000fe4000fffe0ff */
[----:B------:R-:W-:Y:S01]  /*1120*/  LOP3.LUT R4, R4, 0x1c0, RZ, 0xc0, !PT ;  /* 0x000001c004047812 */ /* 0x000fe200078ec0ff */
[----:B------:R1:W-:Y:S01]  /*1130*/  STL [R1+0x4], R29 ;  /* 0x0000041d01007387 */ /* 0x0003e20000100800 */
[----:B------:R-:W-:Y:S01]  /*1140*/  IMAD.MOV.U32 R2, RZ, RZ, 0x10 ;  /* 0x00000010ff027424 */ /* 0x000fe200078e00ff */
[----:B------:R-:W-:Y:S01]  /*1150*/  IADD3 R227, R225, UR9, RZ ;  /* 0x00000009e1e37c10 */ /* 0x000fe2000fffe0ff */
[----:B------:R-:W-:Y:S01]  /*1160*/  IMAD.WIDE R18, R18, 0x40, R16 ;  /* 0x0000004012127825 */ /* 0x000fe200078e0210 */
[----:B------:R-:W-:-:S02]  /*1170*/  LOP3.LUT R6, R4, 0x8, R6, 0xf8, !PT ;  /* 0x0000000804067812 */ /* 0x000fc400078ef806 */
[----:B------:R-:W-:Y:S01]  /*1180*/  SHF.R.U32.HI R4, RZ, 0x3, R4 ;  /* 0x00000003ff047819 */ /* 0x000fe20000011604 */
[----:B------:R-:W-:Y:S01]  /*1190*/  IMAD.SHL.U32 R219, R219, 0x2, RZ ;  /* 0x00000002dbdb7824 */ /* 0x000fe200078e00ff */
[----:B------:R-:W-:Y:S02]  /*11a0*/  IADD3 R222, R228, 0x40, RZ ;  /* 0x00000040e4de7810 */ /* 0x000fe40007ffe0ff */
[----:B------:R-:W-:Y:S02]  /*11b0*/  LOP3.LUT R4, R6, R4, RZ, 0x3c, !PT ;  /* 0x0000000406047212 */ /* 0x000fe400078e3cff */
[----:B------:R-:W-:Y:S02]  /*11c0*/  IADD3 R221, R228, 0x80, RZ ;  /* 0x00000080e4dd7810 */ /* 0x000fe40007ffe0ff */
[----:B------:R-:W-:Y:S01]  /*11d0*/  LOP3.LUT R4, R4, 0xfffffe00, R0, 0xf8, !PT ;  /* 0xfffffe0004047812 */ /* 0x000fe200078ef800 */
[----:B------:R-:W-:Y:S01]  /*11e0*/  IMAD.MOV.U32 R0, RZ, RZ, 0x20 ;  /* 0x00000020ff007424 */ /* 0x000fe200078e00ff */
[----:B------:R-:W-:-:S02]  /*11f0*/  IADD3 R220, R228, 0xc0, RZ ;  /* 0x000000c0e4dc7810 */ /* 0x000fc40007ffe0ff */
        /* <DEDUP_REMOVED lines=41> */
.L_x_289:
[----:B------:R-:W-:Y:S05]  /*1490*/  BSYNC B0 ;  /* 0x0000000000007941 */ /* 0x000fea0003800000 */
.L_x_288:
        /* <DEDUP_REMOVED lines=45> */
.L_x_291:
[----:B------:R-:W-:Y:S05]  /*1770*/  BSYNC B0 ;  /* 0x0000000000007941 */ /* 0x000fea0003800000 */
.L_x_290:
        /* <DEDUP_REMOVED lines=45> */
.L_x_293:
[----:B------:R-:W-:Y:S05]  /*1a50*/  BSYNC B0 ;  /* 0x0000000000007941 */ /* 0x000fea0003800000 */
.L_x_292:
        /* <DEDUP_REMOVED lines=48> */
.L_x_295:
[----:B------:R-:W-:Y:S05]  /*1d60*/  BSYNC B0 ;  /* 0x0000000000007941 */ /* 0x000fea0003800000 */
.L_x_294:
        /* <DEDUP_REMOVED lines=45> */
.L_x_297:
[----:B------:R-:W-:Y:S05]  /*2040*/  BSYNC B0 ;  /* 0x0000000000007941 */ /* 0x000fea0003800000 */
.L_x_296:
        /* <DEDUP_REMOVED lines=41> */
.L_x_299:
[----:B------:R-:W-:Y:S05]  /*22e0*/  BSYNC B0 ;  /* 0x0000000000007941 */ /* 0x000fea0003800000 */
.L_x_298:
        /* <DEDUP_REMOVED lines=40> */
.L_x_301:
[----:B------:R-:W-:Y:S05]  /*2570*/  BSYNC B0 ;  /* 0x0000000000007941 */ /* 0x000fea0003800000 */
.L_x_300:
[----:B------:R-:W-:Y:S01]  /*2580*/  ISETP.GE.AND P0, PT, R11, UR5, PT ;  /* 0x000000050b007c0c */ /* 0x000fe2000bf06270 */
[----:B------:R-:W-:Y:S01]  /*2590*/  ULDC.64 UR20, c[0x0][0x1a0] ;  /* 0x0000680000147ab9 */ /* 0x000fe20000000a00 */
[----:B------:R-:W-:Y:S01]  /*25a0*/  BSSY B0, `(.L_x_302) ;  /* 0x000002b000007945 */ /* 0x000fe20003800000 */
[----:B------:R-:W-:Y:S02]  /*25b0*/  USHF.L.U64.HI UR18, UR20, UR18, UR21 ;  /* 0x0000001214127299 */ /* 0x000fe40008010215 */
[----:B------:R-:W-:-:S08]  /*25c0*/  USHF.L.U32 UR19, UR20, 0x6, URZ ;  /* 0x0000000614137899 */ /* 0x000fd0000800063f */
        /* <DEDUP_REMOVED lines=40> */
.L_x_303:
[----:B------:R-:W-:Y:S05]  /*2850*/  BSYNC B0 ;  /* 0x0000000000007941 */ /* 0x000fea0003800000 */
.L_x_302:
[----:B------:R-:W0:Y:S01]  /*2860*/  LDGDEPBAR ;  /* 0x00000000000079af */ /* 0x000e220000000000 */
[----:B------:R-:W-:Y:S01]  /*2870*/  ISETP.GE.AND P0, PT, R16, UR5, PT ;  /* 0x0000000510007c0c */ /* 0x000fe2000bf06270 */
[----:B------:R-:W-:Y:S01]  /*2880*/  IMAD.MOV.U32 R240, RZ, RZ, R28 ;  /* 0x000000fffff07224 */ /* 0x000fe200078e001c */
[----:B--23--:R-:W-:Y:S01]  /*2890*/  SHF.R.S32.HI R12, RZ, 0x1f, R8 ;  /* 0x0000001fff0c7819 */ /* 0x00cfe20000011408 */
[----:B------:R-:W-:Y:S01]  /*28a0*/  IMAD.MOV.U32 R241, RZ, RZ, R29 ;  /* 0x000000fffff17224 */ /* 0x000fe200078e001d */
[----:B------:R-:W-:Y:S01]  /*28b0*/  UIMAD UR13, UR18, UR4, URZ ;  /* 0x00000004120d72a4 */ /* 0x000fe2000f8e023f */
[----:B------:R-:W-:Y:S01]  /*28c0*/  IMAD.MOV.U32 R240, RZ, RZ, R242 ;  /* 0x000000fffff07224 */ /* 0x000fe200078e00f2 */
[----:B------:R-:W-:Y:S01]  /*28d0*/  LEA.HI R8, R12, R8, RZ, 0x2 ;  /* 0x000000080c087211 */ /* 0x000fe200078f10ff */
[----:B------:R-:W-:Y:S01]  /*28e0*/  IMAD.U32 R12, RZ, RZ, UR4 ;  /* 0x00000004ff0c7e24 */ /* 0x000fe2000f8e00ff */
[----:B------:R-:W-:Y:S01]  /*28f0*/  UIMAD UR13, UR12, UR19, UR13 ;  /* 0x000000130c0d72a4 */ /* 0x000fe2000f8e020d */
[----:B------:R-:W-:Y:S01]  /*2900*/  IMAD.U32 R166, RZ, RZ, UR23 ;  /* 0x00000017ffa67e24 */ /* 0x000fe2000f8e00ff */
[----:B------:R2:W-:Y:S01]  /*2910*/  STL.64 [R1], R240 ;  /* 0x000000f001007387 */ /* 0x0005e20000100a00 */
[----:B------:R-:W-:Y:S01]  /*2920*/  IMAD.WIDE.U32 R12, R12, UR19, R240 ;  /* 0x000000130c0c7c25 */ /* 0x000fe2000f8e00f0 */
[----:B------:R-:W-:Y:S01]  /*2930*/  SHF.L.U32 R7, R7, 0x1, RZ ;  /* 0x0000000107077819 */ /* 0x000fe200000006ff */
[----:B------:R-:W-:Y:S01]  /*2940*/  BSSY B0, `(.L_x_304) ;  /* 0x000002d000007945 */ /* 0x000fe20003800000 */
[----:B------:R-:W-:-:S02]  /*2950*/  LEA R166, R166, R218, 0x2 ;  /* 0x000000daa6a67211 */ /* 0x000fc400078e10ff */
[----:B------:R-:W-:Y:S02]  /*2960*/  IADD3 R15, R13, UR13, RZ ;  /* 0x0000000d0d0f7c10 */ /* 0x000fe4000fffe0ff */
[----:B------:R-:W-:Y:S02]  /*2970*/  LOP3.LUT R7, R7, 0x6, RZ, 0xc0, !PT ;  /* 0x0000000607077812 */ /* 0x000fe400078ec0ff */
[----:B------:R-:W-:Y:S01]  /*2980*/  SHF.R.S32.HI R8, RZ, 0x2, R8 ;  /* 0x00000002ff087819 */ /* 0x000fe20000011408 */
        /* <DEDUP_REMOVED lines=40> */
.L_x_305:
[----:B------:R-:W-:Y:S05]  /*2c10*/  BSYNC B0 ;  /* 0x0000000000007941 */ /* 0x000fea0003800000 */
.L_x_304:
[----:B------:R-:W-:Y:S01]  /*2c20*/  ISETP.GE.AND P0, PT, R9, UR5, PT ;  /* 0x0000000509007c0c */ /* 0x000fe2000bf06270 */
[----:B------:R-:W-:Y:S01]  /*2c30*/  USHF.L.U32 UR21, UR20, 0x4, URZ ;  /* 0x0000000414157899 */ /* 0x000fe2000800063f */
[----:B------:R-:W-:Y:S01]  /*2c40*/  LEA R9, R218, UR11, 0x4 ;  /* 0x0000000bda097c11 */ /* 0x000fe2000f8e20ff */
[----:B------:R-:W-:Y:S01]  /*2c50*/  ULDC UR11, c[0x0][0x1a4] ;  /* 0x00006900000b7ab9 */ /* 0x000fe20000000800 */
[----:B------:R-:W-:Y:S01]  /*2c60*/  BSSY B0, `(.L_x_306) ;  /* 0x000002e000007945 */ /* 0x000fe20003800000 */
[----:B------:R-:W-:Y:S01]  /*2c70*/  USHF.L.U64.HI UR20, UR20, UR10, UR11 ;  /* 0x0000000a14147299 */ /* 0x000fe2000801020b */
[----:B------:R-:W-:Y:S01]  /*2c80*/  IADD3 R9, R9, 0x1, R8 ;  /* 0x0000000109097810 */ /* 0x000fe20007ffe008 */
[----:B------:R-:W-:-:S05]  /*2c90*/  IMAD.U32 R8, RZ, RZ, UR7 ;  /* 0x00000007ff087e24 */ /* 0x000fca000f8e00ff */
[----:B------:R-:W-:Y:S01]  /*2ca0*/  IADD3 R8, R8, -UR24, R9 ;  /* 0x8000001808087c10 */ /* 0x000fe2000fffe009 */
[----:B------:R4:W-:Y:S03]  /*2cb0*/  @P0 STS.128 [R219+0x10800], RZ ;  /* 0x010800ffdb000388 */ /* 0x0009e60000000c00 */
[----:B------:R-:W-:Y:S01]  /*2cc0*/  IADD3 R80, R8, c[0x0][0x2e8], RZ ;  /* 0x0000ba0008507a10 */ /* 0x000fe20007ffe0ff */
        /* <DEDUP_REMOVED lines=11> */
[C---:B---3--:R-:W-:Y:S02]  /*2d80*/  @!P5 LEA R22, P6, R9.reuse, c[0x0][0x170], 0x1 ;  /* 0x00005c000916da11 */ /* 0x048fe400078c08ff */
        /* <DEDUP_REMOVED lines=27> */
.L_x_307:
[----:B------:R-:W-:Y:S05]  /*2f40*/  BSYNC B0 ;  /* 0x0000000000007941 */ /* 0x000fea0003800000 */
.L_x_306:
        /* <DEDUP_REMOVED lines=15> */
[----:B------:R1:W-:Y:S02]  /*3040*/  @P5 STS.128 [R219+0x11000], RZ ;  /* 0x011000ffdb005388 */ /* 0x0003e40000000c00 */
[C---:B-1-3--:R-:W-:Y:S02]  /*3050*/  @!P5 LEA R22, P6, R9.reuse, c[0x0][0x170], 0x1 ;  /* 0x00005c000916da11 */ /* 0x04afe400078c08ff */
        /* <DEDUP_REMOVED lines=27> */
.L_x_309:
[----:B------:R-:W-:Y:S05]  /*3210*/  BSYNC B0 ;  /* 0x0000000000007941 */ /* 0x000fea0003800000 */
.L_x_308:
        /* <DEDUP_REMOVED lines=8> */
[----:B---3--:R-:W-:Y:S01]  /*32a0*/  IMAD.MOV.U32 R8, RZ, RZ, c[0x0][0x1a0] ;  /* 0x00006800ff087624 */ /* 0x008fe200078e00ff */
        /* <DEDUP_REMOVED lines=9> */
[C---:B-1----:R-:W-:Y:S02]  /*3340*/  @!P5 LEA R18, P6, R14.reuse, c[0x0][0x170], 0x1 ;  /* 0x00005c000e12da11 */ /* 0x042fe400078c08ff */
        /* <DEDUP_REMOVED lines=27> */
.L_x_311:
[----:B------:R-:W-:Y:S05]  /*3500*/  BSYNC B0 ;  /* 0x0000000000007941 */ /* 0x000fea0003800000 */
.L_x_310:
[C---:B---3--:R-:W-:Y:S01]  /*3510*/  IMAD.SHL.U32 R8, R3.reuse, 0x40, RZ ;  /* 0x0000004003087824 */ /* 0x048fe200078e00ff */
[----:B------:R-:W-:Y:S01]  /*3520*/  R2P PR, R3, 0x6 ;  /* 0x0000000603007804 */ /* 0x000fe20000000000 */
[----:B------:R-:W-:Y:S01]  /*3530*/  IMAD.SHL.U32 R16, R16, 0x8, RZ ;  /* 0x0000000810107824 */ /* 0x000fe200078e00ff */
[----:B------:R-:W0:Y:S01]  /*3540*/  LDGDEPBAR ;  /* 0x00000000000079af */ /* 0x000e220000000000 */
[----:B------:R-:W-:Y:S01]  /*3550*/  IMAD R218, R218, 0x400, R4 ;  /* 0x00000400dada7824 */ /* 0x000fe200078e0204 */
[----:B------:R-:W-:Y:S01]  /*3560*/  LOP3.LUT R8, R8, 0x1c0, RZ, 0xc0, !PT ;  /* 0x000001c008087812 */ /* 0x000fe200078ec0ff */
[----:B------:R-:W-:Y:S01]  /*3570*/  UISETP.GE.AND UP0, UPT, UR6, 0x2, UPT ;  /* 0x000000020600788c */ /* 0x000fe2000bf06270 */
[----:B------:R-:W-:Y:S01]  /*3580*/  IADD3 R223, R80, 0x8, RZ ;  /* 0x0000000850df7810 */ /* 0x000fe20007ffe0ff */
        /* <DEDUP_REMOVED lines=9> */
[----:B------:R-:W-:-:S02]  /*3620*/  PLOP3.LUT P0, PT, PT, PT, UP0, 0x80, 0x0 ;  /* 0x000000000000781c */ /* 0x000fc40003f0f008 */
[----:B------:R-:W-:Y:S01]  /*3630*/  IMAD R217, R217, 0x200, R8 ;  /* 0x00000200d9d97824 */ /* 0x000fe200078e0208 */
[----:B------:R-:W-:Y:S01]  /*3640*/  LDSM.16.M88.4 R52, [R214] ;  /* 0x00000000d634783b */ /* 0x000fe20000000200 */
[----:B------:R-:W-:Y:S02]  /*3650*/  IMNMX R230, R80, UR7, PT ;  /* 0x0000000750e67c17 */ /* 0x000fe4000b800200 */
[----:B------:R-:W-:Y:S01]  /*3660*/  IMAD.SHL.U32 R217, R217, 0x2, RZ ;  /* 0x00000002d9d97824 */ /* 0x000fe200078e00ff */
[----:B------:R-:W-:Y:S01]  /*3670*/  LDSM.16.M88.4 R72, [R213] ;  /* 0x00000000d548783b */ /* 0x000fe20000000200 */
[----:B------:R-:W-:-:S03]  /*3680*/  IMNMX R223, R223, UR7, PT ;  /* 0x00000007dfdf7c17 */ /* 0x000fc6000b800200 */
[----:B-1----:R-:W1:Y:S01]  /*3690*/  LDSM.16.M88.4 R28, [R217+0x8000] ;  /* 0x00800000d91c783b */ /* 0x002e620000000200 */
[C---:B------:R-:W-:Y:S02]  /*36a0*/  IADD3 R3, R217.reuse, 0x8000, RZ ;  /* 0x00008000d9037810 */ /* 0x040fe40007ffe0ff */
[----:B------:R-:W-:Y:S01]  /*36b0*/  IADD3 R215, R217, 0x8020, RZ ;  /* 0x00008020d9d77810 */ /* 0x000fe20007ffe0ff */
[----:B------:R-:W3:Y:S01]  /*36c0*/  LDSM.16.M88.4 R20, [R217+0x8800] ;  /* 0x00880000d914783b */ /* 0x000ee20000000200 */
[----:B------:R-:W-:Y:S01]  /*36d0*/  @P1 IADD3 R215, R3, -0x20, RZ ;  /* 0xffffffe003d71810 */ /* 0x000fe20007ffe0ff */
[----:B------:R-:W-:Y:S02]  /*36e0*/  IMAD.MOV.U32 R3, RZ, RZ, 0x40 ;  /* 0x00000040ff037424 */ /* 0x000fe400078e00ff */
[----:B------:R-:W5:Y:S01]  /*36f0*/  LDSM.16.M88.4 R12, [R217+0x9000] ;  /* 0x00900000d90c783b */ /* 0x000f620000000200 */
[----:B------:R-:W-:Y:S02]  /*3700*/  IADD3 R207, R215, 0x800, RZ ;  /* 0x00000800d7cf7810 */ /* 0x000fe40007ffe0ff */
[----:B------:R-:W-:Y:S01]  /*3710*/  SEL R3, R3, 0xffffffc0, !P2 ;  /* 0xffffffc003037807 */ /* 0x000fe20005000000 */
[----:B------:R-:W2:Y:S01]  /*3720*/  LDSM.16.M88.4 R40, [R217+0x9800] ;  /* 0x00980000d928783b */ /* 0x000ea20000000200 */
[----:B------:R-:W-:-:S02]  /*3730*/  IADD3 R206, R215, 0x1000, RZ ;  /* 0x00001000d7ce7810 */ /* 0x000fc40007ffe0ff */
[----:B------:R-:W-:Y:S01]  /*3740*/  IADD3 R205, R215, 0x1800, RZ ;  /* 0x00001800d7cd7810 */ /* 0x000fe20007ffe0ff */
[----:B------:R-:W4:Y:S01]  /*3750*/  LDSM.16.M88.4 R36, [R215] ;  /* 0x00000000d724783b */ /* 0x000f220000000200 */
        /* <DEDUP_REMOVED lines=15> */
[----:B------:R-:W2:Y:S01]  /*3850*/  LDSM.16.M88.4 R44, [R211+0x8800] ;  /* 0x00880000d32c783b */ /* 0x000ea20000000200 */
[----:B------:R-:W-:-:S02]  /*3860*/  IADD3 R194, R215, 0x6800, RZ ;  /* 0x00006800d7c27810 */ /* 0x000fc40007ffe0ff */
[C---:B------:R-:W-:Y:S01]  /*3870*/  IADD3 R193, R215.reuse, 0x7000, RZ ;  /* 0x00007000d7c17810 */ /* 0x040fe20007ffe0ff */
[----:B-1----:R-:W-:Y:S01]  /*3880*/  HMMA.16816.F32 R32, R76, R28, RZ ;  /* 0x0000001c4c20723c */ /* 0x002fe200000018ff */
[----:B------:R-:W-:-:S07]  /*3890*/  IADD3 R192, R215, 0x7800, RZ ;  /* 0x00007800d7c07810 */ /* 0x000fce0007ffe0ff */
[C---:B------:R-:W-:Y:S08]  /*38a0*/  HMMA.16816.F32 R28, R76.reuse, R30, RZ ;  /* 0x0000001e4c1c723c */ /* 0x040ff000000018ff */
[C---:B---3--:R-:W-:Y:S08]  /*38b0*/  HMMA.16816.F32 R24, R76.reuse, R20, RZ ;  /* 0x000000144c18723c */ /* 0x048ff000000018ff */
[C---:B-----5:R-:W-:Y:S08]  /*38c0*/  HMMA.16816.F32 R16, R76.reuse, R12, RZ ;  /* 0x0000000c4c10723c */ /* 0x060ff000000018ff */
[C---:B------:R-:W-:Y:S08]  /*38d0*/  HMMA.16816.F32 R20, R76.reuse, R22, RZ ;  /* 0x000000164c14723c */ /* 0x040ff000000018ff */
[C---:B------:R-:W-:Y:S08]  /*38e0*/  HMMA.16816.F32 R12, R76.reuse, R14, RZ ;  /* 0x0000000e4c0c723c */ /* 0x040ff000000018ff */
[C---:B--2---:R-:W-:Y:S08]  /*38f0*/  HMMA.16816.F32 R8, R76.reuse, R40, RZ ;  /* 0x000000284c08723c */ /* 0x044ff000000018ff */
[----:B------:R-:W-:Y:S01]  /*3900*/  HMMA.16816.F32 R76, R76, R42, RZ ;  /* 0x0000002a4c4c723c */ /* 0x000fe200000018ff */
        /* <DEDUP_REMOVED lines=8> */
[C---:B------:R-:W-:Y:S01]  /*3990*/  HMMA.16816.F32 R12, R56.reuse, R66, R12 ;  /* 0x00000042380c723c */ /* 0x040fe2000000180c */
[----:B------:R-:W4:Y:S07]  /*39a0*/  LDSM.16.M88.4 R64, [R204+0x800] ;  /* 0x00080000cc40783b */ /* 0x000f2e0000000200 */
[C---:B------:R-:W-:Y:S08]  /*39b0*/  HMMA.16816.F32 R8, R56.reuse, R60, R8 ;  /* 0x0000003c3808723c */ /* 0x040ff00000001808 */
[----:B------:R-:W-:Y:S01]  /*39c0*/  HMMA.16816.F32 R76, R56, R62, R76 ;  /* 0x0000003e384c723c */ /* 0x000fe2000000184c */
[----:B------:R-:W5:Y:S04]  /*39d0*/  LDSM.16.M88.4 R60, [R204+0x1000] ;  /* 0x00100000cc3c783b */ /* 0x000f680000000200 */
[----:B------:R-:W2:Y:S03]  /*39e0*/  LDSM.16.M88.4 R56, [R204+0x1800] ;  /* 0x00180000cc38783b */ /* 0x000ea60000000200 */
[C---:B------:R-:W-:Y:S08]  /*39f0*/  HMMA.16816.F32 R32, R52.reuse, R48, R32 ;  /* 0x000000303420723c */ /* 0x040ff00000001820 */
[C---:B------:R-:W-:Y:S01]  /*3a00*/  HMMA.16816.F32 R28, R52.reuse, R50, R28 ;  /* 0x00000032341c723c */ /* 0x040fe2000000181c */
[----:B------:R-:W-:Y:S07]  /*3a10*/  LDSM.16.M88.4 R48, [R217+0xa000] ;  /* 0x00a00000d930783b */ /* 0x000fee0000000200 */
[C---:B------:R-:W-:Y:S08]  /*3a20*/  HMMA.16816.F32 R24, R52.reuse, R44, R24 ;  /* 0x0000002c3418723c */ /* 0x040ff00000001818 */
[C---:B------:R-:W-:Y:S01]  /*3a30*/  HMMA.16816.F32 R20, R52.reuse, R46, R20 ;  /* 0x0000002e3414723c */ /* 0x040fe20000001814 */
[----:B------:R-:W-:Y:S07]  /*3a40*/  LDSM.16.M88.4 R44, [R217+0xa800] ;  /* 0x00a80000d92c783b */ /* 0x000fee0000000200 */
[C---:B-1----:R-:W-:Y:S08]  /*3a50*/  HMMA.16816.F32 R16, R52.reuse, R40, R16 ;  /* 0x000000283410723c */ /* 0x042ff00000001810 */
[C---:B------:R-:W-:Y:S01]  /*3a60*/  HMMA.16816.F32 R12, R52.reuse, R42, R12 ;  /* 0x0000002a340c723c */ /* 0x040fe2000000180c */
[----:B------:R-:W-:Y:S07]  /*3a70*/  LDSM.16.M88.4 R40, [R217+0xb000] ;  /* 0x00b00000d928783b */ /* 0x000fee0000000200 */
[C---:B--2---:R-:W-:Y:S08]  /*3a80*/  HMMA.16816.F32 R8, R52.reuse, R36, R8 ;  /* 0x000000243408723c */ /* 0x044ff00000001808 */
[----:B------:R-:W-:Y:S01]  /*3a90*/  HMMA.16816.F32 R76, R52, R38, R76 ;  /* 0x00000026344c723c */ /* 0x000fe2000000184c */
[----:B------:R-:W1:Y:S04]  /*3aa0*/  LDSM.16.M88.4 R52, [R218+0x2000] ;  /* 0x00200000da34783b */ /* 0x000e680000000200 */
[----:B------:R-:W2:Y:S03]  /*3ab0*/  LDSM.16.M88.4 R36, [R217+0xb800] ;  /* 0x00b80000d924783b */ /* 0x000ea60000000200 */
[C---:B---3--:R-:W-:Y:S08]  /*3ac0*/  HMMA.16816.F32 R32, R72.reuse, R68, R32 ;  /* 0x000000444820723c */ /* 0x048ff00000001820 */
[C---:B------:R-:W-:Y:S01]  /*3ad0*/  HMMA.16816.F32 R28, R72.reuse, R70, R28 ;  /* 0x00000046481c723c */ /* 0x040fe2000000181c */
[----:B------:R-:W-:Y:S07]  /*3ae0*/  LDSM.16.M88.4 R68, [R215+0x2000] ;  /* 0x00200000d744783b */ /* 0x000fee0000000200 */
[C---:B----4-:R-:W-:Y:S08]  /*3af0*/  HMMA.16816.F32 R24, R72.reuse, R64, R24 ;  /* 0x000000404818723c */ /* 0x050ff00000001818 */
[C---:B------:R-:W-:Y:S01]  /*3b00*/  HMMA.16816.F32 R20, R72.reuse, R66, R20 ;  /* 0x000000424814723c */ /* 0x040fe20000001814 */
[----:B------:R-:W-:Y:S07]  /*3b10*/  LDSM.16.M88.4 R64, [R215+0x2800] ;  /* 0x00280000d740783b */ /* 0x000fee0000000200 */
[C---:B-----5:R-:W-:Y:S08]  /*3b20*/  HMMA.16816.F32 R16, R72.reuse, R60, R16 ;  /* 0x0000003c4810723c */ /* 0x060ff00000001810 */
[C---:B------:R-:W-:Y:S01]  /*3b30*/  HMMA.16816.F32 R12, R72.reuse, R62, R12 ;  /* 0x0000003e480c723c */ /* 0x040fe2000000180c */
[----:B------:R-:W-:Y:S07]  /*3b40*/  LDSM.16.M88.4 R60, [R215+0x3000] ;  /* 0x00300000d73c783b */ /* 0x000fee0000000200 */
[C---:B------:R-:W-:Y:S08]  /*3b50*/  HMMA.16816.F32 R8, R72.reuse, R56, R8 ;  /* 0x000000384808723c */ /* 0x040ff00000001808 */
[----:B------:R-:W-:Y:S01]  /*3b60*/  HMMA.16816.F32 R76, R72, R58, R76 ;  /* 0x0000003a484c723c */ /* 0x000fe2000000184c */
[----:B------:R-:W3:Y:S04]  /*3b70*/  LDSM.16.M88.4 R72, [R216+0x2000] ;  /* 0x00200000d848783b */ /* 0x000ee80000000200 */
[----:B------:R-:W4:Y:S03]  /*3b80*/  LDSM.16.M88.4 R56, [R215+0x3800] ;  /* 0x00380000d738783b */ /* 0x000f260000000200 */
[C---:B-1----:R-:W-:Y:S08]  /*3b90*/  HMMA.16816.F32 R32, R52.reuse, R48, R32 ;  /* 0x000000303420723c */ /* 0x042ff00000001820 */
[C---:B------:R-:W-:Y:S01]  /*3ba0*/  HMMA.16816.F32 R28, R52.reuse, R50, R28 ;  /* 0x00000032341c723c */ /* 0x040fe2000000181c */
[----:B------:R-:W-:Y:S07]  /*3bb0*/  LDSM.16.M88.4 R48, [R211+0xa000] ;  /* 0x00a00000d330783b */ /* 0x000fee0000000200 */
        /* <DEDUP_REMOVED lines=126> */
[----:B------:R-:W4:Y:S01]  /*43a0*/  LDSM.16.M88.4 R56, [R204+0x7800] ;  /* 0x00780000cc38783b */ /* 0x000f220000000200 */
[----:B------:R-:W-:-:S04]  /*43b0*/  DEPBAR.LE SB0, 0x0 ;  /* 0x000080000000791a */ /* 0x000fc80000000000 */
[C---:B-1----:R-:W-:Y:S08]  /*43c0*/  HMMA.16816.F32 R32, R52.reuse, R48, R32 ;  /* 0x000000303420723c */ /* 0x042ff00000001820 */
[C---:B------:R-:W-:Y:S08]  /*43d0*/  HMMA.16816.F32 R28, R52.reuse, R50, R28 ;  /* 0x00000032341c723c */ /* 0x040ff0000000181c */
[C---:B------:R-:W-:Y:S08]  /*43e0*/  HMMA.16816.F32 R24, R52.reuse, R44, R24 ;  /* 0x0000002c3418723c */ /* 0x040ff00000001818 */
[C---:B------:R-:W-:Y:S08]  /*43f0*/  HMMA.16816.F32 R20, R52.reuse, R46, R20 ;  /* 0x0000002e3414723c */ /* 0x040ff00000001814 */
[C---:B------:R-:W-:Y:S08]  /*4400*/  HMMA.16816.F32 R16, R52.reuse, R40, R16 ;  /* 0x000000283410723c */ /* 0x040ff00000001810 */
[C---:B------:R-:W-:Y:S08]  /*4410*/  HMMA.16816.F32 R12, R52.reuse, R42, R12 ;  /* 0x0000002a340c723c */ /* 0x040ff0000000180c */
[C---:B--2---:R-:W-:Y:S01]  /*4420*/  HMMA.16816.F32 R8, R52.reuse, R36, R8 ;  /* 0x000000243408723c */ /* 0x044fe20000001808 */
[----:B------:R-:W1:Y:S07]  /*4430*/  LDC.U8 R36, c[0x0][0x2d8] ;  /* 0x0000b600ff247b82 */ /* 0x000e6e0000000000 */
[----:B------:R-:W-:Y:S08]  /*4440*/  HMMA.16816.F32 R76, R52, R38, R76 ;  /* 0x00000026344c723c */ /* 0x000ff0000000184c */
[C---:B---3--:R-:W-:Y:S08]  /*4450*/  HMMA.16816.F32 R32, R72.reuse, R68, R32 ;  /* 0x000000444820723c */ /* 0x048ff00000001820 */
[C---:B------:R-:W-:Y:S08]  /*4460*/  HMMA.16816.F32 R28, R72.reuse, R70, R28 ;  /* 0x00000046481c723c */ /* 0x040ff0000000181c */
[C---:B------:R-:W-:Y:S08]  /*4470*/  HMMA.16816.F32 R24, R72.reuse, R64, R24 ;  /* 0x000000404818723c */ /* 0x040ff00000001818 */
[C---:B------:R-:W-:Y:S08]  /*4480*/  HMMA.16816.F32 R20, R72.reuse, R66, R20 ;  /* 0x000000424814723c */ /* 0x040ff00000001814 */
[C---:B------:R-:W-:Y:S08]  /*4490*/  HMMA.16816.F32 R16, R72.reuse, R60, R16 ;  /* 0x0000003c4810723c */ /* 0x040ff00000001810 */
[C---:B------:R-:W-:Y:S08]  /*44a0*/  HMMA.16816.F32 R12, R72.reuse, R62, R12 ;  /* 0x0000003e480c723c */ /* 0x040ff0000000180c */
[C---:B----4-:R-:W-:Y:S08]  /*44b0*/  HMMA.16816.F32 R8, R72.reuse, R56, R8 ;  /* 0x000000384808723c */ /* 0x050ff00000001808 */
[----:B------:R-:W-:Y:S01]  /*44c0*/  HMMA.16816.F32 R76, R72, R58, R76 ;  /* 0x0000003a484c723c */ /* 0x000fe2000000184c */
[----:B------:R-:W-:Y:S06]  /*44d0*/  BAR.SYNC.DEFER_BLOCKING 0x0 ;  /* 0x0000000000007b1d */ /* 0x000fec0000010000 */
[----:B------:R-:W-:Y:S05]  /*44e0*/  @!P0 BRA `(.L_x_312) ;  /* 0x0000084000008947 */ /* 0x000fea0003800000 */
[----:B-1----:R-:W-:Y:S01]  /*44f0*/  UIADD3 UR7, UR6, -0x2, URZ ;  /* 0xfffffffe06077890 */ /* 0x002fe2000fffe03f */
        /* <DEDUP_REMOVED lines=65> */
[C---:B------:R-:W-:Y:S02]  /*4910*/  @!P6 LEA R44, P2, R37.reuse, c[0x0][0x168], 0x1 ;  /* 0x00005a00252cea11 */ /* 0x040fe400078408ff */
        /* <DEDUP_REMOVED lines=63> */
.L_x_314:
[----:B------:R-:W-:Y:S05]  /*4d10*/  BSYNC B0 ;  /* 0x0000000000007941 */ /* 0x000fea0003800000 */
.L_x_313:
[----:B------:R-:W0:Y:S02]  /*4d20*/  LDGDEPBAR ;  /* 0x00000000000079af */ /* 0x000e240000000000 */
.L_x_312:
[----:B-1----:R-:W-:Y:S01]  /*4d30*/  IMAD.U32 R41, RZ, RZ, UR4 ;  /* 0x00000004ff297e24 */ /* 0x002fe2000f8e00ff */
[----:B------:R-:W-:Y:S01]  /*4d40*/  USHF.L.U32 UR36, UR4, 0x1, URZ ;  /* 0x0000000104247899 */ /* 0x000fe2000800063f */
[----:B------:R-:W-:Y:S01]  /*4d50*/  IMAD.WIDE.U32 R236, R166, -0x326172a9, RZ ;  /* 0xcd9e8d57a6ec7825 */ /* 0x000fe200078e00ff */
[----:B------:R-:W-:Y:S01]  /*4d60*/  LOP3.LUT R167, R5, UR34, RZ, 0x3c, !PT ;  /* 0x0000002205a77c12 */ /* 0x000fe2000f8e3cff */
[----:B------:R-:W-:Y:S02]  /*4d70*/  UIADD3 UR31, UR35, -0x4498517b, URZ ;  /* 0xbb67ae85231f7890 */ /* 0x000fe4000fffe03f */
[----:B------:R-:W-:Y:S01]  /*4d80*/  IMAD R41, R41, 0x40, R7 ;  /* 0x0000004029297824 */ /* 0x000fe200078e0207 */
[----:B------:R-:W-:Y:S01]  /*4d90*/  LOP3.LUT R232, R237, R167, RZ, 0x3c, !PT ;  /* 0x000000a7ede87212 */ /* 0x000fe200078e3cff */
[----:B------:R-:W-:Y:S01]  /*4da0*/  IMAD.WIDE.U32 R238, R165, -0x2daee0ad, RZ ;  /* 0xd2511f53a5ee7825 */ /* 0x000fe200078e00ff */
[----:B------:R-:W-:Y:S02]  /*4db0*/  UIADD3 UR5, UR34, -0x61c88647, URZ ;  /* 0x9e3779b922057890 */ /* 0x000fe4000fffe03f */
[C---:B------:R-:W-:Y:S01]  /*4dc0*/  IADD3 R3, R41.reuse, 0x1, RZ ;  /* 0x0000000129037810 */ /* 0x040fe20007ffe0ff */
[----:B------:R-:W-:Y:S01]  /*4dd0*/  IMAD.U32 R5, RZ, RZ, UR36 ;  /* 0x00000024ff057e24 */ /* 0x000fe2000f8e00ff */
[----:B------:R-:W-:Y:S01]  /*4de0*/  IADD3 R6, R41, 0x8, RZ ;  /* 0x0000000829067810 */ /* 0x000fe20007ffe0ff */
[----:B------:R-:W-:Y:S01]  /*4df0*/  IMAD.WIDE.U32 R232, R232, -0x2daee0ad, RZ ;  /* 0xd2511f53e8e87825 */ /* 0x000fe200078e00ff */
[CC--:B------:R-:W-:Y:S01]  /*4e00*/  ISETP.GE.AND P1, PT, R3.reuse, R230.reuse, PT ;  /* 0x000000e60300720c */ /* 0x0c0fe20003f26270 */
[----:B------:R-:W-:Y:S01]  /*4e10*/  UIADD3 UR15, UR34, 0x3c6ef372, URZ ;  /* 0x3c6ef372220f7890 */ /* 0x000fe2000fffe03f */
[-C--:B------:R-:W-:Y:S01]  /*4e20*/  ISETP.GE.AND P5, PT, R3, R223.reuse, PT ;  /* 0x000000df0300720c */ /* 0x080fe20003fa6270 */
[----:B------:R-:W-:Y:S01]  /*4e30*/  UIADD3 UR14, UR35, 0x76cf5d0a, URZ ;  /* 0x76cf5d0a230e7890 */ /* 0x000fe2000fffe03f */
[----:B------:R-:W-:Y:S01]  /*4e40*/  IADD3 R3, R41, 0x9, RZ ;  /* 0x0000000929037810 */ /* 0x000fe20007ffe0ff */
[----:B------:R-:W-:Y:S01]  /*4e50*/  UIADD3 UR12, UR35, 0x32370b8f, URZ ;  /* 0x32370b8f230c7890 */ /* 0x000fe2000fffe03f */
[CC--:B------:R-:W-:Y:S01]  /*4e60*/  ISETP.GE.AND P3, PT, R6.reuse, R230.reuse, PT ;  /* 0x000000e60600720c */ /* 0x0c0fe20003f66270 */
[----:B------:R-:W-:Y:S01]  /*4e70*/  UIADD3 UR13, UR34, -0x255992d5, URZ ;  /* 0xdaa66d2b220d7890 */ /* 0x000fe2000fffe03f */
[-C--:B------:R-:W-:Y:S01]  /*4e80*/  ISETP.GE.AND P2, PT, R6, R223.reuse, PT ;  /* 0x000000df0600720c */ /* 0x080fe20003f46270 */
[----:B------:R-:W-:Y:S01]  /*4e90*/  UIADD3 UR11, UR34, 0x78dde6e4, URZ ;  /* 0x78dde6e4220b7890 */ /* 0x000fe2000fffe03f */
[-C--:B------:R-:W-:Y:S01]  /*4ea0*/  ISETP.GE.AND P4, PT, R3, R230.reuse, PT ;  /* 0x000000e60300720c */ /* 0x080fe20003f86270 */
[----:B------:R-:W-:Y:S01]  /*4eb0*/  UIADD3 UR8, UR35, -0x56f99767, URZ ;  /* 0xa906689923087890 */ /* 0x000fe2000fffe03f */
[C---:B------:R-:W-:Y:S01]  /*4ec0*/  IADD3 R37, R41.reuse, 0x10, RZ ;  /* 0x0000001029257810 */ /* 0x040fe20007ffe0ff */
[----:B------:R-:W-:Y:S01]  /*4ed0*/  UIADD3 UR10, UR35, -0x126145ec, URZ ;  /* 0xed9eba14230a7890 */ /* 0x000fe2000fffe03f */
[----:B------:R-:W-:Y:S01]  /*4ee0*/  IADD3 R7, R41, 0x11, RZ ;  /* 0x0000001129077810 */ /* 0x000fe20007ffe0ff */
[----:B------:R-:W-:Y:S01]  /*4ef0*/  UIADD3 UR7, UR34, -0x4ab325aa, URZ ;  /* 0xb54cda5622077890 */ /* 0x000fe2000fffe03f */
[-C--:B------:R-:W-:Y:S01]  /*4f00*/  ISETP.GE.AND P6, PT, R3, R223.reuse, PT ;  /* 0x000000df0300720c */ /* 0x080fe20003fc6270 */
[----:B------:R-:W-:Y:S01]  /*4f10*/  IMAD.SHL.U32 R212, R4, 0x2, RZ ;  /* 0x0000000204d47824 */ /* 0x000fe200078e00ff */
[----:B------:R-:W-:Y:S01]  /*4f20*/  FSEL R3, R28, -INF , !P3 ;  /* 0xff8000001c037808 */ /* 0x000fe20005800000 */
[----:B------:R-:W-:Y:S01]  /*4f30*/  UIADD3 UR9, UR34, 0x1715609d, URZ ;  /* 0x1715609d22097890 */ /* 0x000fe2000fffe03f */
[----:B------:R-:W-:Y:S01]  /*4f40*/  FSEL R6, R33, -INF , !P1 ;  /* 0xff80000021067808 */ /* 0x000fe20004800000 */
[--C-:B------:R-:W-:Y:S01]  /*4f50*/  IMAD R210, R2, 0x2, R212.reuse ;  /* 0x0000000202d27824 */ /* 0x100fe200078e02d4 */
[----:B------:R-:W-:Y:S01]  /*4f60*/  FSEL R39, R30, -INF , !P2 ;  /* 0xff8000001e277808 */ /* 0x000fe20005000000 */
[C---:B------:R-:W-:Y:S01]  /*4f70*/  IMAD R209, R0.reuse, 0x2, R212 ;  /* 0x0000000200d17824 */ /* 0x040fe200078e02d4 */
[----:B------:R-:W-:Y:S01]  /*4f80*/  FSEL R28, R29, -INF , !P4 ;  /* 0xff8000001d1c7808 */ /* 0x000fe20006000000 */
[----:B------:R-:W-:Y:S01]  /*4f90*/  IMAD R208, R0, 0x2, R210 ;  /* 0x0000000200d07824 */ /* 0x000fe200078e02d2 */
[CC--:B------:R-:W-:Y:S01]  /*4fa0*/  ISETP.GE.AND P1, PT, R37.reuse, R230.reuse, PT ;  /* 0x000000e62500720c */ /* 0x0c0fe20003f26270 */
[----:B------:R-:W-:Y:S01]  /*4fb0*/  LDSM.16.MT88.4 R156, [R212+0x10000] ;  /* 0x01000000d49c783b */ /* 0x000fe20000004200 */
[-C--:B------:R-:W-:Y:S01]  /*4fc0*/  ISETP.GE.AND P3, PT, R37, R223.reuse, PT ;  /* 0x000000df2500720c */ /* 0x080fe20003f66270 */
[----:B------:R-:W-:Y:S01]  /*4fd0*/  UIADD3 UR33, UR35, 0x646e171e, URZ ;  /* 0x646e171e23217890 */ /* 0x000fe2000fffe03f */
[C---:B------:R-:W-:Y:S01]  /*4fe0*/  ISETP.GE.AND P2, PT, R7.reuse, R230, PT ;  /* 0x000000e60700720c */ /* 0x040fe20003f46270 */
[----:B------:R-:W-:Y:S01]  /*4ff0*/  LDSM.16.MT88.4 R48, [R209+0x10000] ;  /* 0x01000000d130783b */ /* 0x000fe20000004200 */
[----:B------:R-:W-:Y:S01]  /*5000*/  ISETP.GE.AND P4, PT, R7, R223, PT ;  /* 0x000000df0700720c */ /* 0x000fe20003f86270 */
[----:B------:R-:W-:Y:S01]  /*5010*/  UIADD3 UR36, UR36, 0x1, URZ ;  /* 0x0000000124247890 */ /* 0x000fe2000fffe03f */
[----:B------:R-:W-:Y:S01]  /*5020*/  FSEL R38, R31, -INF , !P6 ;  /* 0xff8000001f267808 */ /* 0x000fe20007000000 */
[----:B------:R-:W-:Y:S01]  /*5030*/  LDSM.16.MT88.4 R56, [R208+0x10000] ;  /* 0x01000000d038783b */ /* 0x000fe20000004200 */
[----:B------:R-:W-:-:S02]  /*5040*/  IADD3 R7, R41, 0x18, RZ ;  /* 0x0000001829077810 */ /* 0x000fc40007ffe0ff */
[CC--:B------:R-:W-:Y:S01]  /*5050*/  ISETP.GE.AND P6, PT, R41.reuse, R230.reuse, PT ;  /* 0x000000e62900720c */ /* 0x0c0fe20003fc6270 */
[----:B------:R-:W-:Y:S01]  /*5060*/  LDSM.16.MT88.4 R64, [R212+0x12000] ;  /* 0x01200000d440783b */ /* 0x000fe20000004200 */
[----:B------:R-:W-:Y:S02]  /*5070*/  FSEL R24, R24, -INF , !P1 ;  /* 0xff80000018187808 */ /* 0x000fe40004800000 */
[----:B------:R-:W-:Y:S01]  /*5080*/  FSEL R26, R26, -INF , !P3 ;  /* 0xff8000001a1a7808 */ /* 0x000fe20005800000 */
[----:B------:R-:W-:Y:S01]  /*5090*/  LDSM.16.MT88.4 R72, [R210+0x12000] ;  /* 0x01200000d248783b */ /* 0x000fe20000004200 */
[----:B------:R-:W-:Y:S02]  /*50a0*/  IADD3 R29, R41, 0x19, RZ ;  /* 0x00000019291d7810 */ /* 0x000fe40007ffe0ff */
[C---:B------:R-:W-:Y:S01]  /*50b0*/  ISETP.GE.AND P1, PT, R7.reuse, R230, PT ;  /* 0x000000e60700720c */ /* 0x040fe20003f26270 */
[----:B------:R-:W-:Y:S01]  /*50c0*/  LDSM.16.MT88.4 R80, [R209+0x12000] ;  /* 0x01200000d150783b */ /* 0x000fe20000004200 */
[----:B------:R-:W-:-:S02]  /*50d0*/  ISETP.GE.AND P3, PT, R7, R223, PT ;  /* 0x000000df0700720c */ /* 0x000fc40003f66270 */
[----:B------:R-:W-:Y:S01]  /*50e0*/  FSEL R7, R32, -INF , !P6 ;  /* 0xff80000020077808 */ /* 0x000fe20007000000 */
[----:B------:R-:W-:Y:S01]  /*50f0*/  LDSM.16.MT88.4 R88, [R208+0x12000] ;  /* 0x01200000d058783b */ /* 0x000fe20000004200 */
[----:B------:R-:W-:Y:S02]  /*5100*/  FSEL R25, R25, -INF , !P2 ;  /* 0xff80000019197808 */ /* 0x000fe40005000000 */
[C---:B------:R-:W-:Y:S01]  /*5110*/  ISETP.GE.AND P6, PT, R29.reuse, R230, PT ;  /* 0x000000e61d00720c */ /* 0x040fe20003fc6270 */
[----:B------:R-:W-:Y:S01]  /*5120*/  LDSM.16.MT88.4 R96, [R212+0x14000] ;  /* 0x01400000d460783b */ /* 0x000fe20000004200 */
[----:B------:R-:W-:Y:S02]  /*5130*/  ISETP.GE.AND P2, PT, R29, R223, PT ;  /* 0x000000df1d00720c */ /* 0x000fe40003f46270 */
[----:B------:R-:W-:Y:S01]  /*5140*/  FMNMX.FTZ R29, R7, R6, !PT ;  /* 0x00000006071d7209 */ /* 0x000fe20007810000 */
[----:B------:R-:W-:Y:S01]  /*5150*/  LDSM.16.MT88.4 R104, [R210+0x14000] ;  /* 0x01400000d268783b */ /* 0x000fe20000004200 */
[----:B------:R-:W-:-:S02]  /*5160*/  FSEL R27, R27, -INF , !P4 ;  /* 0xff8000001b1b7808 */ /* 0x000fc40006000000 */
[----:B------:R-:W-:Y:S01]  /*5170*/  FMNMX.FTZ R29, R3, R29, !PT ;  /* 0x0000001d031d7209 */ /* 0x000fe20007810000 */
[----:B------:R-:W-:Y:S01]  /*5180*/  LDSM.16.MT88.4 R112, [R209+0x14000] ;  /* 0x01400000d170783b */ /* 0x000fe20000004200 */
[C---:B------:R-:W-:Y:S02]  /*5190*/  ISETP.GE.AND P4, PT, R41.reuse, R223, PT ;  /* 0x000000df2900720c */ /* 0x040fe40003f86270 */
[----:B------:R-:W-:Y:S01]  /*51a0*/  FMNMX.FTZ R29, R28, R29, !PT ;  /* 0x0000001d1c1d7209 */ /* 0x000fe20007810000 */
[----:B------:R-:W-:Y:S01]  /*51b0*/  LDSM.16.MT88.4 R120, [R208+0x14000] ;  /* 0x01400000d078783b */ /* 0x000fe20000004200 */
[----:B------:R-:W-:Y:S02]  /*51c0*/  FSEL R40, R34, -INF , !P4 ;  /* 0xff80000022287808 */ /* 0x000fe40006000000 */
[----:B------:R-:W-:Y:S01]  /*51d0*/  FMNMX.FTZ R34, R24, R29, !PT ;  /* 0x0000001d18227209 */ /* 0x000fe20007810000 */
[----:B------:R-:W-:Y:S01]  /*51e0*/  LDSM.16.MT88.4 R128, [R212+0x16000] ;  /* 0x01600000d480783b */ /* 0x000fe20000004200 */
[----:B------:R-:W-:-:S02]  /*51f0*/  IADD3 R30, R41, 0x20, RZ ;  /* 0x00000020291e7810 */ /* 0x000fc40007ffe0ff */
[----:B------:R-:W-:Y:S01]  /*5200*/  FSEL R20, R20, -INF , !P1 ;  /* 0xff80000014147808 */ /* 0x000fe20004800000 */
[----:B------:R-:W-:Y:S01]  /*5210*/  LDSM.16.MT88.4 R136, [R210+0x16000] ;  /* 0x01600000d288783b */ /* 0x000fe20000004200 */
[----:B------:R-:W-:Y:S02]  /*5220*/  FMNMX.FTZ R34, R25, R34, !PT ;  /* 0x0000002219227209 */ /* 0x000fe40007810000 */
[----:B------:R-:W-:Y:S01]  /*5230*/  FSEL R37, R35, -INF , !P5 ;  /* 0xff80000023257808 */ /* 0x000fe20006800000 */
[----:B------:R-:W-:Y:S01]  /*5240*/  LDSM.16.MT88.4 R140, [R209+0x16000] ;  /* 0x01600000d18c783b */ /* 0x000fe20000004200 */
[----:B------:R-:W-:Y:S02]  /*5250*/  IADD3 R43, R41, 0x21, RZ ;  /* 0x00000021292b7810 */ /* 0x000fe40007ffe0ff */
[----:B------:R-:W-:Y:S02]  /*5260*/  ISETP.GE.AND P5, PT, R30, R230, PT ;  /* 0x000000e61e00720c */ /* 0x000fe40003fa6270 */
[----:B------:R-:W-:-:S02]  /*5270*/  FSEL R21, R21, -INF , !P6 ;  /* 0xff80000015157808 */ /* 0x000fc40007000000 */
[----:B------:R-:W-:Y:S02]  /*5280*/  FMNMX.FTZ R34, R20, R34, !PT ;  /* 0x0000002214227209 */ /* 0x000fe40007810000 */
[----:B------:R-:W-:Y:S02]  /*5290*/  IADD3 R42, R41, 0x28, RZ ;  /* 0x00000028292a7810 */ /* 0x000fe40007ffe0ff */
[----:B------:R-:W-:Y:S02]  /*52a0*/  ISETP.GE.AND P6, PT, R43, R230, PT ;  /* 0x000000e62b00720c */ /* 0x000fe40003fc6270 */
[----:B------:R-:W-:Y:S02]  /*52b0*/  FSEL R182, R16, -INF , !P5 ;  /* 0xff80000010b67808 */ /* 0x000fe40006800000 */
[----:B------:R-:W-:Y:S02]  /*52c0*/  FMNMX.FTZ R34, R21, R34, !PT ;  /* 0x0000002215227209 */ /* 0x000fe40007810000 */
[----:B------:R-:W-:-:S02]  /*52d0*/  IADD3 R33, R41, 0x29, RZ ;  /* 0x0000002929217810 */ /* 0x000fc40007ffe0ff */
[----:B------:R-:W-:Y:S02]  /*52e0*/  ISETP.GE.AND P4, PT, R42, R230, PT ;  /* 0x000000e62a00720c */ /* 0x000fe40003f86270 */
[----:B------:R-:W-:Y:S02]  /*52f0*/  FSEL R183, R17, -INF , !P6 ;  /* 0xff80000011b77808 */ /* 0x000fe40007000000 */
[----:B------:R-:W-:Y:S02]  /*5300*/  FMNMX.FTZ R17, R182, R34, !PT ;  /* 0x00000022b6117209 */ /* 0x000fe40007810000 */
[----:B------:R-:W-:Y:S02]  /*5310*/  IADD3 R32, R41, 0x30, RZ ;  /* 0x0000003029207810 */ /* 0x000fe40007ffe0ff */
[----:B------:R-:W-:Y:S02]  /*5320*/  ISETP.GE.AND P5, PT, R33, R230, PT ;  /* 0x000000e62100720c */ /* 0x000fe40003fa6270 */
[----:B------:R-:W-:-:S02]  /*5330*/  FMNMX.FTZ R16, R40, R37, !PT ;  /* 0x0000002528107209 */ /* 0x000fc40007810000 */
[----:B------:R-:W-:Y:S02]  /*5340*/  FSEL R184, R12, -INF , !P4 ;  /* 0xff8000000cb87808 */ /* 0x000fe40006000000 */
[----:B------:R-:W-:Y:S02]  /*5350*/  FMNMX.FTZ R12, R183, R17, !PT ;  /* 0x00000011b70c7209 */ /* 0x000fe40007810000 */
[----:B------:R-:W-:Y:S02]  /*5360*/  ISETP.GE.AND P4, PT, R32, R230, PT ;  /* 0x000000e62000720c */ /* 0x000fe40003f86270 */
[----:B------:R-:W-:Y:S02]  /*5370*/  FSEL R185, R13, -INF , !P5 ;  /* 0xff8000000db97808 */ /* 0x000fe40006800000 */
[----:B------:R-:W-:Y:S02]  /*5380*/  FMNMX.FTZ R13, R39, R16, !PT ;  /* 0x00000010270d7209 */ /* 0x000fe40007810000 */
[----:B------:R-:W-:-:S02]  /*5390*/  IADD3 R31, R41, 0x31, RZ ;  /* 0x00000031291f7810 */ /* 0x000fc40007ffe0ff */
[----:B------:R-:W-:Y:S02]  /*53a0*/  FMNMX.FTZ R12, R184, R12, !PT ;  /* 0x0000000cb80c7209 */ /* 0x000fe40007810000 */
[----:B------:R-:W-:Y:S02]  /*53b0*/  FSEL R191, R8, -INF , !P4 ;  /* 0xff80000008bf7808 */ /* 0x000fe40006000000 */
[----:B------:R-:W-:Y:S02]  /*53c0*/  FMNMX.FTZ R8, R38, R13, !PT ;  /* 0x0000000d26087209 */ /* 0x000fe40007810000 */
[----:B------:R-:W-:Y:S02]  /*53d0*/  ISETP.GE.AND P1, PT, R30, R223, PT ;  /* 0x000000df1e00720c */ /* 0x000fe40003f26270 */
[----:B------:R-:W-:Y:S02]  /*53e0*/  ISETP.GE.AND P6, PT, R31, R230, PT ;  /* 0x000000e61f00720c */ /* 0x000fe40003fc6270 */
[----:B------:R-:W-:-:S02]  /*53f0*/  IADD3 R30, R41, 0x38, RZ ;  /* 0x00000038291e7810 */ /* 0x000fc40007ffe0ff */
[----:B------:R-:W-:Y:S02]  /*5400*/  FMNMX.FTZ R12, R185, R12, !PT ;  /* 0x0000000cb90c7209 */ /* 0x000fe40007810000 */
[----:B------:R-:W-:Y:S02]  /*5410*/  FMNMX.FTZ R8, R26, R8, !PT ;  /* 0x000000081a087209 */ /* 0x000fe40007810000 */
[----:B------:R-:W-:Y:S02]  /*5420*/  FSEL R190, R9, -INF , !P6 ;  /* 0xff80000009be7808 */ /* 0x000fe40007000000 */
        /* <DEDUP_REMOVED lines=8> */
[----:B------:R-:W-:-:S02]  /*54b0*/  FSEL R23, R23, -INF , !P2 ;  /* 0xff80000017177808 */ /* 0x000fc40005000000 */
[----:B------:R-:W-:Y:S02]  /*54c0*/  FMNMX.FTZ R8, R22, R8, !PT ;  /* 0x0000000816087209 */ /* 0x000fe40007810000 */
[----:B------:R-:W-:Y:S02]  /*54d0*/  FSEL R34, R77, -INF , !P4 ;  /* 0xff8000004d227808 */ /* 0x000fe40006000000 */
[----:B------:R-:W-:Y:S02]  /*54e0*/  FMNMX.FTZ R9, R35, R9, !PT ;  /* 0x0000000923097209 */ /* 0x000fe40007810000 */
[----:B------:R-:W-:Y:S02]  /*54f0*/  ISETP.GE.AND P2, PT, R43, R223, PT ;  /* 0x000000df2b00720c */ /* 0x000fe40003f46270 */
[----:B------:R-:W-:Y:S02]  /*5500*/  FSEL R186, R18, -INF , !P1 ;  /* 0xff80000012ba7808 */ /* 0x000fe40004800000 */
[----:B------:R-:W-:-:S02]  /*5510*/  FMNMX.FTZ R8, R23, R8, !PT ;  /* 0x0000000817087209 */ /* 0x000fc40007810000 */
[----:B------:R-:W-:Y:S02]  /*5520*/  FMNMX.FTZ R164, R34, R9, !PT ;  /* 0x0000000922a47209 */ /* 0x000fe40007810000 */
[-C--:B------:R-:W-:Y:S02]  /*5530*/  ISETP.GE.AND P1, PT, R42, R223.reuse, PT ;  /* 0x000000df2a00720c */ /* 0x080fe40003f26270 */
[----:B------:R-:W-:Y:S02]  /*5540*/  FSEL R187, R19, -INF , !P2 ;  /* 0xff80000013bb7808 */ /* 0x000fe40005000000 */
[----:B------:R-:W-:Y:S01]  /*5550*/  FMNMX.FTZ R9, R186, R8, !PT ;  /* 0x00000008ba097209 */ /* 0x000fe20007810000 */
[----:B------:R-:W-:Y:S01]  /*5560*/  LDSM.16.MT88.4 R16, [R212+0x10800] ;  /* 0x01080000d410783b */ /* 0x000fe20000004200 */
[----:B------:R-:W-:Y:S02]  /*5570*/  ISETP.GE.AND P2, PT, R33, R223, PT ;  /* 0x000000df2100720c */ /* 0x000fe40003f46270 */
[----:B------:R-:W-:Y:S01]  /*5580*/  FSEL R189, R14, -INF , !P1 ;  /* 0xff8000000ebd7808 */ /* 0x000fe20004800000 */
[----:B------:R-:W1:Y:S01]  /*5590*/  SHFL.BFLY PT, R8, R164, 0x2, 0x1f ;  /* 0x0c401f00a4087f89 */ /* 0x000e6200000e0000 */
[----:B------:R-:W-:-:S02]  /*55a0*/  FMNMX.FTZ R9, R187, R9, !PT ;  /* 0x00000009bb097209 */ /* 0x000fc40007810000 */
[----:B------:R-:W-:Y:S02]  /*55b0*/  ISETP.GE.AND P1, PT, R32, R223, PT ;  /* 0x000000df2000720c */ /* 0x000fe40003f26270 */
[----:B------:R-:W-:Y:S02]  /*55c0*/  FSEL R188, R15, -INF , !P2 ;  /* 0xff8000000fbc7808 */ /* 0x000fe40005000000 */
[----:B------:R-:W-:Y:S02]  /*55d0*/  FMNMX.FTZ R9, R189, R9, !PT ;  /* 0x00000009bd097209 */ /* 0x000fe40007810000 */
[----:B------:R-:W-:Y:S02]  /*55e0*/  ISETP.GE.AND P2, PT, R31, R223, PT ;  /* 0x000000df1f00720c */ /* 0x000fe40003f46270 */
[----:B------:R-:W-:Y:S02]  /*55f0*/  FSEL R32, R10, -INF , !P1 ;  /* 0xff8000000a207808 */ /* 0x000fe40004800000 */
[----:B------:R-:W-:-:S02]  /*5600*/  FMNMX.FTZ R9, R188, R9, !PT ;  /* 0x00000009bc097209 */ /* 0x000fc40007810000 */
[----:B------:R-:W-:Y:S02]  /*5610*/  ISETP.GE.AND P1, PT, R30, R223, PT ;  /* 0x000000df1e00720c */ /* 0x000fe40003f26270 */
[----:B------:R-:W-:Y:S02]  /*5620*/  FSEL R31, R11, -INF , !P2 ;  /* 0xff8000000b1f7808 */ /* 0x000fe40005000000 */
[----:B------:R-:W-:Y:S02]  /*5630*/  FMNMX.FTZ R9, R32, R9, !PT ;  /* 0x0000000920097209 */ /* 0x000fe40007810000 */
[----:B------:R-:W-:Y:S02]  /*5640*/  ISETP.GE.AND P2, PT, R29, R223, PT ;  /* 0x000000df1d00720c */ /* 0x000fe40003f46270 */
[----:B------:R-:W-:Y:S02]  /*5650*/  FSEL R30, R78, -INF , !P1 ;  /* 0xff8000004e1e7808 */ /* 0x000fe40004800000 */
[----:B------:R-:W-:-:S02]  /*5660*/  FMNMX.FTZ R9, R31, R9, !PT ;  /* 0x000000091f097209 */ /* 0x000fc40007810000 */
[----:B------:R-:W-:Y:S02]  /*5670*/  FSEL R29, R79, -INF , !P2 ;  /* 0xff8000004f1d7808 */ /* 0x000fe40005000000 */
[----:B------:R-:W-:Y:S02]  /*5680*/  FMNMX.FTZ R9, R30, R9, !PT ;  /* 0x000000091e097209 */ /* 0x000fe40007810000 */
[----:B-1----:R-:W-:Y:S02]  /*5690*/  FMNMX.FTZ R164, R164, R8, !PT ;  /* 0x00000008a4a47209 */ /* 0x002fe40007810000 */
[----:B------:R-:W-:Y:S02]  /*56a0*/  FMNMX.FTZ R8, R29, R9, !PT ;  /* 0x000000091d087209 */ /* 0x000fe40007810000 */
[----:B------:R-:W-:Y:S01]  /*56b0*/  LOP3.LUT R5, R239, UR35, R5, 0x96, !PT ;  /* 0x00000023ef057c12 */ /* 0x000fe2000f8e9605 */
[----:B------:R-:W1:Y:S01]  /*56c0*/  SHFL.BFLY PT, R10, R164, 0x1, 0x1f ;  /* 0x0c201f00a40a7f89 */ /* 0x000e6200000e0000 */
[----:B------:R-:W-:-:S02]  /*56d0*/  LOP3.LUT R234, R233, UR31, R238, 0x96, !PT ;  /* 0x0000001fe9ea7c12 */ /* 0x000fc4000f8e96ee */
[----:B------:R-:W-:Y:S01]  /*56e0*/  PRMT R233, R36, 0x7054, R36 ;  /* 0x0000705424e97816 */ /* 0x000fe20000000024 */
[----:B------:R-:W2:Y:S01]  /*56f0*/  SHFL.BFLY PT, R9, R8, 0x2, 0x1f ;  /* 0x0c401f0008097f89 */ /* 0x000ea200000e0000 */
[----:B------:R-:W-:-:S04]  /*5700*/  IMAD.WIDE.U32 R12, R5, -0x326172a9, RZ ;  /* 0xcd9e8d57050c7825 */ /* 0x000fc800078e00ff */
[----:B------:R-:W-:Y:S01]  /*5710*/  IMAD.WIDE.U32 R234, R234, -0x326172a9, RZ ;  /* 0xcd9e8d57eaea7825 */ /* 0x000fe200078e00ff */
[----:B------:R-:W-:-:S04]  /*5720*/  LOP3.LUT R5, R13, UR5, R236, 0x96, !PT ;  /* 0x000000050d057c12 */ /* 0x000fc8000f8e96ec */
[----:B------:R-:W-:-:S05]  /*5730*/  LOP3.LUT R12, R235, UR15, R12, 0x96, !PT ;  /* 0x0000000feb0c7c12 */ /* 0x000fca000f8e960c */
[----:B------:R-:W-:Y:S01]  /*5740*/  IMAD.WIDE.U32 R12, R12, -0x2daee0ad, RZ ;  /* 0xd2511f530c0c7825 */ /* 0x000fe200078e00ff */
[----:B-1----:R-:W-:-:S03]  /*5750*/  FMNMX.FTZ R164, R164, R10, !PT ;  /* 0x0000000aa4a47209 */ /* 0x002fc60007810000 */
[----:B------:R-:W-:Y:S01]  /*5760*/  IMAD.WIDE.U32 R10, R5, -0x2daee0ad, RZ ;  /* 0xd2511f53050a7825 */ /* 0x000fe200078e00ff */
[----:B--2---:R-:W-:-:S03]  /*5770*/  FMNMX.FTZ R8, R8, R9, !PT ;  /* 0x0000000908087209 */ /* 0x004fc60007810000 */
[C---:B------:R-:W-:Y:S01]  /*5780*/  FMUL.FTZ R33, R164.reuse, c[0x0][0x23c] ;  /* 0x00008f00a4217a20 */ /* 0x040fe20000410000 */
[----:B------:R-:W-:Y:S02]  /*5790*/  FSETP.NEU.FTZ.AND P1, PT, R164, -INF , PT ;  /* 0xff800000a400780b */ /* 0x000fe40003f3d000 */
[----:B------:R-:W-:Y:S01]  /*57a0*/  LOP3.LUT R9, R11, UR14, R232, 0x96, !PT ;  /* 0x0000000e0b097c12 */ /* 0x000fe2000f8e96e8 */
[----:B------:R-:W1:Y:S01]  /*57b0*/  SHFL.BFLY PT, R5, R8, 0x1, 0x1f ;  /* 0x0c201f0008057f89 */ /* 0x000e6200000e0000 */
[----:B------:R-:W-:Y:S02]  /*57c0*/  LOP3.LUT R10, R13, UR12, R10, 0x96, !PT ;  /* 0x0000000c0d0a7c12 */ /* 0x000fe4000f8e960a */
[----:B------:R-:W-:Y:S01]  /*57d0*/  FSEL R33, R33, RZ, P1 ;  /* 0x000000ff21217208 */ /* 0x000fe20000800000 */
[----:B------:R-:W-:-:S04]  /*57e0*/  IMAD.WIDE.U32 R14, R9, -0x326172a9, RZ ;  /* 0xcd9e8d57090e7825 */ /* 0x000fc800078e00ff */
[----:B------:R-:W-:-:S04]  /*57f0*/  IMAD.WIDE.U32 R10, R10, -0x326172a9, RZ ;  /* 0xcd9e8d570a0a7825 */ /* 0x000fc800078e00ff */
[--C-:B------:R-:W-:Y:S01]  /*5800*/  FFMA.FTZ R177, R7, c[0x0][0x23c], -R33.reuse ;  /* 0x00008f0007b17a23 */ /* 0x100fe20000010821 */
[----:B------:R-:W-:Y:S01]  /*5810*/  LOP3.LUT R7, R15, UR13, R234, 0x96, !PT ;  /* 0x0000000d0f077c12 */ /* 0x000fe2000f8e96ea */
[--C-:B------:R-:W-:Y:S01]  /*5820*/  FFMA.FTZ R176, R6, c[0x0][0x23c], -R33.reuse ;  /* 0x00008f0006b07a23 */ /* 0x100fe20000010821 */
[----:B------:R-:W-:Y:S01]  /*5830*/  LOP3.LUT R6, R11, UR11, R14, 0x96, !PT ;  /* 0x0000000b0b067c12 */ /* 0x000fe2000f8e960e */
[----:B------:R-:W-:Y:S02]  /*5840*/  FFMA.FTZ R175, R3, c[0x0][0x23c], -R33 ;  /* 0x00008f0003af7a23 */ /* 0x000fe40000010821 */
[----:B------:R-:W-:Y:S01]  /*5850*/  IMAD.WIDE.U32 R14, R7, -0x2daee0ad, RZ ;  /* 0xd2511f53070e7825 */ /* 0x000fe200078e00ff */
[----:B------:R-:W-:Y:S03]  /*5860*/  MUFU.EX2 R177, R177 ;  /* 0x000000b100b17308 */ /* 0x000fe60000000800 */
[----:B------:R-:W-:Y:S01]  /*5870*/  IMAD.WIDE.U32 R6, R6, -0x2daee0ad, RZ ;  /* 0xd2511f5306067825 */ /* 0x000fe200078e00ff */
[----:B-1----:R-:W-:-:S03]  /*5880*/  FMNMX.FTZ R3, R8, R5, !PT ;  /* 0x0000000508037209 */ /* 0x002fc60007810000 */
[--C-:B------:R-:W-:Y:S01]  /*5890*/  FFMA.FTZ R171, R28, c[0x0][0x23c], -R33.reuse ;  /* 0x00008f001cab7a23 */ /* 0x100fe20000010821 */
[----:B------:R-:W-:Y:S01]  /*58a0*/  LOP3.LUT R5, R7, UR8, R14, 0x96, !PT ;  /* 0x0000000807057c12 */ /* 0x000fe2000f8e960e */
[----:B------:R-:W-:Y:S01]  /*58b0*/  MUFU.EX2 R176, R176 ;  /* 0x000000b000b07308 */ /* 0x000fe20000000800 */
[C---:B------:R-:W-:Y:S01]  /*58c0*/  FMUL.FTZ R7, R3.reuse, c[0x0][0x23c] ;  /* 0x00008f0003077a20 */ /* 0x040fe20000410000 */
[----:B------:R-:W-:Y:S01]  /*58d0*/  FSETP.NEU.FTZ.AND P1, PT, R3, -INF , PT ;  /* 0xff8000000300780b */ /* 0x000fe20003f3d000 */
[----:B------:R-:W-:Y:S01]  /*58e0*/  FFMA.FTZ R169, R20, c[0x0][0x23c], -R33 ;  /* 0x00008f0014a97a23 */ /* 0x000fe20000010821 */
[----:B------:R-:W-:Y:S01]  /*58f0*/  LOP3.LUT R8, R15, UR10, R12, 0x96, !PT ;  /* 0x0000000a0f087c12 */ /* 0x000fe2000f8e960c */
[----:B------:R-:W-:Y:S01]  /*5900*/  IMAD.WIDE.U32 R14, R5, -0x326172a9, RZ ;  /* 0xcd9e8d57050e7825 */ /* 0x000fe200078e00ff */
[----:B------:R-:W-:Y:S02]  /*5910*/  FSEL R28, R7, RZ, P1 ;  /* 0x000000ff071c7208 */ /* 0x000fe40000800000 */
[----:B------:R-:W-:Y:S01]  /*5920*/  MUFU.EX2 R175, R175 ;  /* 0x000000af00af7308 */ /* 0x000fe20000000800 */
[----:B------:R-:W-:Y:S01]  /*5930*/  IMAD.WIDE.U32 R8, R8, -0x326172a9, RZ ;  /* 0xcd9e8d5708087825 */ /* 0x000fe200078e00ff */
[----:B------:R-:W-:-:S02]  /*5940*/  LOP3.LUT R12, R14, 0xffff, RZ, 0xc0, !PT ;  /* 0x0000ffff0e0c7812 */ /* 0x000fc400078ec0ff */
[----:B------:R-:W-:Y:S01]  /*5950*/  LOP3.LUT R11, R14, 0xff, RZ, 0xc0, !PT ;  /* 0x000000ff0e0b7812 */ /* 0x000fe200078ec0ff */
[----:B------:R-:W-:Y:S01]  /*5960*/  FFMA.FTZ R179, R39, c[0x0][0x23c], -R28 ;  /* 0x00008f0027b37a23 */ /* 0x000fe2000001081c */
[----:B------:R-:W-:Y:S01]  /*5970*/  LOP3.LUT R5, R15, UR7, R8, 0x96, !PT ;  /* 0x000000070f057c12 */ /* 0x000fe2000f8e9608 */
[----:B------:R-:W-:Y:S01]  /*5980*/  FFMA.FTZ R172, R38, c[0x0][0x23c], -R28 ;  /* 0x00008f0026ac7a23 */ /* 0x000fe2000001081c */
[----:B------:R-:W-:Y:S01]  /*5990*/  SHF.R.U32.HI R8, RZ, 0x10, R14 ;  /* 0x00000010ff087819 */ /* 0x000fe2000001160e */
[----:B------:R-:W-:Y:S01]  /*59a0*/  FFMA.FTZ R174, R40, c[0x0][0x23c], -R28 ;  /* 0x00008f0028ae7a23 */ /* 0x000fe2000001081c */
[----:B------:R-:W-:Y:S01]  /*59b0*/  SHF.R.U32.HI R12, RZ, 0x8, R12 ;  /* 0x00000008ff0c7819 */ /* 0x000fe2000001160c */
[----:B------:R-:W-:Y:S01]  /*59c0*/  FFMA.FTZ R181, R37, c[0x0][0x23c], -R28 ;  /* 0x00008f0025b57a23 */ /* 0x000fe2000001081c */
[----:B------:R-:W-:Y:S01]  /*59d0*/  MUFU.EX2 R179, R179 ;  /* 0x000000b300b37308 */ /* 0x000fe20000000800 */
[----:B------:R-:W-:Y:S01]  /*59e0*/  LOP3.LUT R8, R8, 0xff, RZ, 0xc0, !PT ;  /* 0x000000ff08087812 */ /* 0x000fe200078ec0ff */
[----:B------:R-:W1:Y:S01]  /*59f0*/  LDSM.16.MT88.4 R40, [R210+0x10000] ;  /* 0x01000000d228783b */ /* 0x000e620000004200 */
[----:B------:R-:W-:Y:S01]  /*5a00*/  SHF.R.U32.HI R7, RZ, 0x18, R14 ;  /* 0x00000018ff077819 */ /* 0x000fe2000001160e */
[--C-:B------:R-:W-:Y:S01]  /*5a10*/  FFMA.FTZ R173, R24, c[0x0][0x23c], -R33.reuse ;  /* 0x00008f0018ad7a23 */ /* 0x100fe20000010821 */
[----:B------:R-:W-:Y:S01]  /*5a20*/  LOP3.LUT R0, R5, 0xffff, RZ, 0xc0, !PT ;  /* 0x0000ffff05007812 */ /* 0x000fe200078ec0ff */
[----:B------:R-:W-:Y:S01]  /*5a30*/  FFMA.FTZ R170, R25, c[0x0][0x23c], -R33 ;  /* 0x00008f0019aa7a23 */ /* 0x000fe20000010821 */
[----:B------:R-:W-:Y:S01]  /*5a40*/  SHF.R.U32.HI R145, RZ, 0x10, R5 ;  /* 0x00000010ff917819 */ /* 0x000fe20000011605 */
[----:B------:R-:W2:Y:S01]  /*5a50*/  MUFU.EX2 R172, R172 ;  /* 0x000000ac00ac7308 */ /* 0x000ea20000000800 */
[----:B------:R-:W-:Y:S01]  /*5a60*/  PRMT R4, R11, 0x5410, R12 ;  /* 0x000054100b047816 */ /* 0x000fe2000000000c */
[--C-:B------:R-:W-:Y:S01]  /*5a70*/  FFMA.FTZ R168, R22, c[0x0][0x23c], -R28.reuse ;  /* 0x00008f0016a87a23 */ /* 0x100fe2000001081c */
[----:B------:R-:W-:Y:S01]  /*5a80*/  PRMT R2, R8, 0x5410, R7 ;  /* 0x0000541008027816 */ /* 0x000fe20000000007 */
[----:B------:R-:W-:Y:S01]  /*5a90*/  FFMA.FTZ R180, R26, c[0x0][0x23c], -R28 ;  /* 0x00008f001ab47a23 */ /* 0x000fe2000001081c */
[----:B------:R-:W-:Y:S01]  /*5aa0*/  LOP3.LUT R12, R9, UR9, R10, 0x96, !PT ;  /* 0x00000009090c7c12 */ /* 0x000fe2000f8e960a */
[--C-:B------:R-:W-:Y:S01]  /*5ab0*/  HSET2.LE.AND R4, R4, R233.reuse, PT ;  /* 0x000000e904047233 */ /* 0x100fe20003803000 */
[----:B------:R-:W-:Y:S01]  /*5ac0*/  LOP3.LUT R144, R5, 0xff, RZ, 0xc0, !PT ;  /* 0x000000ff05907812 */ /* 0x000fe200078ec0ff */
[----:B------:R-:W-:Y:S01]  /*5ad0*/  MUFU.EX2 R174, R174 ;  /* 0x000000ae00ae7308 */ /* 0x000fe20000000800 */
[----:B------:R-:W3:Y:S01]  /*5ae0*/  LDSM.16.MT88.4 R8, [R208+0x16000] ;  /* 0x01600000d008783b */ /* 0x000ee20000004200 */
[----:B------:R-:W-:Y:S01]  /*5af0*/  SHF.R.U32.HI R5, RZ, 0x18, R5 ;  /* 0x00000018ff057819 */ /* 0x000fe20000011605 */
[----:B------:R-:W-:Y:S01]  /*5b00*/  HSET2.LE.AND R2, R2, R233, PT ;  /* 0x000000e902027233 */ /* 0x000fe20003803000 */
[----:B------:R-:W-:Y:S01]  /*5b10*/  SHF.R.U32.HI R0, RZ, 0x8, R0 ;  /* 0x00000008ff007819 */ /* 0x000fe20000011600 */
[----:B------:R-:W-:Y:S01]  /*5b20*/  IMAD.WIDE.U32 R12, R12, -0x2daee0ad, RZ ;  /* 0xd2511f530c0c7825 */ /* 0x000fe200078e00ff */
[----:B------:R-:W-:-:S02]  /*5b30*/  LOP3.LUT R145, R145, 0xff, RZ, 0xc0, !PT ;  /* 0x000000ff91917812 */ /* 0x000fc400078ec0ff */
[----:B------:R-:W4:Y:S01]  /*5b40*/  MUFU.EX2 R181, R181 ;  /* 0x000000b500b57308 */ /* 0x000f220000000800 */
[----:B------:R-:W-:Y:S01]  /*5b50*/  PRMT R144, R144, 0x5410, R0 ;  /* 0x0000541090907816 */ /* 0x000fe20000000000 */
[----:B------:R-:W-:Y:S01]  /*5b60*/  FFMA.FTZ R178, R27, c[0x0][0x23c], -R28 ;  /* 0x00008f001bb27a23 */ /* 0x000fe2000001081c */
[----:B------:R-:W-:Y:S01]  /*5b70*/  PRMT R145, R145, 0x5410, R5 ;  /* 0x0000541091917816 */ /* 0x000fe20000000005 */
[----:B------:R-:W-:Y:S01]  /*5b80*/  LDSM.16.MT88.4 R24, [R208+0x10800] ;  /* 0x01080000d018783b */ /* 0x000fe20000004200 */
[----:B--2---:R-:W-:Y:S01]  /*5b90*/  F2FP.PACK_AB R147, R172, R179 ;  /* 0x000000b3ac93723e */ /* 0x004fe200000000ff */
[--C-:B------:R-:W-:Y:S01]  /*5ba0*/  HSET2.LE.AND R144, R144, R233.reuse, PT ;  /* 0x000000e990907233 */ /* 0x100fe20003803000 */
[----:B------:R-:W-:Y:S01]  /*5bb0*/  LOP3.LUT R20, R13, UR33, R6, 0x96, !PT ;  /* 0x000000210d147c12 */ /* 0x000fe2000f8e9606 */
[----:B------:R-:W2:Y:S01]  /*5bc0*/  MUFU.EX2 R171, R171 ;  /* 0x000000ab00ab7308 */ /* 0x000ea20000000800 */
[----:B------:R-:W-:Y:S01]  /*5bd0*/  LOP3.LUT R147, R2, R147, RZ, 0xc0, !PT ;  /* 0x0000009302937212 */ /* 0x000fe200078ec0ff */
[--C-:B------:R-:W-:Y:S01]  /*5be0*/  HSET2.LE.AND R145, R145, R233.reuse, PT ;  /* 0x000000e991917233 */ /* 0x100fe20003803000 */
[----:B------:R-:W-:Y:S01]  /*5bf0*/  F2FP.PACK_AB R2, R176, R177 ;  /* 0x000000b1b002723e */ /* 0x000fe200000000ff */
[--C-:B------:R-:W-:Y:S01]  /*5c00*/  FFMA.FTZ R182, R182, c[0x0][0x23c], -R33.reuse ;  /* 0x00008f00b6b67a23 */ /* 0x100fe20000010821 */
[--C-:B------:R-:W-:Y:S01]  /*5c10*/  SHF.R.U32.HI R6, RZ, 0x10, R12.reuse ;  /* 0x00000010ff067819 */ /* 0x100fe2000001160c */
[--C-:B------:R-:W-:Y:S01]  /*5c20*/  FFMA.FTZ R183, R183, c[0x0][0x23c], -R33.reuse ;  /* 0x00008f00b7b77a23 */ /* 0x100fe20000010821 */
[----:B------:R-:W-:Y:S01]  /*5c30*/  LOP3.LUT R144, R144, R2, RZ, 0xc0, !PT ;  /* 0x0000000290907212 */ /* 0x000fe200078ec0ff */
[--C-:B------:R-:W-:Y:S01]  /*5c40*/  FFMA.FTZ R2, R21, c[0x0][0x23c], -R33.reuse ;  /* 0x00008f0015027a23 */ /* 0x100fe20000010821 */
[----:B----4-:R-:W-:Y:S01]  /*5c50*/  F2FP.PACK_AB R0, R181, R174 ;  /* 0x000000aeb500723e */ /* 0x010fe200000000ff */
[----:B------:R-:W-:Y:S01]  /*5c60*/  MUFU.EX2 R169, R169 ;  /* 0x000000a900a97308 */ /* 0x000fe20000000800 */
[----:B------:R-:W-:Y:S01]  /*5c70*/  SHF.R.U32.HI R5, RZ, 0x18, R12 ;  /* 0x00000018ff057819 */ /* 0x000fe2000001160c */
[--C-:B------:R-:W-:Y:S01]  /*5c80*/  FFMA.FTZ R184, R184, c[0x0][0x23c], -R33.reuse ;  /* 0x00008f00b8b87a23 */ /* 0x100fe20000010821 */
[----:B------:R-:W-:Y:S01]  /*5c90*/  LOP3.LUT R145, R145, R0, RZ, 0xc0, !PT ;  /* 0x0000000091917212 */ /* 0x000fe200078ec0ff */
[--C-:B------:R-:W-:Y:S01]  /*5ca0*/  FFMA.FTZ R185, R185, c[0x0][0x23c], -R33.reuse ;  /* 0x00008f00b9b97a23 */ /* 0x100fe20000010821 */
[----:B------:R-:W-:Y:S01]  /*5cb0*/  LOP3.LUT R0, R12, 0xffff, RZ, 0xc0, !PT ;  /* 0x0000ffff0c007812 */ /* 0x000fe200078ec0ff */
[----:B------:R-:W-:Y:S01]  /*5cc0*/  FFMA.FTZ R186, R186, c[0x0][0x23c], -R28 ;  /* 0x00008f00baba7a23 */ /* 0x000fe2000001081c */
[----:B--2---:R-:W-:Y:S01]  /*5cd0*/  F2FP.PACK_AB R146, R171, R175 ;  /* 0x000000afab92723e */ /* 0x004fe200000000ff */
[----:B------:R-:W2:Y:S01]  /*5ce0*/  MUFU.EX2 R2, R2 ;  /* 0x0000000200027308 */ /* 0x000ea20000000800 */
[----:B------:R-:W-:Y:S01]  /*5cf0*/  SHF.R.U32.HI R0, RZ, 0x8, R0 ;  /* 0x00000008ff007819 */ /* 0x000fe20000011600 */
[--C-:B------:R-:W-:Y:S01]  /*5d00*/  FFMA.FTZ R187, R187, c[0x0][0x23c], -R28.reuse ;  /* 0x00008f00bbbb7a23 */ /* 0x100fe2000001081c */
[----:B------:R-:W-:Y:S01]  /*5d10*/  LOP3.LUT R146, R4, R146, RZ, 0xc0, !PT ;  /* 0x0000009204927212 */ /* 0x000fe200078ec0ff */
[--C-:B------:R-:W-:Y:S01]  /*5d20*/  FFMA.FTZ R189, R189, c[0x0][0x23c], -R28.reuse ;  /* 0x00008f00bdbd7a23 */ /* 0x100fe2000001081c */
[----:B------:R-:W-:Y:S01]  /*5d30*/  LOP3.LUT R4, R12, 0xff, RZ, 0xc0, !PT ;  /* 0x000000ff0c047812 */ /* 0x000fe200078ec0ff */
[----:B------:R-:W-:Y:S01]  /*5d40*/  FFMA.FTZ R188, R188, c[0x0][0x23c], -R28 ;  /* 0x00008f00bcbc7a23 */ /* 0x000fe2000001081c */
[----:B------:R-:W4:Y:S01]  /*5d50*/  LDSM.16.MT88.4 R12, [R210+0x10800] ;  /* 0x01080000d20c783b */ /* 0x000f220000004200 */
[----:B------:R-:W-:Y:S01]  /*5d60*/  MUFU.EX2 R173, R173 ;  /* 0x000000ad00ad7308 */ /* 0x000fe20000000800 */
[----:B------:R-:W-:Y:S01]  /*5d70*/  PRMT R4, R4, 0x5410, R0 ;  /* 0x0000541004047816 */ /* 0x000fe20000000000 */
[----:B------:R-:W-:Y:S01]  /*5d80*/  FFMA.FTZ R0, R23, c[0x0][0x23c], -R28 ;  /* 0x00008f0017007a23 */ /* 0x000fe2000001081c */
[--C-:B------:R-:W-:Y:S01]  /*5d90*/  SHF.R.U32.HI R21, RZ, 0x10, R20.reuse ;  /* 0x00000010ff157819 */ /* 0x100fe20000011614 */
[C---:B-1----:R-:W-:Y:S01]  /*5da0*/  HMMA.16816.F32 R36, R144.reuse, R40, RZ ;  /* 0x000000289024723c */ /* 0x042fe200000018ff */
[----:B------:R-:W-:Y:S01]  /*5db0*/  LOP3.LUT R22, R20, 0xffff, RZ, 0xc0, !PT ;  /* 0x0000ffff14167812 */ /* 0x000fe200078ec0ff */
[--C-:B------:R-:W-:Y:S01]  /*5dc0*/  HSET2.LE.AND R4, R4, R233.reuse, PT ;  /* 0x000000e904047233 */ /* 0x100fe20003803000 */
[----:B------:R-:W-:Y:S01]  /*5dd0*/  LOP3.LUT R6, R6, 0xff, RZ, 0xc0, !PT ;  /* 0x000000ff06067812 */ /* 0x000fe200078ec0ff */
[----:B------:R-:W1:Y:S01]  /*5de0*/  MUFU.EX2 R170, R170 ;  /* 0x000000aa00aa7308 */ /* 0x000e620000000800 */
[----:B------:R-:W-:Y:S01]  /*5df0*/  LOP3.LUT R7, R20, 0xff, RZ, 0xc0, !PT ;  /* 0x000000ff14077812 */ /* 0x000fe200078ec0ff */
[--C-:B------:R-:W-:Y:S01]  /*5e00*/  FFMA.FTZ R231, R35, c[0x0][0x23c], -R33.reuse ;  /* 0x00008f0023e77a23 */ /* 0x100fe20000010821 */
[----:B------:R-:W-:Y:S01]  /*5e10*/  SHF.R.U32.HI R20, RZ, 0x18, R20 ;  /* 0x00000018ff147819 */ /* 0x000fe20000011614 */
[C---:B------:R-:W-:Y:S01]  /*5e20*/  HMMA.16816.F32 R40, R144.reuse, R42, RZ ;  /* 0x0000002a9028723c */ /* 0x040fe200000018ff */
[----:B------:R-:W-:Y:S01]  /*5e30*/  LOP3.LUT R21, R21, 0xff, RZ, 0xc0, !PT ;  /* 0x000000ff15157812 */ /* 0x000fe200078ec0ff */
[----:B------:R-:W-:Y:S01]  /*5e40*/  FFMA.FTZ R191, R191, c[0x0][0x23c], -R33 ;  /* 0x00008f00bfbf7a23 */ /* 0x000fe20000010821 */
[----:B------:R-:W-:Y:S01]  /*5e50*/  SHF.R.U32.HI R22, RZ, 0x8, R22 ;  /* 0x00000008ff167819 */ /* 0x000fe20000011616 */
[----:B------:R-:W-:Y:S01]  /*5e60*/  MUFU.EX2 R168, R168 ;  /* 0x000000a800a87308 */ /* 0x000fe20000000800 */
[----:B------:R-:W-:Y:S01]  /*5e70*/  PRMT R6, R6, 0x5410, R5 ;  /* 0x0000541006067816 */ /* 0x000fe20000000005 */
[----:B------:R-:W-:Y:S01]  /*5e80*/  FFMA.FTZ R190, R190, c[0x0][0x23c], -R33 ;  /* 0x00008f00bebe7a23 */ /* 0x000fe20000010821 */
[----:B------:R-:W-:Y:S01]  /*5e90*/  PRMT R5, R21, 0x5410, R20 ;  /* 0x0000541015057816 */ /* 0x000fe20000000014 */
[C---:B---3--:R-:W-:Y:S01]  /*5ea0*/  HMMA.16816.F32 R148, R144.reuse, R8, RZ ;  /* 0x000000089094723c */ /* 0x048fe200000018ff */
[----:B------:R-:W-:Y:S01]  /*5eb0*/  PRMT R7, R7, 0x5410, R22 ;  /* 0x0000541007077816 */ /* 0x000fe20000000016 */
[----:B------:R-:W-:Y:S01]  /*5ec0*/  FADD.FTZ R176, R177, R176 ;  /* 0x000000b0b1b07221 */ /* 0x000fe20000010000 */
[----:B--2---:R-:W-:Y:S01]  /*5ed0*/  F2FP.PACK_AB R20, R2, R169 ;  /* 0x000000a90214723e */ /* 0x004fe200000000ff */
[----:B------:R-:W2:Y:S01]  /*5ee0*/  MUFU.EX2 R0, R0 ;  /* 0x0000000000007308 */ /* 0x000ea20000000800 */
[--C-:B------:R-:W-:Y:S01]  /*5ef0*/  HSET2.LE.AND R5, R5, R233.reuse, PT ;  /* 0x000000e905057233 */ /* 0x100fe20003803000 */
[----:B------:R-:W-:Y:S01]  /*5f00*/  FADD.FTZ R174, R174, R181 ;  /* 0x000000b5aeae7221 */ /* 0x000fe20000010000 */
[--C-:B------:R-:W-:Y:S01]  /*5f10*/  HSET2.LE.AND R8, R6, R233.reuse, PT ;  /* 0x000000e906087233 */ /* 0x100fe20003803000 */
[----:B------:R-:W-:Y:S01]  /*5f20*/  LOP3.LUT R6, R4, R20, RZ, 0xc0, !PT ;  /* 0x0000001404067212 */ /* 0x000fe200078ec0ff */
[----:B------:R-:W-:Y:S01]  /*5f30*/  HSET2.LE.AND R4, R7, R233, PT ;  /* 0x000000e907047233 */ /* 0x000fe20003803000 */
[----:B-1----:R-:W-:Y:S01]  /*5f40*/  F2FP.PACK_AB R20, R170, R173 ;  /* 0x000000adaa14723e */ /* 0x002fe200000000ff */
[----:B------:R-:W-:Y:S01]  /*5f50*/  HMMA.16816.F32 R160, R144, R156, RZ ;  /* 0x0000009c90a0723c */ /* 0x000fe200000018ff */
[----:B------:R-:W-:Y:S01]  /*5f60*/  MUFU.EX2 R180, R180 ;  /* 0x000000b400b47308 */ /* 0x000fe20000000800 */
[----:B------:R-:W-:Y:S01]  /*5f70*/  FADD.FTZ R175, R175, R176 ;  /* 0x000000b0afaf7221 */ /* 0x000fe20000010000 */
[----:B------:R-:W-:Y:S01]  /*5f80*/  LOP3.LUT R4, R4, R20, RZ, 0xc0, !PT ;  /* 0x0000001404047212 */ /* 0x000fe200078ec0ff */
[----:B------:R-:W-:-:S02]  /*5f90*/  FADD.FTZ R179, R179, R174 ;  /* 0x000000aeb3b37221 */ /* 0x000fc40000010000 */
[----:B------:R-:W-:Y:S02]  /*5fa0*/  FADD.FTZ R175, R171, R175 ;  /* 0x000000afabaf7221 */ /* 0x000fe40000010000 */
[C---:B------:R-:W-:Y:S01]  /*5fb0*/  HMMA.16816.F32 R156, R144.reuse, R158, RZ ;  /* 0x0000009e909c723c */ /* 0x040fe200000018ff */
[----:B------:R-:W1:Y:S01]  /*5fc0*/  MUFU.EX2 R178, R178 ;  /* 0x000000b200b27308 */ /* 0x000e620000000800 */
[----:B--2---:R-:W-:Y:S01]  /*5fd0*/  F2FP.PACK_AB R9, R0, R168 ;  /* 0x000000a80009723e */ /* 0x004fe200000000ff */
[----:B------:R-:W-:Y:S02]  /*5fe0*/  FADD.FTZ R179, R172, R179 ;  /* 0x000000b3acb37221 */ /* 0x000fe40000010000 */
[----:B------:R-:W-:Y:S01]  /*5ff0*/  FADD.FTZ R173, R173, R175 ;  /* 0x000000afadad7221 */ /* 0x000fe20000010000 */
[----:B------:R-:W-:Y:S02]  /*6000*/  LOP3.LUT R7, R8, R9, RZ, 0xc0, !PT ;  /* 0x0000000908077212 */ /* 0x000fe400078ec0ff */
[----:B------:R-:W-:Y:S01]  /*6010*/  HMMA.16816.F32 R44, R144, R48, RZ ;  /* 0x00000030902c723c */ /* 0x000fe200000018ff */
[----:B------:R-:W-:Y:S01]  /*6020*/  MUFU.EX2 R182, R182 ;  /* 0x000000b600b67308 */ /* 0x000fe20000000800 */
[----:B------:R-:W-:-:S04]  /*6030*/  FADD.FTZ R173, R170, R173 ;  /* 0x000000adaaad7221 */ /* 0x000fc80000010000 */
[----:B------:R-:W-:Y:S02]  /*6040*/  FADD.FTZ R169, R169, R173 ;  /* 0x000000ada9a97221 */ /* 0x000fe40000010000 */
[C---:B------:R-:W-:Y:S01]  /*6050*/  HMMA.16816.F32 R52, R144.reuse, R56, RZ ;  /* 0x000000389034723c */ /* 0x040fe200000018ff */
[----:B-1----:R-:W-:Y:S01]  /*6060*/  F2FP.PACK_AB R20, R178, R180 ;  /* 0x000000b4b214723e */ /* 0x002fe200000000ff */
[----:B------:R-:W1:Y:S01]  /*6070*/  MUFU.EX2 R183, R183 ;  /* 0x000000b700b77308 */ /* 0x000e620000000800 */
[----:B------:R-:W-:Y:S02]  /*6080*/  FADD.FTZ R180, R180, R179 ;  /* 0x000000b3b4b47221 */ /* 0x000fe40000010000 */
[----:B------:R-:W-:Y:S01]  /*6090*/  LOP3.LUT R5, R5, R20, RZ, 0xc0, !PT ;  /* 0x0000001405057212 */ /* 0x000fe200078ec0ff */
[----:B------:R-:W-:Y:S01]  /*60a0*/  FADD.FTZ R169, R2, R169 ;  /* 0x000000a902a97221 */ /* 0x000fe20000010000 */
[----:B------:R-:W2:Y:S01]  /*60b0*/  LDSM.16.MT88.4 R20, [R209+0x12800] ;  /* 0x01280000d114783b */ /* 0x000ea20000004200 */
[----:B------:R-:W-:Y:S01]  /*60c0*/  HMMA.16816.F32 R60, R144, R64, RZ ;  /* 0x00000040903c723c */ /* 0x000fe200000018ff */
[----:B------:R-:W-:Y:S01]  /*60d0*/  FADD.FTZ R180, R178, R180 ;  /* 0x000000b4b2b47221 */ /* 0x000fe20000010000 */
[----:B------:R-:W-:Y:S03]  /*60e0*/  MUFU.EX2 R184, R184 ;  /* 0x000000b800b87308 */ /* 0x000fe60000000800 */
[----:B------:R-:W-:-:S03]  /*60f0*/  FADD.FTZ R168, R168, R180 ;  /* 0x000000b4a8a87221 */ /* 0x000fc60000010000 */
[C---:B------:R-:W-:Y:S01]  /*6100*/  HMMA.16816.F32 R68, R144.reuse, R72, RZ ;  /* 0x000000489044723c */ /* 0x040fe200000018ff */
[----:B------:R-:W-:Y:S01]  /*6110*/  FADD.FTZ R168, R0, R168 ;  /* 0x000000a800a87221 */ /* 0x000fe20000010000 */
        /* <DEDUP_REMOVED lines=30> */
[----:B------:R-:W-:Y:S01]  /*6300*/  HMMA.16816.F32 R144, R144, R10, RZ ;  /* 0x0000000a9090723c */ /* 0x000fe200000018ff */
[----:B------:R-:W1:Y:S07]  /*6310*/  LDSM.16.MT88.4 R8, [R209+0x10800] ;  /* 0x01080000d108783b */ /* 0x000e6e0000004200 */
[C---:B----4-:R-:W-:Y:S08]  /*6320*/  HMMA.16816.F32 R36, R4.reuse, R12, R36 ;  /* 0x0000000c0424723c */ /* 0x050ff00000001824 */
[C---:B------:R-:W-:Y:S01]  /*6330*/  HMMA.16816.F32 R40, R4.reuse, R14, R40 ;  /* 0x0000000e0428723c */ /* 0x040fe20000001828 */
[----:B------:R-:W4:Y:S07]  /*6340*/  LDSM.16.MT88.4 R12, [R210+0x12800] ;  /* 0x01280000d20c783b */ /* 0x000f2e0000004200 */
[C---:B------:R-:W-:Y:S08]  /*6350*/  HMMA.16816.F32 R160, R4.reuse, R16, R160 ;  /* 0x0000001004a0723c */ /* 0x040ff000000018a0 */
[C---:B------:R-:W-:Y:S01]  /*6360*/  HMMA.16816.F32 R156, R4.reuse, R18, R156 ;  /* 0x00000012049c723c */ /* 0x040fe2000000189c */
[----:B------:R-:W3:Y:S07]  /*6370*/  LDSM.16.MT88.4 R16, [R212+0x12800] ;  /* 0x01280000d410783b */ /* 0x000eee0000004200 */
[C---:B--2---:R-:W-:Y:S08]  /*6380*/  HMMA.16816.F32 R76, R4.reuse, R20, R76 ;  /* 0x00000014044c723c */ /* 0x044ff0000000184c */
[C---:B-1----:R-:W-:Y:S08]  /*6390*/  HMMA.16816.F32 R44, R4.reuse, R8, R44 ;  /* 0x00000008042c723c */ /* 0x042ff0000000182c */
[C---:B------:R-:W-:Y:S01]  /*63a0*/  HMMA.16816.F32 R48, R4.reuse, R10, R48 ;  /* 0x0000000a0430723c */ /* 0x040fe20000001830 */
[----:B------:R-:W1:Y:S07]  /*63b0*/  LDSM.16.MT88.4 R8, [R208+0x12800] ;  /* 0x01280000d008783b */ /* 0x000e6e0000004200 */
[C---:B----4-:R-:W-:Y:S08]  /*63c0*/  HMMA.16816.F32 R68, R4.reuse, R12, R68 ;  /* 0x0000000c0444723c */ /* 0x050ff00000001844 */
[C---:B------:R-:W-:Y:S01]  /*63d0*/  HMMA.16816.F32 R72, R4.reuse, R14, R72 ;  /* 0x0000000e0448723c */ /* 0x040fe20000001848 */
[----:B------:R-:W2:Y:S07]  /*63e0*/  LDSM.16.MT88.4 R12, [R212+0x14800] ;  /* 0x01480000d40c783b */ /* 0x000eae0000004200 */
[C---:B---3--:R-:W-:Y:S08]  /*63f0*/  HMMA.16816.F32 R60, R4.reuse, R16, R60 ;  /* 0x00000010043c723c */ /* 0x048ff0000000183c */
[C---:B------:R-:W-:Y:S01]  /*6400*/  HMMA.16816.F32 R64, R4.reuse, R18, R64 ;  /* 0x000000120440723c */ /* 0x040fe20000001840 */
[----:B------:R-:W3:Y:S07]  /*6410*/  LDSM.16.MT88.4 R16, [R210+0x14800] ;  /* 0x01480000d210783b */ /* 0x000eee0000004200 */
        /* <DEDUP_REMOVED lines=8> */
[C---:B---3--:R-:W-:Y:S07]  /*64a0*/  HMMA.16816.F32 R100, R4.reuse, R16, R100 ;  /* 0x000000100464723c */ /* 0x048fee0000001864 */
[----:B------:R-:W-:Y:S01]  /*64b0*/  IMAD.U32 R16, RZ, RZ, UR36 ;  /* 0x00000024ff107e24 */ /* 0x000fe2000f8e00ff */
[----:B------:R-:W-:Y:S04]  /*64c0*/  HMMA.16816.F32 R104, R4, R18, R104 ;  /* 0x000000120468723c */ /* 0x000fe80000001868 */
[----:B------:R-:W-:-:S02]  /*64d0*/  LOP3.LUT R238, R239, UR35, R16, 0x96, !PT ;  /* 0x00000023efee7c12 */ /* 0x000fc4000f8e9610 */
[----:B------:R-:W3:Y:S02]  /*64e0*/  LDSM.16.MT88.4 R16, [R210+0x16800] ;  /* 0x01680000d210783b */ /* 0x000ee40000004200 */
[----:B----4-:R-:W-:Y:S01]  /*64f0*/  HMMA.16816.F32 R108, R4, R20, R108 ;  /* 0x00000014046c723c */ /* 0x010fe2000000186c */
[----:B------:R-:W-:-:S05]  /*6500*/  IMAD.WIDE.U32 R238, R238, -0x326172a9, RZ ;  /* 0xcd9e8d57eeee7825 */ /* 0x000fca00078e00ff */
[----:B------:R-:W-:Y:S02]  /*6510*/  LOP3.LUT R236, R239, UR5, R236, 0x96, !PT ;  /* 0x00000005efec7c12 */ /* 0x000fe4000f8e96ec */
[----:B------:R-:W-:Y:S01]  /*6520*/  LOP3.LUT R20, R235, UR15, R238, 0x96, !PT ;  /* 0x0000000feb147c12 */ /* 0x000fe2000f8e96ee */
[----:B-1----:R-:W-:Y:S02]  /*6530*/  HMMA.16816.F32 R116, R4, R8, R116 ;  /* 0x000000080474723c */ /* 0x002fe40000001874 */
[----:B------:R-:W-:-:S04]  /*6540*/  IMAD.WIDE.U32 R236, R236, -0x2daee0ad, RZ ;  /* 0xd2511f53ecec7825 */ /* 0x000fc800078e00ff */
[----:B------:R-:W-:Y:S01]  /*6550*/  IMAD.WIDE.U32 R20, R20, -0x2daee0ad, RZ ;  /* 0xd2511f5314147825 */ /* 0x000fe200078e00ff */
[----:B------:R-:W-:Y:S01]  /*6560*/  LOP3.LUT R232, R237, UR14, R232, 0x96, !PT ;  /* 0x0000000eede87c12 */ /* 0x000fe2000f8e96e8 */
[----:B------:R-:W-:Y:S01]  /*6570*/  HMMA.16816.F32 R120, R4, R10, R120 ;  /* 0x0000000a0478723c */ /* 0x000fe20000001878 */
[----:B------:R-:W1:Y:S02]  /*6580*/  LDSM.16.MT88.4 R8, [R209+0x16800] ;  /* 0x01680000d108783b */ /* 0x000e640000004200 */
[----:B------:R-:W-:-:S05]  /*6590*/  LOP3.LUT R236, R21, UR12, R236, 0x96, !PT ;  /* 0x0000000c15ec7c12 */ /* 0x000fca000f8e96ec */
[----:B--2---:R-:W-:Y:S01]  /*65a0*/  HMMA.16816.F32 R124, R4, R12, R124 ;  /* 0x0000000c047c723c */ /* 0x004fe2000000187c */
[----:B------:R-:W-:-:S06]  /*65b0*/  IMAD.WIDE.U32 R236, R236, -0x326172a9, RZ ;  /* 0xcd9e8d57ecec7825 */ /* 0x000fcc00078e00ff */
[----:B------:R-:W-:Y:S01]  /*65c0*/  IMAD.WIDE.U32 R12, R232, -0x326172a9, RZ ;  /* 0xcd9e8d57e80c7825 */ /* 0x000fe200078e00ff */
[C---:B------:R-:W-:Y:S03]  /*65d0*/  HMMA.16816.F32 R128, R4.reuse, R14, R128 ;  /* 0x0000000e0480723c */ /* 0x040fe60000001880 */
[----:B------:R-:W-:Y:S01]  /*65e0*/  FFMA.FTZ R232, R32, c[0x0][0x23c], -R28 ;  /* 0x00008f0020e87a23 */ /* 0x000fe2000001081c */
[----:B------:R-:W-:Y:S02]  /*65f0*/  LOP3.LUT R234, R13, UR13, R234, 0x96, !PT ;  /* 0x0000000d0dea7c12 */ /* 0x000fe4000f8e96ea */
[----:B------:R-:W-:Y:S02]  /*6600*/  LOP3.LUT R235, R237, UR11, R12, 0x96, !PT ;  /* 0x0000000bedeb7c12 */ /* 0x000fe4000f8e960c */
[----:B------:R-:W2:Y:S01]  /*6610*/  LDSM.16.MT88.4 R12, [R208+0x16800] ;  /* 0x01680000d00c783b */ /* 0x000ea20000004200 */
[----:B------:R-:W-:Y:S01]  /*6620*/  IMAD.WIDE.U32 R238, R234, -0x2daee0ad, RZ ;  /* 0xd2511f53eaee7825 */ /* 0x000fe200078e00ff */
[----:B---3--:R-:W-:Y:S01]  /*6630*/  HMMA.16816.F32 R132, R4, R16, R132 ;  /* 0x000000100484723c */ /* 0x008fe20000001884 */
[----:B------:R-:W3:Y:S02]  /*6640*/  MUFU.EX2 R232, R232 ;  /* 0x000000e800e87308 */ /* 0x000ee40000000800 */
[----:B------:R-:W-:-:S05]  /*6650*/  IMAD.WIDE.U32 R234, R235, -0x2daee0ad, RZ ;  /* 0xd2511f53ebea7825 */ /* 0x000fca00078e00ff */
[----:B------:R-:W-:Y:S01]  /*6660*/  LOP3.LUT R16, R235, UR8, R238, 0x96, !PT ;  /* 0x00000008eb107c12 */ /* 0x000fe2000f8e96ee */
[C---:B------:R-:W-:Y:S01]  /*6670*/  HMMA.16816.F32 R136, R4.reuse, R18, R136 ;  /* 0x000000120488723c */ /* 0x040fe20000001888 */
[----:B------:R-:W-:Y:S01]  /*6680*/  LOP3.LUT R238, R239, UR10, R20, 0x96, !PT ;  /* 0x0000000aefee7c12 */ /* 0x000fe2000f8e9614 */
[----:B------:R-:W-:Y:S02]  /*6690*/  FFMA.FTZ R235, R34, c[0x0][0x23c], -R33 ;  /* 0x00008f0022eb7a23 */ /* 0x000fe40000010821 */
[----:B------:R-:W-:Y:S02]  /*66a0*/  LDSM.16.MT88.4 R32, [R212+0x11800] ;  /* 0x01180000d420783b */ /* 0x000fe40000004200 */
[----:B------:R-:W-:Y:S02]  /*66b0*/  IMAD.WIDE.U32 R238, R238, -0x326172a9, RZ ;  /* 0xcd9e8d57eeee7825 */ /* 0x000fe400078e00ff */
[----:B-1----:R-:W-:Y:S01]  /*66c0*/  HMMA.16816.F32 R140, R4, R10, R140 ;  /* 0x0000000a048c723c */ /* 0x002fe2000000188c */
[----:B------:R-:W-:Y:S01]  /*66d0*/  MUFU.EX2 R235, R235 ;  /* 0x000000eb00eb7308 */ /* 0x000fe20000000800 */
[----:B------:R-:W-:Y:S01]  /*66e0*/  IMAD.WIDE.U32 R18, R16, -0x326172a9, RZ ;  /* 0xcd9e8d5710127825 */ /* 0x000fe200078e00ff */
[----:B------:R-:W-:-:S04]  /*66f0*/  LOP3.LUT R236, R239, UR9, R236, 0x96, !PT ;  /* 0x00000009efec7c12 */ /* 0x000fc8000f8e96ec */
[----:B------:R-:W-:Y:S01]  /*6700*/  LOP3.LUT R21, R19, UR7, R238, 0x96, !PT ;  /* 0x0000000713157c12 */ /* 0x000fe2000f8e96ee */
[C---:B------:R-:W-:Y:S01]  /*6710*/  HMMA.16816.F32 R112, R4.reuse, R22, R112 ;  /* 0x000000160470723c */ /* 0x040fe20000001870 */
[----:B------:R-:W-:Y:S01]  /*6720*/  SHF.R.U32.HI R20, RZ, 0x10, R18 ;  /* 0x00000010ff147819 */ /* 0x000fe20000011612 */
[----:B------:R-:W-:Y:S01]  /*6730*/  IMAD.WIDE.U32 R236, R236, -0x2daee0ad, RZ ;  /* 0xd2511f53ecec7825 */ /* 0x000fe200078e00ff */
[C---:B------:R-:W-:Y:S02]  /*6740*/  LOP3.LUT R11, R21.reuse, 0xffff, RZ, 0xc0, !PT ;  /* 0x0000ffff150b7812 */ /* 0x040fe400078ec0ff */
[----:B------:R-:W-:Y:S02]  /*6750*/  LOP3.LUT R10, R21, 0xff, RZ, 0xc0, !PT ;  /* 0x000000ff150a7812 */ /* 0x000fe400078ec0ff */
[----:B------:R-:W-:Y:S01]  /*6760*/  SHF.R.U32.HI R22, RZ, 0x10, R21 ;  /* 0x00000010ff167819 */ /* 0x000fe20000011615 */
[----:B------:R-:W-:Y:S01]  /*6770*/  HMMA.16816.F32 R152, R4, R8, R152 ;  /* 0x000000080498723c */ /* 0x000fe20000001898 */
[----:B------:R-:W-:-:S02]  /*6780*/  SHF.R.U32.HI R23, RZ, 0x8, R11 ;  /* 0x00000008ff177819 */ /* 0x000fc4000001160b */
[----:B------:R-:W-:Y:S02]  /*6790*/  LOP3.LUT R16, R18, 0xffff, RZ, 0xc0, !PT ;  /* 0x0000ffff12107812 */ /* 0x000fe400078ec0ff */
[----:B------:R-:W-:Y:S02]  /*67a0*/  LOP3.LUT R20, R20, 0xff, RZ, 0xc0, !PT ;  /* 0x000000ff14147812 */ /* 0x000fe400078ec0ff */
[----:B------:R-:W-:Y:S01]  /*67b0*/  SHF.R.U32.HI R8, RZ, 0x18, R18 ;  /* 0x00000018ff087819 */ /* 0x000fe20000011612 */
[----:B--2---:R-:W-:Y:S01]  /*67c0*/  HMMA.16816.F32 R148, R4, R12, R148 ;  /* 0x0000000c0494723c */ /* 0x004fe20000001894 */
[----:B------:R-:W-:Y:S02]  /*67d0*/  SHF.R.U32.HI R21, RZ, 0x18, R21 ;  /* 0x00000018ff157819 */ /* 0x000fe40000011615 */
[----:B------:R-:W-:Y:S02]  /*67e0*/  LOP3.LUT R22, R22, 0xff, RZ, 0xc0, !PT ;  /* 0x000000ff16167812 */ /* 0x000fe400078ec0ff */
[----:B------:R-:W-:-:S02]  /*67f0*/  PRMT R10, R10, 0x5410, R23 ;  /* 0x000054100a0a7816 */ /* 0x000fc40000000017 */
[----:B------:R-:W-:Y:S01]  /*6800*/  LOP3.LUT R9, R18, 0xff, RZ, 0xc0, !PT ;  /* 0x000000ff12097812 */ /* 0x000fe200078ec0ff */
[C---:B------:R-:W-:Y:S01]  /*6810*/  HMMA.16816.F32 R52, R4.reuse, R24, R52 ;  /* 0x000000180434723c */ /* 0x040fe20000001834 */
[----:B------:R-:W-:Y:S01]  /*6820*/  SHF.R.U32.HI R16, RZ, 0x8, R16 ;  /* 0x00000008ff107819 */ /* 0x000fe20000011610 */
[--C-:B------:R-:W-:Y:S01]  /*6830*/  HSET2.LE.AND R10, R10, R233.reuse, PT ;  /* 0x000000e90a0a7233 */ /* 0x100fe20003803000 */
[----:B------:R-:W-:Y:S02]  /*6840*/  PRMT R11, R20, 0x5410, R8 ;  /* 0x00005410140b7816 */ /* 0x000fe40000000008 */
[----:B------:R-:W-:Y:S02]  /*6850*/  PRMT R8, R22, 0x5410, R21 ;  /* 0x0000541016087816 */ /* 0x000fe40000000015 */
[----:B------:R-:W-:Y:S01]  /*6860*/  PRMT R9, R9, 0x5410, R16 ;  /* 0x0000541009097816 */ /* 0x000fe20000000010 */
[C---:B------:R-:W-:Y:S01]  /*6870*/  HMMA.16816.F32 R56, R4.reuse, R26, R56 ;  /* 0x0000001a0438723c */ /* 0x040fe20000001838 */
[----:B------:R-:W-:Y:S01]  /*6880*/  F2FP.PACK_AB R12, R183, R182 ;  /* 0x000000b6b70c723e */ /* 0x000fe200000000ff */
[--C-:B------:R-:W-:Y:S01]  /*6890*/  HSET2.LE.AND R13, R8, R233.reuse, PT ;  /* 0x000000e9080d7233 */ /* 0x100fe20003803000 */
[----:B------:R-:W-:Y:S01]  /*68a0*/  F2FP.PACK_AB R24, R187, R186 ;  /* 0x000000babb18723e */ /* 0x000fe200000000ff */
[----:B------:R-:W1:Y:S01]  /*68b0*/  LDSM.16.MT88.4 R16, [R212+0x11000] ;  /* 0x01100000d410783b */ /* 0x000e620000004200 */
[----:B------:R-:W-:Y:S01]  /*68c0*/  LOP3.LUT R8, R10, R12, RZ, 0xc0, !PT ;  /* 0x0000000c0a087212 */ /* 0x000fe200078ec0ff */
[--C-:B------:R-:W-:Y:S01]  /*68d0*/  HSET2.LE.AND R10, R9, R233.reuse, PT ;  /* 0x000000e9090a7233 */ /* 0x100fe20003803000 */
[----:B------:R-:W-:Y:S01]  /*68e0*/  F2FP.PACK_AB R12, R185, R184 ;  /* 0x000000b8b90c723e */ /* 0x000fe200000000ff */
[----:B------:R-:W-:Y:S01]  /*68f0*/  HMMA.16816.F32 R144, R4, R14, R144 ;  /* 0x0000000e0490723c */ /* 0x000fe20000001890 */
[----:B------:R-:W-:Y:S01]  /*6900*/  LOP3.LUT R9, R13, R24, RZ, 0xc0, !PT ;  /* 0x000000180d097212 */ /* 0x000fe200078ec0ff */
[----:B------:R-:W-:Y:S01]  /*6910*/  LDSM.16.MT88.4 R4, [R208+0x11000] ;  /* 0x01100000d004783b */ /* 0x000fe20000004200 */
[----:B------:R-:W-:Y:S01]  /*6920*/  LOP3.LUT R10, R10, R12, RZ, 0xc0, !PT ;  /* 0x0000000c0a0a7212 */ /* 0x000fe200078ec0ff */
[----:B------:R-:W-:Y:S01]  /*6930*/  HSET2.LE.AND R11, R11, R233, PT ;  /* 0x000000e90b0b7233 */ /* 0x000fe20003803000 */
[----:B-----5:R-:W-:Y:S01]  /*6940*/  F2FP.PACK_AB R24, R188, R189 ;  /* 0x000000bdbc18723e */ /* 0x020fe200000000ff */
[----:B------:R-:W2:Y:S01]  /*6950*/  LDSM.16.MT88.4 R12, [R209+0x11000] ;  /* 0x01100000d10c783b */ /* 0x000ea20000004200 */
[----:B------:R-:W-:-:S02]  /*6960*/  FADD.FTZ R182, R182, R169 ;  /* 0x000000a9b6b67221 */ /* 0x000fc40000010000 */
[----:B------:R-:W-:Y:S01]  /*6970*/  LOP3.LUT R11, R11, R24, RZ, 0xc0, !PT ;  /* 0x000000180b0b7212 */ /* 0x000fe200078ec0ff */
[----:B------:R-:W4:Y:S01]  /*6980*/  LDSM.16.MT88.4 R20, [R210+0x11000] ;  /* 0x01100000d214783b */ /* 0x000f220000004200 */
[----:B------:R-:W-:Y:S02]  /*6990*/  FADD.FTZ R186, R186, R168 ;  /* 0x000000a8baba7221 */ /* 0x000fe40000010000 */
[----:B------:R-:W-:Y:S01]  /*69a0*/  FADD.FTZ R182, R183, R182 ;  /* 0x000000b6b7b67221 */ /* 0x000fe20000010000 */
[----:B------:R-:W-:Y:S01]  /*69b0*/  LDSM.16.MT88.4 R24, [R210+0x15000] ;  /* 0x01500000d218783b */ /* 0x000fe20000004200 */
[----:B------:R-:W-:Y:S02]  /*69c0*/  FADD.FTZ R186, R187, R186 ;  /* 0x000000babbba7221 */ /* 0x000fe40000010000 */
[----:B------:R-:W-:Y:S02]  /*69d0*/  FADD.FTZ R184, R184, R182 ;  /* 0x000000b6b8b87221 */ /* 0x000fe40000010000 */
[----:B------:R-:W-:-:S02]  /*69e0*/  FADD.FTZ R189, R189, R186 ;  /* 0x000000babdbd7221 */ /* 0x000fc40000010000 */
[----:B------:R-:W-:Y:S02]  /*69f0*/  FADD.FTZ R184, R185, R184 ;  /* 0x000000b8b9b87221 */ /* 0x000fe40000010000 */
[----:B------:R-:W-:Y:S02]  /*6a00*/  FADD.FTZ R189, R188, R189 ;  /* 0x000000bdbcbd7221 */ /* 0x000fe40000010000 */
[----:B------:R-:W-:Y:S02]  /*6a10*/  FADD.FTZ R184, R191, R184 ;  /* 0x000000b8bfb87221 */ /* 0x000fe40000010000 */
[----:B---3--:R-:W-:Y:S02]  /*6a20*/  FADD.FTZ R189, R232, R189 ;  /* 0x000000bde8bd7221 */ /* 0x008fe40000010000 */
[----:B------:R-:W-:-:S04]  /*6a30*/  FADD.FTZ R184, R190, R184 ;  /* 0x000000b8beb87221 */ /* 0x000fc80000010000 */
[----:B------:R-:W-:Y:S01]  /*6a40*/  FADD.FTZ R184, R231, R184 ;  /* 0x000000b8e7b87221 */ /* 0x000fe20000010000 */
        /* <DEDUP_REMOVED lines=28> */
[C---:B---3--:R-:W-:Y:S08]  /*6c10*/  HMMA.16816.F32 R116, R8.reuse, R4, R116 ;  /* 0x000000040874723c */ /* 0x048ff00000001874 */
[C---:B------:R-:W-:Y:S01]  /*6c20*/  HMMA.16816.F32 R120, R8.reuse, R6, R120 ;  /* 0x000000060878723c */ /* 0x040fe20000001878 */
[----:B------:R-:W2:Y:S07]  /*6c30*/  LDSM.16.MT88.4 R4, [R209+0x17000] ;  /* 0x01700000d104783b */ /* 0x000eae0000004200 */
[C---:B------:R-:W-:Y:S01]  /*6c40*/  HMMA.16816.F32 R128, R8.reuse, R14, R128 ;  /* 0x0000000e0880723c */ /* 0x040fe20000001880 */
[----:B------:R-:W3:Y:S07]  /*6c50*/  LDSM.16.MT88.4 R12, [R208+0x17000] ;  /* 0x01700000d00c783b */ /* 0x000eee0000004200 */
[C---:B------:R-:W-:Y:S08]  /*6c60*/  HMMA.16816.F32 R100, R8.reuse, R24, R100 ;  /* 0x000000180864723c */ /* 0x040ff00000001864 */
[C---:B------:R-:W-:Y:S01]  /*6c70*/  HMMA.16816.F32 R104, R8.reuse, R26, R104 ;  /* 0x0000001a0868723c */ /* 0x040fe20000001868 */
[----:B------:R-:W-:Y:S07]  /*6c80*/  LDSM.16.MT88.4 R24, [R209+0x11800] ;  /* 0x01180000d118783b */ /* 0x000fee0000004200 */
[C---:B----4-:R-:W-:Y:S07]  /*6c90*/  HMMA.16816.F32 R108, R8.reuse, R20, R108 ;  /* 0x00000014086c723c */ /* 0x050fee000000186c */
[----:B------:R-:W-:Y:S01]  /*6ca0*/  SHF.R.U32.HI R20, RZ, 0x10, R236 ;  /* 0x00000010ff147819 */ /* 0x000fe200000116ec */
[----:B------:R-:W-:Y:S03]  /*6cb0*/  HMMA.16816.F32 R112, R8, R22, R112 ;  /* 0x000000160870723c */ /* 0x000fe60000001870 */
[----:B------:R-:W-:-:S05]  /*6cc0*/  LOP3.LUT R20, R20, 0xff, RZ, 0xc0, !PT ;  /* 0x000000ff14147812 */ /* 0x000fca00078ec0ff */
[C---:B-1----:R-:W-:Y:S07]  /*6cd0*/  HMMA.16816.F32 R132, R8.reuse, R16, R132 ;  /* 0x000000100884723c */ /* 0x042fee0000001884 */
[----:B------:R-:W-:Y:S01]  /*6ce0*/  LOP3.LUT R16, R237, UR33, R234, 0x96, !PT ;  /* 0x00000021ed107c12 */ /* 0x000fe2000f8e96ea */
[----:B------:R-:W-:Y:S01]  /*6cf0*/  HMMA.16816.F32 R136, R8, R18, R136 ;  /* 0x000000120888723c */ /* 0x000fe20000001888 */
[----:B------:R-:W-:Y:S01]  /*6d00*/  LOP3.LUT R17, R236, 0xff, RZ, 0xc0, !PT ;  /* 0x000000ffec117812 */ /* 0x000fe200078ec0ff */
[----:B------:R-:W-:Y:S01]  /*6d10*/  FFMA.FTZ R234, R31, c[0x0][0x23c], -R28 ;  /* 0x00008f001fea7a23 */ /* 0x000fe2000001081c */
[----:B------:R-:W-:-:S02]  /*6d20*/  LOP3.LUT R22, R16, 0xffff, RZ, 0xc0, !PT ;  /* 0x0000ffff10167812 */ /* 0x000fc400078ec0ff */
[----:B------:R-:W-:Y:S02]  /*6d30*/  LOP3.LUT R21, R16, 0xff, RZ, 0xc0, !PT ;  /* 0x000000ff10157812 */ /* 0x000fe400078ec0ff */
[----:B------:R-:W-:Y:S01]  /*6d40*/  LOP3.LUT R18, R236, 0xffff, RZ, 0xc0, !PT ;  /* 0x0000ffffec127812 */ /* 0x000fe200078ec0ff */
[C---:B--2---:R-:W-:Y:S01]  /*6d50*/  HMMA.16816.F32 R152, R8.reuse, R4, R152 ;  /* 0x000000040898723c */ /* 0x044fe20000001898 */
[----:B------:R-:W-:Y:S01]  /*6d60*/  SHF.R.U32.HI R19, RZ, 0x18, R236 ;  /* 0x00000018ff137819 */ /* 0x000fe200000116ec */
[--C-:B------:R-:W-:Y:S01]  /*6d70*/  FFMA.FTZ R237, R30, c[0x0][0x23c], -R28.reuse ;  /* 0x00008f001eed7a23 */ /* 0x100fe2000001081c */
[----:B------:R-:W1:Y:S01]  /*6d80*/  MUFU.EX2 R234, R234 ;  /* 0x000000ea00ea7308 */ /* 0x000e620000000800 */
[----:B------:R-:W-:Y:S01]  /*6d90*/  FFMA.FTZ R236, R29, c[0x0][0x23c], -R28 ;  /* 0x00008f001dec7a23 */ /* 0x000fe2000001081c */
[----:B------:R-:W-:Y:S01]  /*6da0*/  SHF.R.U32.HI R22, RZ, 0x8, R22 ;  /* 0x00000008ff167819 */ /* 0x000fe20000011616 */
[----:B------:R-:W-:Y:S01]  /*6db0*/  LDSM.16.MT88.4 R28, [R210+0x11800] ;  /* 0x01180000d21c783b */ /* 0x000fe20000004200 */
[----:B------:R-:W-:Y:S01]  /*6dc0*/  SHF.R.U32.HI R4, RZ, 0x8, R18 ;  /* 0x00000008ff047819 */ /* 0x000fe20000011612 */
[----:B------:R-:W-:Y:S01]  /*6dd0*/  HMMA.16816.F32 R140, R8, R6, R140 ;  /* 0x00000006088c723c */ /* 0x000fe2000000188c */
[----:B------:R-:W-:-:S02]  /*6de0*/  SHF.R.U32.HI R5, RZ, 0x10, R16 ;  /* 0x00000010ff057819 */ /* 0x000fc40000011610 */
[----:B------:R-:W-:Y:S01]  /*6df0*/  MUFU.EX2 R237, R237 ;  /* 0x000000ed00ed7308 */ /* 0x000fe20000000800 */
[----:B------:R-:W-:Y:S02]  /*6e00*/  PRMT R17, R17, 0x5410, R4 ;  /* 0x0000541011117816 */ /* 0x000fe40000000004 */
[----:B------:R-:W-:Y:S02]  /*6e10*/  SHF.R.U32.HI R18, RZ, 0x18, R16 ;  /* 0x00000018ff127819 */ /* 0x000fe40000011610 */
[----:B---3--:R-:W-:Y:S01]  /*6e20*/  HMMA.16816.F32 R148, R8, R12, R148 ;  /* 0x0000000c0894723c */ /* 0x008fe20000001894 */
[----:B------:R-:W-:Y:S01]  /*6e30*/  LOP3.LUT R5, R5, 0xff, RZ, 0xc0, !PT ;  /* 0x000000ff05057812 */ /* 0x000fe200078ec0ff */
[----:B------:R-:W-:Y:S01]  /*6e40*/  HSET2.LE.AND R6, R17, R233, PT ;  /* 0x000000e911067233 */ /* 0x000fe20003803000 */
[----:B------:R-:W2:Y:S01]  /*6e50*/  MUFU.EX2 R236, R236 ;  /* 0x000000ec00ec7308 */ /* 0x000ea20000000800 */
[----:B------:R-:W-:Y:S01]  /*6e60*/  PRMT R16, R20, 0x5410, R19 ;  /* 0x0000541014107816 */ /* 0x000fe20000000013 */
[----:B-1----:R-:W-:Y:S01]  /*6e70*/  FADD.FTZ R189, R234, R189 ;  /* 0x000000bdeabd7221 */ /* 0x002fe20000010000 */
[----:B------:R-:W-:-:S02]  /*6e80*/  PRMT R4, R21, 0x5410, R22 ;  /* 0x0000541015047816 */ /* 0x000fc40000000016 */
[----:B------:R-:W-:Y:S01]  /*6e90*/  HMMA.16816.F32 R144, R8, R14, R144 ;  /* 0x0000000e0890723c */ /* 0x000fe20000001890 */
[----:B------:R-:W1:Y:S01]  /*6ea0*/  LDSM.16.MT88.4 R12, [R212+0x13800] ;  /* 0x01380000d40c783b */ /* 0x000e620000004200 */
[----:B------:R-:W-:Y:S01]  /*6eb0*/  PRMT R5, R5, 0x5410, R18 ;  /* 0x0000541005057816 */ /* 0x000fe20000000012 */
[--C-:B------:R-:W-:Y:S01]  /*6ec0*/  HSET2.LE.AND R4, R4, R233.reuse, PT ;  /* 0x000000e904047233 */ /* 0x100fe20003803000 */
[----:B------:R-:W-:Y:S01]  /*6ed0*/  F2FP.PACK_AB R7, R235, R231 ;  /* 0x000000e7eb07723e */ /* 0x000fe200000000ff */
[----:B------:R-:W3:Y:S01]  /*6ee0*/  LDSM.16.MT88.4 R8, [R209+0x13800] ;  /* 0x01380000d108783b */ /* 0x000ee20000004200 */
[----:B------:R-:W-:Y:S01]  /*6ef0*/  F2FP.PACK_AB R18, R190, R191 ;  /* 0x000000bfbe12723e */ /* 0x000fe200000000ff */
[--C-:B------:R-:W-:Y:S01]  /*6f00*/  HSET2.LE.AND R5, R5, R233.reuse, PT ;  /* 0x000000e905057233 */ /* 0x100fe20003803000 */
[----:B------:R-:W-:Y:S01]  /*6f10*/  LOP3.LUT R6, R6, R7, RZ, 0xc0, !PT ;  /* 0x0000000706067212 */ /* 0x000fe200078ec0ff */
[----:B------:R-:W-:Y:S01]  /*6f20*/  HSET2.LE.AND R7, R16, R233, PT ;  /* 0x000000e910077233 */ /* 0x000fe20003803000 */
[----:B------:R-:W-:Y:S01]  /*6f30*/  F2FP.PACK_AB R17, R234, R232 ;  /* 0x000000e8ea11723e */ /* 0x000fe200000000ff */
[----:B------:R-:W4:Y:S01]  /*6f40*/  LDSM.16.MT88.4 R20, [R208+0x11800] ;  /* 0x01180000d014783b */ /* 0x000f220000004200 */
[----:B--2---:R-:W-:Y:S01]  /*6f50*/  F2FP.PACK_AB R16, R236, R237 ;  /* 0x000000edec10723e */ /* 0x004fe200000000ff */
[----:B------:R-:W-:Y:S01]  /*6f60*/  FADD.FTZ R189, R237, R189 ;  /* 0x000000bdedbd7221 */ /* 0x000fe20000010000 */
[----:B------:R-:W-:Y:S01]  /*6f70*/  LOP3.LUT R4, R4, R18, RZ, 0xc0, !PT ;  /* 0x0000001204047212 */ /* 0x000fe200078ec0ff */
[----:B------:R-:W-:Y:S01]  /*6f80*/  FADD.FTZ R235, R235, R184 ;  /* 0x000000b8ebeb7221 */ /* 0x000fe20000010000 */
[----:B------:R-:W-:Y:S01]  /*6f90*/  LOP3.LUT R5, R5, R17, RZ, 0xc0, !PT ;  /* 0x0000001105057212 */ /* 0x000fe200078ec0ff */
[----:B------:R-:W-:Y:S01]  /*6fa0*/  FADD.FTZ R234, R236, R189 ;  /* 0x000000bdecea7221 */ /* 0x000fe20000010000 */
[----:B------:R-:W-:-:S02]  /*6fb0*/  LOP3.LUT R7, R7, R16, RZ, 0xc0, !PT ;  /* 0x0000001007077212 */ /* 0x000fc400078ec0ff */
[----:B------:R-:W2:Y:S05]  /*6fc0*/  LDSM.16.MT88.4 R16, [R210+0x13800] ;  /* 0x01380000d210783b */ /* 0x000eaa0000004200 */
[C---:B------:R-:W-:Y:S08]  /*6fd0*/  HMMA.16816.F32 R160, R4.reuse, R32, R160 ;  /* 0x0000002004a0723c */ /* 0x040ff000000018a0 */
        /* <DEDUP_REMOVED lines=11> */
[C---:B------:R-:W-:Y:S08]  /*7090*/  HMMA.16816.F32 R44, R4.reuse, R24, R44 ;  /* 0x00000018042c723c */ /* 0x040ff0000000182c */
        /* <DEDUP_REMOVED lines=37> */
[----:B------:R-:W-:Y:S01]  /*72f0*/  IMAD.MOV.U32 R4, RZ, RZ, R242 ;  /* 0x000000ffff047224 */ /* 0x000fe200078e00f2 */
[----:B------:R-:W-:Y:S01]  /*7300*/  ISETP.GE.AND P4, PT, R221, c[0x0][0x220], PT ;  /* 0x00008800dd007a0c */ /* 0x000fe20003f86270 */
[----:B------:R-:W-:Y:S01]  /*7310*/  IMAD.MOV.U32 R5, RZ, RZ, R241 ;  /* 0x000000ffff057224 */ /* 0x000fe200078e00f1 */
[----:B------:R-:W-:Y:S01]  /*7320*/  UIMAD UR4, UR5, UR19, UR4 ;  /* 0x00000013050472a4 */ /* 0x000fe2000f8e0204 */
[----:B------:R-:W-:Y:S01]  /*7330*/  ISETP.GE.AND P3, PT, R220, c[0x0][0x220], PT ;  /* 0x00008800dc007a0c */ /* 0x000fe20003f66270 */
[----:B------:R-:W-:Y:S01]  /*7340*/  UISETP.GE.AND UP0, UPT, UR6, 0x3, UPT ;  /* 0x000000030600788c */ /* 0x000fe2000bf06270 */
[----:B------:R-:W-:-:S05]  /*7350*/  IMAD.WIDE.U32 R16, R16, UR19, R4 ;  /* 0x0000001310107c25 */ /* 0x000fca000f8e0004 */
[----:B------:R-:W-:Y:S02]  /*7360*/  IADD3 R4, R17, UR4, RZ ;  /* 0x0000000411047c10 */ /* 0x000fe4000fffe0ff */
[C---:B------:R-:W-:Y:S02]  /*7370*/  @!P6 LEA R14, P2, R16.reuse, c[0x0][0x170], 0x1 ;  /* 0x00005c00100eea11 */ /* 0x040fe400078408ff */
        /* <DEDUP_REMOVED lines=10> */
[C---:B------:R-:W-:Y:S02]  /*7420*/  @!P4 LEA.HI.X R9, R16.reuse, c[0x0][0x174], R4, 0x1, P0 ;  /* 0x00005d001009ca11 */ /* 0x040fe400000f0c04 */
[----:B------:R-:W-:Y:S01]  /*7430*/  @!P3 LEA R6, P1, R16, c[0x0][0x170], 0x1 ;  /* 0x00005c001006ba11 */ /* 0x000fe200078208ff */
[----:B------:R-:W-:Y:S01]  /*7440*/  @P5 STS.128 [R219+0x12000], RZ ;  /* 0x012000ffdb005388 */ /* 0x000fe20000000c00 */
[----:B------:R-:W-:Y:S02]  /*7450*/  IADD3.X R2, R4, UR20, RZ, P2, !PT ;  /* 0x0000001404027c10 */ /* 0x000fe400097fe4ff */
[C---:B------:R-:W-:Y:S01]  /*7460*/  @!P6 LEA R12, P0, R0.reuse, c[0x0][0x170], 0x1 ;  /* 0x00005c00000cea11 */ /* 0x040fe200078008ff */
[----:B------:R-:W-:Y:S01]  /*7470*/  @!PT LDS RZ, [RZ] ;  /* 0x00000000fffff984 */ /* 0x000fe20000000800 */
[----:B------:R-:W-:Y:S01]  /*7480*/  @!PT LDS RZ, [RZ] ;  /* 0x00000000fffff984 */ /* 0x000fe20000000800 */
[----:B------:R-:W-:Y:S01]  /*7490*/  @!PT LDS RZ, [RZ] ;  /* 0x00000000fffff984 */ /* 0x000fe20000000800 */
[----:B------:R2:W-:Y:S01]  /*74a0*/  @!P5 LDGSTS.E.BYPASS.LTC128B.128 [R219+0x12000], [R10.64+0x80] ;  /* 0x120000800adbdfae */ /* 0x0005e2000b901d5a */
[----:B------:R-:W-:-:S02]  /*74b0*/  @!P5 LEA R20, P2, R0, c[0x0][0x170], 0x1 ;  /* 0x00005c000014da11 */ /* 0x000fc400078408ff */
[----:B------:R-:W-:Y:S01]  /*74c0*/  @!P3 LEA.HI.X R7, R16, c[0x0][0x174], R4, 0x1, P1 ;  /* 0x00005d001007ba11 */ /* 0x000fe200008f0c04 */
[----:B------:R-:W-:Y:S01]  /*74d0*/  @P4 STS.128 [R219+0x14000], RZ ;  /* 0x014000ffdb004388 */ /* 0x000fe20000000c00 */
[C-C-:B------:R-:W-:Y:S02]  /*74e0*/  @!P6 LEA.HI.X R13, R0.reuse, c[0x0][0x174], R2.reuse, 0x1, P0 ;  /* 0x00005d00000dea11 */ /* 0x140fe400000f0c02 */
[C---:B------:R-:W-:Y:S01]  /*74f0*/  @!P4 LEA R18, P1, R0.reuse, c[0x0][0x170], 0x1 ;  /* 0x00005c000012ca11 */ /* 0x040fe200078208ff */
[----:B------:R-:W-:Y:S01]  /*7500*/  @!PT LDS RZ, [RZ] ;  /* 0x00000000fffff984 */ /* 0x000fe20000000800 */
[----:B------:R-:W-:Y:S01]  /*7510*/  @!PT LDS RZ, [RZ] ;  /* 0x00000000fffff984 */ /* 0x000fe20000000800 */
[----:B------:R-:W-:Y:S01]  /*7520*/  @!PT LDS RZ, [RZ] ;  /* 0x00000000fffff984 */ /* 0x000fe20000000800 */
[----:B------:R2:W-:Y:S01]  /*7530*/  @!P4 LDGSTS.E.BYPASS.LTC128B.128 [R219+0x14000], [R8.64+0x100] ;  /* 0x1400010008dbcfae */ /* 0x0005e2000b901d5a */
        /* <DEDUP_REMOVED lines=8> */
[----:B------:R3:W-:Y:S01]  /*75c0*/  @!P3 LDGSTS.E.BYPASS.LTC128B.128 [R219+0x16000], [R6.64+0x180] ;  /* 0x1600018006dbbfae */ /* 0x0007e2000b901d5a */
[----:B------:R-:W-:Y:S02]  /*75d0*/  @!P3 LEA.HI.X R17, R0, c[0x0][0x174], R2, 0x1, P0 ;  /* 0x00005d000011ba11 */ /* 0x000fe400000f0c02 */
[----:B------:R-:W-:Y:S01]  /*75e0*/  IADD3.X R2, R2, UR20, RZ, P2, !PT ;  /* 0x0000001402027c10 */ /* 0x000fe200097fe4ff */
[----:B------:R-:W-:Y:S01]  /*75f0*/  @P6 STS.128 [R219+0x10800], RZ ;  /* 0x010800ffdb006388 */ /* 0x000fe20000000c00 */
[C---:B------:R-:W-:Y:S02]  /*7600*/  @!P6 LEA R28, P0, R4.reuse, c[0x0][0x170], 0x1 ;  /* 0x00005c00041cea11 */ /* 0x040fe400078008ff */
[C---:B------:R-:W-:Y:S01]  /*7610*/  @!P5 LEA R26, P2, R4.reuse, c[0x0][0x170], 0x1 ;  /* 0x00005c00041ada11 */ /* 0x040fe200078408ff */
[----:B------:R-:W-:Y:S01]  /*7620*/  @!PT LDS RZ, [RZ] ;  /* 0x00000000fffff984 */ /* 0x000fe20000000800 */
[----:B------:R-:W-:Y:S01]  /*7630*/  @!PT LDS RZ, [RZ] ;  /* 0x00000000fffff984 */ /* 0x000fe20000000800 */
[----:B------:R-:W-:Y:S01]  /*7640*/  @!PT LDS RZ, [RZ] ;  /* 0x00000000fffff984 */ /* 0x000fe20000000800 */
[----:B------:R1:W-:Y:S01]  /*7650*/  @!P6 LDGSTS.E.BYPASS.LTC128B.128 [R219+0x10800], [R12.64] ;  /* 0x108000000cdbefae */ /* 0x0003e2000b901d5a */
        /* <DEDUP_REMOVED lines=9> */
[C---:B------:R-:W-:Y:S02]  /*76f0*/  IADD3 R0, P2, R4.reuse, UR21, RZ ;  /* 0x0000001504007c10 */ /* 0x040fe4000ff5e0ff */
[C-C-:B------:R-:W-:Y:S01]  /*7700*/  @!P4 LEA.HI.X R25, R4.reuse, c[0x0][0x174], R2.reuse, 0x1, P1 ;  /* 0x00005d000419ca11 */ /* 0x140fe200008f0c02 */
[----:B------:R-:W-:Y:S01]  /*7710*/  @P4 STS.128 [R219+0x14800], RZ ;  /* 0x014800ffdb004388 */ /* 0x000fe20000000c00 */
[----:B------:R-:W-:-:S02]  /*7720*/  @!P3 LEA.HI.X R23, R4, c[0x0][0x174], R2, 0x1, P0 ;  /* 0x00005d000417ba11 */ /* 0x000fc400000f0c02 */
[----:B------:R-:W-:Y:S01]  /*7730*/  IADD3.X R2, R2, UR20, RZ, P2, !PT ;  /* 0x0000001402027c10 */ /* 0x000fe200097fe4ff */
[----:B------:R-:W-:Y:S01]  /*7740*/  @!PT LDS RZ, [RZ] ;  /* 0x00000000fffff984 */ /* 0x000fe20000000800 */
[----:B------:R-:W-:Y:S01]  /*7750*/  @!PT LDS RZ, [RZ] ;  /* 0x00000000fffff984 */ /* 0x000fe20000000800 */
[----:B------:R-:W-:Y:S01]  /*7760*/  @!PT LDS RZ, [RZ] ;  /* 0x00000000fffff984 */ /* 0x000fe20000000800 */
[----:B------:R5:W-:Y:S01]  /*7770*/  @!P4 LDGSTS.E.BYPASS.LTC128B.128 [R219+0x14800], [R18.64+0x100] ;  /* 0x1480010012dbcfae */ /* 0x000be2000b901d5a */
[C---:B------:R-:W-:Y:S02]  /*7780*/  @!P6 LEA R34, P0, R0.reuse, c[0x0][0x170], 0x1 ;  /* 0x00005c000022ea11 */ /* 0x040fe400078008ff */
        /* <DEDUP_REMOVED lines=64> */
[----:B------:R-:W1:Y:S04]  /*7b90*/  S2R R0, SR_TID.X ;  /* 0x0000000000007919 */ /* 0x000e680000002100 */
[----:B------:R-:W0:Y:S01]  /*7ba0*/  LDGDEPBAR ;  /* 0x00000000000079af */ /* 0x000e220000000000 */
[C---:B--2---:R-:W-:Y:S08]  /*7bb0*/  HMMA.16816.F32 R168, R24.reuse, R32, RZ ;  /* 0x0000002018a8723c */ /* 0x044ff000000018ff */
[C---:B------:R-:W-:Y:S08]  /*7bc0*/  HMMA.16816.F32 R172, R24.reuse, R174, RZ ;  /* 0x000000ae18ac723c */ /* 0x040ff000000018ff */
[----:B---3--:R-:W-:Y:S01]  /*7bd0*/  HMMA.16816.F32 R8, R24, R4, RZ ;  /* 0x000000041808723c */ /* 0x008fe200000018ff */
[----:B-1----:R-:W-:-:S02]  /*7be0*/  IMAD.SHL.U32 R2, R0, 0x2, RZ ;  /* 0x0000000200027824 */ /* 0x002fc400078e00ff */
[----:B------:R-:W-:-:S03]  /*7bf0*/  IMAD.U32 R0, RZ, RZ, UR7 ;  /* 0x00000007ff007e24 */ /* 0x000fc6000f8e00ff */
[----:B------:R-:W-:Y:S02]  /*7c00*/  LOP3.LUT R2, R2, 0x6, RZ, 0xc0, !PT ;  /* 0x0000000602027812 */ /* 0x000fe400078ec0ff */
[----:B------:R-:W-:Y:S03]  /*7c10*/  HMMA.16816.F32 R4, R24, R6, RZ ;  /* 0x000000061804723c */ /* 0x000fe600000018ff */
[----:B------:R-:W-:-:S05]  /*7c20*/  IMAD R0, R0, 0x40, R2 ;  /* 0x0000004000007824 */ /* 0x000fca00078e0202 */
[----:B------:R-:W-:Y:S01]  /*7c30*/  HMMA.16816.F32 R32, R24, R34, RZ ;  /* 0x000000221820723c */ /* 0x000fe200000018ff */
[----:B------:R-:W-:-:S04]  /*7c40*/  IADD3 R2, R0, 0x1, RZ ;  /* 0x0000000100027810 */ /* 0x000fc80007ffe0ff */
[C---:B------:R-:W-:Y:S02]  /*7c50*/  ISETP.GE.AND P2, PT, R2.reuse, R230, PT ;  /* 0x000000e60200720c */ /* 0x040fe40003f46270 */
[----:B------:R-:W-:Y:S01]  /*7c60*/  ISETP.GE.AND P1, PT, R2, R223, PT ;  /* 0x000000df0200720c */ /* 0x000fe20003f26270 */
[----:B------:R-:W-:Y:S01]  /*7c70*/  HMMA.16816.F32 R28, R24, R20, RZ ;  /* 0x00000014181c723c */ /* 0x000fe200000018ff */
[----:B------:R-:W-:-:S07]  /*7c80*/  IADD3 R2, R0, 0x9, RZ ;  /* 0x0000000900027810 */ /* 0x000fce0007ffe0ff */
        /* <DEDUP_REMOVED lines=26> */
[----:B------:R-:W3:Y:S04]  /*7e30*/  LDSM.16.M88.4 R184, [R204+0x1800] ;  /* 0x00180000ccb8783b */ /* 0x000ee80000000200 */
[----:B------:R-:W-:Y:S03]  /*7e40*/  LDSM.16.M88.4 R20, [R218+0x2000] ;  /* 0x00200000da14783b */ /* 0x000fe60000000200 */
[C---:B-----5:R-:W-:Y:S08]  /*7e50*/  HMMA.16816.F32 R8, R16.reuse, R12, R8 ;  /* 0x0000000c1008723c */ /* 0x060ff00000001808 */
        /* <DEDUP_REMOVED lines=162> */
[----:B------:R-:W-:Y:S02]  /*8880*/  ISETP.GE.AND P1, PT, R2, R230, PT ;  /* 0x000000e60200720c */ /* 0x000fe40003f26270 */
[----:B------:R-:W-:Y:S02]  /*8890*/  FSEL R4, R4, -INF , !P0 ;  /* 0xff80000004047808 */ /* 0x000fe40004000000 */
[----:B------:R-:W-:Y:S01]  /*88a0*/  IADD3 R12, R0, 0x10, RZ ;  /* 0x00000010000c7810 */ /* 0x000fe20007ffe0ff */
[----:B------:R-:W-:Y:S01]  /*88b0*/  BAR.SYNC.DEFER_BLOCKING 0x0 ;  /* 0x0000000000007b1d */ /* 0x000fe20000010000 */
[----:B------:R-:W-:Y:S01]  /*88c0*/  ISETP.GE.AND P0, PT, R2, R223, PT ;  /* 0x000000df0200720c */ /* 0x000fe20003f06270 */
[----:B------:R-:W-:Y:S01]  /*88d0*/  HMMA.16816.F32 R24, R236, R182, R24 ;  /* 0x000000b6ec18723c */ /* 0x000fe20000001818 */
[----:B------:R-:W-:-:S02]  /*88e0*/  IADD3 R2, R0, 0x11, RZ ;  /* 0x0000001100027810 */ /* 0x000fc40007ffe0ff */
[----:B------:R-:W-:Y:S02]  /*88f0*/  FSEL R5, R5, -INF , !P1 ;  /* 0xff80000005057808 */ /* 0x000fe40004800000 */
[----:B------:R-:W-:Y:S02]  /*8900*/  FSEL R6, R6, -INF , !P2 ;  /* 0xff80000006067808 */ /* 0x000fe40005000000 */
[C---:B------:R-:W-:Y:S01]  /*8910*/  ISETP.GE.AND P1, PT, R12.reuse, R223, PT ;  /* 0x000000df0c00720c */ /* 0x040fe20003f26270 */
[----:B--2---:R-:W-:Y:S01]  /*8920*/  HMMA.16816.F32 R168, R20, R184, R168 ;  /* 0x000000b814a8723c */ /* 0x004fe200000018a8 */
[----:B------:R-:W-:Y:S02]  /*8930*/  FSEL R7, R7, -INF , !P0 ;  /* 0xff80000007077808 */ /* 0x000fe40004000000 */
[-C--:B------:R-:W-:Y:S02]  /*8940*/  ISETP.GE.AND P2, PT, R12, R230.reuse, PT ;  /* 0x000000e60c00720c */ /* 0x080fe40003f46270 */
[----:B------:R-:W-:-:S02]  /*8950*/  ISETP.GE.AND P0, PT, R2, R230, PT ;  /* 0x000000e60200720c */ /* 0x000fc40003f06270 */
[----:B------:R-:W-:Y:S01]  /*8960*/  IADD3 R12, R0, 0x18, RZ ;  /* 0x00000018000c7810 */ /* 0x000fe20007ffe0ff */
[C---:B------:R-:W-:Y:S01]  /*8970*/  HMMA.16816.F32 R32, R20.reuse, R186, R32 ;  /* 0x000000ba1420723c */ /* 0x040fe20000001820 */
[----:B------:R-:W-:Y:S02]  /*8980*/  FSEL R182, R178, -INF , !P1 ;  /* 0xff800000b2b67808 */ /* 0x000fe40004800000 */
[----:B------:R-:W-:Y:S02]  /*8990*/  FSEL R180, R176, -INF , !P2 ;  /* 0xff800000b0b47808 */ /* 0x000fe40005000000 */
[----:B------:R-:W-:Y:S02]  /*89a0*/  FSEL R178, R177, -INF , !P0 ;  /* 0xff800000b1b27808 */ /* 0x000fe40004000000 */
[----:B------:R-:W-:Y:S01]  /*89b0*/  ISETP.GE.AND P2, PT, R2, R223, PT ;  /* 0x000000df0200720c */ /* 0x000fe20003f46270 */
[----:B---3--:R-:W-:Y:S01]  /*89c0*/  HMMA.16816.F32 R28, R20, R16, R28 ;  /* 0x00000010141c723c */ /* 0x008fe2000000181c */
[----:B------:R-:W-:-:S02]  /*89d0*/  ISETP.GE.AND P1, PT, R12, R230, PT ;  /* 0x000000e60c00720c */ /* 0x000fc40003f26270 */
[----:B------:R-:W-:Y:S02]  /*89e0*/  ISETP.GE.AND P0, PT, R12, R223, PT ;  /* 0x000000df0c00720c */ /* 0x000fe40003f06270 */
[C---:B------:R-:W-:Y:S02]  /*89f0*/  IADD3 R2, R0.reuse, 0x19, RZ ;  /* 0x0000001900027810 */ /* 0x040fe40007ffe0ff */
[----:B------:R-:W-:Y:S01]  /*8a00*/  IADD3 R12, R0, 0x20, RZ ;  /* 0x00000020000c7810 */ /* 0x000fe20007ffe0ff */
[----:B------:R-:W-:Y:S01]  /*8a10*/  HMMA.16816.F32 R24, R20, R18, R24 ;  /* 0x000000121418723c */ /* 0x000fe20000001818 */
        /* <DEDUP_REMOVED lines=25> */
[----:B------:R-:W-:Y:S02]  /*8bb0*/  ISETP.GE.AND P2, PT, R2, R223, PT ;  /* 0x000000df0200720c */ /* 0x000fe40003f46270 */
[----:B------:R-:W-:-:S02]  /*8bc0*/  ISETP.GE.AND P1, PT, R12, R230, PT ;  /* 0x000000e60c00720c */ /* 0x000fc40003f26270 */
[----:B------:R-:W-:Y:S02]  /*8bd0*/  ISETP.GE.AND P0, PT, R12, R223, PT ;  /* 0x000000df0c00720c */ /* 0x000fe40003f06270 */
[C---:B------:R-:W-:Y:S02]  /*8be0*/  IADD3 R2, R0.reuse, 0x31, RZ ;  /* 0x0000003100027810 */ /* 0x040fe40007ffe0ff */
[----:B------:R-:W-:Y:S02]  /*8bf0*/  IADD3 R12, R0, 0x38, RZ ;  /* 0x00000038000c7810 */ /* 0x000fe40007ffe0ff */
[----:B------:R-:W-:Y:S02]  /*8c00*/  FSEL R187, R35, -INF , !P2 ;  /* 0xff80000023bb7808 */ /* 0x000fe40005000000 */
[----:B------:R-:W-:Y:S02]  /*8c10*/  FSEL R177, R28, -INF , !P1 ;  /* 0xff8000001cb17808 */ /* 0x000fe40004800000 */
[----:B------:R-:W-:-:S02]  /*8c20*/  FSEL R32, R30, -INF , !P0 ;  /* 0xff8000001e207808 */ /* 0x000fc40004000000 */
[CC--:B------:R-:W-:Y:S02]  /*8c30*/  ISETP.GE.AND P2, PT, R2.reuse, R230.reuse, PT ;  /* 0x000000e60200720c */ /* 0x0c0fe40003f46270 */
[----:B------:R-:W-:Y:S02]  /*8c40*/  ISETP.GE.AND P1, PT, R2, R223, PT ;  /* 0x000000df0200720c */ /* 0x000fe40003f26270 */
[-C--:B------:R-:W-:Y:S02]  /*8c50*/  ISETP.GE.AND P0, PT, R12, R230.reuse, PT ;  /* 0x000000e60c00720c */ /* 0x080fe40003f06270 */
[----:B------:R-:W-:Y:S02]  /*8c60*/  IADD3 R2, R0, 0x39, RZ ;  /* 0x0000003900027810 */ /* 0x000fe40007ffe0ff */
[----:B------:R-:W-:Y:S02]  /*8c70*/  FSEL R34, R24, -INF , !P0 ;  /* 0xff80000018227808 */ /* 0x000fe40004000000 */
[----:B------:R-:W-:-:S02]  /*8c80*/  ISETP.GE.AND P0, PT, R2, R230, PT ;  /* 0x000000e60200720c */ /* 0x000fc40003f06270 */
[----:B------:R-:W-:Y:S02]  /*8c90*/  FSEL R176, R29, -INF , !P2 ;  /* 0xff8000001db07808 */ /* 0x000fe40005000000 */
[----:B------:R-:W-:Y:S02]  /*8ca0*/  FSEL R33, R25, -INF , !P0 ;  /* 0xff80000019217808 */ /* 0x000fe40004000000 */
[----:B------:R-:W-:Y:S02]  /*8cb0*/  PLOP3.LUT P0, PT, PT, PT, UP0, 0x80, 0x0 ;  /* 0x000000000000781c */ /* 0x000fe40003f0f008 */
[----:B------:R-:W-:Y:S02]  /*8cc0*/  FSEL R31, R31, -INF , !P1 ;  /* 0xff8000001f1f7808 */ /* 0x000fe40004800000 */
[----:B------:R-:W-:Y:S02]  /*8cd0*/  ISETP.GE.AND P2, PT, R12, R223, PT ;  /* 0x000000df0c00720c */ /* 0x000fe40003f46270 */
[----:B------:R-:W-:-:S02]  /*8ce0*/  ISETP.GE.AND P1, PT, R0, R230, PT ;  /* 0x000000e60000720c */ /* 0x000fc40003f26270 */
[----:B------:R-:W-:Y:S02]  /*8cf0*/  FSEL R28, R26, -INF , !P2 ;  /* 0xff8000001a1c7808 */ /* 0x000fe40005000000 */
        /* <DEDUP_REMOVED lines=73> */
[----:B------:R-:W-:Y:S02]  /*9190*/  @!P3 LEA.HI.X R15, R0, c[0x0][0x16c], R2, 0x1, P2 ;  /* 0x00005b00000fba11 */ /* 0x000fe400010f0c02 */
[----:B------:R-:W-:Y:S02]  /*91a0*/  IADD3.X R2, R2, UR16, RZ, P1, !PT ;  /* 0x0000001002027c10 */ /* 0x000fe40008ffe4ff */
[C---:B---3--:R-:W-:Y:S01]  /*91b0*/  @!P6 LEA R20, P2, R8.reuse, c[0x0][0x168], 0x1 ;  /* 0x00005a000814ea11 */ /* 0x048fe200078408ff */
[----:B------:R-:W-:Y:S01]  /*91c0*/  @!PT LDS RZ, [RZ] ;  /* 0x00000000fffff984 */ /* 0x000fe20000000800 */
[----:B------:R-:W-:Y:S01]  /*91d0*/  @!PT LDS RZ, [RZ] ;  /* 0x00000000fffff984 */ /* 0x000fe20000000800 */
[----:B------:R-:W-:Y:S01]  /*91e0*/  @!PT LDS RZ, [RZ] ;  /* 0x00000000fffff984 */ /* 0x000fe20000000800 */
[----:B------:R2:W-:Y:S03]  /*91f0*/  @!P3 LDGSTS.E.BYPASS.LTC128B.128 [R219+0xe800], [R14.64+0x180] ;  /* 0x0e8001800edbbfae */ /* 0x0005e6000b901d5a */
[C---:B------:R-:W-:Y:S01]  /*9200*/  @!P6 LEA.HI.X R21, R8.reuse, c[0x0][0x16c], R2, 0x1, P2 ;  /* 0x00005b000815ea11 */ /* 0x040fe200010f0c02 */
[----:B------:R1:W-:Y:S01]  /*9210*/  @P6 STS.128 [R219+0x9000], RZ ;  /* 0x009000ffdb006388 */ /* 0x0003e20000000c00 */
        /* <DEDUP_REMOVED lines=27> */
[----:B------:R1:W-:Y:S01]  /*93d0*/  @!P3 LDGSTS.E.BYPASS.LTC128B.128 [R219+0xf000], [R14.64+0x180] ;  /* 0x0f0001800edbbfae */ /* 0x0003e2000b901d5a */
[C---:B------:R-:W-:Y:S02]  /*93e0*/  @!P5 LEA R22, P2, R0.reuse, c[0x0][0x168], 0x1 ;  /* 0x00005a000016da11 */ /* 0x040fe400078408ff */
        /* <DEDUP_REMOVED lines=27> */
.L_x_318:
[----:B------:R-:W-:Y:S05]  /*95a0*/  BSYNC B0 ;  /* 0x0000000000007941 */ /* 0x000fea0003800000 */
.L_x_317:
[----:B------:R-:W0:Y:S02]  /*95b0*/  LDGDEPBAR ;  /* 0x00000000000079af */ /* 0x000e240000000000 */
.L_x_316:
[----:B------:R-:W-:Y:S01]  /*95c0*/  FMNMX.FTZ R2, R164, R12, !PT ;  /* 0x0000000ca4027209 */ /* 0x000fe20007810000 */
[----:B------:R-:W-:Y:S01]  /*95d0*/  IMAD.WIDE.U32 R236, R166, -0x326172a9, RZ ;  /* 0xcd9e8d57a6ec7825 */ /* 0x000fe200078e00ff */
[----:B------:R-:W-:Y:S01]  /*95e0*/  FMNMX.FTZ R13, R3, R10, !PT ;  /* 0x0000000a030d7209 */ /* 0x000fe20007810000 */
[----:B------:R-:W-:Y:S01]  /*95f0*/  USHF.L.U32 UR4, UR7, 0x1, URZ ;  /* 0x0000000107047899 */ /* 0x000fe2000800063f */
[----:B------:R-:W-:Y:S01]  /*9600*/  FMNMX.FTZ R2, R9, R2, !PT ;  /* 0x0000000209027209 */ /* 0x000fe20007810000 */
[----:B------:R-:W-:Y:S01]  /*9610*/  IMAD.WIDE.U32 R238, R165, -0x2daee0ad, RZ ;  /* 0xd2511f53a5ee7825 */ /* 0x000fe200078e00ff */
[----:B------:R-:W-:Y:S01]  /*9620*/  FMNMX.FTZ R13, R11, R13, !PT ;  /* 0x0000000d0b0d7209 */ /* 0x000fe20007810000 */
[----:B------:R-:W-:Y:S01]  /*9630*/  UIADD3 UR5, UR34, -0x61c88647, URZ ;  /* 0x9e3779b922057890 */ /* 0x000fe2000fffe03f */
[----:B------:R-:W-:Y:S01]  /*9640*/  FMNMX.FTZ R2, R4, R2, !PT ;  /* 0x0000000204027209 */ /* 0x000fe20007810000 */
[----:B------:R-:W-:Y:S01]  /*9650*/  UIADD3 UR33, UR35, 0x646e171e, URZ ;  /* 0x646e171e23217890 */ /* 0x000fe2000fffe03f */
        /* <DEDUP_REMOVED lines=27> */
[----:B------:R-:W-:Y:S01]  /*9810*/  LOP3.LUT R26, R237, R167, RZ, 0x3c, !PT ;  /* 0x000000a7ed1a7212 */ /* 0x000fe200078e3cff */
[----:B------:R-:W2:Y:S01]  /*9820*/  SHFL.BFLY PT, R0, R2, 0x2, 0x1f ;  /* 0x0c401f0002007f89 */ /* 0x000ea200000e0000 */
[----:B-1----:R-:W-:Y:S01]  /*9830*/  MOV R14, UR4 ;  /* 0x00000004000e7c02 */ /* 0x002fe20008000f00 */
[----:B------:R-:W-:Y:S02]  /*9840*/  UIADD3 UR4, UR4, 0x1, URZ ;  /* 0x0000000104047890 */ /* 0x000fe4000fffe03f */
[----:B------:R-:W1:Y:S01]  /*9850*/  SHFL.BFLY PT, R8, R13, 0x2, 0x1f ;  /* 0x0c401f000d087f89 */ /* 0x000e6200000e0000 */
[----:B------:R-:W-:Y:S01]  /*9860*/  IMAD.WIDE.U32 R26, R26, -0x2daee0ad, RZ ;  /* 0xd2511f531a1a7825 */ /* 0x000fe200078e00ff */
[----:B------:R-:W-:-:S04]  /*9870*/  LOP3.LUT R14, R239, UR35, R14, 0x96, !PT ;  /* 0x00000023ef0e7c12 */ /* 0x000fc8000f8e960e */
[----:B------:R-:W-:Y:S01]  /*9880*/  LOP3.LUT R24, R27, UR31, R238, 0x96, !PT ;  /* 0x0000001f1b187c12 */ /* 0x000fe2000f8e96ee */
[----:B------:R-:W-:Y:S01]  /*9890*/  IMAD.WIDE.U32 R14, R14, -0x326172a9, RZ ;  /* 0xcd9e8d570e0e7825 */ /* 0x000fe200078e00ff */
[----:B------:R-:W-:Y:S01]  /*98a0*/  UIADD3 UR31, UR34, -0x4ab325aa, URZ ;  /* 0xb54cda56221f7890 */ /* 0x000fe2000fffe03f */
[----:B------:R-:W-:Y:S01]  /*98b0*/  MOV R238, UR4 ;  /* 0x0000000400ee7c02 */ /* 0x000fe20008000f00 */
[----:B------:R-:W-:Y:S01]  /*98c0*/  UMOV UR4, UR7 ;  /* 0x0000000700047c82 */ /* 0x000fe20008000000 */
[----:B------:R-:W-:Y:S02]  /*98d0*/  IMAD.WIDE.U32 R24, R24, -0x326172a9, RZ ;  /* 0xcd9e8d5718187825 */ /* 0x000fe400078e00ff */
[----:B------:R-:W-:-:S03]  /*98e0*/  LOP3.LUT R238, R239, UR35, R238, 0x96, !PT ;  /* 0x00000023efee7c12 */ /* 0x000fc6000f8e96ee */
[----:B------:R-:W-:Y:S02]  /*98f0*/  LOP3.LUT R18, R25, UR15, R14, 0x96, !PT ;  /* 0x0000000f19127c12 */ /* 0x000fe4000f8e960e */
[----:B------:R-:W-:Y:S01]  /*9900*/  IMAD.WIDE.U32 R238, R238, -0x326172a9, RZ ;  /* 0xcd9e8d57eeee7825 */ /* 0x000fe200078e00ff */
[----:B--2---:R-:W-:-:S03]  /*9910*/  FMNMX.FTZ R0, R2, R0, !PT ;  /* 0x0000000002007209 */ /* 0x004fc60007810000 */
[----:B------:R-:W-:Y:S01]  /*9920*/  IMAD.WIDE.U32 R18, R18, -0x2daee0ad, RZ ;  /* 0xd2511f5312127825 */ /* 0x000fe200078e00ff */
[----:B-1----:R-:W-:Y:S01]  /*9930*/  FMNMX.FTZ R8, R13, R8, !PT ;  /* 0x000000080d087209 */ /* 0x002fe20007810000 */
[----:B------:R-:W1:Y:S01]  /*9940*/  SHFL.BFLY PT, R2, R0, 0x1, 0x1f ;  /* 0x0c201f0000027f89 */ /* 0x000e6200000e0000 */
[--C-:B------:R-:W-:Y:S02]  /*9950*/  LOP3.LUT R13, R15, UR5, R236.reuse, 0x96, !PT ;  /* 0x000000050f0d7c12 */ /* 0x100fe4000f8e96ec */
[----:B------:R-:W-:-:S03]  /*9960*/  LOP3.LUT R236, R239, UR5, R236, 0x96, !PT ;  /* 0x00000005efec7c12 */ /* 0x000fc6000f8e96ec */
[----:B------:R-:W-:-:S04]  /*9970*/  IMAD.WIDE.U32 R20, R13, -0x2daee0ad, RZ ;  /* 0xd2511f530d147825 */ /* 0x000fc800078e00ff */
[----:B------:R-:W-:Y:S01]  /*9980*/  IMAD.WIDE.U32 R236, R236, -0x2daee0ad, RZ ;  /* 0xd2511f53ecec7825 */ /* 0x000fe200078e00ff */
[----:B------:R-:W-:Y:S02]  /*9990*/  LOP3.LUT R13, R21, UR14, R26, 0x96, !PT ;  /* 0x0000000e150d7c12 */ /* 0x000fe4000f8e961a */
[----:B------:R-:W-:Y:S02]  /*99a0*/  LOP3.LUT R20, R19, UR12, R20, 0x96, !PT ;  /* 0x0000000c13147c12 */ /* 0x000fe4000f8e9614 */
[----:B------:R-:W-:Y:S01]  /*99b0*/  LOP3.LUT R26, R237, UR14, R26, 0x96, !PT ;  /* 0x0000000eed1a7c12 */ /* 0x000fe2000f8e961a */
[----:B------:R-:W-:-:S04]  /*99c0*/  IMAD.WIDE.U32 R16, R13, -0x326172a9, RZ ;  /* 0xcd9e8d570d107825 */ /* 0x000fc800078e00ff */
[----:B------:R-:W-:Y:S01]  /*99d0*/  IMAD.WIDE.U32 R20, R20, -0x326172a9, RZ ;  /* 0xcd9e8d5714147825 */ /* 0x000fe200078e00ff */
[----:B-1----:R-:W-:-:S03]  /*99e0*/  FMNMX.FTZ R2, R0, R2, !PT ;  /* 0x0000000200027209 */ /* 0x002fc60007810000 */
[----:B------:R-:W-:Y:S01]  /*99f0*/  IMAD.WIDE.U32 R26, R26, -0x326172a9, RZ ;  /* 0xcd9e8d571a1a7825 */ /* 0x000fe200078e00ff */
[----:B------:R-:W1:Y:S01]  /*9a00*/  SHFL.BFLY PT, R0, R8, 0x1, 0x1f ;  /* 0x0c201f0008007f89 */ /* 0x000e6200000e0000 */
[----:B------:R-:W-:Y:S02]  /*9a10*/  LOP3.LUT R16, R21, UR11, R16, 0x96, !PT ;  /* 0x0000000b15107c12 */ /* 0x000fe4000f8e9610 */
[C---:B------:R-:W-:Y:S01]  /*9a20*/  FMUL.FTZ R35, R2.reuse, c[0x0][0x23c] ;  /* 0x00008f0002237a20 */ /* 0x040fe20000410000 */
[----:B------:R-:W-:-:S04]  /*9a30*/  FSETP.NEU.FTZ.AND P2, PT, R2, -INF , PT ;  /* 0xff8000000200780b */ /* 0x000fc80003f5d000 */
[----:B------:R-:W-:Y:S02]  /*9a40*/  FSEL R35, R35, RZ, P2 ;  /* 0x000000ff23237208 */ /* 0x000fe40001000000 */
[----:B------:R-:W-:-:S03]  /*9a50*/  FSEL R175, R2, RZ, P2 ;  /* 0x000000ff02af7208 */ /* 0x000fc60001000000 */
[--C-:B------:R-:W-:Y:S01]  /*9a60*/  FFMA.FTZ R173, R9, c[0x0][0x23c], -R35.reuse ;  /* 0x00008f0009ad7a23 */ /* 0x100fe20000010823 */
[--C-:B------:R-:W-:Y:S01]  /*9a70*/  LOP3.LUT R9, R17, UR13, R24.reuse, 0x96, !PT ;  /* 0x0000000d11097c12 */ /* 0x100fe2000f8e9618 */
[----:B------:R-:W-:Y:S01]  /*9a80*/  FFMA.FTZ R174, R12, c[0x0][0x23c], -R35 ;  /* 0x00008f000cae7a23 */ /* 0x000fe20000010823 */
[----:B------:R-:W-:Y:S01]  /*9a90*/  LOP3.LUT R24, R27, UR13, R24, 0x96, !PT ;  /* 0x0000000d1b187c12 */ /* 0x000fe2000f8e9618 */
[----:B------:R-:W-:Y:S02]  /*9aa0*/  IMAD.WIDE.U32 R16, R16, -0x2daee0ad, RZ ;  /* 0xd2511f5310107825 */ /* 0x000fe400078e00ff */
[----:B------:R-:W-:Y:S02]  /*9ab0*/  MUFU.EX2 R173, R173 ;  /* 0x000000ad00ad7308 */ /* 0x000fe40000000800 */
[----:B------:R-:W-:Y:S01]  /*9ac0*/  IMAD.WIDE.U32 R12, R9, -0x2daee0ad, RZ ;  /* 0xd2511f53090c7825 */ /* 0x000fe200078e00ff */
[----:B-1----:R-:W-:-:S03]  /*9ad0*/  FMNMX.FTZ R0, R8, R0, !PT ;  /* 0x0000000008007209 */ /* 0x002fc60007810000 */
[--C-:B------:R-:W-:Y:S01]  /*9ae0*/  FFMA.FTZ R172, R4, c[0x0][0x23c], -R35.reuse ;  /* 0x00008f0004ac7a23 */ /* 0x100fe20000010823 */
[----:B------:R-:W-:Y:S01]  /*9af0*/  LOP3.LUT R18, R13, UR10, R18, 0x96, !PT ;  /* 0x0000000a0d127c12 */ /* 0x000fe2000f8e9612 */
[----:B------:R-:W-:Y:S01]  /*9b00*/  FFMA.FTZ R171, R5, c[0x0][0x23c], -R35 ;  /* 0x00008f0005ab7a23 */ /* 0x000fe20000010823 */
[----:B------:R-:W-:Y:S01]  /*9b10*/  LOP3.LUT R4, R17, UR8, R12, 0x96, !PT ;  /* 0x0000000811047c12 */ /* 0x000fe2000f8e960c */
[C---:B------:R-:W-:Y:S01]  /*9b20*/  FMUL.FTZ R30, R0.reuse, c[0x0][0x23c] ;  /* 0x00008f00001e7a20 */ /* 0x040fe20000410000 */
[----:B------:R-:W-:Y:S01]  /*9b30*/  FSETP.NEU.FTZ.AND P1, PT, R0, -INF , PT ;  /* 0xff8000000000780b */ /* 0x000fe20003f3d000 */
[----:B------:R-:W-:Y:S01]  /*9b40*/  IMAD.WIDE.U32 R18, R18, -0x326172a9, RZ ;  /* 0xcd9e8d5712127825 */ /* 0x000fe200078e00ff */
[----:B------:R-:W1:Y:S02]  /*9b50*/  MUFU.EX2 R174, R174 ;  /* 0x000000ae00ae7308 */ /* 0x000e640000000800 */
[----:B------:R-:W-:Y:S01]  /*9b60*/  FSEL R30, R30, RZ, P1 ;  /* 0x000000ff1e1e7208 */ /* 0x000fe20000800000 */
[----:B------:R-:W-:-:S04]  /*9b70*/  IMAD.WIDE.U32 R4, R4, -0x326172a9, RZ ;  /* 0xcd9e8d5704047825 */ /* 0x000fc800078e00ff */
[----:B------:R-:W-:Y:S01]  /*9b80*/  FFMA.FTZ R170, R10, c[0x0][0x23c], -R30 ;  /* 0x00008f000aaa7a23 */ /* 0x000fe2000001081e */
[----:B------:R-:W-:Y:S01]  /*9b90*/  LOP3.LUT R13, R5, UR31, R18, 0x96, !PT ;  /* 0x0000001f050d7c12 */ /* 0x000fe2000f8e9612 */
[--C-:B------:R-:W-:Y:S01]  /*9ba0*/  FFMA.FTZ R169, R11, c[0x0][0x23c], -R30.reuse ;  /* 0x00008f000ba97a23 */ /* 0x100fe2000001081e */
[----:B------:R-:W-:Y:S01]  /*9bb0*/  LOP3.LUT R10, R4, 0xffff, RZ, 0xc0, !PT ;  /* 0x0000ffff040a7812 */ /* 0x000fe200078ec0ff */
[----:B------:R-:W-:Y:S01]  /*9bc0*/  FADD.FTZ R175, R164, -R175 ;  /* 0x800000afa4af7221 */ /* 0x000fe20000010000 */
[----:B------:R-:W-:Y:S01]  /*9bd0*/  LOP3.LUT R5, R13, 0xffff, RZ, 0xc0, !PT ;  /* 0x0000ffff0d057812 */ /* 0x000fe200078ec0ff */
[--C-:B------:R-:W-:Y:S01]  /*9be0*/  FFMA.FTZ R168, R6, c[0x0][0x23c], -R30.reuse ;  /* 0x00008f0006a87a23 */ /* 0x100fe2000001081e */
[----:B------:R-:W-:Y:S01]  /*9bf0*/  LOP3.LUT R12, R4, 0xff, RZ, 0xc0, !PT ;  /* 0x000000ff040c7812 */ /* 0x000fe200078ec0ff */
[----:B------:R-:W-:Y:S01]  /*9c00*/  FFMA.FTZ R164, R7, c[0x0][0x23c], -R30 ;  /* 0x00008f0007a47a23 */ /* 0x000fe2000001081e */
[--C-:B------:R-:W-:Y:S01]  /*9c10*/  SHF.R.U32.HI R8, RZ, 0x10, R4.reuse ;  /* 0x00000010ff087819 */ /* 0x100fe20000011604 */
[----:B------:R-:W-:Y:S01]  /*9c20*/  MUFU.EX2 R170, R170 ;  /* 0x000000aa00aa7308 */ /* 0x000fe20000000800 */
[----:B------:R-:W-:Y:S01]  /*9c30*/  SHF.R.U32.HI R9, RZ, 0x18, R4 ;  /* 0x00000018ff097819 */ /* 0x000fe20000011604 */
[----:B------:R-:W-:Y:S01]  /*9c40*/  FMUL.FTZ R175, R175, c[0x0][0x23c] ;  /* 0x00008f00afaf7a20 */ /* 0x000fe20000410000 */
[----:B------:R-:W-:Y:S01]  /*9c50*/  LOP3.LUT R4, R13, 0xff, RZ, 0xc0, !PT ;  /* 0x000000ff0d047812 */ /* 0x000fe200078ec0ff */
[----:B------:R-:W-:Y:S01]  /*9c60*/  FFMA.FTZ R179, R178, c[0x0][0x23c], -R35 ;  /* 0x00008f00b2b37a23 */ /* 0x000fe20000010823 */
[----:B------:R-:W-:Y:S01]  /*9c70*/  SHF.R.U32.HI R5, RZ, 0x8, R5 ;  /* 0x00000008ff057819 */ /* 0x000fe20000011605 */
[----:B------:R-:W-:Y:S01]  /*9c80*/  FFMA.FTZ R178, R183, c[0x0][0x23c], -R35 ;  /* 0x00008f00b7b27a23 */ /* 0x000fe20000010823 */
[----:B------:R-:W-:Y:S01]  /*9c90*/  FSEL R7, R0, RZ, P1 ;  /* 0x000000ff00077208 */ /* 0x000fe20000800000 */
[----:B------:R-:W2:Y:S01]  /*9ca0*/  MUFU.EX2 R169, R169 ;  /* 0x000000a900a97308 */ /* 0x000ea20000000800 */
[----:B------:R-:W-:Y:S01]  /*9cb0*/  PRMT R4, R4, 0x5410, R5 ;  /* 0x0000541004047816 */ /* 0x000fe20000000005 */
[----:B------:R-:W-:Y:S01]  /*9cc0*/  FFMA.FTZ R183, R182, c[0x0][0x23c], -R30 ;  /* 0x00008f00b6b77a23 */ /* 0x000fe2000001081e */
[----:B------:R-:W-:Y:S01]  /*9cd0*/  SHF.R.U32.HI R5, RZ, 0x10, R13 ;  /* 0x00000010ff057819 */ /* 0x000fe2000001160d */
[----:B------:R-:W-:Y:S01]  /*9ce0*/  FADD.FTZ R3, R3, -R7 ;  /* 0x8000000703037221 */ /* 0x000fe20000010000 */
[----:B------:R-:W-:Y:S01]  /*9cf0*/  SHF.R.U32.HI R13, RZ, 0x18, R13 ;  /* 0x00000018ff0d7819 */ /* 0x000fe2000001160d */
[--C-:B------:R-:W-:Y:S01]  /*9d00*/  HSET2.LE.AND R4, R4, R233.reuse, PT ;  /* 0x000000e904047233 */ /* 0x100fe20003803000 */
[----:B------:R-:W-:Y:S01]  /*9d10*/  LOP3.LUT R5, R5, 0xff, RZ, 0xc0, !PT ;  /* 0x000000ff05057812 */ /* 0x000fe200078ec0ff */
[----:B------:R-:W-:Y:S01]  /*9d20*/  MUFU.EX2 R168, R168 ;  /* 0x000000a800a87308 */ /* 0x000fe20000000800 */
[----:B------:R-:W-:Y:S01]  /*9d30*/  SHF.R.U32.HI R10, RZ, 0x8, R10 ;  /* 0x00000008ff0a7819 */ /* 0x000fe2000001160a */
[----:B------:R-:W-:Y:S01]  /*9d40*/  FMUL.FTZ R3, R3, c[0x0][0x23c] ;  /* 0x00008f0003037a20 */ /* 0x000fe20000410000 */
[----:B------:R-:W-:Y:S01]  /*9d50*/  PRMT R5, R5, 0x5410, R13 ;  /* 0x0000541005057816 */ /* 0x000fe2000000000d */
[--C-:B------:R-:W-:Y:S01]  /*9d60*/  FFMA.FTZ R180, R180, c[0x0][0x23c], -R35.reuse ;  /* 0x00008f00b4b47a23 */ /* 0x100fe20000010823 */
[----:B------:R-:W-:Y:S01]  /*9d70*/  LOP3.LUT R8, R8, 0xff, RZ, 0xc0, !PT ;  /* 0x000000ff08087812 */ /* 0x000fe200078ec0ff */
[----:B------:R-:W-:Y:S01]  /*9d80*/  FFMA.FTZ R181, R181, c[0x0][0x23c], -R35 ;  /* 0x00008f00b5b57a23 */ /* 0x000fe20000010823 */
[----:B------:R-:W-:Y:S01]  /*9d90*/  PRMT R12, R12, 0x5410, R10 ;  /* 0x000054100c0c7816 */ /* 0x000fe2000000000a */
[----:B------:R-:W3:Y:S01]  /*9da0*/  MUFU.EX2 R164, R164 ;  /* 0x000000a400a47308 */ /* 0x000ee20000000800 */
[--C-:B------:R-:W-:Y:S01]  /*9db0*/  HSET2.LE.AND R5, R5, R233.reuse, PT ;  /* 0x000000e905057233 */ /* 0x100fe20003803000 */
[----:B------:R-:W-:Y:S01]  /*9dc0*/  PRMT R6, R8, 0x5410, R9 ;  /* 0x0000541008067816 */ /* 0x000fe20000000009 */
[--C-:B------:R-:W-:Y:S01]  /*9dd0*/  FFMA.FTZ R182, R185, c[0x0][0x23c], -R30.reuse ;  /* 0x00008f00b9b67a23 */ /* 0x100fe2000001081e */
[----:B-1----:R-:W-:Y:S01]  /*9de0*/  F2FP.PACK_AB R13, R173, R174 ;  /* 0x000000aead0d723e */ /* 0x002fe200000000ff */
[----:B------:R-:W1:Y:S01]  /*9df0*/  LDSM.16.MT88.4 R8, [R212+0x10000] ;  /* 0x01000000d408783b */ /* 0x000e620000004200 */
[----:B--2---:R-:W-:Y:S01]  /*9e00*/  F2FP.PACK_AB R7, R169, R170 ;  /* 0x000000aaa907723e */ /* 0x004fe200000000ff */
[--C-:B------:R-:W-:Y:S01]  /*9e10*/  HSET2.LE.AND R12, R12, R233.reuse, PT ;  /* 0x000000e90c0c7233 */ /* 0x100fe20003803000 */
[----:B------:R-:W-:Y:S01]  /*9e20*/  MUFU.EX2 R172, R172 ;  /* 0x000000ac00ac7308 */ /* 0x000fe20000000800 */
[----:B------:R-:W-:Y:S01]  /*9e30*/  LOP3.LUT R4, R4, R13, RZ, 0xc0, !PT ;  /* 0x0000000d04047212 */ /* 0x000fe200078ec0ff */
[----:B------:R-:W-:Y:S01]  /*9e40*/  FFMA.FTZ R185, R184, c[0x0][0x23c], -R30 ;  /* 0x00008f00b8b97a23 */ /* 0x000fe2000001081e */
[----:B------:R-:W-:Y:S01]  /*9e50*/  LOP3.LUT R5, R5, R7, RZ, 0xc0, !PT ;  /* 0x0000000705057212 */ /* 0x000fe200078ec0ff */
[----:B------:R-:W-:Y:S01]  /*9e60*/  HSET2.LE.AND R7, R6, R233, PT ;  /* 0x000000e906077233 */ /* 0x000fe20003803000 */
[----:B------:R-:W-:Y:S01]  /*9e70*/  LOP3.LUT R18, R19, UR9, R20, 0x96, !PT ;  /* 0x0000000913127c12 */ /* 0x000fe2000f8e9614 */
[----:B------:R-:W-:-:S02]  /*9e80*/  FFMA.FTZ R184, R240, c[0x0][0x23c], -R30 ;  /* 0x00008f00f0b87a23 */ /* 0x000fc4000001081e */
[----:B------:R-:W2:Y:S01]  /*9e90*/  MUFU.EX2 R171, R171 ;  /* 0x000000ab00ab7308 */ /* 0x000ea20000000800 */
[----:B---3--:R-:W-:Y:S01]  /*9ea0*/  F2FP.PACK_AB R13, R164, R168 ;  /* 0x000000a8a40d723e */ /* 0x008fe200000000ff */
[--C-:B------:R-:W-:Y:S02]  /*9eb0*/  FFMA.FTZ R191, R191, c[0x0][0x23c], -R35.reuse ;  /* 0x00008f00bfbf7a23 */ /* 0x100fe40000010823 */
[--C-:B------:R-:W-:Y:S01]  /*9ec0*/  FFMA.FTZ R190, R190, c[0x0][0x23c], -R35.reuse ;  /* 0x00008f00bebe7a23 */ /* 0x100fe20000010823 */
[----:B------:R-:W-:Y:S01]  /*9ed0*/  LOP3.LUT R7, R7, R13, RZ, 0xc0, !PT ;  /* 0x0000000d07077212 */ /* 0x000fe200078ec0ff */
[--C-:B------:R-:W-:Y:S02]  /*9ee0*/  FFMA.FTZ R223, R232, c[0x0][0x23c], -R35.reuse ;  /* 0x00008f00e8df7a23 */ /* 0x100fe40000010823 */
[----:B------:R-:W3:Y:S01]  /*9ef0*/  MUFU.EX2 R175, R175 ;  /* 0x000000af00af7308 */ /* 0x000ee20000000800 */
[----:B------:R-:W-:Y:S02]  /*9f00*/  FFMA.FTZ R230, R231, c[0x0][0x23c], -R35 ;  /* 0x00008f00e7e67a23 */ /* 0x000fe40000010823 */
[----:B------:R-:W-:-:S02]  /*9f10*/  FFMA.FTZ R188, R188, c[0x0][0x23c], -R30 ;  /* 0x00008f00bcbc7a23 */ /* 0x000fc4000001081e */
[--C-:B------:R-:W-:Y:S02]  /*9f20*/  FFMA.FTZ R189, R189, c[0x0][0x23c], -R30.reuse ;  /* 0x00008f00bdbd7a23 */ /* 0x100fe4000001081e */
[--C-:B------:R-:W-:Y:S01]  /*9f30*/  FFMA.FTZ R187, R187, c[0x0][0x23c], -R30.reuse ;  /* 0x00008f00bbbb7a23 */ /* 0x100fe2000001081e */
[----:B--2---:R-:W-:Y:S01]  /*9f40*/  F2FP.PACK_AB R6, R171, R172 ;  /* 0x000000acab06723e */ /* 0x004fe200000000ff */
[----:B------:R-:W2:Y:S01]  /*9f50*/  MUFU.EX2 R3, R3 ;  /* 0x0000000300037308 */ /* 0x000ea20000000800 */
[----:B------:R-:W-:Y:S02]  /*9f60*/  FFMA.FTZ R186, R186, c[0x0][0x23c], -R30 ;  /* 0x00008f00baba7a23 */ /* 0x000fe4000001081e */
[----:B------:R-:W-:Y:S01]  /*9f70*/  LOP3.LUT R6, R12, R6, RZ, 0xc0, !PT ;  /* 0x000000060c067212 */ /* 0x000fe200078ec0ff */
[--C-:B------:R-:W-:Y:S01]  /*9f80*/  FFMA.FTZ R177, R177, c[0x0][0x23c], -R35.reuse ;  /* 0x00008f00b1b17a23 */ /* 0x100fe20000010823 */
[----:B------:R-:W4:Y:S01]  /*9f90*/  LDSM.16.MT88.4 R12, [R210+0x10000] ;  /* 0x01000000d20c783b */ /* 0x000f220000004200 */
[----:B------:R-:W-:-:S02]  /*9fa0*/  FFMA.FTZ R176, R176, c[0x0][0x23c], -R35 ;  /* 0x00008f00b0b07a23 */ /* 0x000fc40000010823 */
[-C--:B---3--:R-:W-:Y:S01]  /*9fb0*/  FMUL.FTZ R160, R160, R175.reuse ;  /* 0x000000afa0a07220 */ /* 0x088fe20000410000 */
[----:B------:R-:W-:Y:S01]  /*9fc0*/  MUFU.EX2 R180, R180 ;  /* 0x000000b400b47308 */ /* 0x000fe20000000800 */
[-C--:B------:R-:W-:Y:S02]  /*9fd0*/  FMUL.FTZ R161, R161, R175.reuse ;  /* 0x000000afa1a17220 */ /* 0x080fe40000410000 */
[-C--:B------:R-:W-:Y:S02]  /*9fe0*/  FMUL.FTZ R156, R156, R175.reuse ;  /* 0x000000af9c9c7220 */ /* 0x080fe40000410000 */
[----:B------:R-:W-:Y:S02]  /*9ff0*/  FMUL.FTZ R157, R157, R175 ;  /* 0x000000af9d9d7220 */ /* 0x000fe40000410000 */
[-C--:B--2---:R-:W-:Y:S01]  /*a000*/  FMUL.FTZ R162, R162, R3.reuse ;  /* 0x00000003a2a27220 */ /* 0x084fe20000410000 */
[----:B------:R-:W-:Y:S01]  /*a010*/  MUFU.EX2 R179, R179 ;  /* 0x000000b300b37308 */ /* 0x000fe20000000800 */
[----:B------:R-:W-:-:S02]  /*a020*/  FMUL.FTZ R163, R163, R3 ;  /* 0x00000003a3a37220 */ /* 0x000fc40000410000 */
[-C--:B------:R-:W-:Y:S02]  /*a030*/  FMUL.FTZ R158, R158, R3.reuse ;  /* 0x000000039e9e7220 */ /* 0x080fe40000410000 */
[----:B------:R-:W-:Y:S02]  /*a040*/  FMUL.FTZ R159, R159, R3 ;  /* 0x000000039f9f7220 */ /* 0x000fe40000410000 */
[-C--:B------:R-:W-:Y:S01]  /*a050*/  FMUL.FTZ R36, R36, R175.reuse ;  /* 0x000000af24247220 */ /* 0x080fe20000410000 */
[----:B-1----:R-:W-:Y:S01]  /*a060*/  HMMA.16816.F32 R160, R4, R8, R160 ;  /* 0x0000000804a0723c */ /* 0x002fe200000018a0 */
[----:B------:R-:W-:Y:S01]  /*a070*/  FMUL.FTZ R37, R37, R175 ;  /* 0x000000af25257220 */ /* 0x000fe20000410000 */
[----:B------:R-:W-:Y:S01]  /*a080*/  MUFU.EX2 R178, R178 ;  /* 0x000000b200b27308 */ /* 0x000fe20000000800 */
[-C--:B------:R-:W-:Y:S02]  /*a090*/  FMUL.FTZ R38, R38, R3.reuse ;  /* 0x0000000326267220 */ /* 0x080fe40000410000 */
[----:B------:R-:W-:-:S02]  /*a0a0*/  FMUL.FTZ R39, R39, R3 ;  /* 0x0000000327277220 */ /* 0x000fc40000410000 */
[-C--:B------:R-:W-:Y:S01]  /*a0b0*/  FMUL.FTZ R40, R40, R175.reuse ;  /* 0x000000af28287220 */ /* 0x080fe20000410000 */
[C---:B------:R-:W-:Y:S01]  /*a0c0*/  HMMA.16816.F32 R156, R4.reuse, R10, R156 ;  /* 0x0000000a049c723c */ /* 0x040fe2000000189c */
[----:B------:R-:W1:Y:S01]  /*a0d0*/  LDSM.16.MT88.4 R8, [R209+0x10000] ;  /* 0x01000000d108783b */ /* 0x000e620000004200 */
[----:B------:R-:W-:Y:S01]  /*a0e0*/  FMUL.FTZ R41, R41, R175 ;  /* 0x000000af29297220 */ /* 0x000fe20000410000 */
[----:B------:R-:W-:Y:S01]  /*a0f0*/  MUFU.EX2 R181, R181 ;  /* 0x000000b500b57308 */ /* 0x000fe20000000800 */
[-C--:B------:R-:W-:Y:S02]  /*a100*/  FMUL.FTZ R42, R42, R3.reuse ;  /* 0x000000032a2a7220 */ /* 0x080fe40000410000 */
[----:B------:R-:W-:Y:S02]  /*a110*/  FMUL.FTZ R43, R43, R3 ;  /* 0x000000032b2b7220 */ /* 0x000fe40000410000 */
[-C--:B------:R-:W-:Y:S02]  /*a120*/  FMUL.FTZ R44, R44, R175.reuse ;  /* 0x000000af2c2c7220 */ /* 0x080fe40000410000 */
[----:B------:R-:W-:Y:S01]  /*a130*/  FMUL.FTZ R45, R45, R175 ;  /* 0x000000af2d2d7220 */ /* 0x000fe20000410000 */
[----:B------:R-:W-:Y:S01]  /*a140*/  MUFU.EX2 R183, R183 ;  /* 0x000000b700b77308 */ /* 0x000fe20000000800 */
[----:B----4-:R-:W-:Y:S01]  /*a150*/  HMMA.16816.F32 R36, R4, R12, R36 ;  /* 0x0000000c0424723c */ /* 0x010fe20000001824 */
[----:B------:R-:W-:-:S02]  /*a160*/  FMUL.FTZ R46, R46, R3 ;  /* 0x000000032e2e7220 */ /* 0x000fc40000410000 */
[----:B------:R-:W-:Y:S02]  /*a170*/  FMUL.FTZ R47, R47, R3 ;  /* 0x000000032f2f7220 */ /* 0x000fe40000410000 */
[-C--:B------:R-:W-:Y:S02]  /*a180*/  FMUL.FTZ R48, R48, R175.reuse ;  /* 0x000000af30307220 */ /* 0x080fe40000410000 */
[----:B------:R-:W-:Y:S01]  /*a190*/  FMUL.FTZ R49, R49, R175 ;  /* 0x000000af31317220 */ /* 0x000fe20000410000 */
[----:B------:R-:W-:Y:S01]  /*a1a0*/  HMMA.16816.F32 R40, R4, R14, R40 ;  /* 0x0000000e0428723c */ /* 0x000fe20000001828 */
[----:B------:R-:W2:Y:S01]  /*a1b0*/  LDSM.16.MT88.4 R12, [R208+0x10000] ;  /* 0x01000000d00c783b */ /* 0x000ea20000004200 */
[-C--:B------:R-:W-:Y:S01]  /*a1c0*/  FMUL.FTZ R50, R50, R3.reuse ;  /* 0x0000000332327220 */ /* 0x080fe20000410000 */
[----:B------:R-:W-:Y:S01]  /*a1d0*/  MUFU.EX2 R182, R182 ;  /* 0x000000b600b67308 */ /* 0x000fe20000000800 */
[----:B------:R-:W-:Y:S02]  /*a1e0*/  FMUL.FTZ R51, R51, R3 ;  /* 0x0000000333337220 */ /* 0x000fe40000410000 */
[----:B------:R-:W-:-:S02]  /*a1f0*/  FMUL.FTZ R52, R52, R175 ;  /* 0x000000af34347220 */ /* 0x000fc40000410000 */
[----:B------:R-:W-:Y:S02]  /*a200*/  FMUL.FTZ R53, R53, R175 ;  /* 0x000000af35357220 */ /* 0x000fe40000410000 */
[-C--:B------:R-:W-:Y:S01]  /*a210*/  FMUL.FTZ R54, R54, R3.reuse ;  /* 0x0000000336367220 */ /* 0x080fe20000410000 */
[----:B------:R-:W-:Y:S01]  /*a220*/  MUFU.EX2 R185, R185 ;  /* 0x000000b900b97308 */ /* 0x000fe20000000800 */
[----:B------:R-:W-:Y:S02]  /*a230*/  FMUL.FTZ R55, R55, R3 ;  /* 0x0000000337377220 */ /* 0x000fe40000410000 */
[-C--:B------:R-:W-:Y:S02]  /*a240*/  FMUL.FTZ R56, R56, R175.reuse ;  /* 0x000000af38387220 */ /* 0x080fe40000410000 */
[----:B------:R-:W-:Y:S02]  /*a250*/  FMUL.FTZ R57, R57, R175 ;  /* 0x000000af39397220 */ /* 0x000fe40000410000 */
[-C--:B------:R-:W-:Y:S01]  /*a260*/  FMUL.FTZ R58, R58, R3.reuse ;  /* 0x000000033a3a7220 */ /* 0x080fe20000410000 */
[----:B------:R-:W3:Y:S01]  /*a270*/  MUFU.EX2 R184, R184 ;  /* 0x000000b800b87308 */ /* 0x000ee20000000800 */
[----:B------:R-:W-:Y:S01]  /*a280*/  FMUL.FTZ R59, R59, R3 ;  /* 0x000000033b3b7220 */ /* 0x000fe20000410000 */
[----:B-1----:R-:W-:Y:S01]  /*a290*/  HMMA.16816.F32 R44, R4, R8, R44 ;  /* 0x00000008042c723c */ /* 0x002fe2000000182c */
[----:B------:R-:W-:-:S02]  /*a2a0*/  FMUL.FTZ R60, R60, R175 ;  /* 0x000000af3c3c7220 */ /* 0x000fc40000410000 */
[----:B------:R-:W-:Y:S02]  /*a2b0*/  FMUL.FTZ R61, R61, R175 ;  /* 0x000000af3d3d7220 */ /* 0x000fe40000410000 */
[-C--:B------:R-:W-:Y:S01]  /*a2c0*/  FMUL.FTZ R62, R62, R3.reuse ;  /* 0x000000033e3e7220 */ /* 0x080fe20000410000 */
[----:B------:R-:W1:Y:S01]  /*a2d0*/  MUFU.EX2 R191, R191 ;  /* 0x000000bf00bf7308 */ /* 0x000e620000000800 */
[----:B------:R-:W-:Y:S01]  /*a2e0*/  FMUL.FTZ R63, R63, R3 ;  /* 0x000000033f3f7220 */ /* 0x000fe20000410000 */
[C---:B------:R-:W-:Y:S01]  /*a2f0*/  HMMA.16816.F32 R48, R4.reuse, R10, R48 ;  /* 0x0000000a0430723c */ /* 0x040fe20000001830 */
[----:B------:R-:W4:Y:S01]  /*a300*/  LDSM.16.MT88.4 R8, [R212+0x12000] ;  /* 0x01200000d408783b */ /* 0x000f220000004200 */
[-C--:B------:R-:W-:Y:S02]  /*a310*/  FMUL.FTZ R64, R64, R175.reuse ;  /* 0x000000af40407220 */ /* 0x080fe40000410000 */
[----:B------:R-:W-:Y:S02]  /*a320*/  FMUL.FTZ R65, R65, R175 ;  /* 0x000000af41417220 */ /* 0x000fe40000410000 */
[----:B------:R-:W-:Y:S01]  /*a330*/  FMUL.FTZ R66, R66, R3 ;  /* 0x0000000342427220 */ /* 0x000fe20000410000 */
[----:B---3--:R-:W-:Y:S01]  /*a340*/  F2FP.PACK_AB R20, R184, R185 ;  /* 0x000000b9b814723e */ /* 0x008fe200000000ff */
[----:B------:R-:W-:Y:S01]  /*a350*/  FMUL.FTZ R67, R67, R3 ;  /* 0x0000000343437220 */ /* 0x000fe20000410000 */
[----:B------:R-:W3:Y:S01]  /*a360*/  MUFU.EX2 R190, R190 ;  /* 0x000000be00be7308 */ /* 0x000ee20000000800 */
[-C--:B------:R-:W-:Y:S01]  /*a370*/  FMUL.FTZ R68, R68, R175.reuse ;  /* 0x000000af44447220 */ /* 0x080fe20000410000 */
[----:B--2---:R-:W-:Y:S01]  /*a380*/  HMMA.16816.F32 R52, R4, R12, R52 ;  /* 0x0000000c0434723c */ /* 0x004fe20000001834 */
[----:B------:R-:W-:-:S02]  /*a390*/  FMUL.FTZ R69, R69, R175 ;  /* 0x000000af45457220 */ /* 0x000fc40000410000 */
[-C--:B------:R-:W-:Y:S02]  /*a3a0*/  FMUL.FTZ R70, R70, R3.reuse ;  /* 0x0000000346467220 */ /* 0x080fe40000410000 */
[----:B------:R-:W-:Y:S01]  /*a3b0*/  FMUL.FTZ R71, R71, R3 ;  /* 0x0000000347477220 */ /* 0x000fe20000410000 */
[----:B------:R-:W-:Y:S01]  /*a3c0*/  MUFU.EX2 R223, R223 ;  /* 0x000000df00df7308 */ /* 0x000fe20000000800 */
[-C--:B------:R-:W-:Y:S01]  /*a3d0*/  FMUL.FTZ R72, R72, R175.reuse ;  /* 0x000000af48487220 */ /* 0x080fe20000410000 */
[----:B------:R-:W-:Y:S01]  /*a3e0*/  HMMA.16816.F32 R56, R4, R14, R56 ;  /* 0x0000000e0438723c */ /* 0x000fe20000001838 */
[----:B------:R-:W2:Y:S01]  /*a3f0*/  LDSM.16.MT88.4 R12, [R210+0x12000] ;  /* 0x01200000d20c783b */ /* 0x000ea20000004200 */
[----:B------:R-:W-:Y:S02]  /*a400*/  FMUL.FTZ R73, R73, R175 ;  /* 0x000000af49497220 */ /* 0x000fe40000410000 */
[-C--:B------:R-:W-:Y:S02]  /*a410*/  FMUL.FTZ R74, R74, R3.reuse ;  /* 0x000000034a4a7220 */ /* 0x080fe40000410000 */
[----:B------:R-:W-:Y:S01]  /*a420*/  FMUL.FTZ R75, R75, R3 ;  /* 0x000000034b4b7220 */ /* 0x000fe20000410000 */
[----:B------:R-:W-:Y:S01]  /*a430*/  MUFU.EX2 R230, R230 ;  /* 0x000000e600e67308 */ /* 0x000fe20000000800 */
[----:B------:R-:W-:-:S02]  /*a440*/  FMUL.FTZ R76, R76, R175 ;  /* 0x000000af4c4c7220 */ /* 0x000fc40000410000 */
[----:B------:R-:W-:Y:S02]  /*a450*/  FMUL.FTZ R77, R77, R175 ;  /* 0x000000af4d4d7220 */ /* 0x000fe40000410000 */
[-C--:B------:R-:W-:Y:S02]  /*a460*/  FMUL.FTZ R78, R78, R3.reuse ;  /* 0x000000034e4e7220 */ /* 0x080fe40000410000 */
[----:B------:R-:W-:Y:S01]  /*a470*/  FMUL.FTZ R79, R79, R3 ;  /* 0x000000034f4f7220 */ /* 0x000fe20000410000 */
[----:B------:R-:W-:Y:S01]  /*a480*/  MUFU.EX2 R188, R188 ;  /* 0x000000bc00bc7308 */ /* 0x000fe20000000800 */
[-C--:B------:R-:W-:Y:S02]  /*a490*/  FMUL.FTZ R80, R80, R175.reuse ;  /* 0x000000af50507220 */ /* 0x080fe40000410000 */
[----:B------:R-:W-:Y:S02]  /*a4a0*/  FMUL.FTZ R81, R81, R175 ;  /* 0x000000af51517220 */ /* 0x000fe40000410000 */
[-C--:B------:R-:W-:Y:S01]  /*a4b0*/  FMUL.FTZ R82, R82, R3.reuse ;  /* 0x0000000352527220 */ /* 0x080fe20000410000 */
[----:B----4-:R-:W-:Y:S01]  /*a4c0*/  HMMA.16816.F32 R60, R4, R8, R60 ;  /* 0x00000008043c723c */ /* 0x010fe2000000183c */
[----:B------:R-:W-:Y:S01]  /*a4d0*/  FMUL.FTZ R83, R83, R3 ;  /* 0x0000000353537220 */ /* 0x000fe20000410000 */
[----:B------:R-:W-:Y:S01]  /*a4e0*/  MUFU.EX2 R189, R189 ;  /* 0x000000bd00bd7308 */ /* 0x000fe20000000800 */
[----:B------:R-:W-:-:S02]  /*a4f0*/  FMUL.FTZ R84, R84, R175 ;  /* 0x000000af54547220 */ /* 0x000fc40000410000 */
[----:B------:R-:W-:Y:S02]  /*a500*/  FMUL.FTZ R85, R85, R175 ;  /* 0x000000af55557220 */ /* 0x000fe40000410000 */
[-C--:B------:R-:W-:Y:S01]  /*a510*/  FMUL.FTZ R86, R86, R3.reuse ;  /* 0x0000000356567220 */ /* 0x080fe20000410000 */
[----:B------:R-:W-:Y:S01]  /*a520*/  HMMA.16816.F32 R64, R4, R10, R64 ;  /* 0x0000000a0440723c */ /* 0x000fe20000001840 */
[----:B------:R-:W4:Y:S01]  /*a530*/  LDSM.16.MT88.4 R8, [R209+0x12000] ;  /* 0x01200000d108783b */ /* 0x000f220000004200 */
[----:B------:R-:W-:Y:S01]  /*a540*/  FMUL.FTZ R87, R87, R3 ;  /* 0x0000000357577220 */ /* 0x000fe20000410000 */
[----:B------:R-:W5:Y:S01]  /*a550*/  MUFU.EX2 R187, R187 ;  /* 0x000000bb00bb7308 */ /* 0x000f620000000800 */
[-C--:B------:R-:W-:Y:S02]  /*a560*/  FMUL.FTZ R88, R88, R175.reuse ;  /* 0x000000af58587220 */ /* 0x080fe40000410000 */
[----:B------:R-:W-:Y:S02]  /*a570*/  FMUL.FTZ R89, R89, R175 ;  /* 0x000000af59597220 */ /* 0x000fe40000410000 */
[----:B------:R-:W-:-:S02]  /*a580*/  FMUL.FTZ R90, R90, R3 ;  /* 0x000000035a5a7220 */ /* 0x000fc40000410000 */
[----:B------:R-:W-:Y:S01]  /*a590*/  FMUL.FTZ R91, R91, R3 ;  /* 0x000000035b5b7220 */ /* 0x000fe20000410000 */
[----:B------:R-:W1:Y:S01]  /*a5a0*/  MUFU.EX2 R186, R186 ;  /* 0x000000ba00ba7308 */ /* 0x000e620000000800 */
[C---:B--2---:R-:W-:Y:S01]  /*a5b0*/  HMMA.16816.F32 R68, R4.reuse, R12, R68 ;  /* 0x0000000c0444723c */ /* 0x044fe20000001844 */
[-C--:B------:R-:W-:Y:S02]  /*a5c0*/  FMUL.FTZ R92, R92, R175.reuse ;  /* 0x000000af5c5c7220 */ /* 0x080fe40000410000 */
[----:B------:R-:W-:Y:S02]  /*a5d0*/  FMUL.FTZ R93, R93, R175 ;  /* 0x000000af5d5d7220 */ /* 0x000fe40000410000 */
[-C--:B------:R-:W-:Y:S02]  /*a5e0*/  FMUL.FTZ R94, R94, R3.reuse ;  /* 0x000000035e5e7220 */ /* 0x080fe40000410000 */
[----:B------:R-:W-:Y:S01]  /*a5f0*/  FMUL.FTZ R95, R95, R3 ;  /* 0x000000035f5f7220 */ /* 0x000fe20000410000 */
[----:B------:R-:W-:Y:S01]  /*a600*/  HMMA.16816.F32 R72, R4, R14, R72 ;  /* 0x0000000e0448723c */ /* 0x000fe20000001848 */
[----:B------:R-:W2:Y:S01]  /*a610*/  LDSM.16.MT88.4 R12, [R208+0x12000] ;  /* 0x01200000d00c783b */ /* 0x000ea20000004200 */
[-C--:B------:R-:W-:Y:S01]  /*a620*/  FMUL.FTZ R96, R96, R175.reuse ;  /* 0x000000af60607220 */ /* 0x080fe20000410000 */
[----:B------:R-:W1:Y:S01]  /*a630*/  MUFU.EX2 R177, R177 ;  /* 0x000000b100b17308 */ /* 0x000e620000000800 */
[----:B------:R-:W-:-:S02]  /*a640*/  FMUL.FTZ R97, R97, R175 ;  /* 0x000000af61617220 */ /* 0x000fc40000410000 */
[-C--:B------:R-:W-:Y:S02]  /*a650*/  FMUL.FTZ R98, R98, R3.reuse ;  /* 0x0000000362627220 */ /* 0x080fe40000410000 */
[----:B------:R-:W-:Y:S02]  /*a660*/  FMUL.FTZ R99, R99, R3 ;  /* 0x0000000363637220 */ /* 0x000fe40000410000 */
[-C--:B------:R-:W-:Y:S01]  /*a670*/  FMUL.FTZ R100, R100, R175.reuse ;  /* 0x000000af64647220 */ /* 0x080fe20000410000 */
[----:B------:R-:W1:Y:S01]  /*a680*/  MUFU.EX2 R176, R176 ;  /* 0x000000b000b07308 */ /* 0x000e620000000800 */
[----:B------:R-:W-:Y:S02]  /*a690*/  FMUL.FTZ R101, R101, R175 ;  /* 0x000000af65657220 */ /* 0x000fe40000410000 */
[-C--:B------:R-:W-:Y:S02]  /*a6a0*/  FMUL.FTZ R102, R102, R3.reuse ;  /* 0x0000000366667220 */ /* 0x080fe40000410000 */
[----:B------:R-:W-:-:S02]  /*a6b0*/  FMUL.FTZ R103, R103, R3 ;  /* 0x0000000367677220 */ /* 0x000fc40000410000 */
[-C--:B------:R-:W-:Y:S02]  /*a6c0*/  FMUL.FTZ R104, R104, R175.reuse ;  /* 0x000000af68687220 */ /* 0x080fe40000410000 */
[----:B------:R-:W-:Y:S01]  /*a6d0*/  FMUL.FTZ R105, R105, R175 ;  /* 0x000000af69697220 */ /* 0x000fe20000410000 */
[C---:B----4-:R-:W-:Y:S01]  /*a6e0*/  HMMA.16816.F32 R76, R4.reuse, R8, R76 ;  /* 0x00000008044c723c */ /* 0x050fe2000000184c */
[-C--:B------:R-:W-:Y:S02]  /*a6f0*/  FMUL.FTZ R106, R106, R3.reuse ;  /* 0x000000036a6a7220 */ /* 0x080fe40000410000 */
[----:B------:R-:W-:Y:S02]  /*a700*/  FMUL.FTZ R107, R107, R3 ;  /* 0x000000036b6b7220 */ /* 0x000fe40000410000 */
[-C--:B------:R-:W-:Y:S02]  /*a710*/  FMUL.FTZ R108, R108, R175.reuse ;  /* 0x000000af6c6c7220 */ /* 0x080fe40000410000 */
[----:B------:R-:W-:Y:S01]  /*a720*/  FMUL.FTZ R109, R109, R175 ;  /* 0x000000af6d6d7220 */ /* 0x000fe20000410000 */
[----:B------:R-:W-:Y:S01]  /*a730*/  HMMA.16816.F32 R80, R4, R10, R80 ;  /* 0x0000000a0450723c */ /* 0x000fe20000001850 */
[----:B------:R-:W4:Y:S01]  /*a740*/  LDSM.16.MT88.4 R8, [R212+0x14000] ;  /* 0x01400000d408783b */ /* 0x000f220000004200 */
        /* <DEDUP_REMOVED lines=10> */
[----:B------:R-:W-:Y:S01]  /*a7f0*/  HMMA.16816.F32 R88, R4, R14, R88 ;  /* 0x0000000e0458723c */ /* 0x000fe20000001858 */
[----:B------:R-:W2:Y:S01]  /*a800*/  LDSM.16.MT88.4 R12, [R210+0x14000] ;  /* 0x01400000d20c783b */ /* 0x000ea20000004200 */
[----:B------:R-:W-:Y:S02]  /*a810*/  FMUL.FTZ R119, R119, R3 ;  /* 0x0000000377777220 */ /* 0x000fe40000410000 */
[-C--:B------:R-:W-:Y:S02]  /*a820*/  FMUL.FTZ R120, R120, R175.reuse ;  /* 0x000000af78787220 */ /* 0x080fe40000410000 */
[----:B------:R-:W-:Y:S02]  /*a830*/  FMUL.FTZ R121, R121, R175 ;  /* 0x000000af79797220 */ /* 0x000fe40000410000 */
[----:B------:R-:W-:-:S02]  /*a840*/  FMUL.FTZ R122, R122, R3 ;  /* 0x000000037a7a7220 */ /* 0x000fc40000410000 */
[----:B------:R-:W-:Y:S02]  /*a850*/  FMUL.FTZ R123, R123, R3 ;  /* 0x000000037b7b7220 */ /* 0x000fe40000410000 */
[-C--:B------:R-:W-:Y:S02]  /*a860*/  FMUL.FTZ R124, R124, R175.reuse ;  /* 0x000000af7c7c7220 */ /* 0x080fe40000410000 */
[----:B------:R-:W-:Y:S02]  /*a870*/  FMUL.FTZ R125, R125, R175 ;  /* 0x000000af7d7d7220 */ /* 0x000fe40000410000 */
[-C--:B------:R-:W-:Y:S02]  /*a880*/  FMUL.FTZ R126, R126, R3.reuse ;  /* 0x000000037e7e7220 */ /* 0x080fe40000410000 */
[----:B------:R-:W-:Y:S02]  /*a890*/  FMUL.FTZ R127, R127, R3 ;  /* 0x000000037f7f7220 */ /* 0x000fe40000410000 */
[-C--:B------:R-:W-:Y:S01]  /*a8a0*/  FMUL.FTZ R128, R128, R175.reuse ;  /* 0x000000af80807220 */ /* 0x080fe20000410000 */
[----:B----4-:R-:W-:Y:S01]  /*a8b0*/  HMMA.16816.F32 R92, R4, R8, R92 ;  /* 0x00000008045c723c */ /* 0x010fe2000000185c */
[----:B------:R-:W-:-:S02]  /*a8c0*/  FMUL.FTZ R129, R129, R175 ;  /* 0x000000af81817220 */ /* 0x000fc40000410000 */
[-C--:B------:R-:W-:Y:S02]  /*a8d0*/  FMUL.FTZ R130, R130, R3.reuse ;  /* 0x0000000382827220 */ /* 0x080fe40000410000 */
[----:B------:R-:W-:Y:S02]  /*a8e0*/  FMUL.FTZ R131, R131, R3 ;  /* 0x0000000383837220 */ /* 0x000fe40000410000 */
[-C--:B------:R-:W-:Y:S01]  /*a8f0*/  FMUL.FTZ R132, R132, R175.reuse ;  /* 0x000000af84847220 */ /* 0x080fe20000410000 */
[----:B------:R-:W-:Y:S01]  /*a900*/  HMMA.16816.F32 R96, R4, R10, R96 ;  /* 0x0000000a0460723c */ /* 0x000fe20000001860 */
[----:B------:R-:W4:Y:S01]  /*a910*/  LDSM.16.MT88.4 R8, [R209+0x14000] ;  /* 0x01400000d108783b */ /* 0x000f220000004200 */
[----:B------:R-:W-:Y:S02]  /*a920*/  FMUL.FTZ R133, R133, R175 ;  /* 0x000000af85857220 */ /* 0x000fe40000410000 */
[-C--:B------:R-:W-:Y:S02]  /*a930*/  FMUL.FTZ R134, R134, R3.reuse ;  /* 0x0000000386867220 */ /* 0x080fe40000410000 */
[----:B------:R-:W-:-:S02]  /*a940*/  FMUL.FTZ R135, R135, R3 ;  /* 0x0000000387877220 */ /* 0x000fc40000410000 */
[-C--:B------:R-:W-:Y:S02]  /*a950*/  FMUL.FTZ R136, R136, R175.reuse ;  /* 0x000000af88887220 */ /* 0x080fe40000410000 */
[----:B------:R-:W-:Y:S01]  /*a960*/  FMUL.FTZ R137, R137, R175 ;  /* 0x000000af89897220 */ /* 0x000fe20000410000 */
[C---:B--2---:R-:W-:Y:S01]  /*a970*/  HMMA.16816.F32 R100, R4.reuse, R12, R100 ;  /* 0x0000000c0464723c */ /* 0x044fe20000001864 */
[-C--:B------:R-:W-:Y:S02]  /*a980*/  FMUL.FTZ R138, R138, R3.reuse ;  /* 0x000000038a8a7220 */ /* 0x080fe40000410000 */
[----:B------:R-:W-:Y:S02]  /*a990*/  FMUL.FTZ R139, R139, R3 ;  /* 0x000000038b8b7220 */ /* 0x000fe40000410000 */
[-C--:B------:R-:W-:Y:S02]  /*a9a0*/  FMUL.FTZ R140, R140, R175.reuse ;  /* 0x000000af8c8c7220 */ /* 0x080fe40000410000 */
[----:B------:R-:W-:Y:S01]  /*a9b0*/  FMUL.FTZ R141, R141, R175 ;  /* 0x000000af8d8d7220 */ /* 0x000fe20000410000 */
[----:B------:R-:W-:Y:S01]  /*a9c0*/  HMMA.16816.F32 R104, R4, R14, R104 ;  /* 0x0000000e0468723c */ /* 0x000fe20000001868 */
[----:B------:R-:W2:Y:S01]  /*a9d0*/  LDSM.16.MT88.4 R12, [R208+0x14000] ;  /* 0x01400000d00c783b */ /* 0x000ea20000004200 */
[----:B------:R-:W-:-:S02]  /*a9e0*/  FMUL.FTZ R142, R142, R3 ;  /* 0x000000038e8e7220 */ /* 0x000fc40000410000 */
[----:B------:R-:W-:Y:S02]  /*a9f0*/  FMUL.FTZ R143, R143, R3 ;  /* 0x000000038f8f7220 */ /* 0x000fe40000410000 */
[-C--:B------:R-:W-:Y:S02]  /*aa00*/  FMUL.FTZ R152, R152, R175.reuse ;  /* 0x000000af98987220 */ /* 0x080fe40000410000 */
[----:B------:R-:W-:Y:S02]  /*aa10*/  FMUL.FTZ R153, R153, R175 ;  /* 0x000000af99997220 */ /* 0x000fe40000410000 */
[-C--:B------:R-:W-:Y:S02]  /*aa20*/  FMUL.FTZ R154, R154, R3.reuse ;  /* 0x000000039a9a7220 */ /* 0x080fe40000410000 */
[----:B------:R-:W-:Y:S02]  /*aa30*/  FMUL.FTZ R155, R155, R3 ;  /* 0x000000039b9b7220 */ /* 0x000fe40000410000 */
[----:B------:R-:W-:-:S02]  /*aa40*/  FMUL.FTZ R148, R148, R175 ;  /* 0x000000af94947220 */ /* 0x000fc40000410000 */
[----:B------:R-:W-:Y:S02]  /*aa50*/  FMUL.FTZ R149, R149, R175 ;  /* 0x000000af95957220 */ /* 0x000fe40000410000 */
[-C--:B------:R-:W-:Y:S02]  /*aa60*/  FMUL.FTZ R150, R150, R3.reuse ;  /* 0x0000000396967220 */ /* 0x080fe40000410000 */
[----:B------:R-:W-:Y:S01]  /*aa70*/  FMUL.FTZ R151, R151, R3 ;  /* 0x0000000397977220 */ /* 0x000fe20000410000 */
[----:B----4-:R-:W-:Y:S01]  /*aa80*/  HMMA.16816.F32 R108, R4, R8, R108 ;  /* 0x00000008046c723c */ /* 0x010fe2000000186c */
[-C--:B------:R-:W-:Y:S02]  /*aa90*/  FMUL.FTZ R144, R144, R175.reuse ;  /* 0x000000af90907220 */ /* 0x080fe40000410000 */
[----:B------:R-:W-:Y:S02]  /*aaa0*/  FMUL.FTZ R145, R145, R175 ;  /* 0x000000af91917220 */ /* 0x000fe40000410000 */
[----:B------:R-:W-:-:S02]  /*aab0*/  FMUL.FTZ R146, R146, R3 ;  /* 0x0000000392927220 */ /* 0x000fc40000410000 */
[----:B------:R-:W-:Y:S01]  /*aac0*/  FMUL.FTZ R147, R147, R3 ;  /* 0x0000000393937220 */ /* 0x000fe20000410000 */
[----:B------:R-:W-:Y:S01]  /*aad0*/  HMMA.16816.F32 R112, R4, R10, R112 ;  /* 0x0000000a0470723c */ /* 0x000fe20000001870 */
[----:B------:R-:W4:Y:S01]  /*aae0*/  LDSM.16.MT88.4 R8, [R212+0x16000] ;  /* 0x01600000d408783b */ /* 0x000f220000004200 */
[--C-:B------:R-:W-:Y:S02]  /*aaf0*/  FFMA.FTZ R231, R34, c[0x0][0x23c], -R35.reuse ;  /* 0x00008f0022e77a23 */ /* 0x100fe40000010823 */
[----:B------:R-:W-:Y:S02]  /*ab00*/  FFMA.FTZ R232, R33, c[0x0][0x23c], -R35 ;  /* 0x00008f0021e87a23 */ /* 0x000fe40000010823 */
[----:B------:R-:W-:Y:S02]  /*ab10*/  FFMA.FTZ R31, R31, c[0x0][0x23c], -R30 ;  /* 0x00008f001f1f7a23 */ /* 0x000fe4000001081e */
[----:B------:R-:W1:Y:S01]  /*ab20*/  MUFU.EX2 R231, R231 ;  /* 0x000000e700e77308 */ /* 0x000e620000000800 */
[----:B------:R-:W-:-:S02]  /*ab30*/  FFMA.FTZ R174, R235, R175, R174 ;  /* 0x000000afebae7223 */ /* 0x000fc400000100ae */
[----:B------:R-:W-:Y:S01]  /*ab40*/  FFMA.FTZ R3, R234, R3, R170 ;  /* 0x00000003ea037223 */ /* 0x000fe200000100aa */
[C---:B--2---:R-:W-:Y:S01]  /*ab50*/  HMMA.16816.F32 R116, R4.reuse, R12, R116 ;  /* 0x0000000c0474723c */ /* 0x044fe20000001874 */
[----:B------:R-:W-:Y:S02]  /*ab60*/  FADD.FTZ R173, R173, R174 ;  /* 0x000000aeadad7221 */ /* 0x000fe40000010000 */
[----:B------:R-:W-:Y:S01]  /*ab70*/  FADD.FTZ R3, R169, R3 ;  /* 0x00000003a9037221 */ /* 0x000fe20000010000 */
[----:B------:R-:W2:Y:S01]  /*ab80*/  MUFU.EX2 R232, R232 ;  /* 0x000000e800e87308 */ /* 0x000ea20000000800 */
        /* <DEDUP_REMOVED lines=9> */
[----:B------:R-:W-:-:S02]  /*ac20*/  @P0 MOV R3, R0 ;  /* 0x0000000000030202 */ /* 0x000fc40000000f00 */
[----:B------:R-:W-:Y:S01]  /*ac30*/  @P0 MOV R164, R2 ;  /* 0x0000000200a40202 */ /* 0x000fe20000000f00 */
[C---:B----4-:R-:W-:Y:S08]  /*ac40*/  HMMA.16816.F32 R124, R4.reuse, R8, R124 ;  /* 0x00000008047c723c */ /* 0x050ff0000000187c */
[C---:B------:R-:W-:Y:S01]  /*ac50*/  HMMA.16816.F32 R128, R4.reuse, R10, R128 ;  /* 0x0000000a0480723c */ /* 0x040fe20000001880 */
[----:B------:R-:W4:Y:S07]  /*ac60*/  LDSM.16.MT88.4 R8, [R209+0x16000] ;  /* 0x01600000d108783b */ /* 0x000f2e0000004200 */
[C---:B-1----:R-:W-:Y:S08]  /*ac70*/  HMMA.16816.F32 R132, R4.reuse, R12, R132 ;  /* 0x0000000c0484723c */ /* 0x042ff00000001884 */
[C---:B------:R-:W-:Y:S01]  /*ac80*/  HMMA.16816.F32 R136, R4.reuse, R14, R136 ;  /* 0x0000000e0488723c */ /* 0x040fe20000001888 */
[----:B------:R-:W1:Y:S07]  /*ac90*/  LDSM.16.MT88.4 R12, [R208+0x16000] ;  /* 0x01600000d00c783b */ /* 0x000e6e0000004200 */
[C---:B----4-:R-:W-:Y:S07]  /*aca0*/  HMMA.16816.F32 R140, R4.reuse, R10, R140 ;  /* 0x0000000a048c723c */ /* 0x050fee000000188c */
[----:B------:R-:W-:Y:S01]  /*acb0*/  IMAD.WIDE.U32 R10, R18, -0x2daee0ad, RZ ;  /* 0xd2511f53120a7825 */ /* 0x000fe200078e00ff */
[----:B------:R-:W-:Y:S07]  /*acc0*/  HMMA.16816.F32 R152, R4, R8, R152 ;  /* 0x000000080498723c */ /* 0x000fee0000001898 */
[----:B------:R-:W-:-:S02]  /*acd0*/  LOP3.LUT R8, R11, UR33, R16, 0x96, !PT ;  /* 0x000000210b087c12 */ /* 0x000fc4000f8e9610 */
[C---:B------:R-:W-:Y:S01]  /*ace0*/  LOP3.LUT R11, R10.reuse, 0xffff, RZ, 0xc0, !PT ;  /* 0x0000ffff0a0b7812 */ /* 0x040fe200078ec0ff */
[----:B------:R-:W-:Y:S01]  /*acf0*/  LDSM.16.MT88.4 R16, [R212+0x10800] ;  /* 0x01080000d410783b */ /* 0x000fe20000004200 */
[----:B------:R-:W-:Y:S01]  /*ad00*/  LOP3.LUT R9, R10, 0xff, RZ, 0xc0, !PT ;  /* 0x000000ff0a097812 */ /* 0x000fe200078ec0ff */
[C---:B-1----:R-:W-:Y:S07]  /*ad10*/  HMMA.16816.F32 R148, R4.reuse, R12, R148 ;  /* 0x0000000c0494723c */ /* 0x042fee0000001894 */
[----:B------:R-:W-:Y:S01]  /*ad20*/  SHF.R.U32.HI R12, RZ, 0x8, R11 ;  /* 0x00000008ff0c7819 */ /* 0x000fe2000001160b */
[----:B------:R-:W-:Y:S01]  /*ad30*/  HMMA.16816.F32 R144, R4, R14, R144 ;  /* 0x0000000e0490723c */ /* 0x000fe20000001890 */
[----:B------:R-:W-:-:S02]  /*ad40*/  SHF.R.U32.HI R11, RZ, 0x10, R10 ;  /* 0x00000010ff0b7819 */ /* 0x000fc4000001160a */
[----:B------:R-:W-:Y:S02]  /*ad50*/  PRMT R9, R9, 0x5410, R12 ;  /* 0x0000541009097816 */ /* 0x000fe4000000000c */
[----:B------:R-:W1:Y:S01]  /*ad60*/  LDSM.16.MT88.4 R12, [R210+0x10800] ;  /* 0x01080000d20c783b */ /* 0x000e620000004200 */
[----:B------:R-:W-:Y:S02]  /*ad70*/  SHF.R.U32.HI R10, RZ, 0x18, R10 ;  /* 0x00000018ff0a7819 */ /* 0x000fe4000001160a */
[C---:B------:R-:W-:Y:S02]  /*ad80*/  LOP3.LUT R6, R8.reuse, 0xffff, RZ, 0xc0, !PT ;  /* 0x0000ffff08067812 */ /* 0x040fe400078ec0ff */
[--C-:B------:R-:W-:Y:S02]  /*ad90*/  SHF.R.U32.HI R5, RZ, 0x10, R8.reuse ;  /* 0x00000010ff057819 */ /* 0x100fe40000011608 */
[----:B------:R-:W-:Y:S02]  /*ada0*/  LOP3.LUT R4, R8, 0xff, RZ, 0xc0, !PT ;  /* 0x000000ff08047812 */ /* 0x000fe400078ec0ff */
[----:B------:R-:W-:-:S02]  /*adb0*/  SHF.R.U32.HI R8, RZ, 0x18, R8 ;  /* 0x00000018ff087819 */ /* 0x000fc40000011608 */
[----:B------:R-:W-:Y:S02]  /*adc0*/  SHF.R.U32.HI R6, RZ, 0x8, R6 ;  /* 0x00000008ff067819 */ /* 0x000fe40000011606 */
[----:B------:R-:W-:Y:S02]  /*add0*/  LOP3.LUT R5, R5, 0xff, RZ, 0xc0, !PT ;  /* 0x000000ff05057812 */ /* 0x000fe400078ec0ff */
[----:B------:R-:W-:Y:S02]  /*ade0*/  LOP3.LUT R7, R11, 0xff, RZ, 0xc0, !PT ;  /* 0x000000ff0b077812 */ /* 0x000fe400078ec0ff */
[----:B------:R-:W-:Y:S01]  /*adf0*/  PRMT R4, R4, 0x5410, R6 ;  /* 0x0000541004047816 */ /* 0x000fe20000000006 */
[--C-:B------:R-:W-:Y:S01]  /*ae00*/  HSET2.LE.AND R6, R9, R233.reuse, PT ;  /* 0x000000e909067233 */ /* 0x100fe20003803000 */
[----:B------:R-:W-:Y:S02]  /*ae10*/  PRMT R5, R5, 0x5410, R8 ;  /* 0x0000541005057816 */ /* 0x000fe40000000008 */
[----:B------:R-:W-:Y:S01]  /*ae20*/  PRMT R7, R7, 0x5410, R10 ;  /* 0x0000541007077816 */ /* 0x000fe2000000000a */
[--C-:B------:R-:W-:Y:S01]  /*ae30*/  HSET2.LE.AND R4, R4, R233.reuse, PT ;  /* 0x000000e904047233 */ /* 0x100fe20003803000 */
[----:B------:R-:W-:Y:S01]  /*ae40*/  F2FP.PACK_AB R10, R179, R180 ;  /* 0x000000b4b30a723e */ /* 0x000fe200000000ff */
[--C-:B------:R-:W-:Y:S01]  /*ae50*/  HSET2.LE.AND R5, R5, R233.reuse, PT ;  /* 0x000000e905057233 */ /* 0x100fe20003803000 */
[----:B------:R-:W-:Y:S01]  /*ae60*/  F2FP.PACK_AB R9, R182, R183 ;  /* 0x000000b7b609723e */ /* 0x000fe200000000ff */
[----:B------:R-:W-:Y:S01]  /*ae70*/  HSET2.LE.AND R7, R7, R233, PT ;  /* 0x000000e907077233 */ /* 0x000fe20003803000 */
[----:B------:R-:W-:Y:S01]  /*ae80*/  F2FP.PACK_AB R8, R181, R178 ;  /* 0x000000b2b508723e */ /* 0x000fe200000000ff */
[----:B------:R-:W-:Y:S01]  /*ae90*/  FADD.FTZ R183, R183, R168 ;  /* 0x000000a8b7b77221 */ /* 0x000fe20000010000 */
[----:B------:R-:W-:Y:S01]  /*aea0*/  LOP3.LUT R4, R4, R10, RZ, 0xc0, !PT ;  /* 0x0000000a04047212 */ /* 0x000fe200078ec0ff */
[----:B------:R-:W-:Y:S01]  /*aeb0*/  FADD.FTZ R179, R179, R171 ;  /* 0x000000abb3b37221 */ /* 0x000fe20000010000 */
[----:B------:R-:W-:Y:S01]  /*aec0*/  LOP3.LUT R5, R5, R9, RZ, 0xc0, !PT ;  /* 0x0000000905057212 */ /* 0x000fe200078ec0ff */
[----:B------:R-:W-:Y:S01]  /*aed0*/  FADD.FTZ R183, R182, R183 ;  /* 0x000000b7b6b77221 */ /* 0x000fe20000010000 */
[----:B------:R-:W-:Y:S01]  /*aee0*/  LOP3.LUT R6, R6, R8, RZ, 0xc0, !PT ;  /* 0x0000000806067212 */ /* 0x000fe200078ec0ff */
[----:B------:R-:W-:Y:S01]  /*aef0*/  FADD.FTZ R179, R178, R179 ;  /* 0x000000b3b2b37221 */ /* 0x000fe20000010000 */
[----:B------:R-:W4:Y:S01]  /*af00*/  LDSM.16.MT88.4 R8, [R209+0x10800] ;  /* 0x01080000d108783b */ /* 0x000f220000004200 */
[----:B------:R-:W-:Y:S01]  /*af10*/  LOP3.LUT R7, R7, R20, RZ, 0xc0, !PT ;  /* 0x0000001407077212 */ /* 0x000fe200078ec0ff */
[----:B------:R-:W-:-:S02]  /*af20*/  FADD.FTZ R185, R185, R183 ;  /* 0x000000b7b9b97221 */ /* 0x000fc40000010000 */
[----:B------:R-:W2:Y:S01]  /*af30*/  LDSM.16.MT88.4 R20, [R209+0x12800] ;  /* 0x01280000d114783b */ /* 0x000ea20000004200 */
[----:B------:R-:W-:Y:S02]  /*af40*/  FADD.FTZ R181, R181, R179 ;  /* 0x000000b3b5b57221 */ /* 0x000fe40000010000 */
[----:B------:R-:W-:Y:S01]  /*af50*/  FADD.FTZ R185, R184, R185 ;  /* 0x000000b9b8b97221 */ /* 0x000fe20000010000 */
[----:B-1----:R-:W-:Y:S01]  /*af60*/  HMMA.16816.F32 R36, R4, R12, R36 ;  /* 0x0000000c0424723c */ /* 0x002fe20000001824 */
[----:B------:R-:W-:-:S07]  /*af70*/  FADD.FTZ R181, R191, R181 ;  /* 0x000000b5bfb57221 */ /* 0x000fce0000010000 */
[C---:B------:R-:W-:Y:S01]  /*af80*/  HMMA.16816.F32 R40, R4.reuse, R14, R40 ;  /* 0x0000000e0428723c */ /* 0x040fe20000001828 */
[----:B------:R-:W1:Y:S07]  /*af90*/  LDSM.16.MT88.4 R12, [R212+0x12800] ;  /* 0x01280000d40c783b */ /* 0x000e6e0000004200 */
[C---:B------:R-:W-:Y:S08]  /*afa0*/  HMMA.16816.F32 R160, R4.reuse, R16, R160 ;  /* 0x0000001004a0723c */ /* 0x040ff000000018a0 */
[C---:B------:R-:W-:Y:S01]  /*afb0*/  HMMA.16816.F32 R156, R4.reuse, R18, R156 ;  /* 0x00000012049c723c */ /* 0x040fe2000000189c */
[----:B------:R-:W3:Y:S07]  /*afc0*/  LDSM.16.MT88.4 R16, [R208+0x10800] ;  /* 0x01080000d010783b */ /* 0x000eee0000004200 */
[C---:B----4-:R-:W-:Y:S08]  /*afd0*/  HMMA.16816.F32 R44, R4.reuse, R8, R44 ;  /* 0x00000008042c723c */ /* 0x050ff0000000182c */
[C---:B------:R-:W-:Y:S01]  /*afe0*/  HMMA.16816.F32 R48, R4.reuse, R10, R48 ;  /* 0x0000000a0430723c */ /* 0x040fe20000001830 */
[----:B------:R-:W4:Y:S07]  /*aff0*/  LDSM.16.MT88.4 R8, [R210+0x12800] ;  /* 0x01280000d208783b */ /* 0x000f2e0000004200 */
[C---:B--2---:R-:W-:Y:S08]  /*b000*/  HMMA.16816.F32 R76, R4.reuse, R20, R76 ;  /* 0x00000014044c723c */ /* 0x044ff0000000184c */
[C---:B-1----:R-:W-:Y:S08]  /*b010*/  HMMA.16816.F32 R60, R4.reuse, R12, R60 ;  /* 0x0000000c043c723c */ /* 0x042ff0000000183c */
[C---:B------:R-:W-:Y:S01]  /*b020*/  HMMA.16816.F32 R64, R4.reuse, R14, R64 ;  /* 0x0000000e0440723c */ /* 0x040fe20000001840 */
[----:B------:R-:W1:Y:S07]  /*b030*/  LDSM.16.MT88.4 R12, [R212+0x14800] ;  /* 0x01480000d40c783b */ /* 0x000e6e0000004200 */
[C---:B---3--:R-:W-:Y:S08]  /*b040*/  HMMA.16816.F32 R52, R4.reuse, R16, R52 ;  /* 0x000000100434723c */ /* 0x048ff00000001834 */
[C---:B------:R-:W-:Y:S01]  /*b050*/  HMMA.16816.F32 R56, R4.reuse, R18, R56 ;  /* 0x000000120438723c */ /* 0x040fe20000001838 */
[----:B------:R-:W2:Y:S07]  /*b060*/  LDSM.16.MT88.4 R16, [R208+0x12800] ;  /* 0x01280000d010783b */ /* 0x000eae0000004200 */
[C---:B----4-:R-:W-:Y:S08]  /*b070*/  HMMA.16816.F32 R68, R4.reuse, R8, R68 ;  /* 0x000000080444723c */ /* 0x050ff00000001844 */
        /* <DEDUP_REMOVED lines=14> */
[C---:B-1----:R-:W-:Y:S08]  /*b160*/  HMMA.16816.F32 R124, R4.reuse, R12, R124 ;  /* 0x0000000c047c723c */ /* 0x042ff0000000187c */
[C---:B------:R-:W-:Y:S01]  /*b170*/  HMMA.16816.F32 R128, R4.reuse, R14, R128 ;  /* 0x0000000e0480723c */ /* 0x040fe20000001880 */
[----:B------:R-:W1:Y:S07]  /*b180*/  LDSM.16.MT88.4 R12, [R208+0x16800] ;  /* 0x01680000d00c783b */ /* 0x000e6e0000004200 */
[C---:B--2---:R-:W-:Y:S08]  /*b190*/  HMMA.16816.F32 R116, R4.reuse, R16, R116 ;  /* 0x000000100474723c */ /* 0x044ff00000001874 */
[C---:B------:R-:W-:Y:S01]  /*b1a0*/  HMMA.16816.F32 R120, R4.reuse, R18, R120 ;  /* 0x000000120478723c */ /* 0x040fe20000001878 */
[----:B------:R-:W2:Y:S07]  /*b1b0*/  LDSM.16.MT88.4 R16, [R209+0x16800] ;  /* 0x01680000d110783b */ /* 0x000eae0000004200 */
[C---:B---3--:R-:W-:Y:S07]  /*b1c0*/  HMMA.16816.F32 R132, R4.reuse, R8, R132 ;  /* 0x000000080484723c */ /* 0x048fee0000001884 */
[----:B------:R-:W-:Y:S01]  /*b1d0*/  LOP3.LUT R8, R25, UR15, R238, 0x96, !PT ;  /* 0x0000000f19087c12 */ /* 0x000fe2000f8e96ee */
[----:B------:R-:W-:Y:S01]  /*b1e0*/  IMAD.WIDE.U32 R24, R24, -0x2daee0ad, RZ ;  /* 0xd2511f5318187825 */ /* 0x000fe200078e00ff */
[----:B------:R-:W-:Y:S03]  /*b1f0*/  HMMA.16816.F32 R136, R4, R10, R136 ;  /* 0x0000000a0488723c */ /* 0x000fe60000001888 */
[----:B------:R-:W-:-:S05]  /*b200*/  IMAD.WIDE.U32 R8, R8, -0x2daee0ad, RZ ;  /* 0xd2511f5308087825 */ /* 0x000fca00078e00ff */
[----:B------:R-:W-:Y:S01]  /*b210*/  LOP3.LUT R236, R9, UR12, R236, 0x96, !PT ;  /* 0x0000000c09ec7c12 */ /* 0x000fe2000f8e96ec */
[----:B-1----:R-:W-:Y:S01]  /*b220*/  HMMA.16816.F32 R148, R4, R12, R148 ;  /* 0x0000000c0494723c */ /* 0x002fe20000001894 */
[----:B------:R-:W-:-:S03]  /*b230*/  LOP3.LUT R240, R25, UR10, R8, 0x96, !PT ;  /* 0x0000000a19f07c12 */ /* 0x000fc6000f8e9608 */
[----:B------:R-:W-:-:S04]  /*b240*/  IMAD.WIDE.U32 R236, R236, -0x326172a9, RZ ;  /* 0xcd9e8d57ecec7825 */ /* 0x000fc800078e00ff */
[----:B------:R-:W-:Y:S01]  /*b250*/  HMMA.16816.F32 R144, R4, R14, R144 ;  /* 0x0000000e0490723c */ /* 0x000fe20000001890 */
[----:B------:R-:W-:Y:S01]  /*b260*/  LOP3.LUT R238, R237, UR11, R26, 0x96, !PT ;  /* 0x0000000bedee7c12 */ /* 0x000fe2000f8e961a */
[----:B------:R-:W1:Y:S01]  /*b270*/  LDSM.16.MT88.4 R12, [R212+0x11000] ;  /* 0x01100000d40c783b */ /* 0x000e620000004200 */
[----:B------:R-:W-:-:S04]  /*b280*/  IMAD.WIDE.U32 R240, R240, -0x326172a9, RZ ;  /* 0xcd9e8d57f0f07825 */ /* 0x000fc800078e00ff */
[----:B------:R-:W-:Y:S01]  /*b290*/  IMAD.WIDE.U32 R238, R238, -0x2daee0ad, RZ ;  /* 0xd2511f53eeee7825 */ /* 0x000fe200078e00ff */
[C---:B--2---:R-:W-:Y:S03]  /*b2a0*/  HMMA.16816.F32 R152, R4.reuse, R16, R152 ;  /* 0x000000100498723c */ /* 0x044fe60000001898 */
[----:B------:R-:W-:Y:S01]  /*b2b0*/  FFMA.FTZ R237, R28, c[0x0][0x23c], -R30 ;  /* 0x00008f001ced7a23 */ /* 0x000fe2000001081e */
[----:B------:R-:W-:Y:S02]  /*b2c0*/  LOP3.LUT R10, R239, UR8, R24, 0x96, !PT ;  /* 0x00000008ef0a7c12 */ /* 0x000fe4000f8e9618 */
[----:B------:R-:W-:Y:S02]  /*b2d0*/  LDSM.16.MT88.4 R24, [R209+0x11000] ;  /* 0x01100000d118783b */ /* 0x000fe40000004200 */
[C---:B------:R-:W-:Y:S01]  /*b2e0*/  HMMA.16816.F32 R140, R4.reuse, R18, R140 ;  /* 0x00000012048c723c */ /* 0x040fe2000000188c */
[----:B------:R-:W-:Y:S01]  /*b2f0*/  IMAD.WIDE.U32 R10, R10, -0x326172a9, RZ ;  /* 0xcd9e8d570a0a7825 */ /* 0x000fe200078e00ff */
[----:B------:R-:W-:Y:S04]  /*b300*/  MUFU.EX2 R237, R237 ;  /* 0x000000ed00ed7308 */ /* 0x000fe80000000800 */
[----:B------:R-:W-:Y:S01]  /*b310*/  LOP3.LUT R8, R11, UR31, R240, 0x96, !PT ;  /* 0x0000001f0b087c12 */ /* 0x000fe2000f8e96f0 */
[----:B------:R-:W-:Y:S01]  /*b320*/  @UP0 UIADD3 UR31, UR6, -0x3, URZ ;  /* 0xfffffffd061f0890 */ /* 0x000fe2000fffe03f */
[----:B------:R-:W-:Y:S01]  /*b330*/  LOP3.LUT R16, R10, 0xffff, RZ, 0xc0, !PT ;  /* 0x0000ffff0a107812 */ /* 0x000fe200078ec0ff */
[----:B------:R-:W-:Y:S01]  /*b340*/  HMMA.16816.F32 R112, R4, R22, R112 ;  /* 0x000000160470723c */ /* 0x000fe20000001870 */
[----:B------:R-:W-:Y:S01]  /*b350*/  SHF.R.U32.HI R9, RZ, 0x10, R10 ;  /* 0x00000010ff097819 */ /* 0x000fe2000001160a */
[----:B------:R-:W2:Y:S01]  /*b360*/  LDSM.16.MT88.4 R4, [R210+0x11000] ;  /* 0x01100000d204783b */ /* 0x000ea20000004200 */
[----:B------:R-:W-:-:S02]  /*b370*/  LOP3.LUT R17, R8, 0xffff, RZ, 0xc0, !PT ;  /* 0x0000ffff08117812 */ /* 0x000fc400078ec0ff */
[----:B------:R-:W-:Y:S01]  /*b380*/  SHF.R.U32.HI R18, RZ, 0x10, R8 ;  /* 0x00000010ff127819 */ /* 0x000fe20000011608 */
[----:B------:R-:W3:Y:S01]  /*b390*/  LDSM.16.MT88.4 R20, [R208+0x11000] ;  /* 0x01100000d014783b */ /* 0x000ee20000004200 */
[----:B------:R-:W-:Y:S02]  /*b3a0*/  LOP3.LUT R11, R10, 0xff, RZ, 0xc0, !PT ;  /* 0x000000ff0a0b7812 */ /* 0x000fe400078ec0ff */
[----:B------:R-:W-:Y:S02]  /*b3b0*/  SHF.R.U32.HI R16, RZ, 0x8, R16 ;  /* 0x00000008ff107819 */ /* 0x000fe40000011610 */
[----:B------:R-:W-:Y:S02]  /*b3c0*/  SHF.R.U32.HI R10, RZ, 0x18, R10 ;  /* 0x00000018ff0a7819 */ /* 0x000fe4000001160a */
[----:B------:R-:W-:Y:S02]  /*b3d0*/  LOP3.LUT R9, R9, 0xff, RZ, 0xc0, !PT ;  /* 0x000000ff09097812 */ /* 0x000fe400078ec0ff */
[----:B------:R-:W-:-:S02]  /*b3e0*/  LOP3.LUT R19, R8, 0xff, RZ, 0xc0, !PT ;  /* 0x000000ff08137812 */ /* 0x000fc400078ec0ff */
[----:B------:R-:W-:Y:S02]  /*b3f0*/  SHF.R.U32.HI R8, RZ, 0x18, R8 ;  /* 0x00000018ff087819 */ /* 0x000fe40000011608 */
[----:B------:R-:W-:Y:S02]  /*b400*/  SHF.R.U32.HI R17, RZ, 0x8, R17 ;  /* 0x00000008ff117819 */ /* 0x000fe40000011611 */
[----:B------:R-:W-:Y:S02]  /*b410*/  LOP3.LUT R18, R18, 0xff, RZ, 0xc0, !PT ;  /* 0x000000ff12127812 */ /* 0x000fe400078ec0ff */
[----:B------:R-:W-:Y:S02]  /*b420*/  PRMT R11, R11, 0x5410, R16 ;  /* 0x000054100b0b7816 */ /* 0x000fe40000000010 */
[----:B------:R-:W-:Y:S02]  /*b430*/  PRMT R9, R9, 0x5410, R10 ;  /* 0x0000541009097816 */ /* 0x000fe4000000000a */
[----:B------:R-:W-:Y:S01]  /*b440*/  PRMT R17, R19, 0x5410, R17 ;  /* 0x0000541013117816 */ /* 0x000fe20000000011 */
[--C-:B------:R-:W-:Y:S01]  /*b450*/  HSET2.LE.AND R10, R11, R233.reuse, PT ;  /* 0x000000e90b0a7233 */ /* 0x100fe20003803000 */
[----:B------:R-:W-:Y:S01]  /*b460*/  PRMT R18, R18, 0x5410, R8 ;  /* 0x0000541012127816 */ /* 0x000fe20000000008 */
[--C-:B------:R-:W-:Y:S01]  /*b470*/  HSET2.LE.AND R11, R9, R233.reuse, PT ;  /* 0x000000e9090b7233 */ /* 0x100fe20003803000 */
[----:B------:R-:W-:Y:S01]  /*b480*/  F2FP.PACK_AB R19, R190, R191 ;  /* 0x000000bfbe13723e */ /* 0x000fe200000000ff */
[--C-:B------:R-:W-:Y:S01]  /*b490*/  HSET2.LE.AND R8, R17, R233.reuse, PT ;  /* 0x000000e911087233 */ /* 0x100fe20003803000 */
[----:B-----5:R-:W-:Y:S01]  /*b4a0*/  F2FP.PACK_AB R17, R187, R189 ;  /* 0x000000bdbb11723e */ /* 0x020fe200000000ff */
[----:B------:R-:W-:Y:S01]  /*b4b0*/  HSET2.LE.AND R9, R18, R233, PT ;  /* 0x000000e912097233 */ /* 0x000fe20003803000 */
[----:B------:R-:W-:Y:S01]  /*b4c0*/  F2FP.PACK_AB R18, R230, R223 ;  /* 0x000000dfe612723e */ /* 0x000fe200000000ff */
[----:B------:R-:W-:Y:S01]  /*b4d0*/  FADD.FTZ R190, R190, R181 ;  /* 0x000000b5bebe7221 */ /* 0x000fe20000010000 */
        /* <DEDUP_REMOVED lines=11> */
[----:B------:R-:W-:-:S02]  /*b590*/  FADD.FTZ R230, R177, R230 ;  /* 0x000000e6b1e67221 */ /* 0x000fc40000010000 */
[----:B------:R-:W-:Y:S02]  /*b5a0*/  FADD.FTZ R189, R187, R189 ;  /* 0x000000bdbbbd7221 */ /* 0x000fe40000010000 */
[----:B-1----:R-:W-:Y:S01]  /*b5b0*/  HMMA.16816.F32 R160, R8, R12, R160 ;  /* 0x0000000c08a0723c */ /* 0x002fe200000018a0 */
[----:B------:R-:W-:-:S04]  /*b5c0*/  FADD.FTZ R230, R176, R230 ;  /* 0x000000e6b0e67221 */ /* 0x000fc80000010000 */
[----:B------:R-:W-:-:S03]  /*b5d0*/  FADD.FTZ R230, R231, R230 ;  /* 0x000000e6e7e67221 */ /* 0x000fc60000010000 */
[----:B------:R-:W-:Y:S01]  /*b5e0*/  HMMA.16816.F32 R156, R8, R14, R156 ;  /* 0x0000000e089c723c */ /* 0x000fe2000000189c */
[----:B------:R-:W1:Y:S01]  /*b5f0*/  LDSM.16.MT88.4 R12, [R210+0x13000] ;  /* 0x01300000d20c783b */ /* 0x000e620000004200 */
[----:B------:R-:W-:-:S06]  /*b600*/  FADD.FTZ R235, R232, R230 ;  /* 0x000000e6e8eb7221 */ /* 0x000fcc0000010000 */
[C---:B--2---:R-:W-:Y:S08]  /*b610*/  HMMA.16816.F32 R36, R8.reuse, R4, R36 ;  /* 0x000000040824723c */ /* 0x044ff00000001824 */
[C---:B------:R-:W-:Y:S01]  /*b620*/  HMMA.16816.F32 R40, R8.reuse, R6, R40 ;  /* 0x000000060828723c */ /* 0x040fe20000001828 */
[----:B------:R-:W2:Y:S07]  /*b630*/  LDSM.16.MT88.4 R4, [R209+0x13000] ;  /* 0x01300000d104783b */ /* 0x000eae0000004200 */
[C---:B---3--:R-:W-:Y:S08]  /*b640*/  HMMA.16816.F32 R52, R8.reuse, R20, R52 ;  /* 0x000000140834723c */ /* 0x048ff00000001834 */
[C---:B------:R-:W-:Y:S01]  /*b650*/  HMMA.16816.F32 R56, R8.reuse, R22, R56 ;  /* 0x000000160838723c */ /* 0x040fe20000001838 */
[----:B------:R-:W-:Y:S07]  /*b660*/  LDSM.16.MT88.4 R20, [R212+0x15000] ;  /* 0x01500000d414783b */ /* 0x000fee0000004200 */
[C---:B----4-:R-:W-:Y:S08]  /*b670*/  HMMA.16816.F32 R60, R8.reuse, R16, R60 ;  /* 0x00000010083c723c */ /* 0x050ff0000000183c */
[C---:B-1----:R-:W-:Y:S08]  /*b680*/  HMMA.16816.F32 R68, R8.reuse, R12, R68 ;  /* 0x0000000c0844723c */ /* 0x042ff00000001844 */
[C---:B------:R-:W-:Y:S01]  /*b690*/  HMMA.16816.F32 R72, R8.reuse, R14, R72 ;  /* 0x0000000e0848723c */ /* 0x040fe20000001848 */
[----:B------:R-:W1:Y:S07]  /*b6a0*/  LDSM.16.MT88.4 R12, [R209+0x15000] ;  /* 0x01500000d10c783b */ /* 0x000e6e0000004200 */
[C---:B--2---:R-:W-:Y:S08]  /*b6b0*/  HMMA.16816.F32 R76, R8.reuse, R4, R76 ;  /* 0x00000004084c723c */ /* 0x044ff0000000184c */
[C---:B------:R-:W-:Y:S01]  /*b6c0*/  HMMA.16816.F32 R80, R8.reuse, R6, R80 ;  /* 0x000000060850723c */ /* 0x040fe20000001850 */
[----:B------:R-:W2:Y:S07]  /*b6d0*/  LDSM.16.MT88.4 R4, [R208+0x15000] ;  /* 0x01500000d004783b */ /* 0x000eae0000004200 */
        /* <DEDUP_REMOVED lines=8> */
[C---:B--2---:R-:W-:Y:S07]  /*b760*/  HMMA.16816.F32 R120, R8.reuse, R6, R120 ;  /* 0x000000060878723c */ /* 0x044fee0000001878 */
[----:B------:R-:W-:Y:S01]  /*b770*/  LOP3.LUT R6, R241, UR9, R236, 0x96, !PT ;  /* 0x00000009f1067c12 */ /* 0x000fe2000f8e96ec */
[----:B------:R-:W-:Y:S01]  /*b780*/  HMMA.16816.F32 R92, R8, R20, R92 ;  /* 0x00000014085c723c */ /* 0x000fe2000000185c */
[----:B------:R-:W-:-:S02]  /*b790*/  FFMA.FTZ R236, R32, c[0x0][0x23c], -R30 ;  /* 0x00008f0020ec7a23 */ /* 0x000fc4000001081e */
[----:B------:R-:W-:Y:S01]  /*b7a0*/  LDSM.16.MT88.4 R32, [R209+0x11800] ;  /* 0x01180000d120783b */ /* 0x000fe20000004200 */
[----:B------:R-:W-:-:S03]  /*b7b0*/  IMAD.WIDE.U32 R6, R6, -0x2daee0ad, RZ ;  /* 0xd2511f5306067825 */ /* 0x000fc600078e00ff */
[----:B------:R-:W2:Y:S01]  /*b7c0*/  MUFU.EX2 R236, R236 ;  /* 0x000000ec00ec7308 */ /* 0x000ea20000000800 */
[----:B------:R-:W-:Y:S01]  /*b7d0*/  HMMA.16816.F32 R96, R8, R22, R96 ;  /* 0x000000160860723c */ /* 0x000fe20000001860 */
[----:B------:R-:W4:Y:S01]  /*b7e0*/  LDSM.16.MT88.4 R20, [R212+0x17000] ;  /* 0x01700000d414783b */ /* 0x000f220000004200 */
[----:B------:R-:W-:-:S05]  /*b7f0*/  LOP3.LUT R239, R7, UR33, R238, 0x96, !PT ;  /* 0x0000002107ef7c12 */ /* 0x000fca000f8e96ee */
[----:B------:R-:W5:Y:S01]  /*b800*/  MUFU.EX2 R238, R31 ;  /* 0x0000001f00ee7308 */ /* 0x000f620000000800 */
[----:B---3--:R-:W-:Y:S01]  /*b810*/  HMMA.16816.F32 R100, R8, R16, R100 ;  /* 0x000000100864723c */ /* 0x008fe20000001864 */
[----:B--2---:R-:W-:-:S07]  /*b820*/  FADD.FTZ R189, R236, R189 ;  /* 0x000000bdecbd7221 */ /* 0x004fce0000010000 */
[----:B------:R-:W-:Y:S01]  /*b830*/  HMMA.16816.F32 R104, R8, R18, R104 ;  /* 0x000000120868723c */ /* 0x000fe20000001868 */
[----:B------:R-:W2:Y:S01]  /*b840*/  LDSM.16.MT88.4 R16, [R210+0x17000] ;  /* 0x01700000d210783b */ /* 0x000ea20000004200 */
[----:B-----5:R-:W-:-:S06]  /*b850*/  FADD.FTZ R189, R238, R189 ;  /* 0x000000bdeebd7221 */ /* 0x020fcc0000010000 */
[----:B-1----:R-:W-:Y:S01]  /*b860*/  HMMA.16816.F32 R152, R8, R12, R152 ;  /* 0x0000000c0898723c */ /* 0x002fe20000001898 */
[----:B------:R-:W-:-:S06]  /*b870*/  FADD.FTZ R189, R237, R189 ;  /* 0x000000bdedbd7221 */ /* 0x000fcc0000010000 */
[----:B------:R-:W-:Y:S01]  /*b880*/  LOP3.LUT R13, R239, 0xffff, RZ, 0xc0, !PT ;  /* 0x0000ffffef0d7812 */ /* 0x000fe200078ec0ff */
[----:B------:R-:W-:Y:S01]  /*b890*/  HMMA.16816.F32 R116, R8, R4, R116 ;  /* 0x000000040874723c */ /* 0x000fe20000001874 */
[----:B------:R-:W-:Y:S02]  /*b8a0*/  LOP3.LUT R12, R6, 0xff, RZ, 0xc0, !PT ;  /* 0x000000ff060c7812 */ /* 0x000fe400078ec0ff */
[----:B------:R-:W-:-:S04]  /*b8b0*/  SHF.R.U32.HI R13, RZ, 0x8, R13 ;  /* 0x00000008ff0d7819 */ /* 0x000fc8000001160d */
[----:B------:R-:W-:Y:S01]  /*b8c0*/  LOP3.LUT R5, R239, 0xff, RZ, 0xc0, !PT ;  /* 0x000000ffef057812 */ /* 0x000fe200078ec0ff */
[C---:B------:R-:W-:Y:S01]  /*b8d0*/  HMMA.16816.F32 R140, R8.reuse, R14, R140 ;  /* 0x0000000e088c723c */ /* 0x040fe2000000188c */
[----:B------:R-:W-:Y:S02]  /*b8e0*/  LOP3.LUT R4, R6, 0xffff, RZ, 0xc0, !PT ;  /* 0x0000ffff06047812 */ /* 0x000fe400078ec0ff */
[----:B------:R-:W-:Y:S01]  /*b8f0*/  PRMT R5, R5, 0x5410, R13 ;  /* 0x0000541005057816 */ /* 0x000fe2000000000d */
[----:B------:R-:W-:Y:S01]  /*b900*/  FFMA.FTZ R13, R29, c[0x0][0x23c], -R30 ;  /* 0x00008f001d0d7a23 */ /* 0x000fe2000001081e */
[----:B------:R-:W-:Y:S01]  /*b910*/  SHF.R.U32.HI R7, RZ, 0x10, R6 ;  /* 0x00000010ff077819 */ /* 0x000fe20000011606 */
[----:B------:R-:W-:Y:S01]  /*b920*/  LDSM.16.MT88.4 R28, [R210+0x11800] ;  /* 0x01180000d21c783b */ /* 0x000fe20000004200 */
[--C-:B------:R-:W-:Y:S01]  /*b930*/  SHF.R.U32.HI R14, RZ, 0x10, R239.reuse ;  /* 0x00000010ff0e7819 */ /* 0x100fe200000116ef */
[----:B------:R-:W-:Y:S01]  /*b940*/  HSET2.LE.AND R5, R5, R233, PT ;  /* 0x000000e905057233 */ /* 0x000fe20003803000 */
[----:B------:R-:W-:Y:S01]  /*b950*/  SHF.R.U32.HI R15, RZ, 0x18, R239 ;  /* 0x00000018ff0f7819 */ /* 0x000fe200000116ef */
[----:B------:R-:W-:Y:S01]  /*b960*/  HMMA.16816.F32 R84, R8, R24, R84 ;  /* 0x000000180854723c */ /* 0x000fe20000001854 */
[----:B------:R1:W3:Y:S01]  /*b970*/  MUFU.EX2 R239, R13 ;  /* 0x0000000d00ef7308 */ /* 0x0002e20000000800 */
[----:B------:R-:W-:-:S02]  /*b980*/  SHF.R.U32.HI R4, RZ, 0x8, R4 ;  /* 0x00000008ff047819 */ /* 0x000fc40000011604 */
[----:B------:R-:W-:Y:S02]  /*b990*/  LOP3.LUT R14, R14, 0xff, RZ, 0xc0, !PT ;  /* 0x000000ff0e0e7812 */ /* 0x000fe400078ec0ff */
[----:B------:R-:W-:Y:S02]  /*b9a0*/  SHF.R.U32.HI R6, RZ, 0x18, R6 ;  /* 0x00000018ff067819 */ /* 0x000fe40000011606 */
[----:B------:R-:W-:Y:S01]  /*b9b0*/  LOP3.LUT R7, R7, 0xff, RZ, 0xc0, !PT ;  /* 0x000000ff07077812 */ /* 0x000fe200078ec0ff */
[----:B------:R-:W-:Y:S01]  /*b9c0*/  HMMA.16816.F32 R88, R8, R26, R88 ;  /* 0x0000001a0858723c */ /* 0x000fe20000001858 */
[----:B------:R-:W-:Y:S01]  /*b9d0*/  PRMT R12, R12, 0x5410, R4 ;  /* 0x000054100c0c7816 */ /* 0x000fe20000000004 */
[----:B------:R-:W5:Y:S01]  /*b9e0*/  LDSM.16.MT88.4 R24, [R208+0x17000] ;  /* 0x01700000d018783b */ /* 0x000f620000004200 */
[----:B------:R-:W-:Y:S02]  /*b9f0*/  PRMT R14, R14, 0x5410, R15 ;  /* 0x000054100e0e7816 */ /* 0x000fe4000000000f */
[----:B------:R-:W-:-:S02]  /*ba00*/  PRMT R6, R7, 0x5410, R6 ;  /* 0x0000541007067816 */ /* 0x000fc40000000006 */
[----:B------:R-:W-:Y:S01]  /*ba10*/  F2FP.PACK_AB R15, R238, R236 ;  /* 0x000000ecee0f723e */ /* 0x000fe200000000ff */
[C---:B----4-:R-:W-:Y:S01]  /*ba20*/  HMMA.16816.F32 R124, R8.reuse, R20, R124 ;  /* 0x00000014087c723c */ /* 0x050fe2000000187c */
[----:B-1----:R-:W-:Y:S01]  /*ba30*/  F2FP.PACK_AB R13, R176, R177 ;  /* 0x000000b1b00d723e */ /* 0x002fe200000000ff */
[--C-:B------:R-:W-:Y:S01]  /*ba40*/  HSET2.LE.AND R7, R6, R233.reuse, PT ;  /* 0x000000e906077233 */ /* 0x100fe20003803000 */
[----:B---3--:R-:W-:Y:S02]  /*ba50*/  FADD.FTZ R234, R239, R189 ;  /* 0x000000bdefea7221 */ /* 0x008fe40000010000 */
[----:B------:R-:W-:Y:S01]  /*ba60*/  LOP3.LUT R4, R5, R13, RZ, 0xc0, !PT ;  /* 0x0000000d05047212 */ /* 0x000fe200078ec0ff */
[--C-:B------:R-:W-:Y:S01]  /*ba70*/  HSET2.LE.AND R13, R12, R233.reuse, PT ;  /* 0x000000e90c0d7233 */ /* 0x100fe20003803000 */
[----:B------:R-:W-:Y:S01]  /*ba80*/  F2FP.PACK_AB R12, R239, R237 ;  /* 0x000000edef0c723e */ /* 0x000fe200000000ff */
[----:B------:R-:W-:Y:S01]  /*ba90*/  HSET2.LE.AND R5, R14, R233, PT ;  /* 0x000000e90e057233 */ /* 0x000fe20003803000 */
[----:B------:R-:W-:Y:S01]  /*baa0*/  F2FP.PACK_AB R14, R232, R231 ;  /* 0x000000e7e80e723e */ /* 0x000fe200000000ff */
[----:B------:R-:W-:Y:S01]  /*bab0*/  HMMA.16816.F32 R128, R8, R22, R128 ;  /* 0x000000160880723c */ /* 0x000fe20000001880 */
[----:B------:R-:W-:Y:S01]  /*bac0*/  LOP3.LUT R7, R7, R12, RZ, 0xc0, !PT ;  /* 0x0000000c07077212 */ /* 0x000fe200078ec0ff */
[----:B------:R-:W1:Y:S01]  /*bad0*/  LDSM.16.MT88.4 R20, [R212+0x11800] ;  /* 0x01180000d414783b */ /* 0x000e620000004200 */
[----:B------:R-:W-:-:S02]  /*bae0*/  LOP3.LUT R5, R5, R15, RZ, 0xc0, !PT ;  /* 0x0000000f05057212 */ /* 0x000fc400078ec0ff */
[----:B------:R-:W-:Y:S02]  /*baf0*/  LOP3.LUT R6, R13, R14, RZ, 0xc0, !PT ;  /* 0x0000000e0d067212 */ /* 0x000fe400078ec0ff */
[----:B------:R-:W-:Y:S01]  /*bb00*/  LDSM.16.MT88.4 R12, [R209+0x13800] ;  /* 0x01380000d10c783b */ /* 0x000fe20000004200 */
[C---:B--2---:R-:W-:Y:S08]  /*bb10*/  HMMA.16816.F32 R132, R8.reuse, R16, R132 ;  /* 0x000000100884723c */ /* 0x044ff00000001884 */
[C---:B------:R-:W-:Y:S01]  /*bb20*/  HMMA.16816.F32 R136, R8.reuse, R18, R136 ;  /* 0x000000120888723c */ /* 0x040fe20000001888 */
[----:B------:R-:W2:Y:S07]  /*bb30*/  LDSM.16.MT88.4 R16, [R212+0x13800] ;  /* 0x01380000d410783b */ /* 0x000eae0000004200 */
[C---:B-----5:R-:W-:Y:S08]  /*bb40*/  HMMA.16816.F32 R148, R8.reuse, R24, R148 ;  /* 0x000000180894723c */ /* 0x060ff00000001894 */
[----:B------:R-:W-:Y:S01]  /*bb50*/  HMMA.16816.F32 R144, R8, R26, R144 ;  /* 0x0000001a0890723c */ /* 0x000fe20000001890 */
[----:B------:R-:W3:Y:S04]  /*bb60*/  LDSM.16.MT88.4 R24, [R208+0x11800] ;  /* 0x01180000d018783b */ /* 0x000ee80000004200 */
[----:B------:R-:W-:Y:S03]  /*bb70*/  LDSM.16.MT88.4 R8, [R208+0x13800] ;  /* 0x01380000d008783b */ /* 0x000fe60000004200 */
[C---:B------:R-:W-:Y:S08]  /*bb80*/  HMMA.16816.F32 R36, R4.reuse, R28, R36 ;  /* 0x0000001c0424723c */ /* 0x040ff00000001824 */
        /* <DEDUP_REMOVED lines=9> */
[C---:B------:R-:W-:Y:S01]  /*bc20*/  HMMA.16816.F32 R40, R4.reuse, R30, R40 ;  /* 0x0000001e0428723c */ /* 0x040fe20000001828 */
[----:B------:R-:W-:Y:S07]  /*bc30*/  LDSM.16.MT88.4 R28, [R209+0x15800] ;  /* 0x01580000d11c783b */ /* 0x000fee0000004200 */
        /* <DEDUP_REMOVED lines=15> */
[C---:B------:R-:W-:Y:S08]  /*bd30*/  HMMA.16816.F32 R44, R4.reuse, R32, R44 ;  /* 0x00000020042c723c */ /* 0x040ff0000000182c */
[C---:B------:R-:W-:Y:S08]  /*bd40*/  HMMA.16816.F32 R48, R4.reuse, R34, R48 ;  /* 0x000000220430723c */ /* 0x040ff00000001830 */
[C---:B---3--:R-:W-:Y:S08]  /*bd50*/  HMMA.16816.F32 R100, R4.reuse, R24, R100 ;  /* 0x000000180464723c */ /* 0x048ff00000001864 */
[C---:B------:R-:W-:Y:S08]  /*bd60*/  HMMA.16816.F32 R104, R4.reuse, R26, R104 ;  /* 0x0000001a0468723c */ /* 0x040ff00000001868 */
[C---:B------:R-:W-:Y:S08]  /*bd70*/  HMMA.16816.F32 R108, R4.reuse, R28, R108 ;  /* 0x0000001c046c723c */ /* 0x040ff0000000186c */
[C---:B------:R-:W-:Y:S08]  /*bd80*/  HMMA.16816.F32 R112, R4.reuse, R30, R112 ;  /* 0x0000001e0470723c */ /* 0x040ff00000001870 */
[C---:B-1----:R-:W-:Y:S08]  /*bd90*/  HMMA.16816.F32 R116, R4.reuse, R20, R116 ;  /* 0x000000140474723c */ /* 0x042ff00000001874 */
[C---:B------:R-:W-:Y:S08]  /*bda0*/  HMMA.16816.F32 R120, R4.reuse, R22, R120 ;  /* 0x000000160478723c */ /* 0x040ff00000001878 */
[C---:B-----5:R-:W-:Y:S08]  /*bdb0*/  HMMA.16816.F32 R132, R4.reuse, R8, R132 ;  /* 0x000000080484723c */ /* 0x060ff00000001884 */
[C---:B------:R-:W-:Y:S08]  /*bdc0*/  HMMA.16816.F32 R136, R4.reuse, R10, R136 ;  /* 0x0000000a0488723c */ /* 0x040ff00000001888 */
[C---:B--2---:R-:W-:Y:S08]  /*bdd0*/  HMMA.16816.F32 R152, R4.reuse, R16, R152 ;  /* 0x000000100498723c */ /* 0x044ff00000001898 */
[C---:B------:R-:W-:Y:S08]  /*bde0*/  HMMA.16816.F32 R140, R4.reuse, R18, R140 ;  /* 0x00000012048c723c */ /* 0x040ff0000000188c */
[C---:B----4-:R-:W-:Y:S08]  /*bdf0*/  HMMA.16816.F32 R148, R4.reuse, R12, R148 ;  /* 0x0000000c0494723c */ /* 0x050ff00000001894 */
[----:B------:R-:W-:Y:S01]  /*be00*/  HMMA.16816.F32 R144, R4, R14, R144 ;  /* 0x0000000e0490723c */ /* 0x000fe20000001890 */
[----:B------:R-:W-:Y:S11]  /*be10*/  @P0 BRA `(.L_x_319) ;  /* 0x0000001000000947 */ /* 0x000ff60003800000 */
.L_x_315:
[----:B------:R-:W-:-:S12]  /*be20*/  UIADD3 UR31, UR4, -0x1, URZ ;  /* 0xffffffff041f7890 */ /* 0x000fd8000fffe03f */
.L_x_319:
[----:B------:R-:W-:-:S13]  /*be30*/  ISETP.LE.AND P0, PT, RZ, UR31, PT ;  /* 0x0000001fff007c0c */ /* 0x000fda000bf03270 */
[----:B------:R-:W-:Y:S05]  /*be40*/  @!P0 BRA `(.L_x_320) ;  /* 0x00004e3000008947 */ /* 0x000fea0003800000 */
[----:B------:R-:W2:Y:S01]  /*be50*/  LDL.LU.64 R12, [R1] ;  /* 0x00000000010c7983 */ /* 0x000ea20000300a00 */
[----:B------:R-:W-:Y:S01]  /*be60*/  USHF.R.S32.HI UR33, URZ, 0x1f, UR25 ;  /* 0x0000001f3f217899 */ /* 0x000fe20008011419 */
[--C-:B------:R-:W-:Y:S01]  /*be70*/  SHF.R.S32.HI R11, RZ, 0x1f, R228.reuse ;  /* 0x0000001fff0b7819 */ /* 0x100fe200000114e4 */
[----:B------:R-:W-:Y:S01]  /*be80*/  ULDC.64 UR6, c[0x0][0x1b0] ;  /* 0x00006c0000067ab9 */ /* 0x000fe20000000a00 */
[----:B------:R-:W1:Y:S01]  /*be90*/  S2R R4, SR_TID.X ;  /* 0x0000000000047919 */ /* 0x000e620000002100 */
[----:B------:R-:W-:Y:S01]  /*bea0*/  ULDC.64 UR4, c[0x0][0x1b8] ;  /* 0x00006e0000047ab9 */ /* 0x000fe20000000a00 */
[----:B------:R-:W-:Y:S01]  /*beb0*/  IMAD.U32 R8, RZ, RZ, UR25 ;  /* 0x00000019ff087e24 */ /* 0x000fe2000f8e00ff */
[----:B------:R-:W-:Y:S01]  /*bec0*/  UIMAD UR6, UR33, UR6, URZ ;  /* 0x00000006210672a4 */ /* 0x000fe2000f8e023f */
[----:B------:R-:W-:Y:S01]  /*bed0*/  IMAD.U32 R6, RZ, RZ, UR25 ;  /* 0x00000019ff067e24 */ /* 0x000fe2000f8e00ff */
[----:B------:R-:W-:Y:S01]  /*bee0*/  UIMAD UR4, UR33, UR4, URZ ;  /* 0x00000004210472a4 */ /* 0x000fe2000f8e023f */
[----:B------:R-:W-:Y:S01]  /*bef0*/  IMAD.MOV.U32 R10, RZ, RZ, R228 ;  /* 0x000000ffff0a7224 */ /* 0x000fe200078e00e4 */
[----:B------:R-:W-:-:S02]  /*bf00*/  UIMAD UR6, UR25, UR7, UR6 ;  /* 0x00000007190672a4 */ /* 0x000fc4000f8e0206 */
[----:B------:R-:W-:Y:S01]  /*bf10*/  UIMAD UR4, UR25, UR5, UR4 ;  /* 0x00000005190472a4 */ /* 0x000fe2000f8e0204 */
[----:B------:R-:W-:-:S04]  /*bf20*/  IMAD.WIDE.U32 R8, R8, c[0x0][0x1b0], R10 ;  /* 0x00006c0008087a25 */ /* 0x000fc800078e000a */
[----:B------:R-:W-:Y:S01]  /*bf30*/  IMAD.WIDE.U32 R238, R166, -0x326172a9, RZ ;  /* 0xcd9e8d57a6ee7825 */ /* 0x000fe200078e00ff */
[----:B------:R-:W-:Y:S01]  /*bf40*/  IADD3 R2, P1, R8, UR30, RZ ;  /* 0x0000001e08027c10 */ /* 0x000fe2000ff3e0ff */
[----:B------:R-:W-:Y:S02]  /*bf50*/  UIADD3 UR25, UR31, -0x1, URZ ;  /* 0xffffffff1f197890 */ /* 0x000fe4000fffe03f */
[----:B------:R-:W-:-:S04]  /*bf60*/  IMAD.WIDE.U32 R6, R6, c[0x0][0x1b8], R10 ;  /* 0x00006e0006067a25 */ /* 0x000fc800078e000a */
[----:B------:R-:W-:Y:S01]  /*bf70*/  IMAD.U32 R231, RZ, RZ, UR6 ;  /* 0x00000006ffe77e24 */ /* 0x000fe2000f8e00ff */
[----:B------:R-:W-:Y:S01]  /*bf80*/  IADD3 R0, P0, R6, UR32, RZ ;  /* 0x0000002006007c10 */ /* 0x000fe2000ff1e0ff */
[----:B------:R-:W-:Y:S01]  /*bf90*/  IMAD.U32 R223, RZ, RZ, UR4 ;  /* 0x00000004ffdf7e24 */ /* 0x000fe2000f8e00ff */
[----:B-1----:R-:W-:Y:S02]  /*bfa0*/  SHF.R.S32.HI R244, RZ, 0x1f, R4 ;  /* 0x0000001ffff47819 */ /* 0x002fe40000011404 */
[----:B------:R-:W-:Y:S02]  /*bfb0*/  IADD3.X R231, R231, UR28, R9, P1, !PT ;  /* 0x0000001ce7e77c10 */ /* 0x000fe40008ffe409 */
[----:B------:R-:W-:Y:S02]  /*bfc0*/  LEA.HI R244, R244, R4, RZ, 0x3 ;  /* 0x00000004f4f47211 */ /* 0x000fe400078f18ff */
[----:B------:R-:W-:Y:S01]  /*bfd0*/  IADD3.X R223, R223, UR29, R7, P0, !PT ;  /* 0x0000001ddfdf7c10 */ /* 0x000fe200087fe407 */
[----:B------:R-:W-:Y:S01]  /*bfe0*/  IMAD.WIDE.U32 R240, R165, -0x2daee0ad, RZ ;  /* 0xd2511f53a5f07825 */ /* 0x000fe200078e00ff */
[----:B------:R-:W-:Y:S01]  /*bff0*/  LEA R232, P1, R2, c[0x0][0x168], 0x1 ;  /* 0x00005a0002e87a11 */ /* 0x000fe200078208ff */
[----:B------:R-:W-:Y:S01]  /*c000*/  UMOV UR29, URZ ;  /* 0x0000003f001d7c82 */ /* 0x000fe20008000000 */
[----:B------:R-:W-:-:S02]  /*c010*/  LEA R230, P0, R0, c[0x0][0x170], 0x1 ;  /* 0x00005c0000e67a11 */ /* 0x000fc400078008ff */
[----:B------:R-:W-:Y:S02]  /*c020*/  SHF.R.S32.HI R244, RZ, 0x3, R244 ;  /* 0x00000003fff47819 */ /* 0x000fe400000114f4 */
[----:B------:R-:W-:Y:S01]  /*c030*/  LEA.HI.X R231, R2, c[0x0][0x16c], R231, 0x1, P1 ;  /* 0x00005b0002e77a11 */ /* 0x000fe200008f0ce7 */
[----:B------:R-:W-:Y:S01]  /*c040*/  IMAD.MOV.U32 R2, RZ, RZ, R164 ;  /* 0x000000ffff027224 */ /* 0x000fe200078e00a4 */
[----:B------:R-:W-:Y:S01]  /*c050*/  LEA.HI.X R223, R0, c[0x0][0x174], R223, 0x1, P0 ;  /* 0x00005d0000df7a11 */ /* 0x000fe200000f0cdf */
[----:B------:R-:W-:Y:S01]  /*c060*/  IMAD.MOV.U32 R0, RZ, RZ, R3 ;  /* 0x000000ffff007224 */ /* 0x000fe200078e0003 */
[----:B------:R-:W-:Y:S02]  /*c070*/  SHF.R.S32.HI R245, RZ, 0x1f, R244 ;  /* 0x0000001ffff57819 */ /* 0x000fe400000114f4 */
[C---:B------:R-:W-:Y:S02]  /*c080*/  IADD3 R250, P2, R244.reuse, 0x10, RZ ;  /* 0x00000010f4fa7810 */ /* 0x040fe40007f5e0ff */
[----:B------:R-:W-:-:S02]  /*c090*/  IADD3 R248, P1, R244, 0x20, RZ ;  /* 0x00000020f4f87810 */ /* 0x000fc40007f3e0ff */
[----:B------:R-:W-:Y:S01]  /*c0a0*/  IADD3 R246, P0, R244, 0x30, RZ ;  /* 0x00000030f4f67810 */ /* 0x000fe20007f1e0ff */
[--C-:B------:R-:W-:Y:S01]  /*c0b0*/  IMAD.X R251, RZ, RZ, R245.reuse, P2 ;  /* 0x000000fffffb7224 */ /* 0x100fe200010e06f5 */
[----:B------:R-:W-:Y:S01]  /*c0c0*/  LOP3.LUT R236, R239, R167, RZ, 0x3c, !PT ;  /* 0x000000a7efec7212 */ /* 0x000fe200078e3cff */
[--C-:B------:R-:W-:Y:S01]  /*c0d0*/  IMAD.X R249, RZ, RZ, R245.reuse, P1 ;  /* 0x000000fffff97224 */ /* 0x100fe200008e06f5 */
[----:B------:R-:W-:Y:S01]  /*c0e0*/  ISETP.GE.AND P6, PT, R228, c[0x0][0x220], PT ;  /* 0x00008800e4007a0c */ /* 0x000fe20003fc6270 */
[----:B------:R-:W-:Y:S01]  /*c0f0*/  IMAD.X R247, RZ, RZ, R245, P0 ;  /* 0x000000fffff77224 */ /* 0x000fe200000e06f5 */
[----:B------:R-:W-:Y:S01]  /*c100*/  ISETP.GE.AND P5, PT, R222, c[0x0][0x220], PT ;  /* 0x00008800de007a0c */ /* 0x000fe20003fa6270 */
[----:B------:R-:W-:Y:S01]  /*c110*/  IMAD.WIDE.U32 R236, R236, -0x2daee0ad, RZ ;  /* 0xd2511f53ecec7825 */ /* 0x000fe200078e00ff */
[----:B------:R-:W-:Y:S02]  /*c120*/  ISETP.GE.AND P4, PT, R221, c[0x0][0x220], PT ;  /* 0x00008800dd007a0c */ /* 0x000fe40003f86270 */
[----:B------:R-:W-:Y:S01]  /*c130*/  ISETP.GE.AND P3, PT, R220, c[0x0][0x220], PT ;  /* 0x00008800dc007a0c */ /* 0x000fe20003f66270 */
[----:B--2---:R-:W-:Y:S01]  /*c140*/  IMAD.MOV.U32 R243, RZ, RZ, R13 ;  /* 0x000000fffff37224 */ /* 0x004fe200078e000d */
[----:B------:R-:W-:Y:S05]  /*c150*/  BRA `(.L_x_321) ;  /* 0x000006b000007947 */ /* 0x000fea0003800000 */
.L_x_323:
        /* <DEDUP_REMOVED lines=10> */
[----:B------:R-:W-:Y:S04]  /*c200*/  LEA R164, P2, R164, R224, 0x6 ;  /* 0x000000e0a4a47211 */ /* 0x000fe800078430ff */
        /* <DEDUP_REMOVED lines=96> */
.L_x_321:
[----:B------:R-:W-:Y:S01]  /*c810*/  UIADD3 UR6, -UR29, UR31, URZ ;  /* 0x0000001f1d067290 */ /* 0x000fe2000fffe13f */
[----:B------:R-:W-:Y:S04]  /*c820*/  DEPBAR.LE SB0, 0x0 ;  /* 0x000080000000791a */ /* 0x000fe80000000000 */
[----:B------:R-:W-:Y:S01]  /*c830*/  BAR.SYNC.DEFER_BLOCKING 0x0 ;  /* 0x0000000000007b1d */ /* 0x000fe20000010000 */
[----:B------:R-:W-:Y:S01]  /*c840*/  USHF.R.S32.HI UR5, URZ, 0x1f, UR6 ;  /* 0x0000001f3f057899 */ /* 0x000fe20008011406 */
[----:B------:R-:W-:Y:S01]  /*c850*/  IMAD.U32 R3, RZ, RZ, UR6 ;  /* 0x00000006ff037e24 */ /* 0x000fe2000f8e00ff */
[----:B------:R-:W-:Y:S01]  /*c860*/  UIMAD UR4, UR18, UR6, URZ ;  /* 0x00000006120472a4 */ /* 0x000fe2000f8e023f */
[----:B------:R-:W-:Y:S01]  /*c870*/  IMAD.U32 R4, RZ, RZ, UR6 ;  /* 0x00000006ff047e24 */ /* 0x000fe2000f8e00ff */
[----:B------:R-:W-:Y:S01]  /*c880*/  UIADD3 UR7, UR25, -UR29, URZ ;  /* 0x8000001d19077290 */ /* 0x000fe2000fffe03f */
[----:B------:R-:W-:Y:S01]  /*c890*/  IMAD.WIDE.U32 R8, R3, UR19, R242 ;  /* 0x0000001303087c25 */ /* 0x000fe2000f8e00f2 */
[----:B------:R-:W-:Y:S02]  /*c8a0*/  UIMAD UR4, UR5, UR19, UR4 ;  /* 0x00000013050472a4 */ /* 0x000fe4000f8e0204 */
[----:B------:R-:W-:Y:S02]  /*c8b0*/  LEA R6, P0, R4, R244, 0x6 ;  /* 0x000000f404067211 */ /* 0x000fe400078030ff */
        /* <DEDUP_REMOVED lines=8> */
[----:B------:R-:W-:Y:S01]  /*c940*/  @P6 STS.128 [R219+0x10000], RZ ;  /* 0x010000ffdb006388 */ /* 0x000fe20000000c00 */
[C---:B------:R-:W-:Y:S02]  /*c950*/  @!P6 LEA.HI.X R15, R5.reuse, c[0x0][0x174], R3, 0x1, P0 ;  /* 0x00005d00050fea11 */ /* 0x040fe400000f0c03 */
[----:B------:R-:W-:Y:S01]  /*c960*/  IADD3 R4, P1, R5, UR21, RZ ;  /* 0x0000001505047c10 */ /* 0x000fe2000ff3e0ff */
[----:B------:R-:W-:Y:S01]  /*c970*/  IMAD R5, R7, c[0x0][0x1a0], RZ ;  /* 0x0000680007057a24 */ /* 0x000fe200078e02ff */
[----:B------:R-:W-:Y:S01]  /*c980*/  LEA R8, P2, R18, R230, 0x1 ;  /* 0x000000e612087211 */ /* 0x000fe200078408ff */
[----:B------:R-:W-:Y:S01]  /*c990*/  @!PT LDS RZ, [RZ] ;  /* 0x00000000fffff984 */ /* 0x000fe20000000800 */
[----:B------:R-:W-:Y:S01]  /*c9a0*/  @!PT LDS RZ, [RZ] ;  /* 0x00000000fffff984 */ /* 0x000fe20000000800 */
[----:B------:R-:W-:Y:S01]  /*c9b0*/  @!PT LDS RZ, [RZ] ;  /* 0x00000000fffff984 */ /* 0x000fe20000000800 */
[----:B------:R1:W-:Y:S01]  /*c9c0*/  @!P6 LDGSTS.E.BYPASS.LTC128B.128 [R219+0x10000], [R16.64] ;  /* 0x1000000010dbefae */ /* 0x0003e2000b901d5a */
[----:B------:R-:W-:Y:S01]  /*c9d0*/  IADD3.X R3, R3, UR20, RZ, P1, !PT ;  /* 0x0000001403037c10 */ /* 0x000fe20008ffe4ff */
[----:B------:R-:W-:Y:S01]  /*c9e0*/  IMAD R5, R6, c[0x0][0x1a4], R5 ;  /* 0x0000690006057a24 */ /* 0x000fe200078e0205 */
[C---:B------:R-:W-:Y:S01]  /*c9f0*/  @!P6 IADD3 R7, P0, R4.reuse, UR21, RZ ;  /* 0x000000150407ec10 */ /* 0x040fe2000ff1e0ff */
[----:B------:R-:W-:Y:S01]  /*ca00*/  @P5 STS.128 [R219+0x12000], RZ ;  /* 0x012000ffdb005388 */ /* 0x000fe20000000c00 */
[----:B------:R-:W-:Y:S01]  /*ca10*/  @!P6 LEA R12, P1, R4, c[0x0][0x170], 0x1 ;  /* 0x00005c00040cea11 */ /* 0x000fe200078208ff */
[----:B------:R-:W-:Y:S01]  /*ca20*/  IMAD.IADD R5, R19, 0x1, R5 ;  /* 0x0000000113057824 */ /* 0x000fe200078e0205 */
[----:B------:R-:W-:Y:S02]  /*ca30*/  @!P6 IADD3.X R6, R3, UR20, RZ, P0, !PT ;  /* 0x000000140306ec10 */ /* 0x000fe400087fe4ff */
[C---:B------:R-:W-:Y:S02]  /*ca40*/  @!P6 LEA R10, P0, R7.reuse, c[0x0][0x170], 0x1 ;  /* 0x00005c00070aea11 */ /* 0x040fe400078008ff */
[----:B------:R-:W-:Y:S01]  /*ca50*/  LEA.HI.X R9, R18, R223, R5, 0x1, P2 ;  /* 0x000000df12097211 */ /* 0x000fe200010f0c05 */
[----:B------:R-:W-:Y:S01]  /*ca60*/  IMAD.U32 R5, RZ, RZ, UR6 ;  /* 0x00000006ff057e24 */ /* 0x000fe2000f8e00ff */
[----:B------:R-:W-:Y:S01]  /*ca70*/  @!P6 LEA.HI.X R11, R7, c[0x0][0x174], R6, 0x1, P0 ;  /* 0x00005d00070bea11 */ /* 0x000fe200000f0c06 */
[----:B------:R-:W-:Y:S01]  /*ca80*/  IMAD.U32 R7, RZ, RZ, UR6 ;  /* 0x00000006ff077e24 */ /* 0x000fe2000f8e00ff */
[----:B------:R-:W-:Y:S01]  /*ca90*/  @!P6 LEA.HI.X R13, R4, c[0x0][0x174], R3, 0x1, P1 ;  /* 0x00005d00040dea11 */ /* 0x000fe200008f0c03 */
[----:B------:R-:W-:Y:S01]  /*caa0*/  @!PT LDS RZ, [RZ] ;  /* 0x00000000fffff984 */ /* 0x000fe20000000800 */
[----:B------:R-:W-:Y:S01]  /*cab0*/  @!PT LDS RZ, [RZ] ;  /* 0x00000000fffff984 */ /* 0x000fe20000000800 */
[----:B------:R-:W-:Y:S01]  /*cac0*/  @!PT LDS RZ, [RZ] ;  /* 0x00000000fffff984 */ /* 0x000fe20000000800 */
[----:B------:R2:W-:Y:S01]  /*cad0*/  @!P5 LDGSTS.E.BYPASS.LTC128B.128 [R219+0x12000], [R8.64+0x80] ;  /* 0x1200008008dbdfae */ /* 0x0005e2000b901d5a */
[----:B------:R-:W-:Y:S01]  /*cae0*/  IMAD.U32 R6, RZ, RZ, UR6 ;  /* 0x00000006ff067e24 */ /* 0x000fe2000f8e00ff */
[----:B------:R-:W-:Y:S01]  /*caf0*/  LEA R18, P1, R5, R248, 0x6 ;  /* 0x000000f805127211 */ /* 0x000fe200078230ff */
[----:B------:R-:W-:Y:S01]  /*cb00*/  IMAD.U32 R3, RZ, RZ, UR6 ;  /* 0x00000006ff037e24 */ /* 0x000fe2000f8e00ff */
[----:B------:R-:W-:Y:S01]  /*cb10*/  @P4 STS.128 [R219+0x14000], RZ ;  /* 0x014000ffdb004388 */ /* 0x000fe20000000c00 */
[----:B------:R-:W-:Y:S01]  /*cb20*/  LEA R20, P2, R7, R250, 0x6 ;  /* 0x000000fa07147211 */ /* 0x000fe200078430ff */
[----:B------:R-:W-:Y:S02]  /*cb30*/  IMAD.U32 R4, RZ, RZ, UR6 ;  /* 0x00000006ff047e24 */ /* 0x000fe4000f8e00ff */
[----:B------:R-:W-:Y:S01]  /*cb40*/  @!PT LDS RZ, [RZ] ;  /* 0x00000000fffff984 */ /* 0x000fe20000000800 */
[----:B------:R-:W-:Y:S01]  /*cb50*/  @!PT LDS RZ, [RZ] ;  /* 0x00000000fffff984 */ /* 0x000fe20000000800 */
[----:B------:R-:W-:Y:S01]  /*cb60*/  @!PT LDS RZ, [RZ] ;  /* 0x00000000fffff984 */ /* 0x000fe20000000800 */
[----:B------:R2:W-:Y:S01]  /*cb70*/  @!P4 LDGSTS.E.BYPASS.LTC128B.128 [R219+0x14000], [R8.64+0x100] ;  /* 0x1400010008dbcfae */ /* 0x0005e2000b901d5a */
[----:B------:R-:W-:Y:S01]  /*cb80*/  LEA.HI.X.SX32 R21, R6, R251, 0x6, P2 ;  /* 0x000000fb06157211 */ /* 0x000fe200010f36ff */
[----:B------:R-:W-:Y:S01]  /*cb90*/  IMAD.WIDE.U32 R6, R20, c[0x0][0x1a0], RZ ;  /* 0x0000680014067a25 */ /* 0x000fe200078e00ff */
[----:B------:R-:W-:Y:S01]  /*cba0*/  LEA R26, P0, R3, R246, 0x6 ;  /* 0x000000f6031a7211 */ /* 0x000fe200078030ff */
[----:B------:R-:W-:Y:S01]  /*cbb0*/  @P3 STS.128 [R219+0x16000], RZ ;  /* 0x016000ffdb003388 */ /* 0x000fe20000000c00 */
[----:B------:R-:W-:Y:S02]  /*cbc0*/  LEA.HI.X.SX32 R19, R4, R249, 0x6, P1 ;  /* 0x000000f904137211 */ /* 0x000fe400008f36ff */
[----:B------:R-:W-:Y:S01]  /*cbd0*/  LEA.HI.X.SX32 R27, R5, R247, 0x6, P0 ;  /* 0x000000f7051b7211 */ /* 0x000fe200000f36ff */
[----:B------:R-:W-:Y:S01]  /*cbe0*/  IMAD R5, R21, c[0x0][0x1a0], RZ ;  /* 0x0000680015057a24 */ /* 0x000fe200078e02ff */
[----:B------:R-:W-:Y:S01]  /*cbf0*/  @!PT LDS RZ, [RZ] ;  /* 0x00000000fffff984 */ /* 0x000fe20000000800 */
[----:B------:R-:W-:Y:S01]  /*cc00*/  @!PT LDS RZ, [RZ] ;  /* 0x00000000fffff984 */ /* 0x000fe20000000800 */
[----:B------:R-:W-:Y:S01]  /*cc10*/  @!PT LDS RZ, [RZ] ;  /* 0x00000000fffff984 */ /* 0x000fe20000000800 */
[----:B------:R2:W-:Y:S01]  /*cc20*/  @!P3 LDGSTS.E.BYPASS.LTC128B.128 [R219+0x16000], [R8.64+0x180] ;  /* 0x1600018008dbbfae */ /* 0x0005e2000b901d5a */
[-C--:B------:R-:W-:Y:S01]  /*cc30*/  LEA R24, P2, R6, R230.reuse, 0x1 ;  /* 0x000000e606187211 */ /* 0x080fe200078408ff */
[----:B------:R-:W-:Y:S02]  /*cc40*/  IMAD R4, R19, c[0x0][0x1a0], RZ ;  /* 0x0000680013047a24 */ /* 0x000fe400078e02ff */
[----:B------:R-:W-:Y:S01]  /*cc50*/  IMAD R5, R20, c[0x0][0x1a4], R5 ;  /* 0x0000690014057a24 */ /* 0x000fe200078e0205 */
[----:B------:R-:W-:Y:S01]  /*cc60*/  @P6 STS.128 [R219+0x10800], RZ ;  /* 0x010800ffdb006388 */ /* 0x000fe20000000c00 */
[C---:B------:R-:W-:Y:S02]  /*cc70*/  IMAD R4, R18.reuse, c[0x0][0x1a4], R4 ;  /* 0x0000690012047a24 */ /* 0x040fe400078e0204 */
[----:B------:R-:W-:Y:S01]  /*cc80*/  IMAD.IADD R5, R7, 0x1, R5 ;  /* 0x0000000107057824 */ /* 0x000fe200078e0205 */
[----:B------:R-:W-:Y:S01]  /*cc90*/  @!PT LDS RZ, [RZ] ;  /* 0x00000000fffff984 */ /* 0x000fe20000000800 */
[----:B------:R-:W-:Y:S01]  /*cca0*/  @!PT LDS RZ, [RZ] ;  /* 0x00000000fffff984 */ /* 0x000fe20000000800 */
[----:B------:R-:W-:Y:S01]  /*ccb0*/  @!PT LDS RZ, [RZ] ;  /* 0x00000000fffff984 */ /* 0x000fe20000000800 */
[----:B------:R3:W-:Y:S01]  /*ccc0*/  @!P6 LDGSTS.E.BYPASS.LTC128B.128 [R219+0x10800], [R14.64] ;  /* 0x108000000edbefae */ /* 0x0007e2000b901d5a */
[----:B------:R-:W-:Y:S03]  /*ccd0*/  IMAD.WIDE.U32 R18, R18, c[0x0][0x1a0], RZ ;  /* 0x0000680012127a25 */ /* 0x000fe600078e00ff */
[-C--:B------:R-:W-:Y:S01]  /*cce0*/  LEA.HI.X R25, R6, R223.reuse, R5, 0x1, P2 ;  /* 0x000000df06197211 */ /* 0x080fe200010f0c05 */
[----:B------:R-:W-:Y:S01]  /*ccf0*/  @P5 STS.128 [R219+0x12800], RZ ;  /* 0x012800ffdb005388 */ /* 0x000fe20000000c00 */
[----:B------:R-:W-:Y:S01]  /*cd00*/  IMAD.IADD R4, R19, 0x1, R4 ;  /* 0x0000000113047824 */ /* 0x000fe200078e0204 */
[CC--:B------:R-:W-:Y:S01]  /*cd10*/  LEA R22, P1, R18.reuse, R230.reuse, 0x1 ;  /* 0x000000e612167211 */ /* 0x0c0fe200078208ff */
[----:B------:R-:W-:Y:S01]  /*cd20*/  IMAD R3, R27, c[0x0][0x1a0], RZ ;  /* 0x000068001b037a24 */ /* 0x000fe200078e02ff */
[----:B------:R-:W-:Y:S01]  /*cd30*/  @!PT LDS RZ, [RZ] ;  /* 0x00000000fffff984 */ /* 0x000fe20000000800 */
[----:B------:R-:W-:Y:S01]  /*cd40*/  @!PT LDS RZ, [RZ] ;  /* 0x00000000fffff984 */ /* 0x000fe20000000800 */
[----:B------:R-:W-:Y:S01]  /*cd50*/  @!PT LDS RZ, [RZ] ;  /* 0x00000000fffff984 */ /* 0x000fe20000000800 */
[----:B------:R4:W-:Y:S02]  /*cd60*/  @!P5 LDGSTS.E.BYPASS.LTC128B.128 [R219+0x12800], [R24.64+0x80] ;  /* 0x1280008018dbdfae */ /* 0x0009e4000b901d5a */
[-C--:B------:R-:W-:Y:S01]  /*cd70*/  LEA.HI.X R23, R18, R223.reuse, R4, 0x1, P1 ;  /* 0x000000df12177211 */ /* 0x080fe200008f0c04 */
[C---:B------:R-:W-:Y:S01]  /*cd80*/  IMAD R3, R26.reuse, c[0x0][0x1a4], R3 ;  /* 0x000069001a037a24 */ /* 0x040fe200078e0203 */
[----:B------:R-:W-:Y:S01]  /*cd90*/  @P4 STS.128 [R219+0x14800], RZ ;  /* 0x014800ffdb004388 */ /* 0x000fe20000000c00 */
[----:B------:R-:W-:Y:S03]  /*cda0*/  IMAD.WIDE.U32 R26, R26, c[0x0][0x1a0], RZ ;  /* 0x000068001a1a7a25 */ /* 0x000fe600078e00ff */
[----:B------:R-:W-:Y:S01]  /*cdb0*/  @!PT LDS RZ, [RZ] ;  /* 0x00000000fffff984 */ /* 0x000fe20000000800 */
[----:B------:R-:W-:Y:S01]  /*cdc0*/  @!PT LDS RZ, [RZ] ;  /* 0x00000000fffff984 */ /* 0x000fe20000000800 */
[----:B------:R-:W-:Y:S01]  /*cdd0*/  @!PT LDS RZ, [RZ] ;  /* 0x00000000fffff984 */ /* 0x000fe20000000800 */
[----:B------:R4:W-:Y:S01]  /*cde0*/  @!P4 LDGSTS.E.BYPASS.LTC128B.128 [R219+0x14800], [R24.64+0x100] ;  /* 0x1480010018dbcfae */ /* 0x0009e2000b901d5a */
[----:B------:R-:W-:Y:S01]  /*cdf0*/  IMAD.IADD R3, R27, 0x1, R3 ;  /* 0x000000011b037824 */ /* 0x000fe200078e0203 */
[C---:B------:R-:W-:Y:S02]  /*ce00*/  LEA R20, P0, R26.reuse, R230, 0x1 ;  /* 0x000000e61a147211 */ /* 0x040fe400078008ff */
[----:B------:R-:W-:Y:S02]  /*ce10*/  @P3 STS.128 [R219+0x16800], RZ ;  /* 0x016800ffdb003388 */ /* 0x000fe40000000c00 */
[----:B------:R-:W-:Y:S01]  /*ce20*/  LEA.HI.X R21, R26, R223, R3, 0x1, P0 ;  /* 0x000000df1a157211 */ /* 0x000fe200000f0c03 */
[----:B------:R-:W-:Y:S01]  /*ce30*/  IMAD.U32 R3, RZ, RZ, UR7 ;  /* 0x00000007ff037e24 */ /* 0x000fe2000f8e00ff */
        /* <DEDUP_REMOVED lines=45> */
[----:B--2---:R-:W2:Y:S04]  /*d110*/  LDSM.16.M88.4 R8, [R217+0x8000] ;  /* 0x00800000d908783b */ /* 0x004ea80000000200 */
[----:B-1----:R-:W3:Y:S04]  /*d120*/  LDSM.16.M88.4 R16, [R217+0x8800] ;  /* 0x00880000d910783b */ /* 0x002ee80000000200 */
[----:B----4-:R-:W5:Y:S04]  /*d130*/  LDSM.16.M88.4 R24, [R217+0x9000] ;  /* 0x00900000d918783b */ /* 0x010f680000000200 */
[----:B------:R-:W0:Y:S04]  /*d140*/  LDGDEPBAR ;  /* 0x00000000000079af */ /* 0x000e280000000000 */
[----:B------:R-:W1:Y:S04]  /*d150*/  LDSM.16.M88.4 R164, [R217+0x9800] ;  /* 0x00980000d9a4783b */ /* 0x000e680000000200 */
[----:B------:R-:W-:Y:S04]  /*d160*/  LDSM.16.M88.4 R168, [R216] ;  /* 0x00000000d8a8783b */ /* 0x000fe80000000200 */
[----:B------:R-:W4:Y:S04]  /*d170*/  LDSM.16.M88.4 R172, [R215] ;  /* 0x00000000d7ac783b */ /* 0x000f280000000200 */
[----:B------:R-:W1:Y:S04]  /*d180*/  LDSM.16.M88.4 R176, [R207] ;  /* 0x00000000cfb0783b */ /* 0x000e680000000200 */
[----:B------:R-:W1:Y:S04]  /*d190*/  LDSM.16.M88.4 R180, [R206] ;  /* 0x00000000ceb4783b */ /* 0x000e680000000200 */
[----:B------:R-:W1:Y:S01]  /*d1a0*/  LDSM.16.M88.4 R184, [R205] ;  /* 0x00000000cdb8783b */ /* 0x000e620000000200 */
[C---:B--2---:R-:W-:Y:S03]  /*d1b0*/  HMMA.16816.F32 R4, R32.reuse, R8, RZ ;  /* 0x000000082004723c */ /* 0x044fe600000018ff */
[----:B------:R-:W-:Y:S05]  /*d1c0*/  LDSM.16.M88.4 R188, [R211+0x8000] ;  /* 0x00800000d3bc783b */ /* 0x000fea0000000200 */
[C---:B------:R-:W-:Y:S08]  /*d1d0*/  HMMA.16816.F32 R8, R32.reuse, R10, RZ ;  /* 0x0000000a2008723c */ /* 0x040ff000000018ff */
[C---:B---3--:R-:W-:Y:S08]  /*d1e0*/  HMMA.16816.F32 R12, R32.reuse, R16, RZ ;  /* 0x00000010200c723c */ /* 0x048ff000000018ff */
[C---:B------:R-:W-:Y:S08]  /*d1f0*/  HMMA.16816.F32 R16, R32.reuse, R18, RZ ;  /* 0x000000122010723c */ /* 0x040ff000000018ff */
[C---:B-----5:R-:W-:Y:S08]  /*d200*/  HMMA.16816.F32 R20, R32.reuse, R24, RZ ;  /* 0x000000182014723c */ /* 0x060ff000000018ff */
[C---:B------:R-:W-:Y:S08]  /*d210*/  HMMA.16816.F32 R24, R32.reuse, R26, RZ ;  /* 0x0000001a2018723c */ /* 0x040ff000000018ff */
[C---:B-1----:R-:W-:Y:S08]  /*d220*/  HMMA.16816.F32 R28, R32.reuse, R164, RZ ;  /* 0x000000a4201c723c */ /* 0x042ff000000018ff */
[----:B------:R-:W-:Y:S01]  /*d230*/  HMMA.16816.F32 R32, R32, R166, RZ ;  /* 0x000000a62020723c */ /* 0x000fe200000018ff */
[----:B------:R-:W1:Y:S07]  /*d240*/  LDSM.16.M88.4 R164, [R214] ;  /* 0x00000000d6a4783b */ /* 0x000e6e0000000200 */
[C---:B----4-:R-:W-:Y:S08]  /*d250*/  HMMA.16816.F32 R4, R168.reuse, R172, R4 ;  /* 0x000000aca804723c */ /* 0x050ff00000001804 */
        /* <DEDUP_REMOVED lines=23> */
[----:B------:R-:W2:Y:S04]  /*d3d0*/  LDSM.16.M88.4 R164, [R204+0x1000] ;  /* 0x00100000cca4783b */ /* 0x000ea80000000200 */
[----:B------:R-:W3:Y:S03]  /*d3e0*/  LDSM.16.M88.4 R168, [R204+0x1800] ;  /* 0x00180000cca8783b */ /* 0x000ee60000000200 */
        /* <DEDUP_REMOVED lines=12> */
[----:B------:R-:W-:Y:S03]  /*d4b0*/  LDSM.16.M88.4 R180, [R202] ;  /* 0x00000000cab4783b */ /* 0x000fe60000000200 */
[C---:B------:R-:W-:Y:S08]  /*d4c0*/  HMMA.16816.F32 R4, R172.reuse, R176, R4 ;  /* 0x000000b0ac04723c */ /* 0x040ff00000001804 */
[C---:B------:R-:W-:Y:S01]  /*d4d0*/  HMMA.16816.F32 R8, R172.reuse, R178, R8 ;  /* 0x000000b2ac08723c */ /* 0x040fe20000001808 */
[----:B------:R-:W3:Y:S07]  /*d4e0*/  LDSM.16.M88.4 R176, [R203] ;  /* 0x00000000cbb0783b */ /* 0x000eee0000000200 */
[C---:B----4-:R-:W-:Y:S08]  /*d4f0*/  HMMA.16816.F32 R12, R172.reuse, R184, R12 ;  /* 0x000000b8ac0c723c */ /* 0x050ff0000000180c */
        /* <DEDUP_REMOVED lines=34> */
[----:B------:R-:W5:Y:S03]  /*d720*/  LDSM.16.M88.4 R184, [R217+0xc000] ;  /* 0x00c00000d9b8783b */ /* 0x000f660000000200 */
        /* <DEDUP_REMOVED lines=8> */
[----:B------:R-:W-:Y:S07]  /*d7b0*/  LDSM.16.M88.4 R176, [R199] ;  /* 0x00000000c7b0783b */ /* 0x000fee0000000200 */
[C---:B----4-:R-:W-:Y:S08]  /*d7c0*/  HMMA.16816.F32 R28, R168.reuse, R164, R28 ;  /* 0x000000a4a81c723c */ /* 0x050ff0000000181c */
[----:B------:R-:W-:Y:S01]  /*d7d0*/  HMMA.16816.F32 R32, R168, R166, R32 ;  /* 0x000000a6a820723c */ /* 0x000fe20000001820 */
[----:B------:R-:W2:Y:S04]  /*d7e0*/  LDSM.16.M88.4 R164, [R217+0xd000] ;  /* 0x00d00000d9a4783b */ /* 0x000ea80000000200 */
[----:B------:R-:W3:Y:S03]  /*d7f0*/  LDSM.16.M88.4 R168, [R217+0xd800] ;  /* 0x00d80000d9a8783b */ /* 0x000ee60000000200 */
[C---:B-----5:R-:W-:Y:S08]  /*d800*/  HMMA.16816.F32 R4, R180.reuse, R184, R4 ;  /* 0x000000b8b404723c */ /* 0x060ff00000001804 */
[C---:B------:R-:W-:Y:S01]  /*d810*/  HMMA.16816.F32 R8, R180.reuse, R186, R8 ;  /* 0x000000bab408723c */ /* 0x040fe20000001808 */
[----:B------:R-:W4:Y:S07]  /*d820*/  LDSM.16.M88.4 R184, [R198] ;  /* 0x00000000c6b8783b */ /* 0x000f2e0000000200 */
[C---:B-1----:R-:W-:Y:S08]  /*d830*/  HMMA.16816.F32 R12, R180.reuse, R188, R12 ;  /* 0x000000bcb40c723c */ /* 0x042ff0000000180c */
[C---:B------:R-:W-:Y:S01]  /*d840*/  HMMA.16816.F32 R16, R180.reuse, R190, R16 ;  /* 0x000000beb410723c */ /* 0x040fe20000001810 */
[----:B------:R-:W1:Y:S07]  /*d850*/  LDSM.16.M88.4 R188, [R197] ;  /* 0x00000000c5bc783b */ /* 0x000e6e0000000200 */
[C---:B--2---:R-:W-:Y:S08]  /*d860*/  HMMA.16816.F32 R20, R180.reuse, R164, R20 ;  /* 0x000000a4b414723c */ /* 0x044ff00000001814 */
[C---:B------:R-:W-:Y:S01]  /*d870*/  HMMA.16816.F32 R24, R180.reuse, R166, R24 ;  /* 0x000000a6b418723c */ /* 0x040fe20000001818 */
[----:B------:R-:W2:Y:S07]  /*d880*/  LDSM.16.M88.4 R164, [R196] ;  /* 0x00000000c4a4783b */ /* 0x000eae0000000200 */
[C---:B---3--:R-:W-:Y:S08]  /*d890*/  HMMA.16816.F32 R28, R180.reuse, R168, R28 ;  /* 0x000000a8b41c723c */ /* 0x048ff0000000181c */
[----:B------:R-:W-:Y:S01]  /*d8a0*/  HMMA.16816.F32 R32, R180, R170, R32 ;  /* 0x000000aab420723c */ /* 0x000fe20000001820 */
[----:B------:R-:W-:Y:S04]  /*d8b0*/  LDSM.16.M88.4 R168, [R214+0x4000] ;  /* 0x00400000d6a8783b */ /* 0x000fe80000000200 */
[----:B------:R-:W-:Y:S03]  /*d8c0*/  LDSM.16.M88.4 R180, [R211+0xc800] ;  /* 0x00c80000d3b4783b */ /* 0x000fe60000000200 */
[C---:B------:R-:W-:Y:S08]  /*d8d0*/  HMMA.16816.F32 R4, R172.reuse, R176, R4 ;  /* 0x000000b0ac04723c */ /* 0x040ff00000001804 */
[C---:B------:R-:W-:Y:S01]  /*d8e0*/  HMMA.16816.F32 R8, R172.reuse, R178, R8 ;  /* 0x000000b2ac08723c */ /* 0x040fe20000001808 */
[----:B------:R-:W3:Y:S07]  /*d8f0*/  LDSM.16.M88.4 R176, [R211+0xc000] ;  /* 0x00c00000d3b0783b */ /* 0x000eee0000000200 */
[C---:B----4-:R-:W-:Y:S08]  /*d900*/  HMMA.16816.F32 R12, R172.reuse, R184, R12 ;  /* 0x000000b8ac0c723c */ /* 0x050ff0000000180c */
[C---:B------:R-:W-:Y:S01]  /*d910*/  HMMA.16816.F32 R16, R172.reuse, R186, R16 ;  /* 0x000000baac10723c */ /* 0x040fe20000001810 */
[----:B------:R-:W4:Y:S07]  /*d920*/  LDSM.16.M88.4 R184, [R211+0xd000] ;  /* 0x00d00000d3b8783b */ /* 0x000f2e0000000200 */
[C---:B-1----:R-:W-:Y:S08]  /*d930*/  HMMA.16816.F32 R20, R172.reuse, R188, R20 ;  /* 0x000000bcac14723c */ /* 0x042ff00000001814 */
[C---:B------:R-:W-:Y:S01]  /*d940*/  HMMA.16816.F32 R24, R172.reuse, R190, R24 ;  /* 0x000000beac18723c */ /* 0x040fe20000001818 */
[----:B------:R-:W1:Y:S07]  /*d950*/  LDSM.16.M88.4 R188, [R211+0xd800] ;  /* 0x00d80000d3bc783b */ /* 0x000e6e0000000200 */
        /* <DEDUP_REMOVED lines=25> */
[----:B------:R-:W5:Y:S07]  /*daf0*/  LDSM.16.M88.4 R180, [R217+0xf800] ;  /* 0x00f80000d9b4783b */ /* 0x000f6e0000000200 */
[C---:B----4-:R-:W-:Y:S08]  /*db00*/  HMMA.16816.F32 R28, R164.reuse, R184, R28 ;  /* 0x000000b8a41c723c */ /* 0x050ff0000000181c */
[----:B------:R-:W-:Y:S01]  /*db10*/  HMMA.16816.F32 R32, R164, R186, R32 ;  /* 0x000000baa420723c */ /* 0x000fe20000001820 */
[----:B------:R-:W-:Y:S04]  /*db20*/  LDSM.16.M88.4 R164, [R216+0x6000] ;  /* 0x00600000d8a4783b */ /* 0x000fe80000000200 */
[----:B------:R-:W4:Y:S03]  /*db30*/  LDSM.16.M88.4 R184, [R195] ;  /* 0x00000000c3b8783b */ /* 0x000f260000000200 */
[C---:B-1----:R-:W-:Y:S08]  /*db40*/  HMMA.16816.F32 R4, R168.reuse, R188, R4 ;  /* 0x000000bca804723c */ /* 0x042ff00000001804 */
[C---:B------:R-:W-:Y:S01]  /*db50*/  HMMA.16816.F32 R8, R168.reuse, R190, R8 ;  /* 0x000000bea808723c */ /* 0x040fe20000001808 */
[----:B------:R-:W1:Y:S07]  /*db60*/  LDSM.16.M88.4 R188, [R194] ;  /* 0x00000000c2bc783b */ /* 0x000e6e0000000200 */
[C---:B--2---:R-:W-:Y:S08]  /*db70*/  HMMA.16816.F32 R12, R168.reuse, R172, R12 ;  /* 0x000000aca80c723c */ /* 0x044ff0000000180c */
[C---:B------:R-:W-:Y:S01]  /*db80*/  HMMA.16816.F32 R16, R168.reuse, R174, R16 ;  /* 0x000000aea810723c */ /* 0x040fe20000001810 */
[----:B------:R-:W-:Y:S07]  /*db90*/  LDSM.16.M88.4 R172, [R192] ;  /* 0x00000000c0ac783b */ /* 0x000fee0000000200 */
[C---:B---3--:R-:W-:Y:S08]  /*dba0*/  HMMA.16816.F32 R20, R168.reuse, R176, R20 ;  /* 0x000000b0a814723c */ /* 0x048ff00000001814 */
[C---:B------:R-:W-:Y:S01]  /*dbb0*/  HMMA.16816.F32 R24, R168.reuse, R178, R24 ;  /* 0x000000b2a818723c */ /* 0x040fe20000001818 */
[----:B------:R-:W-:Y:S07]  /*dbc0*/  LDSM.16.M88.4 R176, [R214+0x6000] ;  /* 0x00600000d6b0783b */ /* 0x000fee0000000200 */
[C---:B-----5:R-:W-:Y:S08]  /*dbd0*/  HMMA.16816.F32 R28, R168.reuse, R180, R28 ;  /* 0x000000b4a81c723c */ /* 0x060ff0000000181c */
[----:B------:R-:W-:Y:S01]  /*dbe0*/  HMMA.16816.F32 R32, R168, R182, R32 ;  /* 0x000000b6a820723c */ /* 0x000fe20000001820 */
[----:B------:R-:W2:Y:S04]  /*dbf0*/  LDSM.16.M88.4 R168, [R193] ;  /* 0x00000000c1a8783b */ /* 0x000ea80000000200 */
[----:B------:R-:W3:Y:S03]  /*dc00*/  LDSM.16.M88.4 R180, [R211+0xe000] ;  /* 0x00e00000d3b4783b */ /* 0x000ee60000000200 */
        /* <DEDUP_REMOVED lines=8> */
[----:B------:R-:W-:Y:S07]  /*dc90*/  LDSM.16.M88.4 R168, [R213+0x6000] ;  /* 0x00600000d5a8783b */ /* 0x000fee0000000200 */
[C---:B------:R-:W-:Y:S08]  /*dca0*/  HMMA.16816.F32 R28, R164.reuse, R172, R28 ;  /* 0x000000aca41c723c */ /* 0x040ff0000000181c */
[----:B------:R-:W-:Y:S01]  /*dcb0*/  HMMA.16816.F32 R32, R164, R174, R32 ;  /* 0x000000aea420723c */ /* 0x000fe20000001820 */
[----:B------:R-:W2:Y:S04]  /*dcc0*/  LDSM.16.M88.4 R164, [R211+0xf800] ;  /* 0x00f80000d3a4783b */ /* 0x000ea80000000200 */
[----:B------:R-:W5:Y:S03]  /*dcd0*/  LDSM.16.M88.4 R172, [R204+0x6000] ;  /* 0x00600000ccac783b */ /* 0x000f660000000200 */
[C---:B---3--:R-:W-:Y:S08]  /*dce0*/  HMMA.16816.F32 R4, R176.reuse, R180, R4 ;  /* 0x000000b4b004723c */ /* 0x048ff00000001804 */
[C---:B------:R-:W-:Y:S01]  /*dcf0*/  HMMA.16816.F32 R8, R176.reuse, R182, R8 ;  /* 0x000000b6b008723c */ /* 0x040fe20000001808 */
[----:B------:R-:W3:Y:S07]  /*dd00*/  LDSM.16.M88.4 R180, [R204+0x6800] ;  /* 0x00680000ccb4783b */ /* 0x000eee0000000200 */
[C---:B----4-:R-:W-:Y:S08]  /*dd10*/  HMMA.16816.F32 R12, R176.reuse, R184, R12 ;  /* 0x000000b8b00c723c */ /* 0x050ff0000000180c */
[C---:B------:R-:W-:Y:S01]  /*dd20*/  HMMA.16816.F32 R16, R176.reuse, R186, R16 ;  /* 0x000000bab010723c */ /* 0x040fe20000001810 */
[----:B------:R-:W4:Y:S07]  /*dd30*/  LDSM.16.M88.4 R184, [R204+0x7000] ;  /* 0x00700000ccb8783b */ /* 0x000f2e0000000200 */
[C---:B-1----:R-:W-:Y:S08]  /*dd40*/  HMMA.16816.F32 R20, R176.reuse, R188, R20 ;  /* 0x000000bcb014723c */ /* 0x042ff00000001814 */
[C---:B------:R-:W-:Y:S01]  /*dd50*/  HMMA.16816.F32 R24, R176.reuse, R190, R24 ;  /* 0x000000beb018723c */ /* 0x040fe20000001818 */
[----:B------:R-:W1:Y:S01]  /*dd60*/  LDSM.16.M88.4 R188, [R204+0x7800] ;  /* 0x00780000ccbc783b */ /* 0x000e620000000200 */
[----:B------:R-:W-:Y:S04]  /*dd70*/  DEPBAR.LE SB0, 0x0 ;  /* 0x000080000000791a */ /* 0x000fe80000000000 */
[----:B------:R-:W-:Y:S02]  /*dd80*/  BAR.SYNC.DEFER_BLOCKING 0x0 ;  /* 0x0000000000007b1d */ /* 0x000fe40000010000 */
[C---:B--2---:R-:W-:Y:S07]  /*dd90*/  HMMA.16816.F32 R28, R176.reuse, R164, R28 ;  /* 0x000000a4b01c723c */ /* 0x044fee000000181c */
[----:B------:R-:W-:Y:S01]  /*dda0*/  IMAD.U32 R164, RZ, RZ, UR7 ;  /* 0x00000007ffa47e24 */ /* 0x000fe2000f8e00ff */
[----:B------:R-:W-:Y:S01]  /*ddb0*/  HMMA.16816.F32 R32, R176, R166, R32 ;  /* 0x000000a6b020723c */ /* 0x000fe20000001820 */
[----:B------:R-:W-:Y:S06]  /*ddc0*/  IMAD.U32 R165, RZ, RZ, UR7 ;  /* 0x00000007ffa57e24 */ /* 0x000fec000f8e00ff */
[----:B------:R-:W-:Y:S01]  /*ddd0*/  LEA R176, P2, R3, R250, 0x6 ;  /* 0x000000fa03b07211 */ /* 0x000fe200078430ff */
[C---:B-----5:R-:W-:Y:S01]  /*dde0*/  HMMA.16816.F32 R4, R168.reuse, R172, R4 ;  /* 0x000000aca804723c */ /* 0x060fe20000001804 */
[----:B------:R-:W-:Y:S03]  /*ddf0*/  IMAD.U32 R167, RZ, RZ, UR7 ;  /* 0x00000007ffa77e24 */ /* 0x000fe6000f8e00ff */
[----:B------:R-:W-:Y:S02]  /*de00*/  IMAD.U32 R166, RZ, RZ, UR7 ;  /* 0x00000007ffa67e24 */ /* 0x000fe4000f8e00ff */
[----:B------:R-:W-:Y:S01]  /*de10*/  LEA R178, P1, R167, R248, 0x6 ;  /* 0x000000f8a7b27211 */ /* 0x000fe200078230ff */
[----:B------:R-:W-:Y:S01]  /*de20*/  IMAD.U32 R172, RZ, RZ, UR7 ;  /* 0x00000007ffac7e24 */ /* 0x000fe2000f8e00ff */
[C---:B------:R-:W-:Y:S01]  /*de30*/  HMMA.16816.F32 R8, R168.reuse, R174, R8 ;  /* 0x000000aea808723c */ /* 0x040fe20000001808 */
[----:B------:R-:W-:Y:S03]  /*de40*/  IMAD.U32 R173, RZ, RZ, UR7 ;  /* 0x00000007ffad7e24 */ /* 0x000fe6000f8e00ff */
[----:B------:R-:W-:Y:S02]  /*de50*/  LEA.HI.X.SX32 R177, R172, R251, 0x6, P2 ;  /* 0x000000fbacb17211 */ /* 0x000fe400010f36ff */
[----:B------:R-:W-:Y:S02]  /*de60*/  LEA.HI.X.SX32 R179, R166, R249, 0x6, P1 ;  /* 0x000000f9a6b37211 */ /* 0x000fe400008f36ff */
[C---:B---3--:R-:W-:Y:S04]  /*de70*/  HMMA.16816.F32 R12, R168.reuse, R180, R12 ;  /* 0x000000b4a80c723c */ /* 0x048fe8000000180c */
[----:B------:R-:W-:Y:S01]  /*de80*/  LEA R174, P0, R164, R244, 0x6 ;  /* 0x000000f4a4ae7211 */ /* 0x000fe200078030ff */
[----:B------:R-:W-:Y:S03]  /*de90*/  IMAD R3, R179, c[0x0][0x198], RZ ;  /* 0x00006600b3037a24 */ /* 0x000fe600078e02ff */
[C---:B------:R-:W-:Y:S04]  /*dea0*/  HMMA.16816.F32 R16, R168.reuse, R182, R16 ;  /* 0x000000b6a810723c */ /* 0x040fe80000001810 */
[----:B------:R-:W-:Y:S01]  /*deb0*/  IMAD R3, R178, c[0x0][0x19c], R3 ;  /* 0x00006700b2037a24 */ /* 0x000fe200078e0203 */
[----:B------:R-:W-:Y:S01]  /*dec0*/  LEA.HI.X.SX32 R175, R173, R245, 0x6, P0 ;  /* 0x000000f5adaf7211 */ /* 0x000fe200000f36ff */
[----:B------:R-:W-:Y:S01]  /*ded0*/  IMAD.WIDE.U32 R172, R176, c[0x0][0x198], RZ ;  /* 0x00006600b0ac7a25 */ /* 0x000fe200078e00ff */
[----:B------:R-:W-:Y:S01]  /*dee0*/  LEA R180, P0, R165, R246, 0x6 ;  /* 0x000000f6a5b47211 */ /* 0x000fe200078030ff */
[C---:B----4-:R-:W-:Y:S04]  /*def0*/  HMMA.16816.F32 R20, R168.reuse, R184, R20 ;  /* 0x000000b8a814723c */ /* 0x050fe80000001814 */
[----:B------:R-:W-:Y:S01]  /*df00*/  IMAD R165, R175, c[0x0][0x198], RZ ;  /* 0x00006600afa57a24 */ /* 0x000fe200078e02ff */
[----:B------:R-:W-:Y:S01]  /*df10*/  LEA.HI.X.SX32 R181, R164, R247, 0x6, P0 ;  /* 0x000000f7a4b57211 */ /* 0x000fe200000f36ff */
[----:B------:R-:W-:Y:S02]  /*df20*/  IMAD R164, R177, c[0x0][0x198], RZ ;  /* 0x00006600b1a47a24 */ /* 0x000fe400078e02ff */
[----:B------:R-:W-:Y:S01]  /*df30*/  IMAD R165, R174, c[0x0][0x19c], R165 ;  /* 0x00006700aea57a24 */ /* 0x000fe200078e02a5 */
[C---:B------:R-:W-:Y:S03]  /*df40*/  HMMA.16816.F32 R24, R168.reuse, R186, R24 ;  /* 0x000000baa818723c */ /* 0x040fe60000001818 */
[----:B------:R-:W-:Y:S02]  /*df50*/  IMAD R164, R176, c[0x0][0x19c], R164 ;  /* 0x00006700b0a47a24 */ /* 0x000fe400078e02a4 */
[----:B------:R-:W-:Y:S03]  /*df60*/  IMAD.WIDE.U32 R174, R174, c[0x0][0x198], RZ ;  /* 0x00006600aeae7a25 */ /* 0x000fe600078e00ff */
[C---:B-1----:R-:W-:Y:S04]  /*df70*/  HMMA.16816.F32 R28, R168.reuse, R188, R28 ;  /* 0x000000bca81c723c */ /* 0x042fe8000000181c */
[----:B------:R-:W-:Y:S02]  /*df80*/  IMAD.IADD R164, R173, 0x1, R164 ;  /* 0x00000001ada47824 */ /* 0x000fe400078e02a4 */
[----:B------:R-:W-:Y:S02]  /*df90*/  IMAD R166, R181, c[0x0][0x198], RZ ;  /* 0x00006600b5a67a24 */ /* 0x000fe400078e02ff */
[----:B------:R-:W-:Y:S04]  /*dfa0*/  HMMA.16816.F32 R32, R168, R190, R32 ;  /* 0x000000bea820723c */ /* 0x000fe80000001820 */
[----:B------:R-:W-:Y:S03]  /*dfb0*/  IMAD.WIDE.U32 R178, R178, c[0x0][0x198], RZ ;  /* 0x00006600b2b27a25 */ /* 0x000fe600078e00ff */
[-C--:B------:R-:W-:Y:S01]  /*dfc0*/  LEA R168, P0, R172, R232.reuse, 0x1 ;  /* 0x000000e8aca87211 */ /* 0x080fe200078008ff */
[----:B------:R-:W-:Y:S01]  /*dfd0*/  IMAD.IADD R165, R175, 0x1, R165 ;  /* 0x00000001afa57824 */ /* 0x000fe200078e02a5 */
[-C--:B------:R-:W-:Y:S03]  /*dfe0*/  LEA R170, P1, R174, R232.reuse, 0x1 ;  /* 0x000000e8aeaa7211 */ /* 0x080fe600078208ff */
[-C--:B------:R-:W-:Y:S01]  /*dff0*/  LEA.HI.X R169, R172, R231.reuse, R164, 0x1, P0 ;  /* 0x000000e7aca97211 */ /* 0x080fe200000f0ca4 */
[----:B------:R-:W-:Y:S01]  /*e000*/  IMAD.WIDE.U32 R176, R180, c[0x0][0x198], RZ ;  /* 0x00006600b4b07a25 */ /* 0x000fe200078e00ff */
[----:B------:R-:W-:Y:S02]  /*e010*/  ISETP.LT.AND P0, PT, RZ, UR6, PT ;  /* 0x00000006ff007c0c */ /* 0x000fe4000bf01270 */
[-C--:B------:R-:W-:Y:S01]  /*e020*/  LEA.HI.X R171, R174, R231.reuse, R165, 0x1, P1 ;  /* 0x000000e7aeab7211 */ /* 0x080fe200008f0ca5 */
[----:B------:R-:W-:Y:S01]  /*e030*/  IMAD R166, R180, c[0x0][0x19c], R166 ;  /* 0x00006700b4a67a24 */ /* 0x000fe200078e02a6 */
[-C--:B------:R-:W-:Y:S01]  /*e040*/  LEA R174, P2, R178, R232.reuse, 0x1 ;  /* 0x000000e8b2ae7211 */ /* 0x080fe200078408ff */
[----:B------:R-:W-:Y:S01]  /*e050*/  IMAD.IADD R3, R179, 0x1, R3 ;  /* 0x00000001b3037824 */ /* 0x000fe200078e0203 */
[----:B------:R-:W-:Y:S01]  /*e060*/  LEA R172, P1, R176, R232, 0x1 ;  /* 0x000000e8b0ac7211 */ /* 0x000fe200078208ff */
[----:B------:R-:W-:Y:S03]  /*e070*/  IMAD.IADD R166, R177, 0x1, R166 ;  /* 0x00000001b1a67824 */ /* 0x000fe600078e02a6 */
[-C--:B------:R-:W-:Y:S02]  /*e080*/  LEA.HI.X R175, R178, R231.reuse, R3, 0x1, P2 ;  /* 0x000000e7b2af7211 */ /* 0x080fe400010f0c03 */
[----:B------:R-:W-:Y:S01]  /*e090*/  LEA.HI.X R173, R176, R231, R166, 0x1, P1 ;  /* 0x000000e7b0ad7211 */ /* 0x000fe200008f0ca6 */
[----:B------:R-:W-:-:S05]  /*e0a0*/  @P0 BRA `(.L_x_323) ;  /* 0xffffe0b000000947 */ /* 0x000fca000383ffff */
.L_x_322:
[----:B------:R-:W-:Y:S01]  /*e0b0*/  FMNMX.FTZ R164, R4, R2, !PT ;  /* 0x0000000204a47209 */ /* 0x000fe20007810000 */
[----:B------:R-:W-:Y:S01]  /*e0c0*/  STL.64 [R1+0x8], R192 ;  /* 0x000008c001007387 */ /* 0x000fe20000100a00 */
[----:B------:R-:W-:Y:S01]  /*e0d0*/  FMNMX.FTZ R3, R6, R0, !PT ;  /* 0x0000000006037209 */ /* 0x000fe20007810000 */
[----:B------:R-:W-:Y:S01]  /*e0e0*/  UIADD3 UR4, UR35, -0x4498517b, URZ ;  /* 0xbb67ae8523047890 */ /* 0x000fe2000fffe03f */
[----:B------:R-:W-:Y:S01]  /*e0f0*/  FMNMX.FTZ R164, R5, R164, !PT ;  /* 0x000000a405a47209 */ /* 0x000fe20007810000 */
[----:B------:R-:W-:Y:S01]  /*e100*/  USHF.L.U32 UR7, UR6, 0x1, URZ ;  /* 0x0000000106077899 */ /* 0x000fe2000800063f */
[----:B------:R-:W-:Y:S01]  /*e110*/  FMNMX.FTZ R3, R7, R3, !PT ;  /* 0x0000000307037209 */ /* 0x000fe20007810000 */
[----:B-1----:R-:W-:Y:S01]  /*e120*/  LDSM.16.MT88.4 R172, [R212+0x10000] ;  /* 0x01000000d4ac783b */ /* 0x002fe20000004200 */
[----:B------:R-:W-:Y:S01]  /*e130*/  FMNMX.FTZ R164, R8, R164, !PT ;  /* 0x000000a408a47209 */ /* 0x000fe20007810000 */
[----:B------:R-:W-:Y:S01]  /*e140*/  UIADD3 UR5, UR34, -0x4ab325aa, URZ ;  /* 0xb54cda5622057890 */ /* 0x000fe2000fffe03f */
[----:B------:R-:W-:Y:S01]  /*e150*/  FMNMX.FTZ R3, R10, R3, !PT ;  /* 0x000000030a037209 */ /* 0x000fe20007810000 */
[----:B------:R-:W-:Y:S01]  /*e160*/  UIADD3 UR6, UR35, 0x646e171e, URZ ;  /* 0x646e171e23067890 */ /* 0x000fe2000fffe03f */
[----:B------:R-:W-:Y:S01]  /*e170*/  FMNMX.FTZ R164, R9, R164, !PT ;  /* 0x000000a409a47209 */ /* 0x000fe20007810000 */
[----:B------:R-:W-:Y:S01]  /*e180*/  UIADD3 UR29, UR29, 0x1, URZ ;  /* 0x000000011d1d7890 */ /* 0x000fe2000fffe03f */
        /* <DEDUP_REMOVED lines=34> */
[----:B------:R-:W-:Y:S01]  /*e3b0*/  FADD.FTZ R0, -R3, R0 ;  /* 0x0000000003007221 */ /* 0x000fe20000010100 */
[----:B--2---:R-:W-:Y:S02]  /*e3c0*/  FMNMX.FTZ R164, R166, R164, !PT ;  /* 0x000000a4a6a47209 */ /* 0x004fe40007810000 */
[----:B------:R-:W-:Y:S01]  /*e3d0*/  MOV R166, UR35 ;  /* 0x0000002300a67c02 */ /* 0x000fe20008000f00 */
[----:B------:R-:W-:Y:S01]  /*e3e0*/  FMUL.FTZ R0, R0, c[0x0][0x23c] ;  /* 0x00008f0000007a20 */ /* 0x000fe20000410000 */
[C---:B------:R-:W-:Y:S01]  /*e3f0*/  FSETP.NEU.FTZ.AND P1, PT, R164.reuse, -INF , PT ;  /* 0xff800000a400780b */ /* 0x040fe20003f3d000 */
[C---:B------:R-:W-:Y:S01]  /*e400*/  FMUL.FTZ R189, R164.reuse, c[0x0][0x23c] ;  /* 0x00008f00a4bd7a20 */ /* 0x040fe20000410000 */
[----:B------:R-:W-:Y:S01]  /*e410*/  LOP3.LUT R166, R241, UR7, R166, 0x96, !PT ;  /* 0x00000007f1a67c12 */ /* 0x000fe2000f8e96a6 */
[----:B------:R-:W-:Y:S01]  /*e420*/  FADD.FTZ R2, -R164, R2 ;  /* 0x00000002a4027221 */ /* 0x000fe20000010100 */
[----:B------:R-:W-:Y:S01]  /*e430*/  UIADD3 UR7, UR7, 0x1, URZ ;  /* 0x0000000107077890 */ /* 0x000fe2000fffe03f */
[----:B------:R-:W1:Y:S01]  /*e440*/  MUFU.EX2 R0, R0 ;  /* 0x0000000000007308 */ /* 0x000e620000000800 */
[----:B------:R-:W-:Y:S01]  /*e450*/  FSEL R189, R189, RZ, P1 ;  /* 0x000000ffbdbd7208 */ /* 0x000fe20000800000 */
[----:B------:R-:W-:Y:S01]  /*e460*/  IMAD.WIDE.U32 R166, R166, -0x326172a9, RZ ;  /* 0xcd9e8d57a6a67825 */ /* 0x000fe200078e00ff */
[----:B------:R-:W-:Y:S03]  /*e470*/  FSETP.NEU.FTZ.AND P1, PT, R3, -INF , PT ;  /* 0xff8000000300780b */ /* 0x000fe60003f3d000 */
[--C-:B------:R-:W-:Y:S01]  /*e480*/  FFMA.FTZ R180, R8, c[0x0][0x23c], -R189.reuse ;  /* 0x00008f0008b47a23 */ /* 0x100fe200000108bd */
[----:B------:R-:W-:Y:S01]  /*e490*/  LOP3.LUT R8, R237, UR4, R240, 0x96, !PT ;  /* 0x00000004ed087c12 */ /* 0x000fe2000f8e96f0 */
[----:B------:R-:W-:Y:S01]  /*e4a0*/  UIADD3 UR4, UR34, -0x61c88647, URZ ;  /* 0x9e3779b922047890 */ /* 0x000fe2000fffe03f */
[----:B------:R-:W-:Y:S01]  /*e4b0*/  FSEL R188, R188, RZ, P1 ;  /* 0x000000ffbcbc7208 */ /* 0x000fe20000800000 */
[--C-:B------:R-:W-:Y:S02]  /*e4c0*/  FFMA.FTZ R181, R9, c[0x0][0x23c], -R189.reuse ;  /* 0x00008f0009b57a23 */ /* 0x100fe400000108bd */
[----:B------:R-:W-:Y:S01]  /*e4d0*/  IMAD.WIDE.U32 R192, R8, -0x326172a9, RZ ;  /* 0xcd9e8d5708c07825 */ /* 0x000fe200078e00ff */
[----:B------:R-:W-:Y:S01]  /*e4e0*/  MUFU.EX2 R180, R180 ;  /* 0x000000b400b47308 */ /* 0x000fe20000000800 */
[----:B------:R-:W-:Y:S02]  /*e4f0*/  LOP3.LUT R8, R167, UR4, R238, 0x96, !PT ;  /* 0x00000004a7087c12 */ /* 0x000fe4000f8e96ee */
[----:B------:R-:W-:Y:S01]  /*e500*/  FFMA.FTZ R182, R10, c[0x0][0x23c], -R188 ;  /* 0x00008f000ab67a23 */ /* 0x000fe200000108bc */
[----:B------:R-:W-:Y:S01]  /*e510*/  LOP3.LUT R168, R193, UR15, R166, 0x96, !PT ;  /* 0x0000000fc1a87c12 */ /* 0x000fe2000f8e96a6 */
[----:B------:R-:W-:Y:S02]  /*e520*/  FFMA.FTZ R183, R11, c[0x0][0x23c], -R188 ;  /* 0x00008f000bb77a23 */ /* 0x000fe400000108bc */
[----:B------:R-:W-:Y:S03]  /*e530*/  IMAD.WIDE.U32 R190, R8, -0x2daee0ad, RZ ;  /* 0xd2511f5308be7825 */ /* 0x000fe600078e00ff */
[----:B------:R-:W2:Y:S01]  /*e540*/  MUFU.EX2 R181, R181 ;  /* 0x000000b500b57308 */ /* 0x000ea20000000800 */
[----:B------:R-:W-:Y:S01]  /*e550*/  IMAD.WIDE.U32 R168, R168, -0x2daee0ad, RZ ;  /* 0xd2511f53a8a87825 */ /* 0x000fe200078e00ff */
[----:B------:R-:W-:Y:S03]  /*e560*/  LOP3.LUT R8, R191, UR14, R236, 0x96, !PT ;  /* 0x0000000ebf087c12 */ /* 0x000fe6000f8e96ec */
[--C-:B------:R-:W-:Y:S01]  /*e570*/  FFMA.FTZ R184, R4, c[0x0][0x23c], -R189.reuse ;  /* 0x00008f0004b87a23 */ /* 0x100fe200000108bd */
[----:B------:R-:W-:Y:S01]  /*e580*/  LOP3.LUT R190, R169, UR12, R190, 0x96, !PT ;  /* 0x0000000ca9be7c12 */ /* 0x000fe2000f8e96be */
[----:B------:R-:W-:Y:S03]  /*e590*/  IMAD.WIDE.U32 R166, R8, -0x326172a9, RZ ;  /* 0xcd9e8d5708a67825 */ /* 0x000fe600078e00ff */
[----:B------:R-:W-:Y:S01]  /*e5a0*/  MUFU.EX2 R182, R182 ;  /* 0x000000b600b67308 */ /* 0x000fe20000000800 */
[----:B------:R-:W-:Y:S01]  /*e5b0*/  IMAD.WIDE.U32 R190, R190, -0x326172a9, RZ ;  /* 0xcd9e8d57bebe7825 */ /* 0x000fe200078e00ff */
[----:B------:R-:W-:Y:S03]  /*e5c0*/  LOP3.LUT R8, R167, UR13, R192, 0x96, !PT ;  /* 0x0000000da7087c12 */ /* 0x000fe6000f8e96c0 */
[----:B------:R-:W-:Y:S01]  /*e5d0*/  FFMA.FTZ R185, R5, c[0x0][0x23c], -R189 ;  /* 0x00008f0005b97a23 */ /* 0x000fe200000108bd */
[----:B------:R-:W-:Y:S01]  /*e5e0*/  LOP3.LUT R166, R191, UR11, R166, 0x96, !PT ;  /* 0x0000000bbfa67c12 */ /* 0x000fe2000f8e96a6 */
[----:B------:R-:W-:Y:S03]  /*e5f0*/  IMAD.WIDE.U32 R8, R8, -0x2daee0ad, RZ ;  /* 0xd2511f5308087825 */ /* 0x000fe600078e00ff */
[----:B------:R-:W3:Y:S01]  /*e600*/  MUFU.EX2 R183, R183 ;  /* 0x000000b700b77308 */ /* 0x000ee20000000800 */
[----:B------:R-:W-:Y:S01]  /*e610*/  IMAD.WIDE.U32 R166, R166, -0x2daee0ad, RZ ;  /* 0xd2511f53a6a67825 */ /* 0x000fe200078e00ff */
[----:B------:R-:W-:Y:S03]  /*e620*/  LOP3.LUT R5, R9, UR10, R168, 0x96, !PT ;  /* 0x0000000a09057c12 */ /* 0x000fe6000f8e96a8 */
[----:B------:R-:W-:Y:S01]  /*e630*/  FFMA.FTZ R186, R6, c[0x0][0x23c], -R188 ;  /* 0x00008f0006ba7a23 */ /* 0x000fe200000108bc */
[----:B------:R-:W-:Y:S01]  /*e640*/  LOP3.LUT R4, R167, UR8, R8, 0x96, !PT ;  /* 0x00000008a7047c12 */ /* 0x000fe2000f8e9608 */
[----:B------:R-:W-:Y:S02]  /*e650*/  FFMA.FTZ R187, R7, c[0x0][0x23c], -R188 ;  /* 0x00008f0007bb7a23 */ /* 0x000fe400000108bc */
[----:B------:R-:W-:Y:S01]  /*e660*/  FMUL.FTZ R2, R2, c[0x0][0x23c] ;  /* 0x00008f0002027a20 */ /* 0x000fe20000410000 */
[----:B------:R-:W-:Y:S01]  /*e670*/  MUFU.EX2 R184, R184 ;  /* 0x000000b800b87308 */ /* 0x000fe20000000800 */
[----:B------:R-:W-:Y:S04]  /*e680*/  IMAD.WIDE.U32 R8, R4, -0x326172a9, RZ ;  /* 0xcd9e8d5704087825 */ /* 0x000fe800078e00ff */
[----:B------:R-:W-:Y:S01]  /*e690*/  IMAD.WIDE.U32 R10, R5, -0x326172a9, RZ ;  /* 0xcd9e8d57050a7825 */ /* 0x000fe200078e00ff */
[----:B------:R-:W-:Y:S02]  /*e6a0*/  LOP3.LUT R6, R8, 0xffff, RZ, 0xc0, !PT ;  /* 0x0000ffff08067812 */ /* 0x000fe400078ec0ff */
[----:B------:R-:W-:Y:S01]  /*e6b0*/  SHF.R.U32.HI R171, RZ, 0x10, R8 ;  /* 0x00000010ffab7819 */ /* 0x000fe20000011608 */
[C---:B-1----:R-:W-:Y:S01]  /*e6c0*/  FMUL.FTZ R38, R0.reuse, R38 ;  /* 0x0000002600267220 */ /* 0x042fe20000410000 */
[----:B------:R-:W1:Y:S01]  /*e6d0*/  MUFU.EX2 R185, R185 ;  /* 0x000000b900b97308 */ /* 0x000e620000000800 */
[----:B------:R-:W-:Y:S01]  /*e6e0*/  LOP3.LUT R5, R9, UR5, R10, 0x96, !PT ;  /* 0x0000000509057c12 */ /* 0x000fe2000f8e960a */
[----:B------:R-:W-:Y:S01]  /*e6f0*/  FMUL.FTZ R39, R0, R39 ;  /* 0x0000002700277220 */ /* 0x000fe20000410000 */
[----:B------:R-:W-:Y:S01]  /*e700*/  LOP3.LUT R170, R8, 0xff, RZ, 0xc0, !PT ;  /* 0x000000ff08aa7812 */ /* 0x000fe200078ec0ff */
[C---:B------:R-:W-:Y:S01]  /*e710*/  FMUL.FTZ R42, R0.reuse, R42 ;  /* 0x0000002a002a7220 */ /* 0x040fe20000410000 */
[----:B------:R-:W-:Y:S01]  /*e720*/  LOP3.LUT R7, R5, 0xffff, RZ, 0xc0, !PT ;  /* 0x0000ffff05077812 */ /* 0x000fe200078ec0ff */
[C---:B------:R-:W-:Y:S01]  /*e730*/  FMUL.FTZ R43, R0.reuse, R43 ;  /* 0x0000002b002b7220 */ /* 0x040fe20000410000 */
[----:B------:R-:W-:Y:S01]  /*e740*/  SHF.R.U32.HI R169, RZ, 0x10, R5 ;  /* 0x00000010ffa97819 */ /* 0x000fe20000011605 */
[C---:B------:R-:W-:Y:S01]  /*e750*/  FMUL.FTZ R46, R0.reuse, R46 ;  /* 0x0000002e002e7220 */ /* 0x040fe20000410000 */
[----:B------:R-:W-:Y:S01]  /*e760*/  SHF.R.U32.HI R4, RZ, 0x18, R8 ;  /* 0x00000018ff047819 */ /* 0x000fe20000011608 */
[----:B------:R-:W-:Y:S01]  /*e770*/  MUFU.EX2 R186, R186 ;  /* 0x000000ba00ba7308 */ /* 0x000fe20000000800 */
[----:B------:R-:W-:Y:S01]  /*e780*/  SHF.R.U32.HI R6, RZ, 0x8, R6 ;  /* 0x00000008ff067819 */ /* 0x000fe20000011606 */
[C---:B------:R-:W-:Y:S01]  /*e790*/  FMUL.FTZ R47, R0.reuse, R47 ;  /* 0x0000002f002f7220 */ /* 0x040fe20000410000 */
[----:B------:R-:W-:Y:S01]  /*e7a0*/  SHF.R.U32.HI R7, RZ, 0x8, R7 ;  /* 0x00000008ff077819 */ /* 0x000fe20000011607 */
[C---:B------:R-:W-:Y:S01]  /*e7b0*/  FMUL.FTZ R50, R0.reuse, R50 ;  /* 0x0000003200327220 */ /* 0x040fe20000410000 */
[----:B------:R-:W-:Y:S01]  /*e7c0*/  LOP3.LUT R171, R171, 0xff, RZ, 0xc0, !PT ;  /* 0x000000ffabab7812 */ /* 0x000fe200078ec0ff */
[C---:B------:R-:W-:Y:S01]  /*e7d0*/  FMUL.FTZ R51, R0.reuse, R51 ;  /* 0x0000003300337220 */ /* 0x040fe20000410000 */
[----:B------:R-:W-:Y:S01]  /*e7e0*/  LOP3.LUT R168, R5, 0xff, RZ, 0xc0, !PT ;  /* 0x000000ff05a87812 */ /* 0x000fe200078ec0ff */
[C---:B------:R-:W-:Y:S01]  /*e7f0*/  FMUL.FTZ R54, R0.reuse, R54 ;  /* 0x0000003600367220 */ /* 0x040fe20000410000 */
[----:B------:R-:W-:Y:S01]  /*e800*/  SHF.R.U32.HI R5, RZ, 0x18, R5 ;  /* 0x00000018ff057819 */ /* 0x000fe20000011605 */
[----:B------:R-:W4:Y:S01]  /*e810*/  MUFU.EX2 R187, R187 ;  /* 0x000000bb00bb7308 */ /* 0x000f220000000800 */
[----:B------:R-:W-:Y:S01]  /*e820*/  LOP3.LUT R169, R169, 0xff, RZ, 0xc0, !PT ;  /* 0x000000ffa9a97812 */ /* 0x000fe200078ec0ff */
[----:B------:R-:W-:Y:S01]  /*e830*/  FMUL.FTZ R55, R0, R55 ;  /* 0x0000003700377220 */ /* 0x000fe20000410000 */
[----:B------:R-:W-:Y:S01]  /*e840*/  PRMT R170, R170, 0x5410, R6 ;  /* 0x00005410aaaa7816 */ /* 0x000fe20000000006 */
[C---:B------:R-:W-:Y:S01]  /*e850*/  FMUL.FTZ R58, R0.reuse, R58 ;  /* 0x0000003a003a7220 */ /* 0x040fe20000410000 */
[----:B------:R-:W-:Y:S01]  /*e860*/  PRMT R171, R171, 0x5410, R4 ;  /* 0x00005410abab7816 */ /* 0x000fe20000000004 */
[----:B------:R-:W-:Y:S01]  /*e870*/  FMUL.FTZ R59, R0, R59 ;  /* 0x0000003b003b7220 */ /* 0x000fe20000410000 */
[----:B------:R-:W-:Y:S01]  /*e880*/  PRMT R168, R168, 0x5410, R7 ;  /* 0x00005410a8a87816 */ /* 0x000fe20000000007 */
[--C-:B------:R-:W-:Y:S01]  /*e890*/  HSET2.LE.AND R170, R170, R233.reuse, PT ;  /* 0x000000e9aaaa7233 */ /* 0x100fe20003803000 */
[----:B------:R-:W-:Y:S01]  /*e8a0*/  PRMT R169, R169, 0x5410, R5 ;  /* 0x00005410a9a97816 */ /* 0x000fe20000000005 */
[----:B------:R-:W4:Y:S01]  /*e8b0*/  MUFU.EX2 R2, R2 ;  /* 0x0000000200027308 */ /* 0x000f220000000800 */
[--C-:B------:R-:W-:Y:S01]  /*e8c0*/  HSET2.LE.AND R171, R171, R233.reuse, PT ;  /* 0x000000e9abab7233 */ /* 0x100fe20003803000 */
[----:B--2---:R-:W-:Y:S01]  /*e8d0*/  F2FP.PACK_AB R7, R181, R180 ;  /* 0x000000b4b507723e */ /* 0x004fe200000000ff */
[--C-:B------:R-:W-:Y:S01]  /*e8e0*/  HSET2.LE.AND R168, R168, R233.reuse, PT ;  /* 0x000000e9a8a87233 */ /* 0x100fe20003803000 */
[----:B---3--:R-:W-:Y:S01]  /*e8f0*/  F2FP.PACK_AB R6, R183, R182 ;  /* 0x000000b6b706723e */ /* 0x008fe200000000ff */
[--C-:B------:R-:W-:Y:S01]  /*e900*/  HSET2.LE.AND R169, R169, R233.reuse, PT ;  /* 0x000000e9a9a97233 */ /* 0x100fe20003803000 */
[----:B-1----:R-:W-:Y:S01]  /*e910*/  F2FP.PACK_AB R5, R185, R184 ;  /* 0x000000b8b905723e */ /* 0x002fe200000000ff */
[----:B------:R-:W-:Y:S01]  /*e920*/  FMUL.FTZ R62, R0, R62 ;  /* 0x0000003e003e7220 */ /* 0x000fe20000410000 */
[----:B------:R-:W-:Y:S01]  /*e930*/  LOP3.LUT R170, R170, R7, RZ, 0xc0, !PT ;  /* 0x00000007aaaa7212 */ /* 0x000fe200078ec0ff */
[----:B------:R-:W-:Y:S01]  /*e940*/  FMUL.FTZ R7, R0, R163 ;  /* 0x000000a300077220 */ /* 0x000fe20000410000 */
[----:B------:R-:W-:Y:S01]  /*e950*/  LOP3.LUT R168, R168, R5, RZ, 0xc0, !PT ;  /* 0x00000005a8a87212 */ /* 0x000fe200078ec0ff */
[C---:B------:R-:W-:Y:S01]  /*e960*/  FMUL.FTZ R63, R0.reuse, R63 ;  /* 0x0000003f003f7220 */ /* 0x040fe20000410000 */
[----:B------:R-:W-:Y:S01]  /*e970*/  LOP3.LUT R171, R171, R6, RZ, 0xc0, !PT ;  /* 0x00000006abab7212 */ /* 0x000fe200078ec0ff */
[C---:B------:R-:W-:Y:S01]  /*e980*/  FMUL.FTZ R6, R0.reuse, R162 ;  /* 0x000000a200067220 */ /* 0x040fe20000410000 */
[----:B----4-:R-:W-:Y:S01]  /*e990*/  F2FP.PACK_AB R4, R187, R186 ;  /* 0x000000babb04723e */ /* 0x010fe200000000ff */
[C---:B------:R-:W-:Y:S02]  /*e9a0*/  FMUL.FTZ R66, R0.reuse, R66 ;  /* 0x0000004200427220 */ /* 0x040fe40000410000 */
[C---:B------:R-:W-:Y:S01]  /*e9b0*/  FMUL.FTZ R67, R0.reuse, R67 ;  /* 0x0000004300437220 */ /* 0x040fe20000410000 */
[----:B------:R-:W-:Y:S01]  /*e9c0*/  LOP3.LUT R169, R169, R4, RZ, 0xc0, !PT ;  /* 0x00000004a9a97212 */ /* 0x000fe200078ec0ff */
[C---:B------:R-:W-:Y:S02]  /*e9d0*/  FMUL.FTZ R70, R0.reuse, R70 ;  /* 0x0000004600467220 */ /* 0x040fe40000410000 */
[----:B------:R-:W-:Y:S02]  /*e9e0*/  FMUL.FTZ R71, R0, R71 ;  /* 0x0000004700477220 */ /* 0x000fe40000410000 */
[--C-:B------:R-:W-:Y:S02]  /*e9f0*/  FFMA.FTZ R31, R31, c[0x0][0x23c], -R188.reuse ;  /* 0x00008f001f1f7a23 */ /* 0x100fe400000108bc */
[C---:B------:R-:W-:Y:S02]  /*ea00*/  FMUL.FTZ R4, R2.reuse, R160 ;  /* 0x000000a002047220 */ /* 0x040fe40000410000 */
[C---:B------:R-:W-:Y:S02]  /*ea10*/  FMUL.FTZ R5, R2.reuse, R161 ;  /* 0x000000a102057220 */ /* 0x040fe40000410000 */
[----:B------:R-:W1:Y:S01]  /*ea20*/  LDSM.16.MT88.4 R160, [R209+0x10000] ;  /* 0x01000000d1a0783b */ /* 0x000e620000004200 */
[C---:B------:R-:W-:Y:S02]  /*ea30*/  FMUL.FTZ R8, R2.reuse, R156 ;  /* 0x0000009c02087220 */ /* 0x040fe40000410000 */
[C---:B------:R-:W-:Y:S02]  /*ea40*/  FMUL.FTZ R9, R2.reuse, R157 ;  /* 0x0000009d02097220 */ /* 0x040fe40000410000 */
[C---:B------:R-:W-:Y:S05]  /*ea50*/  HMMA.16816.F32 R4, R168.reuse, R172, R4 ;  /* 0x000000aca804723c */ /* 0x040fea0000001804 */
[----:B------:R-:W-:Y:S02]  /*ea60*/  FMUL.FTZ R36, R2, R36 ;  /* 0x0000002402247220 */ /* 0x000fe40000410000 */
[----:B------:R-:W-:Y:S01]  /*ea70*/  MOV R172, R10 ;  /* 0x0000000a00ac7202 */ /* 0x000fe20000000f00 */
[C---:B------:R-:W-:Y:S01]  /*ea80*/  FMUL.FTZ R10, R0.reuse, R158 ;  /* 0x0000009e000a7220 */ /* 0x040fe20000410000 */
[----:B------:R-:W-:Y:S03]  /*ea90*/  MOV R173, R11 ;  /* 0x0000000b00ad7202 */ /* 0x000fe60000000f00 */
[----:B------:R-:W-:Y:S02]  /*eaa0*/  FMUL.FTZ R11, R0, R159 ;  /* 0x0000009f000b7220 */ /* 0x000fe40000410000 */
[----:B------:R-:W2:Y:S01]  /*eab0*/  LDSM.16.MT88.4 R156, [R208+0x10000] ;  /* 0x01000000d09c783b */ /* 0x000ea20000004200 */
[----:B------:R-:W-:Y:S02]  /*eac0*/  FFMA.FTZ R34, R34, c[0x0][0x23c], -R188 ;  /* 0x00008f0022227a23 */ /* 0x000fe400000108bc */
[C---:B------:R-:W-:Y:S02]  /*ead0*/  FMUL.FTZ R37, R2.reuse, R37 ;  /* 0x0000002502257220 */ /* 0x040fe40000410000 */
[C---:B------:R-:W-:Y:S03]  /*eae0*/  HMMA.16816.F32 R8, R168.reuse, R174, R8 ;  /* 0x000000aea808723c */ /* 0x040fe60000001808 */
[C---:B------:R-:W-:Y:S02]  /*eaf0*/  FMUL.FTZ R40, R2.reuse, R40 ;  /* 0x0000002802287220 */ /* 0x040fe40000410000 */
[C---:B------:R-:W-:Y:S02]  /*eb00*/  FMUL.FTZ R41, R2.reuse, R41 ;  /* 0x0000002902297220 */ /* 0x040fe40000410000 */
[C---:B------:R-:W-:Y:S01]  /*eb10*/  FMUL.FTZ R44, R2.reuse, R44 ;  /* 0x0000002c022c7220 */ /* 0x040fe20000410000 */
[C---:B------:R-:W-:Y:S04]  /*eb20*/  HMMA.16816.F32 R36, R168.reuse, R176, R36 ;  /* 0x000000b0a824723c */ /* 0x040fe80000001824 */
[C---:B------:R-:W-:Y:S02]  /*eb30*/  FMUL.FTZ R45, R2.reuse, R45 ;  /* 0x0000002d022d7220 */ /* 0x040fe40000410000 */
[C---:B------:R-:W-:Y:S01]  /*eb40*/  FMUL.FTZ R48, R2.reuse, R48 ;  /* 0x0000003002307220 */ /* 0x040fe20000410000 */
[----:B------:R-:W-:Y:S01]  /*eb50*/  MOV R176, R172 ;  /* 0x000000ac00b07202 */ /* 0x000fe20000000f00 */
[C---:B------:R-:W-:Y:S04]  /*eb60*/  HMMA.16816.F32 R40, R168.reuse, R178, R40 ;  /* 0x000000b2a828723c */ /* 0x040fe80000001828 */
[----:B------:R-:W-:Y:S01]  /*eb70*/  MOV R177, R173 ;  /* 0x000000ad00b17202 */ /* 0x000fe20000000f00 */
[C---:B------:R-:W-:Y:S01]  /*eb80*/  FMUL.FTZ R49, R2.reuse, R49 ;  /* 0x0000003102317220 */ /* 0x040fe20000410000 */
[----:B------:R-:W3:Y:S01]  /*eb90*/  LDSM.16.MT88.4 R172, [R212+0x12000] ;  /* 0x01200000d4ac783b */ /* 0x000ee20000004200 */
[C---:B------:R-:W-:Y:S01]  /*eba0*/  FMUL.FTZ R52, R2.reuse, R52 ;  /* 0x0000003402347220 */ /* 0x040fe20000410000 */
[C---:B-1----:R-:W-:Y:S04]  /*ebb0*/  HMMA.16816.F32 R44, R168.reuse, R160, R44 ;  /* 0x000000a0a82c723c */ /* 0x042fe8000000182c */
[C---:B------:R-:W-:Y:S02]  /*ebc0*/  FMUL.FTZ R53, R2.reuse, R53 ;  /* 0x0000003502357220 */ /* 0x040fe40000410000 */
[C---:B------:R-:W-:Y:S02]  /*ebd0*/  FMUL.FTZ R56, R2.reuse, R56 ;  /* 0x0000003802387220 */ /* 0x040fe40000410000 */
[C---:B------:R-:W-:Y:S01]  /*ebe0*/  HMMA.16816.F32 R48, R168.reuse, R162, R48 ;  /* 0x000000a2a830723c */ /* 0x040fe20000001830 */
[----:B------:R-:W1:Y:S03]  /*ebf0*/  LDSM.16.MT88.4 R160, [R210+0x12000] ;  /* 0x01200000d2a0783b */ /* 0x000e660000004200 */
[C---:B------:R-:W-:Y:S02]  /*ec00*/  FMUL.FTZ R57, R2.reuse, R57 ;  /* 0x0000003902397220 */ /* 0x040fe40000410000 */
[C---:B------:R-:W-:Y:S02]  /*ec10*/  FMUL.FTZ R60, R2.reuse, R60 ;  /* 0x0000003c023c7220 */ /* 0x040fe40000410000 */
[C---:B--2---:R-:W-:Y:S04]  /*ec20*/  HMMA.16816.F32 R52, R168.reuse, R156, R52 ;  /* 0x0000009ca834723c */ /* 0x044fe80000001834 */
[C---:B------:R-:W-:Y:S02]  /*ec30*/  FMUL.FTZ R61, R2.reuse, R61 ;  /* 0x0000003d023d7220 */ /* 0x040fe40000410000 */
[C---:B------:R-:W-:Y:S02]  /*ec40*/  FMUL.FTZ R64, R2.reuse, R64 ;  /* 0x0000004002407220 */ /* 0x040fe40000410000 */
[C---:B------:R-:W-:Y:S01]  /*ec50*/  HMMA.16816.F32 R56, R168.reuse, R158, R56 ;  /* 0x0000009ea838723c */ /* 0x040fe20000001838 */
[----:B------:R-:W2:Y:S03]  /*ec60*/  LDSM.16.MT88.4 R156, [R209+0x12000] ;  /* 0x01200000d19c783b */ /* 0x000ea60000004200 */
[C---:B------:R-:W-:Y:S02]  /*ec70*/  FMUL.FTZ R65, R2.reuse, R65 ;  /* 0x0000004102417220 */ /* 0x040fe40000410000 */
[C---:B------:R-:W-:Y:S02]  /*ec80*/  FMUL.FTZ R68, R2.reuse, R68 ;  /* 0x0000004402447220 */ /* 0x040fe40000410000 */
[C---:B------:R-:W-:Y:S04]  /*ec90*/  FMUL.FTZ R69, R2.reuse, R69 ;  /* 0x0000004502457220 */ /* 0x040fe80000410000 */
        /* <DEDUP_REMOVED lines=47> */
[C---:B------:R-:W-:Y:S02]  /*ef90*/  FMUL.FTZ R104, R2.reuse, R104 ;  /* 0x0000006802687220 */ /* 0x040fe40000410000 */
[----:B------:R-:W-:Y:S03]  /*efa0*/  FMUL.FTZ R105, R2, R105 ;  /* 0x0000006902697220 */ /* 0x000fe60000410000 */
[C---:B--2---:R-:W-:Y:S03]  /*efb0*/  HMMA.16816.F32 R100, R168.reuse, R156, R100 ;  /* 0x0000009ca864723c */ /* 0x044fe60000001864 */
[C---:B------:R-:W-:Y:S02]  /*efc0*/  FMUL.FTZ R106, R0.reuse, R106 ;  /* 0x0000006a006a7220 */ /* 0x040fe40000410000 */
[----:B------:R-:W-:Y:S02]  /*efd0*/  FMUL.FTZ R107, R0, R107 ;  /* 0x0000006b006b7220 */ /* 0x000fe40000410000 */
[C---:B------:R-:W-:Y:S02]  /*efe0*/  FMUL.FTZ R108, R2.reuse, R108 ;  /* 0x0000006c026c7220 */ /* 0x040fe40000410000 */
[----:B------:R-:W-:Y:S03]  /*eff0*/  FMUL.FTZ R109, R2, R109 ;  /* 0x0000006d026d7220 */ /* 0x000fe60000410000 */
        /* <DEDUP_REMOVED lines=31> */
[----:B------:R-:W-:Y:S01]  /*f1f0*/  MOV R156, R176 ;  /* 0x000000b0009c7202 */ /* 0x000fe20000000f00 */
[C---:B------:R-:W-:Y:S01]  /*f200*/  FMUL.FTZ R132, R2.reuse, R132 ;  /* 0x0000008402847220 */ /* 0x040fe20000410000 */
[----:B------:R-:W-:Y:S03]  /*f210*/  MOV R157, R177 ;  /* 0x000000b1009d7202 */ /* 0x000fe60000000f00 */
[C---:B------:R-:W-:Y:S03]  /*f220*/  HMMA.16816.F32 R128, R168.reuse, R158, R128 ;  /* 0x0000009ea880723c */ /* 0x040fe60000001880 */
[----:B------:R-:W-:Y:S01]  /*f230*/  FMUL.FTZ R133, R2, R133 ;  /* 0x0000008502857220 */ /* 0x000fe20000410000 */
[----:B------:R-:W-:Y:S01]  /*f240*/  LOP3.LUT R190, R157, UR9, R190, 0x96, !PT ;  /* 0x000000099dbe7c12 */ /* 0x000fe2000f8e96be */
[C---:B------:R-:W-:Y:S01]  /*f250*/  FMUL.FTZ R134, R0.reuse, R134 ;  /* 0x0000008600867220 */ /* 0x040fe20000410000 */
[----:B------:R-:W2:Y:S01]  /*f260*/  LDSM.16.MT88.4 R156, [R208+0x16000] ;  /* 0x01600000d09c783b */ /* 0x000ea20000004200 */
[----:B------:R-:W-:Y:S02]  /*f270*/  FMUL.FTZ R135, R0, R135 ;  /* 0x0000008700877220 */ /* 0x000fe40000410000 */
[C---:B------:R-:W-:Y:S03]  /*f280*/  FMUL.FTZ R136, R2.reuse, R136 ;  /* 0x0000008802887220 */ /* 0x040fe60000410000 */
[----:B------:R-:W-:Y:S02]  /*f290*/  FMUL.FTZ R137, R2, R137 ;  /* 0x0000008902897220 */ /* 0x000fe40000410000 */
[C---:B---3--:R-:W-:Y:S03]  /*f2a0*/  HMMA.16816.F32 R132, R168.reuse, R172, R132 ;  /* 0x000000aca884723c */ /* 0x048fe60000001884 */
[C---:B------:R-:W-:Y:S02]  /*f2b0*/  FMUL.FTZ R138, R0.reuse, R138 ;  /* 0x0000008a008a7220 */ /* 0x040fe40000410000 */
[----:B------:R-:W-:Y:S02]  /*f2c0*/  FMUL.FTZ R139, R0, R139 ;  /* 0x0000008b008b7220 */ /* 0x000fe40000410000 */
[--C-:B------:R-:W-:Y:S02]  /*f2d0*/  FFMA.FTZ R176, R16, c[0x0][0x23c], -R189.reuse ;  /* 0x00008f0010b07a23 */ /* 0x100fe400000108bd */
[C---:B------:R-:W-:Y:S03]  /*f2e0*/  FMUL.FTZ R16, R2.reuse, R152 ;  /* 0x0000009802107220 */ /* 0x040fe60000410000 */
[C---:B------:R-:W-:Y:S01]  /*f2f0*/  HMMA.16816.F32 R136, R168.reuse, R174, R136 ;  /* 0x000000aea888723c */ /* 0x040fe20000001888 */
[----:B------:R-:W-:Y:S02]  /*f300*/  MUFU.EX2 R176, R176 ;  /* 0x000000b000b07308 */ /* 0x000fe40000000800 */
[--C-:B------:R-:W-:Y:S02]  /*f310*/  FFMA.FTZ R177, R17, c[0x0][0x23c], -R189.reuse ;  /* 0x00008f0011b17a23 */ /* 0x100fe400000108bd */
[----:B------:R-:W-:Y:S02]  /*f320*/  FMUL.FTZ R17, R2, R153 ;  /* 0x0000009902117220 */ /* 0x000fe40000410000 */
[--C-:B------:R-:W-:Y:S01]  /*f330*/  FFMA.FTZ R178, R18, c[0x0][0x23c], -R188.reuse ;  /* 0x00008f0012b27a23 */ /* 0x100fe200000108bc */
[----:B------:R-:W-:Y:S01]  /*f340*/  MOV R174, R192 ;  /* 0x000000c000ae7202 */ /* 0x000fe20000000f00 */
[C---:B------:R-:W-:Y:S02]  /*f350*/  FMUL.FTZ R18, R0.reuse, R154 ;  /* 0x0000009a00127220 */ /* 0x040fe40000410000 */
[----:B------:R-:W3:Y:S01]  /*f360*/  MUFU.EX2 R177, R177 ;  /* 0x000000b100b17308 */ /* 0x000ee20000000800 */
[--C-:B------:R-:W-:Y:S01]  /*f370*/  FFMA.FTZ R179, R19, c[0x0][0x23c], -R188.reuse ;  /* 0x00008f0013b37a23 */ /* 0x100fe200000108bc */
[----:B------:R-:W-:Y:S01]  /*f380*/  MOV R175, R193 ;  /* 0x000000c100af7202 */ /* 0x000fe20000000f00 */
[----:B------:R-:W-:Y:S02]  /*f390*/  FMUL.FTZ R19, R0, R155 ;  /* 0x0000009b00137220 */ /* 0x000fe40000410000 */
[----:B------:R-:W-:Y:S01]  /*f3a0*/  FFMA.FTZ R165, R15, c[0x0][0x23c], -R188 ;  /* 0x00008f000fa57a23 */ /* 0x000fe200000108bc */
[----:B------:R-:W4:Y:S01]  /*f3b0*/  LDSM.16.MT88.4 R152, [R212+0x10800] ;  /* 0x01080000d498783b */ /* 0x000f220000004200 */
[C---:B------:R-:W-:Y:S02]  /*f3c0*/  FMUL.FTZ R140, R2.reuse, R140 ;  /* 0x0000008c028c7220 */ /* 0x040fe40000410000 */
[----:B------:R-:W-:Y:S01]  /*f3d0*/  FMUL.FTZ R141, R2, R141 ;  /* 0x0000008d028d7220 */ /* 0x000fe20000410000 */
[C---:B-1----:R-:W-:Y:S01]  /*f3e0*/  HMMA.16816.F32 R16, R168.reuse, R160, R16 ;  /* 0x000000a0a810723c */ /* 0x042fe20000001810 */
[----:B------:R1:W-:Y:S02]  /*f3f0*/  MUFU.EX2 R192, R165 ;  /* 0x000000a500c07308 */ /* 0x0003e40000000800 */
[C---:B------:R-:W-:Y:S02]  /*f400*/  FMUL.FTZ R142, R0.reuse, R142 ;  /* 0x0000008e008e7220 */ /* 0x040fe40000410000 */
[----:B------:R-:W-:Y:S02]  /*f410*/  FMUL.FTZ R143, R0, R143 ;  /* 0x0000008f008f7220 */ /* 0x000fe40000410000 */
[----:B------:R-:W-:Y:S04]  /*f420*/  IMAD.WIDE.U32 R172, R190, -0x2daee0ad, RZ ;  /* 0xd2511f53beac7825 */ /* 0x000fe800078e00ff */
[----:B------:R-:W-:Y:S01]  /*f430*/  MUFU.EX2 R178, R178 ;  /* 0x000000b200b27308 */ /* 0x000fe20000000800 */
[C---:B------:R-:W-:Y:S03]  /*f440*/  HMMA.16816.F32 R140, R168.reuse, R162, R140 ;  /* 0x000000a2a88c723c */ /* 0x040fe6000000188c */
[--C-:B------:R-:W-:Y:S01]  /*f450*/  FFMA.FTZ R190, R12, c[0x0][0x23c], -R189.reuse ;  /* 0x00008f000cbe7a23 */ /* 0x100fe200000108bd */
[----:B------:R-:W-:Y:S01]  /*f460*/  LOP3.LUT R166, R173, UR6, R166, 0x96, !PT ;  /* 0x00000006ada67c12 */ /* 0x000fe2000f8e96a6 */
[----:B------:R-:W-:Y:S01]  /*f470*/  FFMA.FTZ R191, R13, c[0x0][0x23c], -R189 ;  /* 0x00008f000dbf7a23 */ /* 0x000fe200000108bd */
[----:B------:R-:W-:Y:S01]  /*f480*/  LOP3.LUT R12, R172, 0xffff, RZ, 0xc0, !PT ;  /* 0x0000ffffac0c7812 */ /* 0x000fe200078ec0ff */
[----:B------:R-:W-:Y:S01]  /*f490*/  FFMA.FTZ R252, R14, c[0x0][0x23c], -R188 ;  /* 0x00008f000efc7a23 */ /* 0x000fe200000108bc */
[--C-:B------:R-:W-:Y:S01]  /*f4a0*/  SHF.R.U32.HI R13, RZ, 0x10, R172.reuse ;  /* 0x00000010ff0d7819 */ /* 0x100fe200000116ac */
[----:B------:R-:W1:Y:S03]  /*f4b0*/  MUFU.EX2 R179, R179 ;  /* 0x000000b300b37308 */ /* 0x000e660000000800 */
[----:B------:R-:W-:Y:S01]  /*f4c0*/  LOP3.LUT R167, R166, 0xffff, RZ, 0xc0, !PT ;  /* 0x0000ffffa6a77812 */ /* 0x000fe200078ec0ff */
[----:B------:R-:W-:Y:S01]  /*f4d0*/  FMUL.FTZ R14, R0, R150 ;  /* 0x00000096000e7220 */ /* 0x000fe20000410000 */
[----:B------:R-:W-:Y:S01]  /*f4e0*/  LOP3.LUT R161, R172, 0xff, RZ, 0xc0, !PT ;  /* 0x000000ffaca17812 */ /* 0x000fe200078ec0ff */
[----:B------:R-:W-:Y:S01]  /*f4f0*/  FMUL.FTZ R15, R0, R151 ;  /* 0x00000097000f7220 */ /* 0x000fe20000410000 */
[----:B------:R-:W-:Y:S01]  /*f500*/  SHF.R.U32.HI R160, RZ, 0x18, R172 ;  /* 0x00000018ffa07819 */ /* 0x000fe200000116ac */
[C---:B------:R-:W-:Y:S01]  /*f510*/  FMUL.FTZ R144, R2.reuse, R144 ;  /* 0x0000009002907220 */ /* 0x040fe20000410000 */
[----:B------:R-:W-:Y:S01]  /*f520*/  SHF.R.U32.HI R172, RZ, 0x8, R12 ;  /* 0x00000008ffac7819 */ /* 0x000fe2000001160c */
[----:B------:R-:W-:Y:S01]  /*f530*/  MUFU.EX2 R190, R190 ;  /* 0x000000be00be7308 */ /* 0x000fe20000000800 */
[----:B------:R-:W-:Y:S01]  /*f540*/  LOP3.LUT R163, R13, 0xff, RZ, 0xc0, !PT ;  /* 0x000000ff0da37812 */ /* 0x000fe200078ec0ff */
[----:B------:R-:W-:Y:S01]  /*f550*/  FMUL.FTZ R12, R2, R148 ;  /* 0x00000094020c7220 */ /* 0x000fe20000410000 */
[----:B------:R-:W-:Y:S01]  /*f560*/  LOP3.LUT R162, R166, 0xff, RZ, 0xc0, !PT ;  /* 0x000000ffa6a27812 */ /* 0x000fe200078ec0ff */
[C---:B------:R-:W-:Y:S01]  /*f570*/  FMUL.FTZ R13, R2.reuse, R149 ;  /* 0x00000095020d7220 */ /* 0x040fe20000410000 */
[----:B------:R-:W-:Y:S01]  /*f580*/  SHF.R.U32.HI R167, RZ, 0x8, R167 ;  /* 0x00000008ffa77819 */ /* 0x000fe200000116a7 */
[----:B------:R-:W-:Y:S01]  /*f590*/  FMUL.FTZ R145, R2, R145 ;  /* 0x0000009102917220 */ /* 0x000fe20000410000 */
[----:B------:R-:W-:Y:S01]  /*f5a0*/  PRMT R150, R161, 0x5410, R172 ;  /* 0x00005410a1967816 */ /* 0x000fe200000000ac */
[----:B------:R-:W-:Y:S01]  /*f5b0*/  FMUL.FTZ R146, R0, R146 ;  /* 0x0000009200927220 */ /* 0x000fe20000410000 */
[----:B------:R-:W-:Y:S01]  /*f5c0*/  PRMT R151, R163, 0x5410, R160 ;  /* 0x00005410a3977816 */ /* 0x000fe200000000a0 */
[----:B------:R-:W4:Y:S01]  /*f5d0*/  MUFU.EX2 R191, R191 ;  /* 0x000000bf00bf7308 */ /* 0x000f220000000800 */
[C---:B--2---:R-:W-:Y:S03]  /*f5e0*/  HMMA.16816.F32 R12, R168.reuse, R156, R12 ;  /* 0x0000009ca80c723c */ /* 0x044fe6000000180c */
[----:B-1----:R-:W-:Y:S01]  /*f5f0*/  PRMT R165, R162, 0x5410, R167 ;  /* 0x00005410a2a57816 */ /* 0x002fe200000000a7 */
[----:B------:R-:W-:Y:S01]  /*f600*/  FMUL.FTZ R147, R0, R147 ;  /* 0x0000009300937220 */ /* 0x000fe20000410000 */
[--C-:B------:R-:W-:Y:S01]  /*f610*/  SHF.R.U32.HI R173, RZ, 0x10, R166.reuse ;  /* 0x00000010ffad7819 */ /* 0x100fe200000116a6 */
[----:B------:R-:W1:Y:S01]  /*f620*/  LDSM.16.MT88.4 R160, [R210+0x10800] ;  /* 0x01080000d2a0783b */ /* 0x000e620000004200 */
[----:B------:R-:W-:Y:S01]  /*f630*/  SHF.R.U32.HI R166, RZ, 0x18, R166 ;  /* 0x00000018ffa67819 */ /* 0x000fe200000116a6 */
[--C-:B------:R-:W-:Y:S01]  /*f640*/  FFMA.FTZ R21, R21, c[0x0][0x23c], -R189.reuse ;  /* 0x00008f0015157a23 */ /* 0x100fe200000108bd */
[----:B------:R-:W2:Y:S02]  /*f650*/  MUFU.EX2 R252, R252 ;  /* 0x000000fc00fc7308 */ /* 0x000ea40000000800 */
[----:B------:R-:W-:Y:S03]  /*f660*/  HMMA.16816.F32 R144, R168, R158, R144 ;  /* 0x0000009ea890723c */ /* 0x000fe60000001890 */
[----:B------:R-:W-:Y:S01]  /*f670*/  LOP3.LUT R149, R173, 0xff, RZ, 0xc0, !PT ;  /* 0x000000ffad957812 */ /* 0x000fe200078ec0ff */
[--C-:B------:R-:W-:Y:S01]  /*f680*/  HSET2.LE.AND R150, R150, R233.reuse, PT ;  /* 0x000000e996967233 */ /* 0x100fe20003803000 */
[----:B---3--:R-:W-:Y:S01]  /*f690*/  F2FP.PACK_AB R148, R177, R176 ;  /* 0x000000b0b194723e */ /* 0x008fe200000000ff */
[--C-:B------:R-:W-:Y:S01]  /*f6a0*/  HSET2.LE.AND R151, R151, R233.reuse, PT ;  /* 0x000000e997977233 */ /* 0x100fe20003803000 */
[----:B------:R-:W-:Y:S01]  /*f6b0*/  PRMT R149, R149, 0x5410, R166 ;  /* 0x0000541095957816 */ /* 0x000fe200000000a6 */
[----:B------:R-:W-:Y:S01]  /*f6c0*/  LDSM.16.MT88.4 R156, [R208+0x10800] ;  /* 0x01080000d09c783b */ /* 0x000fe20000004200 */
[----:B------:R-:W-:Y:S03]  /*f6d0*/  MOV R166, R174 ;  /* 0x000000ae00a67202 */ /* 0x000fe60000000f00 */
[----:B------:R-:W-:Y:S01]  /*f6e0*/  MOV R167, R175 ;  /* 0x000000af00a77202 */ /* 0x000fe20000000f00 */
[--C-:B------:R-:W-:Y:S01]  /*f6f0*/  HSET2.LE.AND R149, R149, R233.reuse, PT ;  /* 0x000000e995957233 */ /* 0x100fe20003803000 */
[----:B------:R-:W-:Y:S01]  /*f700*/  LOP3.LUT R150, R150, R148, RZ, 0xc0, !PT ;  /* 0x0000009496967212 */ /* 0x000fe200078ec0ff */
[--C-:B------:R-:W-:Y:S01]  /*f710*/  HSET2.LE.AND R148, R165, R233.reuse, PT ;  /* 0x000000e9a5947233 */ /* 0x100fe20003803000 */
[----:B------:R-:W-:Y:S01]  /*f720*/  MOV R170, R166 ;  /* 0x000000a600aa7202 */ /* 0x000fe20000000f00 */
[----:B------:R-:W3:Y:S01]  /*f730*/  LDSM.16.MT88.4 R172, [R209+0x10800] ;  /* 0x01080000d1ac783b */ /* 0x000ee20000004200 */
[----:B------:R-:W-:Y:S01]  /*f740*/  MOV R171, R167 ;  /* 0x000000a700ab7202 */ /* 0x000fe20000000f00 */
[--C-:B------:R-:W-:Y:S01]  /*f750*/  FFMA.FTZ R32, R32, c[0x0][0x23c], -R189.reuse ;  /* 0x00008f0020207a23 */ /* 0x100fe200000108bd */
[----:B------:R-:W-:Y:S01]  /*f760*/  F2FP.PACK_AB R167, R179, R178 ;  /* 0x000000b2b3a7723e */ /* 0x000fe200000000ff */
[----:B------:R-:W-:Y:S01]  /*f770*/  FFMA.FTZ R186, R0, R234, R186 ;  /* 0x000000ea00ba7223 */ /* 0x000fe200000100ba */
[----:B----4-:R-:W-:Y:S01]  /*f780*/  F2FP.PACK_AB R166, R191, R190 ;  /* 0x000000bebfa6723e */ /* 0x010fe200000000ff */
[----:B------:R-:W-:Y:S01]  /*f790*/  FFMA.FTZ R184, R2, R235, R184 ;  /* 0x000000eb02b87223 */ /* 0x000fe200000100b8 */
[----:B--2---:R-:W-:Y:S01]  /*f7a0*/  F2FP.PACK_AB R165, R192, R252 ;  /* 0x000000fcc0a5723e */ /* 0x004fe200000000ff */
[----:B------:R-:W-:Y:S01]  /*f7b0*/  FADD.FTZ R186, R187, R186 ;  /* 0x000000babbba7221 */ /* 0x000fe20000010000 */
[----:B------:R-:W-:Y:S01]  /*f7c0*/  LOP3.LUT R151, R151, R167, RZ, 0xc0, !PT ;  /* 0x000000a797977212 */ /* 0x000fe200078ec0ff */
[----:B------:R-:W-:Y:S01]  /*f7d0*/  FADD.FTZ R184, R185, R184 ;  /* 0x000000b8b9b87221 */ /* 0x000fe20000010000 */
[----:B------:R-:W-:Y:S01]  /*f7e0*/  LOP3.LUT R148, R148, R166, RZ, 0xc0, !PT ;  /* 0x000000a694947212 */ /* 0x000fe200078ec0ff */
[----:B------:R-:W-:Y:S01]  /*f7f0*/  FADD.FTZ R186, R182, R186 ;  /* 0x000000bab6ba7221 */ /* 0x000fe20000010000 */
[----:B------:R-:W-:Y:S01]  /*f800*/  LOP3.LUT R149, R149, R165, RZ, 0xc0, !PT ;  /* 0x000000a595957212 */ /* 0x000fe200078ec0ff */
[----:B------:R-:W-:Y:S01]  /*f810*/  FFMA.FTZ R165, R24, c[0x0][0x23c], -R189 ;  /* 0x00008f0018a57a23 */ /* 0x000fe200000108bd */
[----:B------:R-:W-:Y:S01]  /*f820*/  MOV R166, R170 ;  /* 0x000000aa00a67202 */ /* 0x000fe20000000f00 */
[----:B------:R-:W-:Y:S01]  /*f830*/  FADD.FTZ R184, R180, R184 ;  /* 0x000000b8b4b87221 */ /* 0x000fe20000010000 */
[----:B------:R-:W-:Y:S01]  /*f840*/  MOV R167, R171 ;  /* 0x000000ab00a77202 */ /* 0x000fe20000000f00 */
[----:B------:R-:W-:Y:S01]  /*f850*/  FADD.FTZ R183, R183, R186 ;  /* 0x000000bab7b77221 */ /* 0x000fe20000010000 */
[----:B------:R-:W2:Y:S01]  /*f860*/  LDSM.16.MT88.4 R168, [R212+0x12800] ;  /* 0x01280000d4a8783b */ /* 0x000ea20000004200 */
[C---:B------:R-:W-:Y:S01]  /*f870*/  HMMA.16816.F32 R4, R148.reuse, R152, R4 ;  /* 0x000000989404723c */ /* 0x040fe20000001804 */
[----:B------:R-:W-:Y:S04]  /*f880*/  MUFU.EX2 R165, R165 ;  /* 0x000000a500a57308 */ /* 0x000fe80000000800 */
[----:B------:R-:W-:Y:S01]  /*f890*/  MOV R2, R164 ;  /* 0x000000a400027202 */ /* 0x000fe20000000f00 */
[----:B------:R-:W-:Y:S02]  /*f8a0*/  FADD.FTZ R181, R181, R184 ;  /* 0x000000b8b5b57221 */ /* 0x000fe40000010000 */
[C---:B------:R-:W-:Y:S01]  /*f8b0*/  HMMA.16816.F32 R8, R148.reuse, R154, R8 ;  /* 0x0000009a9408723c */ /* 0x040fe20000001808 */
[----:B------:R-:W4:Y:S03]  /*f8c0*/  LDSM.16.MT88.4 R152, [R210+0x12800] ;  /* 0x01280000d298783b */ /* 0x000f260000004200 */
[----:B------:R-:W-:Y:S02]  /*f8d0*/  FADD.FTZ R0, R252, R183 ;  /* 0x000000b7fc007221 */ /* 0x000fe40000010000 */
[----:B------:R-:W-:Y:S02]  /*f8e0*/  FADD.FTZ R181, R190, R181 ;  /* 0x000000b5beb57221 */ /* 0x000fe40000010000 */
[C---:B-1----:R-:W-:Y:S04]  /*f8f0*/  HMMA.16816.F32 R36, R148.reuse, R160, R36 ;  /* 0x000000a09424723c */ /* 0x042fe80000001824 */
[----:B------:R-:W-:Y:S04]  /*f900*/  FADD.FTZ R191, R191, R181 ;  /* 0x000000b5bfbf7221 */ /* 0x000fe80000010000 */
[C---:B------:R-:W-:Y:S01]  /*f910*/  HMMA.16816.F32 R40, R148.reuse, R162, R40 ;  /* 0x000000a29428723c */ /* 0x040fe20000001828 */
[----:B------:R-:W1:Y:S03]  /*f920*/  LDSM.16.MT88.4 R160, [R209+0x12800] ;  /* 0x01280000d1a0783b */ /* 0x000e660000004200 */
[----:B------:R-:W-:Y:S04]  /*f930*/  FADD.FTZ R191, R176, R191 ;  /* 0x000000bfb0bf7221 */ /* 0x000fe80000010000 */
[C---:B---3--:R-:W-:Y:S04]  /*f940*/  HMMA.16816.F32 R44, R148.reuse, R172, R44 ;  /* 0x000000ac942c723c */ /* 0x048fe8000000182c */
[----:B------:R-:W-:Y:S04]  /*f950*/  FADD.FTZ R177, R177, R191 ;  /* 0x000000bfb1b17221 */ /* 0x000fe80000010000 */
[C---:B------:R-:W-:Y:S01]  /*f960*/  HMMA.16816.F32 R48, R148.reuse, R174, R48 ;  /* 0x000000ae9430723c */ /* 0x040fe20000001830 */
[----:B------:R-:W3:Y:S07]  /*f970*/  LDSM.16.MT88.4 R172, [R208+0x12800] ;  /* 0x01280000d0ac783b */ /* 0x000eee0000004200 */
[C---:B------:R-:W-:Y:S08]  /*f980*/  HMMA.16816.F32 R52, R148.reuse, R156, R52 ;  /* 0x0000009c9434723c */ /* 0x040ff00000001834 */
[C---:B------:R-:W-:Y:S01]  /*f990*/  HMMA.16816.F32 R56, R148.reuse, R158, R56 ;  /* 0x0000009e9438723c */ /* 0x040fe20000001838 */
[----:B------:R-:W3:Y:S07]  /*f9a0*/  LDSM.16.MT88.4 R156, [R212+0x14800] ;  /* 0x01480000d49c783b */ /* 0x000eee0000004200 */
[C---:B--2---:R-:W-:Y:S08]  /*f9b0*/  HMMA.16816.F32 R60, R148.reuse, R168, R60 ;  /* 0x000000a8943c723c */ /* 0x044ff0000000183c */
[C---:B------:R-:W-:Y:S01]  /*f9c0*/  HMMA.16816.F32 R64, R148.reuse, R170, R64 ;  /* 0x000000aa9440723c */ /* 0x040fe20000001840 */
[----:B------:R-:W-:Y:S07]  /*f9d0*/  LDSM.16.MT88.4 R168, [R209+0x14800] ;  /* 0x01480000d1a8783b */ /* 0x000fee0000004200 */
[C---:B----4-:R-:W-:Y:S08]  /*f9e0*/  HMMA.16816.F32 R68, R148.reuse, R152, R68 ;  /* 0x000000989444723c */ /* 0x050ff00000001844 */
        /* <DEDUP_REMOVED lines=8> */
[C---:B------:R-:W-:Y:S07]  /*fa70*/  HMMA.16816.F32 R92, R148.reuse, R156, R92 ;  /* 0x0000009c945c723c */ /* 0x040fee000000185c */
[----:B------:R-:W-:Y:S01]  /*fa80*/  MOV R156, UR7 ;  /* 0x00000007009c7c02 */ /* 0x000fe20008000f00 */
[C---:B------:R-:W-:Y:S04]  /*fa90*/  HMMA.16816.F32 R96, R148.reuse, R158, R96 ;  /* 0x0000009e9460723c */ /* 0x040fe80000001860 */
[----:B------:R-:W-:Y:S04]  /*faa0*/  LOP3.LUT R156, R241, UR35, R156, 0x96, !PT ;  /* 0x00000023f19c7c12 */ /* 0x000fe8000f8e969c */
[C---:B--2---:R-:W-:Y:S04]  /*fab0*/  HMMA.16816.F32 R100, R148.reuse, R152, R100 ;  /* 0x000000989464723c */ /* 0x044fe80000001864 */
[----:B------:R-:W-:Y:S04]  /*fac0*/  IMAD.WIDE.U32 R156, R156, -0x326172a9, RZ ;  /* 0xcd9e8d579c9c7825 */ /* 0x000fe800078e00ff */
[C---:B------:R-:W-:Y:S01]  /*fad0*/  HMMA.16816.F32 R104, R148.reuse, R154, R104 ;  /* 0x0000009a9468723c */ /* 0x040fe20000001868 */
[----:B------:R-:W2:Y:S03]  /*fae0*/  LDSM.16.MT88.4 R152, [R210+0x16800] ;  /* 0x01680000d298783b */ /* 0x000ea60000004200 */
[----:B------:R-:W-:Y:S04]  /*faf0*/  LOP3.LUT R24, R157, UR4, R238, 0x96, !PT ;  /* 0x000000049d187c12 */ /* 0x000fe8000f8e96ee */
[C---:B------:R-:W-:Y:S07]  /*fb00*/  HMMA.16816.F32 R108, R148.reuse, R168, R108 ;  /* 0x000000a8946c723c */ /* 0x040fee000000186c */
[----:B------:R-:W-:Y:S01]  /*fb10*/  FFMA.FTZ R168, R27, c[0x0][0x23c], -R188 ;  /* 0x00008f001ba87a23 */ /* 0x000fe200000108bc */
[C---:B------:R-:W-:Y:S04]  /*fb20*/  HMMA.16816.F32 R112, R148.reuse, R170, R112 ;  /* 0x000000aa9470723c */ /* 0x040fe80000001870 */
[--C-:B------:R-:W-:Y:S01]  /*fb30*/  FFMA.FTZ R169, R20, c[0x0][0x23c], -R189.reuse ;  /* 0x00008f0014a97a23 */ /* 0x100fe200000108bd */
[----:B------:R-:W-:Y:S03]  /*fb40*/  MUFU.EX2 R168, R168 ;  /* 0x000000a800a87308 */ /* 0x000fe60000000800 */
[C---:B-1----:R-:W-:Y:S07]  /*fb50*/  HMMA.16816.F32 R116, R148.reuse, R160, R116 ;  /* 0x000000a09474723c */ /* 0x042fee0000001874 */
[----:B------:R-:W-:Y:S01]  /*fb60*/  MOV R161, R167 ;  /* 0x000000a700a17202 */ /* 0x000fe20000000f00 */
[C---:B------:R-:W-:Y:S01]  /*fb70*/  HMMA.16816.F32 R120, R148.reuse, R162, R120 ;  /* 0x000000a29478723c */ /* 0x040fe20000001878 */
[----:B------:R-:W1:Y:S03]  /*fb80*/  MUFU.EX2 R169, R169 ;  /* 0x000000a900a97308 */ /* 0x000e660000000800 */
[----:B------:R-:W-:Y:S01]  /*fb90*/  LOP3.LUT R170, R161, UR15, R156, 0x96, !PT ;  /* 0x0000000fa1aa7c12 */ /* 0x000fe2000f8e969c */
[----:B------:R-:W-:Y:S01]  /*fba0*/  FFMA.FTZ R167, R26, c[0x0][0x23c], -R188 ;  /* 0x00008f001aa77a23 */ /* 0x000fe200000108bc */
[----:B------:R-:W4:Y:S01]  /*fbb0*/  LDSM.16.MT88.4 R156, [R209+0x16800] ;  /* 0x01680000d19c783b */ /* 0x000f220000004200 */
[----:B------:R-:W-:Y:S01]  /*fbc0*/  MOV R160, R166 ;  /* 0x000000a600a07202 */ /* 0x000fe20000000f00 */
[C---:B---3--:R-:W-:Y:S03]  /*fbd0*/  HMMA.16816.F32 R124, R148.reuse, R172, R124 ;  /* 0x000000ac947c723c */ /* 0x048fe6000000187c */
[----:B------:R-:W-:Y:S01]  /*fbe0*/  MUFU.EX2 R167, R167 ;  /* 0x000000a700a77308 */ /* 0x000fe20000000800 */
[----:B------:R-:W-:Y:S04]  /*fbf0*/  IMAD.WIDE.U32 R162, R24, -0x2daee0ad, RZ ;  /* 0xd2511f5318a27825 */ /* 0x000fe800078e00ff */
[C---:B------:R-:W-:Y:S04]  /*fc00*/  HMMA.16816.F32 R128, R148.reuse, R174, R128 ;  /* 0x000000ae9480723c */ /* 0x040fe80000001880 */
[----:B------:R-:W-:Y:S01]  /*fc10*/  LOP3.LUT R24, R163, UR14, R236, 0x96, !PT ;  /* 0x0000000ea3187c12 */ /* 0x000fe2000f8e96ec */
[----:B------:R-:W-:Y:S02]  /*fc20*/  IMAD.WIDE.U32 R170, R170, -0x2daee0ad, RZ ;  /* 0xd2511f53aaaa7825 */ /* 0x000fe400078e00ff */
[----:B------:R-:W-:Y:S01]  /*fc30*/  MOV R175, R192 ;  /* 0x000000c000af7202 */ /* 0x000fe20000000f00 */
[C---:B--2---:R-:W-:Y:S04]  /*fc40*/  HMMA.16816.F32 R132, R148.reuse, R152, R132 ;  /* 0x000000989484723c */ /* 0x044fe80000001884 */
[--C-:B------:R-:W-:Y:S01]  /*fc50*/  FFMA.FTZ R166, R25, c[0x0][0x23c], -R189.reuse ;  /* 0x00008f0019a67a23 */ /* 0x100fe200000108bd */
[----:B------:R-:W-:Y:S01]  /*fc60*/  LOP3.LUT R162, R171, UR12, R162, 0x96, !PT ;  /* 0x0000000caba27c12 */ /* 0x000fe2000f8e96a2 */
[----:B------:R-:W-:Y:S02]  /*fc70*/  IMAD.WIDE.U32 R24, R24, -0x326172a9, RZ ;  /* 0xcd9e8d5718187825 */ /* 0x000fe400078e00ff */
[C---:B------:R-:W-:Y:S02]  /*fc80*/  HMMA.16816.F32 R136, R148.reuse, R154, R136 ;  /* 0x0000009a9488723c */ /* 0x040fe40000001888 */
[----:B------:R-:W-:Y:S02]  /*fc90*/  MUFU.EX2 R166, R166 ;  /* 0x000000a600a67308 */ /* 0x000fe40000000800 */
[----:B------:R-:W-:Y:S01]  /*fca0*/  LOP3.LUT R161, R25, UR13, R160, 0x96, !PT ;  /* 0x0000000d19a17c12 */ /* 0x000fe2000f8e96a0 */
[----:B------:R-:W-:Y:S04]  /*fcb0*/  IMAD.WIDE.U32 R162, R162, -0x326172a9, RZ ;  /* 0xcd9e8d57a2a27825 */ /* 0x000fe800078e00ff */
[----:B------:R-:W-:Y:S03]  /*fcc0*/  IMAD.WIDE.U32 R152, R161, -0x2daee0ad, RZ ;  /* 0xd2511f53a1987825 */ /* 0x000fe600078e00ff */
[----:B------:R-:W-:Y:S01]  /*fcd0*/  LOP3.LUT R160, R163, UR11, R24, 0x96, !PT ;  /* 0x0000000ba3a07c12 */ /* 0x000fe2000f8e9618 */
[----:B------:R-:W-:Y:S01]  /*fce0*/  FFMA.FTZ R172, R23, c[0x0][0x23c], -R188 ;  /* 0x00008f0017ac7a23 */ /* 0x000fe200000108bc */
[C---:B----4-:R-:W-:Y:S01]  /*fcf0*/  HMMA.16816.F32 R16, R148.reuse, R156, R16 ;  /* 0x0000009c9410723c */ /* 0x050fe20000001810 */
[----:B------:R-:W2:Y:S02]  /*fd00*/  LDSM.16.MT88.4 R24, [R208+0x16800] ;  /* 0x01680000d018783b */ /* 0x000ea40000004200 */
[----:B------:R-:W-:Y:S01]  /*fd10*/  LOP3.LUT R171, R153, UR10, R170, 0x96, !PT ;  /* 0x0000000a99ab7c12 */ /* 0x000fe2000f8e96aa */
[----:B------:R-:W-:Y:S01]  /*fd20*/  IMAD.WIDE.U32 R160, R160, -0x2daee0ad, RZ ;  /* 0xd2511f53a0a07825 */ /* 0x000fe200078e00ff */
[----:B------:R3:W4:Y:S03]  /*fd30*/  MUFU.EX2 R170, R21 ;  /* 0x0000001500aa7308 */ /* 0x0007260000000800 */
[C---:B------:R-:W-:Y:S04]  /*fd40*/  HMMA.16816.F32 R140, R148.reuse, R158, R140 ;  /* 0x0000009e948c723c */ /* 0x040fe8000000188c */
[----:B------:R-:W-:Y:S01]  /*fd50*/  LOP3.LUT R20, R161, UR8, R152, 0x96, !PT ;  /* 0x00000008a1147c12 */ /* 0x000fe2000f8e9698 */
[----:B------:R-:W-:Y:S02]  /*fd60*/  IMAD.WIDE.U32 R192, R171, -0x326172a9, RZ ;  /* 0xcd9e8d57abc07825 */ /* 0x000fe400078e00ff */
[----:B------:R-:W-:Y:S02]  /*fd70*/  MUFU.EX2 R172, R172 ;  /* 0x000000ac00ac7308 */ /* 0x000fe40000000800 */
[----:B------:R-:W-:Y:S04]  /*fd80*/  IMAD.WIDE.U32 R154, R20, -0x326172a9, RZ ;  /* 0xcd9e8d57149a7825 */ /* 0x000fe800078e00ff */
[----:B------:R-:W-:Y:S01]  /*fd90*/  FFMA.FTZ R171, R22, c[0x0][0x23c], -R188 ;  /* 0x00008f0016ab7a23 */ /* 0x000fe200000108bc */
[----:B------:R-:W-:Y:S01]  /*fda0*/  LOP3.LUT R152, R154, 0xffff, RZ, 0xc0, !PT ;  /* 0x0000ffff9a987812 */ /* 0x000fe200078ec0ff */
[--C-:B------:R-:W-:Y:S01]  /*fdb0*/  FFMA.FTZ R173, R28, c[0x0][0x23c], -R189.reuse ;  /* 0x00008f001cad7a23 */ /* 0x100fe200000108bd */
[----:B------:R-:W-:Y:S01]  /*fdc0*/  LOP3.LUT R22, R154, 0xff, RZ, 0xc0, !PT ;  /* 0x000000ff9a167812 */ /* 0x000fe200078ec0ff */
[--C-:B------:R-:W-:Y:S01]  /*fdd0*/  FFMA.FTZ R174, R29, c[0x0][0x23c], -R189.reuse ;  /* 0x00008f001dae7a23 */ /* 0x100fe200000108bd */
[----:B------:R-:W-:Y:S01]  /*fde0*/  SHF.R.U32.HI R152, RZ, 0x8, R152 ;  /* 0x00000008ff987819 */ /* 0x000fe20000011698 */
[----:B------:R-:W4:Y:S01]  /*fdf0*/  MUFU.EX2 R171, R171 ;  /* 0x000000ab00ab7308 */ /* 0x000f220000000800 */
[----:B------:R-:W-:Y:S01]  /*fe00*/  SHF.R.U32.HI R156, RZ, 0x10, R154 ;  /* 0x00000010ff9c7819 */ /* 0x000fe2000001169a */
[----:B------:R-:W-:Y:S01]  /*fe10*/  FFMA.FTZ R189, R33, c[0x0][0x23c], -R189 ;  /* 0x00008f0021bd7a23 */ /* 0x000fe200000108bd */
[----:B------:R-:W-:Y:S01]  /*fe20*/  LOP3.LUT R20, R155, UR5, R192, 0x96, !PT ;  /* 0x000000059b147c12 */ /* 0x000fe2000f8e96c0 */
[----:B-1----:R-:W-:Y:S01]  /*fe30*/  FADD.FTZ R177, R169, R177 ;  /* 0x000000b1a9b17221 */ /* 0x002fe20000010000 */
[----:B---3--:R-:W-:Y:S02]  /*fe40*/  SHF.R.U32.HI R21, RZ, 0x18, R154 ;  /* 0x00000018ff157819 */ /* 0x008fe4000001169a */
[----:B------:R-:W-:Y:S02]  /*fe50*/  PRMT R22, R22, 0x5410, R152 ;  /* 0x0000541016167816 */ /* 0x000fe40000000098 */
[----:B------:R-:W1:Y:S01]  /*fe60*/  LDSM.16.MT88.4 R152, [R212+0x11000] ;  /* 0x01100000d498783b */ /* 0x000e620000004200 */
[----:B------:R-:W-:Y:S01]  /*fe70*/  LOP3.LUT R157, R20, 0xffff, RZ, 0xc0, !PT ;  /* 0x0000ffff149d7812 */ /* 0x000fe200078ec0ff */
[----:B------:R-:W-:Y:S01]  /*fe80*/  MUFU.EX2 R189, R189 ;  /* 0x000000bd00bd7308 */ /* 0x000fe20000000800 */
[----:B------:R-:W-:Y:S01]  /*fe90*/  LOP3.LUT R23, R156, 0xff, RZ, 0xc0, !PT ;  /* 0x000000ff9c177812 */ /* 0x000fe200078ec0ff */
[--C-:B------:R-:W-:Y:S01]  /*fea0*/  HSET2.LE.AND R22, R22, R233.reuse, PT ;  /* 0x000000e916167233 */ /* 0x100fe20003803000 */
[C---:B--2---:R-:W-:Y:S03]  /*feb0*/  HMMA.16816.F32 R12, R148.reuse, R24, R12 ;  /* 0x00000018940c723c */ /* 0x044fe6000000180c */
[----:B------:R-:W-:Y:S02]  /*fec0*/  LOP3.LUT R156, R20, 0xff, RZ, 0xc0, !PT ;  /* 0x000000ff149c7812 */ /* 0x000fe400078ec0ff */
[----:B------:R-:W-:Y:S02]  /*fed0*/  SHF.R.U32.HI R157, RZ, 0x8, R157 ;  /* 0x00000008ff9d7819 */ /* 0x000fe4000001169d */
[----:B------:R-:W-:Y:S01]  /*fee0*/  PRMT R23, R23, 0x5410, R21 ;  /* 0x0000541017177816 */ /* 0x000fe20000000015 */
[----:B------:R-:W-:Y:S01]  /*fef0*/  HMMA.16816.F32 R144, R148, R26, R144 ;  /* 0x0000001a9490723c */ /* 0x000fe20000001890 */
[----:B------:R-:W-:Y:S01]  /*ff00*/  LDSM.16.MT88.4 R24, [R209+0x11000] ;  /* 0x01100000d118783b */ /* 0x000fe20000004200 */
[----:B------:R-:W2:Y:S02]  /*ff10*/  MUFU.EX2 R173, R173 ;  /* 0x000000ad00ad7308 */ /* 0x000ea40000000800 */
[----:B------:R-:W-:Y:S01]  /*ff20*/  PRMT R21, R156, 0x5410, R157 ;  /* 0x000054109c157816 */ /* 0x000fe2000000009d */
[--C-:B------:R-:W-:Y:S01]  /*ff30*/  HSET2.LE.AND R23, R23, R233.reuse, PT ;  /* 0x000000e917177233 */ /* 0x100fe20003803000 */
[--C-:B------:R-:W-:Y:S01]  /*ff40*/  SHF.R.U32.HI R161, RZ, 0x10, R20.reuse ;  /* 0x00000010ffa17819 */ /* 0x100fe20000011614 */
[----:B------:R-:W-:Y:S01]  /*ff50*/  IMAD.MOV.U32 R151, RZ, RZ, R193 ;  /* 0x000000ffff977224 */ /* 0x000fe200078e00c1 */
[----:B------:R-:W-:Y:S01]  /*ff60*/  SHF.R.U32.HI R20, RZ, 0x18, R20 ;  /* 0x00000018ff147819 */ /* 0x000fe20000011614 */
[----:B------:R-:W3:Y:S03]  /*ff70*/  LDSM.16.MT88.4 R156, [R210+0x11000] ;  /* 0x01100000d29c783b */ /* 0x000ee60000004200 */
[----:B------:R-:W-:Y:S01]  /*ff80*/  LOP3.LUT R161, R161, 0xff, RZ, 0xc0, !PT ;  /* 0x000000ffa1a17812 */ /* 0x000fe200078ec0ff */
[----:B------:R-:W1:Y:S01]  /*ff90*/  MUFU.EX2 R174, R174 ;  /* 0x000000ae00ae7308 */ /* 0x000e620000000800 */
[C---:B----4-:R-:W-:Y:S01]  /*ffa0*/  F2FP.PACK_AB R149, R170.reuse, R169 ;  /* 0x000000a9aa95723e */ /* 0x050fe200000000ff */
[----:B------:R-:W-:Y:S01]  /*ffb0*/  FADD.FTZ R170, R170, R177 ;  /* 0x000000b1aaaa7221 */ /* 0x000fe20000010000 */
[----:B------:R-:W-:Y:S02]  /*ffc0*/  PRMT R161, R161, 0x5410, R20 ;  /* 0x00005410a1a17816 */ /* 0x000fe40000000014 */
[----:B------:R-:W-:Y:S01]  /*ffd0*/  F2FP.PACK_AB R20, R166, R165 ;  /* 0x000000a5a614723e */ /* 0x000fe200000000ff */
[----:B------:R-:W-:Y:S01]  /*ffe0*/  FADD.FTZ R170, R165, R170 ;  /* 0x000000aaa5aa7221 */ /* 0x000fe20000010000 */
[----:B------:R-:W-:Y:S02]  /*fff0*/  F2FP.PACK_AB R148, R172, R171 ;  /* 0x000000abac94723e */ /* 0x000fe400000000ff */
[----:B------:R-:W-:Y:S01]  /*10000*/  LOP3.LUT R22, R22, R20, RZ, 0xc0, !PT ;  /* 0x0000001416167212 */ /* 0x000fe200078ec0ff */
[--C-:B------:R-:W-:Y:S01]  /*10010*/  HSET2.LE.AND R20, R21, R233.reuse, PT ;  /* 0x000000e915147233 */ /* 0x100fe20003803000 */
[----:B------:R-:W-:Y:S01]  /*10020*/  F2FP.PACK_AB R150, R168, R167 ;  /* 0x000000a7a896723e */ /* 0x000fe200000000ff */
[--C-:B------:R-:W-:Y:S01]  /*10030*/  HSET2.LE.AND R21, R161, R233.reuse, PT ;  /* 0x000000e9a1157233 */ /* 0x100fe20003803000 */
[----:B------:R-:W-:Y:S01]  /*10040*/  FADD.FTZ R166, R166, R170 ;  /* 0x000000aaa6a67221 */ /* 0x000fe20000010000 */
[----:B------:R-:W-:Y:S01]  /*10050*/  MUFU.EX2 R161, R34 ;  /* 0x0000002200a17308 */ /* 0x000fe20000000800 */
[----:B------:R-:W-:Y:S02]  /*10060*/  LOP3.LUT R20, R20, R149, RZ, 0xc0, !PT ;  /* 0x0000009514147212 */ /* 0x000fe400078ec0ff */
[----:B------:R-:W-:Y:S01]  /*10070*/  LOP3.LUT R21, R21, R148, RZ, 0xc0, !PT ;  /* 0x0000009415157212 */ /* 0x000fe200078ec0ff */
[----:B--2---:R-:W-:Y:S01]  /*10080*/  FADD.FTZ R166, R173, R166 ;  /* 0x000000a6ada67221 */ /* 0x004fe20000010000 */
[----:B------:R-:W-:Y:S02]  /*10090*/  LOP3.LUT R23, R23, R150, RZ, 0xc0, !PT ;  /* 0x0000009617177212 */ /* 0x000fe400078ec0ff */
[----:B------:R-:W-:Y:S02]  /*100a0*/  MOV R150, R192 ;  /* 0x000000c000967202 */ /* 0x000fe40000000f00 */
[----:B------:R2:W5:Y:S01]  /*100b0*/  LDL.LU.64 R192, [R1+0x8] ;  /* 0x0000080001c07983 */ /* 0x0005620000300a00 */
[----:B-1----:R-:W-:Y:S02]  /*100c0*/  FADD.FTZ R166, R174, R166 ;  /* 0x000000a6aea67221 */ /* 0x002fe40000010000 */
[C---:B------:R-:W-:Y:S07]  /*100d0*/  HMMA.16816.F32 R4, R20.reuse, R152, R4 ;  /* 0x000000981404723c */ /* 0x040fee0000001804 */
[----:B------:R-:W-:Y:S01]  /*100e0*/  MOV R152, R150 ;  /* 0x0000009600987202 */ /* 0x000fe20000000f00 */
[C---:B------:R-:W-:Y:S04]  /*100f0*/  HMMA.16816.F32 R8, R20.reuse, R154, R8 ;  /* 0x0000009a1408723c */ /* 0x040fe80000001808 */
[----:B------:R-:W-:Y:S02]  /*10100*/  MOV R153, R151 ;  /* 0x0000009700997202 */ /* 0x000fe40000000f00 */
[----:B------:R-:W1:Y:S02]  /*10110*/  LDSM.16.MT88.4 R148, [R208+0x11000] ;  /* 0x01100000d094783b */ /* 0x000e640000004200 */
[C---:B---3--:R-:W-:Y:S07]  /*10120*/  HMMA.16816.F32 R36, R20.reuse, R156, R36 ;  /* 0x0000009c1424723c */ /* 0x048fee0000001824 */
[----:B------:R-:W-:Y:S01]  /*10130*/  MOV R156, R152 ;  /* 0x00000098009c7202 */ /* 0x000fe20000000f00 */
[C---:B------:R-:W-:Y:S04]  /*10140*/  HMMA.16816.F32 R40, R20.reuse, R158, R40 ;  /* 0x0000009e1428723c */ /* 0x040fe80000001828 */
[----:B------:R-:W-:Y:S02]  /*10150*/  MOV R157, R153 ;  /* 0x00000099009d7202 */ /* 0x000fe40000000f00 */
[----:B------:R-:W3:Y:S02]  /*10160*/  LDSM.16.MT88.4 R152, [R212+0x13000] ;  /* 0x01300000d498783b */ /* 0x000ee40000004200 */
[C---:B------:R-:W-:Y:S07]  /*10170*/  HMMA.16816.F32 R44, R20.reuse, R24, R44 ;  /* 0x00000018142c723c */ /* 0x040fee000000182c */
[----:B------:R-:W-:Y:S01]  /*10180*/  MOV R24, R156 ;  /* 0x0000009c00187202 */ /* 0x000fe20000000f00 */
[C---:B------:R-:W-:Y:S04]  /*10190*/  HMMA.16816.F32 R48, R20.reuse, R26, R48 ;  /* 0x0000001a1430723c */ /* 0x040fe80000001830 */
[----:B------:R-:W-:Y:S02]  /*101a0*/  MOV R25, R157 ;  /* 0x0000009d00197202 */ /* 0x000fe40000000f00 */
[----:B------:R-:W4:Y:S02]  /*101b0*/  LDSM.16.MT88.4 R156, [R210+0x13000] ;  /* 0x01300000d29c783b */ /* 0x000f240000004200 */
[C---:B-1----:R-:W-:Y:S07]  /*101c0*/  HMMA.16816.F32 R52, R20.reuse, R148, R52 ;  /* 0x000000941434723c */ /* 0x042fee0000001834 */
        /* <DEDUP_REMOVED lines=9> */
[C---:B----4-:R-:W-:Y:S07]  /*10260*/  HMMA.16816.F32 R68, R20.reuse, R156, R68 ;  /* 0x0000009c1444723c */ /* 0x050fee0000001844 */
        /* <DEDUP_REMOVED lines=10> */
[----:B------:R-:W-:Y:S01]  /*10310*/  IMAD.MOV.U32 R148, RZ, RZ, R24 ;  /* 0x000000ffff947224 */ /* 0x000fe200078e0018 */
        /* <DEDUP_REMOVED lines=17> */
[----:B------:R-:W3:Y:S01]  /*10430*/  LDSM.16.MT88.4 R156, [R210+0x17000] ;  /* 0x01700000d29c783b */ /* 0x000ee20000004200 */
[----:B------:R-:W-:Y:S01]  /*10440*/  MOV R28, R24 ;  /* 0x00000018001c7202 */ /* 0x000fe20000000f00 */
[C---:B----4-:R-:W-:Y:S04]  /*10450*/  HMMA.16816.F32 R116, R20.reuse, R148, R116 ;  /* 0x000000941474723c */ /* 0x050fe80000001874 */
[----:B------:R-:W-:Y:S02]  /*10460*/  MOV R29, R25 ;  /* 0x00000019001d7202 */ /* 0x000fe40000000f00 */
[----:B------:R-:W4:Y:S01]  /*10470*/  LDSM.16.MT88.4 R24, [R209+0x17000] ;  /* 0x01700000d118783b */ /* 0x000f220000004200 */
[----:B------:R-:W-:Y:S01]  /*10480*/  MOV R149, R175 ;  /* 0x000000af00957202 */ /* 0x000fe20000000f00 */
[C---:B------:R-:W-:Y:S01]  /*10490*/  HMMA.16816.F32 R120, R20.reuse, R150, R120 ;  /* 0x000000961478723c */ /* 0x040fe20000001878 */
[----:B------:R2:W2:Y:S03]  /*104a0*/  MUFU.EX2 R151, R31 ;  /* 0x0000001f00977308 */ /* 0x0004a60000000800 */
[----:B------:R-:W-:Y:S01]  /*104b0*/  FFMA.FTZ R175, R30, c[0x0][0x23c], -R188 ;  /* 0x00008f001eaf7a23 */ /* 0x000fe200000108bc */
[----:B------:R-:W-:Y:S01]  /*104c0*/  LOP3.LUT R162, R29, UR9, R162, 0x96, !PT ;  /* 0x000000091da27c12 */ /* 0x000fe2000f8e96a2 */
[----:B------:R-:W-:Y:S05]  /*104d0*/  FFMA.FTZ R188, R35, c[0x0][0x23c], -R188 ;  /* 0x00008f0023bc7a23 */ /* 0x000fea00000108bc */
[----:B------:R-:W-:Y:S01]  /*104e0*/  MUFU.EX2 R175, R175 ;  /* 0x000000af00af7308 */ /* 0x000fe20000000800 */
[----:B------:R-:W-:Y:S01]  /*104f0*/  IMAD.WIDE.U32 R162, R162, -0x2daee0ad, RZ ;  /* 0xd2511f53a2a27825 */ /* 0x000fe200078e00ff */
[C---:B-1----:R-:W-:Y:S04]  /*10500*/  HMMA.16816.F32 R124, R20.reuse, R152, R124 ;  /* 0x00000098147c723c */ /* 0x042fe8000000187c */
[----:B------:R-:W-:Y:S02]  /*10510*/  LOP3.LUT R148, R163, UR6, R160, 0x96, !PT ;  /* 0x00000006a3947c12 */ /* 0x000fe4000f8e96a0 */
[--C-:B------:R-:W-:Y:S02]  /*10520*/  SHF.R.U32.HI R150, RZ, 0x10, R162.reuse ;  /* 0x00000010ff967819 */ /* 0x100fe400000116a2 */
[----:B------:R-:W-:Y:S01]  /*10530*/  F2FP.PACK_AB R153, R174, R173 ;  /* 0x000000adae99723e */ /* 0x000fe200000000ff */
[C---:B------:R-:W-:Y:S01]  /*10540*/  HMMA.16816.F32 R128, R20.reuse, R154, R128 ;  /* 0x0000009a1480723c */ /* 0x040fe20000001880 */
[----:B------:R1:W1:Y:S01]  /*10550*/  MUFU.EX2 R155, R32 ;  /* 0x00000020009b7308 */ /* 0x0002620000000800 */
[----:B--2---:R-:W2:Y:S01]  /*10560*/  LDSM.16.MT88.4 R28, [R208+0x17000] ;  /* 0x01700000d01c783b */ /* 0x004ea20000004200 */
[----:B------:R-:W-:Y:S02]  /*10570*/  LOP3.LUT R150, R150, 0xff, RZ, 0xc0, !PT ;  /* 0x000000ff96967812 */ /* 0x000fe400078ec0ff */
[----:B------:R-:W-:Y:S03]  /*10580*/  LOP3.LUT R152, R162, 0xff, RZ, 0xc0, !PT ;  /* 0x000000ffa2987812 */ /* 0x000fe600078ec0ff */
[C---:B---3--:R-:W-:Y:S03]  /*10590*/  HMMA.16816.F32 R132, R20.reuse, R156, R132 ;  /* 0x0000009c1484723c */ /* 0x048fe60000001884 */
[----:B------:R-:W3:Y:S01]  /*105a0*/  MUFU.EX2 R188, R188 ;  /* 0x000000bc00bc7308 */ /* 0x000ee20000000800 */
[----:B------:R-:W-:Y:S04]  /*105b0*/  SHF.R.U32.HI R160, RZ, 0x18, R162 ;  /* 0x00000018ffa07819 */ /* 0x000fe800000116a2 */
[C---:B------:R-:W-:Y:S01]  /*105c0*/  HMMA.16816.F32 R136, R20.reuse, R158, R136 ;  /* 0x0000009e1488723c */ /* 0x040fe20000001888 */
[----:B------:R-:W3:Y:S03]  /*105d0*/  LDSM.16.MT88.4 R156, [R212+0x11800] ;  /* 0x01180000d49c783b */ /* 0x000ee60000004200 */
[----:B------:R-:W-:Y:S04]  /*105e0*/  PRMT R160, R150, 0x5410, R160 ;  /* 0x0000541096a07816 */ /* 0x000fe800000000a0 */
[C---:B----4-:R-:W-:Y:S04]  /*105f0*/  HMMA.16816.F32 R16, R20.reuse, R24, R16 ;  /* 0x000000181410723c */ /* 0x050fe80000001810 */
[----:B-1----:R-:W-:Y:S02]  /*10600*/  LOP3.LUT R32, R162, 0xffff, RZ, 0xc0, !PT ;  /* 0x0000ffffa2207812 */ /* 0x002fe400078ec0ff */
[----:B------:R-:W-:Y:S02]  /*10610*/  MOV R162, R151 ;  /* 0x0000009700a27202 */ /* 0x000fe40000000f00 */
[C---:B------:R-:W-:Y:S04]  /*10620*/  HMMA.16816.F32 R140, R20.reuse, R26, R140 ;  /* 0x0000001a148c723c */ /* 0x040fe8000000188c */
[----:B------:R-:W-:Y:S02]  /*10630*/  SHF.R.U32.HI R32, RZ, 0x8, R32 ;  /* 0x00000008ff207819 */ /* 0x000fe40000011620 */
[----:B------:R-:W-:Y:S02]  /*10640*/  MOV R163, R149 ;  /* 0x0000009500a37202 */ /* 0x000fe40000000f00 */
[----:B------:R-:W-:Y:S02]  /*10650*/  PRMT R152, R152, 0x5410, R32 ;  /* 0x0000541098987816 */ /* 0x000fe40000000020 */
[----:B------:R-:W1:Y:S01]  /*10660*/  LDSM.16.MT88.4 R32, [R210+0x11800] ;  /* 0x01180000d220783b */ /* 0x000e620000004200 */
[C---:B--2---:R-:W-:Y:S03]  /*10670*/  HMMA.16816.F32 R12, R20.reuse, R28, R12 ;  /* 0x0000001c140c723c */ /* 0x044fe6000000180c */
[C---:B------:R-:W-:Y:S01]  /*10680*/  LOP3.LUT R149, R148.reuse, 0xffff, RZ, 0xc0, !PT ;  /* 0x0000ffff94957812 */ /* 0x040fe200078ec0ff */
[--C-:B------:R-:W-:Y:S01]  /*10690*/  HSET2.LE.AND R26, R152, R233.reuse, PT ;  /* 0x000000e9981a7233 */ /* 0x100fe20003803000 */
[--C-:B------:R-:W-:Y:S02]  /*106a0*/  SHF.R.U32.HI R25, RZ, 0x10, R148.reuse ;  /* 0x00000010ff197819 */ /* 0x100fe40000011694 */
[----:B------:R-:W-:Y:S01]  /*106b0*/  SHF.R.U32.HI R149, RZ, 0x8, R149 ;  /* 0x00000008ff957819 */ /* 0x000fe20000011695 */
[----:B------:R-:W-:Y:S04]  /*106c0*/  HMMA.16816.F32 R144, R20, R30, R144 ;  /* 0x0000001e1490723c */ /* 0x000fe80000001890 */
[----:B------:R-:W-:Y:S02]  /*106d0*/  LOP3.LUT R24, R148, 0xff, RZ, 0xc0, !PT ;  /* 0x000000ff94187812 */ /* 0x000fe400078ec0ff */
[----:B------:R-:W-:Y:S01]  /*106e0*/  SHF.R.U32.HI R148, RZ, 0x18, R148 ;  /* 0x00000018ff947819 */ /* 0x000fe20000011694 */
[----:B------:R-:W-:Y:S01]  /*106f0*/  IMAD.MOV.U32 R30, RZ, RZ, R163 ;  /* 0x000000ffff1e7224 */ /* 0x000fe200078e00a3 */
[----:B------:R-:W-:Y:S04]  /*10700*/  LOP3.LUT R25, R25, 0xff, RZ, 0xc0, !PT ;  /* 0x000000ff19197812 */ /* 0x000fe800078ec0ff */
[----:B------:R-:W-:Y:S02]  /*10710*/  PRMT R24, R24, 0x5410, R149 ;  /* 0x0000541018187816 */ /* 0x000fe40000000095 */
[----:B------:R-:W-:Y:S02]  /*10720*/  PRMT R25, R25, 0x5410, R148 ;  /* 0x0000541019197816 */ /* 0x000fe40000000094 */
[----:B------:R-:W-:Y:S01]  /*10730*/  F2FP.PACK_AB R27, R189, R155 ;  /* 0x0000009bbd1b723e */ /* 0x000fe200000000ff */
[--C-:B------:R-:W-:Y:S01]  /*10740*/  HSET2.LE.AND R24, R24, R233.reuse, PT ;  /* 0x000000e918187233 */ /* 0x100fe20003803000 */
[----:B------:R-:W-:Y:S01]  /*10750*/  F2FP.PACK_AB R152, R162, R175 ;  /* 0x000000afa298723e */ /* 0x000fe200000000ff */
[--C-:B------:R-:W-:Y:S01]  /*10760*/  HSET2.LE.AND R25, R25, R233.reuse, PT ;  /* 0x000000e919197233 */ /* 0x100fe20003803000 */
[----:B------:R-:W-:Y:S01]  /*10770*/  LOP3.LUT R26, R26, R27, RZ, 0xc0, !PT ;  /* 0x0000001b1a1a7212 */ /* 0x000fe200078ec0ff */
[----:B------:R-:W-:Y:S01]  /*10780*/  HSET2.LE.AND R27, R160, R233, PT ;  /* 0x000000e9a01b7233 */ /* 0x000fe20003803000 */
[----:B---3--:R-:W-:Y:S01]  /*10790*/  F2FP.PACK_AB R28, R188, R161 ;  /* 0x000000a1bc1c723e */ /* 0x008fe200000000ff */
[----:B------:R-:W2:Y:S01]  /*107a0*/  LDSM.16.MT88.4 R148, [R209+0x11800] ;  /* 0x01180000d194783b */ /* 0x000ea20000004200 */
[----:B------:R-:W-:Y:S02]  /*107b0*/  LOP3.LUT R24, R24, R153, RZ, 0xc0, !PT ;  /* 0x0000009918187212 */ /* 0x000fe400078ec0ff */
[----:B------:R-:W-:Y:S02]  /*107c0*/  LOP3.LUT R25, R25, R152, RZ, 0xc0, !PT ;  /* 0x0000009819197212 */ /* 0x000fe400078ec0ff */
[----:B------:R-:W-:Y:S02]  /*107d0*/  LOP3.LUT R27, R27, R28, RZ, 0xc0, !PT ;  /* 0x0000001c1b1b7212 */ /* 0x000fe400078ec0ff */
[----:B------:R-:W-:Y:S02]  /*107e0*/  MOV R23, R162 ;  /* 0x000000a200177202 */ /* 0x000fe40000000f00 */
[----:B------:R-:W-:Y:S02]  /*107f0*/  MOV R31, R161 ;  /* 0x000000a1001f7202 */ /* 0x000fe40000000f00 */
[----:B------:R-:W-:Y:S01]  /*10800*/  MOV R29, R155 ;  /* 0x0000009b001d7202 */ /* 0x000fe20000000f00 */
[C---:B------:R-:W-:Y:S01]  /*10810*/  HMMA.16816.F32 R160, R24.reuse, R156, R4 ;  /* 0x0000009c18a0723c */ /* 0x040fe20000001804 */
[----:B------:R-:W3:Y:S07]  /*10820*/  LDSM.16.MT88.4 R152, [R208+0x11800] ;  /* 0x01180000d098783b */ /* 0x000eee0000004200 */
[C---:B------:R-:W-:Y:S01]  /*10830*/  HMMA.16816.F32 R156, R24.reuse, R158, R8 ;  /* 0x0000009e189c723c */ /* 0x040fe20000001808 */
[----:B------:R-:W4:Y:S07]  /*10840*/  LDSM.16.MT88.4 R4, [R212+0x13800] ;  /* 0x01380000d404783b */ /* 0x000f2e0000004200 */
[C---:B-1----:R-:W-:Y:S01]  /*10850*/  HMMA.16816.F32 R36, R24.reuse, R32, R36 ;  /* 0x000000201824723c */ /* 0x042fe20000001824 */
[----:B------:R-:W1:Y:S06]  /*10860*/  LDSM.16.MT88.4 R8, [R210+0x13800] ;  /* 0x01380000d208783b */ /* 0x000e6c0000004200 */
[----:B------:R-:W-:Y:S01]  /*10870*/  MOV R32, R23 ;  /* 0x0000001700207202 */ /* 0x000fe20000000f00 */
[C---:B------:R-:W-:Y:S01]  /*10880*/  HMMA.16816.F32 R40, R24.reuse, R34, R40 ;  /* 0x000000221828723c */ /* 0x040fe20000001828 */
[----:B------:R-:W1:Y:S03]  /*10890*/  LDSM.16.MT88.4 R20, [R209+0x13800] ;  /* 0x01380000d114783b */ /* 0x000e660000004200 */
[----:B------:R-:W-:Y:S04]  /*108a0*/  MOV R33, R30 ;  /* 0x0000001e00217202 */ /* 0x000fe80000000f00 */
[C---:B--2---:R-:W-:Y:S07]  /*108b0*/  HMMA.16816.F32 R44, R24.reuse, R148, R44 ;  /* 0x00000094182c723c */ /* 0x044fee000000182c */
[----:B------:R-:W-:Y:S01]  /*108c0*/  MOV R148, R31 ;  /* 0x0000001f00947202 */ /* 0x000fe20000000f00 */
[C---:B------:R-:W-:Y:S04]  /*108d0*/  HMMA.16816.F32 R48, R24.reuse, R150, R48 ;  /* 0x000000961830723c */ /* 0x040fe80000001830 */
[----:B------:R-:W-:Y:S02]  /*108e0*/  MOV R149, R29 ;  /* 0x0000001d00957202 */ /* 0x000fe40000000f00 */
[----:B------:R-:W2:Y:S02]  /*108f0*/  LDSM.16.MT88.4 R28, [R208+0x13800] ;  /* 0x01380000d01c783b */ /* 0x000ea40000004200 */
[C---:B---3--:R-:W-:Y:S07]  /*10900*/  HMMA.16816.F32 R52, R24.reuse, R152, R52 ;  /* 0x000000981834723c */ /* 0x048fee0000001834 */
[----:B------:R-:W-:Y:S01]  /*10910*/  MOV R152, R32 ;  /* 0x0000002000987202 */ /* 0x000fe20000000f00 */
[C---:B------:R-:W-:Y:S04]  /*10920*/  HMMA.16816.F32 R56, R24.reuse, R154, R56 ;  /* 0x0000009a1838723c */ /* 0x040fe80000001838 */
[----:B------:R-:W-:Y:S02]  /*10930*/  MOV R153, R33 ;  /* 0x0000002100997202 */ /* 0x000fe40000000f00 */
[----:B------:R-:W3:Y:S01]  /*10940*/  LDSM.16.MT88.4 R32, [R212+0x15800] ;  /* 0x01580000d420783b */ /* 0x000ee20000004200 */
[----:B------:R-:W-:Y:S01]  /*10950*/  MOV R154, R148 ;  /* 0x00000094009a7202 */ /* 0x000fe20000000f00 */
[C---:B----4-:R-:W-:Y:S04]  /*10960*/  HMMA.16816.F32 R60, R24.reuse, R4, R60 ;  /* 0x00000004183c723c */ /* 0x050fe8000000183c */
[----:B------:R-:W-:Y:S01]  /*10970*/  MOV R155, R149 ;  /* 0x00000095009b7202 */ /* 0x000fe20000000f00 */
[----:B------:R-:W-:Y:S01]  /*10980*/  FADD.FTZ R0, R153, R0 ;  /* 0x0000000099007221 */ /* 0x000fe20000010000 */
[----:B------:R-:W-:Y:S02]  /*10990*/  LDSM.16.MT88.4 R148, [R212+0x17800] ;  /* 0x01780000d494783b */ /* 0x000fe40000004200 */
[C---:B------:R-:W-:Y:S04]  /*109a0*/  HMMA.16816.F32 R64, R24.reuse, R6, R64 ;  /* 0x000000061840723c */ /* 0x040fe80000001840 */
[----:B------:R-:W-:Y:S02]  /*109b0*/  FADD.FTZ R0, R178, R0 ;  /* 0x00000000b2007221 */ /* 0x000fe40000010000 */
[----:B------:R-:W4:Y:S02]  /*109c0*/  LDSM.16.MT88.4 R4, [R210+0x15800] ;  /* 0x01580000d204783b */ /* 0x000f240000004200 */
[C---:B-1----:R-:W-:Y:S04]  /*109d0*/  HMMA.16816.F32 R68, R24.reuse, R8, R68 ;  /* 0x000000081844723c */ /* 0x042fe80000001844 */
[----:B------:R-:W-:Y:S01]  /*109e0*/  FADD.FTZ R179, R179, R0 ;  /* 0x00000000b3b37221 */ /* 0x000fe20000010000 */
[----:B------:R-:W-:Y:S03]  /*109f0*/  MOV R0, R3 ;  /* 0x0000000300007202 */ /* 0x000fe60000000f00 */
[C---:B------:R-:W-:Y:S01]  /*10a00*/  HMMA.16816.F32 R72, R24.reuse, R10, R72 ;  /* 0x0000000a1848723c */ /* 0x040fe20000001848 */
[----:B------:R-:W1:Y:S03]  /*10a10*/  LDSM.16.MT88.4 R8, [R209+0x15800] ;  /* 0x01580000d108783b */ /* 0x000e660000004200 */
[----:B------:R-:W-:Y:S04]  /*10a20*/  FADD.FTZ R179, R171, R179 ;  /* 0x000000b3abb37221 */ /* 0x000fe80000010000 */
[C---:B------:R-:W-:Y:S04]  /*10a30*/  HMMA.16816.F32 R76, R24.reuse, R20, R76 ;  /* 0x00000014184c723c */ /* 0x040fe8000000184c */
[----:B------:R-:W-:Y:S04]  /*10a40*/  FADD.FTZ R172, R172, R179 ;  /* 0x000000b3acac7221 */ /* 0x000fe80000010000 */
[C---:B------:R-:W-:Y:S01]  /*10a50*/  HMMA.16816.F32 R80, R24.reuse, R22, R80 ;  /* 0x000000161850723c */ /* 0x040fe20000001850 */
[----:B------:R-:W1:Y:S03]  /*10a60*/  LDSM.16.MT88.4 R20, [R208+0x15800] ;  /* 0x01580000d014783b */ /* 0x000e660000004200 */
[----:B------:R-:W-:Y:S04]  /*10a70*/  FADD.FTZ R172, R167, R172 ;  /* 0x000000aca7ac7221 */ /* 0x000fe80000010000 */
[C---:B--2---:R-:W-:Y:S04]  /*10a80*/  HMMA.16816.F32 R84, R24.reuse, R28, R84 ;  /* 0x0000001c1854723c */ /* 0x044fe80000001854 */
[----:B------:R-:W-:Y:S04]  /*10a90*/  FADD.FTZ R168, R168, R172 ;  /* 0x000000aca8a87221 */ /* 0x000fe80000010000 */
[C---:B------:R-:W-:Y:S01]  /*10aa0*/  HMMA.16816.F32 R88, R24.reuse, R30, R88 ;  /* 0x0000001e1858723c */ /* 0x040fe20000001858 */
[----:B------:R-:W2:Y:S03]  /*10ab0*/  LDSM.16.MT88.4 R28, [R210+0x17800] ;  /* 0x01780000d21c783b */ /* 0x000ea60000004200 */
[----:B------:R-:W-:Y:S04]  /*10ac0*/  FADD.FTZ R168, R175, R168 ;  /* 0x000000a8afa87221 */ /* 0x000fe80000010000 */
[C---:B---3--:R-:W-:Y:S08]  /*10ad0*/  HMMA.16816.F32 R92, R24.reuse, R32, R92 ;  /* 0x00000020185c723c */ /* 0x048ff0000000185c */
[C---:B------:R-:W-:Y:S01]  /*10ae0*/  HMMA.16816.F32 R96, R24.reuse, R34, R96 ;  /* 0x000000221860723c */ /* 0x040fe20000001860 */
[----:B------:R-:W3:Y:S07]  /*10af0*/  LDSM.16.MT88.4 R32, [R209+0x17800] ;  /* 0x01780000d120783b */ /* 0x000eee0000004200 */
[C---:B----4-:R-:W-:Y:S08]  /*10b00*/  HMMA.16816.F32 R100, R24.reuse, R4, R100 ;  /* 0x000000041864723c */ /* 0x050ff00000001864 */
[C---:B------:R-:W-:Y:S01]  /*10b10*/  HMMA.16816.F32 R104, R24.reuse, R6, R104 ;  /* 0x000000061868723c */ /* 0x040fe20000001868 */
[----:B------:R-:W4:Y:S07]  /*10b20*/  LDSM.16.MT88.4 R4, [R208+0x17800] ;  /* 0x01780000d004783b */ /* 0x000f2e0000004200 */
[C---:B-1----:R-:W-:Y:S07]  /*10b30*/  HMMA.16816.F32 R108, R24.reuse, R8, R108 ;  /* 0x00000008186c723c */ /* 0x042fee000000186c */
[----:B------:R-:W-:Y:S01]  /*10b40*/  MOV R9, R154 ;  /* 0x0000009a00097202 */ /* 0x000fe20000000f00 */
[C---:B------:R-:W-:Y:S04]  /*10b50*/  HMMA.16816.F32 R112, R24.reuse, R10, R112 ;  /* 0x0000000a1870723c */ /* 0x040fe80000001870 */
[----:B------:R-:W-:Y:S03]  /*10b60*/  MOV R8, R155 ;  /* 0x0000009b00087202 */ /* 0x000fe60000000f00 */
[----:B------:R-:W-:Y:S01]  /*10b70*/  MOV R11, R152 ;  /* 0x00000098000b7202 */ /* 0x000fe20000000f00 */
[C---:B------:R-:W-:Y:S04]  /*10b80*/  HMMA.16816.F32 R116, R24.reuse, R20, R116 ;  /* 0x000000141874723c */ /* 0x040fe80000001874 */
[----:B------:R-:W-:Y:S02]  /*10b90*/  FADD.FTZ R168, R11, R168 ;  /* 0x000000a80ba87221 */ /* 0x000fe40000010000 */
[----:B------:R-:W-:Y:S02]  /*10ba0*/  FADD.FTZ R166, R8, R166 ;  /* 0x000000a608a67221 */ /* 0x000fe40000010000 */
[C---:B------:R-:W-:Y:S04]  /*10bb0*/  HMMA.16816.F32 R120, R24.reuse, R22, R120 ;  /* 0x000000161878723c */ /* 0x040fe80000001878 */
[----:B------:R-:W-:Y:S02]  /*10bc0*/  FADD.FTZ R168, R9, R168 ;  /* 0x000000a809a87221 */ /* 0x000fe40000010000 */
[----:B------:R-:W-:Y:S02]  /*10bd0*/  FADD.FTZ R235, R189, R166 ;  /* 0x000000a6bdeb7221 */ /* 0x000fe40000010000 */
[C---:B------:R-:W-:Y:S04]  /*10be0*/  HMMA.16816.F32 R124, R24.reuse, R148, R124 ;  /* 0x00000094187c723c */ /* 0x040fe8000000187c */
[----:B------:R-:W-:Y:S04]  /*10bf0*/  FADD.FTZ R234, R188, R168 ;  /* 0x000000a8bcea7221 */ /* 0x000fe80000010000 */
[C---:B------:R-:W-:Y:S08]  /*10c00*/  HMMA.16816.F32 R128, R24.reuse, R150, R128 ;  /* 0x000000961880723c */ /* 0x040ff00000001880 */
[C---:B--2---:R-:W-:Y:S08]  /*10c10*/  HMMA.16816.F32 R132, R24.reuse, R28, R132 ;  /* 0x0000001c1884723c */ /* 0x044ff00000001884 */
[C---:B------:R-:W-:Y:S08]  /*10c20*/  HMMA.16816.F32 R136, R24.reuse, R30, R136 ;  /* 0x0000001e1888723c */ /* 0x040ff00000001888 */
[C---:B---3--:R-:W-:Y:S08]  /*10c30*/  HMMA.16816.F32 R152, R24.reuse, R32, R16 ;  /* 0x000000201898723c */ /* 0x048ff00000001810 */
[C---:B------:R-:W-:Y:S08]  /*10c40*/  HMMA.16816.F32 R140, R24.reuse, R34, R140 ;  /* 0x00000022188c723c */ /* 0x040ff0000000188c */
[C---:B----4-:R-:W-:Y:S08]  /*10c50*/  HMMA.16816.F32 R148, R24.reuse, R4, R12 ;  /* 0x000000041894723c */ /* 0x050ff0000000180c */
[----:B------:R-:W-:Y:S01]  /*10c60*/  HMMA.16816.F32 R144, R24, R6, R144 ;  /* 0x000000061890723c */ /* 0x000fe20000001890 */
[----:B-----5:R-:W-:-:S07]  /*10c70*/  @P0 BRA `(.L_x_321) ;  /* 0xffffbb9000000947 */ /* 0x020fce000383ffff */
.L_x_320:
[----:B------:R-:W1:Y:S01]  /*10c80*/  SHFL.BFLY PT, R2, R235, 0x2, 0x1f ;  /* 0x0c401f00eb027f89 */ /* 0x000e6200000e0000 */
[----:B------:R-:W-:Y:S01]  /*10c90*/  MOV R9, 0x3f800000 ;  /* 0x3f80000000097802 */ /* 0x000fe20000000f00 */
[----:B------:R-:W2:Y:S01]  /*10ca0*/  S2UR UR6, SR_CTAID.Y ;  /* 0x00000000000679c3 */ /* 0x000ea20000002600 */
[----:B------:R-:W-:Y:S01]  /*10cb0*/  MOV R10, 0x3f800000 ;  /* 0x3f800000000a7802 */ /* 0x000fe20000000f00 */
[----:B------:R-:W3:Y:S01]  /*10cc0*/  SHFL.BFLY PT, R0, R234, 0x2, 0x1f ;  /* 0x0c401f00ea007f89 */ /* 0x000ee200000e0000 */
[----:B------:R-:W-:Y:S01]  /*10cd0*/  MOV R13, 0x40 ;  /* 0x00000040000d7802 */ /* 0x000fe20000000f00 */
[----:B------:R-:W-:Y:S01]  /*10ce0*/  UISETP.NE.AND UP0, UPT, UR22, -0x1, UPT ;  /* 0xffffffff1600788c */ /* 0x000fe2000bf05270 */
[----:B------:R-:W-:Y:S01]  /*10cf0*/  BSSY B0, `(.L_x_324) ;  /* 0x0000192000007945 */ /* 0x000fe20003800000 */
[----:B------:R-:W-:-:S02]  /*10d00*/  ULDC.64 UR4, c[0x0][0x1e8] ;  /* 0x00007a0000047ab9 */ /* 0x000fc40000000a00 */
[----:B------:R-:W-:Y:S01]  /*10d10*/  ULDC.U8 UR9, c[0x0][0x328] ;  /* 0x0000ca0000097ab9 */ /* 0x000fe20000000000 */
[----:B------:R-:W4:Y:S01]  /*10d20*/  S2UR UR10, SR_CTAID.Z ;  /* 0x00000000000a79c3 */ /* 0x000f220000002700 */
[----:B------:R-:W-:Y:S02]  /*10d30*/  UISETP.NE.AND UP3, UPT, UR9, URZ, UPT ;  /* 0x0000003f0900728c */ /* 0x000fe4000bf65270 */
[----:B------:R-:W-:-:S03]  /*10d40*/  ULDC UR8, c[0x0][0x214] ;  /* 0x0000850000087ab9 */ /* 0x000fc60000000800 */
[----:B------:R-:W-:-:S04]  /*10d50*/  @UP0 UIMAD.WIDE.U32 UR14, UR22, UR4, URZ ;  /* 0x00000004160e02a5 */ /* 0x000fc8000f8e003f */
[----:B------:R-:W-:Y:S01]  /*10d60*/  @UP0 UIMAD UR7, UR22, UR5, UR15 ;  /* 0x00000005160702a4 */ /* 0x000fe2000f8e020f */
[----:B-1----:R-:W-:Y:S02]  /*10d70*/  FADD.FTZ R235, R2, R235 ;  /* 0x000000eb02eb7221 */ /* 0x002fe40000010000 */
[----:B------:R-:W-:Y:S01]  /*10d80*/  ULDC.64 UR4, c[0x0][0x1e0] ;  /* 0x0000780000047ab9 */ /* 0x000fe20000000a00 */
[----:B------:R-:W1:Y:S01]  /*10d90*/  S2R R2, SR_TID.X ;  /* 0x0000000000027919 */ /* 0x000e620000002100 */
[----:B--2---:R-:W-:Y:S01]  /*10da0*/  @!UP0 USHF.R.S32.HI UR12, URZ, 0x1f, UR6 ;  /* 0x0000001f3f0c8899 */ /* 0x004fe20008011406 */
[----:B---3--:R-:W-:Y:S01]  /*10db0*/  FADD.FTZ R234, R0, R234 ;  /* 0x000000ea00ea7221 */ /* 0x008fe20000010000 */
[----:B------:R-:W-:Y:S01]  /*10dc0*/  @!UP0 UIMAD.WIDE.U32 UR18, UR6, UR4, URZ ;  /* 0x00000004061282a5 */ /* 0x000fe2000f8e003f */
[----:B------:R-:W2:Y:S01]  /*10dd0*/  SHFL.BFLY PT, R5, R235, 0x1, 0x1f ;  /* 0x0c201f00eb057f89 */ /* 0x000ea200000e0000 */
[----:B------:R-:W-:-:S03]  /*10de0*/  @!UP0 UIMAD UR12, UR12, UR4, URZ ;  /* 0x000000040c0c82a4 */ /* 0x000fc6000f8e023f */
[----:B------:R-:W3:Y:S01]  /*10df0*/  SHFL.BFLY PT, R4, R234, 0x1, 0x1f ;  /* 0x0c201f00ea047f89 */ /* 0x000ee200000e0000 */
[----:B------:R-:W-:Y:S02]  /*10e00*/  ULDC.U8 UR4, c[0x0][0x329] ;  /* 0x0000ca4000047ab9 */ /* 0x000fe40000000000 */
[----:B------:R-:W-:Y:S02]  /*10e10*/  UISETP.NE.AND UP2, UPT, UR4, URZ, UPT ;  /* 0x0000003f0400728c */ /* 0x000fe4000bf45270 */
[----:B------:R-:W-:Y:S02]  /*10e20*/  UISETP.EQ.AND UP3, UPT, UR4, URZ, UP3 ;  /* 0x0000003f0400728c */ /* 0x000fe40009f62270 */
[----:B------:R-:W-:Y:S02]  /*10e30*/  @!UP0 UIMAD UR12, UR6, UR5, UR12 ;  /* 0x00000005060c82a4 */ /* 0x000fe4000f8e020c */
[----:B------:R-:W-:Y:S02]  /*10e40*/  ULDC UR4, c[0x0][0x1c0] ;  /* 0x0000700000047ab9 */ /* 0x000fe40000000800 */
[----:B------:R-:W-:-:S02]  /*10e50*/  ULDC UR5, c[0x0][0x234] ;  /* 0x00008d0000057ab9 */ /* 0x000fc40000000800 */
[----:B------:R-:W-:Y:S02]  /*10e60*/  @!UP0 UIADD3 UR7, UR19, UR12, URZ ;  /* 0x0000000c13078290 */ /* 0x000fe4000fffe03f */
[----:B------:R-:W-:Y:S01]  /*10e70*/  @!UP2 UISETP.NE.AND UP1, UPT, UR9, URZ, UPT ;  /* 0x0000003f0900a28c */ /* 0x000fe2000bf25270 */
[----:B-1----:R-:W-:Y:S01]  /*10e80*/  SHF.R.S32.HI R0, RZ, 0x1f, R2 ;  /* 0x0000001fff007819 */ /* 0x002fe20000011402 */
[----:B------:R-:W1:Y:S01]  /*10e90*/  S2UR UR9, SR_CTAID.X ;  /* 0x00000000000979c3 */ /* 0x000e620000002500 */
[----:B------:R-:W-:Y:S01]  /*10ea0*/  @UP2 ULDC UR11, c[0x0][0x210] ;  /* 0x00008400000b2ab9 */ /* 0x000fe20000000800 */
[----:B--2---:R-:W-:Y:S01]  /*10eb0*/  FADD.FTZ R5, R235, R5 ;  /* 0x00000005eb057221 */ /* 0x004fe20000010000 */
[----:B------:R-:W-:Y:S01]  /*10ec0*/  LEA.HI R8, R0, R2, RZ, 0x2 ;  /* 0x0000000200087211 */ /* 0x000fe200078f10ff */
[----:B------:R-:W-:Y:S01]  /*10ed0*/  @UP2 UIMAD UR11, UR11, UR8, URZ ;  /* 0x000000080b0b22a4 */ /* 0x000fe2000f8e023f */
[----:B---3--:R-:W-:Y:S02]  /*10ee0*/  FADD.FTZ R4, R234, R4 ;  /* 0x00000004ea047221 */ /* 0x008fe40000010000 */
[----:B------:R-:W-:Y:S01]  /*10ef0*/  FSETP.NE.FTZ.AND P4, PT, R5, RZ, PT ;  /* 0x000000ff0500720b */ /* 0x000fe20003f95000 */
[----:B------:R-:W-:Y:S01]  /*10f00*/  @!UP2 USEL UR11, UR8, UR5, !UP1 ;  /* 0x00000005080ba287 */ /* 0x000fe2000c800000 */
[----:B------:R-:W-:Y:S01]  /*10f10*/  SHF.R.S32.HI R7, RZ, 0x2, R8 ;  /* 0x00000002ff077819 */ /* 0x000fe20000011408 */
[----:B------:R-:W-:Y:S01]  /*10f20*/  @UP2 UMOV UR13, 0x1 ;  /* 0x00000001000d2882 */ /* 0x000fe20000000000 */
[----:B------:R-:W-:Y:S01]  /*10f30*/  FSETP.NE.FTZ.AND P3, PT, R4, RZ, PT ;  /* 0x000000ff0400720b */ /* 0x000fe20003f75000 */
[----:B------:R-:W-:Y:S01]  /*10f40*/  @!UP2 UIMAD UR13, UR11, UR4, URZ ;  /* 0x000000040b0da2a4 */ /* 0x000fe2000f8e023f */
[----:B------:R-:W-:Y:S01]  /*10f50*/  SHF.R.S32.HI R6, RZ, 0x1f, R8 ;  /* 0x0000001fff067819 */ /* 0x000fe20000011408 */
[----:B------:R-:W-:Y:S01]  /*10f60*/  @UP3 UIMAD UR16, UR6, UR8, URZ ;  /* 0x00000008061032a4 */ /* 0x000fe2000f8e023f */
[----:B------:R-:W-:Y:S01]  /*10f70*/  LOP3.LUT R8, R8, 0x3ffffffc, RZ, 0xc0, !PT ;  /* 0x3ffffffc08087812 */ /* 0x000fe200078ec0ff */
[----:B------:R-:W-:Y:S01]  /*10f80*/  @UP2 ULDC UR15, c[0x0][0x210] ;  /* 0x00008400000f2ab9 */ /* 0x000fe20000000800 */
[----:B------:R-:W-:Y:S01]  /*10f90*/  LEA.HI R6, R6, R7, RZ, 0x3 ;  /* 0x0000000706067211 */ /* 0x000fe200078f18ff */
[----:B------:R-:W-:Y:S01]  /*10fa0*/  UIMAD UR4, UR6, UR13, URZ ;  /* 0x0000000d060472a4 */ /* 0x000fe2000f8e023f */
[----:B------:R-:W-:Y:S01]  /*10fb0*/  IADD3 R8, -R8, R2, RZ ;  /* 0x0000000208087210 */ /* 0x000fe20007ffe1ff */
[----:B------:R-:W2:Y:S01]  /*10fc0*/  @P4 MUFU.RCP R9, R5 ;  /* 0x0000000500094308 */ /* 0x000ea20000001000 */
[----:B------:R-:W-:Y:S01]  /*10fd0*/  LOP3.LUT R6, R6, 0xfffffff8, RZ, 0xc0, !PT ;  /* 0xfffffff806067812 */ /* 0x000fe200078ec0ff */
[----:B------:R-:W-:-:S02]  /*10fe0*/  @!UP2 UMOV UR15, 0x1 ;  /* 0x00000001000fa882 */ /* 0x000fc40000000000 */
[----:B------:R-:W-:Y:S01]  /*10ff0*/  @UP3 USEL UR16, UR16, UR22, !UP0 ;  /* 0x0000001610103287 */ /* 0x000fe2000c000000 */
[----:B------:R-:W-:Y:S01]  /*11000*/  IADD3 R6, R7, -R6, RZ ;  /* 0x8000000607067210 */ /* 0x000fe20007ffe0ff */
[----:B-1----:R-:W-:Y:S01]  /*11010*/  UIMAD UR5, UR9, UR15, URZ ;  /* 0x0000000f090572a4 */ /* 0x002fe2000f8e023f */
[----:B------:R-:W-:Y:S01]  /*11020*/  LEA.HI R7, R0, R2, RZ, 0x5 ;  /* 0x0000000200077211 */ /* 0x000fe200078f28ff */
[----:B------:R-:W1:Y:S01]  /*11030*/  @P3 MUFU.RCP R10, R4 ;  /* 0x00000004000a3308 */ /* 0x000e620000001000 */
[C---:B------:R-:W-:Y:S01]  /*11040*/  SHF.L.U32 R12, R6.reuse, 0x6, RZ ;  /* 0x00000006060c7819 */ /* 0x040fe200000006ff */
[----:B------:R-:W-:Y:S01]  /*11050*/  USEL UR4, UR4, URZ, !UP3 ;  /* 0x0000003f04047287 */ /* 0x000fe2000d800000 */
[----:B------:R-:W-:Y:S01]  /*11060*/  R2P PR, R6, 0x6 ;  /* 0x0000000606007804 */ /* 0x000fe20000000000 */
[----:B------:R-:W-:Y:S01]  /*11070*/  USHF.L.U32 UR5, UR5, 0x6, URZ ;  /* 0x0000000605057899 */ /* 0x000fe2000800063f */
[----:B------:R-:W-:Y:S01]  /*11080*/  SHF.R.S32.HI R11, RZ, 0x5, R7 ;  /* 0x00000005ff0b7819 */ /* 0x000fe20000011407 */
[----:B----4-:R-:W-:Y:S01]  /*11090*/  UIMAD UR11, UR10, UR11, UR4 ;  /* 0x0000000b0a0b72a4 */ /* 0x010fe2000f8e0204 */
[----:B------:R-:W-:Y:S01]  /*110a0*/  LOP3.LUT R12, R12, 0x1c0, RZ, 0xc0, !PT ;  /* 0x000001c00c0c7812 */ /* 0x000fe200078ec0ff */
[----:B--2---:R-:W-:Y:S01]  /*110b0*/  FMUL.FTZ R9, R9, c[0x0][0x2dc] ;  /* 0x0000b70009097a20 */ /* 0x004fe20000410000 */
[----:B------:R-:W-:Y:S01]  /*110c0*/  LOP3.LUT R6, R6, 0x1, RZ, 0xc0, !PT ;  /* 0x0000000106067812 */ /* 0x000fe200078ec0ff */
[----:B------:R-:W2:Y:S01]  /*110d0*/  @P4 MUFU.LG2 R5, R5 ;  /* 0x0000000500054308 */ /* 0x000ea20000000c00 */
[----:B------:R-:W-:Y:S01]  /*110e0*/  LEA R8, R11, R8, 0x9 ;  /* 0x000000080b087211 */ /* 0x000fe200078e48ff */
[C---:B------:R-:W-:Y:S01]  /*110f0*/  FMUL.FTZ R160, R9.reuse, R160 ;  /* 0x000000a009a07220 */ /* 0x040fe20000410000 */
[----:B------:R-:W-:Y:S01]  /*11100*/  LEA.HI R12, R12, R12, RZ, 0x1d ;  /* 0x0000000c0c0c7211 */ /* 0x000fe200078fe8ff */
[C---:B------:R-:W-:Y:S01]  /*11110*/  FMUL.FTZ R161, R9.reuse, R161 ;  /* 0x000000a109a17220 */ /* 0x040fe20000410000 */
[----:B------:R-:W-:Y:S01]  /*11120*/  ISETP.NE.U32.AND P0, PT, R6, 0x1, PT ;  /* 0x000000010600780c */ /* 0x000fe20003f05070 */
[----:B-1----:R-:W-:Y:S01]  /*11130*/  FMUL.FTZ R10, R10, c[0x0][0x2dc] ;  /* 0x0000b7000a0a7a20 */ /* 0x002fe20000410000 */
[----:B------:R-:W-:Y:S01]  /*11140*/  LEA R8, R8, R12, 0x1 ;  /* 0x0000000c08087211 */ /* 0x000fe200078e08ff */
[C---:B------:R-:W-:Y:S01]  /*11150*/  FMUL.FTZ R156, R9.reuse, R156 ;  /* 0x0000009c099c7220 */ /* 0x040fe20000410000 */
[----:B------:R-:W-:Y:S01]  /*11160*/  MOV R6, 0x20 ;  /* 0x0000002000067802 */ /* 0x000fe20000000f00 */
[----:B------:R-:W-:Y:S01]  /*11170*/  FMUL.FTZ R162, R10, R162 ;  /* 0x000000a20aa27220 */ /* 0x000fe20000410000 */
[----:B------:R-:W-:Y:S01]  /*11180*/  SHF.L.U32 R8, R8, 0x1, RZ ;  /* 0x0000000108087819 */ /* 0x000fe200000006ff */
[----:B------:R-:W-:Y:S01]  /*11190*/  FMUL.FTZ R163, R10, R163 ;  /* 0x000000a30aa37220 */ /* 0x000fe20000410000 */
[----:B------:R-:W-:Y:S01]  /*111a0*/  SEL R6, R6, 0xffffffe0, !P1 ;  /* 0xffffffe006067807 */ /* 0x000fe20004800000 */
[----:B------:R-:W-:Y:S01]  /*111b0*/  FMUL.FTZ R157, R9, R157 ;  /* 0x0000009d099d7220 */ /* 0x000fe20000410000 */
[----:B------:R-:W-:Y:S01]  /*111c0*/  IADD3 R12, R8, -0x10, RZ ;  /* 0xfffffff0080c7810 */ /* 0x000fe20007ffe0ff */
[C---:B------:R-:W-:Y:S01]  /*111d0*/  FMUL.FTZ R158, R10.reuse, R158 ;  /* 0x0000009e0a9e7220 */ /* 0x040fe20000410000 */
[----:B------:R-:W-:Y:S01]  /*111e0*/  F2FP.PACK_AB R160, R161, R160 ;  /* 0x000000a0a1a0723e */ /* 0x000fe200000000ff */
[----:B------:R-:W-:Y:S01]  /*111f0*/  FMUL.FTZ R159, R10, R159 ;  /* 0x0000009f0a9f7220 */ /* 0x000fe20000410000 */
[----:B------:R-:W-:Y:S01]  /*11200*/  @P0 IADD3 R12, R8, 0x10, RZ ;  /* 0x00000010080c0810 */ /* 0x000fe20007ffe0ff */
[----:B------:R-:W-:Y:S01]  /*11210*/  FMUL.FTZ R36, R9, R36 ;  /* 0x0000002409247220 */ /* 0x000fe20000410000 */
[----:B------:R-:W-:Y:S01]  /*11220*/  F2FP.PACK_AB R162, R163, R162 ;  /* 0x000000a2a3a2723e */ /* 0x000fe200000000ff */
[----:B------:R-:W-:Y:S01]  /*11230*/  FMUL.FTZ R37, R9, R37 ;  /* 0x0000002509257220 */ /* 0x000fe20000410000 */
[----:B------:R-:W-:Y:S01]  /*11240*/  SEL R13, R13, 0xffffffc0, !P2 ;  /* 0xffffffc00d0d7807 */ /* 0x000fe20005000000 */
[C---:B------:R-:W-:Y:S01]  /*11250*/  FMUL.FTZ R38, R10.reuse, R38 ;  /* 0x000000260a267220 */ /* 0x040fe20000410000 */
[----:B------:R-:W-:Y:S01]  /*11260*/  F2FP.PACK_AB R156, R157, R156 ;  /* 0x0000009c9d9c723e */ /* 0x000fe200000000ff */
[C---:B------:R-:W-:Y:S01]  /*11270*/  FMUL.FTZ R39, R10.reuse, R39 ;  /* 0x000000270a277220 */ /* 0x040fe20000410000 */
[----:B------:R-:W-:Y:S01]  /*11280*/  F2FP.PACK_AB R158, R159, R158 ;  /* 0x0000009e9f9e723e */ /* 0x000fe200000000ff */
[----:B------:R-:W-:Y:S01]  /*11290*/  FMUL.FTZ R40, R9, R40 ;  /* 0x0000002809287220 */ /* 0x000fe20000410000 */
[----:B------:R-:W-:Y:S01]  /*112a0*/  F2FP.PACK_AB R36, R37, R36 ;  /* 0x000000242524723e */ /* 0x000fe200000000ff */
[----:B------:R-:W-:Y:S01]  /*112b0*/  FMUL.FTZ R41, R9, R41 ;  /* 0x0000002909297220 */ /* 0x000fe20000410000 */
[----:B------:R-:W-:Y:S01]  /*112c0*/  F2FP.PACK_AB R38, R39, R38 ;  /* 0x000000262726723e */ /* 0x000fe200000000ff */
[----:B------:R-:W-:Y:S01]  /*112d0*/  FMUL.FTZ R42, R10, R42 ;  /* 0x0000002a0a2a7220 */ /* 0x000fe20000410000 */
[----:B------:R-:W-:Y:S01]  /*112e0*/  IADD3 R14, R8, R6, RZ ;  /* 0x00000006080e7210 */ /* 0x000fe20007ffe0ff */
[----:B------:R-:W-:Y:S01]  /*112f0*/  FMUL.FTZ R43, R10, R43 ;  /* 0x0000002b0a2b7220 */ /* 0x000fe20000410000 */
[----:B------:R-:W-:Y:S01]  /*11300*/  F2FP.PACK_AB R40, R41, R40 ;  /* 0x000000282928723e */ /* 0x000fe200000000ff */
[C---:B------:R-:W-:Y:S01]  /*11310*/  FMUL.FTZ R44, R9.reuse, R44 ;  /* 0x0000002c092c7220 */ /* 0x040fe20000410000 */
[----:B------:R-:W-:Y:S01]  /*11320*/  IADD3 R15, R6, R12, RZ ;  /* 0x0000000c060f7210 */ /* 0x000fe20007ffe0ff */
[----:B------:R-:W-:Y:S01]  /*11330*/  FMUL.FTZ R45, R9, R45 ;  /* 0x0000002d092d7220 */ /* 0x000fe20000410000 */
[----:B------:R-:W-:Y:S01]  /*11340*/  F2FP.PACK_AB R42, R43, R42 ;  /* 0x0000002a2b2a723e */ /* 0x000fe200000000ff */
[----:B------:R-:W-:Y:S01]  /*11350*/  FMUL.FTZ R46, R10, R46 ;  /* 0x0000002e0a2e7220 */ /* 0x000fe20000410000 */
[----:B------:R-:W-:Y:S01]  /*11360*/  IADD3 R16, R8, R13, RZ ;  /* 0x0000000d08107210 */ /* 0x000fe20007ffe0ff */
[C---:B------:R-:W-:Y:S01]  /*11370*/  FMUL.FTZ R47, R10.reuse, R47 ;  /* 0x0000002f0a2f7220 */ /* 0x040fe20000410000 */
[----:B------:R-:W-:Y:S01]  /*11380*/  F2FP.PACK_AB R44, R45, R44 ;  /* 0x0000002c2d2c723e */ /* 0x000fe200000000ff */
[C---:B------:R-:W-:Y:S01]  /*11390*/  FMUL.FTZ R48, R9.reuse, R48 ;  /* 0x0000003009307220 */ /* 0x040fe20000410000 */
[----:B------:R-:W-:Y:S01]  /*113a0*/  STS [R8], R160 ;  /* 0x000000a008007388 */ /* 0x000fe20000000800 */
[----:B------:R-:W-:Y:S01]  /*113b0*/  FMUL.FTZ R49, R9, R49 ;  /* 0x0000003109317220 */ /* 0x000fe20000410000 */
[----:B------:R-:W-:Y:S01]  /*113c0*/  F2FP.PACK_AB R46, R47, R46 ;  /* 0x0000002e2f2e723e */ /* 0x000fe200000000ff */
[C---:B------:R-:W-:Y:S01]  /*113d0*/  FMUL.FTZ R50, R10.reuse, R50 ;  /* 0x000000320a327220 */ /* 0x040fe20000410000 */
[----:B------:R-:W-:Y:S01]  /*113e0*/  STS [R8+0x400], R162 ;  /* 0x000400a208007388 */ /* 0x000fe20000000800 */
[C---:B------:R-:W-:Y:S01]  /*113f0*/  FMUL.FTZ R51, R10.reuse, R51 ;  /* 0x000000330a337220 */ /* 0x040fe20000410000 */
[----:B------:R-:W-:Y:S01]  /*11400*/  F2FP.PACK_AB R48, R49, R48 ;  /* 0x000000303130723e */ /* 0x000fe200000000ff */
[----:B------:R-:W-:Y:S01]  /*11410*/  FMUL.FTZ R52, R9, R52 ;  /* 0x0000003409347220 */ /* 0x000fe20000410000 */
[----:B------:R-:W-:Y:S01]  /*11420*/  IADD3 R17, R13, R12, RZ ;  /* 0x0000000c0d117210 */ /* 0x000fe20007ffe0ff */
[----:B------:R-:W-:Y:S01]  /*11430*/  FMUL.FTZ R53, R9, R53 ;  /* 0x0000003509357220 */ /* 0x000fe20000410000 */
[----:B------:R-:W-:Y:S01]  /*11440*/  F2FP.PACK_AB R50, R51, R50 ;  /* 0x000000323332723e */ /* 0x000fe200000000ff */
[C---:B------:R-:W-:Y:S01]  /*11450*/  FMUL.FTZ R54, R10.reuse, R54 ;  /* 0x000000360a367220 */ /* 0x040fe20000410000 */
[----:B------:R-:W-:Y:S01]  /*11460*/  STS [R12], R156 ;  /* 0x0000009c0c007388 */ /* 0x000fe20000000800 */
[C---:B------:R-:W-:Y:S01]  /*11470*/  FMUL.FTZ R55, R10.reuse, R55 ;  /* 0x000000370a377220 */ /* 0x040fe20000410000 */
[----:B------:R-:W-:Y:S01]  /*11480*/  F2FP.PACK_AB R52, R53, R52 ;  /* 0x000000343534723e */ /* 0x000fe200000000ff */
[C---:B------:R-:W-:Y:S01]  /*11490*/  FMUL.FTZ R56, R9.reuse, R56 ;  /* 0x0000003809387220 */ /* 0x040fe20000410000 */
[----:B------:R-:W-:Y:S01]  /*114a0*/  STS [R12+0x400], R158 ;  /* 0x0004009e0c007388 */ /* 0x000fe20000000800 */
        /* <DEDUP_REMOVED lines=13> */
[----:B------:R-:W-:Y:S01]  /*11580*/  IADD3 R13, R15, R13, RZ ;  /* 0x0000000d0f0d7210 */ /* 0x000fe20007ffe0ff */
[----:B------:R-:W-:Y:S01]  /*11590*/  FMUL.FTZ R64, R9, R64 ;  /* 0x0000004009407220 */ /* 0x000fe20000410000 */
[----:B------:R-:W-:Y:S01]  /*115a0*/  F2FP.PACK_AB R60, R61, R60 ;  /* 0x0000003c3d3c723e */ /* 0x000fe200000000ff */
        /* <DEDUP_REMOVED lines=43> */
[----:B------:R-:W-:Y:S01]  /*11860*/  STS [R8+0x2000], R60 ;  /* 0x0020003c08007388 */ /* 0x000fe20000000800 */
        /* <DEDUP_REMOVED lines=126> */
[----:B------:R-:W-:Y:S01]  /*12050*/  FMUL.FTZ R144, R9, R144 ;  /* 0x0000009009907220 */ /* 0x000fe20000410000 */
[----:B------:R-:W-:Y:S01]  /*12060*/  STS [R8+0x6000], R124 ;  /* 0x0060007c08007388 */ /* 0x000fe20000000800 */
[C---:B------:R-:W-:Y:S01]  /*12070*/  FMUL.FTZ R150, R10.reuse, R150 ;  /* 0x000000960a967220 */ /* 0x040fe20000410000 */
[----:B------:R-:W-:Y:S01]  /*12080*/  F2FP.PACK_AB R148, R149, R148 ;  /* 0x000000949594723e */ /* 0x000fe200000000ff */
[C---:B------:R-:W-:Y:S01]  /*12090*/  FMUL.FTZ R151, R10.reuse, R151 ;  /* 0x000000970a977220 */ /* 0x040fe20000410000 */
[----:B------:R-:W-:Y:S01]  /*120a0*/  STS [R8+0x6400], R126 ;  /* 0x0064007e08007388 */ /* 0x000fe20000000800 */
[C---:B------:R-:W-:Y:S01]  /*120b0*/  FMUL.FTZ R146, R10.reuse, R146 ;  /* 0x000000920a927220 */ /* 0x040fe20000410000 */
[----:B------:R-:W-:Y:S01]  /*120c0*/  @!UP3 UMOV UR20, URZ ;  /* 0x0000003f0014bc82 */ /* 0x000fe20008000000 */
[----:B------:R-:W-:Y:S01]  /*120d0*/  FMUL.FTZ R9, R9, R145 ;  /* 0x0000009109097220 */ /* 0x000fe20000410000 */
[----:B------:R-:W-:Y:S01]  /*120e0*/  F2FP.PACK_AB R150, R151, R150 ;  /* 0x000000969796723e */ /* 0x000fe200000000ff */
[----:B------:R-:W-:Y:S01]  /*120f0*/  FMUL.FTZ R10, R10, R147 ;  /* 0x000000930a0a7220 */ /* 0x000fe20000410000 */
[----:B------:R-:W-:Y:S01]  /*12100*/  STS [R12+0x6000], R128 ;  /* 0x006000800c007388 */ /* 0x000fe20000000800 */
[----:B------:R-:W-:Y:S01]  /*12110*/  @UP3 UMOV UR20, UR16 ;  /* 0x0000001000143c82 */ /* 0x000fe20008000000 */
[----:B------:R-:W-:Y:S01]  /*12120*/  F2FP.PACK_AB R9, R9, R144 ;  /* 0x000000900909723e */ /* 0x000fe200000000ff */
[----:B------:R-:W-:Y:S01]  /*12130*/  @!UP3 UMOV UR21, URZ ;  /* 0x0000003f0015bc82 */ /* 0x000fe20008000000 */
[----:B------:R-:W-:Y:S01]  /*12140*/  STS [R12+0x6400], R130 ;  /* 0x006400820c007388 */ /* 0x000fe20000000800 */
[----:B------:R-:W-:Y:S01]  /*12150*/  F2FP.PACK_AB R10, R10, R146 ;  /* 0x000000920a0a723e */ /* 0x000fe200000000ff */
[----:B------:R-:W-:Y:S01]  /*12160*/  USHF.R.S32.HI UR4, URZ, 0x1f, UR5 ;  /* 0x0000001f3f047899 */ /* 0x000fe20008011405 */
[----:B--2---:R-:W-:Y:S01]  /*12170*/  @P4 FMUL.FTZ R5, R5, 0.69314718246459960938 ;  /* 0x3f31721805054820 */ /* 0x004fe20000410000 */
[----:B------:R-:W-:Y:S01]  /*12180*/  STS [R14+0x6000], R132 ;  /* 0x006000840e007388 */ /* 0x000fe20000000800 */
[----:B------:R-:W-:-:S02]  /*12190*/  @UP3 USHF.R.S32.HI UR21, URZ, 0x1f, UR16 ;  /* 0x0000001f3f153899 */ /* 0x000fc40008011410 */
[----:B------:R-:W-:Y:S01]  /*121a0*/  USHF.R.S32.HI UR6, URZ, 0x1f, UR11 ;  /* 0x0000001f3f067899 */ /* 0x000fe2000801140b */
[----:B------:R-:W-:Y:S01]  /*121b0*/  STS [R14+0x6400], R134 ;  /* 0x006400860e007388 */ /* 0x000fe20000000800 */
[----:B------:R-:W-:Y:S02]  /*121c0*/  UIADD3 UR5, UP2, UP1, UR5, UR20, UR11 ;  /* 0x0000001405057290 */ /* 0x000fe4000f95e00b */
[----:B------:R-:W-:Y:S01]  /*121d0*/  @!UP0 UMOV UR14, UR18 ;  /* 0x00000012000e8c82 */ /* 0x000fe20008000000 */
[----:B------:R-:W-:Y:S01]  /*121e0*/  STS [R15+0x6000], R136 ;  /* 0x006000880f007388 */ /* 0x000fe20000000800 */
[----:B------:R-:W-:-:S03]  /*121f0*/  UIADD3.X UR4, UR4, UR21, UR6, UP2, UP1 ;  /* 0x0000001504047290 */ /* 0x000fc600097e2406 */
        /* <DEDUP_REMOVED lines=9> */
[----:B------:R-:W-:Y:S06]  /*12290*/  BAR.SYNC.DEFER_BLOCKING 0x0 ;  /* 0x0000000000007b1d */ /* 0x000fec0000010000 */
[----:B------:R-:W3:Y:S01]  /*122a0*/  S2R R6, SR_TID.X ;  /* 0x0000000000067919 */ /* 0x000ee20000002100 */
[----:B-1----:R-:W-:-:S04]  /*122b0*/  LOP3.LUT R9, R7, 0xffffffe0, RZ, 0xc0, !PT ;  /* 0xffffffe007097812 */ /* 0x002fc800078ec0ff */
[----:B------:R-:W-:Y:S02]  /*122c0*/  IADD3 R9, -R9, R2, RZ ;  /* 0x0000000209097210 */ /* 0x000fe40007ffe1ff */
[----:B--2---:R-:W-:Y:S01]  /*122d0*/  SHF.R.S32.HI R10, RZ, 0x1f, R11 ;  /* 0x0000001fff0a7819 */ /* 0x004fe2000001140b */
[----:B------:R1:W2:Y:S01]  /*122e0*/  LDS.128 R68, [R219] ;  /* 0x00000000db447984 */ /* 0x0002a20000000c00 */
[----:B------:R-:W-:Y:S02]  /*122f0*/  LOP3.LUT P0, RZ, R9, 0x3, RZ, 0xc0, !PT ;  /* 0x0000000309ff7812 */ /* 0x000fe4000780c0ff */
[----:B------:R-:W-:Y:S01]  /*12300*/  LEA.HI R10, R10, R11, RZ, 0x2 ;  /* 0x0000000b0a0a7211 */ /* 0x000fe200078f10ff */
[----:B------:R1:W4:Y:S01]  /*12310*/  LDS.128 R64, [R219+0x800] ;  /* 0x00080000db407984 */ /* 0x0003220000000c00 */
[----:B---3--:R-:W-:-:S03]  /*12320*/  SHF.R.S32.HI R8, RZ, 0x1f, R6 ;  /* 0x0000001fff087819 */ /* 0x008fc60000011406 */
[----:B------:R1:W3:Y:S01]  /*12330*/  LDS.128 R60, [R219+0x1000] ;  /* 0x00100000db3c7984 */ /* 0x0002e20000000c00 */
[----:B------:R-:W-:Y:S02]  /*12340*/  LOP3.LUT R10, R10, 0xffffffc, RZ, 0xc0, !PT ;  /* 0x0ffffffc0a0a7812 */ /* 0x000fe400078ec0ff */
[----:B------:R-:W-:Y:S01]  /*12350*/  LEA.HI R7, R8, R6, RZ, 0x5 ;  /* 0x0000000608077211 */ /* 0x000fe200078f28ff */
[----:B------:R1:W1:Y:S01]  /*12360*/  LDS.128 R56, [R219+0x1800] ;  /* 0x00180000db387984 */ /* 0x0002620000000c00 */
[----:B------:R-:W-:Y:S02]  /*12370*/  IADD3 R11, R11, -R10, RZ ;  /* 0x8000000a0b0b7210 */ /* 0x000fe40007ffe0ff */
[----:B------:R-:W-:Y:S01]  /*12380*/  LOP3.LUT R7, R7, 0xffffffe0, RZ, 0xc0, !PT ;  /* 0xffffffe007077812 */ /* 0x000fe200078ec0ff */
[----:B------:R1:W1:Y:S01]  /*12390*/  LDS.128 R52, [R219+0x2000] ;  /* 0x00200000db347984 */ /* 0x0002620000000c00 */
[----:B------:R-:W-:Y:S02]  /*123a0*/  MOV R10, 0x7f800000 ;  /* 0x7f800000000a7802 */ /* 0x000fe40000000f00 */
[----:B------:R-:W-:Y:S01]  /*123b0*/  IADD3 R9, -R7, R6, RZ ;  /* 0x0000000607097210 */ /* 0x000fe20007ffe1ff */
        /* <DEDUP_REMOVED lines=21> */
[----:B--234-:R-:W-:Y:S01]  /*12510*/  UIMAD UR6, UR9, -0x40, UR24 ;  /* 0xffffffc0090678a4 */ /* 0x01cfe2000f8e0218 */
        /* <DEDUP_REMOVED lines=15> */
.L_x_325:
[----:B--234-:R-:W-:Y:S05]  /*12610*/  BSYNC B0 ;  /* 0x0000000000007941 */ /* 0x01cfea0003800000 */
.L_x_324:
[----:B------:R-:W2:Y:S01]  /*12620*/  S2R R3, SR_CTAID.Z ;  /* 0x0000000000037919 */ /* 0x000ea20000002700 */
        /* <DEDUP_REMOVED lines=16> */
[----:B--2---:R-:W-:-:S04]  /*12730*/  IMAD.WIDE.U32 R6, R3, c[0x0][0x1f0], R10 ;  /* 0x00007c0003067a25 */ /* 0x004fc800078e000a */
        /* <DEDUP_REMOVED lines=18> */
.L_x_327:
[----:B------:R-:W-:Y:S05]  /*12860*/  BSYNC B0 ;  /* 0x0000000000007941 */ /* 0x000fea0003800000 */
.L_x_326:
[----:B------:R-:W-:Y:S01]  /*12870*/  LEA.HI.SX32 R0, R4, 0x10, 0x1d ;  /* 0x0000001004007811 */ /* 0x000fe200078feaff */
[----:B------:R-:W-:Y:S03]  /*12880*/  BSSY B0, `(.L_x_328) ;  /* 0x0000015000007945 */ /* 0x000fe60003800000 */
[----:B------:R-:W-:-:S13]  /*12890*/  ISETP.GE.AND P0, PT, R0, UR9, PT ;  /* 0x0000000900007c0c */ /* 0x000fda000bf06270 */
[----:B------:R-:W-:Y:S05]  /*128a0*/  @P0 BRA `(.L_x_329) ;  /* 0x0000012000000947 */ /* 0x000fea0003800000 */
[----:B------:R-:W-:Y:S01]  /*128b0*/  IADD3 R2, P0, R8, 0x10, RZ ;  /* 0x0000001008027810 */ /* 0x000fe20007f1e0ff */
[----:B-12---:R-:W-:Y:S01]  /*128c0*/  IMAD.MOV.U32 R20, RZ, RZ, R6 ;  /* 0x000000ffff147224 */ /* 0x006fe200078e0006 */
        /* <DEDUP_REMOVED lines=16> */
.L_x_329:
[----:B------:R-:W-:Y:S05]  /*129d0*/  BSYNC B0 ;  /* 0x0000000000007941 */ /* 0x000fea0003800000 */
.L_x_328:
        /* <DEDUP_REMOVED lines=22> */
.L_x_331:
[----:B------:R-:W-:Y:S05]  /*12b40*/  BSYNC B0 ;  /* 0x0000000000007941 */ /* 0x000fea0003800000 */
.L_x_330:
        /* <DEDUP_REMOVED lines=23> */
.L_x_285:
[----:B------:R-:W-:Y:S01]  /*12cc0*/  UISETP.NE.AND UP4, UPT, UR22, -0x1, UPT ;  /* 0xffffffff1600788c */ /* 0x000fe2000bf85270 */
[----:B------:R-:W-:Y:S01]  /*12cd0*/  LEA.HI R6, R6, R7, RZ, 0x3 ;  /* 0x0000000706067211 */ /* 0x000fe200078f18ff */
[----:B------:R-:W-:Y:S01]  /*12ce0*/  ULDC.U8 UR15, c[0x0][0x329] ;  /* 0x0000ca40000f7ab9 */ /* 0x000fe20000000000 */
[----:B------:R-:W1:Y:S01]  /*12cf0*/  S2R R12, SR_CTAID.Z ;  /* 0x00000000000c7919 */ /* 0x000e620000002700 */
[----:B------:R-:W-:Y:S01]  /*12d00*/  UISETP.NE.AND UP3, UPT, UR15, URZ, UPT ;  /* 0x0000003f0f00728c */ /* 0x000fe2000bf65270 */
[----:B------:R-:W-:Y:S01]  /*12d10*/  LOP3.LUT R8, R6, 0xfffffff8, RZ, 0xc0, !PT ;  /* 0xfffffff806087812 */ /* 0x000fe200078ec0ff */
[----:B------:R-:W-:Y:S01]  /*12d20*/  ULDC.64 UR4, c[0x0][0x1e0] ;  /* 0x0000780000047ab9 */ /* 0x000fe20000000a00 */
[----:B------:R-:W-:Y:S01]  /*12d30*/  SHF.R.S32.HI R14, RZ, 0x3, R6 ;  /* 0x00000003ff0e7819 */ /* 0x000fe20000011406 */
[----:B------:R-:W-:Y:S01]  /*12d40*/  ULDC.64 UR6, c[0x0][0x1e8] ;  /* 0x00007a0000067ab9 */ /* 0x000fe20000000a00 */
[----:B------:R-:W-:Y:S01]  /*12d50*/  IMAD.U32 R16, RZ, RZ, UR23 ;  /* 0x00000017ff107e24 */ /* 0x000fe2000f8e00ff */
[----:B------:R-:W-:Y:S01]  /*12d60*/  USHF.R.S32.HI UR13, URZ, 0x1f, UR12 ;  /* 0x0000001f3f0d7899 */ /* 0x000fe2000801140c */
[----:B------:R-:W-:Y:S01]  /*12d70*/  IMAD.IADD R8, R7, 0x1, -R8 ;  /* 0x0000000107087824 */ /* 0x000fe200078e0a08 */
[----:B------:R-:W-:Y:S01]  /*12d80*/  @!UP4 USHF.R.S32.HI UR17, URZ, 0x1f, UR14 ;  /* 0x0000001f3f11c899 */ /* 0x000fe2000801140e */
[--C-:B------:R-:W-:Y:S01]  /*12d90*/  SHF.R.S32.HI R15, RZ, 0x1f, R14.reuse ;  /* 0x0000001fff0f7819 */ /* 0x100fe2000001140e */
[----:B------:R-:W-:Y:S01]  /*12da0*/  @UP4 UIMAD.WIDE.U32 UR8, UR22, UR6, URZ ;  /* 0x00000006160842a5 */ /* 0x000fe2000f8e003f */
[----:B------:R-:W-:Y:S01]  /*12db0*/  IMAD.SHL.U32 R7, R8, 0x8, RZ ;  /* 0x0000000808077824 */ /* 0x000fe200078e00ff */
[----:B------:R-:W-:Y:S01]  /*12dc0*/  @!UP4 UIMAD UR17, UR17, UR4, URZ ;  /* 0x000000041111c2a4 */ /* 0x000fe2000f8e023f */
[----:B------:R-:W-:Y:S01]  /*12dd0*/  BSSY B0, `(.L_x_332) ;  /* 0x0000040000007945 */ /* 0x000fe20003800000 */
[----:B------:R-:W-:Y:S01]  /*12de0*/  ULDC.U8 UR16, c[0x0][0x328] ;  /* 0x0000ca0000107ab9 */ /* 0x000fe20000000000 */
[----:B------:R-:W-:Y:S01]  /*12df0*/  IMAD.WIDE R16, R16, 0x40, R14 ;  /* 0x0000004010107825 */ /* 0x000fe200078e020e */
[----:B------:R-:W-:Y:S01]  /*12e00*/  @!UP4 UIMAD.WIDE.U32 UR18, UR14, UR4, URZ ;  /* 0x000000040e12c2a5 */ /* 0x000fe2000f8e003f */
[C---:B------:R-:W-:Y:S01]  /*12e10*/  IADD3 R6, R7.reuse, 0x40, RZ ;  /* 0x0000004007067810 */ /* 0x040fe20007ffe0ff */
[----:B------:R-:W-:Y:S01]  /*12e20*/  @!UP4 UIMAD UR17, UR14, UR5, UR17 ;  /* 0x000000050e11c2a4 */ /* 0x000fe2000f8e0211 */
[C---:B------:R-:W-:Y:S01]  /*12e30*/  IADD3 R5, R7.reuse, 0x80, RZ ;  /* 0x0000008007057810 */ /* 0x040fe20007ffe0ff */
[----:B------:R-:W-:Y:S01]  /*12e40*/  UISETP.NE.AND UP2, UPT, UR16, URZ, UPT ;  /* 0x0000003f1000728c */ /* 0x000fe2000bf45270 */
[----:B------:R-:W-:Y:S01]  /*12e50*/  IADD3 R4, R7, 0xc0, RZ ;  /* 0x000000c007047810 */ /* 0x000fe20007ffe0ff */
[----:B------:R-:W-:-:S02]  /*12e60*/  ULDC.64 UR4, c[0x0][0x1f0] ;  /* 0x00007c0000047ab9 */ /* 0x000fc40000000a00 */
[----:B------:R-:W-:Y:S02]  /*12e70*/  UIMAD UR4, UR13, UR4, URZ ;  /* 0x000000040d0472a4 */ /* 0x000fe4000f8e023f */
[----:B------:R-:W-:Y:S02]  /*12e80*/  @!UP3 UISETP.NE.AND UP1, UPT, UR16, URZ, UPT ;  /* 0x0000003f1000b28c */ /* 0x000fe4000bf25270 */
[----:B------:R-:W-:Y:S02]  /*12e90*/  @UP4 UMOV UR13, UR8 ;  /* 0x00000008000d4c82 */ /* 0x000fe40008000000 */
[----:B------:R-:W-:Y:S02]  /*12ea0*/  @UP4 UIMAD UR7, UR22, UR7, UR9 ;  /* 0x00000007160742a4 */ /* 0x000fe4000f8e0209 */
[----:B------:R-:W-:Y:S02]  /*12eb0*/  ULDC UR10, c[0x0][0x214] ;  /* 0x00008500000a7ab9 */ /* 0x000fe40000000800 */
[----:B------:R-:W-:-:S02]  /*12ec0*/  @UP3 ULDC UR8, c[0x0][0x210] ;  /* 0x0000840000083ab9 */ /* 0x000fc40000000800 */
[----:B------:R-:W-:Y:S02]  /*12ed0*/  UISETP.EQ.AND UP2, UPT, UR15, URZ, UP2 ;  /* 0x0000003f0f00728c */ /* 0x000fe40009742270 */
[----:B------:R-:W-:Y:S02]  /*12ee0*/  ULDC UR9, c[0x0][0x234] ;  /* 0x00008d0000097ab9 */ /* 0x000fe40000000800 */
[----:B------:R-:W-:Y:S02]  /*12ef0*/  @UP3 UIMAD UR8, UR8, UR10, URZ ;  /* 0x0000000a080832a4 */ /* 0x000fe4000f8e023f */
[----:B------:R-:W-:Y:S02]  /*12f00*/  @!UP3 USEL UR8, UR10, UR9, !UP1 ;  /* 0x000000090a08b287 */ /* 0x000fe4000c800000 */
[----:B------:R-:W-:Y:S02]  /*12f10*/  UISETP.NE.OR UP0, UPT, UR22, -0x1, !UP2 ;  /* 0xffffffff1600788c */ /* 0x000fe4000d705670 */
[----:B------:R-:W-:-:S02]  /*12f20*/  ULDC UR6, c[0x0][0x1c0] ;  /* 0x0000700000067ab9 */ /* 0x000fc40000000800 */
[----:B------:R-:W-:Y:S02]  /*12f30*/  @UP3 UMOV UR20, 0x1 ;  /* 0x0000000100143882 */ /* 0x000fe40000000000 */
[----:B------:R-:W-:Y:S02]  /*12f40*/  @!UP3 UIMAD UR20, UR8, UR6, URZ ;  /* 0x000000060814b2a4 */ /* 0x000fe4000f8e023f */
[----:B------:R-:W-:Y:S02]  /*12f50*/  @!UP4 UMOV UR13, UR18 ;  /* 0x00000012000dcc82 */ /* 0x000fe40008000000 */
[----:B------:R-:W-:Y:S01]  /*12f60*/  @!UP4 UIADD3 UR7, UR19, UR17, URZ ;  /* 0x000000111307c290 */ /* 0x000fe2000fffe03f */
[----:B------:R-:W-:Y:S01]  /*12f70*/  IADD3 R2, P0, R7, UR13, RZ ;  /* 0x0000000d07027c10 */ /* 0x000fe2000ff1e0ff */
[----:B------:R-:W-:Y:S02]  /*12f80*/  UIADD3 UR24, -UR11, UR24, URZ ;  /* 0x000000180b187290 */ /* 0x000fe4000fffe13f */
[----:B------:R-:W-:-:S02]  /*12f90*/  UIMAD UR20, UR14, UR20, URZ ;  /* 0x000000140e1472a4 */ /* 0x000fc4000f8e023f */
[----:B------:R-:W-:Y:S01]  /*12fa0*/  @!UP0 UIMAD UR22, UR14, UR10, URZ ;  /* 0x0000000a0e1682a4 */ /* 0x000fe2000f8e023f */
[----:B------:R-:W-:Y:S01]  /*12fb0*/  LEA.HI.X.SX32 R3, R7, UR7, 0x1, P0 ;  /* 0x0000000707037c11 */ /* 0x000fe200080f0eff */
[----:B------:R-:W-:Y:S01]  /*12fc0*/  USEL UR20, UR20, URZ, !UP2 ;  /* 0x0000003f14147287 */ /* 0x000fe2000d000000 */
[----:B------:R-:W-:Y:S01]  /*12fd0*/  ISETP.GE.AND P0, PT, R14, UR24, PT ;  /* 0x000000180e007c0c */ /* 0x000fe2000bf06270 */
[----:B------:R-:W-:Y:S02]  /*12fe0*/  @UP3 ULDC UR21, c[0x0][0x210] ;  /* 0x0000840000153ab9 */ /* 0x000fe40000000800 */
[----:B------:R-:W-:Y:S01]  /*12ff0*/  @!UP3 UMOV UR21, 0x1 ;  /* 0x000000010015b882 */ /* 0x000fe20000000000 */
[----:B-1----:R-:W-:Y:S01]  /*13000*/  IMAD.WIDE.U32 R12, R12, c[0x0][0x1f0], R2 ;  /* 0x00007c000c0c7a25 */ /* 0x002fe200078e0002 */
[----:B------:R-:W-:Y:S02]  /*13010*/  UIMAD UR8, UR12, UR8, UR20 ;  /* 0x000000080c0872a4 */ /* 0x000fe4000f8e0214 */
[----:B------:R-:W-:-:S02]  /*13020*/  UIMAD UR11, UR11, UR21, URZ ;  /* 0x000000150b0b72a4 */ /* 0x000fc4000f8e023f */
[----:B------:R-:W-:Y:S02]  /*13030*/  @!UP2 UMOV UR28, URZ ;  /* 0x0000003f001cac82 */ /* 0x000fe40008000000 */
[----:B------:R-:W-:Y:S02]  /*13040*/  @UP2 UMOV UR28, UR22 ;  /* 0x00000016001c2c82 */ /* 0x000fe40008000000 */
[----:B------:R-:W-:Y:S02]  /*13050*/  UIMAD UR4, UR12, UR5, UR4 ;  /* 0x000000050c0472a4 */ /* 0x000fe4000f8e0204 */
[----:B------:R-:W-:Y:S02]  /*13060*/  @!UP2 UMOV UR29, URZ ;  /* 0x0000003f001dac82 */ /* 0x000fe40008000000 */
[----:B------:R-:W-:Y:S02]  /*13070*/  USHF.R.S32.HI UR7, URZ, 0x1f, UR8 ;  /* 0x0000001f3f077899 */ /* 0x000fe40008011408 */
[----:B------:R-:W-:Y:S01]  /*13080*/  @UP2 USHF.R.S32.HI UR29, URZ, 0x1f, UR22 ;  /* 0x0000001f3f1d2899 */ /* 0x000fe20008011416 */
[----:B------:R-:W-:Y:S01]  /*13090*/  IADD3 R11, R13, UR4, RZ ;  /* 0x000000040d0b7c10 */ /* 0x000fe2000fffe0ff */
[----:B------:R-:W-:-:S02]  /*130a0*/  USHF.R.S32.HI UR6, URZ, 0x1f, UR11 ;  /* 0x0000001f3f067899 */ /* 0x000fc4000801140b */
        /* <DEDUP_REMOVED lines=18> */
.L_x_333:
[----:B------:R-:W-:Y:S05]  /*131d0*/  BSYNC B0 ;  /* 0x0000000000007941 */ /* 0x000fea0003800000 */
.L_x_332:
        /* <DEDUP_REMOVED lines=22> */
.L_x_335:
[----:B------:R-:W-:Y:S05]  /*13340*/  BSYNC B0 ;  /* 0x0000000000007941 */ /* 0x000fea0003800000 */
.L_x_334:
        /* <DEDUP_REMOVED lines=22> */
.L_x_337:
[----:B------:R-:W-:Y:S05]  /*134b0*/  BSYNC B0 ;  /* 0x0000000000007941 */ /* 0x000fea0003800000 */
.L_x_336:
        /* <DEDUP_REMOVED lines=21> */
.L_x_339:
[----:B------:R-:W-:Y:S05]  /*13610*/  BSYNC B0 ;  /* 0x0000000000007941 */ /* 0x000fea0003800000 */
.L_x_338:
        /* <DEDUP_REMOVED lines=35> */
.L_x_340:
        /* <DEDUP_REMOVED lines=11> */
.L_x_1077:


//--------------------- .text._ZN5flash16flash_fwd_kernelI23Flash_fwd_kernel_traitsILi256ELi64ELi64ELi4ELb0ELb0EN7cutlass6half_tE19Flash_kernel_traitsILi256ELi64ELi64ELi4ES3_EELb1ELb1ELb0ELb0ELb0ELb1ELb0ELb0EEEvNS_16Flash_fwd_paramsE --------------------------
	.section	.text._ZN5flash16flash_fwd_kernelI23Flash_fwd_kernel_traitsILi256ELi64ELi64ELi4ELb0ELb0EN7cutlass6half_tE19Flash_kernel_traitsILi256ELi64ELi64ELi4ES3_EELb1ELb1ELb0ELb0ELb0ELb1ELb0ELb0EEEvNS_16Flash_fwd_paramsE,"ax",@progbits
	.sectioninfo	@"SHI_REGISTERS=255"
	.align	128
        .global         _ZN5flash16flash_fwd_kernelI23Flash_fwd_kernel_traitsILi256ELi64ELi64ELi4ELb0ELb0EN7cutlass6half_tE19Flash_kernel_traitsILi256ELi64ELi64ELi4ES3_EELb1ELb1ELb0ELb0ELb0ELb1ELb0ELb0EEEvNS_16Flash_fwd_paramsE
        .type           _ZN5flash16flash_fwd_kernelI23Flash_fwd_kernel_traitsILi256ELi64ELi64ELi4ELb0ELb0EN7cutlass6half_tE19Flash_kernel_traitsILi256ELi64ELi64ELi4ES3_EELb1ELb1ELb0ELb0ELb0ELb1ELb0ELb0EEEvNS_16Flash_fwd_paramsE,@function
        .size           _ZN5flash16flash_fwd_kernelI23Flash_fwd_kernel_traitsILi256ELi64ELi64ELi4ELb0ELb0EN7cutlass6half_tE19Flash_kernel_traitsILi256ELi64ELi64ELi4ES3_EELb1ELb1ELb0ELb0ELb0ELb1ELb0ELb0EEEvNS_16Flash_fwd_paramsE,(.L_x_1078 - _ZN5flash16flash_fwd_kernelI23Flash_fwd_kernel_traitsILi256ELi64ELi64ELi4ELb0ELb0EN7cutlass6half_tE19Flash_kernel_traitsILi256ELi64ELi64ELi4ES3_EELb1ELb1ELb0ELb0ELb0ELb1ELb0ELb0EEEvNS_16Flash_fwd_paramsE)
        .other          _ZN5flash16flash_fwd_kernelI23Flash_fwd_kernel_traitsILi256ELi64ELi64ELi4ELb0ELb0EN7cutlass6half_tE19Flash_kernel_traitsILi256ELi64ELi64ELi4ES3_EELb1ELb1ELb0ELb0ELb0ELb1ELb0ELb0EEEvNS_16Flash_fwd_paramsE,@"STO_CUDA_ENTRY STV_DEFAULT"
_ZN5flash16flash_fwd_kernelI23Flash_fwd_kernel_traitsILi256ELi64ELi64ELi4ELb0ELb0EN7cutlass6half_tE19Flash_kernel_traitsILi256ELi64ELi64ELi4ES3_EELb1ELb1ELb0ELb0ELb0ELb1ELb0ELb0EEEvNS_16Flash_fwd_paramsE:
.text._ZN5flash16flash_fwd_kernelI23Flash_fwd_kernel_traitsILi256ELi64ELi64ELi4ELb0ELb0EN7cutlass6half_tE19Flash_kernel_traitsILi256ELi64ELi64ELi4ES3_EELb1ELb1ELb0ELb0ELb0ELb1ELb0ELb0EEEvNS_16Flash_fwd_paramsE:
        /* <DEDUP_REMOVED lines=14> */
[----:B------:R3:W4:Y:S02]  /*00e0*/  @P2 LDG.E.64 R4, [R2.64] ;  /* 0x0000001602042981 */ /* 0x000724000c1e1b00 */
[----:B---3--:R-:W-:Y:S01]  /*00f0*/  @P2 IMAD.MOV.U32 R2, RZ, RZ, R7 ;  /* 0x000000ffff022224 */ /* 0x008fe200078e0007 */
[----:B------:R-:W-:-:S06]  /*0100*/  @P2 MOV R3, R8 ;  /* 0x0000000800032202 */ /* 0x000fcc0000000f00 */
[----:B------:R-:W3:Y:S01]  /*0110*/  @P2 LDG.E.64 R2, [R2.64] ;  /* 0x0000001602022981 */ /* 0x000ee2000c1e1b00 */
[----:B------:R-:W5:Y:S01]  /*0120*/  S2UR UR12, SR_CTAID.Y ;  /* 0x00000000000c79c3 */ /* 0x000f620000002600 */
[----:B------:R-:W-:Y:S02]  /*0130*/  UISETP.NE.U32.AND UP1, UPT, URZ, UR4, UPT ;  /* 0x000000043f00728c */ /* 0x000fe4000bf25070 */
[----:B------:R-:W-:Y:S02]  /*0140*/  UISETP.NE.U32.AND UP2, UPT, URZ, UR6, UPT ;  /* 0x000000063f00728c */ /* 0x000fe4000bf45070 */
[----:B------:R-:W-:Y:S02]  /*0150*/  UISETP.NE.AND.EX UP1, UPT, URZ, UR5, UPT, UP1 ;  /* 0x000000053f00728c */ /* 0x000fe4000bf25310 */
[----:B------:R-:W-:Y:S01]  /*0160*/  UISETP.NE.AND.EX UP2, UPT, URZ, UR7, UPT, UP2 ;  /* 0x000000073f00728c */ /* 0x000fe2000bf45320 */
[----:B------:R-:W1:Y:S01]  /*0170*/  S2UR UR9, SR_CTAID.Z ;  /* 0x00000000000979c3 */ /* 0x000e620000002700 */
[----:B------:R-:W-:-:S02]  /*0180*/  ULDC.U8 UR6, c[0x0][0x312] ;  /* 0x0000c48000067ab9 */ /* 0x000fc40000000000 */
[----:B------:R-:W-:Y:S02]  /*0190*/  ULDC.64 UR4, c[0x0][0x248] ;  /* 0x0000920000047ab9 */ /* 0x000fe40000000a00 */
[----:B------:R-:W-:Y:S01]  /*01a0*/  UISETP.NE.AND UP3, UPT, UR6, URZ, UPT ;  /* 0x0000003f0600728c */ /* 0x000fe2000bf65270 */
[----:B------:R-:W-:Y:S01]  /*01b0*/  PLOP3.LUT P0, PT, PT, PT, UP2, 0x80, 0x0 ;  /* 0x000000000000781c */ /* 0x000fe20003f0f028 */
[----:B------:R-:W-:Y:S02]  /*01c0*/  UISETP.EQ.U32.AND UP0, UPT, URZ, UR4, UPT ;  /* 0x000000043f00728c */ /* 0x000fe4000bf02070 */
[----:B------:R-:W-:Y:S02]  /*01d0*/  UMOV UR7, 0x4 ;  /* 0x0000000400077882 */ /* 0x000fe40000000000 */
[----:B------:R-:W-:Y:S02]  /*01e0*/  ULDC.64 UR14, c[0x0][0x240] ;  /* 0x00009000000e7ab9 */ /* 0x000fe40000000a00 */
[----:B------:R-:W-:-:S02]  /*01f0*/  UISETP.EQ.OR.EX UP0, UPT, URZ, UR5, !UP3, UP0 ;  /* 0x000000053f00728c */ /* 0x000fc4000df02700 */
[----:B-----5:R-:W-:Y:S02]  /*0200*/  UIMAD.WIDE UR14, UR12, UR7, UR14 ;  /* 0x000000070c0e72a5 */ /* 0x020fe4000f8e020e */
[----:B-1----:R-:W-:-:S06]  /*0210*/  ULOP3.LUT UR8, UR9, UR10, UR12, 0xfe, !UPT ;  /* 0x0000000a09087292 */ /* 0x002fcc000f8efe0c */
[----:B--2---:R-:W-:Y:S01]  /*0220*/  LOP3.LUT P3, RZ, R112, UR8, RZ, 0xfc, !PT ;  /* 0x0000000870ff7c12 */ /* 0x004fe2000f86fcff */
[----:B------:R-:W-:Y:S02]  /*0230*/  ULDC.64 UR4, c[0x0][0x248] ;  /* 0x0000920000047ab9 */ /* 0x000fe40000000a00 */
[----:B------:R-:W-:-:S10]  /*0240*/  UIMAD.WIDE UR4, UR12, UR7, UR4 ;  /* 0x000000070c0472a5 */ /* 0x000fd4000f8e0204 */
[----:B------:R-:W-:Y:S02]  /*0250*/  @!P3 IMAD.MOV.U32 R10, RZ, RZ, c[0x0][0x308] ;  /* 0x0000c200ff0ab624 */ /* 0x000fe400078e00ff */
[----:B------:R-:W-:Y:S01]  /*0260*/  @!P3 IMAD.MOV.U32 R11, RZ, RZ, c[0x0][0x30c] ;  /* 0x0000c300ff0bb624 */ /* 0x000fe200078e00ff */
[----:B----4-:R-:W1:Y:S08]  /*0270*/  @P2 R2UR UR24, R4 ;  /* 0x00000000041823c2 */ /* 0x010e7000000e0000 */
[----:B------:R-:W2:Y:S01]  /*0280*/  @P2 R2UR UR25, R5 ;  /* 0x00000000051923c2 */ /* 0x000ea200000e0000 */
[----:B-1----:R-:W-:Y:S01]  /*0290*/  IMAD.U32 R4, RZ, RZ, UR24 ;  /* 0x00000018ff047e24 */ /* 0x002fe2000f8e00ff */
[----:B---3--:R-:W-:Y:S01]  /*02a0*/  @P2 IADD3 R7, P1, R2, c[0x0][0x300], RZ ;  /* 0x0000c00002072a10 */ /* 0x008fe20007f3e0ff */
[----:B------:R-:W-:Y:S01]  /*02b0*/  IMAD.U32 R2, RZ, RZ, UR14 ;  /* 0x0000000eff027e24 */ /* 0x000fe2000f8e00ff */
[----:B--2---:R-:W-:-:S03]  /*02c0*/  MOV R5, UR25 ;  /* 0x0000001900057c02 */ /* 0x004fc60008000f00 */
[----:B------:R-:W-:Y:S01]  /*02d0*/  @P2 IMAD.X R8, RZ, RZ, R3, P1 ;  /* 0x000000ffff082224 */ /* 0x000fe200008e0603 */
[----:B------:R-:W-:Y:S01]  /*02e0*/  PLOP3.LUT P2, PT, PT, PT, UP0, 0x80, 0x0 ;  /* 0x000000000000781c */ /* 0x000fe20003f4f008 */
[----:B------:R1:W-:Y:S01]  /*02f0*/  @!P3 STG.E.64 [R10.64], R4 ;  /* 0x000000040a00b986 */ /* 0x0003e2000c101b16 */
[----:B------:R-:W-:Y:S01]  /*0300*/  IMAD.U32 R3, RZ, RZ, UR15 ;  /* 0x0000000fff037e24 */ /* 0x000fe2000f8e00ff */
[----:B------:R-:W-:Y:S01]  /*0310*/  ULDC.64 UR14, c[0x0][0x250] ;  /* 0x00009400000e7ab9 */ /* 0x000fe20000000a00 */
[----:B------:R-:W-:Y:S01]  /*0320*/  PLOP3.LUT P1, PT, PT, PT, UP1, 0x80, 0x0 ;  /* 0x000000000000781c */ /* 0x000fe20003f2f018 */
[----:B------:R-:W-:Y:S01]  /*0330*/  @UP1 UIMAD.WIDE UR14, UR12, UR7, UR14 ;  /* 0x000000070c0e12a5 */ /* 0x000fe2000f8e020e */
[----:B-1----:R-:W-:Y:S01]  /*0340*/  @!P3 MOV R4, R7 ;  /* 0x000000070004b202 */ /* 0x002fe20000000f00 */
[----:B------:R-:W-:-:S05]  /*0350*/  @!P3 IMAD.MOV.U32 R5, RZ, RZ, R8 ;  /* 0x000000ffff05b224 */ /* 0x000fca00078e0008 */
[----:B------:R1:W-:Y:S04]  /*0360*/  @!P3 STG.E.64 [R10.64+0x8], R4 ;  /* 0x000008040a00b986 */ /* 0x0003e8000c101b16 */
[----:B------:R2:W3:Y:S04]  /*0370*/  @P0 LDG.E R9, [R2.64] ;  /* 0x0000001602090981 */ /* 0x0004e8000c1e1900 */
[----:B------:R2:W4:Y:S01]  /*0380*/  @P0 LDG.E R6, [R2.64+0x4] ;  /* 0x0000041602060981 */ /* 0x000522000c1e1900 */
[----:B-1----:R-:W-:Y:S02]  /*0390*/  IMAD.U32 R4, RZ, RZ, UR14 ;  /* 0x0000000eff047e24 */ /* 0x002fe4000f8e00ff */
[----:B------:R-:W-:Y:S01]  /*03a0*/  IMAD.U32 R5, RZ, RZ, UR15 ;  /* 0x0000000fff057e24 */ /* 0x000fe2000f8e00ff */
[----:B--2---:R-:W-:Y:S01]  /*03b0*/  MOV R2, UR4 ;  /* 0x0000000400027c02 */ /* 0x004fe20008000f00 */
[----:B------:R-:W-:-:S03]  /*03c0*/  IMAD.U32 R3, RZ, RZ, UR5 ;  /* 0x00000005ff037e24 */ /* 0x000fc6000f8e00ff */
[----:B------:R-:W2:Y:S04]  /*03d0*/  @P1 LDG.E R4, [R4.64] ;  /* 0x0000001604041981 */ /* 0x000ea8000c1e1900 */
[----:B------:R-:W5:Y:S01]  /*03e0*/  @!P2 LDG.E R0, [R2.64] ;  /* 0x000000160200a981 */ /* 0x000f62000c1e1900 */
[----:B------:R-:W-:Y:S01]  /*03f0*/  SHF.R.S32.HI R26, RZ, 0x1f, R112 ;  /* 0x0000001fff1a7819 */ /* 0x000fe20000011470 */
[----:B------:R-:W-:Y:S02]  /*0400*/  UMOV UR14, 0xffffffff ;  /* 0xffffffff000e7882 */ /* 0x000fe40000000000 */
[----:B------:R-:W-:Y:S01]  /*0410*/  UMOV UR19, 0xffffffff ;  /* 0xffffffff00137882 */ /* 0x000fe20000000000 */
[----:B------:R-:W-:Y:S01]  /*0420*/  LEA.HI R27, R26, R112, RZ, 0x5 ;  /* 0x000000701a1b7211 */ /* 0x000fe200078f28ff */
[----:B------:R-:W-:-:S02]  /*0430*/  ULDC UR4, c[0x0][0x1c0] ;  /* 0x0000700000047ab9 */ /* 0x000fc40000000800 */
[----:B------:R-:W-:Y:S02]  /*0440*/  UIMAD UR4, UR12, UR4, UR9 ;  /* 0x000000040c0472a4 */ /* 0x000fe4000f8e0209 */
[----:B------:R-:W-:Y:S02]  /*0450*/  UMOV UR13, URZ ;  /* 0x0000003f000d7c82 */ /* 0x000fe40008000000 */
[----:B------:R-:W-:-:S04]  /*0460*/  USHF.L.U32 UR5, UR4, 0x5, URZ ;  /* 0x0000000504057899 */ /* 0x000fc8000800063f */
[----:B------:R-:W-:Y:S01]  /*0470*/  USHF.R.S32.HI UR4, URZ, 0x1f, UR5 ;  /* 0x0000001f3f047899 */ /* 0x000fe20008011405 */
[----:B---3--:R-:W1:Y:S08]  /*0480*/  @P0 R2UR UR19, R9 ;  /* 0x00000000091303c2 */ /* 0x008e7000000e0000 */
[----:B----4-:R-:W1:Y:S08]  /*0490*/  @P0 R2UR UR20, R6 ;  /* 0x00000000061403c2 */ /* 0x010e7000000e0000 */
[----:B--2---:R2:W3:Y:S01]  /*04a0*/  @P1 R2UR UR13, R4 ;  /* 0x00000000040d13c2 */ /* 0x0044e200000e0000 */
[----:B-1----:R-:W-:-:S07]  /*04b0*/  @UP2 UIADD3 UR20, UR20, -UR19, URZ ;  /* 0x8000001314142290 */ /* 0x002fce000fffe03f */
[----:B-----5:R1:W4:Y:S01]  /*04c0*/  @!P2 R2UR UR14, R0 ;  /* 0x00000000000ea3c2 */ /* 0x02032200000e0000 */
[----:B------:R-:W-:Y:S01]  /*04d0*/  ISETP.NE.U32.AND P2, PT, RZ, c[0x0][0x248], PT ;  /* 0x00009200ff007a0c */ /* 0x000fe20003f45070 */
[----:B------:R-:W-:-:S03]  /*04e0*/  @!UP2 ULDC UR20, c[0x0][0x214] ;  /* 0x000085000014aab9 */ /* 0x000fc60000000800 */
[----:B------:R-:W-:Y:S02]  /*04f0*/  ISETP.NE.AND.EX P2, PT, RZ, c[0x0][0x24c], PT, P2 ;  /* 0x00009300ff007a0c */ /* 0x000fe40003f45320 */
[----:B-1----:R-:W-:-:S05]  /*0500*/  LOP3.LUT R0, R27, 0xffffffe0, RZ, 0xc0, !PT ;  /* 0xffffffe01b007812 */ /* 0x002fca00078ec0ff */
[----:B------:R-:W-:-:S05]  /*0510*/  IMAD.IADD R108, R112, 0x1, -R0 ;  /* 0x00000001706c7824 */ /* 0x000fca00078e0a00 */
[--C-:B------:R-:W-:Y:S02]  /*0520*/  IADD3 R121, P1, P0, R7, UR5, R108.reuse ;  /* 0x0000000507797c10 */ /* 0x100fe4000f83e06c */
[----:B------:R-:W-:-:S03]  /*0530*/  SHF.R.S32.HI R0, RZ, 0x1f, R108 ;  /* 0x0000001fff007819 */ /* 0x000fc6000001146c */
[----:B------:R2:W-:Y:S01]  /*0540*/  STL [R1+0x8], R121 ;  /* 0x0000087901007387 */ /* 0x0005e20000100800 */
[----:B------:R-:W-:Y:S01]  /*0550*/  IADD3.X R116, R8, UR4, R0, P1, P0 ;  /* 0x0000000408747c10 */ /* 0x000fe20008fe0400 */
[----:B--234-:R-:W-:Y:S05]  /*0560*/  @!P2 BRA `(.L_x_341) ;  /* 0x000000700000a947 */ /* 0x01cfea0003800000 */
[----:B------:R-:W-:-:S13]  /*0570*/  PLOP3.LUT P0, PT, PT, PT, UP3, 0x80, 0x0 ;  /* 0x000000000000781c */ /* 0x000fda0003f0f038 */
[----:B------:R-:W2:Y:S04]  /*0580*/  @P0 LDG.E R0, [R2.64+0x4] ;  /* 0x0000041602000981 */ /* 0x000ea8000c1e1900 */
[----:B------:R-:W3:Y:S01]  /*0590*/  @!P0 LDG.E R2, [R2.64] ;  /* 0x0000001602028981 */ /* 0x000ee2000c1e1900 */
[----:B--2---:R-:W1:Y:S02]  /*05a0*/  @P0 R2UR UR6, R0 ;  /* 0x00000000000603c2 */ /* 0x004e6400000e0000 */
[----:B-1----:R-:W-:-:S11]  /*05b0*/  @UP3 UIADD3 UR6, UR6, -UR14, URZ ;  /* 0x8000000e06063290 */ /* 0x002fd6000fffe03f */
[----:B---3--:R1:W2:Y:S02]  /*05c0*/  @!P0 R2UR UR6, R2 ;  /* 0x00000000020683c2 */ /* 0x0082a400000e0000 */
[----:B-12---:R-:W-:Y:S05]  /*05d0*/  BRA `(.L_x_342) ;  /* 0x0000001000007947 */ /* 0x006fea0003800000 */
.L_x_341:
[----:B------:R-:W-:Y:S02]  /*05e0*/  ULDC UR6, c[0x0][0x218] ;  /* 0x0000860000067ab9 */ /* 0x000fe40000000800 */
.L_x_342:
        /* <DEDUP_REMOVED lines=36> */
[----:B------:R-:W-:Y:S01]  /*0830*/  UISETP.NE.AND UP1, UPT, UR19, -0x1, UPT ;  /* 0xffffffff1300788c */ /* 0x000fe2000bf25270 */
[----:B------:R-:W1:Y:S01]  /*0840*/  LDC.U8 R111, c[0x0][0x2d8] ;  /* 0x0000b600ff6f7b82 */ /* 0x000e620000000000 */
        /* <DEDUP_REMOVED lines=19> */
[----:B-1----:R-:W-:Y:S02]  /*0980*/  USHF.R.S32.HI UR15, URZ, 0x1f, UR13 ;  /* 0x0000001f3f0f7899 */ /* 0x002fe4000801140d */
        /* <DEDUP_REMOVED lines=11> */
.L_x_344:
[----:B-1----:R-:W-:Y:S01]  /*0a40*/  IABS R0, c[0x0][0x1c8] ;  /* 0x0000720000007a13 */ /* 0x002fe20000000000 */
[----:B------:R-:W1:Y:S01]  /*0a50*/  S2R R5, SR_CTAID.Z ;  /* 0x0000000000057919 */ /* 0x000e620000002700 */
[----:B------:R-:W-:Y:S02]  /*0a60*/  ULDC UR4, c[0x0][0x1c8] ;  /* 0x0000720000047ab9 */ /* 0x000fe40000000800 */
[----:B------:R-:W-:Y:S01]  /*0a70*/  ULOP3.LUT UR4, UR9, UR4, URZ, 0x3c, !UPT ;  /* 0x0000000409047292 */ /* 0x000fe2000f8e3c3f */
[----:B------:R-:W-:Y:S01]  /*0a80*/  IMAD.MOV.U32 R4, RZ, RZ, R0 ;  /* 0x000000ffff047224 */ /* 0x000fe200078e0000 */
[----:B------:R-:W-:-:S03]  /*0a90*/  @UP0 UIADD3 UR14, UR13, UR14, URZ ;  /* 0x0000000e0d0e0290 */ /* 0x000fc6000fffe03f */
[----:B------:R-:W2:Y:S01]  /*0aa0*/  I2F.RP R2, R4 ;  /* 0x0000000400027306 */ /* 0x000ea20000209400 */
[----:B------:R-:W-:Y:S01]  /*0ab0*/  ISETP.LE.AND P1, PT, RZ, UR4, PT ;  /* 0x00000004ff007c0c */ /* 0x000fe2000bf23270 */
[----:B------:R-:W-:Y:S02]  /*0ac0*/  ULDC.64 UR4, c[0x0][0x1a0] ;  /* 0x0000680000047ab9 */ /* 0x000fe40000000a00 */
[----:B------:R-:W-:-:S04]  /*0ad0*/  @UP0 UIMAD.WIDE.U32 UR26, UR14, UR4, URZ ;  /* 0x000000040e1a02a5 */ /* 0x000fc8000f8e003f */
[----:B------:R-:W-:Y:S02]  /*0ae0*/  @UP0 UIMAD UR15, UR14, UR5, UR27 ;  /* 0x000000050e0f02a4 */ /* 0x000fe4000f8e021b */
[----:B------:R-:W-:Y:S01]  /*0af0*/  USHF.R.S32.HI UR14, URZ, 0x1f, UR9 ;  /* 0x0000001f3f0e7899 */ /* 0x000fe20008011409 */
[----:B--2---:R-:W2:Y:S01]  /*0b00*/  MUFU.RCP R2, R2 ;  /* 0x0000000200027308 */ /* 0x004ea20000001000 */
[----:B-1----:R-:W-:Y:S02]  /*0b10*/  IABS R5, R5 ;  /* 0x0000000500057213 */ /* 0x002fe40000000000 */
[----:B--2---:R-:W-:-:S05]  /*0b20*/  IADD3 R2, R2, 0xffffffe, RZ ;  /* 0x0ffffffe02027810 */ /* 0x004fca0007ffe0ff */
[----:B------:R-:W1:Y:S02]  /*0b30*/  F2I.FTZ.U32.TRUNC.NTZ R3, R2 ;  /* 0x0000000200037305 */ /* 0x000e64000021f000 */
[----:B-1----:R-:W-:Y:S02]  /*0b40*/  IMAD.MOV R0, RZ, RZ, -R3 ;  /* 0x000000ffff007224 */ /* 0x002fe400078e0a03 */
[----:B------:R-:W-:Y:S02]  /*0b50*/  IMAD.MOV.U32 R2, RZ, RZ, RZ ;  /* 0x000000ffff027224 */ /* 0x000fe400078e00ff */
[----:B------:R-:W-:-:S04]  /*0b60*/  IMAD R0, R0, R4, RZ ;  /* 0x0000000400007224 */ /* 0x000fc800078e02ff */
[----:B------:R-:W-:-:S04]  /*0b70*/  IMAD.HI.U32 R0, R3, R0, R2 ;  /* 0x0000000003007227 */ /* 0x000fc800078e0002 */
[----:B------:R-:W-:-:S04]  /*0b80*/  IMAD.MOV.U32 R3, RZ, RZ, R5 ;  /* 0x000000ffff037224 */ /* 0x000fc800078e0005 */
[----:B------:R-:W-:-:S05]  /*0b90*/  IMAD.HI.U32 R0, R0, R3, RZ ;  /* 0x0000000300007227 */ /* 0x000fca00078e00ff */
[----:B------:R-:W-:-:S05]  /*0ba0*/  IADD3 R2, -R0, RZ, RZ ;  /* 0x000000ff00027210 */ /* 0x000fca0007ffe1ff */
[----:B------:R-:W-:-:S05]  /*0bb0*/  IMAD R2, R4, R2, R3 ;  /* 0x0000000204027224 */ /* 0x000fca00078e0203 */
[----:B------:R-:W-:-:S13]  /*0bc0*/  ISETP.GT.U32.AND P2, PT, R4, R2, PT ;  /* 0x000000020400720c */ /* 0x000fda0003f44070 */
[----:B------:R-:W-:Y:S01]  /*0bd0*/  @!P2 IMAD.IADD R2, R2, 0x1, -R4 ;  /* 0x000000010202a824 */ /* 0x000fe200078e0a04 */
[----:B------:R-:W-:Y:S02]  /*0be0*/  @!P2 IADD3 R0, R0, 0x1, RZ ;  /* 0x000000010000a810 */ /* 0x000fe40007ffe0ff */
[----:B------:R-:W-:Y:S02]  /*0bf0*/  ISETP.NE.AND P2, PT, RZ, c[0x0][0x1c8], PT ;  /* 0x00007200ff007a0c */ /* 0x000fe40003f45270 */
[----:B------:R-:W-:-:S13]  /*0c00*/  ISETP.GE.U32.AND P3, PT, R2, R4, PT ;  /* 0x000000040200720c */ /* 0x000fda0003f66070 */
[----:B------:R-:W-:-:S05]  /*0c10*/  @P3 IADD3 R0, R0, 0x1, RZ ;  /* 0x0000000100003810 */ /* 0x000fca0007ffe0ff */
[----:B------:R-:W-:-:S05]  /*0c20*/  IMAD.MOV.U32 R20, RZ, RZ, R0 ;  /* 0x000000ffff147224 */ /* 0x000fca00078e0000 */
[----:B------:R-:W-:Y:S02]  /*0c30*/  @!P1 IADD3 R20, -R20, RZ, RZ ;  /* 0x000000ff14149210 */ /* 0x000fe40007ffe1ff */
        /* <DEDUP_REMOVED lines=14> */
.L_x_345:
[-C--:B------:R-:W-:Y:S01]  /*0d20*/  LEA.HI R2, R26, R112.reuse, RZ, 0x3 ;  /* 0x000000701a027211 */ /* 0x080fe200078f18ff */
[----:B------:R-:W1:Y:S01]  /*0d30*/  S2R R114, SR_CTAID.X ;  /* 0x0000000000727919 */ /* 0x000e620000002500 */
[----:B------:R-:W-:Y:S01]  /*0d40*/  UIADD3 UR18, -UR10, UR20, URZ ;  /* 0x000000140a127290 */ /* 0x000fe2000fffe13f */
[----:B------:R-:W-:Y:S01]  /*0d50*/  IMAD.MOV.U32 R118, RZ, RZ, c[0x0][0x198] ;  /* 0x00006600ff767624 */ /* 0x000fe200078e00ff */
[----:B------:R-:W-:Y:S01]  /*0d60*/  LOP3.LUT R0, R2, 0xfffffff8, RZ, 0xc0, !PT ;  /* 0xfffffff802007812 */ /* 0x000fe200078ec0ff */
[----:B------:R-:W2:Y:S01]  /*0d70*/  S2R R6, SR_CTAID.Z ;  /* 0x0000000000067919 */ /* 0x000ea20000002700 */
[----:B------:R-:W-:Y:S01]  /*0d80*/  SHF.R.S32.HI R2, RZ, 0x3, R2 ;  /* 0x00000003ff027819 */ /* 0x000fe20000011402 */
[----:B------:R-:W-:Y:S01]  /*0d90*/  ULDC.64 UR4, c[0x0][0x1a8] ;  /* 0x00006a0000047ab9 */ /* 0x000fe20000000a00 */
[----:B------:R-:W-:Y:S01]  /*0da0*/  IMAD.SHL.U32 R120, R118, 0x40, RZ ;  /* 0x0000004076787824 */ /* 0x000fe200078e00ff */
[----:B------:R-:W-:Y:S01]  /*0db0*/  UIMAD UR4, UR14, UR4, URZ ;  /* 0x000000040e0472a4 */ /* 0x000fe2000f8e023f */
[----:B------:R-:W-:Y:S01]  /*0dc0*/  IMAD.IADD R25, R112, 0x1, -R0 ;  /* 0x0000000170197824 */ /* 0x000fe200078e0a00 */
[C---:B------:R-:W-:Y:S01]  /*0dd0*/  IADD3 R22, R2.reuse, 0x10, RZ ;  /* 0x0000001002167810 */ /* 0x040fe20007ffe0ff */
[----:B------:R-:W-:Y:S01]  /*0de0*/  IMAD.MOV.U32 R119, RZ, RZ, c[0x0][0x19c] ;  /* 0x00006700ff777624 */ /* 0x000fe200078e00ff */
[----:B------:R-:W-:Y:S01]  /*0df0*/  IADD3 R24, R2, 0x20, RZ ;  /* 0x0000002002187810 */ /* 0x000fe20007ffe0ff */
[----:B------:R-:W-:Y:S01]  /*0e00*/  IMAD.SHL.U32 R32, R25, 0x8, RZ ;  /* 0x0000000819207824 */ /* 0x000fe200078e00ff */
[----:B------:R-:W-:Y:S01]  /*0e10*/  ISETP.GE.AND P2, PT, R22, UR18, PT ;  /* 0x0000001216007c0c */ /* 0x000fe2000bf46270 */
[----:B------:R-:W-:Y:S01]  /*0e20*/  UIMAD UR4, UR9, UR5, UR4 ;  /* 0x00000005090472a4 */ /* 0x000fe2000f8e0204 */
[----:B------:R-:W-:Y:S01]  /*0e30*/  IADD3 R28, R2, 0x30, RZ ;  /* 0x00000030021c7810 */ /* 0x000fe20007ffe0ff */
[----:B------:R-:W-:Y:S01]  /*0e40*/  UISETP.GE.AND UP0, UPT, UR21, 0x2, UPT ;  /* 0x000000021500788c */ /* 0x000fe2000bf06270 */
[----:B------:R-:W-:Y:S01]  /*0e50*/  SHF.R.S32.HI R33, RZ, 0x1f, R32 ;  /* 0x0000001fff217819 */ /* 0x000fe20000011420 */
[----:B------:R-:W-:Y:S01]  /*0e60*/  UIADD3 UR17, UR25, 0x646e171e, URZ ;  /* 0x646e171e19117890 */ /* 0x000fe2000fffe03f */
[----:B------:R-:W-:Y:S01]  /*0e70*/  IADD3 R4, P0, R32, UR6, RZ ;  /* 0x0000000620047c10 */ /* 0x000fe2000ff1e0ff */
[----:B------:R-:W-:Y:S01]  /*0e80*/  UIADD3 UR6, UR21, -0x1, URZ ;  /* 0xffffffff15067890 */ /* 0x000fe2000fffe03f */
[--C-:B------:R-:W-:Y:S01]  /*0e90*/  SHF.R.S32.HI R3, RZ, 0x1f, R2.reuse ;  /* 0x0000001fff037819 */ /* 0x100fe20000011402 */
[----:B------:R-:W-:Y:S01]  /*0ea0*/  STL.64 [R1+0x38], R32 ;  /* 0x0000382001007387 */ /* 0x000fe20000100a00 */
[----:B------:R-:W-:Y:S01]  /*0eb0*/  IADD3.X R5, R33, UR8, RZ, P0, !PT ;  /* 0x0000000821057c10 */ /* 0x000fe200087fe4ff */
[----:B------:R-:W-:Y:S01]  /*0ec0*/  USHF.R.S32.HI UR8, URZ, 0x1f, UR6 ;  /* 0x0000001f3f087899 */ /* 0x000fe20008011406 */
[----:B------:R-:W-:Y:S01]  /*0ed0*/  ISETP.GE.AND P1, PT, R24, UR18, PT ;  /* 0x0000001218007c0c */ /* 0x000fe2000bf26270 */
[----:B-1----:R-:W-:Y:S01]  /*0ee0*/  IMAD.WIDE R34, R114, 0x40, R2 ;  /* 0x0000004072227825 */ /* 0x002fe200078e0202 */
[----:B------:R-:W-:Y:S01]  /*0ef0*/  ISETP.GE.AND P0, PT, R28, UR18, PT ;  /* 0x000000121c007c0c */ /* 0x000fe2000bf06270 */
[----:B------:R-:W-:Y:S01]  /*0f00*/  STL [R1+0x4c], R28 ;  /* 0x00004c1c01007387 */ /* 0x000fe20000100800 */
[----:B------:R-:W-:Y:S01]  /*0f10*/  ISETP.GE.AND P3, PT, R2, UR18, PT ;  /* 0x0000001202007c0c */ /* 0x000fe2000bf66270 */
[----:B--2---:R-:W-:Y:S01]  /*0f20*/  IMAD.WIDE.U32 R4, R6, c[0x0][0x1a8], R4 ;  /* 0x00006a0006047a25 */ /* 0x004fe200078e0004 */
[----:B------:R-:W-:Y:S01]  /*0f30*/  @!P2 IADD3 R16, P5, R34, 0x10, RZ ;  /* 0x000000102210a810 */ /* 0x000fe20007fbe0ff */
[----:B------:R-:W-:Y:S01]  /*0f40*/  STL.64 [R1+0x20], R34 ;  /* 0x0000202201007387 */ /* 0x000fe20000100a00 */
[----:B------:R-:W-:Y:S01]  /*0f50*/  LEA.HI R235, R26, R112, RZ, 0x6 ;  /* 0x000000701aeb7211 */ /* 0x000fe200078f30ff */
[----:B------:R-:W-:Y:S01]  /*0f60*/  IMAD R0, R3, c[0x0][0x198], RZ ;  /* 0x0000660003007a24 */ /* 0x000fe200078e02ff */
[----:B------:R-:W-:Y:S01]  /*0f70*/  IADD3 R5, R5, UR4, RZ ;  /* 0x0000000405057c10 */ /* 0x000fe2000fffe0ff */
[----:B------:R-:W-:Y:S01]  /*0f80*/  IMAD.WIDE.U32 R6, R2, c[0x0][0x198], R32 ;  /* 0x0000660002067a25 */ /* 0x000fe200078e0020 */
[----:B------:R-:W-:Y:S01]  /*0f90*/  ULDC.64 UR4, c[0x0][0x1a0] ;  /* 0x0000680000047ab9 */ /* 0x000fe20000000a00 */
[----:B------:R-:W-:Y:S01]  /*0fa0*/  @!P1 IADD3 R12, P6, R34, 0x20, RZ ;  /* 0x00000020220c9810 */ /* 0x000fe20007fde0ff */
[----:B------:R-:W-:Y:S01]  /*0fb0*/  UIMAD.WIDE.U32 UR12, UR6, UR4, URZ ;  /* 0x00000004060c72a5 */ /* 0x000fe2000f8e003f */
[----:B------:R-:W-:Y:S01]  /*0fc0*/  IMAD R0, R2, c[0x0][0x19c], R0 ;  /* 0x0000670002007a24 */ /* 0x000fe200078e0200 */
[----:B------:R-:W-:Y:S01]  /*0fd0*/  IADD3 R18, P4, R6, UR16, RZ ;  /* 0x0000001006127c10 */ /* 0x000fe2000ff9e0ff */
[--C-:B------:R-:W-:Y:S01]  /*0fe0*/  @!P2 IMAD.X R13, RZ, RZ, R35.reuse, P5 ;  /* 0x000000ffff0da224 */ /* 0x100fe200028e0623 */
[----:B------:R-:W-:Y:S01]  /*0ff0*/  @!P0 IADD3 R21, P5, R34, 0x30, RZ ;  /* 0x0000003022158810 */ /* 0x000fe20007fbe0ff */
[--C-:B------:R-:W-:Y:S01]  /*1000*/  @!P1 IMAD.X R10, RZ, RZ, R35.reuse, P6 ;  /* 0x000000ffff0a9224 */ /* 0x100fe200030e0623 */
[----:B------:R-:W-:Y:S01]  /*1010*/  IADD3.X R19, R7, UR7, R0, P4, !PT ;  /* 0x0000000707137c10 */ /* 0x000fe2000a7fe400 */
[----:B------:R-:W-:Y:S01]  /*1020*/  @!P3 IMAD R0, R35, c[0x0][0x190], RZ ;  /* 0x000064002300ba24 */ /* 0x000fe200078e02ff */
[----:B------:R-:W-:Y:S01]  /*1030*/  UIMAD UR7, UR6, -0x40, UR11 ;  /* 0xffffffc0060778a4 */ /* 0x000fe2000f8e020b */
[----:B------:R-:W-:Y:S01]  /*1040*/  @!P0 IMAD.X R11, RZ, RZ, R35, P5 ;  /* 0x000000ffff0b8224 */ /* 0x000fe200028e0623 */
[----:B------:R-:W-:Y:S01]  /*1050*/  UIMAD UR4, UR8, UR4, URZ ;  /* 0x00000004080472a4 */ /* 0x000fe2000f8e023f */
[----:B------:R-:W-:Y:S01]  /*1060*/  @!P2 IMAD R13, R13, c[0x0][0x190], RZ ;  /* 0x000064000d0daa24 */ /* 0x000fe200078e02ff */
[----:B------:R-:W-:Y:S01]  /*1070*/  SHF.R.S32.HI R113, RZ, 0x5, R27 ;  /* 0x00000005ff717819 */ /* 0x000fe2000001141b */
[----:B------:R-:W-:Y:S01]  /*1080*/  @!P2 IMAD.MOV.U32 R8, RZ, RZ, R4 ;  /* 0x000000ffff08a224 */ /* 0x000fe200078e0004 */
[----:B------:R-:W-:Y:S01]  /*1090*/  UIMAD UR4, UR6, UR5, UR4 ;  /* 0x00000005060472a4 */ /* 0x000fe2000f8e0204 */
[----:B------:R-:W-:-:S02]  /*10a0*/  @!P2 IMAD.MOV.U32 R9, RZ, RZ, R5 ;  /* 0x000000ffff09a224 */ /* 0x000fc400078e0005 */
[--C-:B------:R-:W-:Y:S01]  /*10b0*/  @!P1 IMAD.MOV.U32 R6, RZ, RZ, R4.reuse ;  /* 0x000000ffff069224 */ /* 0x100fe200078e0004 */
[----:B------:R-:W-:Y:S01]  /*10c0*/  UIADD3 UR4, UR13, UR4, URZ ;  /* 0x000000040d047290 */ /* 0x000fe2000fffe03f */
[--C-:B------:R-:W-:Y:S02]  /*10d0*/  @!P1 IMAD.MOV.U32 R7, RZ, RZ, R5.reuse ;  /* 0x000000ffff079224 */ /* 0x100fe400078e0005 */
[----:B------:R-:W-:Y:S02]  /*10e0*/  @!P0 IMAD.MOV.U32 R14, RZ, RZ, R4 ;  /* 0x000000ffff0e8224 */ /* 0x000fe400078e0004 */
[----:B------:R-:W-:Y:S02]  /*10f0*/  @!P0 IMAD.MOV.U32 R15, RZ, RZ, R5 ;  /* 0x000000ffff0f8224 */ /* 0x000fe400078e0005 */
[----:B------:R-:W-:Y:S02]  /*1100*/  @!P3 IMAD R0, R34, c[0x0][0x194], R0 ;  /* 0x000065002200ba24 */ /* 0x000fe400078e0200 */
[----:B------:R-:W-:-:S02]  /*1110*/  @!P1 IMAD R10, R10, c[0x0][0x190], RZ ;  /* 0x000064000a0a9a24 */ /* 0x000fc400078e02ff */
[----:B------:R-:W-:-:S04]  /*1120*/  @!P3 IMAD.WIDE.U32 R4, R34, c[0x0][0x190], R4 ;  /* 0x000064002204ba25 */ /* 0x000fc800078e0004 */
[----:B------:R-:W-:Y:S02]  /*1130*/  @!P0 IMAD R23, R11, c[0x0][0x190], RZ ;  /* 0x000064000b178a24 */ /* 0x000fe400078e02ff */
[C---:B------:R-:W-:Y:S02]  /*1140*/  @!P2 IMAD R11, R16.reuse, c[0x0][0x194], R13 ;  /* 0x00006500100baa24 */ /* 0x040fe400078e020d */
[----:B------:R-:W-:-:S04]  /*1150*/  @!P2 IMAD.WIDE.U32 R16, R16, c[0x0][0x190], R8 ;  /* 0x000064001010aa25 */ /* 0x000fc800078e0008 */
[----:B------:R-:W-:Y:S01]  /*1160*/  @!P1 IMAD R9, R12, c[0x0][0x194], R10 ;  /* 0x000065000c099a24 */ /* 0x000fe200078e020a */
[----:B------:R-:W-:Y:S01]  /*1170*/  @!P3 LEA R10, P4, R4, c[0x0][0x160], 0x1 ;  /* 0x00005800040aba11 */ /* 0x000fe200078808ff */
[----:B------:R-:W-:Y:S01]  /*1180*/  @!P3 IMAD.IADD R0, R5, 0x1, R0 ;  /* 0x000000010500b824 */ /* 0x000fe200078e0200 */
[----:B------:R-:W-:Y:S01]  /*1190*/  @!P2 LEA R8, P5, R16, c[0x0][0x160], 0x1 ;  /* 0x000058001008aa11 */ /* 0x000fe200078a08ff */
[----:B------:R-:W-:-:S04]  /*11a0*/  @!P1 IMAD.WIDE.U32 R12, R12, c[0x0][0x190], R6 ;  /* 0x000064000c0c9a25 */ /* 0x000fc800078e0006 */
[----:B------:R-:W-:Y:S01]  /*11b0*/  @!P2 IMAD.IADD R5, R17, 0x1, R11 ;  /* 0x000000011105a824 */ /* 0x000fe200078e020b */
[----:B------:R-:W-:Y:S01]  /*11c0*/  @!P3 LEA.HI.X R11, R4, c[0x0][0x164], R0, 0x1, P4 ;  /* 0x00005900040bba11 */ /* 0x000fe200020f0c00 */
[C---:B------:R-:W-:Y:S01]  /*11d0*/  @!P0 IMAD R23, R21.reuse, c[0x0][0x194], R23 ;  /* 0x0000650015178a24 */ /* 0x040fe200078e0217 */
[----:B------:R-:W-:Y:S01]  /*11e0*/  @!P1 LEA R6, P4, R12, c[0x0][0x160], 0x1 ;  /* 0x000058000c069a11 */ /* 0x000fe200078808ff */
[----:B------:R-:W-:Y:S01]  /*11f0*/  @!P0 IMAD.WIDE.U32 R14, R21, c[0x0][0x190], R14 ;  /* 0x00006400150e8a25 */ /* 0x000fe200078e000e */
[----:B------:R-:W-:-:S03]  /*1200*/  SHF.R.S32.HI R21, RZ, 0x1f, R20 ;  /* 0x0000001fff157819 */ /* 0x000fc60000011414 */
[----:B------:R-:W-:Y:S01]  /*1210*/  @!P1 IMAD.IADD R0, R13, 0x1, R9 ;  /* 0x000000010d009824 */ /* 0x000fe200078e0209 */
[----:B------:R-:W-:Y:S01]  /*1220*/  @!P2 LEA.HI.X R9, R16, c[0x0][0x164], R5, 0x1, P5 ;  /* 0x000059001009aa11 */ /* 0x000fe200028f0c05 */
[----:B------:R-:W-:Y:S01]  /*1230*/  IMAD.MOV.U32 R4, RZ, RZ, 0x6 ;  /* 0x00000006ff047424 */ /* 0x000fe200078e00ff */
[----:B------:R-:W-:Y:S01]  /*1240*/  ISETP.GE.AND P5, PT, R22, UR7, PT ;  /* 0x0000000716007c0c */ /* 0x000fe2000bfa6270 */
[----:B------:R-:W-:Y:S01]  /*1250*/  IMAD.WIDE.U32 R18, R20, c[0x0][0x1b0], R18 ;  /* 0x00006c0014127a25 */ /* 0x000fe200078e0012 */
[----:B------:R-:W-:Y:S02]  /*1260*/  @!P1 LEA.HI.X R7, R12, c[0x0][0x164], R0, 0x1, P4 ;  /* 0x000059000c079a11 */ /* 0x000fe400020f0c00 */
[----:B------:R-:W-:Y:S01]  /*1270*/  SHF.L.U64.HI R117, R118, R4, c[0x0][0x19c] ;  /* 0x0000670076757619 */ /* 0x000fe20000010204 */
[----:B------:R-:W-:Y:S01]  /*1280*/  IMAD R0, R21, c[0x0][0x1b0], RZ ;  /* 0x00006c0015007a24 */ /* 0x000fe200078e02ff */
[----:B------:R-:W-:Y:S01]  /*1290*/  @!P0 LEA R12, P4, R14, c[0x0][0x160], 0x1 ;  /* 0x000058000e0c8a11 */ /* 0x000fe200078808ff */
[----:B------:R-:W-:Y:S01]  /*12a0*/  IMAD.SHL.U32 R5, R2, 0x40, RZ ;  /* 0x0000004002057824 */ /* 0x000fe200078e00ff */
[----:B------:R1:W-:Y:S01]  /*12b0*/  STL.64 [R1+0x18], R18 ;  /* 0x0000181201007387 */ /* 0x0003e20000100a00 */
[----:B------:R-:W-:-:S02]  /*12c0*/  IMAD R4, R20, c[0x0][0x1b4], R0 ;  /* 0x00006d0014047a24 */ /* 0x000fc400078e0200 */
[----:B------:R-:W-:Y:S02]  /*12d0*/  @!P0 IMAD.IADD R0, R15, 0x1, R23 ;  /* 0x000000010f008824 */ /* 0x000fe400078e0217 */
[----:B------:R-:W-:Y:S02]  /*12e0*/  IMAD R15, R117, UR6, RZ ;  /* 0x00000006750f7c24 */ /* 0x000fe4000f8e02ff */
[----:B------:R-:W-:Y:S01]  /*12f0*/  IMAD.IADD R123, R19, 0x1, R4 ;  /* 0x00000001137b7824 */ /* 0x000fe200078e0204 */
[----:B------:R-:W-:Y:S01]  /*1300*/  @!P0 LEA.HI.X R13, R14, c[0x0][0x164], R0, 0x1, P4 ;  /* 0x000059000e0d8a11 */ /* 0x000fe200020f0c00 */
[----:B------:R-:W-:Y:S01]  /*1310*/  IMAD.MOV.U32 R122, RZ, RZ, R18 ;  /* 0x000000ffff7a7224 */ /* 0x000fe200078e0012 */
[----:B------:R-:W-:Y:S01]  /*1320*/  LOP3.LUT R0, R5, 0x1c0, RZ, 0xc0, !PT ;  /* 0x000001c005007812 */ /* 0x000fe200078ec0ff */
[----:B------:R-:W-:Y:S01]  /*1330*/  IMAD R14, R120, UR8, R15 ;  /* 0x00000008780e7c24 */ /* 0x000fe2000f8e020f */
[----:B------:R-:W-:Y:S01]  /*1340*/  ISETP.GE.AND P4, PT, R24, UR7, PT ;  /* 0x0000000718007c0c */ /* 0x000fe2000bf86270 */
[----:B------:R-:W-:Y:S01]  /*1350*/  IMAD.WIDE.U32 R4, R120, UR6, R122 ;  /* 0x0000000678047c25 */ /* 0x000fe2000f8e007a */
[----:B------:R-:W-:Y:S01]  /*1360*/  SHF.R.U32.HI R16, RZ, 0x3, R0 ;  /* 0x00000003ff107819 */ /* 0x000fe20000011600 */
[----:B------:R-:W-:Y:S01]  /*1370*/  STL.64 [R1], R122 ;  /* 0x0000007a01007387 */ /* 0x000fe20000100a00 */
[----:B------:R-:W-:Y:S01]  /*1380*/  LOP3.LUT R15, R0, 0x38, R32, 0xf8, !PT ;  /* 0x00000038000f7812 */ /* 0x000fe200078ef820 */
[----:B------:R-:W-:Y:S01]  /*1390*/  IMAD.IADD R5, R5, 0x1, R14 ;  /* 0x0000000105057824 */ /* 0x000fe200078e020e */
[----:B------:R-:W-:Y:S01]  /*13a0*/  @!P5 LEA R0, P6, R118, R4, 0x4 ;  /* 0x000000047600d211 */ /* 0x000fe200078c20ff */
[----:B------:R-:W-:Y:S01]  /*13b0*/  IMAD.SHL.U32 R235, R235, 0x8, RZ ;  /* 0x00000008ebeb7824 */ /* 0x000fe200078e00ff */
[----:B------:R-:W-:-:S02]  /*13c0*/  LOP3.LUT R15, R15, R16, RZ, 0x3c, !PT ;  /* 0x000000100f0f7212 */ /* 0x000fc400078e3cff */
[----:B------:R-:W-:Y:S02]  /*13d0*/  @!P5 LEA.HI.X R14, R118, R5, R119, 0x4, P6 ;  /* 0x00000005760ed211 */ /* 0x000fe400030f2477 */
[----:B------:R-:W-:Y:S02]  /*13e0*/  @!P5 LEA R16, P6, R0, c[0x0][0x168], 0x1 ;  /* 0x00005a000010da11 */ /* 0x000fe400078c08ff */
[----:B------:R-:W-:Y:S01]  /*13f0*/  LOP3.LUT R235, R15, 0xfffffe00, R235, 0xf8, !PT ;  /* 0xfffffe000feb7812 */ /* 0x000fe200078ef8eb */
[----:B-1----:R-:W-:Y:S01]  /*1400*/  IMAD.WIDE.U32 R18, R118, 0x20, RZ ;  /* 0x0000002076127825 */ /* 0x002fe200078e00ff */
[----:B------:R-:W-:-:S03]  /*1410*/  @!P5 LEA.HI.X R17, R0, c[0x0][0x16c], R14, 0x1, P6 ;  /* 0x00005b000011da11 */ /* 0x000fc600030f0c0e */
[----:B------:R-:W-:Y:S01]  /*1420*/  IMAD.SHL.U32 R15, R119, 0x20, RZ ;  /* 0x00000020770f7824 */ /* 0x000fe200078e00ff */
[----:B------:R-:W-:Y:S01]  /*1430*/  @!P4 IADD3 R14, P6, R4, R18, RZ ;  /* 0x00000012040ec210 */ /* 0x000fe20007fde0ff */
[----:B------:R-:W-:Y:S02]  /*1440*/  IMAD.SHL.U32 R235, R235, 0x2, RZ ;  /* 0x00000002ebeb7824 */ /* 0x000fe400078e00ff */
[----:B------:R-:W-:Y:S01]  /*1450*/  IMAD R0, R3, c[0x0][0x1a0], RZ ;  /* 0x0000680003007a24 */ /* 0x000fe200078e02ff */
[----:B------:R-:W-:Y:S02]  /*1460*/  @!P4 IADD3.X R15, R5, R19, R15, P6, !PT ;  /* 0x00000013050fc210 */ /* 0x000fe400037fe40f */
[C---:B------:R-:W-:Y:S01]  /*1470*/  ISETP.GE.AND P6, PT, R2.reuse, UR7, PT ;  /* 0x0000000702007c0c */ /* 0x040fe2000bfc6270 */
[----:B------:R-:W-:Y:S01]  /*1480*/  @!PT LDS RZ, [RZ] ;  /* 0x00000000fffff984 */ /* 0x000fe20000000800 */
[----:B------:R-:W-:Y:S01]  /*1490*/  @!PT LDS RZ, [RZ] ;  /* 0x00000000fffff984 */ /* 0x000fe20000000800 */
[----:B------:R-:W-:Y:S01]  /*14a0*/  @!PT LDS RZ, [RZ] ;  /* 0x00000000fffff984 */ /* 0x000fe20000000800 */
[----:B------:R1:W-:Y:S01]  /*14b0*/  @!P3 LDGSTS.E.BYPASS.LTC128B.128 [R235], [R10.64] ;  /* 0x000000000aebbfae */ /* 0x0003e2000b901d56 */
[----:B------:R-:W-:-:S03]  /*14c0*/  IMAD R0, R2, c[0x0][0x1a4], R0 ;  /* 0x0000690002007a24 */ /* 0x000fc600078e0200 */
[----:B------:R1:W-:Y:S04]  /*14d0*/  @!P3 LDGSTS.E.BYPASS.LTC128B.128 [R235+0x2000], [R10.64+0x80] ;  /* 0x020000800aebbfae */ /* 0x0003e8000b901d56 */
[----:B------:R1:W-:Y:S04]  /*14e0*/  @!P3 LDGSTS.E.BYPASS.LTC128B.128 [R235+0x4000], [R10.64+0x100] ;  /* 0x040001000aebbfae */ /* 0x0003e8000b901d56 */
[----:B------:R1:W-:Y:S01]  /*14f0*/  @!P3 LDGSTS.E.BYPASS.LTC128B.128 [R235+0x6000], [R10.64+0x180] ;  /* 0x060001800aebbfae */ /* 0x0003e2000b901d56 */
[----:B------:R-:W-:-:S03]  /*1500*/  ISETP.GE.AND P3, PT, R28, UR7, PT ;  /* 0x000000071c007c0c */ /* 0x000fc6000bf66270 */
[----:B------:R2:W-:Y:S04]  /*1510*/  @!P2 LDGSTS.E.BYPASS.LTC128B.128 [R235+0x800], [R8.64] ;  /* 0x0080000008ebafae */ /* 0x0005e8000b901d56 */
[----:B------:R2:W-:Y:S04]  /*1520*/  @!P2 LDGSTS.E.BYPASS.LTC128B.128 [R235+0x2800], [R8.64+0x80] ;  /* 0x0280008008ebafae */ /* 0x0005e8000b901d56 */
[----:B------:R2:W-:Y:S02]  /*1530*/  @!P2 LDGSTS.E.BYPASS.LTC128B.128 [R235+0x4800], [R8.64+0x100] ;  /* 0x0480010008ebafae */ /* 0x0005e4000b901d56 */
[----:B------:R-:W-:-:S02]  /*1540*/  @!P3 IMAD R3, R119, 0x30, RZ ;  /* 0x000000307703b824 */ /* 0x000fc400078e02ff */
[----:B------:R2:W-:Y:S04]  /*1550*/  @!P2 LDGSTS.E.BYPASS.LTC128B.128 [R235+0x6800], [R8.64+0x180] ;  /* 0x0680018008ebafae */ /* 0x0005e8000b901d56 */
[----:B------:R3:W-:Y:S04]  /*1560*/  @!P1 LDGSTS.E.BYPASS.LTC128B.128 [R235+0x1000], [R6.64] ;  /* 0x0100000006eb9fae */ /* 0x0007e8000b901d56 */
[----:B------:R3:W-:Y:S04]  /*1570*/  @!P1 LDGSTS.E.BYPASS.LTC128B.128 [R235+0x3000], [R6.64+0x80] ;  /* 0x0300008006eb9fae */ /* 0x0007e8000b901d56 */
[----:B------:R3:W-:Y:S04]  /*1580*/  @!P1 LDGSTS.E.BYPASS.LTC128B.128 [R235+0x5000], [R6.64+0x100] ;  /* 0x0500010006eb9fae */ /* 0x0007e8000b901d56 */
[----:B------:R3:W-:Y:S01]  /*1590*/  @!P1 LDGSTS.E.BYPASS.LTC128B.128 [R235+0x7000], [R6.64+0x180] ;  /* 0x0700018006eb9fae */ /* 0x0007e2000b901d56 */
[----:B-1----:R-:W-:-:S03]  /*15a0*/  @!P6 LEA R10, P1, R4, c[0x0][0x168], 0x1 ;  /* 0x00005a00040aea11 */ /* 0x002fc600078208ff */
[----:B------:R1:W-:Y:S01]  /*15b0*/  @!P0 LDGSTS.E.BYPASS.LTC128B.128 [R235+0x1800], [R12.64] ;  /* 0x018000000ceb8fae */ /* 0x0003e2000b901d56 */
[----:B------:R-:W-:-:S03]  /*15c0*/  @!P6 LEA.HI.X R11, R4, c[0x0][0x16c], R5, 0x1, P1 ;  /* 0x00005b00040bea11 */ /* 0x000fc600008f0c05 */
[----:B------:R1:W-:Y:S01]  /*15d0*/  @!P0 LDGSTS.E.BYPASS.LTC128B.128 [R235+0x3800], [R12.64+0x80] ;  /* 0x038000800ceb8fae */ /* 0x0003e2000b901d56 */
[----:B--2---:R-:W-:-:S03]  /*15e0*/  IMAD.WIDE.U32 R8, R2, c[0x0][0x1a0], R32 ;  /* 0x0000680002087a25 */ /* 0x004fc600078e0020 */
[----:B------:R1:W-:Y:S04]  /*15f0*/  @!P0 LDGSTS.E.BYPASS.LTC128B.128 [R235+0x5800], [R12.64+0x100] ;  /* 0x058001000ceb8fae */ /* 0x0003e8000b901d56 */
[----:B------:R1:W-:Y:S04]  /*1600*/  @!P0 LDGSTS.E.BYPASS.LTC128B.128 [R235+0x7800], [R12.64+0x180] ;  /* 0x078001800ceb8fae */ /* 0x0003e8000b901d56 */
[----:B------:R2:W-:Y:S04]  /*1610*/  @!P6 LDGSTS.E.BYPASS.LTC128B.128 [R235+0x8000], [R10.64] ;  /* 0x080000000aebefae */ /* 0x0005e8000b901d56 */
[----:B------:R2:W-:Y:S01]  /*1620*/  @!P6 LDGSTS.E.BYPASS.LTC128B.128 [R235+0xa000], [R10.64+0x80] ;  /* 0x0a0000800aebefae */ /* 0x0005e2000b901d56 */
[----:B---3--:R-:W-:-:S03]  /*1630*/  IADD3 R6, P2, R8, UR26, RZ ;  /* 0x0000001a08067c10 */ /* 0x008fc6000ff5e0ff */
[----:B------:R2:W-:Y:S01]  /*1640*/  @!P6 LDGSTS.E.BYPASS.LTC128B.128 [R235+0xc000], [R10.64+0x100] ;  /* 0x0c0001000aebefae */ /* 0x0005e2000b901d56 */
[C---:B------:R-:W-:Y:S01]  /*1650*/  @!P4 LEA R8, P1, R14.reuse, c[0x0][0x168], 0x1 ;  /* 0x00005a000e08ca11 */ /* 0x040fe200078208ff */
[----:B------:R-:W-:Y:S01]  /*1660*/  UMOV UR26, UR6 ;  /* 0x00000006001a7c82 */ /* 0x000fe20008000000 */
[----:B------:R-:W-:Y:S01]  /*1670*/  IADD3.X R7, R9, UR15, R0, P2, !PT ;  /* 0x0000000f09077c10 */ /* 0x000fe200097fe400 */
[----:B------:R2:W-:Y:S01]  /*1680*/  @!P6 LDGSTS.E.BYPASS.LTC128B.128 [R235+0xe000], [R10.64+0x180] ;  /* 0x0e0001800aebefae */ /* 0x0005e2000b901d56 */
[----:B------:R-:W-:Y:S01]  /*1690*/  @!P4 LEA.HI.X R9, R14, c[0x0][0x16c], R15, 0x1, P1 ;  /* 0x00005b000e09ca11 */ /* 0x000fe200008f0c0f */
[----:B------:R-:W-:Y:S01]  /*16a0*/  @!P3 IMAD.WIDE.U32 R14, R118, 0x30, R4 ;  /* 0x00000030760eb825 */ /* 0x000fe200078e0004 */
[----:B------:R-:W-:Y:S01]  /*16b0*/  ISETP.GE.AND P2, PT, R22, UR7, PT ;  /* 0x0000000716007c0c */ /* 0x000fe2000bf46270 */
[----:B------:R3:W-:Y:S01]  /*16c0*/  @!P5 LDGSTS.E.BYPASS.LTC128B.128 [R235+0x8800], [R16.64] ;  /* 0x0880000010ebdfae */ /* 0x0007e2000b901d56 */
[----:B------:R-:W-:Y:S01]  /*16d0*/  ISETP.GE.AND P6, PT, R2, UR7, PT ;  /* 0x0000000702007c0c */ /* 0x000fe2000bfc6270 */
[----:B------:R-:W-:Y:S01]  /*16e0*/  IMAD.WIDE.U32 R32, R20, c[0x0][0x1b8], R6 ;  /* 0x00006e0014207a25 */ /* 0x000fe200078e0006 */
[----:B------:R-:W-:Y:S01]  /*16f0*/  @!P3 LEA R6, P1, R14, c[0x0][0x168], 0x1 ;  /* 0x00005a000e06ba11 */ /* 0x000fe200078208ff */
[----:B------:R3:W-:Y:S02]  /*1700*/  @!P5 LDGSTS.E.BYPASS.LTC128B.128 [R235+0xa800], [R16.64+0x80] ;  /* 0x0a80008010ebdfae */ /* 0x0007e4000b901d56 */
[----:B------:R-:W-:-:S02]  /*1710*/  @!P3 IMAD.IADD R3, R15, 0x1, R3 ;  /* 0x000000010f03b824 */ /* 0x000fc400078e0203 */
[----:B------:R-:W-:Y:S01]  /*1720*/  IMAD R0, R21, c[0x0][0x1b8], RZ ;  /* 0x00006e0015007a24 */ /* 0x000fe200078e02ff */
[----:B------:R3:W-:Y:S01]  /*1730*/  @!P5 LDGSTS.E.BYPASS.LTC128B.128 [R235+0xc800], [R16.64+0x100] ;  /* 0x0c80010010ebdfae */ /* 0x0007e2000b901d56 */
[----:B-1----:R-:W-:Y:S01]  /*1740*/  IMAD.U32 R12, RZ, RZ, UR12 ;  /* 0x0000000cff0c7e24 */ /* 0x002fe2000f8e00ff */
[----:B------:R-:W-:Y:S01]  /*1750*/  @!P3 LEA.HI.X R7, R14, c[0x0][0x16c], R3, 0x1, P1 ;  /* 0x00005b000e07ba11 */ /* 0x000fe200008f0c03 */
[----:B------:R-:W-:Y:S01]  /*1760*/  IMAD R18, R20, c[0x0][0x1bc], R0 ;  /* 0x00006f0014127a24 */ /* 0x000fe200078e0200 */
[----:B------:R3:W-:Y:S01]  /*1770*/  @!P5 LDGSTS.E.BYPASS.LTC128B.128 [R235+0xe800], [R16.64+0x180] ;  /* 0x0e80018010ebdfae */ /* 0x0007e2000b901d56 */
[----:B------:R-:W-:Y:S01]  /*1780*/  IMAD.U32 R0, RZ, RZ, UR4 ;  /* 0x00000004ff007e24 */ /* 0x000fe2000f8e00ff */
[----:B------:R-:W-:Y:S01]  /*1790*/  LEA R4, P0, R12, R32, 0x6 ;  /* 0x000000200c047211 */ /* 0x000fe200078030ff */
[----:B------:R-:W-:Y:S01]  /*17a0*/  IMAD.IADD R31, R33, 0x1, R18 ;  /* 0x00000001211f7824 */ /* 0x000fe200078e0212 */
[----:B------:R1:W-:Y:S01]  /*17b0*/  @!P4 LDGSTS.E.BYPASS.LTC128B.128 [R235+0x9000], [R8.64] ;  /* 0x0900000008ebcfae */ /* 0x0003e2000b901d56 */
[----:B------:R-:W-:Y:S01]  /*17c0*/  IMAD.U32 R13, RZ, RZ, UR13 ;  /* 0x0000000dff0d7e24 */ /* 0x000fe2000f8e00ff */
[----:B------:R-:W-:Y:S01]  /*17d0*/  LEA.HI R13, R26, R112, RZ, 0x4 ;  /* 0x000000701a0d7211 */ /* 0x000fe200078f20ff */
[----:B------:R-:W-:Y:S01]  /*17e0*/  IMAD.MOV.U32 R21, RZ, RZ, c[0x0][0x1a0] ;  /* 0x00006800ff157624 */ /* 0x000fe200078e00ff */
[----:B------:R1:W-:Y:S01]  /*17f0*/  @!P4 LDGSTS.E.BYPASS.LTC128B.128 [R235+0xb000], [R8.64+0x80] ;  /* 0x0b00008008ebcfae */ /* 0x0003e2000b901d56 */
[----:B------:R-:W-:Y:S01]  /*1800*/  LEA.HI.X R5, R12, R31, R0, 0x6, P0 ;  /* 0x0000001f0c057211 */ /* 0x000fe200000f3400 */
[----:B------:R-:W-:Y:S01]  /*1810*/  IMAD.SHL.U32 R12, R25, 0x40, RZ ;  /* 0x00000040190c7824 */ /* 0x000fe200078e00ff */
[----:B------:R-:W-:Y:S01]  /*1820*/  LOP3.LUT R0, R13, 0xfffffff0, RZ, 0xc0, !PT ;  /* 0xfffffff00d007812 */ /* 0x000fe200078ec0ff */
[----:B------:R1:W-:Y:S01]  /*1830*/  @!P4 LDGSTS.E.BYPASS.LTC128B.128 [R235+0xd000], [R8.64+0x100] ;  /* 0x0d00010008ebcfae */ /* 0x0003e2000b901d56 */
[----:B------:R-:W-:Y:S01]  /*1840*/  ISETP.GE.AND P1, PT, R24, UR7, PT ;  /* 0x0000000718007c0c */ /* 0x000fe2000bf26270 */
[----:B------:R-:W-:Y:S01]  /*1850*/  IMAD.MOV.U32 R22, RZ, RZ, c[0x0][0x1a4] ;  /* 0x00006900ff167624 */ /* 0x000fe200078e00ff */
[----:B------:R-:W-:Y:S01]  /*1860*/  SHF.R.S32.HI R3, RZ, 0x4, R13 ;  /* 0x00000004ff037819 */ /* 0x000fe2000001140d */
[----:B------:R1:W-:Y:S01]  /*1870*/  @!P4 LDGSTS.E.BYPASS.LTC128B.128 [R235+0xf000], [R8.64+0x180] ;  /* 0x0f00018008ebcfae */ /* 0x0003e2000b901d56 */
[----:B------:R-:W-:-:S02]  /*1880*/  IMAD.IADD R0, R112, 0x1, -R0 ;  /* 0x0000000170007824 */ /* 0x000fc400078e0a00 */
[----:B--2---:R-:W-:Y:S01]  /*1890*/  IMAD.SHL.U32 R10, R2, 0x8, RZ ;  /* 0x00000008020a7824 */ /* 0x004fe200078e00ff */
[----:B------:R2:W-:Y:S01]  /*18a0*/  @!P3 LDGSTS.E.BYPASS.LTC128B.128 [R235+0x9800], [R6.64] ;  /* 0x0980000006ebbfae */ /* 0x0005e2000b901d56 */
[----:B------:R-:W-:Y:S01]  /*18b0*/  IMAD.WIDE.U32 R18, R21, 0x20, RZ ;  /* 0x0000002015127825 */ /* 0x000fe200078e00ff */
[----:B------:R-:W-:Y:S02]  /*18c0*/  SHF.R.S32.HI R15, RZ, 0x1f, R0 ;  /* 0x0000001fff0f7819 */ /* 0x000fe40000011400 */
[----:B------:R2:W-:Y:S01]  /*18d0*/  @!P3 LDGSTS.E.BYPASS.LTC128B.128 [R235+0xb800], [R6.64+0x80] ;  /* 0x0b80008006ebbfae */ /* 0x0005e2000b901d56 */
[----:B------:R-:W-:Y:S01]  /*18e0*/  LOP3.LUT R2, R12, 0x1c0, RZ, 0xc0, !PT ;  /* 0x000001c00c027812 */ /* 0x000fe200078ec0ff */
[----:B------:R-:W-:Y:S01]  /*18f0*/  IMAD.SHL.U32 R23, R22, 0x20, RZ ;  /* 0x0000002016177824 */ /* 0x000fe200078e00ff */
[----:B------:R-:W-:Y:S01]  /*1900*/  LEA.HI R15, R15, R0, RZ, 0x3 ;  /* 0x000000000f0f7211 */ /* 0x000fe200078f18ff */
[----:B------:R2:W-:Y:S01]  /*1910*/  @!P3 LDGSTS.E.BYPASS.LTC128B.128 [R235+0xd800], [R6.64+0x100] ;  /* 0x0d80010006ebbfae */ /* 0x0005e2000b901d56 */
[----:B------:R-:W-:Y:S01]  /*1920*/  LEA.HI R11, R13, R3, RZ, 0x1 ;  /* 0x000000030d0b7211 */ /* 0x000fe200078f08ff */
[----:B------:R-:W-:Y:S01]  /*1930*/  IMAD.SHL.U32 R112, R112, 0x2, RZ ;  /* 0x0000000270707824 */ /* 0x000fe200078e00ff */
[----:B------:R-:W-:Y:S01]  /*1940*/  LOP3.LUT R12, R15, 0xfffffff8, RZ, 0xc0, !PT ;  /* 0xfffffff80f0c7812 */ /* 0x000fe200078ec0ff */
[----:B------:R2:W-:Y:S01]  /*1950*/  @!P3 LDGSTS.E.BYPASS.LTC128B.128 [R235+0xf800], [R6.64+0x180] ;  /* 0x0f80018006ebbfae */ /* 0x0005e2000b901d56 */
[----:B------:R-:W-:-:S02]  /*1960*/  LOP3.LUT R13, R2, 0x8, R10, 0xf8, !PT ;  /* 0x00000008020d7812 */ /* 0x000fc400078ef80a */
[----:B------:R-:W-:Y:S01]  /*1970*/  @!P1 IADD3 R14, P0, R4, R18, RZ ;  /* 0x00000012040e9210 */ /* 0x000fe20007f1e0ff */
[----:B------:R-:W0:Y:S01]  /*1980*/  LDGDEPBAR ;  /* 0x00000000000079af */ /* 0x000e220000000000 */
[----:B------:R-:W-:Y:S01]  /*1990*/  LOP3.LUT R11, R11, 0xfffffffe, RZ, 0xc0, !PT ;  /* 0xfffffffe0b0b7812 */ /* 0x000fe200078ec0ff */
[----:B------:R-:W-:Y:S01]  /*19a0*/  IMAD.IADD R20, R0, 0x1, -R12 ;  /* 0x0000000100147824 */ /* 0x000fe200078e0a0c */
[----:B------:R-:W-:Y:S01]  /*19b0*/  SHF.R.U32.HI R10, RZ, 0x3, R2 ;  /* 0x00000003ff0a7819 */ /* 0x000fe20000011602 */
[----:B------:R-:W-:Y:S01]  /*19c0*/  STL.64 [R1+0x40], R32 ;  /* 0x0000402001007387 */ /* 0x000fe20000100a00 */
[----:B------:R-:W-:Y:S01]  /*19d0*/  @!P1 IADD3.X R18, R5, R19, R23, P0, !PT ;  /* 0x0000001305129210 */ /* 0x000fe200007fe417 */
[----:B------:R-:W-:Y:S01]  /*19e0*/  IMAD.IADD R2, R3, 0x1, -R11 ;  /* 0x0000000103027824 */ /* 0x000fe200078e0a0b */
[----:B------:R-:W-:Y:S01]  /*19f0*/  LOP3.LUT R0, R13, R10, RZ, 0x3c, !PT ;  /* 0x0000000a0d007212 */ /* 0x000fe200078e3cff */
[----:B------:R-:W-:Y:S01]  /*1a00*/  STL [R1+0xc], R31 ;  /* 0x00000c1f01007387 */ /* 0x000fe20000100800 */
[----:B------:R-:W-:Y:S01]  /*1a10*/  ISETP.GE.AND P0, PT, R28, UR7, PT ;  /* 0x000000071c007c0c */ /* 0x000fe2000bf06270 */
[C---:B------:R-:W-:Y:S01]  /*1a20*/  IMAD.SHL.U32 R12, R2.reuse, 0x8, RZ ;  /* 0x00000008020c7824 */ /* 0x040fe200078e00ff */
[----:B------:R-:W-:Y:S01]  /*1a30*/  @!P2 LEA R3, P3, R21, R4, 0x4 ;  /* 0x000000041503a211 */ /* 0x000fe200078620ff */
[----:B------:R-:W-:-:S02]  /*1a40*/  IMAD R0, R2, 0x200, R0 ;  /* 0x0000020002007824 */ /* 0x000fc400078e0200 */
[----:B------:R-:W-:Y:S01]  /*1a50*/  IMAD.SHL.U32 R2, R20, 0x40, RZ ;  /* 0x0000004014027824 */ /* 0x000fe200078e00ff */
[----:B------:R-:W-:Y:S01]  /*1a60*/  @!P2 LEA.HI.X R11, R21, R5, R22, 0x4, P3 ;  /* 0x00000005150ba211 */ /* 0x000fe200018f2416 */
[----:B------:R-:W-:Y:S02]  /*1a70*/  IMAD.SHL.U32 R208, R0, 0x2, RZ ;  /* 0x0000000200d07824 */ /* 0x000fe400078e00ff */
[----:B------:R-:W-:Y:S01]  /*1a80*/  IMAD.MOV.U32 R0, RZ, RZ, 0x20 ;  /* 0x00000020ff007424 */ /* 0x000fe200078e00ff */
[----:B------:R-:W-:Y:S02]  /*1a90*/  LOP3.LUT R10, R2, 0x1c0, RZ, 0xc0, !PT ;  /* 0x000001c0020a7812 */ /* 0x000fe400078ec0ff */
[----:B------:R-:W-:Y:S01]  /*1aa0*/  @!P2 LEA R2, P3, R3, c[0x0][0x170], 0x1 ;  /* 0x00005c000302aa11 */ /* 0x000fe200078608ff */
[----:B-1----:R-:W-:Y:S01]  /*1ab0*/  @!P0 IMAD.WIDE.U32 R8, R21, 0x30, R4 ;  /* 0x0000003015088825 */ /* 0x002fe200078e0004 */
[----:B--2---:R-:W-:Y:S01]  /*1ac0*/  @!P6 LEA R6, P4, R4, c[0x0][0x170], 0x1 ;  /* 0x00005c000406ea11 */ /* 0x004fe200078808ff */
[----:B------:R-:W-:-:S04]  /*1ad0*/  DEPBAR.LE SB0, 0x0 ;  /* 0x000080000000791a */ /* 0x000fc80000000000 */
[----:B------:R-:W-:Y:S01]  /*1ae0*/  BAR.SYNC.DEFER_BLOCKING 0x0 ;  /* 0x0000000000007b1d */ /* 0x000fe20000010000 */
[----:B------:R-:W-:Y:S01]  /*1af0*/  @!P0 IMAD R13, R22, 0x30, RZ ;  /* 0x00000030160d8824 */ /* 0x000fe200078e02ff */
[----:B------:R-:W-:Y:S02]  /*1b00*/  @!P2 LEA.HI.X R3, R3, c[0x0][0x174], R11, 0x1, P3 ;  /* 0x00005d000303aa11 */ /* 0x000fe400018f0c0b */
[----:B------:R-:W-:Y:S01]  /*1b10*/  @!P6 LEA.HI.X R7, R4, c[0x0][0x174], R5, 0x1, P4 ;  /* 0x00005d000407ea11 */ /* 0x000fe200020f0c05 */
[----:B------:R-:W-:Y:S01]  /*1b20*/  @!P0 IMAD.IADD R11, R9, 0x1, R13 ;  /* 0x00000001090b8824 */ /* 0x000fe200078e020d */
[----:B------:R-:W-:Y:S01]  /*1b30*/  LOP3.LUT R12, R10, 0x8, R12, 0xf8, !PT ;  /* 0x000000080a0c7812 */ /* 0x000fe200078ef80c */
[----:B------:R-:W-:Y:S01]  /*1b40*/  IMAD.SHL.U32 R9, R15, 0x40, RZ ;  /* 0x000000400f097824 */ /* 0x000fe200078e00ff */
[----:B------:R-:W-:Y:S02]  /*1b50*/  SHF.R.U32.HI R5, RZ, 0x3, R10 ;  /* 0x00000003ff057819 */ /* 0x000fe4000001160a */
[----:B------:R-:W-:-:S02]  /*1b60*/  @!P1 LEA R4, P4, R14, c[0x0][0x170], 0x1 ;  /* 0x00005c000e049a11 */ /* 0x000fc400078808ff */
[----:B------:R-:W-:Y:S02]  /*1b70*/  LOP3.LUT R109, R9, 0xfffffe00, RZ, 0xc0, !PT ;  /* 0xfffffe00096d7812 */ /* 0x000fe400078ec0ff */
[----:B------:R-:W-:Y:S02]  /*1b80*/  LOP3.LUT R110, R12, R5, RZ, 0x3c, !PT ;  /* 0x000000050c6e7212 */ /* 0x000fe400078e3cff */
[----:B------:R-:W-:Y:S02]  /*1b90*/  @!P1 LEA.HI.X R5, R14, c[0x0][0x174], R18, 0x1, P4 ;  /* 0x00005d000e059a11 */ /* 0x000fe400020f0c12 */
[----:B------:R-:W-:Y:S02]  /*1ba0*/  @!P0 LEA R10, P3, R8, c[0x0][0x170], 0x1 ;  /* 0x00005c00080a8a11 */ /* 0x000fe400078608ff */
[----:B------:R-:W-:Y:S02]  /*1bb0*/  IADD3 R219, R208, 0x8020, RZ ;  /* 0x00008020d0db7810 */ /* 0x000fe40007ffe0ff */
[----:B------:R-:W-:Y:S01]  /*1bc0*/  @!P0 LEA.HI.X R11, R8, c[0x0][0x174], R11, 0x1, P3 ;  /* 0x00005d00080b8a11 */ /* 0x000fe200018f0c0b */
        /* <DEDUP_REMOVED lines=19> */
[----:B------:R2:W-:Y:S01]  /*1d00*/  @!P2 LDGSTS.E.BYPASS.LTC128B.128 [R235+0x12800], [R2.64+0x80] ;  /* 0x1280008002ebafae */ /* 0x0005e2000b901d56 */
[----:B-1----:R-:W-:-:S03]  /*1d10*/  IMAD R6, R113, 0x400, R109 ;  /* 0x0000040071067824 */ /* 0x002fc600078e026d */
        /* <DEDUP_REMOVED lines=11> */
[----:B--2---:R-:W-:-:S03]  /*1dd0*/  IMAD.IADD R2, R110, 0x1, R6 ;  /* 0x000000016e027824 */ /* 0x004fc600078e0206 */
[----:B------:R1:W-:Y:S01]  /*1de0*/  @!P1 LDGSTS.E.BYPASS.LTC128B.128 [R235+0x15000], [R4.64+0x100] ;  /* 0x1500010004eb9fae */ /* 0x0003e2000b901d56 */
[----:B------:R-:W-:Y:S01]  /*1df0*/  LEA R3, R113, UR10, 0x4 ;  /* 0x0000000a71037c11 */ /* 0x000fe2000f8e20ff */
[----:B------:R-:W-:Y:S02]  /*1e00*/  IMAD.SHL.U32 R215, R2, 0x2, RZ ;  /* 0x0000000202d77824 */ /* 0x000fe400078e00ff */
[----:B------:R1:W-:Y:S01]  /*1e10*/  @!P1 LDGSTS.E.BYPASS.LTC128B.128 [R235+0x17000], [R4.64+0x180] ;  /* 0x1700018004eb9fae */ /* 0x0003e2000b901d56 */
[----:B------:R-:W-:Y:S02]  /*1e20*/  R2P PR, R20, 0x6 ;  /* 0x0000000614007804 */ /* 0x000fe40000000000 */
[----:B------:R-:W-:Y:S01]  /*1e30*/  IADD3 R2, R208, 0x8000, RZ ;  /* 0x00008000d0027810 */ /* 0x000fe20007ffe0ff */
[----:B------:R-:W-:Y:S01]  /*1e40*/  @P0 STS.128 [R235+0x11800], RZ ;  /* 0x011800ffeb000388 */ /* 0x000fe20000000c00 */
[----:B------:R-:W-:Y:S02]  /*1e50*/  LOP3.LUT R6, R112, 0x6, RZ, 0xc0, !PT ;  /* 0x0000000670067812 */ /* 0x000fe400078ec0ff */
[----:B------:R-:W-:Y:S01]  /*1e60*/  SEL R0, R0, 0xffffffe0, !P2 ;  /* 0xffffffe000007807 */ /* 0x000fe20005000000 */
[----:B------:R-:W-:Y:S04]  /*1e70*/  @P0 STS.128 [R235+0x13800], RZ ;  /* 0x013800ffeb000388 */ /* 0x000fe80000000c00 */
[----:B------:R-:W-:Y:S01]  /*1e80*/  @P0 STS.128 [R235+0x15800], RZ ;  /* 0x015800ffeb000388 */ /* 0x000fe20000000c00 */
[----:B------:R-:W-:-:S03]  /*1e90*/  IMAD R218, R0, 0x2, R215 ;  /* 0x0000000200da7824 */ /* 0x000fc600078e02d7 */
[----:B------:R-:W-:Y:S04]  /*1ea0*/  @P0 STS.128 [R235+0x17800], RZ ;  /* 0x017800ffeb000388 */ /* 0x000fe80000000c00 */
[----:B------:R-:W-:Y:S01]  /*1eb0*/  @!PT LDS RZ, [RZ] ;  /* 0x00000000fffff984 */ /* 0x000fe20000000800 */
[----:B------:R-:W-:Y:S01]  /*1ec0*/  @!PT LDS RZ, [RZ] ;  /* 0x00000000fffff984 */ /* 0x000fe20000000800 */
[----:B------:R-:W-:Y:S01]  /*1ed0*/  @!PT LDS RZ, [RZ] ;  /* 0x00000000fffff984 */ /* 0x000fe20000000800 */
[----:B------:R2:W-:Y:S04]  /*1ee0*/  @!P0 LDGSTS.E.BYPASS.LTC128B.128 [R235+0x11800], [R10.64] ;  /* 0x118000000aeb8fae */ /* 0x0005e8000b901d56 */
[----:B------:R2:W-:Y:S01]  /*1ef0*/  @!P0 LDGSTS.E.BYPASS.LTC128B.128 [R235+0x13800], [R10.64+0x80] ;  /* 0x138000800aeb8fae */ /* 0x0005e2000b901d56 */
[----:B-1----:R-:W-:-:S03]  /*1f00*/  IMAD.MOV.U32 R4, RZ, RZ, 0x10 ;  /* 0x00000010ff047424 */ /* 0x002fc600078e00ff */
[----:B------:R2:W-:Y:S01]  /*1f10*/  @!P0 LDGSTS.E.BYPASS.LTC128B.128 [R235+0x15800], [R10.64+0x100] ;  /* 0x158001000aeb8fae */ /* 0x0005e2000b901d56 */
[----:B------:R-:W-:-:S03]  /*1f20*/  IMAD.U32 R5, RZ, RZ, UR6 ;  /* 0x00000006ff057e24 */ /* 0x000fc6000f8e00ff */
[----:B------:R2:W-:Y:S01]  /*1f30*/  @!P0 LDGSTS.E.BYPASS.LTC128B.128 [R235+0x17800], [R10.64+0x180] ;  /* 0x178001800aeb8fae */ /* 0x0005e2000b901d56 */
[----:B------:R-:W-:Y:S02]  /*1f40*/  SEL R4, R4, 0xfffffff0, !P1 ;  /* 0xfffffff004047807 */ /* 0x000fe40004800000 */
[----:B------:R-:W-:Y:S01]  /*1f50*/  R2P PR, R25, 0x6 ;  /* 0x0000000619007804 */ /* 0x000fe20000000000 */
[----:B------:R-:W-:Y:S02]  /*1f60*/  LDSM.16.M88.4 R32, [R208+0x8800] ;  /* 0x00880000d020783b */ /* 0x000fe40000000200 */
[----:B------:R-:W-:Y:S02]  /*1f70*/  IMAD R216, R4, 0x2, R215 ;  /* 0x0000000204d87824 */ /* 0x000fe400078e02d7 */
[----:B---3--:R-:W-:Y:S02]  /*1f80*/  LDSM.16.M88.4 R16, [R208+0x8000] ;  /* 0x00800000d010783b */ /* 0x008fe40000000200 */
[----:B------:R-:W-:-:S02]  /*1f90*/  IMAD R217, R0, 0x2, R216 ;  /* 0x0000000200d97824 */ /* 0x000fc400078e02d8 */
[----:B------:R-:W-:Y:S04]  /*1fa0*/  LDSM.16.M88.4 R28, [R208+0x9000] ;  /* 0x00900000d01c783b */ /* 0x000fe80000000200 */
[----:B------:R-:W-:Y:S01]  /*1fb0*/  LDSM.16.M88.4 R24, [R208+0x9800] ;  /* 0x00980000d018783b */ /* 0x000fe20000000200 */
[----:B------:R-:W-:Y:S01]  /*1fc0*/  @P1 IADD3 R219, R2, -0x20, RZ ;  /* 0xffffffe002db1810 */ /* 0x000fe20007ffe0ff */
[----:B------:R-:W-:Y:S02]  /*1fd0*/  IMAD.MOV.U32 R2, RZ, RZ, 0x40 ;  /* 0x00000040ff027424 */ /* 0x000fe400078e00ff */
[----:B------:R-:W-:Y:S01]  /*1fe0*/  LDSM.16.M88.4 R12, [R216] ;  /* 0x00000000d80c783b */ /* 0x000fe20000000200 */
[C---:B------:R-:W-:Y:S02]  /*1ff0*/  IADD3 R234, R219.reuse, 0x800, RZ ;  /* 0x00000800dbea7810 */ /* 0x040fe40007ffe0ff */
[----:B------:R-:W-:Y:S01]  /*2000*/  SEL R2, R2, 0xffffffc0, !P2 ;  /* 0xffffffc002027807 */ /* 0x000fe20005000000 */
[----:B------:R-:W-:Y:S01]  /*2010*/  LDSM.16.M88.4 R40, [R219] ;  /* 0x00000000db28783b */ /* 0x000fe20000000200 */
[----:B------:R-:W-:-:S02]  /*2020*/  IADD3 R233, R219, 0x1000, RZ ;  /* 0x00001000dbe97810 */ /* 0x000fc40007ffe0ff */
[C---:B------:R-:W-:Y:S01]  /*2030*/  IADD3 R232, R219.reuse, 0x1800, RZ ;  /* 0x00001800dbe87810 */ /* 0x040fe20007ffe0ff */
[----:B--2---:R-:W1:Y:S01]  /*2040*/  LDSM.16.M88.4 R8, [R215] ;  /* 0x00000000d708783b */ /* 0x004e620000000200 */
[----:B------:R-:W-:Y:S01]  /*2050*/  IMAD.IADD R214, R208, 0x1, R2 ;  /* 0x00000001d0d67824 */ /* 0x000fe200078e0202 */
[C---:B------:R-:W-:Y:S01]  /*2060*/  IADD3 R231, R219.reuse, 0x2000, RZ ;  /* 0x00002000dbe77810 */ /* 0x040fe20007ffe0ff */
[----:B------:R-:W-:Y:S01]  /*2070*/  IMAD.IADD R213, R2, 0x1, R219 ;  /* 0x0000000102d57824 */ /* 0x000fe200078e02db */
[----:B------:R-:W-:Y:S01]  /*2080*/  LDSM.16.M88.4 R56, [R219+0x1000] ;  /* 0x00100000db38783b */ /* 0x000fe20000000200 */
[----:B------:R-:W-:Y:S02]  /*2090*/  SHF.R.S32.HI R2, RZ, 0x1f, R108 ;  /* 0x0000001fff027819 */ /* 0x000fe4000001146c */
[----:B------:R-:W-:Y:S01]  /*20a0*/  IADD3 R230, R219, 0x2800, RZ ;  /* 0x00002800dbe67810 */ /* 0x000fe20007ffe0ff */
[----:B------:R-:W-:Y:S01]  /*20b0*/  LDSM.16.M88.4 R76, [R219+0x1800] ;  /* 0x00180000db4c783b */ /* 0x000fe20000000200 */
[----:B------:R-:W-:-:S02]  /*20c0*/  LEA.HI R2, R2, R108, RZ, 0x2 ;  /* 0x0000006c02027211 */ /* 0x000fc400078f10ff */
[C---:B------:R-:W-:Y:S01]  /*20d0*/  IADD3 R229, R219.reuse, 0x3000, RZ ;  /* 0x00003000dbe57810 */ /* 0x040fe20007ffe0ff */
[----:B------:R-:W-:Y:S01]  /*20e0*/  LDSM.16.M88.4 R68, [R214+0x8000] ;  /* 0x00800000d644783b */ /* 0x000fe20000000200 */
[----:B------:R-:W-:Y:S01]  /*20f0*/  SHF.R.S32.HI R115, RZ, 0x2, R2 ;  /* 0x00000002ff737819 */ /* 0x000fe20000011402 */
[----:B------:R-:W-:Y:S01]  /*2100*/  IMAD.U32 R2, RZ, RZ, UR11 ;  /* 0x0000000bff027e24 */ /* 0x000fe2000f8e00ff */
[----:B------:R-:W-:Y:S01]  /*2110*/  IADD3 R228, R219, 0x3800, RZ ;  /* 0x00003800dbe47810 */ /* 0x000fe20007ffe0ff */
[----:B------:R-:W-:Y:S01]  /*2120*/  LDSM.16.M88.4 R80, [R214+0x8800] ;  /* 0x00880000d650783b */ /* 0x000fe20000000200 */
[----:B------:R-:W-:Y:S02]  /*2130*/  IADD3 R3, R3, 0x1, R115 ;  /* 0x0000000103037810 */ /* 0x000fe40007ffe073 */
[----:B------:R-:W-:Y:S01]  /*2140*/  IADD3 R227, R219, 0x4000, RZ ;  /* 0x00004000dbe37810 */ /* 0x000fe20007ffe0ff */
[----:B------:R-:W-:Y:S01]  /*2150*/  LDSM.16.M88.4 R88, [R214+0x9000] ;  /* 0x00900000d658783b */ /* 0x000fe20000000200 */
[----:B------:R-:W-:-:S02]  /*2160*/  IADD3 R2, R2, -UR20, R3 ;  /* 0x8000001402027c10 */ /* 0x000fc4000fffe003 */
[----:B------:R-:W-:Y:S01]  /*2170*/  IADD3 R226, R219, 0x4800, RZ ;  /* 0x00004800dbe27810 */ /* 0x000fe20007ffe0ff */
[----:B------:R-:W-:Y:S01]  /*2180*/  LDSM.16.M88.4 R92, [R214+0x9800] ;  /* 0x00980000d65c783b */ /* 0x000fe20000000200 */
[----:B------:R-:W-:Y:S01]  /*2190*/  IADD3 R3, R2, c[0x0][0x2e8], RZ ;  /* 0x0000ba0002037a10 */ /* 0x000fe20007ffe0ff */
[----:B------:R-:W-:Y:S01]  /*21a0*/  IMAD R2, R5, 0x40, R6 ;  /* 0x0000004005027824 */ /* 0x000fe200078e0206 */
[----:B------:R-:W-:Y:S01]  /*21b0*/  IADD3 R225, R219, 0x5000, RZ ;  /* 0x00005000dbe17810 */ /* 0x000fe20007ffe0ff */
[----:B------:R-:W-:Y:S01]  /*21c0*/  LDSM.16.M88.4 R84, [R213+0x800] ;  /* 0x00080000d554783b */ /* 0x000fe20000000200 */
[----:B------:R-:W-:Y:S02]  /*21d0*/  IADD3 R5, R3, 0x8, RZ ;  /* 0x0000000803057810 */ /* 0x000fe40007ffe0ff */
[----:B------:R-:W-:Y:S01]  /*21e0*/  IADD3 R6, R2, 0x1, RZ ;  /* 0x0000000102067810 */ /* 0x000fe20007ffe0ff */
[----:B------:R-:W-:Y:S01]  /*21f0*/  LDSM.16.M88.4 R96, [R213+0x1000] ;  /* 0x00100000d560783b */ /* 0x000fe20000000200 */
[----:B------:R-:W-:-:S02]  /*2200*/  IADD3 R224, R219, 0x5800, RZ ;  /* 0x00005800dbe07810 */ /* 0x000fc40007ffe0ff */
[C---:B------:R-:W-:Y:S01]  /*2210*/  IADD3 R223, R219.reuse, 0x6000, RZ ;  /* 0x00006000dbdf7810 */ /* 0x040fe20007ffe0ff */
[----:B------:R-:W-:Y:S01]  /*2220*/  LDSM.16.M88.4 R104, [R213+0x1800] ;  /* 0x00180000d568783b */ /* 0x000fe20000000200 */
[C---:B------:R-:W-:Y:S02]  /*2230*/  IADD3 R222, R219.reuse, 0x6800, RZ ;  /* 0x00006800dbde7810 */ /* 0x040fe40007ffe0ff */
[C---:B------:R-:W-:Y:S01]  /*2240*/  IADD3 R221, R219.reuse, 0x7000, RZ ;  /* 0x00007000dbdd7810 */ /* 0x040fe20007ffe0ff */
[----:B-1----:R-:W-:Y:S01]  /*2250*/  HMMA.16816.F32 R36, R8, R32, RZ ;  /* 0x000000200824723c */ /* 0x002fe200000018ff */
[----:B------:R-:W-:Y:S01]  /*2260*/  LDSM.16.M88.4 R100, [R208+0xb800] ;  /* 0x00b80000d064783b */ /* 0x000fe20000000200 */
[----:B------:R-:W-:-:S03]  /*2270*/  IADD3 R220, R219, 0x7800, RZ ;  /* 0x00007800dbdc7810 */ /* 0x000fc60007ffe0ff */
[----:B------:R-:W-:Y:S03]  /*2280*/  STL [R1+0x50], R115 ;  /* 0x0000507301007387 */ /* 0x000fe60000100800 */
[C---:B------:R-:W-:Y:S01]  /*2290*/  HMMA.16816.F32 R44, R8.reuse, R34, RZ ;  /* 0x00000022082c723c */ /* 0x040fe200000018ff */
[----:B------:R-:W1:Y:S04]  /*22a0*/  LDSM.16.M88.4 R32, [R219+0x800] ;  /* 0x00080000db20783b */ /* 0x000e680000000200 */
[----:B------:R-:W0:Y:S03]  /*22b0*/  LDGDEPBAR ;  /* 0x00000000000079af */ /* 0x000e260000000000 */
[C---:B------:R-:W-:Y:S08]  /*22c0*/  HMMA.16816.F32 R20, R8.reuse, R16, RZ ;  /* 0x000000100814723c */ /* 0x040ff000000018ff */
[C---:B------:R-:W-:Y:S08]  /*22d0*/  HMMA.16816.F32 R16, R8.reuse, R18, RZ ;  /* 0x000000120810723c */ /* 0x040ff000000018ff */
[C---:B------:R-:W-:Y:S08]  /*22e0*/  HMMA.16816.F32 R48, R8.reuse, R28, RZ ;  /* 0x0000001c0830723c */ /* 0x040ff000000018ff */
[C---:B------:R-:W-:Y:S08]  /*22f0*/  HMMA.16816.F32 R52, R8.reuse, R30, RZ ;  /* 0x0000001e0834723c */ /* 0x040ff000000018ff */
[C---:B------:R-:W-:Y:S08]  /*2300*/  HMMA.16816.F32 R64, R8.reuse, R24, RZ ;  /* 0x000000180840723c */ /* 0x040ff000000018ff */
[----:B------:R-:W-:Y:S01]  /*2310*/  HMMA.16816.F32 R72, R8, R26, RZ ;  /* 0x0000001a0848723c */ /* 0x000fe200000018ff */
[----:B------:R-:W2:Y:S07]  /*2320*/  LDSM.16.M88.4 R8, [R218] ;  /* 0x00000000da08783b */ /* 0x000eae0000000200 */
[C---:B------:R-:W-:Y:S01]  /*2330*/  HMMA.16816.F32 R60, R12.reuse, R40, R20 ;  /* 0x000000280c3c723c */ /* 0x040fe20000001814 */
[----:B------:R-:W-:Y:S07]  /*2340*/  LDSM.16.M88.4 R20, [R217] ;  /* 0x00000000d914783b */ /* 0x000fee0000000200 */
[C---:B------:R-:W-:Y:S08]  /*2350*/  HMMA.16816.F32 R24, R12.reuse, R42, R16 ;  /* 0x0000002a0c18723c */ /* 0x040ff00000001810 */
[C---:B-1----:R-:W-:Y:S08]  /*2360*/  HMMA.16816.F32 R16, R12.reuse, R32, R36 ;  /* 0x000000200c10723c */ /* 0x042ff00000001824 */
[C---:B------:R-:W-:Y:S08]  /*2370*/  HMMA.16816.F32 R28, R12.reuse, R34, R44 ;  /* 0x000000220c1c723c */ /* 0x040ff0000000182c */
[C---:B------:R-:W-:Y:S08]  /*2380*/  HMMA.16816.F32 R36, R12.reuse, R56, R48 ;  /* 0x000000380c24723c */ /* 0x040ff00000001830 */
[C---:B------:R-:W-:Y:S01]  /*2390*/  HMMA.16816.F32 R44, R12.reuse, R76, R64 ;  /* 0x0000004c0c2c723c */ /* 0x040fe20000001840 */
[----:B------:R-:W1:Y:S07]  /*23a0*/  LDSM.16.M88.4 R64, [R213] ;  /* 0x00000000d540783b */ /* 0x000e6e0000000200 */
[----:B------:R-:W-:Y:S01]  /*23b0*/  HMMA.16816.F32 R40, R12, R58, R52 ;  /* 0x0000003a0c28723c */ /* 0x000fe20000001834 */
[----:B------:R-:W-:Y:S07]  /*23c0*/  LDSM.16.M88.4 R56, [R208+0xa000] ;  /* 0x00a00000d038783b */ /* 0x000fee0000000200 */
[C---:B--2---:R-:W-:Y:S01]  /*23d0*/  HMMA.16816.F32 R52, R8.reuse, R68, R60 ;  /* 0x000000440834723c */ /* 0x044fe2000000183c */
[----:B------:R-:W-:Y:S07]  /*23e0*/  LDSM.16.M88.4 R60, [R208+0xa800] ;  /* 0x00a80000d03c783b */ /* 0x000fee0000000200 */
[----:B------:R-:W-:Y:S01]  /*23f0*/  HMMA.16816.F32 R32, R8, R70, R24 ;  /* 0x000000460820723c */ /* 0x000fe20000001818 */
[----:B------:R-:W-:Y:S07]  /*2400*/  LDSM.16.M88.4 R68, [R208+0xb000] ;  /* 0x00b00000d044783b */ /* 0x000fee0000000200 */
[----:B------:R-:W-:Y:S01]  /*2410*/  HMMA.16816.F32 R48, R12, R78, R72 ;  /* 0x0000004e0c30723c */ /* 0x000fe20000001848 */
[----:B------:R-:W-:Y:S04]  /*2420*/  LDSM.16.M88.4 R72, [R219+0x2800] ;  /* 0x00280000db48783b */ /* 0x000fe80000000200 */
[----:B------:R-:W-:Y:S03]  /*2430*/  LDSM.16.M88.4 R76, [R214+0xb000] ;  /* 0x00b00000d64c783b */ /* 0x000fe60000000200 */
[C---:B------:R-:W-:Y:S01]  /*2440*/  HMMA.16816.F32 R24, R8.reuse, R80, R16 ;  /* 0x000000500818723c */ /* 0x040fe20000001810 */
[----:B------:R-:W2:Y:S07]  /*2450*/  LDSM.16.M88.4 R16, [R215+0x2000] ;  /* 0x00200000d710783b */ /* 0x000eae0000000200 */
[C---:B------:R-:W-:Y:S01]  /*2460*/  HMMA.16816.F32 R12, R8.reuse, R82, R28 ;  /* 0x00000052080c723c */ /* 0x040fe2000000181c */
[----:B------:R-:W-:Y:S07]  /*2470*/  LDSM.16.M88.4 R80, [R219+0x3000] ;  /* 0x00300000db50783b */ /* 0x000fee0000000200 */
[C---:B------:R-:W-:Y:S08]  /*2480*/  HMMA.16816.F32 R28, R8.reuse, R88, R36 ;  /* 0x00000058081c723c */ /* 0x040ff00000001824 */
[C---:B------:R-:W-:Y:S01]  /*2490*/  HMMA.16816.F32 R40, R8.reuse, R90, R40 ;  /* 0x0000005a0828723c */ /* 0x040fe20000001828 */
[----:B------:R-:W-:Y:S07]  /*24a0*/  LDSM.16.M88.4 R88, [R219+0x3800] ;  /* 0x00380000db58783b */ /* 0x000fee0000000200 */
[----:B------:R-:W-:Y:S08]  /*24b0*/  HMMA.16816.F32 R44, R8, R92, R44 ;  /* 0x0000005c082c723c */ /* 0x000ff0000000182c */
[C---:B-1----:R-:W-:Y:S08]  /*24c0*/  HMMA.16816.F32 R52, R20.reuse, R64, R52 ;  /* 0x000000401434723c */ /* 0x042ff00000001834 */
[C---:B------:R-:W-:Y:S01]  /*24d0*/  HMMA.16816.F32 R36, R20.reuse, R66, R32 ;  /* 0x000000421424723c */ /* 0x040fe20000001820 */
[----:B------:R-:W-:Y:S07]  /*24e0*/  LDSM.16.M88.4 R64, [R219+0x2000] ;  /* 0x00200000db40783b */ /* 0x000fee0000000200 */
[----:B------:R-:W-:Y:S08]  /*24f0*/  HMMA.16816.F32 R32, R20, R84, R24 ;  /* 0x000000541420723c */ /* 0x000ff00000001818 */
[----:B------:R-:W-:Y:S08]  /*2500*/  HMMA.16816.F32 R48, R8, R94, R48 ;  /* 0x0000005e0830723c */ /* 0x000ff00000001830 */
[C---:B------:R-:W-:Y:S01]  /*2510*/  HMMA.16816.F32 R24, R20.reuse, R86, R12 ;  /* 0x000000561418723c */ /* 0x040fe2000000180c */
[----:B------:R-:W1:Y:S04]  /*2520*/  LDSM.16.M88.4 R12, [R216+0x2000] ;  /* 0x00200000d80c783b */ /* 0x000e680000000200 */
[----:B------:R-:W-:Y:S03]  /*2530*/  LDSM.16.M88.4 R84, [R214+0xb800] ;  /* 0x00b80000d654783b */ /* 0x000fe60000000200 */
[C---:B------:R-:W-:Y:S08]  /*2540*/  HMMA.16816.F32 R8, R20.reuse, R96, R28 ;  /* 0x000000601408723c */ /* 0x040ff0000000181c */
[C---:B------:R-:W-:Y:S08]  /*2550*/  HMMA.16816.F32 R28, R20.reuse, R98, R40 ;  /* 0x00000062141c723c */ /* 0x040ff00000001828 */
[----:B------:R-:W-:Y:S08]  /*2560*/  HMMA.16816.F32 R44, R20, R104, R44 ;  /* 0x00000068142c723c */ /* 0x000ff0000000182c */
[C---:B--2---:R-:W-:Y:S08]  /*2570*/  HMMA.16816.F32 R52, R16.reuse, R56, R52 ;  /* 0x000000381034723c */ /* 0x044ff00000001834 */
[C---:B------:R-:W-:Y:S01]  /*2580*/  HMMA.16816.F32 R40, R16.reuse, R58, R36 ;  /* 0x0000003a1028723c */ /* 0x040fe20000001824 */
[----:B------:R-:W-:Y:S07]  /*2590*/  LDSM.16.M88.4 R56, [R213+0x2000] ;  /* 0x00200000d538783b */ /* 0x000fee0000000200 */
[----:B------:R-:W-:Y:S08]  /*25a0*/  HMMA.16816.F32 R36, R16, R60, R32 ;  /* 0x0000003c1024723c */ /* 0x000ff00000001820 */
[----:B------:R-:W-:Y:S08]  /*25b0*/  HMMA.16816.F32 R48, R20, R106, R48 ;  /* 0x0000006a1430723c */ /* 0x000ff00000001830 */
[C---:B------:R-:W-:Y:S01]  /*25c0*/  HMMA.16816.F32 R32, R16.reuse, R62, R24 ;  /* 0x0000003e1020723c */ /* 0x040fe20000001818 */
[----:B------:R-:W-:Y:S07]  /*25d0*/  LDSM.16.M88.4 R60, [R214+0xa000] ;  /* 0x00a00000d63c783b */ /* 0x000fee0000000200 */
[C---:B------:R-:W-:Y:S01]  /*25e0*/  HMMA.16816.F32 R24, R16.reuse, R68, R8 ;  /* 0x000000441018723c */ /* 0x040fe20000001808 */
[----:B------:R-:W2:Y:S07]  /*25f0*/  LDSM.16.M88.4 R8, [R218+0x2000] ;  /* 0x00200000da08783b */ /* 0x000eae0000000200 */
[C---:B------:R-:W-:Y:S01]  /*2600*/  HMMA.16816.F32 R20, R16.reuse, R70, R28 ;  /* 0x000000461014723c */ /* 0x040fe2000000181c */
[----:B------:R-:W3:Y:S07]  /*2610*/  LDSM.16.M88.4 R68, [R214+0xa800] ;  /* 0x00a80000d644783b */ /* 0x000eee0000000200 */
[----:B------:R-:W-:Y:S08]  /*2620*/  HMMA.16816.F32 R28, R16, R100, R44 ;  /* 0x00000064101c723c */ /* 0x000ff0000000182c */
[C---:B-1----:R-:W-:Y:S08]  /*2630*/  HMMA.16816.F32 R52, R12.reuse, R64, R52 ;  /* 0x000000400c34723c */ /* 0x042ff00000001834 */
[C---:B------:R-:W-:Y:S01]  /*2640*/  HMMA.16816.F32 R44, R12.reuse, R66, R40 ;  /* 0x000000420c2c723c */ /* 0x040fe20000001828 */
[----:B------:R-:W-:Y:S07]  /*2650*/  LDSM.16.M88.4 R64, [R213+0x2800] ;  /* 0x00280000d540783b */ /* 0x000fee0000000200 */
[----:B------:R-:W-:Y:S08]  /*2660*/  HMMA.16816.F32 R40, R12, R72, R36 ;  /* 0x000000480c28723c */ /* 0x000ff00000001824 */
[----:B------:R-:W-:Y:S08]  /*2670*/  HMMA.16816.F32 R48, R16, R102, R48 ;  /* 0x000000661030723c */ /* 0x000ff00000001830 */
[C---:B------:R-:W-:Y:S01]  /*2680*/  HMMA.16816.F32 R36, R12.reuse, R74, R32 ;  /* 0x0000004a0c24723c */ /* 0x040fe20000001820 */
[----:B------:R-:W-:Y:S07]  /*2690*/  LDSM.16.M88.4 R72, [R208+0xc000] ;  /* 0x00c00000d048783b */ /* 0x000fee0000000200 */
[C---:B------:R-:W-:Y:S08]  /*26a0*/  HMMA.16816.F32 R32, R12.reuse, R80, R24 ;  /* 0x000000500c20723c */ /* 0x040ff00000001818 */
[C---:B------:R-:W-:Y:S01]  /*26b0*/  HMMA.16816.F32 R24, R12.reuse, R82, R20 ;  /* 0x000000520c18723c */ /* 0x040fe20000001814 */
[----:B------:R-:W1:Y:S04]  /*26c0*/  LDSM.16.M88.4 R20, [R217+0x2000] ;  /* 0x00200000d914783b */ /* 0x000e680000000200 */
[----:B------:R-:W-:Y:S03]  /*26d0*/  LDSM.16.M88.4 R80, [R208+0xd800] ;  /* 0x00d80000d050783b */ /* 0x000fe60000000200 */
[----:B------:R-:W-:Y:S01]  /*26e0*/  HMMA.16816.F32 R16, R12, R88, R28 ;  /* 0x000000580c10723c */ /* 0x000fe2000000181c */
[----:B------:R-:W-:Y:S07]  /*26f0*/  LDSM.16.M88.4 R28, [R213+0x3800] ;  /* 0x00380000d51c783b */ /* 0x000fee0000000200 */
[C---:B--2---:R-:W-:Y:S08]  /*2700*/  HMMA.16816.F32 R52, R8.reuse, R60, R52 ;  /* 0x0000003c0834723c */ /* 0x044ff00000001834 */
[----:B------:R-:W-:Y:S08]  /*2710*/  HMMA.16816.F32 R60, R8, R62, R44 ;  /* 0x0000003e083c723c */ /* 0x000ff0000000182c */
[----:B------:R-:W-:Y:S01]  /*2720*/  HMMA.16816.F32 R12, R12, R90, R48 ;  /* 0x0000005a0c0c723c */ /* 0x000fe20000001830 */
[----:B------:R-:W-:Y:S07]  /*2730*/  LDSM.16.M88.4 R88, [R213+0x4000] ;  /* 0x00400000d558783b */ /* 0x000fee0000000200 */
[C---:B---3--:R-:W-:Y:S01]  /*2740*/  HMMA.16816.F32 R44, R8.reuse, R70, R36 ;  /* 0x00000046082c723c */ /* 0x048fe20000001824 */
[----:B------:R-:W2:Y:S07]  /*2750*/  LDSM.16.M88.4 R36, [R213+0x3000] ;  /* 0x00300000d524783b */ /* 0x000eae0000000200 */
[C---:B------:R-:W-:Y:S01]  /*2760*/  HMMA.16816.F32 R48, R8.reuse, R68, R40 ;  /* 0x000000440830723c */ /* 0x040fe20000001828 */
[----:B------:R-:W-:Y:S07]  /*2770*/  LDSM.16.M88.4 R68, [R208+0xc800] ;  /* 0x00c80000d044783b */ /* 0x000fee0000000200 */
[C---:B------:R-:W-:Y:S08]  /*2780*/  HMMA.16816.F32 R40, R8.reuse, R76, R32 ;  /* 0x0000004c0828723c */ /* 0x040ff00000001820 */
[C---:B------:R-:W-:Y:S08]  /*2790*/  HMMA.16816.F32 R32, R8.reuse, R78, R24 ;  /* 0x0000004e0820723c */ /* 0x040ff00000001818 */
[C---:B------:R-:W-:Y:S01]  /*27a0*/  HMMA.16816.F32 R24, R8.reuse, R84, R16 ;  /* 0x000000540818723c */ /* 0x040fe20000001810 */
[----:B------:R-:W3:Y:S07]  /*27b0*/  LDSM.16.M88.4 R16, [R215+0x4000] ;  /* 0x00400000d710783b */ /* 0x000eee0000000200 */
[----:B------:R-:W-:Y:S01]  /*27c0*/  HMMA.16816.F32 R12, R8, R86, R12 ;  /* 0x00000056080c723c */ /* 0x000fe2000000180c */
[----:B------:R-:W4:Y:S07]  /*27d0*/  LDSM.16.M88.4 R84, [R208+0xd000] ;  /* 0x00d00000d054783b */ /* 0x000f2e0000000200 */
[C---:B-1----:R-:W-:Y:S08]  /*27e0*/  HMMA.16816.F32 R8, R20.reuse, R56, R52 ;  /* 0x000000381408723c */ /* 0x042ff00000001834 */
[C---:B------:R-:W-:Y:S08]  /*27f0*/  HMMA.16816.F32 R60, R20.reuse, R58, R60 ;  /* 0x0000003a143c723c */ /* 0x040ff0000000183c */
[C---:B------:R-:W-:Y:S08]  /*2800*/  HMMA.16816.F32 R56, R20.reuse, R64, R48 ;  /* 0x000000401438723c */ /* 0x040ff00000001830 */
[C---:B------:R-:W-:Y:S08]  /*2810*/  HMMA.16816.F32 R52, R20.reuse, R66, R44 ;  /* 0x000000421434723c */ /* 0x040ff0000000182c */
[C---:B--2---:R-:W-:Y:S01]  /*2820*/  HMMA.16816.F32 R64, R20.reuse, R36, R40 ;  /* 0x000000241440723c */ /* 0x044fe20000001828 */
[----:B------:R-:W-:Y:S07]  /*2830*/  LDSM.16.M88.4 R40, [R219+0x4000] ;  /* 0x00400000db28783b */ /* 0x000fee0000000200 */
[C---:B------:R-:W-:Y:S01]  /*2840*/  HMMA.16816.F32 R76, R20.reuse, R38, R32 ;  /* 0x00000026144c723c */ /* 0x040fe20000001820 */
[----:B------:R-:W-:Y:S07]  /*2850*/  LDSM.16.M88.4 R36, [R219+0x4800] ;  /* 0x00480000db24783b */ /* 0x000fee0000000200 */
[C---:B------:R-:W-:Y:S08]  /*2860*/  HMMA.16816.F32 R48, R20.reuse, R28, R24 ;  /* 0x0000001c1430723c */ /* 0x040ff00000001818 */
[----:B------:R-:W-:Y:S01]  /*2870*/  HMMA.16816.F32 R44, R20, R30, R12 ;  /* 0x0000001e142c723c */ /* 0x000fe2000000180c */
[----:B------:R-:W1:Y:S07]  /*2880*/  LDSM.16.M88.4 R12, [R216+0x4000] ;  /* 0x00400000d80c783b */ /* 0x000e6e0000000200 */
[C---:B---3--:R-:W-:Y:S01]  /*2890*/  HMMA.16816.F32 R24, R16.reuse, R68, R56 ;  /* 0x000000441018723c */ /* 0x048fe20000001838 */
[----:B------:R-:W2:Y:S07]  /*28a0*/  LDSM.16.M88.4 R56, [R219+0x5000] ;  /* 0x00500000db38783b */ /* 0x000eae0000000200 */
[C---:B------:R-:W-:Y:S01]  /*28b0*/  HMMA.16816.F32 R20, R16.reuse, R70, R52 ;  /* 0x000000461014723c */ /* 0x040fe20000001834 */
[----:B------:R-:W-:Y:S07]  /*28c0*/  LDSM.16.M88.4 R68, [R214+0xc800] ;  /* 0x00c80000d644783b */ /* 0x000fee0000000200 */
[C---:B----4-:R-:W-:Y:S08]  /*28d0*/  HMMA.16816.F32 R52, R16.reuse, R84, R64 ;  /* 0x000000541034723c */ /* 0x050ff00000001840 */
[C---:B------:R-:W-:Y:S01]  /*28e0*/  HMMA.16816.F32 R64, R16.reuse, R86, R76 ;  /* 0x000000561040723c */ /* 0x040fe2000000184c */
[----:B------:R-:W3:Y:S04]  /*28f0*/  LDSM.16.M88.4 R76, [R219+0x5800] ;  /* 0x00580000db4c783b */ /* 0x000ee80000000200 */
[----:B------:R-:W-:Y:S03]  /*2900*/  LDSM.16.M88.4 R84, [R214+0xc000] ;  /* 0x00c00000d654783b */ /* 0x000fe60000000200 */
[C---:B------:R-:W-:Y:S01]  /*2910*/  HMMA.16816.F32 R32, R16.reuse, R72, R8 ;  /* 0x000000481020723c */ /* 0x040fe20000001808 */
[----:B------:R-:W4:Y:S07]  /*2920*/  LDSM.16.M88.4 R8, [R218+0x4000] ;  /* 0x00400000da08783b */ /* 0x000f2e0000000200 */
[C---:B------:R-:W-:Y:S01]  /*2930*/  HMMA.16816.F32 R28, R16.reuse, R74, R60 ;  /* 0x0000004a101c723c */ /* 0x040fe2000000183c */
[----:B------:R-:W-:Y:S07]  /*2940*/  LDSM.16.M88.4 R72, [R214+0xd800] ;  /* 0x00d80000d648783b */ /* 0x000fee0000000200 */
[C---:B------:R-:W-:Y:S08]  /*2950*/  HMMA.16816.F32 R60, R16.reuse, R80, R48 ;  /* 0x00000050103c723c */ /* 0x040ff00000001830 */
[----:B------:R-:W-:Y:S01]  /*2960*/  HMMA.16816.F32 R16, R16, R82, R44 ;  /* 0x000000521010723c */ /* 0x000fe2000000182c */
[----:B------:R-:W5:Y:S07]  /*2970*/  LDSM.16.M88.4 R80, [R214+0xd000] ;  /* 0x00d00000d650783b */ /* 0x000f6e0000000200 */
[C---:B-1----:R-:W-:Y:S08]  /*2980*/  HMMA.16816.F32 R48, R12.reuse, R40, R32 ;  /* 0x000000280c30723c */ /* 0x042ff00000001820 */
[C---:B------:R-:W-:Y:S08]  /*2990*/  HMMA.16816.F32 R44, R12.reuse, R42, R28 ;  /* 0x0000002a0c2c723c */ /* 0x040ff0000000181c */
[C---:B------:R-:W-:Y:S08]  /*29a0*/  HMMA.16816.F32 R40, R12.reuse, R36, R24 ;  /* 0x000000240c28723c */ /* 0x040ff00000001818 */
[C---:B--2---:R-:W-:Y:S08]  /*29b0*/  HMMA.16816.F32 R32, R12.reuse, R56, R52 ;  /* 0x000000380c20723c */ /* 0x044ff00000001834 */
[C---:B------:R-:W-:Y:S01]  /*29c0*/  HMMA.16816.F32 R36, R12.reuse, R38, R20 ;  /* 0x000000260c24723c */ /* 0x040fe20000001814 */
[----:B------:R-:W1:Y:S07]  /*29d0*/  LDSM.16.M88.4 R20, [R217+0x4000] ;  /* 0x00400000d914783b */ /* 0x000e6e0000000200 */
[C---:B---3--:R-:W-:Y:S01]  /*29e0*/  HMMA.16816.F32 R24, R12.reuse, R76, R60 ;  /* 0x0000004c0c18723c */ /* 0x048fe2000000183c */
[----:B------:R-:W-:Y:S07]  /*29f0*/  LDSM.16.M88.4 R60, [R213+0x5000] ;  /* 0x00500000d53c783b */ /* 0x000fee0000000200 */
[C---:B------:R-:W-:Y:S01]  /*2a00*/  HMMA.16816.F32 R16, R12.reuse, R78, R16 ;  /* 0x0000004e0c10723c */ /* 0x040fe20000001810 */
[----:B------:R-:W2:Y:S07]  /*2a10*/  LDSM.16.M88.4 R76, [R213+0x4800] ;  /* 0x00480000d54c783b */ /* 0x000eae0000000200 */
[----:B------:R-:W-:Y:S01]  /*2a20*/  HMMA.16816.F32 R28, R12, R58, R64 ;  /* 0x0000003a0c1c723c */ /* 0x000fe20000001840 */
[----:B------:R-:W-:Y:S07]  /*2a30*/  LDSM.16.M88.4 R64, [R208+0xe000] ;  /* 0x00e00000d040783b */ /* 0x000fee0000000200 */
[C---:B----4-:R-:W-:Y:S08]  /*2a40*/  HMMA.16816.F32 R12, R8.reuse, R84, R48 ;  /* 0x00000054080c723c */ /* 0x050ff00000001830 */
[C---:B------:R-:W-:Y:S08]  /*2a50*/  HMMA.16816.F32 R40, R8.reuse, R68, R40 ;  /* 0x000000440828723c */ /* 0x040ff00000001828 */
[C---:B-----5:R-:W-:Y:S01]  /*2a60*/  HMMA.16816.F32 R48, R8.reuse, R80, R32 ;  /* 0x000000500830723c */ /* 0x060fe20000001820 */
[----:B------:R-:W3:Y:S07]  /*2a70*/  LDSM.16.M88.4 R32, [R213+0x5800] ;  /* 0x00580000d520783b */ /* 0x000eee0000000200 */
[C---:B------:R-:W-:Y:S01]  /*2a80*/  HMMA.16816.F32 R44, R8.reuse, R86, R44 ;  /* 0x00000056082c723c */ /* 0x040fe2000000182c */
[----:B------:R-:W-:Y:S07]  /*2a90*/  LDSM.16.M88.4 R84, [R219+0x6000] ;  /* 0x00600000db54783b */ /* 0x000fee0000000200 */
[C---:B------:R-:W-:Y:S08]  /*2aa0*/  HMMA.16816.F32 R56, R8.reuse, R70, R36 ;  /* 0x000000460838723c */ /* 0x040ff00000001824 */
[C---:B------:R-:W-:Y:S01]  /*2ab0*/  HMMA.16816.F32 R52, R8.reuse, R82, R28 ;  /* 0x000000520834723c */ /* 0x040fe2000000181c */
[----:B------:R-:W-:Y:S07]  /*2ac0*/  LDSM.16.M88.4 R80, [R208+0xf000] ;  /* 0x00f00000d050783b */ /* 0x000fee0000000200 */
[C---:B------:R-:W-:Y:S08]  /*2ad0*/  HMMA.16816.F32 R68, R8.reuse, R72, R24 ;  /* 0x000000480844723c */ /* 0x040ff00000001818 */
[----:B------:R-:W-:Y:S01]  /*2ae0*/  HMMA.16816.F32 R36, R8, R74, R16 ;  /* 0x0000004a0824723c */ /* 0x000fe20000001810 */
[----:B------:R-:W4:Y:S04]  /*2af0*/  LDSM.16.M88.4 R8, [R215+0x6000] ;  /* 0x00600000d708783b */ /* 0x000f280000000200 */
[----:B------:R-:W-:Y:S03]  /*2b00*/  LDSM.16.M88.4 R72, [R208+0xf800] ;  /* 0x00f80000d048783b */ /* 0x000fe60000000200 */
[C---:B-1----:R-:W-:Y:S01]  /*2b10*/  HMMA.16816.F32 R28, R20.reuse, R88, R12 ;  /* 0x00000058141c723c */ /* 0x042fe2000000180c */
[----:B------:R-:W-:Y:S07]  /*2b20*/  LDSM.16.M88.4 R16, [R216+0x6000] ;  /* 0x00600000d810783b */ /* 0x000fee0000000200 */
[C---:B--2---:R-:W-:Y:S01]  /*2b30*/  HMMA.16816.F32 R12, R20.reuse, R76, R40 ;  /* 0x0000004c140c723c */ /* 0x044fe20000001828 */
[----:B------:R-:W1:Y:S07]  /*2b40*/  LDSM.16.M88.4 R40, [R208+0xe800] ;  /* 0x00e80000d028783b */ /* 0x000e6e0000000200 */
[C---:B------:R-:W-:Y:S01]  /*2b50*/  HMMA.16816.F32 R24, R20.reuse, R90, R44 ;  /* 0x0000005a1418723c */ /* 0x040fe2000000182c */
[----:B------:R-:W-:Y:S07]  /*2b60*/  LDSM.16.M88.4 R88, [R219+0x7800] ;  /* 0x00780000db58783b */ /* 0x000fee0000000200 */
[C---:B------:R-:W-:Y:S08]  /*2b70*/  HMMA.16816.F32 R48, R20.reuse, R60, R48 ;  /* 0x0000003c1430723c */ /* 0x040ff00000001830 */
[C---:B------:R-:W-:Y:S01]  /*2b80*/  HMMA.16816.F32 R44, R20.reuse, R78, R56 ;  /* 0x0000004e142c723c */ /* 0x040fe20000001838 */
[----:B------:R-:W-:Y:S07]  /*2b90*/  LDSM.16.M88.4 R76, [R219+0x6800] ;  /* 0x00680000db4c783b */ /* 0x000fee0000000200 */
[C---:B------:R-:W-:Y:S08]  /*2ba0*/  HMMA.16816.F32 R52, R20.reuse, R62, R52 ;  /* 0x0000003e1434723c */ /* 0x040ff00000001834 */
[C---:B---3--:R-:W-:Y:S01]  /*2bb0*/  HMMA.16816.F32 R56, R20.reuse, R32, R68 ;  /* 0x000000201438723c */ /* 0x048fe20000001844 */
[----:B------:R-:W2:Y:S07]  /*2bc0*/  LDSM.16.M88.4 R68, [R219+0x7000] ;  /* 0x00700000db44783b */ /* 0x000eae0000000200 */
[----:B------:R-:W-:Y:S08]  /*2bd0*/  HMMA.16816.F32 R36, R20, R34, R36 ;  /* 0x000000221424723c */ /* 0x000ff00000001824 */
[C---:B----4-:R-:W-:Y:S08]  /*2be0*/  HMMA.16816.F32 R32, R8.reuse, R64, R28 ;  /* 0x000000400820723c */ /* 0x050ff0000000181c */
[C---:B------:R-:W-:Y:S08]  /*2bf0*/  HMMA.16816.F32 R64, R8.reuse, R66, R24 ;  /* 0x000000420840723c */ /* 0x040ff00000001818 */
[C---:B------:R-:W-:Y:S01]  /*2c00*/  HMMA.16816.F32 R20, R8.reuse, R80, R48 ;  /* 0x000000500814723c */ /* 0x040fe20000001830 */
[----:B------:R-:W-:Y:S07]  /*2c10*/  LDSM.16.M88.4 R48, [R214+0xe000] ;  /* 0x00e00000d630783b */ /* 0x000fee0000000200 */
[C---:B-1----:R-:W-:Y:S08]  /*2c20*/  HMMA.16816.F32 R28, R8.reuse, R40, R12 ;  /* 0x00000028081c723c */ /* 0x042ff0000000180c */
[C---:B------:R-:W-:Y:S08]  /*2c30*/  HMMA.16816.F32 R24, R8.reuse, R42, R44 ;  /* 0x0000002a0818723c */ /* 0x040ff0000000182c */
[C---:B------:R-:W-:Y:S01]  /*2c40*/  HMMA.16816.F32 R12, R8.reuse, R82, R52 ;  /* 0x00000052080c723c */ /* 0x040fe20000001834 */
[----:B------:R-:W-:Y:S07]  /*2c50*/  LDSM.16.M88.4 R80, [R214+0xf800] ;  /* 0x00f80000d650783b */ /* 0x000fee0000000200 */
[C---:B------:R-:W-:Y:S08]  /*2c60*/  HMMA.16816.F32 R60, R8.reuse, R72, R56 ;  /* 0x00000048083c723c */ /* 0x040ff00000001838 */
[----:B------:R-:W-:Y:S01]  /*2c70*/  HMMA.16816.F32 R44, R8, R74, R36 ;  /* 0x0000004a082c723c */ /* 0x000fe20000001824 */
[----:B------:R-:W1:Y:S04]  /*2c80*/  LDSM.16.M88.4 R8, [R218+0x6000] ;  /* 0x00600000da08783b */ /* 0x000e680000000200 */
[----:B------:R-:W3:Y:S03]  /*2c90*/  LDSM.16.M88.4 R72, [R214+0xf000] ;  /* 0x00f00000d648783b */ /* 0x000ee60000000200 */
[C---:B------:R-:W-:Y:S01]  /*2ca0*/  HMMA.16816.F32 R56, R16.reuse, R86, R64 ;  /* 0x000000561038723c */ /* 0x040fe20000001840 */
[----:B------:R-:W4:Y:S07]  /*2cb0*/  LDSM.16.M88.4 R64, [R214+0xe800] ;  /* 0x00e80000d640783b */ /* 0x000f2e0000000200 */
[C---:B------:R-:W-:Y:S08]  /*2cc0*/  HMMA.16816.F32 R36, R16.reuse, R84, R32 ;  /* 0x000000541024723c */ /* 0x040ff00000001820 */
[C---:B--2---:R-:W-:Y:S08]  /*2cd0*/  HMMA.16816.F32 R32, R16.reuse, R68, R20 ;  /* 0x000000441020723c */ /* 0x044ff00000001814 */
[C---:B------:R-:W-:Y:S08]  /*2ce0*/  HMMA.16816.F32 R52, R16.reuse, R76, R28 ;  /* 0x0000004c1034723c */ /* 0x040ff0000000181c */
[C---:B------:R-:W-:Y:S01]  /*2cf0*/  HMMA.16816.F32 R28, R16.reuse, R70, R12 ;  /* 0x00000046101c723c */ /* 0x040fe2000000180c */
[----:B------:R-:W-:Y:S04]  /*2d00*/  LDSM.16.M88.4 R12, [R217+0x6000] ;  /* 0x00600000d90c783b */ /* 0x000fe80000000200 */
[----:B------:R-:W2:Y:S03]  /*2d10*/  LDSM.16.M88.4 R68, [R213+0x6000] ;  /* 0x00600000d544783b */ /* 0x000ea60000000200 */
[C---:B------:R-:W-:Y:S08]  /*2d20*/  HMMA.16816.F32 R40, R16.reuse, R78, R24 ;  /* 0x0000004e1028723c */ /* 0x040ff00000001818 */
[----:B------:R-:W-:Y:S08]  /*2d30*/  HMMA.16816.F32 R24, R16, R88, R60 ;  /* 0x000000581018723c */ /* 0x000ff0000000183c */
[C---:B-1----:R-:W-:Y:S08]  /*2d40*/  HMMA.16816.F32 R20, R8.reuse, R48, R36 ;  /* 0x000000300814723c */ /* 0x042ff00000001824 */
[C---:B------:R-:W-:Y:S08]  /*2d50*/  HMMA.16816.F32 R36, R8.reuse, R50, R56 ;  /* 0x000000320824723c */ /* 0x040ff00000001838 */
[----:B---3--:R-:W-:Y:S01]  /*2d60*/  HMMA.16816.F32 R48, R8, R72, R32 ;  /* 0x000000480830723c */ /* 0x008fe20000001820 */
[----:B------:R-:W1:Y:S07]  /*2d70*/  LDSM.16.M88.4 R32, [R213+0x6800] ;  /* 0x00680000d520783b */ /* 0x000e6e0000000200 */
[----:B------:R-:W-:Y:S08]  /*2d80*/  HMMA.16816.F32 R16, R16, R90, R44 ;  /* 0x0000005a1010723c */ /* 0x000ff0000000182c */
[C---:B----4-:R-:W-:Y:S08]  /*2d90*/  HMMA.16816.F32 R52, R8.reuse, R64, R52 ;  /* 0x000000400834723c */ /* 0x050ff00000001834 */
[C---:B------:R-:W-:Y:S08]  /*2da0*/  HMMA.16816.F32 R44, R8.reuse, R66, R40 ;  /* 0x00000042082c723c */ /* 0x040ff00000001828 */
[----:B------:R-:W-:Y:S01]  /*2db0*/  HMMA.16816.F32 R64, R8, R80, R24 ;  /* 0x000000500840723c */ /* 0x000fe20000001818 */
[----:B------:R-:W3:Y:S07]  /*2dc0*/  LDSM.16.M88.4 R24, [R213+0x7000] ;  /* 0x00700000d518783b */ /* 0x000eee0000000200 */
[C---:B--2---:R-:W-:Y:S07]  /*2dd0*/  HMMA.16816.F32 R40, R12.reuse, R68, R20 ;  /* 0x000000440c28723c */ /* 0x044fee0000001814 */
[----:B------:R-:W-:Y:S01]  /*2de0*/  IMAD R68, R114, 0x4, R113 ;  /* 0x0000000472447824 */ /* 0x000fe200078e0271 */
[----:B------:R-:W-:Y:S01]  /*2df0*/  HMMA.16816.F32 R20, R12, R70, R36 ;  /* 0x000000460c14723c */ /* 0x000fe20000001824 */
[----:B------:R-:W2:Y:S01]  /*2e00*/  LDSM.16.M88.4 R36, [R213+0x7800] ;  /* 0x00780000d524783b */ /* 0x000ea20000000200 */
[----:B------:R-:W-:-:S04]  /*2e10*/  DEPBAR.LE SB0, 0x0 ;  /* 0x000080000000791a */ /* 0x000fc80000000000 */
[----:B------:R4:W-:Y:S02]  /*2e20*/  STL [R1+0x30], R68 ;  /* 0x0000304401007387 */ /* 0x0009e40000100800 */
[C---:B------:R-:W-:Y:S08]  /*2e30*/  HMMA.16816.F32 R60, R8.reuse, R74, R28 ;  /* 0x0000004a083c723c */ /* 0x040ff0000000181c */
[----:B------:R-:W-:Y:S07]  /*2e40*/  HMMA.16816.F32 R56, R8, R82, R16 ;  /* 0x000000520838723c */ /* 0x000fee0000001810 */
[----:B------:R-:W-:Y:S01]  /*2e50*/  IMNMX R17, R3, UR11, PT ;  /* 0x0000000b03117c17 */ /* 0x000fe2000b800200 */
[----:B-1----:R-:W-:Y:S01]  /*2e60*/  HMMA.16816.F32 R8, R12, R32, R52 ;  /* 0x000000200c08723c */ /* 0x002fe20000001834 */
[----:B------:R-:W-:-:S02]  /*2e70*/  IMNMX R16, R5, UR11, PT ;  /* 0x0000000b05107c17 */ /* 0x000fc4000b800200 */
[C---:B------:R-:W-:Y:S02]  /*2e80*/  IADD3 R3, R2.reuse, 0x8, RZ ;  /* 0x0000000802037810 */ /* 0x040fe40007ffe0ff */
[----:B------:R-:W-:Y:S02]  /*2e90*/  IADD3 R5, R2, 0x9, RZ ;  /* 0x0000000902057810 */ /* 0x000fe40007ffe0ff */
[CC--:B------:R-:W-:Y:S01]  /*2ea0*/  ISETP.GE.AND P0, PT, R6.reuse, R17.reuse, PT ;  /* 0x000000110600720c */ /* 0x0c0fe20003f06270 */
[----:B------:R-:W-:Y:S01]  /*2eb0*/  HMMA.16816.F32 R32, R12, R34, R44 ;  /* 0x000000220c20723c */ /* 0x000fe2000000182c */
[----:B------:R-:W-:Y:S01]  /*2ec0*/  BAR.SYNC.DEFER_BLOCKING 0x0 ;  /* 0x0000000000007b1d */ /* 0x000fe20000010000 */
[-C--:B------:R-:W-:Y:S02]  /*2ed0*/  ISETP.GE.AND P3, PT, R6, R16.reuse, PT ;  /* 0x000000100600720c */ /* 0x080fe40003f66270 */
[C---:B------:R-:W-:Y:S02]  /*2ee0*/  ISETP.GE.AND P4, PT, R3.reuse, R17, PT ;  /* 0x000000110300720c */ /* 0x040fe40003f86270 */
[----:B------:R-:W-:-:S02]  /*2ef0*/  ISETP.GE.AND P6, PT, R3, R16, PT ;  /* 0x000000100300720c */ /* 0x000fc40003fc6270 */
[C---:B------:R-:W-:Y:S01]  /*2f00*/  ISETP.GE.AND P2, PT, R5.reuse, R17, PT ;  /* 0x000000110500720c */ /* 0x040fe20003f46270 */
[----:B---3--:R-:W-:Y:S01]  /*2f10*/  HMMA.16816.F32 R28, R12, R24, R48 ;  /* 0x000000180c1c723c */ /* 0x008fe20000001830 */
[----:B------:R-:W-:Y:S02]  /*2f20*/  ISETP.GE.AND P5, PT, R5, R16, PT ;  /* 0x000000100500720c */ /* 0x000fe40003fa6270 */
[----:B------:R-:W-:Y:S02]  /*2f30*/  IADD3 R3, R2, 0x10, RZ ;  /* 0x0000001002037810 */ /* 0x000fe40007ffe0ff */
[----:B------:R-:W-:Y:S02]  /*2f40*/  FSEL R52, R41, -INF , !P0 ;  /* 0xff80000029347808 */ /* 0x000fe40004000000 */
[----:B------:R-:W-:Y:S02]  /*2f50*/  FSEL R45, R43, -INF , !P3 ;  /* 0xff8000002b2d7808 */ /* 0x000fe40005800000 */
[----:B------:R-:W-:-:S02]  /*2f60*/  FSEL R41, R20, -INF , !P4 ;  /* 0xff80000014297808 */ /* 0x000fc40006000000 */
[----:B------:R-:W-:Y:S02]  /*2f70*/  FSEL R44, R22, -INF , !P6 ;  /* 0xff800000162c7808 */ /* 0x000fe40007000000 */
[----:B------:R-:W-:Y:S02]  /*2f80*/  FSEL R43, R21, -INF , !P2 ;  /* 0xff800000152b7808 */ /* 0x000fe40005000000 */
[----:B------:R-:W-:Y:S02]  /*2f90*/  FSEL R24, R23, -INF , !P5 ;  /* 0xff80000017187808 */ /* 0x000fe40006800000 */
[C---:B------:R-:W-:Y:S01]  /*2fa0*/  ISETP.GE.AND P1, PT, R3.reuse, R17, PT ;  /* 0x000000110300720c */ /* 0x040fe20003f26270 */
[----:B------:R-:W-:Y:S01]  /*2fb0*/  HMMA.16816.F32 R20, R12, R26, R60 ;  /* 0x0000001a0c14723c */ /* 0x000fe2000000183c */
[----:B------:R-:W-:Y:S02]  /*2fc0*/  ISETP.GE.AND P0, PT, R3, R16, PT ;  /* 0x000000100300720c */ /* 0x000fe40003f06270 */
[----:B------:R-:W-:-:S02]  /*2fd0*/  IADD3 R5, R2, 0x11, RZ ;  /* 0x0000001102057810 */ /* 0x000fc40007ffe0ff */
[C---:B------:R-:W-:Y:S02]  /*2fe0*/  IADD3 R3, R2.reuse, 0x18, RZ ;  /* 0x0000001802037810 */ /* 0x040fe40007ffe0ff */
[CC--:B------:R-:W-:Y:S02]  /*2ff0*/  ISETP.GE.AND P3, PT, R5.reuse, R17.reuse, PT ;  /* 0x000000110500720c */ /* 0x0c0fe40003f66270 */
[-C--:B------:R-:W-:Y:S02]  /*3000*/  ISETP.GE.AND P4, PT, R5, R16.reuse, PT ;  /* 0x000000100500720c */ /* 0x080fe40003f86270 */
[C---:B------:R-:W-:Y:S02]  /*3010*/  ISETP.GE.AND P6, PT, R3.reuse, R17, PT ;  /* 0x000000110300720c */ /* 0x040fe40003fc6270 */
[----:B------:R-:W-:Y:S02]  /*3020*/  ISETP.GE.AND P2, PT, R3, R16, PT ;  /* 0x000000100300720c */ /* 0x000fe40003f46270 */
[----:B------:R-:W-:-:S02]  /*3030*/  IADD3 R5, R2, 0x19, RZ ;  /* 0x0000001902057810 */ /* 0x000fc40007ffe0ff */
[----:B------:R-:W-:Y:S02]  /*3040*/  IADD3 R3, R2, 0x20, RZ ;  /* 0x0000002002037810 */ /* 0x000fe40007ffe0ff */
[----:B------:R-:W-:Y:S02]  /*3050*/  FSEL R114, R8, -INF , !P1 ;  /* 0xff80000008727808 */ /* 0x000fe40004800000 */
[----:B------:R-:W-:Y:S02]  /*3060*/  FSEL R130, R10, -INF , !P0 ;  /* 0xff8000000a827808 */ /* 0x000fe40004000000 */
[----:B------:R-:W-:Y:S02]  /*3070*/  FSEL R115, R9, -INF , !P3 ;  /* 0xff80000009737808 */ /* 0x000fe40005800000 */
[----:B------:R-:W-:Y:S02]  /*3080*/  FSEL R131, R11, -INF , !P4 ;  /* 0xff8000000b837808 */ /* 0x000fe40006000000 */
[----:B--2---:R-:W-:Y:S01]  /*3090*/  HMMA.16816.F32 R8, R12, R36, R64 ;  /* 0x000000240c08723c */ /* 0x004fe20000001840 */
[----:B------:R-:W-:-:S02]  /*30a0*/  ISETP.GE.AND P5, PT, R5, R17, PT ;  /* 0x000000110500720c */ /* 0x000fc40003fa6270 */
[-C--:B------:R-:W-:Y:S02]  /*30b0*/  ISETP.GE.AND P1, PT, R5, R16.reuse, PT ;  /* 0x000000100500720c */ /* 0x080fe40003f26270 */
[C---:B------:R-:W-:Y:S02]  /*30c0*/  ISETP.GE.AND P0, PT, R3.reuse, R17, PT ;  /* 0x000000110300720c */ /* 0x040fe40003f06270 */
[----:B------:R-:W-:Y:S01]  /*30d0*/  ISETP.GE.AND P3, PT, R3, R16, PT ;  /* 0x000000100300720c */ /* 0x000fe20003f66270 */
[----:B------:R-:W-:Y:S01]  /*30e0*/  HMMA.16816.F32 R12, R12, R38, R56 ;  /* 0x000000260c0c723c */ /* 0x000fe20000001838 */
[C---:B------:R-:W-:Y:S02]  /*30f0*/  IADD3 R5, R2.reuse, 0x21, RZ ;  /* 0x0000002102057810 */ /* 0x040fe40007ffe0ff */
[----:B------:R-:W-:Y:S02]  /*3100*/  IADD3 R3, R2, 0x28, RZ ;  /* 0x0000002802037810 */ /* 0x000fe40007ffe0ff */
[----:B------:R-:W-:-:S02]  /*3110*/  FSEL R113, R32, -INF , !P6 ;  /* 0xff80000020717808 */ /* 0x000fc40007000000 */
[----:B------:R-:W-:Y:S02]  /*3120*/  FSEL R129, R34, -INF , !P2 ;  /* 0xff80000022817808 */ /* 0x000fe40005000000 */
[----:B------:R-:W-:Y:S02]  /*3130*/  FSEL R112, R33, -INF , !P5 ;  /* 0xff80000021707808 */ /* 0x000fe40006800000 */
[CC--:B------:R-:W-:Y:S02]  /*3140*/  ISETP.GE.AND P4, PT, R5.reuse, R17.reuse, PT ;  /* 0x000000110500720c */ /* 0x0c0fe40003f86270 */
        /* <DEDUP_REMOVED lines=8> */
[----:B------:R-:W-:-:S02]  /*31d0*/  FSEL R205, R29, -INF , !P4 ;  /* 0xff8000001dcd7808 */ /* 0x000fc40006000000 */
[CC--:B------:R-:W-:Y:S02]  /*31e0*/  ISETP.GE.AND P1, PT, R5.reuse, R17.reuse, PT ;  /* 0x000000110500720c */ /* 0x0c0fe40003f26270 */
[-C--:B------:R-:W-:Y:S02]  /*31f0*/  ISETP.GE.AND P0, PT, R5, R16.reuse, PT ;  /* 0x000000100500720c */ /* 0x080fe40003f06270 */
[C---:B------:R-:W-:Y:S02]  /*3200*/  ISETP.GE.AND P3, PT, R3.reuse, R17, PT ;  /* 0x000000110300720c */ /* 0x040fe40003f66270 */
[----:B------:R-:W-:Y:S02]  /*3210*/  ISETP.GE.AND P4, PT, R3, R16, PT ;  /* 0x000000100300720c */ /* 0x000fe40003f86270 */
[----:B------:R-:W-:Y:S02]  /*3220*/  IADD3 R3, R2, 0x38, RZ ;  /* 0x0000003802037810 */ /* 0x000fe40007ffe0ff */
[----:B------:R-:W-:-:S02]  /*3230*/  FSEL R207, R22, -INF , !P5 ;  /* 0xff80000016cf7808 */ /* 0x000fc40006800000 */
[----:B------:R-:W-:Y:S02]  /*3240*/  FSEL R204, R21, -INF , !P1 ;  /* 0xff80000015cc7808 */ /* 0x000fe40004800000 */
[----:B------:R-:W-:Y:S02]  /*3250*/  FSEL R244, R23, -INF , !P0 ;  /* 0xff80000017f47808 */ /* 0x000fe40004000000 */
[CC--:B------:R-:W-:Y:S02]  /*3260*/  ISETP.GE.AND P5, PT, R3.reuse, R17.reuse, PT ;  /* 0x000000110300720c */ /* 0x0c0fe40003fa6270 */
[----:B------:R-:W-:Y:S02]  /*3270*/  ISETP.GE.AND P1, PT, R3, R16, PT ;  /* 0x000000100300720c */ /* 0x000fe40003f26270 */
[C---:B------:R-:W-:Y:S02]  /*3280*/  ISETP.GE.AND P0, PT, R2.reuse, R17, PT ;  /* 0x000000110200720c */ /* 0x040fe40003f06270 */
[----:B------:R-:W-:-:S02]  /*3290*/  IADD3 R3, R2, 0x39, RZ ;  /* 0x0000003902037810 */ /* 0x000fc40007ffe0ff */
[----:B------:R-:W-:Y:S02]  /*32a0*/  FSEL R18, R40, -INF , !P0 ;  /* 0xff80000028127808 */ /* 0x000fe40004000000 */
[----:B------:R-:W-:Y:S02]  /*32b0*/  ISETP.GE.AND P0, PT, R3, R16, PT ;  /* 0x000000100300720c */ /* 0x000fe40003f06270 */
[----:B------:R-:W-:Y:S02]  /*32c0*/  IADD3 R5, R2, 0x31, RZ ;  /* 0x0000003102057810 */ /* 0x000fe40007ffe0ff */
[----:B------:R-:W-:Y:S02]  /*32d0*/  FSEL R190, R15, -INF , !P0 ;  /* 0xff8000000fbe7808 */ /* 0x000fe40004000000 */
[----:B------:R-:W-:Y:S02]  /*32e0*/  PLOP3.LUT P0, PT, PT, PT, UP0, 0x80, 0x0 ;  /* 0x000000000000781c */ /* 0x000fe40003f0f008 */
[----:B------:R-:W-:-:S02]  /*32f0*/  FSEL R245, R31, -INF , !P6 ;  /* 0xff8000001ff57808 */ /* 0x000fc40007000000 */
[----:B------:R-:W-:Y:S02]  /*3300*/  FSEL R149, R20, -INF , !P2 ;  /* 0xff80000014957808 */ /* 0x000fe40005000000 */
[----:B------:R-:W-:Y:S02]  /*3310*/  FSEL R171, R8, -INF , !P3 ;  /* 0xff80000008ab7808 */ /* 0x000fe40005800000 */
[----:B------:R-:W-:Y:S02]  /*3320*/  FSEL R251, R10, -INF , !P4 ;  /* 0xff8000000afb7808 */ /* 0x000fe40006000000 */
[CC--:B------:R-:W-:Y:S02]  /*3330*/  ISETP.GE.AND P6, PT, R5.reuse, R17.reuse, PT ;  /* 0x000000110500720c */ /* 0x0c0fe40003fc6270 */
[-C--:B------:R-:W-:Y:S02]  /*3340*/  ISETP.GE.AND P2, PT, R5, R16.reuse, PT ;  /* 0x000000100500720c */ /* 0x080fe40003f46270 */
[----:B------:R-:W-:Y:S01]  /*3350*/  ISETP.GE.AND P3, PT, R2, R16, PT ;  /* 0x000000100200720c */ /* 0x000fe20003f66270 */
[----:B------:R-:W-:Y:S01]  /*3360*/  IMAD.IADD R2, R109, 0x1, R110 ;  /* 0x000000016d027824 */ /* 0x000fe200078e026e */
[----:B------:R-:W-:-:S02]  /*3370*/  ISETP.GE.AND P4, PT, R3, R17, PT ;  /* 0x000000110300720c */ /* 0x000fc40003f86270 */
[----:B------:R-:W-:Y:S02]  /*3380*/  FSEL R19, R42, -INF , !P3 ;  /* 0xff8000002a137808 */ /* 0x000fe40005800000 */
[----:B------:R-:W-:Y:S02]  /*3390*/  FSEL R252, R9, -INF , !P6 ;  /* 0xff80000009fc7808 */ /* 0x000fe40007000000 */
[----:B------:R-:W-:Y:S02]  /*33a0*/  FSEL R179, R11, -INF , !P2 ;  /* 0xff8000000bb37808 */ /* 0x000fe40005000000 */
[----:B------:R-:W-:Y:S02]  /*33b0*/  FSEL R247, R12, -INF , !P5 ;  /* 0xff8000000cf77808 */ /* 0x000fe40006800000 */
[----:B------:R-:W-:Y:S02]  /*33c0*/  FSEL R175, R14, -INF , !P1 ;  /* 0xff8000000eaf7808 */ /* 0x000fe40004800000 */
[----:B------:R-:W-:Y:S01]  /*33d0*/  FSEL R188, R13, -INF , !P4 ;  /* 0xff8000000dbc7808 */ /* 0x000fe20006000000 */
[----:B------:R-:W-:Y:S05]  /*33e0*/  @!P0 BRA `(.L_x_346) ;  /* 0x0000024000008947 */ /* 0x000fea0003800000 */
[----:B----4-:R-:W-:Y:S01]  /*33f0*/  UIADD3 UR5, UR21, -0x2, URZ ;  /* 0xfffffffe15057890 */ /* 0x010fe2000fffe03f */
[C---:B------:R-:W-:Y:S01]  /*3400*/  IMAD.SHL.U32 R12, R118.reuse, 0x20, RZ ;  /* 0x00000020760c7824 */ /* 0x040fe200078e00ff */
[----:B------:R-:W-:-:S02]  /*3410*/  SHF.L.U64.HI R5, R118, 0x5, R119 ;  /* 0x0000000576057819 */ /* 0x000fc40000010277 */
[----:B------:R-:W-:Y:S02]  /*3420*/  USHF.R.S32.HI UR4, URZ, 0x1f, UR5 ;  /* 0x0000001f3f047899 */ /* 0x000fe40008011405 */
[----:B------:R-:W-:Y:S02]  /*3430*/  IMAD R3, R117, UR5, RZ ;  /* 0x0000000575037c24 */ /* 0x000fe4000f8e02ff */
[----:B------:R-:W-:-:S04]  /*3440*/  IMAD.WIDE.U32 R6, R120, UR5, R122 ;  /* 0x0000000578067c25 */ /* 0x000fc8000f8e007a */
[----:B------:R-:W-:Y:S01]  /*3450*/  IMAD R3, R120, UR4, R3 ;  /* 0x0000000478037c24 */ /* 0x000fe2000f8e0203 */
[----:B------:R-:W-:-:S03]  /*3460*/  LEA R10, P2, R6, c[0x0][0x168], 0x1 ;  /* 0x00005a00060a7a11 */ /* 0x000fc600078408ff */
[----:B------:R-:W-:Y:S01]  /*3470*/  IMAD.IADD R3, R7, 0x1, R3 ;  /* 0x0000000107037824 */ /* 0x000fe200078e0203 */
[----:B------:R-:W-:-:S04]  /*3480*/  IADD3 R8, P1, R12, R10, RZ ;  /* 0x0000000a0c087210 */ /* 0x000fc80007f3e0ff */
[----:B------:R-:W-:Y:S02]  /*3490*/  LEA.HI.X R11, R6, c[0x0][0x16c], R3, 0x1, P2 ;  /* 0x00005b00060b7a11 */ /* 0x000fe400010f0c03 */
[C---:B------:R-:W-:Y:S02]  /*34a0*/  IADD3 R6, P2, R12.reuse, R8, RZ ;  /* 0x000000080c067210 */ /* 0x040fe40007f5e0ff */
[----:B------:R-:W-:Y:S01]  /*34b0*/  IADD3.X R9, R5, R11, RZ, P1, !PT ;  /* 0x0000000b05097210 */ /* 0x000fe20000ffe4ff */
[----:B------:R-:W-:Y:S01]  /*34c0*/  @!PT LDS RZ, [RZ] ;  /* 0x00000000fffff984 */ /* 0x000fe20000000800 */
[----:B------:R-:W-:Y:S01]  /*34d0*/  @!PT LDS RZ, [RZ] ;  /* 0x00000000fffff984 */ /* 0x000fe20000000800 */
[----:B------:R-:W-:Y:S01]  /*34e0*/  @!PT LDS RZ, [RZ] ;  /* 0x00000000fffff984 */ /* 0x000fe20000000800 */
[----:B------:R1:W-:Y:S01]  /*34f0*/  LDGSTS.E.BYPASS.LTC128B.128 [R235+0x8000], [R10.64] ;  /* 0x080000000aeb7fae */ /* 0x0003e2000b901d56 */
[----:B------:R-:W-:-:S03]  /*3500*/  IADD3 R12, P1, R12, R6, RZ ;  /* 0x000000060c0c7210 */ /* 0x000fc60007f3e0ff */
[----:B------:R1:W-:Y:S01]  /*3510*/  LDGSTS.E.BYPASS.LTC128B.128 [R235+0xa000], [R10.64+0x80] ;  /* 0x0a0000800aeb7fae */ /* 0x0003e2000b901d56 */
[----:B------:R-:W-:-:S03]  /*3520*/  IMAD.X R7, R5, 0x1, R9, P2 ;  /* 0x0000000105077824 */ /* 0x000fc600010e0609 */
[----:B------:R1:W-:Y:S02]  /*3530*/  LDGSTS.E.BYPASS.LTC128B.128 [R235+0xc000], [R10.64+0x100] ;  /* 0x0c0001000aeb7fae */ /* 0x0003e4000b901d56 */
[----:B------:R-:W-:Y:S02]  /*3540*/  IADD3.X R13, R5, R7, RZ, P1, !PT ;  /* 0x00000007050d7210 */ /* 0x000fe40000ffe4ff */
        /* <DEDUP_REMOVED lines=14> */
.L_x_346:
[----:B----4-:R-:W-:Y:S01]  /*3630*/  FMNMX.FTZ R3, R18, R52, !PT ;  /* 0x0000003412037209 */ /* 0x010fe20007810000 */
[----:B------:R-:W-:Y:S01]  /*3640*/  IMAD.WIDE.U32 R176, R68, -0x326172a9, RZ ;  /* 0xcd9e8d5744b07825 */ /* 0x000fe200078e00ff */
[----:B------:R-:W-:-:S02]  /*3650*/  USHF.L.U32 UR4, UR26, 0x1, URZ ;  /* 0x000000011a047899 */ /* 0x000fc4000800063f */
[----:B------:R-:W-:Y:S01]  /*3660*/  FMNMX.FTZ R3, R41, R3, !PT ;  /* 0x0000000329037209 */ /* 0x000fe20007810000 */
[----:B------:R-:W-:Y:S01]  /*3670*/  UIADD3 UR14, UR25, -0x4498517b, URZ ;  /* 0xbb67ae85190e7890 */ /* 0x000fe2000fffe03f */
[----:B------:R-:W-:Y:S01]  /*3680*/  IMAD.WIDE.U32 R150, R121, -0x2daee0ad, RZ ;  /* 0xd2511f5379967825 */ /* 0x000fe200078e00ff */
[----:B------:R-:W-:Y:S01]  /*3690*/  UIADD3 UR15, UR24, -0x61c88647, URZ ;  /* 0x9e3779b9180f7890 */ /* 0x000fe2000fffe03f */
[----:B------:R-:W-:Y:S01]  /*36a0*/  FMNMX.FTZ R3, R43, R3, !PT ;  /* 0x000000032b037209 */ /* 0x000fe20007810000 */
[----:B------:R-:W-:Y:S01]  /*36b0*/  UIADD3 UR13, UR24, 0x3c6ef372, URZ ;  /* 0x3c6ef372180d7890 */ /* 0x000fe2000fffe03f */
[----:B------:R-:W-:Y:S01]  /*36c0*/  IMAD.SHL.U32 R209, R2, 0x2, RZ ;  /* 0x0000000202d17824 */ /* 0x000fe200078e00ff */
[----:B------:R-:W-:Y:S01]  /*36d0*/  UIADD3 UR12, UR25, 0x76cf5d0a, URZ ;  /* 0x76cf5d0a190c7890 */ /* 0x000fe2000fffe03f */
[----:B------:R-:W-:Y:S01]  /*36e0*/  FMNMX.FTZ R3, R114, R3, !PT ;  /* 0x0000000372037209 */ /* 0x000fe20007810000 */
[----:B------:R-:W-:Y:S01]  /*36f0*/  UIADD3 UR10, UR25, 0x32370b8f, URZ ;  /* 0x32370b8f190a7890 */ /* 0x000fe2000fffe03f */
[----:B------:R-:W-:Y:S01]  /*3700*/  IMAD R210, R4, 0x2, R209 ;  /* 0x0000000204d27824 */ /* 0x000fe200078e02d1 */
[----:B------:R-:W-:Y:S01]  /*3710*/  UIADD3 UR9, UR24, 0x78dde6e4, URZ ;  /* 0x78dde6e418097890 */ /* 0x000fe2000fffe03f */
[----:B------:R-:W-:Y:S01]  /*3720*/  FMNMX.FTZ R3, R115, R3, !PT ;  /* 0x0000000373037209 */ /* 0x000fe20007810000 */
[----:B------:R-:W-:Y:S01]  /*3730*/  UIADD3 UR11, UR24, -0x255992d5, URZ ;  /* 0xdaa66d2b180b7890 */ /* 0x000fe2000fffe03f */
[----:B------:R-:W-:Y:S01]  /*3740*/  LEA R212, R0, R209, 0x1 ;  /* 0x000000d100d47211 */ /* 0x000fe200078e08ff */
[----:B------:R-:W-:Y:S01]  /*3750*/  UIADD3 UR6, UR25, -0x56f99767, URZ ;  /* 0xa906689919067890 */ /* 0x000fe2000fffe03f */
[----:B------:R-:W-:Y:S01]  /*3760*/  FMNMX.FTZ R3, R113, R3, !PT ;  /* 0x0000000371037209 */ /* 0x000fe20007810000 */
[----:B------:R-:W-:Y:S01]  /*3770*/  UIADD3 UR8, UR25, -0x126145ec, URZ ;  /* 0xed9eba1419087890 */ /* 0x000fe2000fffe03f */
[----:B------:R-:W-:Y:S01]  /*3780*/  IMAD R170, R111, 0x10000, R111 ;  /* 0x000100006faa7824 */ /* 0x000fe200078e026f */
[----:B------:R-:W-:Y:S01]  /*3790*/  UIADD3 UR16, UR24, -0x4ab325aa, URZ ;  /* 0xb54cda5618107890 */ /* 0x000fe2000fffe03f */
[----:B------:R-:W-:Y:S01]  /*37a0*/  FMNMX.FTZ R3, R112, R3, !PT ;  /* 0x0000000370037209 */ /* 0x000fe20007810000 */
[----:B------:R-:W-:Y:S01]  /*37b0*/  IMAD R211, R0, 0x2, R210 ;  /* 0x0000000200d37824 */ /* 0x000fe200078e02d2 */
[----:B------:R-:W-:Y:S01]  /*37c0*/  LDSM.16.MT88.4 R36, [R209+0x12000] ;  /* 0x01200000d124783b */ /* 0x000fe20000004200 */
[----:B------:R-:W-:Y:S01]  /*37d0*/  UIADD3 UR7, UR24, 0x1715609d, URZ ;  /* 0x1715609d18077890 */ /* 0x000fe2000fffe03f */
[----:B------:R-:W-:-:S02]  /*37e0*/  FMNMX.FTZ R5, R206, R3, !PT ;  /* 0x00000003ce057209 */ /* 0x000fc40007810000 */
[----:B------:R-:W-:Y:S01]  /*37f0*/  FMNMX.FTZ R3, R19, R45, !PT ;  /* 0x0000002d13037209 */ /* 0x000fe20007810000 */
[----:B------:R-:W-:Y:S01]  /*3800*/  LDSM.16.MT88.4 R48, [R210+0x10000] ;  /* 0x01000000d230783b */ /* 0x000fe20000004200 */
        /* <DEDUP_REMOVED lines=17> */
[----:B------:R-:W-:-:S03]  /*3920*/  FMNMX.FTZ R3, R246, R3, !PT ;  /* 0x00000003f6037209 */ /* 0x000fc60007810000 */
[----:B------:R-:W2:Y:S01]  /*3930*/  SHFL.BFLY PT, R5, R148, 0x2, 0x1f ;  /* 0x0c401f0094057f89 */ /* 0x000ea200000e0000 */
[----:B------:R-:W-:-:S04]  /*3940*/  FMNMX.FTZ R3, R245, R3, !PT ;  /* 0x00000003f5037209 */ /* 0x000fc80007810000 */
[----:B------:R-:W-:-:S04]  /*3950*/  FMNMX.FTZ R3, R207, R3, !PT ;  /* 0x00000003cf037209 */ /* 0x000fc80007810000 */
[----:B------:R-:W-:-:S04]  /*3960*/  FMNMX.FTZ R3, R244, R3, !PT ;  /* 0x00000003f4037209 */ /* 0x000fc80007810000 */
[----:B------:R-:W-:-:S04]  /*3970*/  FMNMX.FTZ R3, R251, R3, !PT ;  /* 0x00000003fb037209 */ /* 0x000fc80007810000 */
[----:B------:R-:W-:-:S04]  /*3980*/  FMNMX.FTZ R3, R179, R3, !PT ;  /* 0x00000003b3037209 */ /* 0x000fc80007810000 */
[----:B------:R-:W-:Y:S02]  /*3990*/  FMNMX.FTZ R3, R175, R3, !PT ;  /* 0x00000003af037209 */ /* 0x000fe40007810000 */
[----:B--2---:R-:W-:Y:S02]  /*39a0*/  FMNMX.FTZ R148, R148, R5, !PT ;  /* 0x0000000594947209 */ /* 0x004fe40007810000 */
[----:B------:R-:W-:Y:S02]  /*39b0*/  FMNMX.FTZ R3, R190, R3, !PT ;  /* 0x00000003be037209 */ /* 0x000fe40007810000 */
[----:B------:R-:W-:Y:S01]  /*39c0*/  LOP3.LUT R5, R116, UR24, RZ, 0x3c, !PT ;  /* 0x0000001874057c12 */ /* 0x000fe2000f8e3cff */
[----:B-1----:R-:W1:Y:S03]  /*39d0*/  SHFL.BFLY PT, R9, R148, 0x1, 0x1f ;  /* 0x0c201f0094097f89 */ /* 0x002e6600000e0000 */
[----:B------:R-:W-:Y:S01]  /*39e0*/  LOP3.LUT R6, R177, R5, RZ, 0x3c, !PT ;  /* 0x00000005b1067212 */ /* 0x000fe200078e3cff */
[----:B------:R-:W2:Y:S04]  /*39f0*/  SHFL.BFLY PT, R10, R3, 0x2, 0x1f ;  /* 0x0c401f00030a7f89 */ /* 0x000ea800000e0000 */
[----:B------:R3:W-:Y:S01]  /*3a00*/  STL [R1+0x48], R5 ;  /* 0x0000480501007387 */ /* 0x0007e20000100800 */
[----:B------:R-:W-:-:S05]  /*3a10*/  IMAD.WIDE.U32 R168, R6, -0x2daee0ad, RZ ;  /* 0xd2511f5306a87825 */ /* 0x000fca00078e00ff */
[----:B------:R-:W-:Y:S01]  /*3a20*/  LOP3.LUT R8, R169, UR14, R150, 0x96, !PT ;  /* 0x0000000ea9087c12 */ /* 0x000fe2000f8e9696 */
[----:B------:R-:W-:Y:S04]  /*3a30*/  STL.64 [R1+0x28], R168 ;  /* 0x000028a801007387 */ /* 0x000fe80000100a00 */
[----:B------:R-:W-:Y:S01]  /*3a40*/  IMAD.WIDE.U32 R236, R8, -0x326172a9, RZ ;  /* 0xcd9e8d5708ec7825 */ /* 0x000fe200078e00ff */
[----:B-1----:R-:W-:-:S04]  /*3a50*/  FMNMX.FTZ R148, R148, R9, !PT ;  /* 0x0000000994947209 */ /* 0x002fc80007810000 */
[----:B------:R-:W-:Y:S01]  /*3a60*/  STL.64 [R1+0x10], R236 ;  /* 0x000010ec01007387 */ /* 0x000fe20000100a00 */
[----:B--2---:R-:W-:Y:S01]  /*3a70*/  FMNMX.FTZ R3, R3, R10, !PT ;  /* 0x0000000a03037209 */ /* 0x004fe20007810000 */
[C---:B------:R-:W-:Y:S01]  /*3a80*/  FMUL.FTZ R13, R148.reuse, c[0x0][0x23c] ;  /* 0x00008f00940d7a20 */ /* 0x040fe20000410000 */
[----:B------:R-:W-:Y:S01]  /*3a90*/  FSETP.NEU.FTZ.AND P1, PT, R148, -INF , PT ;  /* 0xff8000009400780b */ /* 0x000fe20003f3d000 */
[----:B---3--:R-:W-:Y:S02]  /*3aa0*/  IMAD.U32 R5, RZ, RZ, UR4 ;  /* 0x00000004ff057e24 */ /* 0x008fe4000f8e00ff */
[----:B------:R-:W1:Y:S01]  /*3ab0*/  SHFL.BFLY PT, R9, R3, 0x1, 0x1f ;  /* 0x0c201f0003097f89 */ /* 0x000e6200000e0000 */
[----:B------:R-:W-:Y:S01]  /*3ac0*/  FSEL R13, R13, RZ, P1 ;  /* 0x000000ff0d0d7208 */ /* 0x000fe20000800000 */
[----:B------:R-:W-:Y:S01]  /*3ad0*/  UIADD3 UR4, UR4, 0x1, URZ ;  /* 0x0000000104047890 */ /* 0x000fe2000fffe03f */
[----:B------:R-:W-:-:S03]  /*3ae0*/  LOP3.LUT R5, R151, UR25, R5, 0x96, !PT ;  /* 0x0000001997057c12 */ /* 0x000fc6000f8e9605 */
[----:B------:R-:W-:Y:S02]  /*3af0*/  FFMA.FTZ R8, R18, c[0x0][0x23c], -R13 ;  /* 0x00008f0012087a23 */ /* 0x000fe4000001080d */
[----:B------:R-:W-:Y:S02]  /*3b00*/  IMAD.WIDE.U32 R6, R5, -0x326172a9, RZ ;  /* 0xcd9e8d5705067825 */ /* 0x000fe400078e00ff */
[----:B------:R2:W-:Y:S03]  /*3b10*/  MUFU.EX2 R189, R8 ;  /* 0x0000000800bd7308 */ /* 0x0005e60000000800 */
[----:B------:R-:W-:Y:S02]  /*3b20*/  LOP3.LUT R7, R7, UR15, R176, 0x96, !PT ;  /* 0x0000000f07077c12 */ /* 0x000fe4000f8e96b0 */
[----:B------:R-:W-:-:S03]  /*3b30*/  LOP3.LUT R5, R237, UR13, R6, 0x96, !PT ;  /* 0x0000000ded057c12 */ /* 0x000fc6000f8e9606 */
[----:B------:R-:W-:-:S04]  /*3b40*/  IMAD.WIDE.U32 R6, R7, -0x2daee0ad, RZ ;  /* 0xd2511f5307067825 */ /* 0x000fc800078e00ff */
[----:B------:R-:W-:Y:S01]  /*3b50*/  IMAD.WIDE.U32 R10, R5, -0x2daee0ad, RZ ;  /* 0xd2511f53050a7825 */ /* 0x000fe200078e00ff */
[----:B------:R-:W-:Y:S02]  /*3b60*/  LOP3.LUT R7, R7, UR12, R168, 0x96, !PT ;  /* 0x0000000c07077c12 */ /* 0x000fe4000f8e96a8 */
[----:B-1----:R-:W-:Y:S01]  /*3b70*/  FMNMX.FTZ R3, R3, R9, !PT ;  /* 0x0000000903037209 */ /* 0x002fe20007810000 */
[----:B--2---:R-:W-:Y:S01]  /*3b80*/  FFMA.FTZ R8, R52, c[0x0][0x23c], -R13 ;  /* 0x00008f0034087a23 */ /* 0x004fe2000001080d */
[----:B------:R-:W-:Y:S01]  /*3b90*/  LOP3.LUT R5, R11, UR10, R6, 0x96, !PT ;  /* 0x0000000a0b057c12 */ /* 0x000fe2000f8e9606 */
[----:B------:R-:W-:Y:S01]  /*3ba0*/  IMAD.WIDE.U32 R6, R7, -0x326172a9, RZ ;  /* 0xcd9e8d5707067825 */ /* 0x000fe200078e00ff */
[----:B------:R-:W-:Y:S01]  /*3bb0*/  FSETP.NEU.FTZ.AND P1, PT, R3, -INF , PT ;  /* 0xff8000000300780b */ /* 0x000fe20003f3d000 */
[----:B------:R1:W-:Y:S01]  /*3bc0*/  MUFU.EX2 R197, R8 ;  /* 0x0000000800c57308 */ /* 0x0003e20000000800 */
[----:B------:R-:W-:Y:S01]  /*3bd0*/  LDSM.16.MT88.4 R52, [R209+0x16000] ;  /* 0x01600000d134783b */ /* 0x000fe20000004200 */
[----:B------:R-:W-:Y:S01]  /*3be0*/  IMAD.WIDE.U32 R152, R5, -0x326172a9, RZ ;  /* 0xcd9e8d5705987825 */ /* 0x000fe200078e00ff */
[----:B------:R-:W-:-:S03]  /*3bf0*/  LOP3.LUT R7, R7, UR11, R236, 0x96, !PT ;  /* 0x0000000b07077c12 */ /* 0x000fc6000f8e96ec */
[----:B------:R-:W-:Y:S01]  /*3c00*/  FMUL.FTZ R12, R3, c[0x0][0x23c] ;  /* 0x00008f00030c7a20 */ /* 0x000fe20000410000 */
[----:B------:R-:W-:Y:S01]  /*3c10*/  LOP3.LUT R5, R153, UR9, R6, 0x96, !PT ;  /* 0x0000000999057c12 */ /* 0x000fe2000f8e9606 */
[----:B------:R-:W-:-:S03]  /*3c20*/  IMAD.WIDE.U32 R6, R7, -0x2daee0ad, RZ ;  /* 0xd2511f5307067825 */ /* 0x000fc600078e00ff */
[----:B------:R-:W-:Y:S01]  /*3c30*/  FSEL R12, R12, RZ, P1 ;  /* 0x000000ff0c0c7208 */ /* 0x000fe20000800000 */
[----:B------:R-:W-:-:S04]  /*3c40*/  IMAD.WIDE.U32 R156, R5, -0x2daee0ad, RZ ;  /* 0xd2511f53059c7825 */ /* 0x000fc800078e00ff */
[----:B------:R-:W-:Y:S01]  /*3c50*/  FFMA.FTZ R5, R41, c[0x0][0x23c], -R13 ;  /* 0x00008f0029057a23 */ /* 0x000fe2000001080d */
[----:B------:R-:W-:Y:S02]  /*3c60*/  LOP3.LUT R6, R157, UR6, R6, 0x96, !PT ;  /* 0x000000069d067c12 */ /* 0x000fe4000f8e9606 */
[----:B-1----:R-:W-:Y:S01]  /*3c70*/  LOP3.LUT R8, R7, UR8, R10, 0x96, !PT ;  /* 0x0000000807087c12 */ /* 0x002fe2000f8e960a */
[----:B------:R1:W-:Y:S02]  /*3c80*/  MUFU.EX2 R191, R5 ;  /* 0x0000000500bf7308 */ /* 0x0003e40000000800 */
[----:B------:R-:W-:-:S04]  /*3c90*/  IMAD.WIDE.U32 R6, R6, -0x326172a9, RZ ;  /* 0xcd9e8d5706067825 */ /* 0x000fc800078e00ff */
[----:B------:R-:W-:Y:S01]  /*3ca0*/  IMAD.WIDE.U32 R14, R8, -0x326172a9, RZ ;  /* 0xcd9e8d57080e7825 */ /* 0x000fe200078e00ff */
[----:B------:R-:W-:Y:S02]  /*3cb0*/  SHF.R.U32.HI R9, RZ, 0x10, R6 ;  /* 0x00000010ff097819 */ /* 0x000fe40000011606 */
[C---:B------:R-:W-:Y:S02]  /*3cc0*/  LOP3.LUT R8, R6.reuse, 0xffff, RZ, 0xc0, !PT ;  /* 0x0000ffff06087812 */ /* 0x040fe400078ec0ff */
[----:B------:R-:W-:Y:S02]  /*3cd0*/  LOP3.LUT R2, R7, UR16, R14, 0x96, !PT ;  /* 0x0000001007027c12 */ /* 0x000fe4000f8e960e */
[----:B------:R-:W-:Y:S02]  /*3ce0*/  SHF.R.U32.HI R10, RZ, 0x18, R6 ;  /* 0x00000018ff0a7819 */ /* 0x000fe40000011606 */
[----:B------:R-:W-:Y:S01]  /*3cf0*/  LOP3.LUT R9, R9, 0xff, RZ, 0xc0, !PT ;  /* 0x000000ff09097812 */ /* 0x000fe200078ec0ff */
[----:B-1----:R-:W-:Y:S01]  /*3d00*/  FFMA.FTZ R5, R43, c[0x0][0x23c], -R13 ;  /* 0x00008f002b057a23 */ /* 0x002fe2000001080d */
[----:B------:R-:W-:Y:S01]  /*3d10*/  SHF.R.U32.HI R4, RZ, 0x10, R2 ;  /* 0x00000010ff047819 */ /* 0x000fe20000011602 */
[----:B------:R-:W1:Y:S01]  /*3d20*/  LDSM.16.MT88.4 R40, [R209+0x10000] ;  /* 0x01000000d128783b */ /* 0x000e620000004200 */
[----:B------:R-:W-:Y:S01]  /*3d30*/  LOP3.LUT R11, R6, 0xff, RZ, 0xc0, !PT ;  /* 0x000000ff060b7812 */ /* 0x000fe200078ec0ff */
[----:B------:R2:W3:Y:S01]  /*3d40*/  MUFU.EX2 R248, R5 ;  /* 0x0000000500f87308 */ /* 0x0004e20000000800 */
[----:B------:R-:W-:-:S02]  /*3d50*/  SHF.R.U32.HI R8, RZ, 0x8, R8 ;  /* 0x00000008ff087819 */ /* 0x000fc40000011608 */
[----:B------:R-:W-:Y:S02]  /*3d60*/  PRMT R10, R9, 0x5410, R10 ;  /* 0x00005410090a7816 */ /* 0x000fe4000000000a */
[----:B------:R-:W-:Y:S02]  /*3d70*/  LOP3.LUT R0, R2, 0xffff, RZ, 0xc0, !PT ;  /* 0x0000ffff02007812 */ /* 0x000fe400078ec0ff */
[----:B------:R-:W-:Y:S02]  /*3d80*/  SHF.R.U32.HI R9, RZ, 0x18, R2 ;  /* 0x00000018ff097819 */ /* 0x000fe40000011602 */
[----:B------:R-:W-:Y:S01]  /*3d90*/  LOP3.LUT R6, R4, 0xff, RZ, 0xc0, !PT ;  /* 0x000000ff04067812 */ /* 0x000fe200078ec0ff */
[----:B------:R-:W-:Y:S01]  /*3da0*/  HSET2.LE.AND R4, R10, R170, PT ;  /* 0x000000aa0a047233 */ /* 0x000fe20003803000 */
[----:B------:R-:W-:Y:S02]  /*3db0*/  PRMT R8, R11, 0x5410, R8 ;  /* 0x000054100b087816 */ /* 0x000fe40000000008 */
[----:B------:R-:W-:-:S02]  /*3dc0*/  LOP3.LUT R11, R2, 0xff, RZ, 0xc0, !PT ;  /* 0x000000ff020b7812 */ /* 0x000fc400078ec0ff */
[----:B------:R-:W-:Y:S01]  /*3dd0*/  SHF.R.U32.HI R7, RZ, 0x8, R0 ;  /* 0x00000008ff077819 */ /* 0x000fe20000011600 */
[----:B--2---:R-:W-:Y:S01]  /*3de0*/  FFMA.FTZ R5, R44, c[0x0][0x23c], -R12 ;  /* 0x00008f002c057a23 */ /* 0x004fe2000001080c */
[----:B------:R-:W-:Y:S01]  /*3df0*/  PRMT R6, R6, 0x5410, R9 ;  /* 0x0000541006067816 */ /* 0x000fe20000000009 */
[----:B------:R-:W-:Y:S01]  /*3e00*/  HSET2.LE.AND R0, R8, R170, PT ;  /* 0x000000aa08007233 */ /* 0x000fe20003803000 */
[----:B------:R-:W-:Y:S01]  /*3e10*/  PRMT R7, R11, 0x5410, R7 ;  /* 0x000054100b077816 */ /* 0x000fe20000000007 */
[----:B------:R2:W-:Y:S01]  /*3e20*/  MUFU.EX2 R199, R5 ;  /* 0x0000000500c77308 */ /* 0x0005e20000000800 */
[----:B---3--:R-:W-:-:S04]  /*3e30*/  F2FP.PACK_AB R2, R248, R191 ;  /* 0x000000bff802723e */ /* 0x008fc800000000ff */
[----:B------:R-:W-:Y:S01]  /*3e40*/  LOP3.LUT R10, R0, R2, RZ, 0xc0, !PT ;  /* 0x00000002000a7212 */ /* 0x000fe200078ec0ff */
[----:B------:R-:W-:Y:S01]  /*3e50*/  HSET2.LE.AND R0, R7, R170, PT ;  /* 0x000000aa07007233 */ /* 0x000fe20003803000 */
[----:B------:R-:W-:-:S04]  /*3e60*/  F2FP.PACK_AB R2, R197, R189 ;  /* 0x000000bdc502723e */ /* 0x000fc800000000ff */
[----:B------:R-:W-:Y:S01]  /*3e70*/  LOP3.LUT R8, R0, R2, RZ, 0xc0, !PT ;  /* 0x0000000200087212 */ /* 0x000fe200078ec0ff */
[--C-:B------:R-:W-:Y:S02]  /*3e80*/  FFMA.FTZ R0, R114, c[0x0][0x23c], -R13.reuse ;  /* 0x00008f0072007a23 */ /* 0x100fe4000001080d */
[----:B------:R-:W-:Y:S02]  /*3e90*/  FFMA.FTZ R2, R115, c[0x0][0x23c], -R13 ;  /* 0x00008f0073027a23 */ /* 0x000fe4000001080d */
[----:B--2---:R-:W-:Y:S01]  /*3ea0*/  FFMA.FTZ R5, R24, c[0x0][0x23c], -R12 ;  /* 0x00008f0018057a23 */ /* 0x004fe2000001080c */
[----:B------:R2:W-:Y:S01]  /*3eb0*/  MUFU.EX2 R250, R0 ;  /* 0x0000000000fa7308 */ /* 0x0005e20000000800 */
[----:B------:R-:W-:Y:S07]  /*3ec0*/  LDSM.16.MT88.4 R24, [R211+0x12000] ;  /* 0x01200000d318783b */ /* 0x000fee0000004200 */
[----:B------:R3:W4:Y:S01]  /*3ed0*/  MUFU.EX2 R249, R5 ;  /* 0x0000000500f97308 */ /* 0x0007220000000800 */
[----:B--2---:R-:W-:-:S07]  /*3ee0*/  LOP3.LUT R0, R15, UR7, R152, 0x96, !PT ;  /* 0x000000070f007c12 */ /* 0x004fce000f8e9698 */
[----:B------:R2:W-:Y:S01]  /*3ef0*/  MUFU.EX2 R180, R2 ;  /* 0x0000000200b47308 */ /* 0x0005e20000000800 */
[----:B---3--:R-:W-:Y:S02]  /*3f00*/  FFMA.FTZ R5, R19, c[0x0][0x23c], -R12 ;  /* 0x00008f0013057a23 */ /* 0x008fe4000001080c */
[----:B------:R-:W-:-:S05]  /*3f10*/  IMAD.MOV.U32 R19, RZ, RZ, R179 ;  /* 0x000000ffff137224 */ /* 0x000fca00078e00b3 */
[----:B------:R3:W-:Y:S01]  /*3f20*/  MUFU.EX2 R178, R5 ;  /* 0x0000000500b27308 */ /* 0x0007e20000000800 */
[----:B--2---:R-:W-:-:S07]  /*3f30*/  FFMA.FTZ R2, R113, c[0x0][0x23c], -R13 ;  /* 0x00008f0071027a23 */ /* 0x004fce000001080d */
[----:B------:R-:W-:Y:S01]  /*3f40*/  MUFU.EX2 R196, R2 ;  /* 0x0000000200c47308 */ /* 0x000fe20000000800 */
[----:B---3--:R-:W-:Y:S02]  /*3f50*/  FFMA.FTZ R5, R45, c[0x0][0x23c], -R12 ;  /* 0x00008f002d057a23 */ /* 0x008fe4000001080c */
[----:B------:R-:W-:Y:S05]  /*3f60*/  LDSM.16.MT88.4 R44, [R211+0x10000] ;  /* 0x01000000d32c783b */ /* 0x000fea0000004200 */
[----:B------:R4:W2:Y:S02]  /*3f70*/  MUFU.EX2 R198, R5 ;  /* 0x0000000500c67308 */ /* 0x0008a40000000800 */
[----:B----4-:R-:W-:-:S04]  /*3f80*/  F2FP.PACK_AB R5, R249, R199 ;  /* 0x000000c7f905723e */ /* 0x010fc800000000ff */
[----:B------:R-:W-:Y:S01]  /*3f90*/  LOP3.LUT R11, R4, R5, RZ, 0xc0, !PT ;  /* 0x00000005040b7212 */ /* 0x000fe200078ec0ff */
[----:B------:R-:W-:Y:S01]  /*3fa0*/  HSET2.LE.AND R4, R6, R170, PT ;  /* 0x000000aa06047233 */ /* 0x000fe20003803000 */
[----:B--2---:R-:W-:-:S04]  /*3fb0*/  F2FP.PACK_AB R5, R198, R178 ;  /* 0x000000b2c605723e */ /* 0x004fc800000000ff */
[----:B------:R-:W-:Y:S02]  /*3fc0*/  LOP3.LUT R9, R4, R5, RZ, 0xc0, !PT ;  /* 0x0000000504097212 */ /* 0x000fe400078ec0ff */
[----:B------:R-:W2:Y:S05]  /*3fd0*/  LDSM.16.MT88.4 R4, [R210+0x14000] ;  /* 0x01400000d204783b */ /* 0x000eaa0000004200 */
[C---:B------:R-:W-:Y:S08]  /*3fe0*/  HMMA.16816.F32 R140, R8.reuse, R36, RZ ;  /* 0x00000024088c723c */ /* 0x040ff000000018ff */
[C---:B------:R-:W-:Y:S08]  /*3ff0*/  HMMA.16816.F32 R136, R8.reuse, R38, RZ ;  /* 0x000000260888723c */ /* 0x040ff000000018ff */
[C---:B-1----:R-:W-:Y:S08]  /*4000*/  HMMA.16816.F32 R132, R8.reuse, R40, RZ ;  /* 0x000000280884723c */ /* 0x042ff000000018ff */
[C---:B------:R-:W-:Y:S01]  /*4010*/  HMMA.16816.F32 R120, R8.reuse, R42, RZ ;  /* 0x0000002a0878723c */ /* 0x040fe200000018ff */
[----:B------:R-:W1:Y:S07]  /*4020*/  LDSM.16.MT88.4 R40, [R212+0x14000] ;  /* 0x01400000d428783b */ /* 0x000e6e0000004200 */
[C---:B------:R-:W-:Y:S08]  /*4030*/  HMMA.16816.F32 R104, R8.reuse, R48, RZ ;  /* 0x000000300868723c */ /* 0x040ff000000018ff */
[C---:B------:R-:W-:Y:S01]  /*4040*/  HMMA.16816.F32 R80, R8.reuse, R50, RZ ;  /* 0x000000320850723c */ /* 0x040fe200000018ff */
[----:B------:R-:W3:Y:S07]  /*4050*/  LDSM.16.MT88.4 R48, [R211+0x14000] ;  /* 0x01400000d330783b */ /* 0x000eee0000004200 */
[C---:B------:R-:W-:Y:S08]  /*4060*/  HMMA.16816.F32 R36, R8.reuse, R20, RZ ;  /* 0x000000140824723c */ /* 0x040ff000000018ff */
[C---:B------:R-:W-:Y:S01]  /*4070*/  HMMA.16816.F32 R68, R8.reuse, R22, RZ ;  /* 0x000000160844723c */ /* 0x040fe200000018ff */
[----:B------:R-:W4:Y:S07]  /*4080*/  LDSM.16.MT88.4 R20, [R212+0x16000] ;  /* 0x01600000d414783b */ /* 0x000f2e0000004200 */
[C---:B------:R-:W-:Y:S08]  /*4090*/  HMMA.16816.F32 R124, R8.reuse, R32, RZ ;  /* 0x00000020087c723c */ /* 0x040ff000000018ff */
[C---:B------:R-:W-:Y:S01]  /*40a0*/  HMMA.16816.F32 R108, R8.reuse, R34, RZ ;  /* 0x00000022086c723c */ /* 0x040fe200000018ff */
[----:B------:R-:W5:Y:S07]  /*40b0*/  LDSM.16.MT88.4 R32, [R210+0x16000] ;  /* 0x01600000d220783b */ /* 0x000f6e0000004200 */
[C---:B------:R-:W-:Y:S08]  /*40c0*/  HMMA.16816.F32 R100, R8.reuse, R28, RZ ;  /* 0x0000001c0864723c */ /* 0x040ff000000018ff */
[C---:B------:R-:W-:Y:S01]  /*40d0*/  HMMA.16816.F32 R76, R8.reuse, R30, RZ ;  /* 0x0000001e084c723c */ /* 0x040fe200000018ff */
[----:B------:R-:W1:Y:S07]  /*40e0*/  LDSM.16.MT88.4 R28, [R211+0x16000] ;  /* 0x01600000d31c783b */ /* 0x000e6e0000004200 */
[C---:B--2---:R-:W-:Y:S07]  /*40f0*/  HMMA.16816.F32 R92, R8.reuse, R4, RZ ;  /* 0x00000004085c723c */ /* 0x044fee00000018ff */
[----:B------:R-:W-:Y:S01]  /*4100*/  IMAD.WIDE.U32 R4, R0, -0x2daee0ad, RZ ;  /* 0xd2511f5300047825 */ /* 0x000fe200078e00ff */
[----:B------:R-:W-:Y:S03]  /*4110*/  HMMA.16816.F32 R60, R8, R44, RZ ;  /* 0x0000002c083c723c */ /* 0x000fe600000018ff */
[----:B------:R-:W-:Y:S01]  /*4120*/  FFMA.FTZ R0, R112, c[0x0][0x23c], -R13 ;  /* 0x00008f0070007a23 */ /* 0x000fe2000001080d */
[----:B------:R-:W-:-:S02]  /*4130*/  LOP3.LUT R2, R4, 0xffff, RZ, 0xc0, !PT ;  /* 0x0000ffff04027812 */ /* 0x000fc400078ec0ff */
[----:B------:R-:W-:Y:S01]  /*4140*/  LOP3.LUT R14, R4, 0xff, RZ, 0xc0, !PT ;  /* 0x000000ff040e7812 */ /* 0x000fe200078ec0ff */
[----:B------:R2:W1:Y:S01]  /*4150*/  MUFU.EX2 R173, R0 ;  /* 0x0000000000ad7308 */ /* 0x0004620000000800 */
[C---:B------:R-:W-:Y:S08]  /*4160*/  HMMA.16816.F32 R116, R8.reuse, R46, RZ ;  /* 0x0000002e0874723c */ /* 0x040ff000000018ff */
[----:B------:R-:W-:Y:S01]  /*4170*/  HMMA.16816.F32 R44, R8, R6, RZ ;  /* 0x00000006082c723c */ /* 0x000fe200000018ff */
[----:B--2---:R-:W-:-:S06]  /*4180*/  SHF.R.U32.HI R0, RZ, 0x10, R4 ;  /* 0x00000010ff007819 */ /* 0x004fcc0000011604 */
[----:B------:R-:W-:Y:S01]  /*4190*/  FFMA.FTZ R6, R130, c[0x0][0x23c], -R12 ;  /* 0x00008f0082067a23 */ /* 0x000fe2000001080c */
[----:B------:R-:W-:Y:S01]  /*41a0*/  SHF.R.U32.HI R7, RZ, 0x18, R4 ;  /* 0x00000018ff077819 */ /* 0x000fe20000011604 */
[C---:B------:R-:W-:Y:S01]  /*41b0*/  HMMA.16816.F32 R64, R8.reuse, R56, RZ ;  /* 0x000000380840723c */ /* 0x040fe200000018ff */
[----:B------:R-:W-:Y:S01]  /*41c0*/  SHF.R.U32.HI R4, RZ, 0x8, R2 ;  /* 0x00000008ff047819 */ /* 0x000fe20000011602 */
[----:B------:R2:W1:Y:S01]  /*41d0*/  MUFU.EX2 R181, R6 ;  /* 0x0000000600b57308 */ /* 0x0004620000000800 */
[----:B------:R-:W-:Y:S02]  /*41e0*/  LOP3.LUT R2, R0, 0xff, RZ, 0xc0, !PT ;  /* 0x000000ff00027812 */ /* 0x000fe400078ec0ff */
[----:B------:R-:W-:Y:S01]  /*41f0*/  LOP3.LUT R0, R5, UR17, R156, 0x96, !PT ;  /* 0x0000001105007c12 */ /* 0x000fe2000f8e969c */
[----:B------:R-:W-:Y:S01]  /*4200*/  FFMA.FTZ R5, R129, c[0x0][0x23c], -R12 ;  /* 0x00008f0081057a23 */ /* 0x000fe2000001080c */
[----:B------:R-:W-:Y:S01]  /*4210*/  PRMT R14, R14, 0x5410, R4 ;  /* 0x000054100e0e7816 */ /* 0x000fe20000000004 */
[----:B------:R-:W-:Y:S01]  /*4220*/  HMMA.16816.F32 R96, R8, R24, RZ ;  /* 0x000000180860723c */ /* 0x000fe200000018ff */
[----:B------:R-:W-:Y:S01]  /*4230*/  PRMT R18, R2, 0x5410, R7 ;  /* 0x0000541002127816 */ /* 0x000fe20000000007 */
[----:B------:R3:W-:Y:S01]  /*4240*/  MUFU.EX2 R172, R5 ;  /* 0x0000000500ac7308 */ /* 0x0007e20000000800 */
[----:B------:R-:W-:-:S02]  /*4250*/  LOP3.LUT R2, R0, 0xffff, RZ, 0xc0, !PT ;  /* 0x0000ffff00027812 */ /* 0x000fc400078ec0ff */
[----:B------:R-:W-:Y:S02]  /*4260*/  LOP3.LUT R15, R0, 0xff, RZ, 0xc0, !PT ;  /* 0x000000ff000f7812 */ /* 0x000fe400078ec0ff */
[--C-:B------:R-:W-:Y:S01]  /*4270*/  SHF.R.U32.HI R4, RZ, 0x10, R0.reuse ;  /* 0x00000010ff047819 */ /* 0x100fe20000011600 */
[C---:B------:R-:W-:Y:S01]  /*4280*/  HMMA.16816.F32 R72, R8.reuse, R26, RZ ;  /* 0x0000001a0848723c */ /* 0x040fe200000018ff */
[----:B------:R-:W-:Y:S01]  /*4290*/  SHF.R.U32.HI R7, RZ, 0x18, R0 ;  /* 0x00000018ff077819 */ /* 0x000fe20000011600 */
[----:B------:R-:W-:Y:S01]  /*42a0*/  HSET2.LE.AND R0, R14, R170, PT ;  /* 0x000000aa0e007233 */ /* 0x000fe20003803000 */
[----:B--2---:R-:W-:Y:S01]  /*42b0*/  SHF.R.U32.HI R6, RZ, 0x8, R2 ;  /* 0x00000008ff067819 */ /* 0x004fe20000011602 */
[----:B------:R-:W2:Y:S01]  /*42c0*/  LDSM.16.MT88.4 R24, [R209+0x10800] ;  /* 0x01080000d118783b */ /* 0x000ea20000004200 */
[----:B-1----:R-:W-:Y:S02]  /*42d0*/  F2FP.PACK_AB R2, R173, R196 ;  /* 0x000000c4ad02723e */ /* 0x002fe400000000ff */
[----:B------:R-:W-:Y:S01]  /*42e0*/  LOP3.LUT R4, R4, 0xff, RZ, 0xc0, !PT ;  /* 0x000000ff04047812 */ /* 0x000fe200078ec0ff */
[----:B------:R-:W-:Y:S01]  /*42f0*/  HMMA.16816.F32 R88, R8, R40, RZ ;  /* 0x000000280858723c */ /* 0x000fe200000018ff */
[----:B---3--:R-:W-:-:S02]  /*4300*/  FFMA.FTZ R5, R128, c[0x0][0x23c], -R12 ;  /* 0x00008f0080057a23 */ /* 0x008fc4000001080c */
[----:B------:R-:W-:Y:S02]  /*4310*/  PRMT R14, R4, 0x5410, R7 ;  /* 0x00005410040e7816 */ /* 0x000fe40000000007 */
[----:B------:R1:W3:Y:S03]  /*4320*/  MUFU.EX2 R174, R5 ;  /* 0x0000000500ae7308 */ /* 0x0002e60000000800 */
[C---:B------:R-:W-:Y:S08]  /*4330*/  HMMA.16816.F32 R84, R8.reuse, R48, RZ ;  /* 0x000000300854723c */ /* 0x040ff000000018ff */
[----:B------:R-:W-:Y:S01]  /*4340*/  HMMA.16816.F32 R144, R8, R52, RZ ;  /* 0x000000340890723c */ /* 0x000fe200000018ff */
[----:B-1----:R-:W-:Y:S01]  /*4350*/  PRMT R5, R15, 0x5410, R6 ;  /* 0x000054100f057816 */ /* 0x002fe20000000006 */
[----:B------:R-:W-:Y:S01]  /*4360*/  IMAD.MOV.U32 R15, RZ, RZ, R181 ;  /* 0x000000ffff0f7224 */ /* 0x000fe200078e00b5 */
[----:B------:R-:W-:-:S05]  /*4370*/  LOP3.LUT R6, R0, R2, RZ, 0xc0, !PT ;  /* 0x0000000200067212 */ /* 0x000fca00078ec0ff */
[----:B----4-:R-:W-:Y:S01]  /*4380*/  HMMA.16816.F32 R164, R8, R20, RZ ;  /* 0x0000001408a4723c */ /* 0x010fe200000018ff */
[----:B------:R-:W-:Y:S01]  /*4390*/  FFMA.FTZ R0, R131, c[0x0][0x23c], -R12 ;  /* 0x00008f0083007a23 */ /* 0x000fe2000001080c */
[----:B---3--:R-:W-:-:S06]  /*43a0*/  F2FP.PACK_AB R2, R174, R172 ;  /* 0x000000acae02723e */ /* 0x008fcc00000000ff */
[C---:B------:R-:W-:Y:S01]  /*43b0*/  HMMA.16816.F32 R156, R8.reuse, R22, RZ ;  /* 0x00000016089c723c */ /* 0x040fe200000018ff */
[----:B------:R-:W1:Y:S07]  /*43c0*/  LDSM.16.MT88.4 R20, [R210+0x10800] ;  /* 0x01080000d214783b */ /* 0x000e6e0000004200 */
[C---:B------:R-:W-:Y:S08]  /*43d0*/  HMMA.16816.F32 R56, R8.reuse, R58, RZ ;  /* 0x0000003a0838723c */ /* 0x040ff000000018ff */
[C---:B------:R-:W-:Y:S08]  /*43e0*/  HMMA.16816.F32 R40, R8.reuse, R42, RZ ;  /* 0x0000002a0828723c */ /* 0x040ff000000018ff */
[C---:B------:R-:W-:Y:S08]  /*43f0*/  HMMA.16816.F32 R48, R8.reuse, R50, RZ ;  /* 0x000000320830723c */ /* 0x040ff000000018ff */
[C---:B------:R-:W-:Y:S08]  /*4400*/  HMMA.16816.F32 R52, R8.reuse, R54, RZ ;  /* 0x000000360834723c */ /* 0x040ff000000018ff */
[C---:B-----5:R-:W-:Y:S01]  /*4410*/  HMMA.16816.F32 R152, R8.reuse, R32, RZ ;  /* 0x000000200898723c */ /* 0x060fe200000018ff */
[----:B------:R3:W4:Y:S07]  /*4420*/  MUFU.EX2 R32, R0 ;  /* 0x0000000000207308 */ /* 0x00072e0000000800 */
[C---:B------:R-:W-:Y:S08]  /*4430*/  HMMA.16816.F32 R112, R8.reuse, R34, RZ ;  /* 0x000000220870723c */ /* 0x040ff000000018ff */
[----:B------:R-:W-:Y:S01]  /*4440*/  HMMA.16816.F32 R160, R8, R28, RZ ;  /* 0x0000001c08a0723c */ /* 0x000fe200000018ff */
[----:B---3--:R-:W-:Y:S01]  /*4450*/  HSET2.LE.AND R0, R18, R170, PT ;  /* 0x000000aa12007233 */ /* 0x008fe20003803000 */
[----:B------:R-:W-:-:S04]  /*4460*/  MOV R18, R180 ;  /* 0x000000b400127202 */ /* 0x000fc80000000f00 */
[----:B------:R-:W-:Y:S01]  /*4470*/  LOP3.LUT R7, R0, R2, RZ, 0xc0, !PT ;  /* 0x0000000200077212 */ /* 0x000fe200078ec0ff */
[----:B------:R-:W-:Y:S01]  /*4480*/  HSET2.LE.AND R0, R5, R170, PT ;  /* 0x000000aa05007233 */ /* 0x000fe20003803000 */
[----:B------:R-:W-:Y:S01]  /*4490*/  HMMA.16816.F32 R128, R8, R30, RZ ;  /* 0x0000001e0880723c */ /* 0x000fe200000018ff */
[----:B------:R-:W3:Y:S01]  /*44a0*/  LDSM.16.MT88.4 R8, [R212+0x10800] ;  /* 0x01080000d408783b */ /* 0x000ee20000004200 */
[----:B------:R-:W-:-:S03]  /*44b0*/  F2FP.PACK_AB R2, R18, R250 ;  /* 0x000000fa1202723e */ /* 0x000fc600000000ff */
[----:B------:R-:W5:Y:S01]  /*44c0*/  LDSM.16.MT88.4 R28, [R211+0x10800] ;  /* 0x01080000d31c783b */ /* 0x000f620000004200 */
[----:B------:R-:W-:Y:S01]  /*44d0*/  LOP3.LUT R4, R0, R2, RZ, 0xc0, !PT ;  /* 0x0000000200047212 */ /* 0x000fe200078ec0ff */
[----:B------:R-:W-:Y:S01]  /*44e0*/  HSET2.LE.AND R0, R14, R170, PT ;  /* 0x000000aa0e007233 */ /* 0x000fe20003803000 */
[----:B----4-:R-:W-:Y:S01]  /*44f0*/  F2FP.PACK_AB R2, R32, R15 ;  /* 0x0000000f2002723e */ /* 0x010fe200000000ff */
[----:B------:R-:W-:-:S03]  /*4500*/  IMAD.MOV.U32 R14, RZ, RZ, R191 ;  /* 0x000000ffff0e7224 */ /* 0x000fc600078e00bf */
[----:B------:R-:W-:Y:S01]  /*4510*/  LOP3.LUT R5, R0, R2, RZ, 0xc0, !PT ;  /* 0x0000000200057212 */ /* 0x000fe200078ec0ff */
[----:B------:R-:W-:Y:S02]  /*4520*/  IMAD.MOV.U32 R2, RZ, RZ, R190 ;  /* 0x000000ffff027224 */ /* 0x000fe400078e00be */
[----:B------:R-:W-:-:S04]  /*4530*/  IMAD.MOV.U32 R0, RZ, RZ, R170 ;  /* 0x000000ffff007224 */ /* 0x000fc800078e00aa */
[C---:B--2---:R-:W-:Y:S08]  /*4540*/  HMMA.16816.F32 R192, R4.reuse, R24, R132 ;  /* 0x0000001804c0723c */ /* 0x044ff00000001884 */
[C---:B------:R-:W-:Y:S01]  /*4550*/  HMMA.16816.F32 R184, R4.reuse, R26, R120 ;  /* 0x0000001a04b8723c */ /* 0x040fe20000001878 */
[----:B------:R-:W2:Y:S07]  /*4560*/  LDSM.16.MT88.4 R24, [R209+0x12800] ;  /* 0x01280000d118783b */ /* 0x000eae0000004200 */
[C---:B-1----:R-:W-:Y:S08]  /*4570*/  HMMA.16816.F32 R180, R4.reuse, R20, R104 ;  /* 0x0000001404b4723c */ /* 0x042ff00000001868 */
[C---:B---3--:R-:W-:Y:S07]  /*4580*/  HMMA.16816.F32 R104, R4.reuse, R8, R64 ;  /* 0x000000080468723c */ /* 0x048fee0000001840 */
[----:B------:R-:W-:Y:S01]  /*4590*/  IMAD.MOV.U32 R67, RZ, RZ, R189 ;  /* 0x000000ffff437224 */ /* 0x000fe200078e00bd */
[----:B------:R-:W-:Y:S01]  /*45a0*/  HMMA.16816.F32 R120, R4, R10, R56 ;  /* 0x0000000a0478723c */ /* 0x000fe20000001838 */
[----:B------:R-:W1:Y:S01]  /*45b0*/  LDSM.16.MT88.4 R8, [R212+0x12800] ;  /* 0x01280000d408783b */ /* 0x000e620000004200 */
[----:B------:R-:W-:-:S05]  /*45c0*/  MOV R66, R188 ;  /* 0x000000bc00427202 */ /* 0x000fca0000000f00 */
[----:B------:R-:W-:Y:S01]  /*45d0*/  IMAD.MOV.U32 R59, RZ, RZ, R178 ;  /* 0x000000ffff3b7224 */ /* 0x000fe200078e00b2 */
[----:B-----5:R-:W-:Y:S01]  /*45e0*/  HMMA.16816.F32 R200, R4, R28, R60 ;  /* 0x0000001c04c8723c */ /* 0x020fe2000000183c */
[----:B------:R-:W-:Y:S02]  /*45f0*/  IMAD.MOV.U32 R58, RZ, RZ, R0 ;  /* 0x000000ffff3a7224 */ /* 0x000fe400078e0000 */
[----:B------:R-:W-:-:S05]  /*4600*/  IMAD.U32 R0, RZ, RZ, UR4 ;  /* 0x00000004ff007e24 */ /* 0x000fca000f8e00ff */
[----:B------:R-:W-:Y:S01]  /*4610*/  HMMA.16816.F32 R28, R4, R30, R116 ;  /* 0x0000001e041c723c */ /* 0x000fe20000001874 */
[----:B------:R-:W-:-:S07]  /*4620*/  LOP3.LUT R0, R151, UR25, R0, 0x96, !PT ;  /* 0x0000001997007c12 */ /* 0x000fce000f8e9600 */
[C---:B------:R-:W-:Y:S01]  /*4630*/  HMMA.16816.F32 R132, R4.reuse, R22, R80 ;  /* 0x000000160484723c */ /* 0x040fe20000001850 */
[----:B------:R-:W3:Y:S06]  /*4640*/  LDSM.16.MT88.4 R20, [R210+0x12800] ;  /* 0x01280000d214783b */ /* 0x000eec0000004200 */
[----:B------:R-:W-:Y:S01]  /*4650*/  IMAD.MOV.U32 R83, RZ, RZ, R32 ;  /* 0x000000ffff537224 */ /* 0x000fe200078e0020 */
[----:B--2---:R-:W-:Y:S01]  /*4660*/  HMMA.16816.F32 R240, R4, R26, R136 ;  /* 0x0000001a04f0723c */ /* 0x004fe20000001888 */
[----:B------:R-:W2:Y:S01]  /*4670*/  LDSM.16.MT88.4 R32, [R209+0x14800] ;  /* 0x01480000d120783b */ /* 0x000ea20000004200 */
[----:B------:R-:W-:Y:S01]  /*4680*/  IMAD.MOV.U32 R82, RZ, RZ, R171 ;  /* 0x000000ffff527224 */ /* 0x000fe200078e00ab */
[----:B------:R-:W-:Y:S01]  /*4690*/  MOV R80, R176 ;  /* 0x000000b000507202 */ /* 0x000fe20000000f00 */
[----:B------:R-:W-:Y:S01]  /*46a0*/  IMAD.MOV.U32 R81, RZ, RZ, R177 ;  /* 0x000000ffff517224 */ /* 0x000fe200078e00b1 */
[----:B------:R-:W-:Y:S01]  /*46b0*/  MOV R60, R203 ;  /* 0x000000cb003c7202 */ /* 0x000fe20000000f00 */
[----:B------:R-:W-:-:S02]  /*46c0*/  IMAD.MOV.U32 R63, RZ, RZ, R200 ;  /* 0x000000ffff3f7224 */ /* 0x000fc400078e00c8 */
[----:B------:R-:W-:Y:S01]  /*46d0*/  MOV R57, R28 ;  /* 0x0000001c00397202 */ /* 0x000fe20000000f00 */
[----:B------:R-:W-:Y:S01]  /*46e0*/  IMAD.MOV.U32 R56, RZ, RZ, R29 ;  /* 0x000000ffff387224 */ /* 0x000fe200078e001d */
[C---:B-1----:R-:W-:Y:S01]  /*46f0*/  HMMA.16816.F32 R188, R4.reuse, R8, R100 ;  /* 0x0000000804bc723c */ /* 0x042fe20000001864 */
[----:B------:R-:W-:Y:S02]  /*4700*/  IMAD.MOV.U32 R65, RZ, RZ, R30 ;  /* 0x000000ffff417224 */ /* 0x000fe400078e001e */
[----:B------:R-:W-:Y:S02]  /*4710*/  IMAD.MOV.U32 R64, RZ, RZ, R31 ;  /* 0x000000ffff407224 */ /* 0x000fe400078e001f */
[----:B------:R-:W1:Y:S01]  /*4720*/  LDSM.16.MT88.4 R28, [R211+0x12800] ;  /* 0x01280000d31c783b */ /* 0x000e620000004200 */
[----:B------:R-:W-:Y:S01]  /*4730*/  IMAD.MOV.U32 R62, RZ, RZ, R201 ;  /* 0x000000ffff3e7224 */ /* 0x000fe200078e00c9 */
[----:B------:R-:W-:Y:S01]  /*4740*/  MOV R103, R2 ;  /* 0x0000000200677202 */ /* 0x000fe20000000f00 */
[----:B------:R-:W-:Y:S01]  /*4750*/  HMMA.16816.F32 R136, R4, R10, R76 ;  /* 0x0000000a0488723c */ /* 0x000fe2000000184c */
[----:B------:R-:W4:Y:S01]  /*4760*/  LDSM.16.MT88.4 R8, [R210+0x14800] ;  /* 0x01480000d208783b */ /* 0x000f220000004200 */
[----:B------:R-:W-:-:S02]  /*4770*/  IMAD.MOV.U32 R61, RZ, RZ, R202 ;  /* 0x000000ffff3d7224 */ /* 0x000fc400078e00ca */
[----:B------:R-:W-:Y:S02]  /*4780*/  IMAD.MOV.U32 R100, RZ, RZ, R172 ;  /* 0x000000ffff647224 */ /* 0x000fe400078e00ac */
[----:B------:R-:W-:Y:S01]  /*4790*/  IMAD.MOV.U32 R102, RZ, RZ, R59 ;  /* 0x000000ffff667224 */ /* 0x000fe200078e003b */
[----:B------:R-:W-:Y:S01]  /*47a0*/  MOV R79, R173 ;  /* 0x000000ad004f7202 */ /* 0x000fe20000000f00 */
[----:B------:R-:W-:Y:S01]  /*47b0*/  HMMA.16816.F32 R116, R4, R24, R140 ;  /* 0x000000180474723c */ /* 0x000fe2000000188c */
[----:B------:R-:W5:Y:S01]  /*47c0*/  LDSM.16.MT88.4 R24, [R212+0x14800] ;  /* 0x01480000d418783b */ /* 0x000f620000004200 */
[----:B------:R-:W-:Y:S02]  /*47d0*/  IMAD.MOV.U32 R76, RZ, RZ, R251 ;  /* 0x000000ffff4c7224 */ /* 0x000fe400078e00fb */
[----:B------:R-:W-:Y:S02]  /*47e0*/  IMAD.MOV.U32 R77, RZ, RZ, R175 ;  /* 0x000000ffff4d7224 */ /* 0x000fe400078e00af */
[----:B------:R-:W-:-:S02]  /*47f0*/  IMAD.MOV.U32 R78, RZ, RZ, R174 ;  /* 0x000000ffff4e7224 */ /* 0x000fc400078e00ae */
[----:B---3--:R-:W-:Y:S01]  /*4800*/  HMMA.16816.F32 R124, R4, R20, R124 ;  /* 0x00000014047c723c */ /* 0x008fe2000000187c */
[----:B------:R-:W-:Y:S02]  /*4810*/  IMAD.MOV.U32 R101, RZ, RZ, R82 ;  /* 0x000000ffff657224 */ /* 0x000fe400078e0052 */
[----:B------:R-:W-:-:S04]  /*4820*/  IMAD.MOV.U32 R59, RZ, RZ, R83 ;  /* 0x000000ffff3b7224 */ /* 0x000fc800078e0053 */
[----:B------:R-:W-:Y:S01]  /*4830*/  MOV R20, R168 ;  /* 0x000000a800147202 */ /* 0x000fe20000000f00 */
[----:B------:R-:W-:Y:S01]  /*4840*/  IMAD.MOV.U32 R21, RZ, RZ, R169 ;  /* 0x000000ffff157224 */ /* 0x000fe200078e00a9 */
[C---:B--2---:R-:W-:Y:S07]  /*4850*/  HMMA.16816.F32 R176, R4.reuse, R32, R36 ;  /* 0x0000002004b0723c */ /* 0x044fee0000001824 */
[----:B------:R-:W-:Y:S01]  /*4860*/  IMAD.MOV.U32 R32, RZ, RZ, R236 ;  /* 0x000000ffff207224 */ /* 0x000fe200078e00ec */
[----:B------:R-:W-:Y:S01]  /*4870*/  HMMA.16816.F32 R200, R4, R22, R108 ;  /* 0x0000001604c8723c */ /* 0x000fe2000000186c */
[----:B------:R-:W-:Y:S01]  /*4880*/  IMAD.MOV.U32 R33, RZ, RZ, R237 ;  /* 0x000000ffff217224 */ /* 0x000fe200078e00ed */
[----:B------:R-:W-:Y:S01]  /*4890*/  MOV R38, R80 ;  /* 0x0000005000267202 */ /* 0x000fe20000000f00 */
[----:B------:R-:W-:-:S02]  /*48a0*/  IMAD.MOV.U32 R39, RZ, RZ, R81 ;  /* 0x000000ffff277224 */ /* 0x000fc400078e0051 */
[----:B------:R-:W-:Y:S02]  /*48b0*/  IMAD.MOV.U32 R36, RZ, RZ, R77 ;  /* 0x000000ffff247224 */ /* 0x000fe400078e004d */
[----:B------:R-:W-:Y:S01]  /*48c0*/  IMAD.MOV.U32 R77, RZ, RZ, R103 ;  /* 0x000000ffff4d7224 */ /* 0x000fe200078e0067 */
[----:B-1----:R-:W-:Y:S01]  /*48d0*/  HMMA.16816.F32 R140, R4, R28, R96 ;  /* 0x0000001c048c723c */ /* 0x002fe20000001860 */
[----:B------:R-:W-:-:S06]  /*48e0*/  IMAD.MOV.U32 R103, RZ, RZ, R56 ;  /* 0x000000ffff677224 */ /* 0x000fcc00078e0038 */
[----:B------:R-:W-:Y:S01]  /*48f0*/  IMAD.MOV.U32 R29, RZ, RZ, R250 ;  /* 0x000000ffff1d7224 */ /* 0x000fe200078e00fa */
[----:B------:R-:W-:Y:S01]  /*4900*/  HMMA.16816.F32 R168, R4, R30, R72 ;  /* 0x0000001e04a8723c */ /* 0x000fe20000001848 */
[----:B------:R-:W-:-:S06]  /*4910*/  IMAD.MOV.U32 R28, RZ, RZ, R249 ;  /* 0x000000ffff1c7224 */ /* 0x000fcc00078e00f9 */
[----:B------:R-:W-:Y:S01]  /*4920*/  MOV R31, R248 ;  /* 0x000000f8001f7202 */ /* 0x000fe20000000f00 */
[----:B------:R-:W-:Y:S01]  /*4930*/  IMAD.MOV.U32 R72, RZ, RZ, R199 ;  /* 0x000000ffff487224 */ /* 0x000fe200078e00c7 */
[----:B------:R-:W-:Y:S01]  /*4940*/  MOV R75, R196 ;  /* 0x000000c4004b7202 */ /* 0x000fe20000000f00 */
[----:B------:R-:W-:Y:S01]  /*4950*/  IMAD.MOV.U32 R73, RZ, RZ, R198 ;  /* 0x000000ffff497224 */ /* 0x000fe200078e00c6 */
[----:B----4-:R-:W-:Y:S01]  /*4960*/  HMMA.16816.F32 R248, R4, R8, R92 ;  /* 0x0000000804f8723c */ /* 0x010fe2000000185c */
[----:B------:R-:W-:Y:S01]  /*4970*/  IMAD.MOV.U32 R74, RZ, RZ, R197 ;  /* 0x000000ffff4a7224 */ /* 0x000fe200078e00c5 */
[----:B------:R-:W-:Y:S01]  /*4980*/  MOV R30, R72 ;  /* 0x00000048001e7202 */ /* 0x000fe20000000f00 */
[----:B------:R-:W-:Y:S01]  /*4990*/  IMAD.MOV.U32 R39, RZ, RZ, R73 ;  /* 0x000000ffff277224 */ /* 0x000fe200078e0049 */
[----:B------:R-:W-:-:S03]  /*49a0*/  MOV R37, R75 ;  /* 0x0000004b00257202 */ /* 0x000fc60000000f00 */
[----:B------:R-:W-:Y:S01]  /*49b0*/  IMAD.MOV.U32 R95, RZ, RZ, R58 ;  /* 0x000000ffff5f7224 */ /* 0x000fe200078e003a */
[C---:B------:R-:W-:Y:S01]  /*49c0*/  HMMA.16816.F32 R196, R4.reuse, R10, R44 ;  /* 0x0000000a04c4723c */ /* 0x040fe2000000182c */
[----:B------:R-:W1:Y:S07]  /*49d0*/  LDSM.16.MT88.4 R8, [R209+0x16800] ;  /* 0x01680000d108783b */ /* 0x000e6e0000004200 */
[C---:B------:R-:W-:Y:S07]  /*49e0*/  HMMA.16816.F32 R236, R4.reuse, R34, R68 ;  /* 0x0000002204ec723c */ /* 0x040fee0000001844 */
[----:B------:R-:W-:Y:S01]  /*49f0*/  MOV R70, R20 ;  /* 0x0000001400467202 */ /* 0x000fe20000000f00 */
[----:B------:R-:W-:Y:S01]  /*4a00*/  IMAD.MOV.U32 R71, RZ, RZ, R21 ;  /* 0x000000ffff477224 */ /* 0x000fe200078e0015 */
[----:B-----5:R-:W-:Y:S01]  /*4a10*/  HMMA.16816.F32 R172, R4, R24, R88 ;  /* 0x0000001804ac723c */ /* 0x020fe20000001858 */
[----:B------:R-:W2:Y:S01]  /*4a20*/  LDSM.16.MT88.4 R20, [R211+0x14800] ;  /* 0x01480000d314783b */ /* 0x000ea20000004200 */
[----:B------:R-:W-:Y:S01]  /*4a30*/  IMAD.MOV.U32 R34, RZ, RZ, R101 ;  /* 0x000000ffff227224 */ /* 0x000fe200078e0065 */
[----:B------:R-:W-:Y:S01]  /*4a40*/  MOV R101, R102 ;  /* 0x0000006600657202 */ /* 0x000fe20000000f00 */
[----:B------:R-:W-:Y:S01]  /*4a50*/  IMAD.MOV.U32 R35, RZ, RZ, R100 ;  /* 0x000000ffff237224 */ /* 0x000fe200078e0064 */
[----:B------:R-:W-:Y:S01]  /*4a60*/  MOV R102, R57 ;  /* 0x0000003900667202 */ /* 0x000fe20000000f00 */
[----:B------:R-:W-:-:S02]  /*4a70*/  IMAD.MOV.U32 R100, RZ, RZ, R59 ;  /* 0x000000ffff647224 */ /* 0x000fc400078e003b */
[C---:B------:R-:W-:Y:S01]  /*4a80*/  HMMA.16816.F32 R108, R4.reuse, R26, R40 ;  /* 0x0000001a046c723c */ /* 0x040fe20000001828 */
[----:B------:R-:W3:Y:S07]  /*4a90*/  LDSM.16.MT88.4 R24, [R210+0x16800] ;  /* 0x01680000d218783b */ /* 0x000eee0000004200 */
[----:B-1----:R-:W-:Y:S07]  /*4aa0*/  HMMA.16816.F32 R80, R4, R8, R144 ;  /* 0x000000080450723c */ /* 0x002fee0000001890 */
[----:B------:R-:W-:-:S05]  /*4ab0*/  IMAD.WIDE.U32 R8, R0, -0x326172a9, RZ ;  /* 0xcd9e8d5700087825 */ /* 0x000fca00078e00ff */
[----:B------:R-:W-:Y:S01]  /*4ac0*/  LOP3.LUT R2, R9, UR15, R38, 0x96, !PT ;  /* 0x0000000f09027c12 */ /* 0x000fe2000f8e9626 */
[----:B------:R-:W-:Y:S01]  /*4ad0*/  IMAD.MOV.U32 R38, RZ, RZ, R74 ;  /* 0x000000ffff267224 */ /* 0x000fe200078e004a */
[----:B------:R-:W-:Y:S01]  /*4ae0*/  LOP3.LUT R0, R33, UR13, R8, 0x96, !PT ;  /* 0x0000000d21007c12 */ /* 0x000fe2000f8e9608 */
[----:B------:R-:W-:Y:S02]  /*4af0*/  IMAD.MOV.U32 R33, RZ, RZ, R78 ;  /* 0x000000ffff217224 */ /* 0x000fe400078e004e */
[----:B------:R-:W-:Y:S01]  /*4b00*/  IMAD.WIDE.U32 R8, R2, -0x2daee0ad, RZ ;  /* 0xd2511f5302087825 */ /* 0x000fe200078e00ff */
[----:B--2---:R-:W-:Y:S03]  /*4b10*/  HMMA.16816.F32 R96, R4, R20, R84 ;  /* 0x000000140460723c */ /* 0x004fe60000001854 */
[----:B------:R-:W-:Y:S01]  /*4b20*/  IMAD.MOV.U32 R78, RZ, RZ, R15 ;  /* 0x000000ffff4e7224 */ /* 0x000fe200078e000f */
[----:B------:R-:W-:-:S04]  /*4b30*/  LOP3.LUT R2, R9, UR12, R70, 0x96, !PT ;  /* 0x0000000c09027c12 */ /* 0x000fc8000f8e9646 */
[C---:B------:R-:W-:Y:S07]  /*4b40*/  HMMA.16816.F32 R84, R4.reuse, R10, R52 ;  /* 0x0000000a0454723c */ /* 0x040fee0000001834 */
[----:B------:R-:W-:Y:S01]  /*4b50*/  IMAD.WIDE.U32 R10, R0, -0x2daee0ad, RZ ;  /* 0xd2511f53000a7825 */ /* 0x000fe200078e00ff */
[----:B---3--:R-:W-:Y:S04]  /*4b60*/  HMMA.16816.F32 R72, R4, R24, R152 ;  /* 0x000000180448723c */ /* 0x008fe80000001898 */
[----:B------:R-:W-:Y:S01]  /*4b70*/  LOP3.LUT R0, R11, UR10, R8, 0x96, !PT ;  /* 0x0000000a0b007c12 */ /* 0x000fe2000f8e9608 */
[----:B------:R-:W-:-:S03]  /*4b80*/  IMAD.WIDE.U32 R8, R2, -0x326172a9, RZ ;  /* 0xcd9e8d5702087825 */ /* 0x000fc600078e00ff */
[C---:B------:R-:W-:Y:S01]  /*4b90*/  HMMA.16816.F32 R68, R4.reuse, R26, R112 ;  /* 0x0000001a0444723c */ /* 0x040fe20000001870 */
[----:B------:R-:W1:Y:S01]  /*4ba0*/  LDSM.16.MT88.4 R24, [R211+0x16800] ;  /* 0x01680000d318783b */ /* 0x000e620000004200 */
[----:B------:R-:W-:Y:S01]  /*4bb0*/  IMAD.WIDE.U32 R144, R0, -0x326172a9, RZ ;  /* 0xcd9e8d5700907825 */ /* 0x000fe200078e00ff */
[----:B------:R-:W-:Y:S02]  /*4bc0*/  LOP3.LUT R2, R9, UR11, R32, 0x96, !PT ;  /* 0x0000000b09027c12 */ /* 0x000fe4000f8e9620 */
[----:B------:R-:W-:Y:S02]  /*4bd0*/  MOV R32, R79 ;  /* 0x0000004f00207202 */ /* 0x000fe40000000f00 */
[----:B------:R-:W-:Y:S01]  /*4be0*/  LOP3.LUT R0, R145, UR9, R8, 0x96, !PT ;  /* 0x0000000991007c12 */ /* 0x000fe2000f8e9608 */
[----:B------:R-:W-:Y:S01]  /*4bf0*/  HMMA.16816.F32 R88, R4, R22, R48 ;  /* 0x000000160458723c */ /* 0x000fe20000001830 */
[----:B------:R-:W2:Y:S01]  /*4c00*/  LDSM.16.MT88.4 R20, [R212+0x16800] ;  /* 0x01680000d414783b */ /* 0x000ea20000004200 */
[----:B------:R-:W-:Y:S01]  /*4c10*/  IMAD.WIDE.U32 R8, R2, -0x2daee0ad, RZ ;  /* 0xd2511f5302087825 */ /* 0x000fe200078e00ff */
[----:B------:R-:W-:-:S02]  /*4c20*/  MOV R79, R18 ;  /* 0x00000012004f7202 */ /* 0x000fc40000000f00 */
[----:B------:R-:W-:Y:S01]  /*4c30*/  MOV R114, R65 ;  /* 0x0000004100727202 */ /* 0x000fe20000000f00 */
[----:B------:R-:W-:Y:S01]  /*4c40*/  IMAD.WIDE.U32 R42, R0, -0x2daee0ad, RZ ;  /* 0xd2511f53002a7825 */ /* 0x000fe200078e00ff */
[----:B------:R-:W-:-:S03]  /*4c50*/  LOP3.LUT R10, R9, UR8, R10, 0x96, !PT ;  /* 0x00000008090a7c12 */ /* 0x000fc6000f8e960a */
[----:B------:R-:W-:Y:S01]  /*4c60*/  FFMA.FTZ R2, R206, c[0x0][0x23c], -R13 ;  /* 0x00008f00ce027a23 */ /* 0x000fe2000001080d */
[----:B------:R-:W-:Y:S01]  /*4c70*/  LOP3.LUT R0, R43, UR6, R8, 0x96, !PT ;  /* 0x000000062b007c12 */ /* 0x000fe2000f8e9608 */
[----:B------:R-:W-:Y:S02]  /*4c80*/  IMAD.WIDE.U32 R40, R10, -0x326172a9, RZ ;  /* 0xcd9e8d570a287825 */ /* 0x000fe400078e00ff */
[----:B------:R3:W-:Y:S02]  /*4c90*/  MUFU.EX2 R44, R2 ;  /* 0x00000002002c7308 */ /* 0x0007e40000000800 */
[----:B------:R-:W-:-:S04]  /*4ca0*/  IMAD.WIDE.U32 R8, R0, -0x326172a9, RZ ;  /* 0xcd9e8d5700087825 */ /* 0x000fc800078e00ff */
[----:B------:R-:W-:Y:S01]  /*4cb0*/  FFMA.FTZ R0, R149, c[0x0][0x23c], -R13 ;  /* 0x00008f0095007a23 */ /* 0x000fe2000001080d */
[----:B------:R-:W-:Y:S01]  /*4cc0*/  LOP3.LUT R11, R8, 0xff, RZ, 0xc0, !PT ;  /* 0x000000ff080b7812 */ /* 0x000fe200078ec0ff */
[----:B------:R-:W-:Y:S01]  /*4cd0*/  IMAD.MOV.U32 R112, RZ, RZ, R102 ;  /* 0x000000ffff707224 */ /* 0x000fe200078e0066 */
[----:B------:R-:W-:Y:S01]  /*4ce0*/  SHF.R.U32.HI R18, RZ, 0x18, R8 ;  /* 0x00000018ff127819 */ /* 0x000fe20000011608 */
[----:B------:R4:W-:Y:S01]  /*4cf0*/  MUFU.EX2 R150, R0 ;  /* 0x0000000000967308 */ /* 0x0009e20000000800 */
[----:B------:R-:W-:Y:S02]  /*4d00*/  IMAD.MOV.U32 R113, RZ, RZ, R103 ;  /* 0x000000ffff717224 */ /* 0x000fe400078e0067 */
[----:B------:R-:W-:Y:S02]  /*4d10*/  IMAD.MOV.U32 R115, RZ, RZ, R64 ;  /* 0x000000ffff737224 */ /* 0x000fe400078e0040 */
[----:B---3--:R-:W-:Y:S01]  /*4d20*/  FFMA.FTZ R2, R205, c[0x0][0x23c], -R13 ;  /* 0x00008f00cd027a23 */ /* 0x008fe2000001080d */
[C---:B-1----:R-:W-:Y:S03]  /*4d30*/  HMMA.16816.F32 R48, R4.reuse, R24, R160 ;  /* 0x000000180430723c */ /* 0x042fe600000018a0 */
[----:B------:R1:W3:Y:S04]  /*4d40*/  MUFU.EX2 R45, R2 ;  /* 0x00000002002d7308 */ /* 0x0002e80000000800 */
[----:B------:R-:W-:Y:S01]  /*4d50*/  IMAD.MOV.U32 R161, RZ, RZ, R95 ;  /* 0x000000ffffa17224 */ /* 0x000fe200078e005f */
[----:B------:R-:W-:Y:S01]  /*4d60*/  MOV R95, R34 ;  /* 0x00000022005f7202 */ /* 0x000fe20000000f00 */
[----:B------:R-:W-:Y:S01]  /*4d70*/  IMAD.MOV.U32 R34, RZ, RZ, R35 ;  /* 0x000000ffff227224 */ /* 0x000fe200078e0023 */
[C---:B--2---:R-:W-:Y:S01]  /*4d80*/  HMMA.16816.F32 R52, R4.reuse, R22, R156 ;  /* 0x000000160434723c */ /* 0x044fe2000000189c */
[----:B------:R-:W-:Y:S01]  /*4d90*/  IMAD.MOV.U32 R35, RZ, RZ, R32 ;  /* 0x000000ffff237224 */ /* 0x000fe200078e0020 */
[----:B------:R-:W-:Y:S01]  /*4da0*/  MOV R32, R33 ;  /* 0x0000002100207202 */ /* 0x000fe20000000f00 */
[----:B----4-:R-:W-:Y:S01]  /*4db0*/  FFMA.FTZ R0, R204, c[0x0][0x23c], -R13 ;  /* 0x00008f00cc007a23 */ /* 0x010fe2000001080d */
[----:B------:R-:W-:Y:S01]  /*4dc0*/  MOV R160, R78 ;  /* 0x0000004e00a07202 */ /* 0x000fe20000000f00 */
[----:B------:R-:W-:Y:S01]  /*4dd0*/  IMAD.MOV.U32 R33, RZ, RZ, R36 ;  /* 0x000000ffff217224 */ /* 0x000fe200078e0024 */
[----:B-1----:R-:W-:Y:S01]  /*4de0*/  LOP3.LUT R2, R8, 0xffff, RZ, 0xc0, !PT ;  /* 0x0000ffff08027812 */ /* 0x002fe200078ec0ff */
[----:B------:R-:W-:Y:S01]  /*4df0*/  IMAD.MOV.U32 R36, RZ, RZ, R37 ;  /* 0x000000ffff247224 */ /* 0x000fe200078e0025 */
[----:B------:R-:W-:Y:S01]  /*4e00*/  MOV R37, R38 ;  /* 0x0000002600257202 */ /* 0x000fe20000000f00 */
[----:B------:R-:W-:Y:S01]  /*4e10*/  IMAD.MOV.U32 R38, RZ, RZ, R39 ;  /* 0x000000ffff267224 */ /* 0x000fe200078e0027 */
[----:B------:R-:W-:Y:S01]  /*4e20*/  SHF.R.U32.HI R2, RZ, 0x8, R2 ;  /* 0x00000008ff027819 */ /* 0x000fe20000011602 */
[----:B------:R1:W2:Y:S01]  /*4e30*/  MUFU.EX2 R92, R0 ;  /* 0x00000000005c7308 */ /* 0x0002a20000000800 */
[----:B------:R-:W-:Y:S01]  /*4e40*/  IMAD.MOV.U32 R39, RZ, RZ, R30 ;  /* 0x000000ffff277224 */ /* 0x000fe200078e001e */
[----:B------:R-:W-:Y:S01]  /*4e50*/  MOV R30, R31 ;  /* 0x0000001f001e7202 */ /* 0x000fe20000000f00 */
[----:B------:R-:W-:Y:S01]  /*4e60*/  IMAD.MOV.U32 R31, RZ, RZ, R28 ;  /* 0x000000ffff1f7224 */ /* 0x000fe200078e001c */
[----:B------:R-:W-:Y:S01]  /*4e70*/  PRMT R15, R11, 0x5410, R2 ;  /* 0x000054100b0f7816 */ /* 0x000fe20000000002 */
[----:B------:R-:W-:Y:S01]  /*4e80*/  IMAD.MOV.U32 R28, RZ, RZ, R29 ;  /* 0x000000ffff1c7224 */ /* 0x000fe200078e001d */
[----:B------:R-:W-:Y:S01]  /*4e90*/  SHF.R.U32.HI R2, RZ, 0x10, R8 ;  /* 0x00000010ff027819 */ /* 0x000fe20000011608 */
[----:B------:R-:W-:Y:S01]  /*4ea0*/  FFMA.FTZ R8, R207, c[0x0][0x23c], -R12 ;  /* 0x00008f00cf087a23 */ /* 0x000fe2000001080c */
[----:B------:R-:W-:Y:S01]  /*4eb0*/  MOV R29, R76 ;  /* 0x0000004c001d7202 */ /* 0x000fe20000000f00 */
[----:B------:R-:W-:Y:S01]  /*4ec0*/  IMAD.MOV.U32 R76, RZ, RZ, R14 ;  /* 0x000000ffff4c7224 */ /* 0x000fe200078e000e */
[----:B------:R-:W-:Y:S01]  /*4ed0*/  LOP3.LUT R14, R2, 0xff, RZ, 0xc0, !PT ;  /* 0x000000ff020e7812 */ /* 0x000fe200078ec0ff */
[----:B------:R4:W-:Y:S01]  /*4ee0*/  MUFU.EX2 R149, R8 ;  /* 0x0000000800957308 */ /* 0x0009e20000000800 */
[----:B------:R-:W-:Y:S01]  /*4ef0*/  MOV R156, R30 ;  /* 0x0000001e009c7202 */ /* 0x000fe20000000f00 */
[----:B------:R-:W-:Y:S01]  /*4f00*/  IMAD.MOV.U32 R163, RZ, RZ, R31 ;  /* 0x000000ffffa37224 */ /* 0x000fe200078e001f */
[----:B------:R-:W-:Y:S01]  /*4f10*/  MOV R206, R29 ;  /* 0x0000001d00ce7202 */ /* 0x000fe20000000f00 */
[----:B------:R-:W-:Y:S01]  /*4f20*/  IMAD.MOV.U32 R162, RZ, RZ, R28 ;  /* 0x000000ffffa27224 */ /* 0x000fe200078e001c */
[----:B-1----:R-:W-:Y:S01]  /*4f30*/  LOP3.LUT R0, R9, UR16, R40, 0x96, !PT ;  /* 0x0000001009007c12 */ /* 0x002fe2000f8e9628 */
[----:B------:R-:W1:Y:S01]  /*4f40*/  LDSM.16.MT88.4 R28, [R212+0x11000] ;  /* 0x01100000d41c783b */ /* 0x000e620000004200 */
[C---:B------:R-:W-:Y:S01]  /*4f50*/  HMMA.16816.F32 R56, R4.reuse, R20, R164 ;  /* 0x000000140438723c */ /* 0x040fe200000018a4 */
[----:B------:R-:W-:Y:S01]  /*4f60*/  MOV R207, R101 ;  /* 0x0000006500cf7202 */ /* 0x000fe20000000f00 */
[----:B------:R-:W-:Y:S01]  /*4f70*/  IMAD.MOV.U32 R158, RZ, RZ, R33 ;  /* 0x000000ffff9e7224 */ /* 0x000fe200078e0021 */
[C---:B------:R-:W-:Y:S01]  /*4f80*/  LOP3.LUT R2, R0.reuse, 0xffff, RZ, 0xc0, !PT ;  /* 0x0000ffff00027812 */ /* 0x040fe200078ec0ff */
[----:B------:R-:W-:Y:S01]  /*4f90*/  LDSM.16.MT88.4 R20, [R210+0x11000] ;  /* 0x01100000d214783b */ /* 0x000fe20000004200 */
[----:B------:R-:W-:Y:S01]  /*4fa0*/  SHF.R.U32.HI R10, RZ, 0x10, R0 ;  /* 0x00000010ff0a7819 */ /* 0x000fe20000011600 */
[----:B------:R-:W-:Y:S01]  /*4fb0*/  IMAD.MOV.U32 R205, RZ, RZ, R76 ;  /* 0x000000ffffcd7224 */ /* 0x000fe200078e004c */
[----:B------:R-:W-:Y:S01]  /*4fc0*/  LOP3.LUT R11, R0, 0xff, RZ, 0xc0, !PT ;  /* 0x000000ff000b7812 */ /* 0x000fe200078ec0ff */
[----:B------:R-:W-:Y:S01]  /*4fd0*/  IMAD.MOV.U32 R166, RZ, RZ, R34 ;  /* 0x000000ffffa67224 */ /* 0x000fe200078e0022 */
[----:B------:R-:W-:Y:S01]  /*4fe0*/  SHF.R.U32.HI R9, RZ, 0x18, R0 ;  /* 0x00000018ff097819 */ /* 0x000fe20000011600 */
[----:B----4-:R-:W-:Y:S01]  /*4ff0*/  FFMA.FTZ R8, R244, c[0x0][0x23c], -R12 ;  /* 0x00008f00f4087a23 */ /* 0x010fe2000001080c */
[----:B------:R-:W-:Y:S01]  /*5000*/  SHF.R.U32.HI R2, RZ, 0x8, R2 ;  /* 0x00000008ff027819 */ /* 0x000fe20000011602 */
[----:B------:R-:W-:Y:S01]  /*5010*/  IMAD.MOV.U32 R165, RZ, RZ, R35 ;  /* 0x000000ffffa57224 */ /* 0x000fe200078e0023 */
[----:B------:R-:W-:Y:S01]  /*5020*/  LOP3.LUT R0, R10, 0xff, RZ, 0xc0, !PT ;  /* 0x000000ff0a007812 */ /* 0x000fe200078ec0ff */
[----:B------:R-:W-:Y:S01]  /*5030*/  IMAD.MOV.U32 R204, RZ, RZ, R77 ;  /* 0x000000ffffcc7224 */ /* 0x000fe200078e004d */
[----:B------:R-:W-:Y:S01]  /*5040*/  PRMT R10, R14, 0x5410, R18 ;  /* 0x000054100e0a7816 */ /* 0x000fe20000000012 */
[----:B------:R-:W4:Y:S01]  /*5050*/  MUFU.EX2 R8, R8 ;  /* 0x0000000800087308 */ /* 0x000f220000000800 */
[----:B---3--:R-:W-:Y:S01]  /*5060*/  IMAD.MOV.U32 R14, RZ, RZ, R45 ;  /* 0x000000ffff0e7224 */ /* 0x008fe200078e002d */
[----:B------:R-:W-:Y:S01]  /*5070*/  MOV R18, R44 ;  /* 0x0000002c00127202 */ /* 0x000fe20000000f00 */
[----:B------:R-:W-:Y:S01]  /*5080*/  IMAD.MOV.U32 R159, RZ, RZ, R36 ;  /* 0x000000ffff9f7224 */ /* 0x000fe200078e0024 */
[----:B------:R-:W-:Y:S01]  /*5090*/  HMMA.16816.F32 R44, R4, R26, R128 ;  /* 0x0000001a042c723c */ /* 0x000fe20000001880 */
[----:B------:R-:W-:Y:S01]  /*50a0*/  PRMT R11, R11, 0x5410, R2 ;  /* 0x000054100b0b7816 */ /* 0x000fe20000000002 */
[--C-:B------:R-:W-:Y:S01]  /*50b0*/  FFMA.FTZ R2, R246, c[0x0][0x23c], -R12.reuse ;  /* 0x00008f00f6027a23 */ /* 0x100fe2000001080c */
[----:B------:R-:W-:Y:S01]  /*50c0*/  PRMT R9, R0, 0x5410, R9 ;  /* 0x0000541000097816 */ /* 0x000fe20000000009 */
[----:B------:R-:W3:Y:S01]  /*50d0*/  LDSM.16.MT88.4 R24, [R209+0x11000] ;  /* 0x01100000d118783b */ /* 0x000ee20000004200 */
[----:B------:R-:W-:Y:S01]  /*50e0*/  HSET2.LE.AND R0, R15, R161, PT ;  /* 0x000000a10f007233 */ /* 0x000fe20003803000 */
[----:B------:R5:W-:Y:S01]  /*50f0*/  MUFU.EX2 R151, R2 ;  /* 0x0000000200977308 */ /* 0x000be20000000800 */
[----:B------:R-:W-:Y:S01]  /*5100*/  FFMA.FTZ R4, R245, c[0x0][0x23c], -R12 ;  /* 0x00008f00f5047a23 */ /* 0x000fe2000001080c */
[----:B------:R-:W-:Y:S01]  /*5110*/  MOV R167, R95 ;  /* 0x0000005f00a77202 */ /* 0x000fe20000000f00 */
[----:B--2---:R-:W-:Y:S01]  /*5120*/  IMAD.MOV.U32 R245, RZ, RZ, R92 ;  /* 0x000000fffff57224 */ /* 0x004fe200078e005c */
[----:B------:R-:W-:Y:S01]  /*5130*/  MOV R164, R32 ;  /* 0x0000002000a47202 */ /* 0x000fe20000000f00 */
[----:B------:R-:W-:Y:S01]  /*5140*/  IMAD.MOV.U32 R130, RZ, RZ, R100 ;  /* 0x000000ffff827224 */ /* 0x000fe200078e0064 */
[----:B------:R-:W-:Y:S01]  /*5150*/  LDSM.16.MT88.4 R32, [R211+0x11000] ;  /* 0x01100000d320783b */ /* 0x000fe20000004200 */
[----:B----4-:R-:W-:Y:S01]  /*5160*/  IMAD.MOV.U32 R246, RZ, RZ, R8 ;  /* 0x000000fffff67224 */ /* 0x010fe200078e0008 */
[----:B------:R2:W4:Y:S01]  /*5170*/  MUFU.EX2 R244, R4 ;  /* 0x0000000400f47308 */ /* 0x0005220000000800 */
[----:B------:R-:W-:Y:S01]  /*5180*/  IMAD.MOV.U32 R131, RZ, RZ, R79 ;  /* 0x000000ffff837224 */ /* 0x000fe200078e004f */
[----:B------:R-:W-:Y:S01]  /*5190*/  MOV R129, R67 ;  /* 0x0000004300817202 */ /* 0x000fe20000000f00 */
[----:B------:R-:W-:Y:S01]  /*51a0*/  IMAD.MOV.U32 R128, RZ, RZ, R66 ;  /* 0x000000ffff807224 */ /* 0x000fe200078e0042 */
[----:B------:R-:W-:Y:S01]  /*51b0*/  MOV R147, R37 ;  /* 0x0000002500937202 */ /* 0x000fe20000000f00 */
[----:B------:R-:W-:Y:S01]  /*51c0*/  IMAD.MOV.U32 R146, RZ, RZ, R38 ;  /* 0x000000ffff927224 */ /* 0x000fe200078e0026 */
[----:B------:R-:W-:Y:S01]  /*51d0*/  MOV R15, R158 ;  /* 0x0000009e000f7202 */ /* 0x000fe20000000f00 */
[----:B------:R-:W-:Y:S01]  /*51e0*/  IMAD.MOV.U32 R157, RZ, RZ, R39 ;  /* 0x000000ffff9d7224 */ /* 0x000fe200078e0027 */
[----:B-----5:R-:W-:Y:S01]  /*51f0*/  F2FP.PACK_AB R2, R245, R150 ;  /* 0x00000096f502723e */ /* 0x020fe200000000ff */
[----:B------:R-:W-:Y:S01]  /*5200*/  LDSM.16.MT88.4 R36, [R209+0x15000] ;  /* 0x01500000d124783b */ /* 0x000fe20000004200 */
[----:B------:R-:W-:-:S02]  /*5210*/  MOV R158, R166 ;  /* 0x000000a6009e7202 */ /* 0x000fc40000000f00 */
[----:B------:R-:W-:Y:S01]  /*5220*/  LOP3.LUT R6, R0, R2, RZ, 0xc0, !PT ;  /* 0x0000000200067212 */ /* 0x000fe200078ec0ff */
[----:B------:R-:W-:Y:S01]  /*5230*/  HSET2.LE.AND R0, R10, R161, PT ;  /* 0x000000a10a007233 */ /* 0x000fe20003803000 */
[----:B------:R-:W-:-:S04]  /*5240*/  F2FP.PACK_AB R2, R246, R149 ;  /* 0x00000095f602723e */ /* 0x000fc800000000ff */
[----:B------:R-:W-:Y:S01]  /*5250*/  LOP3.LUT R7, R0, R2, RZ, 0xc0, !PT ;  /* 0x0000000200077212 */ /* 0x000fe200078ec0ff */
[----:B------:R-:W-:Y:S01]  /*5260*/  HSET2.LE.AND R0, R11, R161, PT ;  /* 0x000000a10b007233 */ /* 0x000fe20003803000 */
[----:B------:R-:W-:-:S04]  /*5270*/  F2FP.PACK_AB R2, R14, R18 ;  /* 0x000000120e02723e */ /* 0x000fc800000000ff */
[----:B--2---:R-:W-:Y:S01]  /*5280*/  LOP3.LUT R4, R0, R2, RZ, 0xc0, !PT ;  /* 0x0000000200047212 */ /* 0x004fe200078ec0ff */
[----:B------:R-:W-:Y:S01]  /*5290*/  HSET2.LE.AND R0, R9, R161, PT ;  /* 0x000000a109007233 */ /* 0x000fe20003803000 */
[----:B----4-:R-:W-:Y:S01]  /*52a0*/  F2FP.PACK_AB R2, R244, R151 ;  /* 0x00000097f402723e */ /* 0x010fe200000000ff */
[----:B------:R-:W-:Y:S03]  /*52b0*/  LDSM.16.MT88.4 R8, [R211+0x13000] ;  /* 0x01300000d308783b */ /* 0x000fe60000004200 */
[----:B------:R-:W-:Y:S01]  /*52c0*/  LOP3.LUT R5, R0, R2, RZ, 0xc0, !PT ;  /* 0x0000000200057212 */ /* 0x000fe200078ec0ff */
[----:B------:R-:W-:Y:S02]  /*52d0*/  IMAD.MOV.U32 R2, RZ, RZ, R128 ;  /* 0x000000ffff027224 */ /* 0x000fe400078e0080 */
[----:B------:R-:W-:Y:S02]  /*52e0*/  IMAD.MOV.U32 R0, RZ, RZ, R167 ;  /* 0x000000ffff007224 */ /* 0x000fe400078e00a7 */
[----:B------:R-:W-:-:S02]  /*52f0*/  FFMA.FTZ R2, R2, c[0x0][0x23c], -R13 ;  /* 0x00008f0002027a23 */ /* 0x000fc4000001080d */
[----:B-1----:R-:W-:Y:S01]  /*5300*/  HMMA.16816.F32 R92, R4, R28, R104 ;  /* 0x0000001c045c723c */ /* 0x002fe20000001868 */
[----:B------:R-:W-:-:S07]  /*5310*/  FFMA.FTZ R0, R0, c[0x0][0x23c], -R13 ;  /* 0x00008f0000007a23 */ /* 0x000fce000001080d */
[C---:B------:R-:W-:Y:S01]  /*5320*/  HMMA.16816.F32 R100, R4.reuse, R30, R120 ;  /* 0x0000001e0464723c */ /* 0x040fe20000001878 */
[----:B------:R-:W1:Y:S07]  /*5330*/  LDSM.16.MT88.4 R28, [R209+0x13000] ;  /* 0x01300000d11c783b */ /* 0x000e6e0000004200 */
[C---:B---3--:R-:W-:Y:S07]  /*5340*/  HMMA.16816.F32 R152, R4.reuse, R24, R192 ;  /* 0x000000180498723c */ /* 0x048fee00000018c0 */
[----:B------:R-:W-:Y:S01]  /*5350*/  IMAD.MOV.U32 R192, RZ, RZ, R63 ;  /* 0x000000ffffc07224 */ /* 0x000fe200078e003f */
[----:B------:R-:W-:Y:S01]  /*5360*/  MOV R194, R61 ;  /* 0x0000003d00c27202 */ /* 0x000fe20000000f00 */
[----:B------:R-:W-:Y:S01]  /*5370*/  IMAD.MOV.U32 R193, RZ, RZ, R62 ;  /* 0x000000ffffc17224 */ /* 0x000fe200078e003e */
[----:B------:R-:W-:Y:S01]  /*5380*/  HMMA.16816.F32 R64, R4, R20, R180 ;  /* 0x000000140440723c */ /* 0x000fe200000018b4 */
[----:B------:R-:W-:-:S06]  /*5390*/  IMAD.MOV.U32 R195, RZ, RZ, R60 ;  /* 0x000000ffffc37224 */ /* 0x000fcc00078e003c */
[----:B------:R-:W-:Y:S01]  /*53a0*/  MOV R181, R160 ;  /* 0x000000a000b57202 */ /* 0x000fe20000000f00 */
[C---:B------:R-:W-:Y:S01]  /*53b0*/  HMMA.16816.F32 R60, R4.reuse, R26, R184 ;  /* 0x0000001a043c723c */ /* 0x040fe200000018b8 */
[----:B------:R-:W2:Y:S01]  /*53c0*/  LDSM.16.MT88.4 R24, [R210+0x13000] ;  /* 0x01300000d218783b */ /* 0x000ea20000004200 */
[----:B------:R-:W-:Y:S02]  /*53d0*/  IMAD.MOV.U32 R180, RZ, RZ, R161 ;  /* 0x000000ffffb47224 */ /* 0x000fe400078e00a1 */
[----:B------:R-:W-:Y:S02]  /*53e0*/  IMAD.MOV.U32 R183, RZ, RZ, R130 ;  /* 0x000000ffffb77224 */ /* 0x000fe400078e0082 */
[----:B------:R-:W-:Y:S02]  /*53f0*/  IMAD.MOV.U32 R182, RZ, RZ, R131 ;  /* 0x000000ffffb67224 */ /* 0x000fe400078e0083 */
[C---:B------:R-:W-:Y:S01]  /*5400*/  HMMA.16816.F32 R76, R4.reuse, R22, R132 ;  /* 0x00000016044c723c */ /* 0x040fe20000001884 */
[----:B------:R-:W3:Y:S07]  /*5410*/  LDSM.16.MT88.4 R20, [R212+0x13000] ;  /* 0x01300000d414783b */ /* 0x000eee0000004200 */
[C---:B-1----:R-:W-:Y:S07]  /*5420*/  HMMA.16816.F32 R120, R4.reuse, R30, R240 ;  /* 0x0000001e0478723c */ /* 0x042fee00000018f0 */
[----:B------:R-:W-:Y:S01]  /*5430*/  IMAD.MOV.U32 R243, RZ, RZ, R162 ;  /* 0x000000fffff37224 */ /* 0x000fe200078e00a2 */
[----:B------:R-:W-:Y:S01]  /*5440*/  MOV R242, R163 ;  /* 0x000000a300f27202 */ /* 0x000fe20000000f00 */
[----:B------:R-:W-:Y:S01]  /*5450*/  HMMA.16816.F32 R140, R4, R8, R140 ;  /* 0x00000008048c723c */ /* 0x000fe2000000188c */
[----:B------:R-:W-:-:S02]  /*5460*/  IMAD.MOV.U32 R241, RZ, RZ, R156 ;  /* 0x000000fffff17224 */ /* 0x000fc400078e009c */
[----:B------:R-:W-:Y:S02]  /*5470*/  IMAD.MOV.U32 R240, RZ, RZ, R157 ;  /* 0x000000fffff07224 */ /* 0x000fe400078e009d */
[----:B------:R-:W-:Y:S02]  /*5480*/  IMAD.MOV.U32 R156, RZ, RZ, R164 ;  /* 0x000000ffff9c7224 */ /* 0x000fe400078e00a4 */
[----:B------:R-:W-:Y:S01]  /*5490*/  IMAD.MOV.U32 R157, RZ, RZ, R165 ;  /* 0x000000ffff9d7224 */ /* 0x000fe200078e00a5 */
[C---:B------:R-:W-:Y:S01]  /*54a0*/  HMMA.16816.F32 R160, R4.reuse, R10, R168 ;  /* 0x0000000a04a0723c */ /* 0x040fe200000018a8 */
[----:B------:R-:W1:Y:S07]  /*54b0*/  LDSM.16.MT88.4 R8, [R211+0x15000] ;  /* 0x01500000d308783b */ /* 0x000e6e0000004200 */
[C---:B------:R-:W-:Y:S07]  /*54c0*/  HMMA.16816.F32 R104, R4.reuse, R32, R192 ;  /* 0x000000200468723c */ /* 0x040fee00000018c0 */
[----:B------:R-:W-:Y:S01]  /*54d0*/  MOV R195, R129 ;  /* 0x0000008100c37202 */ /* 0x000fe20000000f00 */
[C---:B--2---:R-:W-:Y:S08]  /*54e0*/  HMMA.16816.F32 R124, R4.reuse, R24, R124 ;  /* 0x00000018047c723c */ /* 0x044ff0000000187c */
[C---:B------:R-:W-:Y:S01]  /*54f0*/  HMMA.16816.F32 R128, R4.reuse, R26, R200 ;  /* 0x0000001a0480723c */ /* 0x040fe200000018c8 */
[----:B------:R-:W2:Y:S07]  /*5500*/  LDSM.16.MT88.4 R24, [R210+0x15000] ;  /* 0x01500000d218783b */ /* 0x000eae0000004200 */
[C---:B---3--:R-:W-:Y:S08]  /*5510*/  HMMA.16816.F32 R132, R4.reuse, R20, R188 ;  /* 0x000000140484723c */ /* 0x048ff000000018bc */
[C---:B------:R-:W-:Y:S01]  /*5520*/  HMMA.16816.F32 R136, R4.reuse, R22, R136 ;  /* 0x000000160488723c */ /* 0x040fe20000001888 */
[----:B------:R-:W3:Y:S07]  /*5530*/  LDSM.16.MT88.4 R20, [R212+0x15000] ;  /* 0x01500000d414783b */ /* 0x000eee0000004200 */
[C---:B------:R-:W-:Y:S07]  /*5540*/  HMMA.16816.F32 R164, R4.reuse, R36, R176 ;  /* 0x0000002404a4723c */ /* 0x040fee00000018b0 */
[----:B------:R-:W-:Y:S01]  /*5550*/  IMAD.MOV.U32 R37, RZ, RZ, R195 ;  /* 0x000000ffff257224 */ /* 0x000fe200078e00c3 */
[C---:B-1----:R-:W-:Y:S01]  /*5560*/  HMMA.16816.F32 R188, R4.reuse, R10, R88 ;  /* 0x0000000a04bc723c */ /* 0x042fe20000001858 */
[----:B------:R-:W-:Y:S01]  /*5570*/  MOV R36, R207 ;  /* 0x000000cf00247202 */ /* 0x000fe20000000f00 */
[----:B------:R-:W-:Y:S06]  /*5580*/  LDSM.16.MT88.4 R88, [R211+0x13800] ;  /* 0x01380000d358783b */ /* 0x000fec0000004200 */
[C---:B------:R-:W-:Y:S01]  /*5590*/  HMMA.16816.F32 R192, R4.reuse, R8, R96 ;  /* 0x0000000804c0723c */ /* 0x040fe20000001860 */
[----:B------:R-:W1:Y:S06]  /*55a0*/  LDSM.16.MT88.4 R8, [R212+0x17000] ;  /* 0x01700000d408783b */ /* 0x000e6c0000004200 */
[----:B------:R-:W-:Y:S01]  /*55b0*/  IMAD.MOV.U32 R98, RZ, RZ, R19 ;  /* 0x000000ffff627224 */ /* 0x000fe200078e0013 */
[----:B------:R-:W-:Y:S01]  /*55c0*/  HMMA.16816.F32 R168, R4, R38, R236 ;  /* 0x0000002604a8723c */ /* 0x000fe200000018ec */
[----:B------:R-:W-:Y:S01]  /*55d0*/  MUFU.EX2 R19, R2 ;  /* 0x0000000200137308 */ /* 0x000fe20000000800 */
[----:B------:R-:W-:-:S05]  /*55e0*/  IMAD.MOV.U32 R97, RZ, RZ, R159 ;  /* 0x000000ffff617224 */ /* 0x000fca00078e009f */
[----:B------:R-:W-:Y:S01]  /*55f0*/  IMAD.MOV.U32 R38, RZ, RZ, R204 ;  /* 0x000000ffff267224 */ /* 0x000fe200078e00cc */
[----:B--2---:R-:W-:Y:S01]  /*5600*/  HMMA.16816.F32 R236, R4, R24, R248 ;  /* 0x0000001804ec723c */ /* 0x004fe200000018f8 */
[----:B------:R-:W-:-:S06]  /*5610*/  IMAD.MOV.U32 R39, RZ, RZ, R205 ;  /* 0x000000ffff277224 */ /* 0x000fcc00078e00cd */
[----:B------:R-:W-:Y:S01]  /*5620*/  MOV R251, R206 ;  /* 0x000000ce00fb7202 */ /* 0x000fe20000000f00 */
[C---:B------:R-:W-:Y:S01]  /*5630*/  HMMA.16816.F32 R112, R4.reuse, R34, R112 ;  /* 0x000000220470723c */ /* 0x040fe20000001870 */
[----:B------:R-:W2:Y:S01]  /*5640*/  LDSM.16.MT88.4 R32, [R210+0x17000] ;  /* 0x01700000d220783b */ /* 0x000ea20000004200 */
[----:B------:R-:W-:Y:S01]  /*5650*/  IMAD.MOV.U32 R25, RZ, RZ, R242 ;  /* 0x000000ffff197224 */ /* 0x000fe200078e00f2 */
[----:B------:R-:W-:Y:S01]  /*5660*/  MOV R242, R150 ;  /* 0x0000009600f27202 */ /* 0x000fe20000000f00 */
[----:B------:R-:W-:Y:S01]  /*5670*/  IMAD.MOV.U32 R24, RZ, RZ, R241 ;  /* 0x000000ffff187224 */ /* 0x000fe200078e00f1 */
[----:B------:R4:W-:Y:S01]  /*5680*/  MUFU.EX2 R150, R0 ;  /* 0x0000000000967308 */ /* 0x0009e20000000800 */
[----:B------:R-:W-:Y:S01]  /*5690*/  MOV R248, R243 ;  /* 0x000000f300f87202 */ /* 0x000fe20000000f00 */
[----:B------:R-:W-:Y:S01]  /*56a0*/  IMAD.MOV.U32 R243, RZ, RZ, R149 ;  /* 0x000000fffff37224 */ /* 0x000fe200078e0095 */
[----:B------:R-:W-:Y:S01]  /*56b0*/  HMMA.16816.F32 R204, R4, R26, R196 ;  /* 0x0000001a04cc723c */ /* 0x000fe200000018c4 */
[----:B------:R-:W-:-:S02]  /*56c0*/  IMAD.MOV.U32 R249, RZ, RZ, R180 ;  /* 0x000000fffff97224 */ /* 0x000fc400078e00b4 */
[----:B------:R-:W-:-:S04]  /*56d0*/  IMAD.MOV.U32 R250, RZ, RZ, R181 ;  /* 0x000000fffffa7224 */ /* 0x000fc800078e00b5 */
[----:B------:R-:W-:Y:S01]  /*56e0*/  IMAD.MOV.U32 R27, RZ, RZ, R38 ;  /* 0x000000ffff1b7224 */ /* 0x000fe200078e0026 */
[C---:B------:R-:W-:Y:S01]  /*56f0*/  HMMA.16816.F32 R116, R4.reuse, R28, R116 ;  /* 0x0000001c0474723c */ /* 0x040fe20000001874 */
[----:B------:R-:W5:Y:S01]  /*5700*/  LDSM.16.MT88.4 R28, [R209+0x17000] ;  /* 0x01700000d11c783b */ /* 0x000f620000004200 */
[----:B------:R-:W-:Y:S01]  /*5710*/  IMAD.MOV.U32 R26, RZ, RZ, R251 ;  /* 0x000000ffff1a7224 */ /* 0x000fe200078e00fb */
[----:B------:R-:W-:Y:S01]  /*5720*/  MOV R38, R240 ;  /* 0x000000f000267202 */ /* 0x000fe20000000f00 */
[----:B------:R-:W-:Y:S01]  /*5730*/  IMAD.MOV.U32 R240, RZ, RZ, R183 ;  /* 0x000000fffff07224 */ /* 0x000fe200078e00b7 */
[----:B------:R-:W-:Y:S01]  /*5740*/  MOV R251, R182 ;  /* 0x000000b600fb7202 */ /* 0x000fe20000000f00 */
[----:B----4-:R-:W-:Y:S02]  /*5750*/  FFMA.FTZ R0, R252, c[0x0][0x23c], -R13 ;  /* 0x00008f00fc007a23 */ /* 0x010fe4000001080d */
[----:B---3--:R-:W-:Y:S01]  /*5760*/  HMMA.16816.F32 R196, R4, R20, R172 ;  /* 0x0000001404c4723c */ /* 0x008fe200000018ac */
[----:B------:R-:W-:Y:S01]  /*5770*/  FFMA.FTZ R2, R26, c[0x0][0x23c], -R12 ;  /* 0x00008f001a027a23 */ /* 0x000fe2000001080c */
[----:B------:R3:W-:Y:S01]  /*5780*/  MUFU.EX2 R241, R0 ;  /* 0x0000000000f17308 */ /* 0x0007e20000000800 */
[----:B------:R-:W-:-:S02]  /*5790*/  IMAD.MOV.U32 R99, RZ, RZ, R27 ;  /* 0x000000ffff637224 */ /* 0x000fc400078e001b */
[----:B------:R-:W-:-:S03]  /*57a0*/  IMAD.MOV.U32 R252, RZ, RZ, R97 ;  /* 0x000000fffffc7224 */ /* 0x000fc600078e0061 */
[C---:B------:R-:W-:Y:S01]  /*57b0*/  HMMA.16816.F32 R200, R4.reuse, R22, R108 ;  /* 0x0000001604c8723c */ /* 0x040fe2000000186c */
[----:B------:R-:W4:Y:S06]  /*57c0*/  LDSM.16.MT88.4 R20, [R211+0x17000] ;  /* 0x01700000d314783b */ /* 0x000f2c0000004200 */
[----:B------:R-:W-:Y:S01]  /*57d0*/  MOV R108, R249 ;  /* 0x000000f9006c7202 */ /* 0x000fe20000000f00 */
[C---:B-1----:R-:W-:Y:S01]  /*57e0*/  HMMA.16816.F32 R180, R4.reuse, R8, R56 ;  /* 0x0000000804b4723c */ /* 0x042fe20000001838 */
[----:B------:R-:W-:Y:S01]  /*57f0*/  IMAD.MOV.U32 R249, RZ, RZ, R251 ;  /* 0x000000fffff97224 */ /* 0x000fe200078e00fb */
[----:B------:R-:W-:Y:S01]  /*5800*/  MOV R111, R24 ;  /* 0x00000018006f7202 */ /* 0x000fe20000000f00 */
[----:B---3--:R-:W-:Y:S01]  /*5810*/  FFMA.FTZ R0, R247, c[0x0][0x23c], -R13 ;  /* 0x00008f00f7007a23 */ /* 0x008fe2000001080d */
[----:B------:R-:W-:Y:S01]  /*5820*/  MOV R96, R108 ;  /* 0x0000006c00607202 */ /* 0x000fe20000000f00 */
[----:B------:R-:W-:Y:S01]  /*5830*/  IMAD.MOV.U32 R251, RZ, RZ, R18 ;  /* 0x000000fffffb7224 */ /* 0x000fe200078e0012 */
[----:B------:R-:W-:Y:S01]  /*5840*/  LDSM.16.MT88.4 R56, [R211+0x11800] ;  /* 0x01180000d338783b */ /* 0x000fe20000004200 */
[----:B------:R1:W-:Y:S01]  /*5850*/  MUFU.EX2 R149, R0 ;  /* 0x0000000000957308 */ /* 0x0003e20000000800 */
[----:B------:R-:W-:Y:S01]  /*5860*/  IMAD.MOV.U32 R109, RZ, RZ, R248 ;  /* 0x000000ffff6d7224 */ /* 0x000fe200078e00f8 */
[C---:B--2---:R-:W-:Y:S01]  /*5870*/  HMMA.16816.F32 R172, R4.reuse, R32, R72 ;  /* 0x0000002004ac723c */ /* 0x044fe20000001848 */
[----:B------:R-:W-:Y:S01]  /*5880*/  IMAD.MOV.U32 R110, RZ, RZ, R25 ;  /* 0x000000ffff6e7224 */ /* 0x000fe200078e0019 */
[----:B------:R-:W-:Y:S01]  /*5890*/  LDSM.16.MT88.4 R72, [R210+0x13800] ;  /* 0x01380000d248783b */ /* 0x000fe20000004200 */
[----:B------:R-:W-:Y:S01]  /*58a0*/  IMAD.MOV.U32 R248, RZ, RZ, R250 ;  /* 0x000000fffff87224 */ /* 0x000fe200078e00fa */
[----:B------:R-:W-:Y:S01]  /*58b0*/  MOV R250, R240 ;  /* 0x000000f000fa7202 */ /* 0x000fe20000000f00 */
[----:B------:R-:W-:Y:S01]  /*58c0*/  IMAD.MOV.U32 R240, RZ, RZ, R14 ;  /* 0x000000fffff07224 */ /* 0x000fe200078e000e */
[----:B------:R2:W-:Y:S01]  /*58d0*/  MUFU.EX2 R18, R2 ;  /* 0x0000000200127308 */ /* 0x0005e20000000800 */
[----:B------:R-:W-:Y:S01]  /*58e0*/  IMAD.MOV.U32 R108, RZ, RZ, R248 ;  /* 0x000000ffff6c7224 */ /* 0x000fe200078e00f8 */
[----:B------:R-:W-:Y:S01]  /*58f0*/  HMMA.16816.F32 R184, R4, R34, R68 ;  /* 0x0000002204b8723c */ /* 0x000fe20000001844 */
[----:B------:R-:W-:-:S02]  /*5900*/  MOV R248, R158 ;  /* 0x0000009e00f87202 */ /* 0x000fc40000000f00 */
[----:B-1----:R-:W-:-:S05]  /*5910*/  LOP3.LUT R0, R41, UR7, R144, 0x96, !PT ;  /* 0x0000000729007c12 */ /* 0x002fca000f8e9690 */
[----:B-----5:R-:W-:Y:S01]  /*5920*/  HMMA.16816.F32 R176, R4, R28, R80 ;  /* 0x0000001c04b0723c */ /* 0x020fe20000001850 */
[----:B------:R-:W-:Y:S01]  /*5930*/  LDSM.16.MT88.4 R80, [R212+0x13800] ;  /* 0x01380000d450783b */ /* 0x000fe20000004200 */
[----:B------:R-:W-:-:S05]  /*5940*/  IMAD.WIDE.U32 R8, R0, -0x2daee0ad, RZ ;  /* 0xd2511f5300087825 */ /* 0x000fca00078e00ff */
[----:B------:R-:W-:Y:S01]  /*5950*/  LOP3.LUT R0, R9, UR17, R42, 0x96, !PT ;  /* 0x0000001109007c12 */ /* 0x000fe2000f8e962a */
[C---:B------:R-:W-:Y:S01]  /*5960*/  HMMA.16816.F32 R32, R4.reuse, R10, R52 ;  /* 0x0000000a0420723c */ /* 0x040fe20000001834 */
[----:B------:R-:W1:Y:S01]  /*5970*/  LDSM.16.MT88.4 R40, [R210+0x11800] ;  /* 0x01180000d228783b */ /* 0x000e620000004200 */
[----:B--2---:R-:W-:Y:S01]  /*5980*/  LOP3.LUT R2, R8, 0xffff, RZ, 0xc0, !PT ;  /* 0x0000ffff08027812 */ /* 0x004fe200078ec0ff */
[----:B------:R-:W-:Y:S01]  /*5990*/  FFMA.FTZ R9, R98, c[0x0][0x23c], -R12 ;  /* 0x00008f0062097a23 */ /* 0x000fe2000001080c */
[----:B------:R-:W-:Y:S02]  /*59a0*/  LOP3.LUT R14, R8, 0xff, RZ, 0xc0, !PT ;  /* 0x000000ff080e7812 */ /* 0x000fe400078ec0ff */
[----:B------:R-:W-:Y:S01]  /*59b0*/  SHF.R.U32.HI R13, RZ, 0x18, R8 ;  /* 0x00000018ff0d7819 */ /* 0x000fe20000011608 */
[----:B------:R-:W-:Y:S01]  /*59c0*/  FFMA.FTZ R11, R99, c[0x0][0x23c], -R12 ;  /* 0x00008f00630b7a23 */ /* 0x000fe2000001080c */
[C---:B----4-:R-:W-:Y:S01]  /*59d0*/  HMMA.16816.F32 R24, R4.reuse, R20, R48 ;  /* 0x000000140418723c */ /* 0x050fe20000001830 */
[----:B------:R-:W-:Y:S01]  /*59e0*/  SHF.R.U32.HI R10, RZ, 0x10, R8 ;  /* 0x00000010ff0a7819 */ /* 0x000fe20000011608 */
[----:B------:R-:W-:Y:S01]  /*59f0*/  FFMA.FTZ R8, R15, c[0x0][0x23c], -R12 ;  /* 0x00008f000f087a23 */ /* 0x000fe2000001080c */
[----:B------:R-:W-:Y:S01]  /*5a00*/  MOV R98, R250 ;  /* 0x000000fa00627202 */ /* 0x000fe20000000f00 */
[----:B------:R2:W3:Y:S01]  /*5a10*/  MUFU.EX2 R15, R9 ;  /* 0x00000009000f7308 */ /* 0x0004e20000000800 */
[----:B------:R-:W-:Y:S01]  /*5a20*/  IMAD.MOV.U32 R99, RZ, RZ, R249 ;  /* 0x000000ffff637224 */ /* 0x000fe200078e00f9 */
[----:B------:R-:W4:Y:S01]  /*5a30*/  LDSM.16.MT88.4 R48, [R212+0x11800] ;  /* 0x01180000d430783b */ /* 0x000f220000004200 */
[----:B------:R-:W-:Y:S01]  /*5a40*/  MOV R247, R98 ;  /* 0x0000006200f77202 */ /* 0x000fe20000000f00 */
[----:B------:R-:W-:Y:S01]  /*5a50*/  HMMA.16816.F32 R28, R4, R30, R84 ;  /* 0x0000001e041c723c */ /* 0x000fe20000001854 */
[----:B------:R-:W-:-:S02]  /*5a60*/  IMAD.MOV.U32 R250, RZ, RZ, R156 ;  /* 0x000000fffffa7224 */ /* 0x000fc400078e009c */
[----:B------:R-:W-:Y:S01]  /*5a70*/  IMAD.MOV.U32 R249, RZ, RZ, R157 ;  /* 0x000000fffff97224 */ /* 0x000fe200078e009d */
[----:B------:R5:W-:Y:S01]  /*5a80*/  MUFU.EX2 R12, R8 ;  /* 0x00000008000c7308 */ /* 0x000be20000000800 */
[----:B------:R-:W-:Y:S03]  /*5a90*/  LDSM.16.MT88.4 R156, [R209+0x11800] ;  /* 0x01180000d19c783b */ /* 0x000fe60000004200 */
[----:B------:R-:W-:Y:S01]  /*5aa0*/  HMMA.16816.F32 R20, R4, R22, R44 ;  /* 0x000000160414723c */ /* 0x000fe2000000182c */
[----:B--2---:R-:W-:-:S03]  /*5ab0*/  LOP3.LUT R9, R0, 0xff, RZ, 0xc0, !PT ;  /* 0x000000ff00097812 */ /* 0x004fc600078ec0ff */
[----:B------:R-:W2:Y:S03]  /*5ac0*/  MUFU.EX2 R11, R11 ;  /* 0x0000000b000b7308 */ /* 0x000ea60000000800 */
[----:B------:R-:W-:Y:S02]  /*5ad0*/  SHF.R.U32.HI R5, RZ, 0x8, R2 ;  /* 0x00000008ff057819 */ /* 0x000fe40000011602 */
[----:B------:R-:W-:Y:S02]  /*5ae0*/  LOP3.LUT R2, R0, 0xffff, RZ, 0xc0, !PT ;  /* 0x0000ffff00027812 */ /* 0x000fe400078ec0ff */
[----:B------:R-:W-:Y:S02]  /*5af0*/  SHF.R.U32.HI R4, RZ, 0x10, R0 ;  /* 0x00000010ff047819 */ /* 0x000fe40000011600 */
[----:B------:R-:W-:Y:S02]  /*5b00*/  SHF.R.U32.HI R6, RZ, 0x8, R2 ;  /* 0x00000008ff067819 */ /* 0x000fe40000011602 */
[----:B-----5:R-:W-:-:S02]  /*5b10*/  SHF.R.U32.HI R8, RZ, 0x18, R0 ;  /* 0x00000018ff087819 */ /* 0x020fc40000011600 */
[----:B------:R-:W-:Y:S02]  /*5b20*/  LOP3.LUT R2, R4, 0xff, RZ, 0xc0, !PT ;  /* 0x000000ff04027812 */ /* 0x000fe400078ec0ff */
[----:B------:R-:W-:Y:S01]  /*5b30*/  PRMT R0, R14, 0x5410, R5 ;  /* 0x000054100e007816 */ /* 0x000fe20000000005 */
[----:B------:R-:W-:Y:S01]  /*5b40*/  IMAD.MOV.U32 R14, RZ, RZ, R108 ;  /* 0x000000ffff0e7224 */ /* 0x000fe200078e006c */
[----:B------:R-:W-:Y:S01]  /*5b50*/  LOP3.LUT R7, R10, 0xff, RZ, 0xc0, !PT ;  /* 0x000000ff0a077812 */ /* 0x000fe200078ec0ff */
[----:B------:R-:W-:Y:S01]  /*5b60*/  IMAD.MOV.U32 R10, RZ, RZ, R99 ;  /* 0x000000ffff0a7224 */ /* 0x000fe200078e0063 */
[----:B------:R-:W-:Y:S01]  /*5b70*/  PRMT R4, R9, 0x5410, R6 ;  /* 0x0000541009047816 */ /* 0x000fe20000000006 */
[--C-:B------:R-:W-:Y:S01]  /*5b80*/  HSET2.LE.AND R6, R0, R96.reuse, PT ;  /* 0x0000006000067233 */ /* 0x100fe20003803000 */
[----:B------:R-:W-:Y:S01]  /*5b90*/  PRMT R2, R2, 0x5410, R8 ;  /* 0x0000541002027816 */ /* 0x000fe20000000008 */
[----:B------:R-:W-:Y:S01]  /*5ba0*/  IMAD.MOV.U32 R8, RZ, RZ, R110 ;  /* 0x000000ffff087224 */ /* 0x000fe200078e006e */
[----:B------:R-:W-:Y:S01]  /*5bb0*/  PRMT R7, R7, 0x5410, R13 ;  /* 0x0000541007077816 */ /* 0x000fe2000000000d */
[--C-:B------:R-:W-:Y:S01]  /*5bc0*/  HSET2.LE.AND R0, R4, R96.reuse, PT ;  /* 0x0000006004007233 */ /* 0x100fe20003803000 */
[----:B---3--:R-:W-:Y:S01]  /*5bd0*/  F2FP.PACK_AB R5, R15, R18 ;  /* 0x000000120f05723e */ /* 0x008fe200000000ff */
[--C-:B------:R-:W-:Y:S01]  /*5be0*/  HSET2.LE.AND R4, R2, R96.reuse, PT ;  /* 0x0000006002047233 */ /* 0x100fe20003803000 */
[----:B------:R-:W-:Y:S01]  /*5bf0*/  F2FP.PACK_AB R2, R241, R150 ;  /* 0x00000096f102723e */ /* 0x000fe200000000ff */
[----:B------:R-:W-:Y:S01]  /*5c00*/  HSET2.LE.AND R7, R7, R96, PT ;  /* 0x0000006007077233 */ /* 0x000fe20003803000 */
[----:B------:R-:W-:Y:S01]  /*5c10*/  IMAD.MOV.U32 R110, RZ, RZ, R111 ;  /* 0x000000ffff6e7224 */ /* 0x000fe200078e006f */
[----:B------:R-:W3:Y:S01]  /*5c20*/  LDSM.16.MT88.4 R96, [R209+0x15800] ;  /* 0x01580000d160783b */ /* 0x000ee20000004200 */
[----:B------:R-:W-:Y:S01]  /*5c30*/  LOP3.LUT R144, R0, R2, RZ, 0xc0, !PT ;  /* 0x0000000200907212 */ /* 0x000fe200078ec0ff */
[----:B------:R-:W-:Y:S01]  /*5c40*/  IMAD.MOV.U32 R111, RZ, RZ, R147 ;  /* 0x000000ffff6f7224 */ /* 0x000fe200078e0093 */
[----:B------:R-:W-:Y:S01]  /*5c50*/  F2FP.PACK_AB R0, R19, R149 ;  /* 0x000000951300723e */ /* 0x000fe200000000ff */
[----:B------:R-:W-:Y:S01]  /*5c60*/  IMAD.MOV.U32 R108, RZ, RZ, R39 ;  /* 0x000000ffff6c7224 */ /* 0x000fe200078e0027 */
[----:B--2---:R-:W-:-:S02]  /*5c70*/  F2FP.PACK_AB R2, R11, R12 ;  /* 0x0000000c0b02723e */ /* 0x004fc400000000ff */
[----:B------:R-:W-:Y:S01]  /*5c80*/  LOP3.LUT R145, R4, R5, RZ, 0xc0, !PT ;  /* 0x0000000504917212 */ /* 0x000fe200078ec0ff */
[----:B------:R-:W-:Y:S01]  /*5c90*/  IMAD.MOV.U32 R5, RZ, RZ, R146 ;  /* 0x000000ffff057224 */ /* 0x000fe200078e0092 */
[----:B------:R-:W-:Y:S02]  /*5ca0*/  LOP3.LUT R146, R6, R0, RZ, 0xc0, !PT ;  /* 0x0000000006927212 */ /* 0x000fe400078ec0ff */
[----:B------:R-:W-:Y:S01]  /*5cb0*/  LOP3.LUT R147, R7, R2, RZ, 0xc0, !PT ;  /* 0x0000000207937212 */ /* 0x000fe200078ec0ff */
[----:B------:R-:W-:Y:S01]  /*5cc0*/  IMAD.MOV.U32 R2, RZ, RZ, R37 ;  /* 0x000000ffff027224 */ /* 0x000fe200078e0025 */
[----:B------:R-:W-:Y:S02]  /*5cd0*/  MOV R13, R109 ;  /* 0x0000006d000d7202 */ /* 0x000fe40000000f00 */
[----:B------:R-:W-:Y:S02]  /*5ce0*/  MOV R109, R38 ;  /* 0x00000026006d7202 */ /* 0x000fe40000000f00 */
[----:B------:R-:W-:Y:S01]  /*5cf0*/  MOV R0, R36 ;  /* 0x0000002400007202 */ /* 0x000fe20000000f00 */
[C---:B------:R-:W-:Y:S01]  /*5d00*/  HMMA.16816.F32 R84, R144.reuse, R88, R140 ;  /* 0x000000589054723c */ /* 0x040fe2000000188c */
[----:B------:R-:W-:Y:S07]  /*5d10*/  LDSM.16.MT88.4 R140, [R212+0x17800] ;  /* 0x01780000d48c783b */ /* 0x000fee0000004200 */
[C---:B-1----:R-:W-:Y:S01]  /*5d20*/  HMMA.16816.F32 R36, R144.reuse, R40, R64 ;  /* 0x000000289024723c */ /* 0x042fe20000001840 */
[----:B------:R-:W1:Y:S07]  /*5d30*/  LDSM.16.MT88.4 R64, [R209+0x13800] ;  /* 0x01380000d140783b */ /* 0x000e6e0000004200 */
[C---:B----4-:R-:W-:Y:S08]  /*5d40*/  HMMA.16816.F32 R44, R144.reuse, R48, R92 ;  /* 0x00000030902c723c */ /* 0x050ff0000000185c */
[C---:B------:R-:W-:Y:S07]  /*5d50*/  HMMA.16816.F32 R88, R144.reuse, R90, R160 ;  /* 0x0000005a9058723c */ /* 0x040fee00000018a0 */
[----:B------:R-:W-:Y:S01]  /*5d60*/  MOV R160, R5 ;  /* 0x0000000500a07202 */ /* 0x000fe20000000f00 */
[----:B---3--:R-:W-:Y:S01]  /*5d70*/  HMMA.16816.F32 R92, R144, R96, R164 ;  /* 0x00000060905c723c */ /* 0x008fe200000018a4 */
[----:B------:R-:W-:Y:S01]  /*5d80*/  IMAD.MOV.U32 R161, RZ, RZ, R108 ;  /* 0x000000ffffa17224 */ /* 0x000fe200078e006c */
[----:B------:R-:W-:Y:S01]  /*5d90*/  MOV R163, R110 ;  /* 0x0000006e00a37202 */ /* 0x000fe20000000f00 */
[----:B------:R-:W-:Y:S01]  /*5da0*/  IMAD.MOV.U32 R162, RZ, RZ, R109 ;  /* 0x000000ffffa27224 */ /* 0x000fe200078e006d */
[----:B------:R-:W-:Y:S01]  /*5db0*/  LDSM.16.MT88.4 R4, [R211+0x17800] ;  /* 0x01780000d304783b */ /* 0x000fe20000004200 */
[----:B------:R-:W-:-:S02]  /*5dc0*/  FADD.FTZ R0, R0, R160 ;  /* 0x000000a000007221 */ /* 0x000fc40000010000 */
[----:B------:R-:W-:Y:S01]  /*5dd0*/  IMAD.MOV.U32 R167, RZ, RZ, R111 ;  /* 0x000000ffffa77224 */ /* 0x000fe200078e006f */
[C---:B------:R-:W-:Y:S01]  /*5de0*/  HMMA.16816.F32 R152, R144.reuse, R156, R152 ;  /* 0x0000009c9098723c */ /* 0x040fe20000001898 */
[----:B------:R-:W-:Y:S02]  /*5df0*/  FADD.FTZ R0, R162, R0 ;  /* 0x00000000a2007221 */ /* 0x000fe40000010000 */
[----:B------:R-:W-:Y:S02]  /*5e00*/  FADD.FTZ R2, R2, R167 ;  /* 0x000000a702027221 */ /* 0x000fe40000010000 */
[----:B------:R-:W-:Y:S02]  /*5e10*/  FADD.FTZ R0, R8, R0 ;  /* 0x0000000008007221 */ /* 0x000fe40000010000 */
[----:B------:R-:W-:Y:S01]  /*5e20*/  FADD.FTZ R2, R161, R2 ;  /* 0x00000002a1027221 */ /* 0x000fe20000010000 */
[----:B------:R-:W-:Y:S01]  /*5e30*/  HMMA.16816.F32 R156, R144, R158, R60 ;  /* 0x0000009e909c723c */ /* 0x000fe2000000183c */
[----:B------:R-:W-:-:S02]  /*5e40*/  FADD.FTZ R0, R14, R0 ;  /* 0x000000000e007221 */ /* 0x000fc40000010000 */
[----:B------:R-:W-:Y:S02]  /*5e50*/  FADD.FTZ R2, R163, R2 ;  /* 0x00000002a3027221 */ /* 0x000fe40000010000 */
[----:B------:R-:W-:Y:S02]  /*5e60*/  FADD.FTZ R0, R247, R0 ;  /* 0x00000000f7007221 */ /* 0x000fe40000010000 */
[----:B------:R-:W-:Y:S01]  /*5e70*/  FADD.FTZ R2, R13, R2 ;  /* 0x000000020d027221 */ /* 0x000fe20000010000 */
[----:B------:R-:W-:Y:S01]  /*5e80*/  HMMA.16816.F32 R40, R144, R42, R76 ;  /* 0x0000002a9028723c */ /* 0x000fe2000000184c */
[----:B------:R-:W-:Y:S02]  /*5e90*/  FADD.FTZ R0, R248, R0 ;  /* 0x00000000f8007221 */ /* 0x000fe40000010000 */
[----:B------:R-:W-:Y:S02]  /*5ea0*/  FADD.FTZ R2, R10, R2 ;  /* 0x000000020a027221 */ /* 0x000fe40000010000 */
[----:B------:R-:W-:-:S02]  /*5eb0*/  FADD.FTZ R0, R250, R0 ;  /* 0x00000000fa007221 */ /* 0x000fc40000010000 */
[----:B------:R-:W-:Y:S01]  /*5ec0*/  FADD.FTZ R2, R252, R2 ;  /* 0x00000002fc027221 */ /* 0x000fe20000010000 */
[C---:B------:R-:W-:Y:S01]  /*5ed0*/  HMMA.16816.F32 R52, R144.reuse, R56, R104 ;  /* 0x000000389034723c */ /* 0x040fe20000001868 */
[----:B------:R-:W2:Y:S01]  /*5ee0*/  LDSM.16.MT88.4 R104, [R210+0x15800] ;  /* 0x01580000d268783b */ /* 0x000ea20000004200 */
[----:B------:R-:W-:Y:S02]  /*5ef0*/  FADD.FTZ R0, R151, R0 ;  /* 0x0000000097007221 */ /* 0x000fe40000010000 */
[----:B------:R-:W-:Y:S02]  /*5f00*/  FADD.FTZ R2, R249, R2 ;  /* 0x00000002f9027221 */ /* 0x000fe40000010000 */
[----:B------:R-:W-:Y:S02]  /*5f10*/  FADD.FTZ R0, R244, R0 ;  /* 0x00000000f4007221 */ /* 0x000fe40000010000 */
[----:B-1----:R-:W-:Y:S01]  /*5f20*/  HMMA.16816.F32 R60, R144, R64, R116 ;  /* 0x00000040903c723c */ /* 0x002fe20000001874 */
        /* <DEDUP_REMOVED lines=16> */
[----:B------:R-:W-:-:S04]  /*6030*/  FADD.FTZ R241, R149, R241 ;  /* 0x000000f195f17221 */ /* 0x000fc80000010000 */
[----:B------:R-:W-:Y:S02]  /*6040*/  FADD.FTZ R241, R19, R241 ;  /* 0x000000f113f17221 */ /* 0x000fe40000010000 */
[C---:B------:R-:W-:Y:S01]  /*6050*/  HMMA.16816.F32 R64, R144.reuse, R66, R120 ;  /* 0x000000429040723c */ /* 0x040fe20000001878 */
[----:B------:R-:W3:Y:S07]  /*6060*/  LDSM.16.MT88.4 R120, [R211+0x15800] ;  /* 0x01580000d378783b */ /* 0x000eee0000004200 */
[C---:B------:R-:W-:Y:S01]  /*6070*/  HMMA.16816.F32 R72, R144.reuse, R74, R128 ;  /* 0x0000004a9048723c */ /* 0x040fe20000001880 */
[----:B------:R-:W4:Y:S07]  /*6080*/  LDSM.16.MT88.4 R128, [R209+0x17800] ;  /* 0x01780000d180783b */ /* 0x000f2e0000004200 */
[C---:B------:R-:W-:Y:S01]  /*6090*/  HMMA.16816.F32 R80, R144.reuse, R82, R136 ;  /* 0x000000529050723c */ /* 0x040fe20000001888 */
[----:B------:R-:W5:Y:S07]  /*60a0*/  LDSM.16.MT88.4 R136, [R210+0x17800] ;  /* 0x01780000d288783b */ /* 0x000f6e0000004200 */
[C---:B------:R-:W-:Y:S08]  /*60b0*/  HMMA.16816.F32 R48, R144.reuse, R50, R100 ;  /* 0x000000329030723c */ /* 0x040ff00000001864 */
[C---:B--2---:R-:W-:Y:S08]  /*60c0*/  HMMA.16816.F32 R100, R144.reuse, R104, R236 ;  /* 0x000000689064723c */ /* 0x044ff000000018ec */
[C---:B-1----:R-:W-:Y:S08]  /*60d0*/  HMMA.16816.F32 R108, R144.reuse, R112, R196 ;  /* 0x00000070906c723c */ /* 0x042ff000000018c4 */
[C---:B---3--:R-:W-:Y:S08]  /*60e0*/  HMMA.16816.F32 R116, R144.reuse, R120, R192 ;  /* 0x000000789074723c */ /* 0x048ff000000018c0 */
[C---:B----4-:R-:W-:Y:S08]  /*60f0*/  HMMA.16816.F32 R124, R144.reuse, R128, R176 ;  /* 0x00000080907c723c */ /* 0x050ff000000018b0 */
        /* <DEDUP_REMOVED lines=10> */
[----:B------:R-:W-:Y:S01]  /*61a0*/  HMMA.16816.F32 R144, R144, R6, R20 ;  /* 0x000000069090723c */ /* 0x000fe20000001814 */
[----:B------:R-:W-:Y:S11]  /*61b0*/  @!P0 BRA `(.L_x_347) ;  /* 0x00004a9000008947 */ /* 0x000ff60003800000 */
[----:B------:R-:W2:Y:S04]  /*61c0*/  LDL.64 R250, [R1+0x40] ;  /* 0x0000400001fa7983 */ /* 0x000ea80000100a00 */
[----:B------:R-:W3:Y:S01]  /*61d0*/  LDL.64 R242, [R1+0x8] ;  /* 0x0000080001f27983 */ /* 0x000ee20000100a00 */
[----:B------:R-:W-:Y:S01]  /*61e0*/  UIADD3 UR26, UR21, -0x2, URZ ;  /* 0xfffffffe151a7890 */ /* 0x000fe2000fffe03f */
[----:B------:R-:W-:-:S04]  /*61f0*/  DEPBAR.LE SB0, 0x0 ;  /* 0x000080000000791a */ /* 0x000fc80000000000 */
[----:B------:R-:W-:Y:S01]  /*6200*/  USHF.R.S32.HI UR27, URZ, 0x1f, UR26 ;  /* 0x0000001f3f1b7899 */ /* 0x000fe2000801141a */
[----:B------:R-:W1:Y:S01]  /*6210*/  S2R R246, SR_TID.X ;  /* 0x0000000000f67919 */ /* 0x000e620000002100 */
[----:B------:R-:W-:Y:S02]  /*6220*/  ULDC.64 UR4, c[0x0][0x1a0] ;  /* 0x0000680000047ab9 */ /* 0x000fe40000000a00 */
        /* <DEDUP_REMOVED lines=8> */
[----:B------:R-:W-:Y:S02]  /*62b0*/  USHF.L.U32 UR27, UR4, 0x5, URZ ;  /* 0x00000005041b7899 */ /* 0x000fe4000800063f */
[----:B------:R-:W-:Y:S01]  /*62c0*/  USHF.L.U64.HI UR4, UR4, 0x5, UR5 ;  /* 0x0000000504047899 */ /* 0x000fe20008010205 */
[----:B-1----:R-:W-:-:S05]  /*62d0*/  IMAD.SHL.U32 R246, R246, 0x2, RZ ;  /* 0x00000002f6f67824 */ /* 0x002fca00078e00ff */
[----:B------:R-:W-:Y:S01]  /*62e0*/  LOP3.LUT R246, R246, 0x6, RZ, 0xc0, !PT ;  /* 0x00000006f6f67812 */ /* 0x000fe200078ec0ff */
[----:B------:R-:W-:Y:S01]  /*62f0*/  BAR.SYNC.DEFER_BLOCKING 0x0 ;  /* 0x0000000000007b1d */ /* 0x000fe20000010000 */
[----:B--2---:R-:W-:-:S04]  /*6300*/  LEA R0, P0, R4, R250, 0x6 ;  /* 0x000000fa04007211 */ /* 0x004fc800078030ff */
[----:B------:R-:W-:Y:S02]  /*6310*/  LEA R8, P1, R0, c[0x0][0x170], 0x1 ;  /* 0x00005c0000087a11 */ /* 0x000fe400078208ff */
[----:B---3--:R-:W-:Y:S02]  /*6320*/  LEA.HI.X R2, R4, R243, R2, 0x6, P0 ;  /* 0x000000f304027211 */ /* 0x008fe400000f3402 */
[----:B------:R-:W-:Y:S02]  /*6330*/  IADD3 R6, P0, R8, UR27, RZ ;  /* 0x0000001b08067c10 */ /* 0x000fe4000ff1e0ff */
[----:B------:R-:W-:Y:S01]  /*6340*/  LEA.HI.X R9, R0, c[0x0][0x174], R2, 0x1, P1 ;  /* 0x00005d0000097a11 */ /* 0x000fe200008f0c02 */
[----:B------:R-:W-:Y:S01]  /*6350*/  IMAD.U32 R0, RZ, RZ, UR26 ;  /* 0x0000001aff007e24 */ /* 0x000fe2000f8e00ff */
[----:B------:R-:W-:Y:S02]  /*6360*/  IADD3 R4, P1, R6, UR27, RZ ;  /* 0x0000001b06047c10 */ /* 0x000fe4000ff3e0ff */
[----:B------:R-:W-:Y:S01]  /*6370*/  IADD3.X R7, R9, UR4, RZ, P0, !PT ;  /* 0x0000000409077c10 */ /* 0x000fe200087fe4ff */
[----:B------:R-:W-:Y:S01]  /*6380*/  @!PT LDS RZ, [RZ] ;  /* 0x00000000fffff984 */ /* 0x000fe20000000800 */
[----:B------:R-:W-:Y:S01]  /*6390*/  @!PT LDS RZ, [RZ] ;  /* 0x00000000fffff984 */ /* 0x000fe20000000800 */
[----:B------:R-:W-:Y:S01]  /*63a0*/  @!PT LDS RZ, [RZ] ;  /* 0x00000000fffff984 */ /* 0x000fe20000000800 */
[----:B------:R1:W-:Y:S01]  /*63b0*/  LDGSTS.E.BYPASS.LTC128B.128 [R235+0x10000], [R8.64] ;  /* 0x1000000008eb7fae */ /* 0x0003e2000b901d56 */
[----:B------:R-:W-:Y:S01]  /*63c0*/  IADD3 R10, P0, R4, UR27, RZ ;  /* 0x0000001b040a7c10 */ /* 0x000fe2000ff1e0ff */
[----:B------:R-:W-:Y:S01]  /*63d0*/  IMAD R0, R0, 0x40, R246 ;  /* 0x0000004000007824 */ /* 0x000fe200078e02f6 */
[----:B------:R-:W-:Y:S01]  /*63e0*/  IADD3.X R5, R7, UR4, RZ, P1, !PT ;  /* 0x0000000407057c10 */ /* 0x000fe20008ffe4ff */
[----:B------:R1:W-:Y:S03]  /*63f0*/  LDGSTS.E.BYPASS.LTC128B.128 [R235+0x12000], [R8.64+0x80] ;  /* 0x1200008008eb7fae */ /* 0x0003e6000b901d56 */
[----:B------:R-:W-:Y:S01]  /*6400*/  IADD3.X R11, R5, UR4, RZ, P0, !PT ;  /* 0x00000004050b7c10 */ /* 0x000fe200087fe4ff */
[----:B------:R1:W-:Y:S01]  /*6410*/  LDGSTS.E.BYPASS.LTC128B.128 [R235+0x14000], [R8.64+0x100] ;  /* 0x1400010008eb7fae */ /* 0x0003e2000b901d56 */
[----:B------:R-:W-:-:S03]  /*6420*/  IADD3 R2, R0, 0x1, RZ ;  /* 0x0000000100027810 */ /* 0x000fc60007ffe0ff */
[----:B------:R1:W-:Y:S01]  /*6430*/  LDGSTS.E.BYPASS.LTC128B.128 [R235+0x16000], [R8.64+0x180] ;  /* 0x1600018008eb7fae */ /* 0x0003e2000b901d56 */
[C---:B------:R-:W-:Y:S02]  /*6440*/  ISETP.GE.AND P6, PT, R2.reuse, R17, PT ;  /* 0x000000110200720c */ /* 0x040fe40003fc6270 */
[----:B------:R-:W-:Y:S01]  /*6450*/  ISETP.GE.AND P4, PT, R2, R16, PT ;  /* 0x000000100200720c */ /* 0x000fe20003f86270 */
[----:B------:R2:W-:Y:S01]  /*6460*/  LDGSTS.E.BYPASS.LTC128B.128 [R235+0x10800], [R6.64] ;  /* 0x1080000006eb7fae */ /* 0x0005e2000b901d56 */
[----:B------:R-:W-:-:S03]  /*6470*/  IADD3 R2, R0, 0x9, RZ ;  /* 0x0000000900027810 */ /* 0x000fc60007ffe0ff */
[----:B------:R2:W-:Y:S01]  /*6480*/  LDGSTS.E.BYPASS.LTC128B.128 [R235+0x12800], [R6.64+0x80] ;  /* 0x1280008006eb7fae */ /* 0x0005e2000b901d56 */
[C---:B------:R-:W-:Y:S02]  /*6490*/  ISETP.GE.AND P1, PT, R2.reuse, R17, PT ;  /* 0x000000110200720c */ /* 0x040fe40003f26270 */
[----:B------:R-:W-:Y:S01]  /*64a0*/  ISETP.GE.AND P3, PT, R2, R16, PT ;  /* 0x000000100200720c */ /* 0x000fe20003f66270 */
[----:B------:R2:W-:Y:S01]  /*64b0*/  LDGSTS.E.BYPASS.LTC128B.128 [R235+0x14800], [R6.64+0x100] ;  /* 0x1480010006eb7fae */ /* 0x0005e2000b901d56 */
[----:B------:R-:W-:-:S03]  /*64c0*/  IADD3 R2, R0, 0x11, RZ ;  /* 0x0000001100027810 */ /* 0x000fc60007ffe0ff */
        /* <DEDUP_REMOVED lines=9> */
[----:B------:R-:W-:Y:S04]  /*6560*/  LDSM.16.M88.4 R20, [R208+0x8000] ;  /* 0x00800000d014783b */ /* 0x000fe80000000200 */
[----:B------:R-:W-:Y:S04]  /*6570*/  LDSM.16.M88.4 R12, [R208+0x8800] ;  /* 0x00880000d00c783b */ /* 0x000fe80000000200 */
[----:B--2---:R-:W2:Y:S04]  /*6580*/  LDSM.16.M88.4 R4, [R215] ;  /* 0x00000000d704783b */ /* 0x004ea80000000200 */
[----:B------:R-:W3:Y:S04]  /*6590*/  LDSM.16.M88.4 R24, [R208+0x9000] ;  /* 0x00900000d018783b */ /* 0x000ee80000000200 */
[----:B------:R-:W4:Y:S04]  /*65a0*/  LDSM.16.M88.4 R184, [R208+0x9800] ;  /* 0x00980000d0b8783b */ /* 0x000f280000000200 */
[----:B------:R-:W-:Y:S04]  /*65b0*/  LDSM.16.M88.4 R180, [R219] ;  /* 0x00000000dbb4783b */ /* 0x000fe80000000200 */
[----:B-1----:R-:W1:Y:S04]  /*65c0*/  LDSM.16.M88.4 R8, [R216] ;  /* 0x00000000d808783b */ /* 0x002e680000000200 */
[----:B------:R-:W5:Y:S04]  /*65d0*/  LDSM.16.M88.4 R176, [R234] ;  /* 0x00000000eab0783b */ /* 0x000f680000000200 */
[----:B------:R-:W1:Y:S04]  /*65e0*/  LDSM.16.M88.4 R204, [R232] ;  /* 0x00000000e8cc783b */ /* 0x000e680000000200 */
[----:B------:R-:W1:Y:S04]  /*65f0*/  LDSM.16.M88.4 R192, [R233] ;  /* 0x00000000e9c0783b */ /* 0x000e680000000200 */
[----:B------:R-:W0:Y:S01]  /*6600*/  LDGDEPBAR ;  /* 0x00000000000079af */ /* 0x000e220000000000 */
[C---:B--2---:R-:W-:Y:S08]  /*6610*/  HMMA.16816.F32 R172, R4.reuse, R20, RZ ;  /* 0x0000001404ac723c */ /* 0x044ff000000018ff */
[C---:B------:R-:W-:Y:S08]  /*6620*/  HMMA.16816.F32 R32, R4.reuse, R22, RZ ;  /* 0x000000160420723c */ /* 0x040ff000000018ff */
[C---:B------:R-:W-:Y:S08]  /*6630*/  HMMA.16816.F32 R168, R4.reuse, R12, RZ ;  /* 0x0000000c04a8723c */ /* 0x040ff000000018ff */
[C---:B------:R-:W-:Y:S08]  /*6640*/  HMMA.16816.F32 R28, R4.reuse, R14, RZ ;  /* 0x0000000e041c723c */ /* 0x040ff000000018ff */
[C---:B---3--:R-:W-:Y:S08]  /*6650*/  HMMA.16816.F32 R20, R4.reuse, R24, RZ ;  /* 0x000000180414723c */ /* 0x048ff000000018ff */
[C---:B------:R-:W-:Y:S08]  /*6660*/  HMMA.16816.F32 R12, R4.reuse, R26, RZ ;  /* 0x0000001a040c723c */ /* 0x040ff000000018ff */
[C---:B----4-:R-:W-:Y:S08]  /*6670*/  HMMA.16816.F32 R24, R4.reuse, R184, RZ ;  /* 0x000000b80418723c */ /* 0x050ff000000018ff */
[----:B------:R-:W-:Y:S01]  /*6680*/  HMMA.16816.F32 R188, R4, R186, RZ ;  /* 0x000000ba04bc723c */ /* 0x000fe200000018ff */
[----:B------:R-:W-:Y:S04]  /*6690*/  LDSM.16.M88.4 R4, [R218] ;  /* 0x00000000da04783b */ /* 0x000fe80000000200 */
[----:B------:R-:W2:Y:S03]  /*66a0*/  LDSM.16.M88.4 R184, [R214+0x8000] ;  /* 0x00800000d6b8783b */ /* 0x000ea60000000200 */
[C---:B-1----:R-:W-:Y:S08]  /*66b0*/  HMMA.16816.F32 R196, R8.reuse, R180, R172 ;  /* 0x000000b408c4723c */ /* 0x042ff000000018ac */
[C---:B------:R-:W-:Y:S08]  /*66c0*/  HMMA.16816.F32 R180, R8.reuse, R182, R32 ;  /* 0x000000b608b4723c */ /* 0x040ff00000001820 */
[C---:B-----5:R-:W-:Y:S01]  /*66d0*/  HMMA.16816.F32 R200, R8.reuse, R176, R168 ;  /* 0x000000b008c8723c */ /* 0x060fe200000018a8 */
[----:B------:R-:W1:Y:S07]  /*66e0*/  LDSM.16.M88.4 R168, [R214+0x8800] ;  /* 0x00880000d6a8783b */ /* 0x000e6e0000000200 */
[C---:B------:R-:W-:Y:S08]  /*66f0*/  HMMA.16816.F32 R176, R8.reuse, R178, R28 ;  /* 0x000000b208b0723c */ /* 0x040ff0000000181c */
[C---:B------:R-:W-:Y:S01]  /*6700*/  HMMA.16816.F32 R28, R8.reuse, R204, R24 ;  /* 0x000000cc081c723c */ /* 0x040fe20000001818 */
[----:B------:R-:W3:Y:S07]  /*6710*/  LDSM.16.M88.4 R24, [R214+0x9000] ;  /* 0x00900000d618783b */ /* 0x000eee0000000200 */
[C---:B------:R-:W-:Y:S01]  /*6720*/  HMMA.16816.F32 R172, R8.reuse, R192, R20 ;  /* 0x000000c008ac723c */ /* 0x040fe20000001814 */
[----:B------:R-:W4:Y:S07]  /*6730*/  LDSM.16.M88.4 R20, [R214+0x9800] ;  /* 0x00980000d614783b */ /* 0x000f2e0000000200 */
[----:B------:R-:W-:Y:S08]  /*6740*/  HMMA.16816.F32 R32, R8, R194, R12 ;  /* 0x000000c20820723c */ /* 0x000ff0000000180c */
[----:B--2---:R-:W-:Y:S08]  /*6750*/  HMMA.16816.F32 R192, R4, R184, R196 ;  /* 0x000000b804c0723c */ /* 0x004ff000000018c4 */
[----:B------:R-:W-:Y:S01]  /*6760*/  HMMA.16816.F32 R12, R8, R206, R188 ;  /* 0x000000ce080c723c */ /* 0x000fe200000018bc */
[----:B------:R-:W-:Y:S07]  /*6770*/  LDSM.16.M88.4 R8, [R217] ;  /* 0x00000000d908783b */ /* 0x000fee0000000200 */
[C---:B------:R-:W-:Y:S01]  /*6780*/  HMMA.16816.F32 R184, R4.reuse, R186, R180 ;  /* 0x000000ba04b8723c */ /* 0x040fe200000018b4 */
[----:B------:R-:W2:Y:S07]  /*6790*/  LDSM.16.M88.4 R180, [R213] ;  /* 0x00000000d5b4783b */ /* 0x000eae0000000200 */
        /* <DEDUP_REMOVED lines=8> */
[----:B------:R-:W4:Y:S04]  /*6820*/  LDSM.16.M88.4 R20, [R213+0x1800] ;  /* 0x00180000d514783b */ /* 0x000f280000000200 */
[----:B------:R-:W-:Y:S03]  /*6830*/  LDSM.16.M88.4 R4, [R215+0x2000] ;  /* 0x00200000d704783b */ /* 0x000fe60000000200 */
[C---:B--2---:R-:W-:Y:S01]  /*6840*/  HMMA.16816.F32 R200, R8.reuse, R182, R184 ;  /* 0x000000b608c8723c */ /* 0x044fe200000018b8 */
[----:B------:R-:W2:Y:S07]  /*6850*/  LDSM.16.M88.4 R184, [R208+0xa000] ;  /* 0x00a00000d0b8783b */ /* 0x000eae0000000200 */
[C---:B------:R-:W-:Y:S01]  /*6860*/  HMMA.16816.F32 R28, R8.reuse, R180, R192 ;  /* 0x000000b4081c723c */ /* 0x040fe200000018c0 */
[----:B------:R-:W5:Y:S07]  /*6870*/  LDSM.16.M88.4 R180, [R208+0xa800] ;  /* 0x00a80000d0b4783b */ /* 0x000f6e0000000200 */
[C---:B-1----:R-:W-:Y:S08]  /*6880*/  HMMA.16816.F32 R192, R8.reuse, R170, R188 ;  /* 0x000000aa08c0723c */ /* 0x042ff000000018bc */
[C---:B---3--:R-:W-:Y:S08]  /*6890*/  HMMA.16816.F32 R188, R8.reuse, R24, R176 ;  /* 0x0000001808bc723c */ /* 0x048ff000000018b0 */
[C---:B------:R-:W-:Y:S01]  /*68a0*/  HMMA.16816.F32 R176, R8.reuse, R26, R172 ;  /* 0x0000001a08b0723c */ /* 0x040fe200000018ac */
[----:B------:R-:W1:Y:S04]  /*68b0*/  LDSM.16.M88.4 R172, [R208+0xb000] ;  /* 0x00b00000d0ac783b */ /* 0x000e680000000200 */
[----:B------:R-:W3:Y:S03]  /*68c0*/  LDSM.16.M88.4 R24, [R208+0xb800] ;  /* 0x00b80000d018783b */ /* 0x000ee60000000200 */
[C---:B----4-:R-:W-:Y:S08]  /*68d0*/  HMMA.16816.F32 R32, R8.reuse, R20, R32 ;  /* 0x000000140820723c */ /* 0x050ff00000001820 */
[C---:B------:R-:W-:Y:S08]  /*68e0*/  HMMA.16816.F32 R20, R8.reuse, R22, R12 ;  /* 0x000000160814723c */ /* 0x040ff0000000180c */
[----:B------:R-:W-:Y:S01]  /*68f0*/  HMMA.16816.F32 R196, R8, R168, R196 ;  /* 0x000000a808c4723c */ /* 0x000fe200000018c4 */
[----:B------:R-:W-:Y:S07]  /*6900*/  LDSM.16.M88.4 R8, [R216+0x2000] ;  /* 0x00200000d808783b */ /* 0x000fee0000000200 */
[C---:B--2---:R-:W-:Y:S01]  /*6910*/  HMMA.16816.F32 R12, R4.reuse, R184, R28 ;  /* 0x000000b8040c723c */ /* 0x044fe2000000181c */
[----:B------:R-:W2:Y:S07]  /*6920*/  LDSM.16.M88.4 R28, [R231] ;  /* 0x00000000e71c783b */ /* 0x000eae0000000200 */
[C---:B------:R-:W-:Y:S01]  /*6930*/  HMMA.16816.F32 R168, R4.reuse, R186, R200 ;  /* 0x000000ba04a8723c */ /* 0x040fe200000018c8 */
[----:B------:R-:W-:Y:S07]  /*6940*/  LDSM.16.M88.4 R184, [R214+0xa800] ;  /* 0x00a80000d6b8783b */ /* 0x000fee0000000200 */
[C---:B-----5:R-:W-:Y:S08]  /*6950*/  HMMA.16816.F32 R204, R4.reuse, R180, R196 ;  /* 0x000000b404cc723c */ /* 0x060ff000000018c4 */
[C---:B-1----:R-:W-:Y:S08]  /*6960*/  HMMA.16816.F32 R196, R4.reuse, R172, R188 ;  /* 0x000000ac04c4723c */ /* 0x042ff000000018bc */
[C---:B------:R-:W-:Y:S08]  /*6970*/  HMMA.16816.F32 R188, R4.reuse, R174, R176 ;  /* 0x000000ae04bc723c */ /* 0x040ff000000018b0 */
[C---:B------:R-:W-:Y:S01]  /*6980*/  HMMA.16816.F32 R200, R4.reuse, R182, R192 ;  /* 0x000000b604c8723c */ /* 0x040fe200000018c0 */
[----:B------:R-:W1:Y:S07]  /*6990*/  LDSM.16.M88.4 R192, [R230] ;  /* 0x00000000e6c0783b */ /* 0x000e6e0000000200 */
[C---:B---3--:R-:W-:Y:S08]  /*69a0*/  HMMA.16816.F32 R172, R4.reuse, R26, R20 ;  /* 0x0000001a04ac723c */ /* 0x048ff00000001814 */
[----:B------:R-:W-:Y:S01]  /*69b0*/  HMMA.16816.F32 R180, R4, R24, R32 ;  /* 0x0000001804b4723c */ /* 0x000fe20000001820 */
[----:B------:R-:W3:Y:S04]  /*69c0*/  LDSM.16.M88.4 R32, [R229] ;  /* 0x00000000e520783b */ /* 0x000ee80000000200 */
[----:B------:R-:W-:Y:S03]  /*69d0*/  LDSM.16.M88.4 R4, [R218+0x2000] ;  /* 0x00200000da04783b */ /* 0x000fe60000000200 */
[C---:B--2---:R-:W-:Y:S01]  /*69e0*/  HMMA.16816.F32 R20, R8.reuse, R28, R12 ;  /* 0x0000001c0814723c */ /* 0x044fe2000000180c */
[----:B------:R-:W-:Y:S07]  /*69f0*/  LDSM.16.M88.4 R24, [R214+0xa000] ;  /* 0x00a00000d618783b */ /* 0x000fee0000000200 */
[C---:B------:R-:W-:Y:S01]  /*6a00*/  HMMA.16816.F32 R12, R8.reuse, R30, R168 ;  /* 0x0000001e080c723c */ /* 0x040fe200000018a8 */
[----:B------:R-:W2:Y:S07]  /*6a10*/  LDSM.16.M88.4 R28, [R228] ;  /* 0x00000000e41c783b */ /* 0x000eae0000000200 */
[C---:B-1----:R-:W-:Y:S01]  /*6a20*/  HMMA.16816.F32 R176, R8.reuse, R192, R204 ;  /* 0x000000c008b0723c */ /* 0x042fe200000018cc */
[----:B------:R-:W-:Y:S07]  /*6a30*/  LDSM.16.M88.4 R204, [R208+0xd000] ;  /* 0x00d00000d0cc783b */ /* 0x000fee0000000200 */
[C---:B------:R-:W-:Y:S08]  /*6a40*/  HMMA.16816.F32 R200, R8.reuse, R194, R200 ;  /* 0x000000c208c8723c */ /* 0x040ff000000018c8 */
[C---:B---3--:R-:W-:Y:S08]  /*6a50*/  HMMA.16816.F32 R192, R8.reuse, R34, R188 ;  /* 0x0000002208c0723c */ /* 0x048ff000000018bc */
[C---:B------:R-:W-:Y:S08]  /*6a60*/  HMMA.16816.F32 R196, R8.reuse, R32, R196 ;  /* 0x0000002008c4723c */ /* 0x040ff000000018c4 */
[C---:B--2---:R-:W-:Y:S01]  /*6a70*/  HMMA.16816.F32 R188, R8.reuse, R28, R180 ;  /* 0x0000001c08bc723c */ /* 0x044fe200000018b4 */
[----:B------:R-:W-:Y:S07]  /*6a80*/  LDSM.16.M88.4 R180, [R213+0x2800] ;  /* 0x00280000d5b4783b */ /* 0x000fee0000000200 */
[----:B------:R-:W-:Y:S01]  /*6a90*/  HMMA.16816.F32 R168, R8, R30, R172 ;  /* 0x0000001e08a8723c */ /* 0x000fe200000018ac */
[----:B------:R-:W1:Y:S04]  /*6aa0*/  LDSM.16.M88.4 R28, [R214+0xb000] ;  /* 0x00b00000d61c783b */ /* 0x000e680000000200 */
[----:B------:R-:W-:Y:S03]  /*6ab0*/  LDSM.16.M88.4 R8, [R217+0x2000] ;  /* 0x00200000d908783b */ /* 0x000fe60000000200 */
[C---:B------:R-:W-:Y:S01]  /*6ac0*/  HMMA.16816.F32 R32, R4.reuse, R24, R20 ;  /* 0x000000180420723c */ /* 0x040fe20000001814 */
[----:B------:R-:W-:Y:S04]  /*6ad0*/  LDSM.16.M88.4 R20, [R213+0x2000] ;  /* 0x00200000d514783b */ /* 0x000fe80000000200 */
[----:B------:R-:W-:Y:S03]  /*6ae0*/  LDSM.16.M88.4 R172, [R213+0x3000] ;  /* 0x00300000d5ac783b */ /* 0x000fe60000000200 */
[C---:B------:R-:W-:Y:S01]  /*6af0*/  HMMA.16816.F32 R12, R4.reuse, R26, R12 ;  /* 0x0000001a040c723c */ /* 0x040fe2000000180c */
[----:B------:R-:W2:Y:S07]  /*6b00*/  LDSM.16.M88.4 R24, [R214+0xb800] ;  /* 0x00b80000d618783b */ /* 0x000eae0000000200 */
[C---:B------:R-:W-:Y:S08]  /*6b10*/  HMMA.16816.F32 R176, R4.reuse, R184, R176 ;  /* 0x000000b804b0723c */ /* 0x040ff000000018b0 */
[C---:B------:R-:W-:Y:S08]  /*6b20*/  HMMA.16816.F32 R184, R4.reuse, R186, R200 ;  /* 0x000000ba04b8723c */ /* 0x040ff000000018c8 */
[C---:B-1----:R-:W-:Y:S08]  /*6b30*/  HMMA.16816.F32 R200, R4.reuse, R28, R196 ;  /* 0x0000001c04c8723c */ /* 0x042ff000000018c4 */
[C---:B------:R-:W-:Y:S01]  /*6b40*/  HMMA.16816.F32 R196, R4.reuse, R30, R192 ;  /* 0x0000001e04c4723c */ /* 0x040fe200000018c0 */
[----:B------:R-:W1:Y:S07]  /*6b50*/  LDSM.16.M88.4 R28, [R213+0x3800] ;  /* 0x00380000d51c783b */ /* 0x000e6e0000000200 */
[C---:B--2---:R-:W-:Y:S08]  /*6b60*/  HMMA.16816.F32 R192, R4.reuse, R24, R188 ;  /* 0x0000001804c0723c */ /* 0x044ff000000018bc */
[----:B------:R-:W-:Y:S01]  /*6b70*/  HMMA.16816.F32 R188, R4, R26, R168 ;  /* 0x0000001a04bc723c */ /* 0x000fe200000018a8 */
[----:B------:R-:W-:Y:S04]  /*6b80*/  LDSM.16.M88.4 R4, [R215+0x4000] ;  /* 0x00400000d704783b */ /* 0x000fe80000000200 */
[----:B------:R-:W2:Y:S03]  /*6b90*/  LDSM.16.M88.4 R24, [R208+0xc000] ;  /* 0x00c00000d018783b */ /* 0x000ea60000000200 */
[C---:B------:R-:W-:Y:S01]  /*6ba0*/  HMMA.16816.F32 R168, R8.reuse, R20, R32 ;  /* 0x0000001408a8723c */ /* 0x040fe20000001820 */
[----:B------:R-:W3:Y:S07]  /*6bb0*/  LDSM.16.M88.4 R32, [R208+0xc800] ;  /* 0x00c80000d020783b */ /* 0x000eee0000000200 */
[C---:B------:R-:W-:Y:S08]  /*6bc0*/  HMMA.16816.F32 R20, R8.reuse, R22, R12 ;  /* 0x000000160814723c */ /* 0x040ff0000000180c */
[C---:B------:R-:W-:Y:S08]  /*6bd0*/  HMMA.16816.F32 R12, R8.reuse, R180, R176 ;  /* 0x000000b4080c723c */ /* 0x040ff000000018b0 */
[C---:B------:R-:W-:Y:S08]  /*6be0*/  HMMA.16816.F32 R176, R8.reuse, R182, R184 ;  /* 0x000000b608b0723c */ /* 0x040ff000000018b8 */
[C---:B------:R-:W-:Y:S08]  /*6bf0*/  HMMA.16816.F32 R180, R8.reuse, R172, R200 ;  /* 0x000000ac08b4723c */ /* 0x040ff000000018c8 */
[C---:B------:R-:W-:Y:S08]  /*6c00*/  HMMA.16816.F32 R184, R8.reuse, R174, R196 ;  /* 0x000000ae08b8723c */ /* 0x040ff000000018c4 */
[----:B-1----:R-:W-:Y:S01]  /*6c10*/  HMMA.16816.F32 R196, R8, R28, R192 ;  /* 0x0000001c08c4723c */ /* 0x002fe200000018c0 */
[----:B------:R-:W1:Y:S07]  /*6c20*/  LDSM.16.M88.4 R192, [R208+0xd800] ;  /* 0x00d80000d0c0783b */ /* 0x000e6e0000000200 */
[C---:B--2---:R-:W-:Y:S08]  /*6c30*/  HMMA.16816.F32 R172, R4.reuse, R24, R168 ;  /* 0x0000001804ac723c */ /* 0x044ff000000018a8 */
[----:B------:R-:W-:Y:S08]  /*6c40*/  HMMA.16816.F32 R168, R4, R26, R20 ;  /* 0x0000001a04a8723c */ /* 0x000ff00000001814 */
[----:B------:R-:W-:Y:S01]  /*6c50*/  HMMA.16816.F32 R188, R8, R30, R188 ;  /* 0x0000001e08bc723c */ /* 0x000fe200000018bc */
[----:B------:R-:W-:Y:S04]  /*6c60*/  LDSM.16.M88.4 R8, [R216+0x4000] ;  /* 0x00400000d808783b */ /* 0x000fe80000000200 */
[----:B------:R-:W2:Y:S03]  /*6c70*/  LDSM.16.M88.4 R28, [R226] ;  /* 0x00000000e21c783b */ /* 0x000ea60000000200 */
[C---:B---3--:R-:W-:Y:S08]  /*6c80*/  HMMA.16816.F32 R24, R4.reuse, R32, R12 ;  /* 0x000000200418723c */ /* 0x048ff0000000180c */
[C---:B------:R-:W-:Y:S01]  /*6c90*/  HMMA.16816.F32 R20, R4.reuse, R34, R176 ;  /* 0x000000220414723c */ /* 0x040fe200000018b0 */
[----:B------:R-:W3:Y:S04]  /*6ca0*/  LDSM.16.M88.4 R32, [R227] ;  /* 0x00000000e320783b */ /* 0x000ee80000000200 */
[----:B------:R-:W4:Y:S03]  /*6cb0*/  LDSM.16.M88.4 R176, [R225] ;  /* 0x00000000e1b0783b */ /* 0x000f260000000200 */
[C---:B------:R-:W-:Y:S08]  /*6cc0*/  HMMA.16816.F32 R12, R4.reuse, R204, R180 ;  /* 0x000000cc040c723c */ /* 0x040ff000000018b4 */
[C---:B------:R-:W-:Y:S08]  /*6cd0*/  HMMA.16816.F32 R184, R4.reuse, R206, R184 ;  /* 0x000000ce04b8723c */ /* 0x040ff000000018b8 */
[C---:B-1----:R-:W-:Y:S01]  /*6ce0*/  HMMA.16816.F32 R200, R4.reuse, R194, R188 ;  /* 0x000000c204c8723c */ /* 0x042fe200000018bc */
[----:B------:R-:W1:Y:S07]  /*6cf0*/  LDSM.16.M88.4 R188, [R224] ;  /* 0x00000000e0bc783b */ /* 0x000e6e0000000200 */
[----:B------:R-:W-:Y:S01]  /*6d00*/  HMMA.16816.F32 R204, R4, R192, R196 ;  /* 0x000000c004cc723c */ /* 0x000fe200000018c4 */
[----:B------:R-:W-:Y:S07]  /*6d10*/  LDSM.16.M88.4 R4, [R218+0x4000] ;  /* 0x00400000da04783b */ /* 0x000fee0000000200 */
[C---:B--2---:R-:W-:Y:S08]  /*6d20*/  HMMA.16816.F32 R180, R8.reuse, R28, R24 ;  /* 0x0000001c08b4723c */ /* 0x044ff00000001818 */
[C---:B---3--:R-:W-:Y:S01]  /*6d30*/  HMMA.16816.F32 R192, R8.reuse, R34, R168 ;  /* 0x0000002208c0723c */ /* 0x048fe200000018a8 */
[----:B------:R-:W2:Y:S07]  /*6d40*/  LDSM.16.M88.4 R168, [R214+0xc000] ;  /* 0x00c00000d6a8783b */ /* 0x000eae0000000200 */
[C---:B------:R-:W-:Y:S01]  /*6d50*/  HMMA.16816.F32 R196, R8.reuse, R32, R172 ;  /* 0x0000002008c4723c */ /* 0x040fe200000018ac */
[----:B------:R-:W3:Y:S07]  /*6d60*/  LDSM.16.M88.4 R32, [R214+0xc800] ;  /* 0x00c80000d620783b */ /* 0x000eee0000000200 */
[C---:B------:R-:W-:Y:S01]  /*6d70*/  HMMA.16816.F32 R172, R8.reuse, R30, R20 ;  /* 0x0000001e08ac723c */ /* 0x040fe20000001814 */
[----:B------:R-:W5:Y:S07]  /*6d80*/  LDSM.16.M88.4 R28, [R214+0xd000] ;  /* 0x00d00000d61c783b */ /* 0x000f6e0000000200 */
[C---:B----4-:R-:W-:Y:S08]  /*6d90*/  HMMA.16816.F32 R24, R8.reuse, R176, R12 ;  /* 0x000000b00818723c */ /* 0x050ff0000000180c */
[C---:B------:R-:W-:Y:S01]  /*6da0*/  HMMA.16816.F32 R20, R8.reuse, R178, R184 ;  /* 0x000000b20814723c */ /* 0x040fe200000018b8 */
[----:B------:R-:W4:Y:S07]  /*6db0*/  LDSM.16.M88.4 R184, [R214+0xd800] ;  /* 0x00d80000d6b8783b */ /* 0x000f2e0000000200 */
[C---:B-1----:R-:W-:Y:S01]  /*6dc0*/  HMMA.16816.F32 R12, R8.reuse, R188, R204 ;  /* 0x000000bc080c723c */ /* 0x042fe200000018cc */
[----:B------:R-:W-:Y:S07]  /*6dd0*/  LDSM.16.M88.4 R204, [R208+0xe000] ;  /* 0x00e00000d0cc783b */ /* 0x000fee0000000200 */
[----:B------:R-:W-:Y:S01]  /*6de0*/  HMMA.16816.F32 R188, R8, R190, R200 ;  /* 0x000000be08bc723c */ /* 0x000fe200000018c8 */
[----:B------:R-:W-:Y:S07]  /*6df0*/  LDSM.16.M88.4 R8, [R217+0x4000] ;  /* 0x00400000d908783b */ /* 0x000fee0000000200 */
[C---:B--2---:R-:W-:Y:S08]  /*6e00*/  HMMA.16816.F32 R200, R4.reuse, R168, R196 ;  /* 0x000000a804c8723c */ /* 0x044ff000000018c4 */
[C---:B------:R-:W-:Y:S01]  /*6e10*/  HMMA.16816.F32 R196, R4.reuse, R170, R192 ;  /* 0x000000aa04c4723c */ /* 0x040fe200000018c0 */
[----:B------:R-:W1:Y:S07]  /*6e20*/  LDSM.16.M88.4 R168, [R213+0x4000] ;  /* 0x00400000d5a8783b */ /* 0x000e6e0000000200 */
[C---:B---3--:R-:W-:Y:S08]  /*6e30*/  HMMA.16816.F32 R192, R4.reuse, R32, R180 ;  /* 0x0000002004c0723c */ /* 0x048ff000000018b4 */
[C---:B------:R-:W-:Y:S01]  /*6e40*/  HMMA.16816.F32 R180, R4.reuse, R34, R172 ;  /* 0x0000002204b4723c */ /* 0x040fe200000018ac */
[----:B------:R-:W2:Y:S07]  /*6e50*/  LDSM.16.M88.4 R32, [R213+0x4800] ;  /* 0x00480000d520783b */ /* 0x000eae0000000200 */
[C---:B-----5:R-:W-:Y:S01]  /*6e60*/  HMMA.16816.F32 R176, R4.reuse, R28, R24 ;  /* 0x0000001c04b0723c */ /* 0x060fe20000001818 */
[----:B------:R-:W3:Y:S07]  /*6e70*/  LDSM.16.M88.4 R24, [R213+0x5000] ;  /* 0x00500000d518783b */ /* 0x000eee0000000200 */
[C---:B------:R-:W-:Y:S01]  /*6e80*/  HMMA.16816.F32 R172, R4.reuse, R30, R20 ;  /* 0x0000001e04ac723c */ /* 0x040fe20000001814 */
[----:B------:R-:W5:Y:S07]  /*6e90*/  LDSM.16.M88.4 R20, [R213+0x5800] ;  /* 0x00580000d514783b */ /* 0x000f6e0000000200 */
[C---:B----4-:R-:W-:Y:S08]  /*6ea0*/  HMMA.16816.F32 R28, R4.reuse, R184, R12 ;  /* 0x000000b8041c723c */ /* 0x050ff0000000180c */
[----:B------:R-:W-:Y:S01]  /*6eb0*/  HMMA.16816.F32 R12, R4, R186, R188 ;  /* 0x000000ba040c723c */ /* 0x000fe200000018bc */
[----:B------:R-:W4:Y:S07]  /*6ec0*/  LDSM.16.M88.4 R4, [R215+0x6000] ;  /* 0x00600000d704783b */ /* 0x000f2e0000000200 */
[C---:B-1----:R-:W-:Y:S08]  /*6ed0*/  HMMA.16816.F32 R184, R8.reuse, R168, R200 ;  /* 0x000000a808b8723c */ /* 0x042ff000000018c8 */
[C---:B------:R-:W-:Y:S01]  /*6ee0*/  HMMA.16816.F32 R200, R8.reuse, R170, R196 ;  /* 0x000000aa08c8723c */ /* 0x040fe200000018c4 */
[----:B------:R-:W1:Y:S07]  /*6ef0*/  LDSM.16.M88.4 R168, [R208+0xe800] ;  /* 0x00e80000d0a8783b */ /* 0x000e6e0000000200 */
[C---:B--2---:R-:W-:Y:S08]  /*6f00*/  HMMA.16816.F32 R196, R8.reuse, R32, R192 ;  /* 0x0000002008c4723c */ /* 0x044ff000000018c0 */
[C---:B------:R-:W-:Y:S08]  /*6f10*/  HMMA.16816.F32 R192, R8.reuse, R34, R180 ;  /* 0x0000002208c0723c */ /* 0x040ff000000018b4 */
[C---:B---3--:R-:W-:Y:S08]  /*6f20*/  HMMA.16816.F32 R188, R8.reuse, R24, R176 ;  /* 0x0000001808bc723c */ /* 0x048ff000000018b0 */
[C---:B------:R-:W-:Y:S01]  /*6f30*/  HMMA.16816.F32 R180, R8.reuse, R26, R172 ;  /* 0x0000001a08b4723c */ /* 0x040fe200000018ac */
[----:B------:R-:W2:Y:S04]  /*6f40*/  LDSM.16.M88.4 R24, [R208+0xf000] ;  /* 0x00f00000d018783b */ /* 0x000ea80000000200 */
[----:B------:R-:W-:Y:S03]  /*6f50*/  LDSM.16.M88.4 R172, [R223] ;  /* 0x00000000dfac783b */ /* 0x000fe60000000200 */
[C---:B-----5:R-:W-:Y:S08]  /*6f60*/  HMMA.16816.F32 R32, R8.reuse, R20, R28 ;  /* 0x000000140820723c */ /* 0x060ff0000000181c */
[----:B------:R-:W-:Y:S01]  /*6f70*/  HMMA.16816.F32 R12, R8, R22, R12 ;  /* 0x00000016080c723c */ /* 0x000fe2000000180c */
[----:B------:R-:W3:Y:S04]  /*6f80*/  LDSM.16.M88.4 R20, [R208+0xf800] ;  /* 0x00f80000d014783b */ /* 0x000ee80000000200 */
[----:B------:R-:W5:Y:S03]  /*6f90*/  LDSM.16.M88.4 R8, [R216+0x6000] ;  /* 0x00600000d808783b */ /* 0x000f660000000200 */
[C---:B----4-:R-:W-:Y:S01]  /*6fa0*/  HMMA.16816.F32 R28, R4.reuse, R204, R184 ;  /* 0x000000cc041c723c */ /* 0x050fe200000018b8 */
[----:B------:R-:W-:Y:S07]  /*6fb0*/  LDSM.16.M88.4 R184, [R214+0xe800] ;  /* 0x00e80000d6b8783b */ /* 0x000fee0000000200 */
[C---:B------:R-:W-:Y:S08]  /*6fc0*/  HMMA.16816.F32 R176, R4.reuse, R206, R200 ;  /* 0x000000ce04b0723c */ /* 0x040ff000000018c8 */
[C---:B-1----:R-:W-:Y:S08]  /*6fd0*/  HMMA.16816.F32 R200, R4.reuse, R170, R192 ;  /* 0x000000aa04c8723c */ /* 0x042ff000000018c0 */
[C---:B--2---:R-:W-:Y:S08]  /*6fe0*/  HMMA.16816.F32 R192, R4.reuse, R26, R180 ;  /* 0x0000001a04c0723c */ /* 0x044ff000000018b4 */
[C---:B------:R-:W-:Y:S01]  /*6ff0*/  HMMA.16816.F32 R204, R4.reuse, R168, R196 ;  /* 0x000000a804cc723c */ /* 0x040fe200000018c4 */
[----:B------:R-:W-:Y:S07]  /*7000*/  LDSM.16.M88.4 R168, [R214+0xe000] ;  /* 0x00e00000d6a8783b */ /* 0x000fee0000000200 */
[C---:B---3--:R-:W-:Y:S01]  /*7010*/  HMMA.16816.F32 R180, R4.reuse, R20, R32 ;  /* 0x0000001404b4723c */ /* 0x048fe20000001820 */
[----:B------:R-:W1:Y:S07]  /*7020*/  LDSM.16.M88.4 R32, [R222] ;  /* 0x00000000de20783b */ /* 0x000e6e0000000200 */
[C---:B------:R-:W-:Y:S01]  /*7030*/  HMMA.16816.F32 R196, R4.reuse, R24, R188 ;  /* 0x0000001804c4723c */ /* 0x040fe200000018bc */
[----:B------:R-:W2:Y:S07]  /*7040*/  LDSM.16.M88.4 R24, [R221] ;  /* 0x00000000dd18783b */ /* 0x000eae0000000200 */
[----:B------:R-:W-:Y:S01]  /*7050*/  HMMA.16816.F32 R12, R4, R22, R12 ;  /* 0x00000016040c723c */ /* 0x000fe2000000180c */
[----:B------:R-:W3:Y:S04]  /*7060*/  LDSM.16.M88.4 R4, [R218+0x6000] ;  /* 0x00600000da04783b */ /* 0x000ee80000000200 */
[----:B------:R-:W4:Y:S03]  /*7070*/  LDSM.16.M88.4 R20, [R220] ;  /* 0x00000000dc14783b */ /* 0x000f260000000200 */
[C---:B-----5:R-:W-:Y:S08]  /*7080*/  HMMA.16816.F32 R28, R8.reuse, R172, R28 ;  /* 0x000000ac081c723c */ /* 0x060ff0000000181c */
[C---:B------:R-:W-:Y:S08]  /*7090*/  HMMA.16816.F32 R172, R8.reuse, R174, R176 ;  /* 0x000000ae08ac723c */ /* 0x040ff000000018b0 */
[C---:B-1----:R-:W-:Y:S08]  /*70a0*/  HMMA.16816.F32 R176, R8.reuse, R32, R204 ;  /* 0x0000002008b0723c */ /* 0x042ff000000018cc */
[C---:B------:R-:W-:Y:S08]  /*70b0*/  HMMA.16816.F32 R188, R8.reuse, R34, R200 ;  /* 0x0000002208bc723c */ /* 0x040ff000000018c8 */
[----:B--2---:R-:W-:Y:S08]  /*70c0*/  HMMA.16816.F32 R200, R8, R24, R196 ;  /* 0x0000001808c8723c */ /* 0x004ff000000018c4 */
[----:B---3--:R-:W-:Y:S01]  /*70d0*/  HMMA.16816.F32 R204, R4, R168, R28 ;  /* 0x000000a804cc723c */ /* 0x008fe2000000181c */
[----:B------:R-:W1:Y:S07]  /*70e0*/  LDSM.16.M88.4 R28, [R214+0xf000] ;  /* 0x00f00000d61c783b */ /* 0x000e6e0000000200 */
[C---:B------:R-:W-:Y:S01]  /*70f0*/  HMMA.16816.F32 R196, R8.reuse, R26, R192 ;  /* 0x0000001a08c4723c */ /* 0x040fe200000018c0 */
[----:B------:R-:W2:Y:S07]  /*7100*/  LDSM.16.M88.4 R24, [R214+0xf800] ;  /* 0x00f80000d618783b */ /* 0x000eae0000000200 */
[C---:B----4-:R-:W-:Y:S01]  /*7110*/  HMMA.16816.F32 R192, R8.reuse, R20, R180 ;  /* 0x0000001408c0723c */ /* 0x050fe200000018b4 */
[----:B------:R-:W-:Y:S07]  /*7120*/  LDSM.16.M88.4 R180, [R213+0x6000] ;  /* 0x00600000d5b4783b */ /* 0x000fee0000000200 */
[----:B------:R-:W-:Y:S01]  /*7130*/  HMMA.16816.F32 R20, R8, R22, R12 ;  /* 0x000000160814723c */ /* 0x000fe2000000180c */
[----:B------:R-:W3:Y:S07]  /*7140*/  LDSM.16.M88.4 R8, [R217+0x6000] ;  /* 0x00600000d908783b */ /* 0x000eee0000000200 */
[C---:B------:R-:W-:Y:S01]  /*7150*/  HMMA.16816.F32 R12, R4.reuse, R170, R172 ;  /* 0x000000aa040c723c */ /* 0x040fe200000018ac */
[----:B------:R-:W4:Y:S07]  /*7160*/  LDSM.16.M88.4 R168, [R213+0x6800] ;  /* 0x00680000d5a8783b */ /* 0x000f2e0000000200 */
[C---:B------:R-:W-:Y:S01]  /*7170*/  HMMA.16816.F32 R32, R4.reuse, R184, R176 ;  /* 0x000000b80420723c */ /* 0x040fe200000018b0 */
[----:B------:R-:W5:Y:S07]  /*7180*/  LDSM.16.M88.4 R176, [R213+0x7000] ;  /* 0x00700000d5b0783b */ /* 0x000f6e0000000200 */
[C---:B------:R-:W-:Y:S08]  /*7190*/  HMMA.16816.F32 R172, R4.reuse, R186, R188 ;  /* 0x000000ba04ac723c */ /* 0x040ff000000018bc */
[C---:B-1----:R-:W-:Y:S08]  /*71a0*/  HMMA.16816.F32 R184, R4.reuse, R28, R200 ;  /* 0x0000001c04b8723c */ /* 0x042ff000000018c8 */
[C---:B------:R-:W-:Y:S08]  /*71b0*/  HMMA.16816.F32 R188, R4.reuse, R30, R196 ;  /* 0x0000001e04bc723c */ /* 0x040ff000000018c4 */
[C---:B--2---:R-:W-:Y:S08]  /*71c0*/  HMMA.16816.F32 R196, R4.reuse, R24, R192 ;  /* 0x0000001804c4723c */ /* 0x044ff000000018c0 */
[----:B------:R-:W-:Y:S07]  /*71d0*/  HMMA.16816.F32 R192, R4, R26, R20 ;  /* 0x0000001a04c0723c */ /* 0x000fee0000001814 */
[----:B------:R-:W-:Y:S01]  /*71e0*/  IADD3 R4, R0, 0x8, RZ ;  /* 0x0000000800047810 */ /* 0x000fe20007ffe0ff */
[----:B---3--:R-:W-:Y:S03]  /*71f0*/  HMMA.16816.F32 R12, R8, R182, R12 ;  /* 0x000000b6080c723c */ /* 0x008fe6000000180c */
[----:B------:R-:W-:-:S02]  /*7200*/  ISETP.GE.AND P2, PT, R4, R17, PT ;  /* 0x000000110400720c */ /* 0x000fc40003f46270 */
[----:B------:R-:W-:Y:S02]  /*7210*/  ISETP.GE.AND P5, PT, R4, R16, PT ;  /* 0x000000100400720c */ /* 0x000fe40003fa6270 */
[----:B------:R-:W-:Y:S01]  /*7220*/  IADD3 R4, R0, 0x10, RZ ;  /* 0x0000001000047810 */ /* 0x000fe20007ffe0ff */
[----:B----4-:R-:W-:Y:S03]  /*7230*/  HMMA.16816.F32 R28, R8, R168, R32 ;  /* 0x000000a8081c723c */ /* 0x010fe60000001820 */
[----:B------:R-:W-:-:S05]  /*7240*/  ISETP.GE.AND P0, PT, R4, R17, PT ;  /* 0x000000110400720c */ /* 0x000fca0003f06270 */
[----:B------:R-:W-:Y:S01]  /*7250*/  HMMA.16816.F32 R24, R8, R170, R172 ;  /* 0x000000aa0818723c */ /* 0x000fe200000018ac */
[----:B------:R-:W1:Y:S01]  /*7260*/  LDSM.16.M88.4 R168, [R213+0x7800] ;  /* 0x00780000d5a8783b */ /* 0x000e620000000200 */
[----:B------:R-:W-:-:S06]  /*7270*/  DEPBAR.LE SB0, 0x0 ;  /* 0x000080000000791a */ /* 0x000fcc0000000000 */
[C---:B-----5:R-:W-:Y:S01]  /*7280*/  HMMA.16816.F32 R32, R8.reuse, R176, R184 ;  /* 0x000000b00820723c */ /* 0x060fe200000018b8 */
[----:B------:R-:W-:Y:S02]  /*7290*/  FSEL R18, R12, -INF , !P2 ;  /* 0xff8000000c127808 */ /* 0x000fe40005000000 */
[----:B------:R-:W-:Y:S02]  /*72a0*/  FSEL R21, R14, -INF , !P5 ;  /* 0xff8000000e157808 */ /* 0x000fe40006800000 */
[----:B------:R-:W-:Y:S02]  /*72b0*/  FSEL R20, R13, -INF , !P1 ;  /* 0xff8000000d147808 */ /* 0x000fe40004800000 */
[----:B------:R-:W-:Y:S01]  /*72c0*/  FSEL R22, R15, -INF , !P3 ;  /* 0xff8000000f167808 */ /* 0x000fe20005800000 */
[----:B------:R-:W-:Y:S01]  /*72d0*/  BAR.SYNC.DEFER_BLOCKING 0x0 ;  /* 0x0000000000007b1d */ /* 0x000fe20000010000 */
[----:B------:R-:W-:Y:S01]  /*72e0*/  ISETP.GE.AND P2, PT, R4, R16, PT ;  /* 0x000000100400720c */ /* 0x000fe20003f46270 */
[----:B------:R-:W-:Y:S01]  /*72f0*/  HMMA.16816.F32 R12, R8, R178, R188 ;  /* 0x000000b2080c723c */ /* 0x000fe200000018bc */
[----:B------:R-:W-:-:S02]  /*7300*/  ISETP.GE.AND P5, PT, R2, R17, PT ;  /* 0x000000110200720c */ /* 0x000fc40003fa6270 */
[----:B------:R-:W-:Y:S02]  /*7310*/  ISETP.GE.AND P1, PT, R2, R16, PT ;  /* 0x000000100200720c */ /* 0x000fe40003f26270 */
[----:B------:R-:W-:Y:S02]  /*7320*/  FSEL R23, R28, -INF , !P0 ;  /* 0xff8000001c177808 */ /* 0x000fe40004000000 */
[----:B------:R-:W-:Y:S02]  /*7330*/  FSEL R174, R30, -INF , !P2 ;  /* 0xff8000001eae7808 */ /* 0x000fe40005000000 */
[----:B------:R-:W-:Y:S02]  /*7340*/  FSEL R151, R29, -INF , !P5 ;  /* 0xff8000001d977808 */ /* 0x000fe40006800000 */
[----:B------:R-:W-:Y:S02]  /*7350*/  FSEL R175, R31, -INF , !P1 ;  /* 0xff8000001faf7808 */ /* 0x000fe40004800000 */
[----:B------:R-:W-:Y:S01]  /*7360*/  HMMA.16816.F32 R28, R8, R180, R204 ;  /* 0x000000b4081c723c */ /* 0x000fe200000018cc */
[----:B------:R-:W-:-:S02]  /*7370*/  IADD3 R4, R0, 0x18, RZ ;  /* 0x0000001800047810 */ /* 0x000fc40007ffe0ff */
[----:B------:R-:W-:Y:S02]  /*7380*/  IADD3 R2, R0, 0x19, RZ ;  /* 0x0000001900027810 */ /* 0x000fe40007ffe0ff */
[-C--:B------:R-:W-:Y:S02]  /*7390*/  ISETP.GE.AND P0, PT, R4, R16.reuse, PT ;  /* 0x000000100400720c */ /* 0x080fe40003f06270 */
[CC--:B------:R-:W-:Y:S02]  /*73a0*/  ISETP.GE.AND P2, PT, R2.reuse, R17.reuse, PT ;  /* 0x000000110200720c */ /* 0x0c0fe40003f46270 */
[----:B------:R-:W-:Y:S02]  /*73b0*/  ISETP.GE.AND P5, PT, R2, R16, PT ;  /* 0x000000100200720c */ /* 0x000fe40003fa6270 */
[----:B------:R-:W-:Y:S02]  /*73c0*/  ISETP.GE.AND P3, PT, R4, R17, PT ;  /* 0x000000110400720c */ /* 0x000fe40003f66270 */
[----:B------:R-:W-:-:S02]  /*73d0*/  IADD3 R2, R0, 0x21, RZ ;  /* 0x0000002100027810 */ /* 0x000fc40007ffe0ff */
[----:B------:R-:W-:Y:S02]  /*73e0*/  FSEL R177, R26, -INF , !P0 ;  /* 0xff8000001ab17808 */ /* 0x000fe40004000000 */
[----:B------:R-:W-:Y:S02]  /*73f0*/  FSEL R173, R25, -INF , !P2 ;  /* 0xff80000019ad7808 */ /* 0x000fe40005000000 */
[----:B------:R-:W-:Y:S02]  /*7400*/  IADD3 R4, R0, 0x20, RZ ;  /* 0x0000002000047810 */ /* 0x000fe40007ffe0ff */
[----:B------:R-:W-:Y:S02]  /*7410*/  FSEL R172, R24, -INF , !P3 ;  /* 0xff80000018ac7808 */ /* 0x000fe40005800000 */
[C---:B------:R-:W-:Y:S02]  /*7420*/  ISETP.GE.AND P0, PT, R2.reuse, R17, PT ;  /* 0x000000110200720c */ /* 0x040fe40003f06270 */
[----:B------:R-:W-:-:S02]  /*7430*/  ISETP.GE.AND P2, PT, R2, R16, PT ;  /* 0x000000100200720c */ /* 0x000fc40003f46270 */
[----:B------:R-:W-:Y:S02]  /*7440*/  FSEL R176, R27, -INF , !P5 ;  /* 0xff8000001bb07808 */ /* 0x000fe40006800000 */
[----:B------:R-:W-:Y:S01]  /*7450*/  IADD3 R2, R0, 0x29, RZ ;  /* 0x0000002900027810 */ /* 0x000fe20007ffe0ff */
[C---:B-1----:R-:W-:Y:S01]  /*7460*/  HMMA.16816.F32 R24, R8.reuse, R168, R196 ;  /* 0x000000a80818723c */ /* 0x042fe200000018c4 */
[-C--:B------:R-:W-:Y:S02]  /*7470*/  ISETP.GE.AND P3, PT, R4, R16.reuse, PT ;  /* 0x000000100400720c */ /* 0x080fe40003f66270 */
[----:B------:R-:W-:Y:S02]  /*7480*/  FSEL R243, R33, -INF , !P0 ;  /* 0xff80000021f37808 */ /* 0x000fe40004000000 */
[----:B------:R-:W-:Y:S02]  /*7490*/  ISETP.GE.AND P0, PT, R2, R16, PT ;  /* 0x000000100200720c */ /* 0x000fe40003f06270 */
[----:B------:R-:W-:Y:S01]  /*74a0*/  FSEL R247, R34, -INF , !P3 ;  /* 0xff80000022f77808 */ /* 0x000fe20005800000 */
[----:B------:R-:W-:Y:S01]  /*74b0*/  HMMA.16816.F32 R8, R8, R170, R192 ;  /* 0x000000aa0808723c */ /* 0x000fe200000018c0 */
[----:B------:R-:W-:-:S02]  /*74c0*/  ISETP.GE.AND P3, PT, R2, R17, PT ;  /* 0x000000110200720c */ /* 0x000fc40003f66270 */
[----:B------:R-:W-:Y:S02]  /*74d0*/  FSEL R252, R15, -INF , !P0 ;  /* 0xff8000000ffc7808 */ /* 0x000fe40004000000 */
[-C--:B------:R-:W-:Y:S02]  /*74e0*/  ISETP.GE.AND P1, PT, R4, R17.reuse, PT ;  /* 0x000000110400720c */ /* 0x080fe40003f26270 */
[C---:B------:R-:W-:Y:S02]  /*74f0*/  ISETP.GE.AND P0, PT, R0.reuse, R17, PT ;  /* 0x000000110000720c */ /* 0x040fe40003f06270 */
[----:B------:R-:W-:Y:S02]  /*7500*/  IADD3 R4, R0, 0x28, RZ ;  /* 0x0000002800047810 */ /* 0x000fe40007ffe0ff */
[----:B------:R-:W-:Y:S02]  /*7510*/  FSEL R245, R13, -INF , !P3 ;  /* 0xff8000000df57808 */ /* 0x000fe40005800000 */
[----:B------:R-:W-:-:S02]  /*7520*/  FSEL R240, R32, -INF , !P1 ;  /* 0xff80000020f07808 */ /* 0x000fc40004800000 */
[----:B------:R-:W-:Y:S02]  /*7530*/  FSEL R13, R28, -INF , !P0 ;  /* 0xff8000001c0d7808 */ /* 0x000fe40004000000 */
[C---:B------:R-:W-:Y:S02]  /*7540*/  ISETP.GE.AND P1, PT, R4.reuse, R16, PT ;  /* 0x000000100400720c */ /* 0x040fe40003f26270 */
[----:B------:R-:W-:Y:S02]  /*7550*/  PLOP3.LUT P0, PT, PT, PT, UP0, 0x80, 0x0 ;  /* 0x000000000000781c */ /* 0x000fe40003f0f008 */
[----:B------:R-:W-:Y:S02]  /*7560*/  ISETP.GE.AND P5, PT, R4, R17, PT ;  /* 0x000000110400720c */ /* 0x000fe40003fa6270 */
[C---:B------:R-:W-:Y:S02]  /*7570*/  IADD3 R2, R0.reuse, 0x31, RZ ;  /* 0x0000003100027810 */ /* 0x040fe40007ffe0ff */
[----:B------:R-:W-:-:S02]  /*7580*/  IADD3 R4, R0, 0x30, RZ ;  /* 0x0000003000047810 */ /* 0x000fc40007ffe0ff */
[----:B------:R-:W-:Y:S02]  /*7590*/  FSEL R183, R14, -INF , !P1 ;  /* 0xff8000000eb77808 */ /* 0x000fe40004800000 */
[----:B------:R-:W-:Y:S02]  /*75a0*/  FSEL R246, R35, -INF , !P2 ;  /* 0xff80000023f67808 */ /* 0x000fe40005000000 */
[----:B------:R-:W-:Y:S02]  /*75b0*/  FSEL R242, R12, -INF , !P5 ;  /* 0xff8000000cf27808 */ /* 0x000fe40006800000 */
[C---:B------:R-:W-:Y:S02]  /*75c0*/  ISETP.GE.AND P1, PT, R2.reuse, R17, PT ;  /* 0x000000110200720c */ /* 0x040fe40003f26270 */
[----:B------:R-:W-:Y:S02]  /*75d0*/  ISETP.GE.AND P3, PT, R2, R16, PT ;  /* 0x000000100200720c */ /* 0x000fe40003f66270 */
[----:B------:R-:W-:-:S02]  /*75e0*/  FSEL R19, R31, -INF , !P4 ;  /* 0xff8000001f137808 */ /* 0x000fc40006000000 */
[C---:B------:R-:W-:Y:S02]  /*75f0*/  ISETP.GE.AND P2, PT, R4.reuse, R17, PT ;  /* 0x000000110400720c */ /* 0x040fe40003f46270 */
[-C--:B------:R-:W-:Y:S02]  /*7600*/  ISETP.GE.AND P5, PT, R4, R16.reuse, PT ;  /* 0x000000100400720c */ /* 0x080fe40003fa6270 */
[C---:B------:R-:W-:Y:S02]  /*7610*/  ISETP.GE.AND P4, PT, R0.reuse, R16, PT ;  /* 0x000000100000720c */ /* 0x040fe40003f86270 */
[C---:B------:R-:W-:Y:S02]  /*7620*/  IADD3 R2, R0.reuse, 0x38, RZ ;  /* 0x0000003800027810 */ /* 0x040fe40007ffe0ff */
[----:B------:R-:W-:Y:S02]  /*7630*/  IADD3 R0, R0, 0x39, RZ ;  /* 0x0000003900007810 */ /* 0x000fe40007ffe0ff */
[----:B------:R-:W-:-:S02]  /*7640*/  FSEL R15, R29, -INF , !P6 ;  /* 0xff8000001d0f7808 */ /* 0x000fc40007000000 */
[----:B------:R-:W-:Y:S02]  /*7650*/  FSEL R201, R24, -INF , !P2 ;  /* 0xff80000018c97808 */ /* 0x000fe40005000000 */
[----:B------:R-:W-:Y:S02]  /*7660*/  FSEL R187, R26, -INF , !P5 ;  /* 0xff8000001abb7808 */ /* 0x000fe40006800000 */
[----:B------:R-:W-:Y:S02]  /*7670*/  FSEL R182, R25, -INF , !P1 ;  /* 0xff80000019b67808 */ /* 0x000fe40004800000 */
        /* <DEDUP_REMOVED lines=11> */
[----:B------:R-:W2:Y:S04]  /*7730*/  LDL.64 R248, [R1+0x18] ;  /* 0x0000180001f87983 */ /* 0x000ea80000100a00 */
[----:B------:R-:W3:Y:S01]  /*7740*/  LDL.64 R250, [R1] ;  /* 0x0000000001fa7983 */ /* 0x000ee20000100a00 */
[----:B------:R-:W-:Y:S02]  /*7750*/  UIADD3 UR28, UR21, -0x3, URZ ;  /* 0xfffffffd151c7890 */ /* 0x000fe4000fffe03f */
[----:B------:R-:W-:Y:S02]  /*7760*/  ULDC.64 UR4, c[0x0][0x198] ;  /* 0x0000660000047ab9 */ /* 0x000fe40000000a00 */
[----:B------:R-:W-:-:S02]  /*7770*/  USHF.R.S32.HI UR27, URZ, 0x1f, UR28 ;  /* 0x0000001f3f1b7899 */ /* 0x000fc4000801141c */
[----:B------:R-:W-:Y:S02]  /*7780*/  UIMAD.WIDE.U32 UR30, UR28, UR4, URZ ;  /* 0x000000041c1e72a5 */ /* 0x000fe4000f8e003f */
[----:B------:R-:W-:-:S04]  /*7790*/  UIMAD UR27, UR27, UR4, URZ ;  /* 0x000000041b1b72a4 */ /* 0x000fc8000f8e023f */
[----:B------:R-:W-:Y:S01]  /*77a0*/  UIMAD UR27, UR28, UR5, UR27 ;  /* 0x000000051c1b72a4 */ /* 0x000fe2000f8e021b */
[----:B------:R-:W-:Y:S02]  /*77b0*/  IMAD.U32 R4, RZ, RZ, UR30 ;  /* 0x0000001eff047e24 */ /* 0x000fe4000f8e00ff */
[----:B------:R-:W-:Y:S01]  /*77c0*/  IMAD.U32 R5, RZ, RZ, UR31 ;  /* 0x0000001fff057e24 */ /* 0x000fe2000f8e00ff */
[----:B------:R-:W-:-:S06]  /*77d0*/  UIADD3 UR27, UR31, UR27, URZ ;  /* 0x0000001b1f1b7290 */ /* 0x000fcc000fffe03f */
[----:B------:R-:W-:Y:S01]  /*77e0*/  IMAD.U32 R2, RZ, RZ, UR27 ;  /* 0x0000001bff027e24 */ /* 0x000fe2000f8e00ff */
[----:B------:R-:W-:Y:S02]  /*77f0*/  USHF.L.U32 UR27, UR4, 0x5, URZ ;  /* 0x00000005041b7899 */ /* 0x000fe4000800063f */
[----:B------:R-:W-:Y:S01]  /*7800*/  USHF.L.U64.HI UR4, UR4, 0x5, UR5 ;  /* 0x0000000504047899 */ /* 0x000fe20008010205 */
[----:B--2---:R-:W-:-:S04]  /*7810*/  LEA R0, P0, R4, R248, 0x6 ;  /* 0x000000f804007211 */ /* 0x004fc800078030ff */
[----:B------:R-:W-:Y:S02]  /*7820*/  LEA R8, P1, R0, c[0x0][0x168], 0x1 ;  /* 0x00005a0000087a11 */ /* 0x000fe400078208ff */
[----:B---3--:R-:W-:Y:S02]  /*7830*/  LEA.HI.X R2, R4, R251, R2, 0x6, P0 ;  /* 0x000000fb04027211 */ /* 0x008fe400000f3402 */
        /* <DEDUP_REMOVED lines=27> */
.L_x_348:
[----:B------:R-:W2:Y:S04]  /*79f0*/  LDL.LU.64 R170, [R1+0x10] ;  /* 0x0000100001aa7983 */ /* 0x000ea80000300a00 */
[----:B------:R-:W3:Y:S04]  /*7a00*/  LDL.LU.64 R34, [R1+0x28] ;  /* 0x0000280001227983 */ /* 0x000ee80000300a00 */
[----:B-1----:R-:W4:Y:S04]  /*7a10*/  LDL R8, [R1+0x8] ;  /* 0x0000080001087983 */ /* 0x002f280000100800 */
[----:B------:R-:W5:Y:S01]  /*7a20*/  LDL R5, [R1+0x30] ;  /* 0x0000300001057983 */ /* 0x000f620000100800 */
[----:B------:R-:W-:-:S04]  /*7a30*/  FMNMX.FTZ R0, R148, R13, !PT ;  /* 0x0000000d94007209 */ /* 0x000fc80007810000 */
[----:B------:R-:W-:-:S04]  /*7a40*/  FMNMX.FTZ R0, R15, R0, !PT ;  /* 0x000000000f007209 */ /* 0x000fc80007810000 */
[----:B------:R-:W-:-:S04]  /*7a50*/  FMNMX.FTZ R0, R18, R0, !PT ;  /* 0x0000000012007209 */ /* 0x000fc80007810000 */
[----:B------:R-:W-:-:S04]  /*7a60*/  FMNMX.FTZ R0, R20, R0, !PT ;  /* 0x0000000014007209 */ /* 0x000fc80007810000 */
[----:B------:R-:W-:-:S04]  /*7a70*/  FMNMX.FTZ R0, R23, R0, !PT ;  /* 0x0000000017007209 */ /* 0x000fc80007810000 */
[----:B------:R-:W-:-:S04]  /*7a80*/  FMNMX.FTZ R0, R151, R0, !PT ;  /* 0x0000000097007209 */ /* 0x000fc80007810000 */
        /* <DEDUP_REMOVED lines=20> */
[----:B------:R-:W1:Y:S01]  /*7bd0*/  SHFL.BFLY PT, R4, R0, 0x2, 0x1f ;  /* 0x0c401f0000047f89 */ /* 0x000e6200000e0000 */
[----:B------:R-:W-:-:S04]  /*7be0*/  FMNMX.FTZ R2, R183, R2, !PT ;  /* 0x00000002b7027209 */ /* 0x000fc80007810000 */
[----:B------:R-:W-:-:S04]  /*7bf0*/  FMNMX.FTZ R2, R252, R2, !PT ;  /* 0x00000002fc027209 */ /* 0x000fc80007810000 */
[----:B------:R-:W-:-:S04]  /*7c00*/  FMNMX.FTZ R2, R187, R2, !PT ;  /* 0x00000002bb027209 */ /* 0x000fc80007810000 */
[----:B------:R-:W-:-:S04]  /*7c10*/  FMNMX.FTZ R2, R29, R2, !PT ;  /* 0x000000021d027209 */ /* 0x000fc80007810000 */
[----:B------:R-:W-:-:S04]  /*7c20*/  FMNMX.FTZ R2, R202, R2, !PT ;  /* 0x00000002ca027209 */ /* 0x000fc80007810000 */
[----:B------:R-:W-:Y:S02]  /*7c30*/  FMNMX.FTZ R2, R186, R2, !PT ;  /* 0x00000002ba027209 */ /* 0x000fe40007810000 */
[----:B-1----:R-:W-:-:S03]  /*7c40*/  FMNMX.FTZ R0, R0, R4, !PT ;  /* 0x0000000400007209 */ /* 0x002fc60007810000 */
[----:B------:R-:W1:Y:S04]  /*7c50*/  SHFL.BFLY PT, R6, R2, 0x2, 0x1f ;  /* 0x0c401f0002067f89 */ /* 0x000e6800000e0000 */
[----:B------:R-:W1:Y:S01]  /*7c60*/  SHFL.BFLY PT, R7, R0, 0x1, 0x1f ;  /* 0x0c201f0000077f89 */ /* 0x000e6200000e0000 */
[----:B------:R-:W-:-:S06]  /*7c70*/  USHF.L.U32 UR4, UR26, 0x1, URZ ;  /* 0x000000011a047899 */ /* 0x000fcc000800063f */
[----:B------:R-:W-:Y:S02]  /*7c80*/  MOV R4, UR4 ;  /* 0x0000000400047c02 */ /* 0x000fe40008000f00 */
[----:B-1----:R-:W-:Y:S02]  /*7c90*/  FMNMX.FTZ R2, R2, R6, !PT ;  /* 0x0000000602027209 */ /* 0x002fe40007810000 */
[----:B------:R-:W-:-:S03]  /*7ca0*/  FMNMX.FTZ R150, R0, R7, !PT ;  /* 0x0000000700967209 */ /* 0x000fc60007810000 */
[----:B------:R-:W1:Y:S01]  /*7cb0*/  SHFL.BFLY PT, R6, R2, 0x1, 0x1f ;  /* 0x0c201f0002067f89 */ /* 0x000e6200000e0000 */
[C---:B------:R-:W-:Y:S01]  /*7cc0*/  FSETP.NEU.FTZ.AND P1, PT, R150.reuse, -INF , PT ;  /* 0xff8000009600780b */ /* 0x040fe20003f3d000 */
[----:B------:R-:W-:-:S05]  /*7cd0*/  FMUL.FTZ R12, R150, c[0x0][0x23c] ;  /* 0x00008f00960c7a20 */ /* 0x000fca0000410000 */
[----:B------:R-:W-:-:S05]  /*7ce0*/  FSEL R12, R12, RZ, P1 ;  /* 0x000000ff0c0c7208 */ /* 0x000fca0000800000 */
[----:B------:R-:W-:-:S04]  /*7cf0*/  FFMA.FTZ R13, R13, c[0x0][0x23c], -R12 ;  /* 0x00008f000d0d7a23 */ /* 0x000fc8000001080c */
[----:B------:R1:W-:Y:S02]  /*7d00*/  MUFU.EX2 R184, R13 ;  /* 0x0000000d00b87308 */ /* 0x0003e40000000800 */
[----:B-1----:R-:W-:-:S04]  /*7d10*/  FMNMX.FTZ R149, R2, R6, !PT ;  /* 0x0000000602957209 */ /* 0x002fc80007810000 */
[C---:B------:R-:W-:Y:S01]  /*7d20*/  FSETP.NEU.FTZ.AND P0, PT, R149.reuse, -INF , PT ;  /* 0xff8000009500780b */ /* 0x040fe20003f1d000 */
[----:B------:R-:W-:Y:S01]  /*7d30*/  FMUL.FTZ R13, R149, c[0x0][0x23c] ;  /* 0x00008f00950d7a20 */ /* 0x000fe20000410000 */
[----:B------:R-:W1:Y:S04]  /*7d40*/  LDC.U8 R10, c[0x0][0x2d8] ;  /* 0x0000b600ff0a7b82 */ /* 0x000e680000000000 */
[----:B------:R-:W-:Y:S01]  /*7d50*/  FSEL R13, R13, RZ, P0 ;  /* 0x000000ff0d0d7208 */ /* 0x000fe20000000000 */
[----:B------:R-:W-:-:S04]  /*7d60*/  FFMA.FTZ R18, R18, c[0x0][0x23c], -R12 ;  /* 0x00008f0012127a23 */ /* 0x000fc8000001080c */
[----:B------:R-:W-:Y:S01]  /*7d70*/  FFMA.FTZ R19, R19, c[0x0][0x23c], -R13 ;  /* 0x00008f0013137a23 */ /* 0x000fe2000001080d */
[----:B------:R-:W-:Y:S01]  /*7d80*/  MUFU.EX2 R32, R18 ;  /* 0x0000001200207308 */ /* 0x000fe20000000800 */
[--C-:B------:R-:W-:Y:S02]  /*7d90*/  FFMA.FTZ R20, R20, c[0x0][0x23c], -R12.reuse ;  /* 0x00008f0014147a23 */ /* 0x100fe4000001080c */
[----:B------:R-:W-:-:S05]  /*7da0*/  FFMA.FTZ R15, R15, c[0x0][0x23c], -R12 ;  /* 0x00008f000f0f7a23 */ /* 0x000fca000001080c */
[----:B------:R1:W-:Y:S01]  /*7db0*/  MUFU.EX2 R185, R19 ;  /* 0x0000001300b97308 */ /* 0x0003e20000000800 */
[----:B------:R-:W-:-:S07]  /*7dc0*/  FFMA.FTZ R14, R14, c[0x0][0x23c], -R13 ;  /* 0x00008f000e0e7a23 */ /* 0x000fce000001080d */
[----:B------:R-:W-:Y:S01]  /*7dd0*/  MUFU.EX2 R169, R20 ;  /* 0x0000001400a97308 */ /* 0x000fe20000000800 */
[----:B-1----:R-:W1:Y:S07]  /*7de0*/  LDSM.16.MT88.4 R16, [R209+0x10000] ;  /* 0x01000000d110783b */ /* 0x002e6e0000004200 */
[----:B------:R-:W-:Y:S01]  /*7df0*/  MUFU.EX2 R11, R15 ;  /* 0x0000000f000b7308 */ /* 0x000fe20000000800 */
[----:B------:R-:W-:-:S07]  /*7e00*/  PRMT R181, R10, 0x7054, R10 ;  /* 0x000070540ab57816 */ /* 0x000fce000000000a */
[----:B------:R-:W-:Y:S01]  /*7e10*/  MUFU.EX2 R168, R14 ;  /* 0x0000000e00a87308 */ /* 0x000fe20000000800 */
[----:B----4-:R-:W-:-:S05]  /*7e20*/  IMAD.WIDE.U32 R30, R8, -0x2daee0ad, RZ ;  /* 0xd2511f53081e7825 */ /* 0x010fca00078e00ff */
[----:B------:R-:W-:Y:S01]  /*7e30*/  LOP3.LUT R4, R31, UR25, R4, 0x96, !PT ;  /* 0x000000191f047c12 */ /* 0x000fe2000f8e9604 */
[----:B-----5:R-:W-:-:S04]  /*7e40*/  IMAD R30, R5, -0x326172a9, RZ ;  /* 0xcd9e8d57051e7824 */ /* 0x020fc800078e02ff */
[----:B------:R-:W-:-:S05]  /*7e50*/  IMAD.WIDE.U32 R4, R4, -0x326172a9, RZ ;  /* 0xcd9e8d5704047825 */ /* 0x000fca00078e00ff */
[----:B------:R-:W-:Y:S02]  /*7e60*/  LOP3.LUT R5, R5, UR15, R30, 0x96, !PT ;  /* 0x0000000f05057c12 */ /* 0x000fe4000f8e961e */
[----:B--2---:R-:W-:-:S03]  /*7e70*/  LOP3.LUT R0, R171, UR13, R4, 0x96, !PT ;  /* 0x0000000dab007c12 */ /* 0x004fc6000f8e9604 */
[----:B------:R-:W-:-:S04]  /*7e80*/  IMAD.WIDE.U32 R4, R5, -0x2daee0ad, RZ ;  /* 0xd2511f5305047825 */ /* 0x000fc800078e00ff */
[----:B------:R-:W-:Y:S01]  /*7e90*/  IMAD.WIDE.U32 R8, R0, -0x2daee0ad, RZ ;  /* 0xd2511f5300087825 */ /* 0x000fe200078e00ff */
[----:B---3--:R-:W-:-:S04]  /*7ea0*/  LOP3.LUT R5, R5, UR12, R34, 0x96, !PT ;  /* 0x0000000c05057c12 */ /* 0x008fc8000f8e9622 */
[----:B------:R-:W-:Y:S01]  /*7eb0*/  LOP3.LUT R0, R9, UR10, R4, 0x96, !PT ;  /* 0x0000000a09007c12 */ /* 0x000fe2000f8e9604 */
[----:B------:R-:W-:-:S04]  /*7ec0*/  IMAD.WIDE.U32 R4, R5, -0x326172a9, RZ ;  /* 0xcd9e8d5705047825 */ /* 0x000fc800078e00ff */
[----:B------:R-:W-:Y:S01]  /*7ed0*/  IMAD.WIDE.U32 R26, R0, -0x326172a9, RZ ;  /* 0xcd9e8d57001a7825 */ /* 0x000fe200078e00ff */
[----:B------:R-:W-:-:S04]  /*7ee0*/  LOP3.LUT R5, R5, UR11, R170, 0x96, !PT ;  /* 0x0000000b05057c12 */ /* 0x000fc8000f8e96aa */
[----:B------:R-:W-:Y:S01]  /*7ef0*/  LOP3.LUT R0, R27, UR9, R4, 0x96, !PT ;  /* 0x000000091b007c12 */ /* 0x000fe2000f8e9604 */
[----:B------:R-:W-:-:S04]  /*7f00*/  IMAD.WIDE.U32 R4, R5, -0x2daee0ad, RZ ;  /* 0xd2511f5305047825 */ /* 0x000fc800078e00ff */
[----:B------:R-:W-:Y:S01]  /*7f10*/  IMAD.WIDE.U32 R178, R0, -0x2daee0ad, RZ ;  /* 0xd2511f5300b27825 */ /* 0x000fe200078e00ff */
[----:B------:R-:W-:-:S04]  /*7f20*/  LOP3.LUT R0, R5, UR8, R8, 0x96, !PT ;  /* 0x0000000805007c12 */ /* 0x000fc8000f8e9608 */
[----:B------:R-:W-:-:S05]  /*7f30*/  LOP3.LUT R4, R179, UR6, R4, 0x96, !PT ;  /* 0x00000006b3047c12 */ /* 0x000fca000f8e9604 */
[----:B------:R-:W-:-:S05]  /*7f40*/  IMAD.WIDE.U32 R4, R4, -0x326172a9, RZ ;  /* 0xcd9e8d5704047825 */ /* 0x000fca00078e00ff */
[--C-:B------:R-:W-:Y:S02]  /*7f50*/  SHF.R.U32.HI R8, RZ, 0x10, R4.reuse ;  /* 0x00000010ff087819 */ /* 0x100fe40000011604 */
[C---:B------:R-:W-:Y:S02]  /*7f60*/  LOP3.LUT R9, R4.reuse, 0xffff, RZ, 0xc0, !PT ;  /* 0x0000ffff04097812 */ /* 0x040fe400078ec0ff */
[----:B------:R-:W-:Y:S02]  /*7f70*/  LOP3.LUT R2, R4, 0xff, RZ, 0xc0, !PT ;  /* 0x000000ff04027812 */ /* 0x000fe400078ec0ff */
[----:B------:R-:W-:Y:S01]  /*7f80*/  SHF.R.U32.HI R7, RZ, 0x18, R4 ;  /* 0x00000018ff077819 */ /* 0x000fe20000011604 */
[----:B------:R-:W-:Y:S01]  /*7f90*/  FFMA.FTZ R4, R21, c[0x0][0x23c], -R13 ;  /* 0x00008f0015047a23 */ /* 0x000fe2000001080d */
[----:B------:R-:W-:Y:S01]  /*7fa0*/  LOP3.LUT R8, R8, 0xff, RZ, 0xc0, !PT ;  /* 0x000000ff08087812 */ /* 0x000fe200078ec0ff */
[----:B------:R-:W-:Y:S01]  /*7fb0*/  IMAD.WIDE.U32 R24, R0, -0x326172a9, RZ ;  /* 0xcd9e8d5700187825 */ /* 0x000fe200078e00ff */
[----:B------:R-:W-:Y:S01]  /*7fc0*/  SHF.R.U32.HI R9, RZ, 0x8, R9 ;  /* 0x00000008ff097819 */ /* 0x000fe20000011609 */
[----:B------:R2:W-:Y:S01]  /*7fd0*/  MUFU.EX2 R33, R4 ;  /* 0x0000000400217308 */ /* 0x0005e20000000800 */
[----:B------:R-:W-:-:S02]  /*7fe0*/  PRMT R8, R8, 0x5410, R7 ;  /* 0x0000541008087816 */ /* 0x000fc40000000007 */
[----:B------:R-:W-:Y:S02]  /*7ff0*/  FSEL R7, R149, RZ, P0 ;  /* 0x000000ff95077208 */ /* 0x000fe40000000000 */
[----:B------:R-:W-:Y:S02]  /*8000*/  LOP3.LUT R0, R5, UR16, R24, 0x96, !PT ;  /* 0x0000001005007c12 */ /* 0x000fe4000f8e9618 */
[----:B------:R-:W-:Y:S01]  /*8010*/  FSEL R5, R150, RZ, P1 ;  /* 0x000000ff96057208 */ /* 0x000fe20000800000 */
[----:B------:R-:W-:Y:S01]  /*8020*/  FADD.FTZ R3, R3, -R7 ;  /* 0x8000000703037221 */ /* 0x000fe20000010000 */
[----:B------:R-:W-:Y:S02]  /*8030*/  PRMT R9, R2, 0x5410, R9 ;  /* 0x0000541002097816 */ /* 0x000fe40000000009 */
[----:B------:R-:W-:Y:S01]  /*8040*/  LOP3.LUT R2, R0, 0xffff, RZ, 0xc0, !PT ;  /* 0x0000ffff00027812 */ /* 0x000fe200078ec0ff */
[----:B--2---:R-:W-:-:S04]  /*8050*/  FFMA.FTZ R4, R22, c[0x0][0x23c], -R13 ;  /* 0x00008f0016047a23 */ /* 0x004fc8000001080d */
[----:B------:R2:W3:Y:S01]  /*8060*/  MUFU.EX2 R180, R4 ;  /* 0x0000000400b47308 */ /* 0x0004e20000000800 */
[----:B------:R-:W-:Y:S01]  /*8070*/  FADD.FTZ R5, R148, -R5 ;  /* 0x8000000594057221 */ /* 0x000fe20000010000 */
[----:B------:R-:W-:Y:S01]  /*8080*/  LOP3.LUT R6, R0, 0xff, RZ, 0xc0, !PT ;  /* 0x000000ff00067812 */ /* 0x000fe200078ec0ff */
[----:B------:R-:W-:Y:S01]  /*8090*/  FMUL.FTZ R15, R3, c[0x0][0x23c] ;  /* 0x00008f00030f7a20 */ /* 0x000fe20000410000 */
[----:B------:R-:W-:Y:S01]  /*80a0*/  SHF.R.U32.HI R2, RZ, 0x8, R2 ;  /* 0x00000008ff027819 */ /* 0x000fe20000011602 */
[----:B------:R-:W-:-:S03]  /*80b0*/  FMUL.FTZ R5, R5, c[0x0][0x23c] ;  /* 0x00008f0005057a20 */ /* 0x000fc60000410000 */
[----:B------:R-:W-:Y:S01]  /*80c0*/  PRMT R6, R6, 0x5410, R2 ;  /* 0x0000541006067816 */ /* 0x000fe20000000002 */
[----:B------:R4:W5:Y:S01]  /*80d0*/  MUFU.EX2 R28, R5 ;  /* 0x00000005001c7308 */ /* 0x0009620000000800 */
[--C-:B------:R-:W-:Y:S02]  /*80e0*/  SHF.R.U32.HI R2, RZ, 0x18, R0.reuse ;  /* 0x00000018ff027819 */ /* 0x100fe40000011600 */
[----:B--2---:R-:W-:-:S05]  /*80f0*/  SHF.R.U32.HI R4, RZ, 0x10, R0 ;  /* 0x00000010ff047819 */ /* 0x004fca0000011600 */
[----:B------:R-:W2:Y:S01]  /*8100*/  MUFU.EX2 R15, R15 ;  /* 0x0000000f000f7308 */ /* 0x000ea20000000800 */
[----:B------:R-:W-:Y:S01]  /*8110*/  LOP3.LUT R0, R4, 0xff, RZ, 0xc0, !PT ;  /* 0x000000ff04007812 */ /* 0x000fe200078ec0ff */
[--C-:B------:R-:W-:Y:S01]  /*8120*/  HSET2.LE.AND R3, R8, R181.reuse, PT ;  /* 0x000000b508037233 */ /* 0x100fe20003803000 */
[----:B---3--:R-:W-:Y:S02]  /*8130*/  F2FP.PACK_AB R4, R180, R33 ;  /* 0x00000021b404723e */ /* 0x008fe400000000ff */
[----:B----4-:R-:W-:Y:S01]  /*8140*/  PRMT R5, R0, 0x5410, R2 ;  /* 0x0000541000057816 */ /* 0x010fe20000000002 */
[--C-:B------:R-:W-:Y:S01]  /*8150*/  HSET2.LE.AND R0, R9, R181.reuse, PT ;  /* 0x000000b509007233 */ /* 0x100fe20003803000 */
[----:B------:R-:W-:Y:S01]  /*8160*/  F2FP.PACK_AB R2, R169, R32 ;  /* 0x00000020a902723e */ /* 0x000fe200000000ff */
[----:B------:R-:W-:Y:S01]  /*8170*/  IMAD.MOV.U32 R148, RZ, RZ, R11 ;  /* 0x000000ffff947224 */ /* 0x000fe200078e000b */
[----:B------:R-:W-:Y:S01]  /*8180*/  LOP3.LUT R11, R3, R4, RZ, 0xc0, !PT ;  /* 0x00000004030b7212 */ /* 0x000fe200078ec0ff */
[--C-:B------:R-:W-:Y:S01]  /*8190*/  HSET2.LE.AND R3, R5, R181.reuse, PT ;  /* 0x000000b505037233 */ /* 0x100fe20003803000 */
[----:B------:R-:W-:Y:S01]  /*81a0*/  LOP3.LUT R10, R0, R2, RZ, 0xc0, !PT ;  /* 0x00000002000a7212 */ /* 0x000fe200078ec0ff */
[----:B------:R-:W-:Y:S01]  /*81b0*/  HSET2.LE.AND R0, R6, R181, PT ;  /* 0x000000b506007233 */ /* 0x000fe20003803000 */
[----:B------:R-:W-:-:S02]  /*81c0*/  F2FP.PACK_AB R4, R185, R168 ;  /* 0x000000a8b904723e */ /* 0x000fc400000000ff */
[----:B------:R-:W-:Y:S01]  /*81d0*/  F2FP.PACK_AB R2, R148, R184 ;  /* 0x000000b89402723e */ /* 0x000fe200000000ff */
[----:B-----5:R-:W-:Y:S01]  /*81e0*/  FMUL.FTZ R152, R152, R28 ;  /* 0x0000001c98987220 */ /* 0x020fe20000410000 */
[----:B------:R-:W-:Y:S01]  /*81f0*/  LOP3.LUT R9, R3, R4, RZ, 0xc0, !PT ;  /* 0x0000000403097212 */ /* 0x000fe200078ec0ff */
[----:B------:R-:W-:Y:S01]  /*8200*/  FMUL.FTZ R153, R153, R28 ;  /* 0x0000001c99997220 */ /* 0x000fe20000410000 */
[----:B------:R-:W-:Y:S01]  /*8210*/  LOP3.LUT R8, R0, R2, RZ, 0xc0, !PT ;  /* 0x0000000200087212 */ /* 0x000fe200078ec0ff */
[-C--:B--2---:R-:W-:Y:S01]  /*8220*/  FMUL.FTZ R154, R154, R15.reuse ;  /* 0x0000000f9a9a7220 */ /* 0x084fe20000410000 */
[----:B------:R-:W2:Y:S01]  /*8230*/  LDSM.16.MT88.4 R4, [R210+0x10000] ;  /* 0x01000000d204783b */ /* 0x000ea20000004200 */
[----:B------:R-:W-:Y:S02]  /*8240*/  FMUL.FTZ R155, R155, R15 ;  /* 0x0000000f9b9b7220 */ /* 0x000fe40000410000 */
[-C--:B------:R-:W-:Y:S02]  /*8250*/  FMUL.FTZ R156, R156, R28.reuse ;  /* 0x0000001c9c9c7220 */ /* 0x080fe40000410000 */
[----:B------:R-:W-:-:S02]  /*8260*/  FMUL.FTZ R157, R157, R28 ;  /* 0x0000001c9d9d7220 */ /* 0x000fc40000410000 */
[-C--:B------:R-:W-:Y:S02]  /*8270*/  FMUL.FTZ R158, R158, R15.reuse ;  /* 0x0000000f9e9e7220 */ /* 0x080fe40000410000 */
[----:B------:R-:W-:Y:S01]  /*8280*/  FMUL.FTZ R159, R159, R15 ;  /* 0x0000000f9f9f7220 */ /* 0x000fe20000410000 */
[C---:B-1----:R-:W-:Y:S08]  /*8290*/  HMMA.16816.F32 R152, R8.reuse, R16, R152 ;  /* 0x000000100898723c */ /* 0x042ff00000001898 */
[----:B------:R-:W-:Y:S01]  /*82a0*/  HMMA.16816.F32 R188, R8, R18, R156 ;  /* 0x0000001208bc723c */ /* 0x000fe2000000189c */
[----:B------:R-:W1:Y:S01]  /*82b0*/  LDSM.16.MT88.4 R16, [R212+0x10000] ;  /* 0x01000000d410783b */ /* 0x000e620000004200 */
[----:B------:R-:W-:-:S02]  /*82c0*/  FMUL.FTZ R36, R36, R28 ;  /* 0x0000001c24247220 */ /* 0x000fc40000410000 */
[-C--:B------:R-:W-:Y:S02]  /*82d0*/  FMUL.FTZ R37, R37, R28.reuse ;  /* 0x0000001c25257220 */ /* 0x080fe40000410000 */
[-C--:B------:R-:W-:Y:S02]  /*82e0*/  FMUL.FTZ R38, R38, R15.reuse ;  /* 0x0000000f26267220 */ /* 0x080fe40000410000 */
[-C--:B------:R-:W-:Y:S02]  /*82f0*/  FMUL.FTZ R39, R39, R15.reuse ;  /* 0x0000000f27277220 */ /* 0x080fe40000410000 */
[-C--:B------:R-:W-:Y:S02]  /*8300*/  FMUL.FTZ R40, R40, R28.reuse ;  /* 0x0000001c28287220 */ /* 0x080fe40000410000 */
[----:B------:R-:W-:Y:S02]  /*8310*/  FMUL.FTZ R41, R41, R28 ;  /* 0x0000001c29297220 */ /* 0x000fe40000410000 */
[----:B------:R-:W-:-:S02]  /*8320*/  FMUL.FTZ R42, R42, R15 ;  /* 0x0000000f2a2a7220 */ /* 0x000fc40000410000 */
[-C--:B------:R-:W-:Y:S02]  /*8330*/  FMUL.FTZ R43, R43, R15.reuse ;  /* 0x0000000f2b2b7220 */ /* 0x080fe40000410000 */
[-C--:B------:R-:W-:Y:S02]  /*8340*/  FMUL.FTZ R44, R44, R28.reuse ;  /* 0x0000001c2c2c7220 */ /* 0x080fe40000410000 */
[----:B------:R-:W-:Y:S02]  /*8350*/  FMUL.FTZ R45, R45, R28 ;  /* 0x0000001c2d2d7220 */ /* 0x000fe40000410000 */
[----:B------:R-:W-:Y:S01]  /*8360*/  FMUL.FTZ R46, R46, R15 ;  /* 0x0000000f2e2e7220 */ /* 0x000fe20000410000 */
[----:B--2---:R-:W-:Y:S01]  /*8370*/  HMMA.16816.F32 R248, R8, R6, R40 ;  /* 0x0000000608f8723c */ /* 0x004fe20000001828 */
[----:B------:R-:W-:Y:S01]  /*8380*/  MOV R0, R188 ;  /* 0x000000bc00007202 */ /* 0x000fe20000000f00 */
[----:B------:R-:W-:Y:S01]  /*8390*/  IMAD.MOV.U32 R22, RZ, RZ, R189 ;  /* 0x000000ffff167224 */ /* 0x000fe200078e00bd */
[----:B------:R-:W-:-:S02]  /*83a0*/  MOV R21, R190 ;  /* 0x000000be00157202 */ /* 0x000fc40000000f00 */
[----:B------:R-:W-:Y:S01]  /*83b0*/  MOV R20, R191 ;  /* 0x000000bf00147202 */ /* 0x000fe20000000f00 */
[-C--:B------:R-:W-:Y:S02]  /*83c0*/  FMUL.FTZ R47, R47, R15.reuse ;  /* 0x0000000f2f2f7220 */ /* 0x080fe40000410000 */
[C---:B------:R-:W-:Y:S01]  /*83d0*/  HMMA.16816.F32 R188, R8.reuse, R4, R36 ;  /* 0x0000000408bc723c */ /* 0x040fe20000001824 */
[----:B------:R-:W2:Y:S01]  /*83e0*/  LDSM.16.MT88.4 R4, [R211+0x10000] ;  /* 0x01000000d304783b */ /* 0x000ea20000004200 */
[-C--:B------:R-:W-:Y:S02]  /*83f0*/  FMUL.FTZ R48, R48, R28.reuse ;  /* 0x0000001c30307220 */ /* 0x080fe40000410000 */
[-C--:B------:R-:W-:Y:S02]  /*8400*/  FMUL.FTZ R49, R49, R28.reuse ;  /* 0x0000001c31317220 */ /* 0x080fe40000410000 */
        /* <DEDUP_REMOVED lines=12> */
[----:B------:R-:W-:Y:S01]  /*84d0*/  FMUL.FTZ R59, R59, R15 ;  /* 0x0000000f3b3b7220 */ /* 0x000fe20000410000 */
[----:B------:R-:W-:Y:S01]  /*84e0*/  MOV R14, R203 ;  /* 0x000000cb000e7202 */ /* 0x000fe20000000f00 */
[----:B------:R-:W-:Y:S01]  /*84f0*/  IMAD.MOV.U32 R37, RZ, RZ, R202 ;  /* 0x000000ffff257224 */ /* 0x000fe200078e00ca */
[----:B------:R-:W-:Y:S01]  /*8500*/  MOV R159, R201 ;  /* 0x000000c9009f7202 */ /* 0x000fe20000000f00 */
[----:B------:R-:W-:Y:S02]  /*8510*/  IMAD.MOV.U32 R158, RZ, RZ, R200 ;  /* 0x000000ffff9e7224 */ /* 0x000fe400078e00c8 */
[-C--:B------:R-:W-:Y:S01]  /*8520*/  FMUL.FTZ R60, R60, R28.reuse ;  /* 0x0000001c3c3c7220 */ /* 0x080fe20000410000 */
[----:B--2---:R-:W-:Y:S01]  /*8530*/  HMMA.16816.F32 R200, R8, R4, R52 ;  /* 0x0000000408c8723c */ /* 0x004fe20000001834 */
[----:B------:R-:W-:Y:S02]  /*8540*/  FMUL.FTZ R61, R61, R28 ;  /* 0x0000001c3d3d7220 */ /* 0x000fe40000410000 */
[----:B------:R-:W-:-:S02]  /*8550*/  FMUL.FTZ R62, R62, R15 ;  /* 0x0000000f3e3e7220 */ /* 0x000fc40000410000 */
[-C--:B------:R-:W-:Y:S02]  /*8560*/  FMUL.FTZ R63, R63, R15.reuse ;  /* 0x0000000f3f3f7220 */ /* 0x080fe40000410000 */
[-C--:B------:R-:W-:Y:S01]  /*8570*/  FMUL.FTZ R64, R64, R28.reuse ;  /* 0x0000001c40407220 */ /* 0x080fe20000410000 */
[C---:B------:R-:W-:Y:S01]  /*8580*/  HMMA.16816.F32 R196, R8.reuse, R6, R56 ;  /* 0x0000000608c4723c */ /* 0x040fe20000001838 */
[----:B------:R-:W2:Y:S01]  /*8590*/  LDSM.16.MT88.4 R4, [R210+0x12000] ;  /* 0x01200000d204783b */ /* 0x000ea20000004200 */
[----:B------:R-:W-:Y:S02]  /*85a0*/  FMUL.FTZ R65, R65, R28 ;  /* 0x0000001c41417220 */ /* 0x000fe40000410000 */
[-C--:B------:R-:W-:Y:S02]  /*85b0*/  FMUL.FTZ R66, R66, R15.reuse ;  /* 0x0000000f42427220 */ /* 0x080fe40000410000 */
[----:B------:R-:W-:Y:S01]  /*85c0*/  FMUL.FTZ R67, R67, R15 ;  /* 0x0000000f43437220 */ /* 0x000fe20000410000 */
[----:B------:R-:W-:Y:S01]  /*85d0*/  MOV R156, R191 ;  /* 0x000000bf009c7202 */ /* 0x000fe20000000f00 */
[----:B------:R-:W-:Y:S01]  /*85e0*/  IMAD.MOV.U32 R157, RZ, RZ, R190 ;  /* 0x000000ffff9d7224 */ /* 0x000fe200078e00be */
[----:B------:R-:W-:Y:S01]  /*85f0*/  MOV R3, R188 ;  /* 0x000000bc00037202 */ /* 0x000fe20000000f00 */
[----:B------:R-:W-:Y:S01]  /*8600*/  IMAD.MOV.U32 R2, RZ, RZ, R189 ;  /* 0x000000ffff027224 */ /* 0x000fe200078e00bd */
        /* <DEDUP_REMOVED lines=11> */
[----:B------:R-:W-:Y:S02]  /*86c0*/  MOV R38, R34 ;  /* 0x0000002200267202 */ /* 0x000fe40000000f00 */
[----:B------:R-:W-:Y:S02]  /*86d0*/  MOV R39, R35 ;  /* 0x0000002300277202 */ /* 0x000fe40000000f00 */
[----:B------:R-:W-:Y:S02]  /*86e0*/  MOV R36, R33 ;  /* 0x0000002100247202 */ /* 0x000fe40000000f00 */
[----:B------:R-:W-:Y:S01]  /*86f0*/  MOV R43, R32 ;  /* 0x00000020002b7202 */ /* 0x000fe20000000f00 */
[----:B--2---:R-:W-:Y:S01]  /*8700*/  HMMA.16816.F32 R56, R8, R6, R72 ;  /* 0x000000060838723c */ /* 0x004fe20000001848 */
[-C--:B------:R-:W-:Y:S02]  /*8710*/  FMUL.FTZ R76, R76, R28.reuse ;  /* 0x0000001c4c4c7220 */ /* 0x080fe40000410000 */
[----:B------:R-:W-:-:S02]  /*8720*/  FMUL.FTZ R77, R77, R28 ;  /* 0x0000001c4d4d7220 */ /* 0x000fc40000410000 */
[-C--:B------:R-:W-:Y:S02]  /*8730*/  FMUL.FTZ R78, R78, R15.reuse ;  /* 0x0000000f4e4e7220 */ /* 0x080fe40000410000 */
[-C--:B------:R-:W-:Y:S01]  /*8740*/  FMUL.FTZ R79, R79, R15.reuse ;  /* 0x0000000f4f4f7220 */ /* 0x080fe20000410000 */
[C---:B------:R-:W-:Y:S01]  /*8750*/  HMMA.16816.F32 R32, R8.reuse, R4, R68 ;  /* 0x000000040820723c */ /* 0x040fe20000001844 */
[----:B------:R-:W2:Y:S01]  /*8760*/  LDSM.16.MT88.4 R4, [R211+0x12000] ;  /* 0x01200000d304783b */ /* 0x000ea20000004200 */
[-C--:B------:R-:W-:Y:S02]  /*8770*/  FMUL.FTZ R80, R80, R28.reuse ;  /* 0x0000001c50507220 */ /* 0x080fe40000410000 */
[----:B------:R-:W-:Y:S02]  /*8780*/  FMUL.FTZ R81, R81, R28 ;  /* 0x0000001c51517220 */ /* 0x000fe40000410000 */
[-C--:B------:R-:W-:Y:S02]  /*8790*/  FMUL.FTZ R82, R82, R15.reuse ;  /* 0x0000000f52527220 */ /* 0x080fe40000410000 */
[----:B------:R-:W-:Y:S01]  /*87a0*/  FMUL.FTZ R83, R83, R15 ;  /* 0x0000000f53537220 */ /* 0x000fe20000410000 */
[----:B-1----:R-:W-:Y:S01]  /*87b0*/  HMMA.16816.F32 R72, R8, R16, R76 ;  /* 0x000000100848723c */ /* 0x002fe2000000184c */
[----:B------:R-:W-:Y:S01]  /*87c0*/  MOV R61, R186 ;  /* 0x000000ba003d7202 */ /* 0x000fe20000000f00 */
[----:B------:R-:W-:Y:S01]  /*87d0*/  IMAD.MOV.U32 R62, RZ, RZ, R185 ;  /* 0x000000ffff3e7224 */ /* 0x000fe200078e00b9 */
[----:B------:R-:W-:-:S04]  /*87e0*/  MOV R63, R187 ;  /* 0x000000bb003f7202 */ /* 0x000fc80000000f00 */
[----:B------:R-:W-:Y:S02]  /*87f0*/  MOV R79, R184 ;  /* 0x000000b8004f7202 */ /* 0x000fe40000000f00 */
[----:B------:R-:W-:Y:S01]  /*8800*/  HMMA.16816.F32 R184, R8, R18, R80 ;  /* 0x0000001208b8723c */ /* 0x000fe20000001850 */
[----:B------:R-:W1:Y:S01]  /*8810*/  LDSM.16.MT88.4 R16, [R209+0x14000] ;  /* 0x01400000d110783b */ /* 0x000e620000004200 */
[-C--:B------:R-:W-:Y:S02]  /*8820*/  FMUL.FTZ R84, R84, R28.reuse ;  /* 0x0000001c54547220 */ /* 0x080fe40000410000 */
[----:B------:R-:W-:Y:S02]  /*8830*/  FMUL.FTZ R85, R85, R28 ;  /* 0x0000001c55557220 */ /* 0x000fe40000410000 */
[-C--:B------:R-:W-:Y:S02]  /*8840*/  FMUL.FTZ R86, R86, R15.reuse ;  /* 0x0000000f56567220 */ /* 0x080fe40000410000 */
[----:B------:R-:W-:-:S02]  /*8850*/  FMUL.FTZ R87, R87, R15 ;  /* 0x0000000f57577220 */ /* 0x000fc40000410000 */
[-C--:B------:R-:W-:Y:S02]  /*8860*/  FMUL.FTZ R88, R88, R28.reuse ;  /* 0x0000001c58587220 */ /* 0x080fe40000410000 */
[----:B------:R-:W-:Y:S02]  /*8870*/  FMUL.FTZ R89, R89, R28 ;  /* 0x0000001c59597220 */ /* 0x000fe40000410000 */
[-C--:B------:R-:W-:Y:S02]  /*8880*/  FMUL.FTZ R90, R90, R15.reuse ;  /* 0x0000000f5a5a7220 */ /* 0x080fe40000410000 */
[----:B------:R-:W-:Y:S01]  /*8890*/  FMUL.FTZ R91, R91, R15 ;  /* 0x0000000f5b5b7220 */ /* 0x000fe20000410000 */
[----:B------:R-:W-:Y:S01]  /*88a0*/  MOV R78, R183 ;  /* 0x000000b7004e7202 */ /* 0x000fe20000000f00 */
[----:B------:R-:W-:Y:S01]  /*88b0*/  IMAD.MOV.U32 R76, RZ, RZ, R181 ;  /* 0x000000ffff4c7224 */ /* 0x000fe200078e00b5 */
[----:B------:R-:W-:Y:S01]  /*88c0*/  MOV R68, R182 ;  /* 0x000000b600447202 */ /* 0x000fe20000000f00 */
[----:B------:R-:W-:Y:S01]  /*88d0*/  IMAD.MOV.U32 R69, RZ, RZ, R180 ;  /* 0x000000ffff457224 */ /* 0x000fe200078e00b4 */
[----:B------:R-:W-:Y:S01]  /*88e0*/  MOV R70, R169 ;  /* 0x000000a900467202 */ /* 0x000fe20000000f00 */
[----:B------:R-:W-:Y:S01]  /*88f0*/  IMAD.MOV.U32 R44, RZ, RZ, R170 ;  /* 0x000000ffff2c7224 */ /* 0x000fe200078e00aa */
[----:B------:R-:W-:Y:S01]  /*8900*/  MOV R45, R171 ;  /* 0x000000ab002d7202 */ /* 0x000fe20000000f00 */
[----:B--2---:R-:W-:Y:S01]  /*8910*/  HMMA.16816.F32 R180, R8, R4, R84 ;  /* 0x0000000408b4723c */ /* 0x004fe20000001854 */
[----:B------:R-:W-:Y:S01]  /*8920*/  MOV R46, R168 ;  /* 0x000000a8002e7202 */ /* 0x000fe20000000f00 */
[----:B------:R-:W-:-:S02]  /*8930*/  FMUL.FTZ R92, R92, R28 ;  /* 0x0000001c5c5c7220 */ /* 0x000fc40000410000 */
[----:B------:R-:W-:-:S04]  /*8940*/  FMUL.FTZ R93, R93, R28 ;  /* 0x0000001c5d5d7220 */ /* 0x000fc80000410000 */
[----:B------:R-:W-:Y:S01]  /*8950*/  HMMA.16816.F32 R168, R8, R6, R88 ;  /* 0x0000000608a8723c */ /* 0x000fe20000001858 */
[----:B------:R-:W2:Y:S01]  /*8960*/  LDSM.16.MT88.4 R4, [R210+0x14000] ;  /* 0x01400000d204783b */ /* 0x000ea20000004200 */
        /* <DEDUP_REMOVED lines=20> */
[-C--:B------:R-:W-:Y:S01]  /*8ab0*/  FMUL.FTZ R107, R107, R15.reuse ;  /* 0x0000000f6b6b7220 */ /* 0x080fe20000410000 */
[----:B--2---:R-:W-:Y:S01]  /*8ac0*/  HMMA.16816.F32 R80, R8, R4, R100 ;  /* 0x000000040850723c */ /* 0x004fe20000001864 */
[-C--:B------:R-:W-:Y:S02]  /*8ad0*/  FMUL.FTZ R108, R108, R28.reuse ;  /* 0x0000001c6c6c7220 */ /* 0x080fe40000410000 */
[----:B------:R-:W-:Y:S02]  /*8ae0*/  FMUL.FTZ R109, R109, R28 ;  /* 0x0000001c6d6d7220 */ /* 0x000fe40000410000 */
[----:B------:R-:W-:-:S03]  /*8af0*/  FMUL.FTZ R110, R110, R15 ;  /* 0x0000000f6e6e7220 */ /* 0x000fc60000410000 */
[C---:B------:R-:W-:Y:S01]  /*8b00*/  HMMA.16816.F32 R64, R8.reuse, R6, R104 ;  /* 0x000000060840723c */ /* 0x040fe20000001868 */
[----:B------:R-:W2:Y:S01]  /*8b10*/  LDSM.16.MT88.4 R4, [R211+0x14000] ;  /* 0x01400000d304783b */ /* 0x000ea20000004200 */
[-C--:B------:R-:W-:Y:S02]  /*8b20*/  FMUL.FTZ R111, R111, R15.reuse ;  /* 0x0000000f6f6f7220 */ /* 0x080fe40000410000 */
        /* <DEDUP_REMOVED lines=23> */
[----:B------:R-:W-:Y:S02]  /*8ca0*/  FMUL.FTZ R129, R129, R28 ;  /* 0x0000001c81817220 */ /* 0x000fe40000410000 */
[-C--:B------:R-:W-:Y:S02]  /*8cb0*/  FMUL.FTZ R130, R130, R15.reuse ;  /* 0x0000000f82827220 */ /* 0x080fe40000410000 */
[----:B------:R-:W-:Y:S01]  /*8cc0*/  FMUL.FTZ R131, R131, R15 ;  /* 0x0000000f83837220 */ /* 0x000fe20000410000 */
[C---:B-1----:R-:W-:Y:S08]  /*8cd0*/  HMMA.16816.F32 R124, R8.reuse, R16, R124 ;  /* 0x00000010087c723c */ /* 0x042ff0000000187c */
[----:B------:R-:W-:Y:S01]  /*8ce0*/  HMMA.16816.F32 R128, R8, R18, R128 ;  /* 0x000000120880723c */ /* 0x000fe20000001880 */
[----:B------:R-:W1:Y:S01]  /*8cf0*/  LDSM.16.MT88.4 R16, [R212+0x16000] ;  /* 0x01600000d410783b */ /* 0x000e620000004200 */
[----:B------:R-:W-:Y:S01]  /*8d00*/  MOV R53, R2 ;  /* 0x0000000200357202 */ /* 0x000fe20000000f00 */
[----:B------:R-:W-:Y:S01]  /*8d10*/  IMAD.MOV.U32 R47, RZ, RZ, R0 ;  /* 0x000000ffff2f7224 */ /* 0x000fe200078e0000 */
[----:B------:R-:W-:Y:S01]  /*8d20*/  LOP3.LUT R2, R25, UR7, R26, 0x96, !PT ;  /* 0x0000000719027c12 */ /* 0x000fe2000f8e961a */
[----:B------:R-:W-:-:S02]  /*8d30*/  FFMA.FTZ R0, R23, c[0x0][0x23c], -R12 ;  /* 0x00008f0017007a23 */ /* 0x000fc4000001080c */
[-C--:B------:R-:W-:Y:S02]  /*8d40*/  FMUL.FTZ R132, R132, R28.reuse ;  /* 0x0000001c84847220 */ /* 0x080fe40000410000 */
[----:B------:R-:W-:Y:S02]  /*8d50*/  FMUL.FTZ R133, R133, R28 ;  /* 0x0000001c85857220 */ /* 0x000fe40000410000 */
[-C--:B------:R-:W-:Y:S02]  /*8d60*/  FMUL.FTZ R134, R134, R15.reuse ;  /* 0x0000000f86867220 */ /* 0x080fe40000410000 */
[----:B------:R-:W-:Y:S01]  /*8d70*/  FMUL.FTZ R135, R135, R15 ;  /* 0x0000000f87877220 */ /* 0x000fe20000410000 */
[----:B------:R-:W-:Y:S01]  /*8d80*/  MOV R52, R3 ;  /* 0x0000000300347202 */ /* 0x000fe20000000f00 */
[----:B------:R3:W4:Y:S01]  /*8d90*/  MUFU.EX2 R87, R0 ;  /* 0x0000000000577308 */ /* 0x0007220000000800 */
[----:B------:R-:W-:Y:S01]  /*8da0*/  IMAD.WIDE.U32 R2, R2, -0x2daee0ad, RZ ;  /* 0xd2511f5302027825 */ /* 0x000fe200078e00ff */
[----:B------:R-:W5:Y:S01]  /*8db0*/  LDSM.16.MT88.4 R24, [R211+0x16000] ;  /* 0x01600000d318783b */ /* 0x000f620000004200 */
[----:B------:R-:W-:-:S02]  /*8dc0*/  MOV R71, R43 ;  /* 0x0000002b00477202 */ /* 0x000fc40000000f00 */
[----:B------:R-:W-:Y:S01]  /*8dd0*/  IMAD.MOV.U32 R86, RZ, RZ, R77 ;  /* 0x000000ffff567224 */ /* 0x000fe200078e004d */
[----:B--2---:R-:W-:Y:S01]  /*8de0*/  HMMA.16816.F32 R132, R8, R4, R132 ;  /* 0x000000040884723c */ /* 0x004fe20000001884 */
[-C--:B------:R-:W-:Y:S02]  /*8df0*/  FMUL.FTZ R160, R160, R28.reuse ;  /* 0x0000001ca0a07220 */ /* 0x080fe40000410000 */
[----:B------:R-:W-:Y:S02]  /*8e00*/  FMUL.FTZ R161, R161, R28 ;  /* 0x0000001ca1a17220 */ /* 0x000fe40000410000 */
[----:B---3--:R-:W-:Y:S02]  /*8e10*/  FFMA.FTZ R0, R151, c[0x0][0x23c], -R12 ;  /* 0x00008f0097007a23 */ /* 0x008fe4000001080c */
[----:B------:R-:W-:Y:S02]  /*8e20*/  LOP3.LUT R4, R2, 0xffff, RZ, 0xc0, !PT ;  /* 0x0000ffff02047812 */ /* 0x000fe400078ec0ff */
[----:B------:R2:W3:Y:S01]  /*8e30*/  MUFU.EX2 R77, R0 ;  /* 0x00000000004d7308 */ /* 0x0004e20000000800 */
[----:B------:R-:W-:-:S02]  /*8e40*/  FMUL.FTZ R162, R162, R15 ;  /* 0x0000000fa2a27220 */ /* 0x000fc40000410000 */
[----:B------:R-:W-:Y:S01]  /*8e50*/  FMUL.FTZ R163, R163, R15 ;  /* 0x0000000fa3a37220 */ /* 0x000fe20000410000 */
[----:B------:R-:W-:Y:S01]  /*8e60*/  MOV R91, R71 ;  /* 0x00000047005b7202 */ /* 0x000fe20000000f00 */
[----:B------:R-:W-:Y:S01]  /*8e70*/  FMUL.FTZ R140, R140, R28 ;  /* 0x0000001c8c8c7220 */ /* 0x000fe20000410000 */
[----:B------:R-:W-:Y:S01]  /*8e80*/  MOV R88, R76 ;  /* 0x0000004c00587202 */ /* 0x000fe20000000f00 */
[----:B------:R-:W-:Y:S02]  /*8e90*/  FMUL.FTZ R141, R141, R28 ;  /* 0x0000001c8d8d7220 */ /* 0x000fe40000410000 */
[-C--:B------:R-:W-:Y:S01]  /*8ea0*/  FMUL.FTZ R142, R142, R15.reuse ;  /* 0x0000000f8e8e7220 */ /* 0x080fe20000410000 */
[----:B--2---:R-:W-:Y:S01]  /*8eb0*/  LOP3.LUT R0, R3, UR17, R178, 0x96, !PT ;  /* 0x0000001103007c12 */ /* 0x004fe2000f8e96b2 */
[----:B------:R-:W-:Y:S02]  /*8ec0*/  FFMA.FTZ R3, R172, c[0x0][0x23c], -R12 ;  /* 0x00008f00ac037a23 */ /* 0x000fe4000001080c */
[----:B------:R-:W-:-:S02]  /*8ed0*/  FMUL.FTZ R143, R143, R15 ;  /* 0x0000000f8f8f7220 */ /* 0x000fc40000410000 */
[----:B------:R2:W-:Y:S01]  /*8ee0*/  MUFU.EX2 R71, R3 ;  /* 0x0000000300477308 */ /* 0x0005e20000000800 */
[----:B-1----:R-:W-:Y:S01]  /*8ef0*/  HMMA.16816.F32 R40, R8, R16, R160 ;  /* 0x000000100828723c */ /* 0x002fe200000018a0 */
[----:B------:R-:W-:Y:S02]  /*8f00*/  MOV R76, R14 ;  /* 0x0000000e004c7202 */ /* 0x000fe40000000f00 */
[----:B------:R-:W-:Y:S01]  /*8f10*/  MOV R102, R69 ;  /* 0x0000004500667202 */ /* 0x000fe20000000f00 */
[-C--:B------:R-:W-:Y:S01]  /*8f20*/  FMUL.FTZ R136, R136, R28.reuse ;  /* 0x0000001c88887220 */ /* 0x080fe20000410000 */
[----:B------:R-:W-:Y:S01]  /*8f30*/  LOP3.LUT R5, R2, 0xff, RZ, 0xc0, !PT ;  /* 0x000000ff02057812 */ /* 0x000fe200078ec0ff */
[----:B------:R-:W-:Y:S01]  /*8f40*/  FMUL.FTZ R137, R137, R28 ;  /* 0x0000001c89897220 */ /* 0x000fe20000410000 */
[--C-:B------:R-:W-:Y:S01]  /*8f50*/  SHF.R.U32.HI R14, RZ, 0x10, R2.reuse ;  /* 0x00000010ff0e7819 */ /* 0x100fe20000011602 */
[-C--:B------:R-:W-:Y:S01]  /*8f60*/  FMUL.FTZ R138, R138, R15.reuse ;  /* 0x0000000f8a8a7220 */ /* 0x080fe20000410000 */
[----:B------:R-:W-:Y:S01]  /*8f70*/  SHF.R.U32.HI R16, RZ, 0x18, R2 ;  /* 0x00000018ff107819 */ /* 0x000fe20000011602 */
[----:B------:R-:W-:-:S02]  /*8f80*/  FMUL.FTZ R139, R139, R15 ;  /* 0x0000000f8b8b7220 */ /* 0x000fc40000410000 */
[----:B--2---:R-:W-:Y:S01]  /*8f90*/  FFMA.FTZ R3, R173, c[0x0][0x23c], -R12 ;  /* 0x00008f00ad037a23 */ /* 0x004fe2000001080c */
[----:B----4-:R-:W-:Y:S01]  /*8fa0*/  MOV R162, R87 ;  /* 0x0000005700a27202 */ /* 0x010fe20000000f00 */
[----:B------:R-:W-:Y:S01]  /*8fb0*/  IMAD.MOV.U32 R85, RZ, RZ, R39 ;  /* 0x000000ffff557224 */ /* 0x000fe200078e0027 */
[----:B------:R-:W-:Y:S01]  /*8fc0*/  MOV R84, R38 ;  /* 0x0000002600547202 */ /* 0x000fe20000000f00 */
[----:B------:R1:W-:Y:S01]  /*8fd0*/  MUFU.EX2 R69, R3 ;  /* 0x0000000300457308 */ /* 0x0003e20000000800 */
[----:B------:R-:W-:Y:S01]  /*8fe0*/  SHF.R.U32.HI R2, RZ, 0x8, R4 ;  /* 0x00000008ff027819 */ /* 0x000fe20000011604 */
[----:B------:R-:W-:Y:S01]  /*8ff0*/  IMAD.MOV.U32 R89, RZ, RZ, R37 ;  /* 0x000000ffff597224 */ /* 0x000fe200078e0025 */
[----:B------:R-:W-:Y:S02]  /*9000*/  MOV R87, R148 ;  /* 0x0000009400577202 */ /* 0x000fe40000000f00 */
[----:B------:R-:W-:Y:S02]  /*9010*/  MOV R90, R36 ;  /* 0x00000024005a7202 */ /* 0x000fe40000000f00 */
[----:B------:R-:W-:Y:S01]  /*9020*/  MOV R148, R29 ;  /* 0x0000001d00947202 */ /* 0x000fe20000000f00 */
[----:B------:R-:W-:Y:S01]  /*9030*/  HMMA.16816.F32 R36, R8, R18, R140 ;  /* 0x000000120824723c */ /* 0x000fe2000000188c */
[----:B------:R-:W-:Y:S01]  /*9040*/  MOV R92, R78 ;  /* 0x0000004e005c7202 */ /* 0x000fe20000000f00 */
[----:B------:R-:W-:Y:S01]  /*9050*/  IMAD.MOV.U32 R95, RZ, RZ, R85 ;  /* 0x000000ffff5f7224 */ /* 0x000fe200078e0055 */
[----:B------:R-:W-:Y:S01]  /*9060*/  PRMT R29, R5, 0x5410, R2 ;  /* 0x00005410051d7816 */ /* 0x000fe20000000002 */
[----:B-1----:R-:W-:Y:S01]  /*9070*/  FFMA.FTZ R3, R174, c[0x0][0x23c], -R13 ;  /* 0x00008f00ae037a23 */ /* 0x002fe2000001080d */
[----:B------:R-:W-:-:S02]  /*9080*/  MOV R94, R84 ;  /* 0x00000054005e7202 */ /* 0x000fc40000000f00 */
[----:B------:R-:W-:Y:S01]  /*9090*/  IMAD.MOV.U32 R143, RZ, RZ, R88 ;  /* 0x000000ffff8f7224 */ /* 0x000fe200078e0058 */
[----:B------:R-:W-:Y:S01]  /*90a0*/  MOV R88, R87 ;  /* 0x0000005700587202 */ /* 0x000fe20000000f00 */
[----:B------:R1:W-:Y:S01]  /*90b0*/  MUFU.EX2 R78, R3 ;  /* 0x00000003004e7308 */ /* 0x0003e20000000800 */
[----:B------:R-:W-:Y:S01]  /*90c0*/  IMAD.MOV.U32 R84, RZ, RZ, R44 ;  /* 0x000000ffff547224 */ /* 0x000fe200078e002c */
[----:B------:R-:W-:Y:S01]  /*90d0*/  LOP3.LUT R2, R0, 0xffff, RZ, 0xc0, !PT ;  /* 0x0000ffff00027812 */ /* 0x000fe200078ec0ff */
[----:B------:R-:W-:Y:S01]  /*90e0*/  IMAD.MOV.U32 R44, RZ, RZ, R47 ;  /* 0x000000ffff2c7224 */ /* 0x000fe200078e002f */
[----:B------:R-:W-:Y:S01]  /*90f0*/  SHF.R.U32.HI R5, RZ, 0x10, R0 ;  /* 0x00000010ff057819 */ /* 0x000fe20000011600 */
[----:B------:R-:W-:Y:S01]  /*9100*/  HMMA.16816.F32 R136, R8, R6, R136 ;  /* 0x000000060888723c */ /* 0x000fe20000001888 */
[----:B------:R-:W-:Y:S01]  /*9110*/  MOV R85, R45 ;  /* 0x0000002d00557202 */ /* 0x000fe20000000f00 */
[----:B------:R-:W-:Y:S01]  /*9120*/  IMAD.MOV.U32 R47, RZ, RZ, R20 ;  /* 0x000000ffff2f7224 */ /* 0x000fe200078e0014 */
[----:B------:R-:W-:-:S02]  /*9130*/  MOV R87, R46 ;  /* 0x0000002e00577202 */ /* 0x000fc40000000f00 */
[----:B------:R-:W-:Y:S02]  /*9140*/  MOV R45, R22 ;  /* 0x00000016002d7202 */ /* 0x000fe40000000f00 */
[----:B------:R-:W-:Y:S01]  /*9150*/  MOV R46, R21 ;  /* 0x00000015002e7202 */ /* 0x000fe20000000f00 */
[----:B-1----:R-:W-:Y:S01]  /*9160*/  FFMA.FTZ R3, R175, c[0x0][0x23c], -R13 ;  /* 0x00008f00af037a23 */ /* 0x002fe2000001080d */
[----:B------:R-:W-:Y:S01]  /*9170*/  MOV R93, R76 ;  /* 0x0000004c005d7202 */ /* 0x000fe20000000f00 */
[----:B------:R-:W1:Y:S01]  /*9180*/  LDSM.16.MT88.4 R20, [R209+0x10800] ;  /* 0x01080000d114783b */ /* 0x000e620000004200 */
[----:B------:R-:W-:Y:S01]  /*9190*/  LOP3.LUT R7, R0, 0xff, RZ, 0xc0, !PT ;  /* 0x000000ff00077812 */ /* 0x000fe200078ec0ff */
[----:B------:R2:W4:Y:S01]  /*91a0*/  MUFU.EX2 R76, R3 ;  /* 0x00000003004c7308 */ /* 0x0005220000000800 */
[----:B------:R-:W-:Y:S02]  /*91b0*/  SHF.R.U32.HI R6, RZ, 0x18, R0 ;  /* 0x00000018ff067819 */ /* 0x000fe40000011600 */
[----:B------:R-:W-:-:S02]  /*91c0*/  SHF.R.U32.HI R2, RZ, 0x8, R2 ;  /* 0x00000008ff027819 */ /* 0x000fc40000011602 */
[----:B------:R-:W-:Y:S02]  /*91d0*/  LOP3.LUT R0, R5, 0xff, RZ, 0xc0, !PT ;  /* 0x000000ff05007812 */ /* 0x000fe400078ec0ff */
[----:B------:R-:W-:Y:S02]  /*91e0*/  PRMT R2, R7, 0x5410, R2 ;  /* 0x0000541007027816 */ /* 0x000fe40000000002 */
[----:B------:R-:W-:Y:S01]  /*91f0*/  PRMT R6, R0, 0x5410, R6 ;  /* 0x0000541000067816 */ /* 0x000fe20000000006 */
[--C-:B------:R-:W-:Y:S01]  /*9200*/  FFMA.FTZ R0, R177, c[0x0][0x23c], -R13.reuse ;  /* 0x00008f00b1007a23 */ /* 0x100fe2000001080d */
[----:B------:R-:W-:Y:S01]  /*9210*/  MOV R101, R70 ;  /* 0x0000004600657202 */ /* 0x000fe20000000f00 */
[----:B------:R-:W-:Y:S01]  /*9220*/  HSET2.LE.AND R2, R2, R143, PT ;  /* 0x0000008f02027233 */ /* 0x000fe20003803000 */
[----:B------:R-:W-:Y:S01]  /*9230*/  LOP3.LUT R4, R14, 0xff, RZ, 0xc0, !PT ;  /* 0x000000ff0e047812 */ /* 0x000fe200078ec0ff */
[----:B------:R3:W-:Y:S01]  /*9240*/  MUFU.EX2 R70, R0 ;  /* 0x0000000000467308 */ /* 0x0007e20000000800 */
[----:B--2---:R-:W-:-:S02]  /*9250*/  FFMA.FTZ R3, R176, c[0x0][0x23c], -R13 ;  /* 0x00008f00b0037a23 */ /* 0x004fc4000001080d */
[----:B------:R-:W-:Y:S02]  /*9260*/  IMAD.MOV.U32 R103, RZ, RZ, R68 ;  /* 0x000000ffff677224 */ /* 0x000fe400078e0044 */
[-C--:B------:R-:W-:Y:S02]  /*9270*/  FMUL.FTZ R164, R164, R28.reuse ;  /* 0x0000001ca4a47220 */ /* 0x080fe40000410000 */
[-C--:B------:R-:W-:Y:S01]  /*9280*/  FMUL.FTZ R165, R165, R28.reuse ;  /* 0x0000001ca5a57220 */ /* 0x080fe20000410000 */
[----:B------:R-:W2:Y:S01]  /*9290*/  MUFU.EX2 R68, R3 ;  /* 0x0000000300447308 */ /* 0x000ea20000000800 */
[-C--:B------:R-:W-:Y:S02]  /*92a0*/  FMUL.FTZ R166, R166, R15.reuse ;  /* 0x0000000fa6a67220 */ /* 0x080fe40000410000 */
[----:B------:R-:W-:Y:S02]  /*92b0*/  FMUL.FTZ R167, R167, R15 ;  /* 0x0000000fa7a77220 */ /* 0x000fe40000410000 */
[----:B------:R-:W-:Y:S01]  /*92c0*/  FMUL.FTZ R144, R144, R28 ;  /* 0x0000001c90907220 */ /* 0x000fe20000410000 */
[----:B---3--:R-:W-:Y:S01]  /*92d0*/  F2FP.PACK_AB R0, R77, R162 ;  /* 0x000000a24d00723e */ /* 0x008fe200000000ff */
[----:B------:R-:W-:-:S02]  /*92e0*/  FMUL.FTZ R145, R145, R28 ;  /* 0x0000001c91917220 */ /* 0x000fc40000410000 */
[-C--:B------:R-:W-:Y:S02]  /*92f0*/  FMUL.FTZ R146, R146, R15.reuse ;  /* 0x0000000f92927220 */ /* 0x080fe40000410000 */
[----:B------:R-:W-:Y:S01]  /*9300*/  FMUL.FTZ R147, R147, R15 ;  /* 0x0000000f93937220 */ /* 0x000fe20000410000 */
[----:B------:R-:W-:Y:S02]  /*9310*/  PRMT R14, R4, 0x5410, R16 ;  /* 0x00005410040e7816 */ /* 0x000fe40000000010 */
[----:B------:R-:W-:Y:S01]  /*9320*/  LOP3.LUT R4, R2, R0, RZ, 0xc0, !PT ;  /* 0x0000000002047212 */ /* 0x000fe200078ec0ff */
[--C-:B------:R-:W-:Y:S01]  /*9330*/  HSET2.LE.AND R0, R6, R143.reuse, PT ;  /* 0x0000008f06007233 */ /* 0x100fe20003803000 */
[----:B----4-:R-:W-:Y:S01]  /*9340*/  F2FP.PACK_AB R2, R76, R78 ;  /* 0x0000004e4c02723e */ /* 0x010fe200000000ff */
[----:B------:R-:W3:Y:S01]  /*9350*/  LDSM.16.MT88.4 R16, [R210+0x10800] ;  /* 0x01080000d210783b */ /* 0x000ee20000004200 */
[----:B-----5:R-:W-:Y:S02]  /*9360*/  HMMA.16816.F32 R164, R8, R24, R164 ;  /* 0x0000001808a4723c */ /* 0x020fe400000018a4 */
[----:B------:R-:W-:Y:S01]  /*9370*/  LOP3.LUT R5, R0, R2, RZ, 0xc0, !PT ;  /* 0x0000000200057212 */ /* 0x000fe200078ec0ff */
[----:B------:R-:W-:Y:S01]  /*9380*/  HSET2.LE.AND R0, R29, R143, PT ;  /* 0x0000008f1d007233 */ /* 0x000fe20003803000 */
[----:B------:R-:W-:-:S04]  /*9390*/  F2FP.PACK_AB R2, R69, R71 ;  /* 0x000000474502723e */ /* 0x000fc800000000ff */
[----:B------:R-:W-:Y:S01]  /*93a0*/  HMMA.16816.F32 R144, R8, R26, R144 ;  /* 0x0000001a0890723c */ /* 0x000fe20000001890 */
[----:B------:R-:W4:Y:S01]  /*93b0*/  LDSM.16.MT88.4 R24, [R212+0x10800] ;  /* 0x01080000d418783b */ /* 0x000f220000004200 */
[----:B------:R-:W-:-:S03]  /*93c0*/  LOP3.LUT R6, R0, R2, RZ, 0xc0, !PT ;  /* 0x0000000200067212 */ /* 0x000fc600078ec0ff */
[----:B------:R-:W5:Y:S01]  /*93d0*/  LDSM.16.MT88.4 R8, [R211+0x10800] ;  /* 0x01080000d308783b */ /* 0x000f620000004200 */
[----:B------:R-:W-:Y:S01]  /*93e0*/  HSET2.LE.AND R0, R14, R143, PT ;  /* 0x0000008f0e007233 */ /* 0x000fe20003803000 */
[----:B--2---:R-:W-:-:S04]  /*93f0*/  F2FP.PACK_AB R2, R68, R70 ;  /* 0x000000464402723e */ /* 0x004fc800000000ff */
[----:B------:R-:W-:-:S07]  /*9400*/  LOP3.LUT R7, R0, R2, RZ, 0xc0, !PT ;  /* 0x0000000200077212 */ /* 0x000fce00078ec0ff */
[C---:B-1----:R-:W-:Y:S08]  /*9410*/  HMMA.16816.F32 R152, R4.reuse, R20, R152 ;  /* 0x000000140498723c */ /* 0x042ff00000001898 */
[----:B------:R-:W-:Y:S01]  /*9420*/  HMMA.16816.F32 R44, R4, R22, R44 ;  /* 0x00000016042c723c */ /* 0x000fe2000000182c */
[----:B------:R-:W1:Y:S01]  /*9430*/  LDSM.16.MT88.4 R20, [R209+0x12800] ;  /* 0x01280000d114783b */ /* 0x000e620000004200 */
[----:B------:R-:W-:Y:S01]  /*9440*/  MOV R178, R60 ;  /* 0x0000003c00b27202 */ /* 0x000fe20000000f00 */
[----:B------:R-:W-:Y:S01]  /*9450*/  IMAD.MOV.U32 R2, RZ, RZ, R62 ;  /* 0x000000ffff027224 */ /* 0x000fe200078e003e */
[----:B------:R-:W-:-:S02]  /*9460*/  MOV R0, R61 ;  /* 0x0000003d00007202 */ /* 0x000fc40000000f00 */
[----:B------:R-:W-:Y:S02]  /*9470*/  MOV R179, R63 ;  /* 0x0000003f00b37202 */ /* 0x000fe40000000f00 */
[----:B---3--:R-:W-:Y:S01]  /*9480*/  HMMA.16816.F32 R60, R4, R18, R248 ;  /* 0x00000012043c723c */ /* 0x008fe200000018f8 */
[----:B------:R-:W-:Y:S01]  /*9490*/  MOV R160, R92 ;  /* 0x0000005c00a07202 */ /* 0x000fe20000000f00 */
[----:B------:R-:W-:Y:S01]  /*94a0*/  IMAD.MOV.U32 R140, RZ, RZ, R94 ;  /* 0x000000ffff8c7224 */ /* 0x000fe200078e005e */
[----:B------:R-:W-:-:S04]  /*94b0*/  MOV R142, R93 ;  /* 0x0000005d008e7202 */ /* 0x000fc80000000f00 */
[----:B------:R-:W-:Y:S01]  /*94c0*/  MOV R248, R71 ;  /* 0x0000004700f87202 */ /* 0x000fe20000000f00 */
[----:B------:R-:W-:Y:S01]  /*94d0*/  IMAD.MOV.U32 R249, RZ, RZ, R70 ;  /* 0x000000fffff97224 */ /* 0x000fe200078e0046 */
[----:B------:R-:W-:Y:S02]  /*94e0*/  MOV R250, R69 ;  /* 0x0000004500fa7202 */ /* 0x000fe40000000f00 */
[----:B------:R-:W-:Y:S02]  /*94f0*/  MOV R251, R68 ;  /* 0x0000004400fb7202 */ /* 0x000fe40000000f00 */
[----:B----4-:R-:W-:Y:S01]  /*9500*/  HMMA.16816.F32 R68, R4, R24, R236 ;  /* 0x000000180444723c */ /* 0x010fe200000018ec */
[----:B------:R-:W-:Y:S01]  /*9510*/  MOV R141, R95 ;  /* 0x0000005f008d7202 */ /* 0x000fe20000000f00 */
[----:B------:R-:W-:-:S05]  /*9520*/  IMAD.MOV.U32 R177, RZ, RZ, R86 ;  /* 0x000000ffffb17224 */ /* 0x000fca00078e0056 */
[----:B------:R-:W-:Y:S01]  /*9530*/  IMAD.MOV.U32 R238, RZ, RZ, R78 ;  /* 0x000000ffffee7224 */ /* 0x000fe200078e004e */
[----:B------:R-:W-:Y:S01]  /*9540*/  MOV R237, R77 ;  /* 0x0000004d00ed7202 */ /* 0x000fe20000000f00 */
[----:B------:R-:W-:Y:S01]  /*9550*/  IMAD.MOV.U32 R236, RZ, RZ, R79 ;  /* 0x000000ffffec7224 */ /* 0x000fe200078e004f */
[----:B------:R-:W-:Y:S02]  /*9560*/  MOV R239, R76 ;  /* 0x0000004c00ef7202 */ /* 0x000fe40000000f00 */
[C---:B------:R-:W-:Y:S01]  /*9570*/  HMMA.16816.F32 R76, R4.reuse, R26, R204 ;  /* 0x0000001a044c723c */ /* 0x040fe200000018cc */
[----:B------:R-:W2:Y:S06]  /*9580*/  LDSM.16.MT88.4 R24, [R210+0x12800] ;  /* 0x01280000d218783b */ /* 0x000eac0000004200 */
[----:B------:R-:W-:Y:S01]  /*9590*/  MOV R204, R84 ;  /* 0x0000005400cc7202 */ /* 0x000fe20000000f00 */
[----:B------:R-:W-:Y:S01]  /*95a0*/  IMAD.MOV.U32 R207, RZ, RZ, R87 ;  /* 0x000000ffffcf7224 */ /* 0x000fe200078e0057 */
[----:B------:R-:W-:Y:S01]  /*95b0*/  MOV R205, R85 ;  /* 0x0000005500cd7202 */ /* 0x000fe20000000f00 */
[C---:B-----5:R-:W-:Y:S08]  /*95c0*/  HMMA.16816.F32 R92, R4.reuse, R10, R196 ;  /* 0x0000000a045c723c */ /* 0x060ff000000018c4 */
[----:B------:R-:W-:Y:S01]  /*95d0*/  HMMA.16816.F32 R84, R4, R8, R200 ;  /* 0x000000080454723c */ /* 0x000fe200000018c8 */
[----:B------:R-:W3:Y:S01]  /*95e0*/  LDSM.16.MT88.4 R8, [R211+0x12800] ;  /* 0x01280000d308783b */ /* 0x000ee20000004200 */
[----:B------:R-:W-:Y:S01]  /*95f0*/  MOV R163, R101 ;  /* 0x0000006500a37202 */ /* 0x000fe20000000f00 */
[----:B------:R-:W-:Y:S01]  /*9600*/  IMAD.MOV.U32 R151, RZ, RZ, R103 ;  /* 0x000000ffff977224 */ /* 0x000fe200078e0067 */
[----:B------:R-:W-:-:S04]  /*9610*/  MOV R161, R102 ;  /* 0x0000006600a17202 */ /* 0x000fc80000000f00 */
[C---:B------:R-:W-:Y:S01]  /*9620*/  HMMA.16816.F32 R52, R4.reuse, R16, R52 ;  /* 0x000000100434723c */ /* 0x040fe20000001834 */
[----:B------:R-:W4:Y:S07]  /*9630*/  LDSM.16.MT88.4 R16, [R212+0x12800] ;  /* 0x01280000d410783b */ /* 0x000f2e0000004200 */
[C---:B-1----:R-:W-:Y:S08]  /*9640*/  HMMA.16816.F32 R100, R4.reuse, R20, R192 ;  /* 0x000000140464723c */ /* 0x042ff000000018c0 */
[C---:B------:R-:W-:Y:S01]  /*9650*/  HMMA.16816.F32 R104, R4.reuse, R22, R188 ;  /* 0x000000160468723c */ /* 0x040fe200000018bc */
[----:B------:R-:W1:Y:S07]  /*9660*/  LDSM.16.MT88.4 R20, [R210+0x14800] ;  /* 0x01480000d214783b */ /* 0x000e6e0000004200 */
[C---:B--2---:R-:W-:Y:S01]  /*9670*/  HMMA.16816.F32 R108, R4.reuse, R24, R32 ;  /* 0x00000018046c723c */ /* 0x044fe20000001820 */
[----:B------:R-:W2:Y:S07]  /*9680*/  LDSM.16.MT88.4 R32, [R209+0x14800] ;  /* 0x01480000d120783b */ /* 0x000eae0000004200 */
[C---:B---3--:R-:W-:Y:S08]  /*9690*/  HMMA.16816.F32 R172, R4.reuse, R8, R180 ;  /* 0x0000000804ac723c */ /* 0x048ff000000018b4 */
[C---:B------:R-:W-:Y:S01]  /*96a0*/  HMMA.16816.F32 R168, R4.reuse, R10, R168 ;  /* 0x0000000a04a8723c */ /* 0x040fe200000018a8 */
[----:B------:R-:W3:Y:S01]  /*96b0*/  LDSM.16.MT88.4 R8, [R212+0x14800] ;  /* 0x01480000d408783b */ /* 0x000ee20000004200 */
[----:B------:R-:W-:Y:S01]  /*96c0*/  MOV R14, R90 ;  /* 0x0000005a000e7202 */ /* 0x000fe20000000f00 */
[----:B------:R-:W-:Y:S01]  /*96d0*/  IMAD.MOV.U32 R29, RZ, RZ, R89 ;  /* 0x000000ffff1d7224 */ /* 0x000fe200078e0059 */
[----:B------:R-:W-:Y:S01]  /*96e0*/  MOV R3, R88 ;  /* 0x0000005800037202 */ /* 0x000fe20000000f00 */
[----:B------:R-:W-:Y:S01]  /*96f0*/  IMAD.MOV.U32 R203, RZ, RZ, R207 ;  /* 0x000000ffffcb7224 */ /* 0x000fe200078e00cf */
[----:B------:R-:W-:Y:S01]  /*9700*/  MOV R176, R91 ;  /* 0x0000005b00b07202 */ /* 0x000fe20000000f00 */
[----:B------:R-:W-:Y:S01]  /*9710*/  IMAD.MOV.U32 R206, RZ, RZ, R161 ;  /* 0x000000ffffce7224 */ /* 0x000fe200078e00a1 */
[----:B------:R-:W-:Y:S01]  /*9720*/  MOV R181, R205 ;  /* 0x000000cd00b57202 */ /* 0x000fe20000000f00 */
[----:B----4-:R-:W-:Y:S01]  /*9730*/  HMMA.16816.F32 R88, R4, R18, R184 ;  /* 0x000000120458723c */ /* 0x010fe200000018b8 */
[----:B------:R-:W-:-:S02]  /*9740*/  MOV R191, R14 ;  /* 0x0000000e00bf7202 */ /* 0x000fc40000000f00 */
[----:B------:R-:W-:Y:S02]  /*9750*/  MOV R207, R160 ;  /* 0x000000a000cf7202 */ /* 0x000fe40000000f00 */
[----:B------:R-:W-:Y:S02]  /*9760*/  MOV R205, R162 ;  /* 0x000000a200cd7202 */ /* 0x000fe40000000f00 */
[----:B------:R-:W-:Y:S01]  /*9770*/  MOV R14, R163 ;  /* 0x000000a3000e7202 */ /* 0x000fe20000000f00 */
[C---:B------:R-:W-:Y:S01]  /*9780*/  HMMA.16816.F32 R72, R4.reuse, R16, R72 ;  /* 0x000000100448723c */ /* 0x040fe20000001848 */
[----:B------:R-:W4:Y:S07]  /*9790*/  LDSM.16.MT88.4 R16, [R211+0x14800] ;  /* 0x01480000d310783b */ /* 0x000f2e0000004200 */
[C---:B-1----:R-:W-:Y:S08]  /*97a0*/  HMMA.16816.F32 R184, R4.reuse, R20, R80 ;  /* 0x0000001404b8723c */ /* 0x042ff00000001850 */
[----:B------:R-:W-:Y:S01]  /*97b0*/  HMMA.16816.F32 R160, R4, R22, R64 ;  /* 0x0000001604a0723c */ /* 0x000fe20000001840 */
[----:B------:R-:W1:Y:S01]  /*97c0*/  LDSM.16.MT88.4 R20, [R209+0x16800] ;  /* 0x01680000d114783b */ /* 0x000e620000004200 */
[----:B------:R-:W-:Y:S01]  /*97d0*/  UIADD3 UR4, UR4, 0x1, URZ ;  /* 0x0000000104047890 */ /* 0x000fe2000fffe03f */
[----:B------:R-:W-:-:S05]  /*97e0*/  MOV R201, R0 ;  /* 0x0000000000c97202 */ /* 0x000fca0000000f00 */
[----:B------:R-:W-:Y:S01]  /*97f0*/  IMAD.U32 R0, RZ, RZ, UR4 ;  /* 0x00000004ff007e24 */ /* 0x000fe2000f8e00ff */
[----:B------:R-:W-:Y:S02]  /*9800*/  MOV R202, R236 ;  /* 0x000000ec00ca7202 */ /* 0x000fe40000000f00 */
[----:B------:R-:W-:Y:S02]  /*9810*/  MOV R190, R29 ;  /* 0x0000001d00be7202 */ /* 0x000fe40000000f00 */
[----:B------:R-:W-:Y:S01]  /*9820*/  LOP3.LUT R0, R31, UR25, R0, 0x96, !PT ;  /* 0x000000191f007c12 */ /* 0x000fe2000f8e9600 */
[----:B------:R-:W-:Y:S01]  /*9830*/  IMAD.MOV.U32 R29, RZ, RZ, R142 ;  /* 0x000000ffff1d7224 */ /* 0x000fe200078e008e */
[----:B------:R-:W-:Y:S02]  /*9840*/  MOV R188, R140 ;  /* 0x0000008c00bc7202 */ /* 0x000fe40000000f00 */
[----:B------:R-:W-:Y:S02]  /*9850*/  MOV R189, R141 ;  /* 0x0000008d00bd7202 */ /* 0x000fe40000000f00 */
[----:B------:R-:W-:-:S02]  /*9860*/  MOV R236, R143 ;  /* 0x0000008f00ec7202 */ /* 0x000fc40000000f00 */
[----:B--2---:R-:W-:Y:S01]  /*9870*/  HMMA.16816.F32 R140, R4, R32, R156 ;  /* 0x00000020048c723c */ /* 0x004fe2000000189c */
[----:B------:R-:W-:-:S07]  /*9880*/  IMAD.MOV.U32 R200, RZ, RZ, R2 ;  /* 0x000000ffffc87224 */ /* 0x000fce00078e0002 */
[----:B---3--:R-:W-:Y:S07]  /*9890*/  HMMA.16816.F32 R156, R4, R8, R48 ;  /* 0x00000008049c723c */ /* 0x008fee0000001830 */
[----:B------:R-:W-:Y:S01]  /*98a0*/  IMAD.WIDE.U32 R8, R0, -0x326172a9, RZ ;  /* 0xcd9e8d5700087825 */ /* 0x000fe200078e00ff */
[----:B------:R-:W-:-:S04]  /*98b0*/  MOV R180, R204 ;  /* 0x000000cc00b47202 */ /* 0x000fc80000000f00 */
[----:B------:R-:W-:Y:S02]  /*98c0*/  LOP3.LUT R2, R9, UR15, R30, 0x96, !PT ;  /* 0x0000000f09027c12 */ /* 0x000fe4000f8e961e */
[----:B------:R-:W-:Y:S01]  /*98d0*/  LOP3.LUT R0, R181, UR13, R8, 0x96, !PT ;  /* 0x0000000db5007c12 */ /* 0x000fe2000f8e9608 */
[----:B------:R-:W-:Y:S01]  /*98e0*/  IMAD.MOV.U32 R204, RZ, RZ, R3 ;  /* 0x000000ffffcc7224 */ /* 0x000fe200078e0003 */
[----:B------:R-:W-:Y:S01]  /*98f0*/  HMMA.16816.F32 R192, R4, R10, R112 ;  /* 0x0000000a04c0723c */ /* 0x000fe20000001870 */
[----:B------:R-:W-:-:S06]  /*9900*/  IMAD.WIDE.U32 R2, R2, -0x2daee0ad, RZ ;  /* 0xd2511f5302027825 */ /* 0x000fcc00078e00ff */
[----:B------:R-:W-:Y:S01]  /*9910*/  IMAD.WIDE.U32 R10, R0, -0x2daee0ad, RZ ;  /* 0xd2511f53000a7825 */ /* 0x000fe200078e00ff */
[C---:B------:R-:W-:Y:S01]  /*9920*/  HMMA.16816.F32 R196, R4.reuse, R34, R96 ;  /* 0x0000002204c4723c */ /* 0x040fe20000001860 */
[----:B------:R-:W-:Y:S02]  /*9930*/  LOP3.LUT R3, R3, UR12, R188, 0x96, !PT ;  /* 0x0000000c03037c12 */ /* 0x000fe4000f8e96bc */
[----:B------:R-:W-:Y:S01]  /*9940*/  FFMA.FTZ R0, R240, c[0x0][0x23c], -R12 ;  /* 0x00008f00f0007a23 */ /* 0x000fe2000001080c */
[----:B------:R-:W-:Y:S02]  /*9950*/  LOP3.LUT R8, R11, UR10, R2, 0x96, !PT ;  /* 0x0000000a0b087c12 */ /* 0x000fe4000f8e9602 */
[----:B------:R-:W-:Y:S02]  /*9960*/  MOV R189, R201 ;  /* 0x000000c900bd7202 */ /* 0x000fe40000000f00 */
[----:B------:R-:W-:Y:S01]  /*9970*/  HMMA.16816.F32 R56, R4, R26, R56 ;  /* 0x0000001a0438723c */ /* 0x000fe20000001838 */
[----:B------:R-:W2:Y:S01]  /*9980*/  LDSM.16.MT88.4 R24, [R210+0x16800] ;  /* 0x01680000d218783b */ /* 0x000ea20000004200 */
[----:B------:R-:W-:-:S02]  /*9990*/  MOV R182, R190 ;  /* 0x000000be00b67202 */ /* 0x000fc40000000f00 */
[----:B------:R-:W-:Y:S01]  /*99a0*/  MOV R183, R191 ;  /* 0x000000bf00b77202 */ /* 0x000fe20000000f00 */
[----:B------:R-:W-:Y:S01]  /*99b0*/  IMAD.MOV.U32 R191, RZ, RZ, R203 ;  /* 0x000000ffffbf7224 */ /* 0x000fe200078e00cb */
[----:B------:R-:W-:Y:S02]  /*99c0*/  MOV R201, R238 ;  /* 0x000000ee00c97202 */ /* 0x000fe40000000f00 */
[----:B----4-:R-:W-:Y:S01]  /*99d0*/  HMMA.16816.F32 R96, R4, R16, R116 ;  /* 0x000000100460723c */ /* 0x010fe20000001874 */
[----:B------:R-:W-:Y:S01]  /*99e0*/  MOV R190, R202 ;  /* 0x000000ca00be7202 */ /* 0x000fe20000000f00 */
[----:B------:R3:W-:Y:S01]  /*99f0*/  MUFU.EX2 R238, R0 ;  /* 0x0000000000ee7308 */ /* 0x0007e20000000800 */
[----:B------:R-:W-:-:S05]  /*9a00*/  IMAD.WIDE.U32 R2, R3, -0x326172a9, RZ ;  /* 0xcd9e8d5703027825 */ /* 0x000fca00078e00ff */
[----:B------:R-:W-:Y:S01]  /*9a10*/  HMMA.16816.F32 R80, R4, R18, R120 ;  /* 0x000000120450723c */ /* 0x000fe20000001878 */
[----:B------:R-:W4:Y:S01]  /*9a20*/  LDSM.16.MT88.4 R16, [R212+0x16800] ;  /* 0x01680000d410783b */ /* 0x000f220000004200 */
[----:B------:R-:W-:-:S06]  /*9a30*/  IMAD.WIDE.U32 R202, R8, -0x326172a9, RZ ;  /* 0xcd9e8d5708ca7825 */ /* 0x000fcc00078e00ff */
[----:B-1----:R-:W-:Y:S01]  /*9a40*/  HMMA.16816.F32 R64, R4, R20, R124 ;  /* 0x000000140440723c */ /* 0x002fe2000000187c */
[----:B---3--:R-:W-:-:S07]  /*9a50*/  FFMA.FTZ R0, R243, c[0x0][0x23c], -R12 ;  /* 0x00008f00f3007a23 */ /* 0x008fce000001080c */
[----:B------:R-:W-:Y:S01]  /*9a60*/  HMMA.16816.F32 R48, R4, R22, R128 ;  /* 0x000000160430723c */ /* 0x000fe20000001880 */
[----:B------:R-:W1:Y:S01]  /*9a70*/  LDSM.16.MT88.4 R20, [R211+0x16800] ;  /* 0x01680000d314783b */ /* 0x000e620000004200 */
[----:B------:R-:W-:Y:S01]  /*9a80*/  IMAD.MOV.U32 R188, RZ, RZ, R200 ;  /* 0x000000ffffbc7224 */ /* 0x000fe200078e00c8 */
[----:B------:R-:W-:Y:S02]  /*9a90*/  MOV R200, R237 ;  /* 0x000000ed00c87202 */ /* 0x000fe40000000f00 */
[----:B------:R3:W-:Y:S01]  /*9aa0*/  MUFU.EX2 R237, R0 ;  /* 0x0000000000ed7308 */ /* 0x0007e20000000800 */
[----:B------:R-:W-:Y:S01]  /*9ab0*/  LOP3.LUT R3, R3, UR11, R180, 0x96, !PT ;  /* 0x0000000b03037c12 */ /* 0x000fe2000f8e96b4 */
[----:B------:R-:W-:Y:S01]  /*9ac0*/  IMAD.MOV.U32 R181, RZ, RZ, R188 ;  /* 0x000000ffffb57224 */ /* 0x000fe200078e00bc */
[----:B------:R-:W-:Y:S02]  /*9ad0*/  MOV R180, R189 ;  /* 0x000000bd00b47202 */ /* 0x000fe40000000f00 */
[----:B------:R-:W-:-:S02]  /*9ae0*/  MOV R188, R200 ;  /* 0x000000c800bc7202 */ /* 0x000fc40000000f00 */
[----:B------:R-:W-:Y:S02]  /*9af0*/  MOV R189, R201 ;  /* 0x000000c900bd7202 */ /* 0x000fe40000000f00 */
[----:B---3--:R-:W-:Y:S01]  /*9b00*/  LOP3.LUT R0, R203, UR9, R2, 0x96, !PT ;  /* 0x00000009cb007c12 */ /* 0x008fe2000f8e9602 */
[----:B------:R-:W-:-:S04]  /*9b10*/  IMAD.WIDE.U32 R2, R3, -0x2daee0ad, RZ ;  /* 0xd2511f5303027825 */ /* 0x000fc800078e00ff */
[----:B------:R-:W-:-:S04]  /*9b20*/  IMAD.WIDE.U32 R200, R0, -0x2daee0ad, RZ ;  /* 0xd2511f5300c87825 */ /* 0x000fc800078e00ff */
[----:B------:R-:W-:Y:S01]  /*9b30*/  FFMA.FTZ R8, R242, c[0x0][0x23c], -R12 ;  /* 0x00008f00f2087a23 */ /* 0x000fe2000001080c */
[----:B------:R-:W-:Y:S01]  /*9b40*/  LOP3.LUT R2, R201, UR6, R2, 0x96, !PT ;  /* 0x00000006c9027c12 */ /* 0x000fe2000f8e9602 */
[----:B------:R-:W-:Y:S01]  /*9b50*/  FFMA.FTZ R0, R245, c[0x0][0x23c], -R12 ;  /* 0x00008f00f5007a23 */ /* 0x000fe2000001080c */
[----:B------:R-:W-:Y:S01]  /*9b60*/  MOV R34, R207 ;  /* 0x000000cf00227202 */ /* 0x000fe20000000f00 */
[----:B------:R-:W-:Y:S02]  /*9b70*/  IMAD.MOV.U32 R35, RZ, RZ, R236 ;  /* 0x000000ffff237224 */ /* 0x000fe400078e00ec */
[----:B------:R3:W-:Y:S01]  /*9b80*/  MUFU.EX2 R236, R8 ;  /* 0x0000000800ec7308 */ /* 0x0007e20000000800 */
[----:B------:R-:W-:Y:S01]  /*9b90*/  IMAD.MOV.U32 R32, RZ, RZ, R191 ;  /* 0x000000ffff207224 */ /* 0x000fe200078e00bf */
[----:B------:R-:W-:-:S06]  /*9ba0*/  MOV R191, R206 ;  /* 0x000000ce00bf7202 */ /* 0x000fcc0000000f00 */
[----:B------:R5:W1:Y:S01]  /*9bb0*/  MUFU.EX2 R207, R0 ;  /* 0x0000000000cf7308 */ /* 0x000a620000000800 */
[----:B---3--:R-:W-:Y:S01]  /*9bc0*/  LOP3.LUT R8, R3, UR8, R10, 0x96, !PT ;  /* 0x0000000803087c12 */ /* 0x008fe2000f8e960a */
[----:B------:R-:W-:-:S04]  /*9bd0*/  IMAD.WIDE.U32 R2, R2, -0x326172a9, RZ ;  /* 0xcd9e8d5702027825 */ /* 0x000fc800078e00ff */
[--C-:B-----5:R-:W-:Y:S02]  /*9be0*/  FFMA.FTZ R0, R247, c[0x0][0x23c], -R13.reuse ;  /* 0x00008f00f7007a23 */ /* 0x120fe4000001080d */
[----:B------:R-:W-:Y:S02]  /*9bf0*/  IMAD.WIDE.U32 R30, R8, -0x326172a9, RZ ;  /* 0xcd9e8d57081e7825 */ /* 0x000fe400078e00ff */
[----:B------:R3:W-:Y:S02]  /*9c00*/  MUFU.EX2 R206, R0 ;  /* 0x0000000000ce7308 */ /* 0x0007e40000000800 */
[----:B------:R-:W-:Y:S01]  /*9c10*/  FFMA.FTZ R8, R246, c[0x0][0x23c], -R13 ;  /* 0x00008f00f6087a23 */ /* 0x000fe2000001080d */
[----:B------:R-:W-:Y:S01]  /*9c20*/  MOV R33, R190 ;  /* 0x000000be00217202 */ /* 0x000fe20000000f00 */
[----:B------:R-:W-:Y:S01]  /*9c30*/  IMAD.MOV.U32 R190, RZ, RZ, R205 ;  /* 0x000000ffffbe7224 */ /* 0x000fe200078e00cd */
[C---:B------:R-:W-:Y:S02]  /*9c40*/  LOP3.LUT R10, R2.reuse, 0xff, RZ, 0xc0, !PT ;  /* 0x000000ff020a7812 */ /* 0x040fe400078ec0ff */
[----:B------:R-:W-:Y:S01]  /*9c50*/  SHF.R.U32.HI R11, RZ, 0x10, R2 ;  /* 0x00000010ff0b7819 */ /* 0x000fe20000011602 */
[----:B------:R5:W1:Y:S01]  /*9c60*/  MUFU.EX2 R205, R8 ;  /* 0x0000000800cd7308 */ /* 0x000a620000000800 */
[----:B---3--:R-:W-:-:S04]  /*9c70*/  LOP3.LUT R0, R2, 0xffff, RZ, 0xc0, !PT ;  /* 0x0000ffff02007812 */ /* 0x008fc800078ec0ff */
[----:B------:R-:W-:Y:S02]  /*9c80*/  SHF.R.U32.HI R9, RZ, 0x8, R0 ;  /* 0x00000008ff097819 */ /* 0x000fe40000011600 */
[----:B------:R-:W-:Y:S02]  /*9c90*/  LOP3.LUT R0, R3, UR16, R30, 0x96, !PT ;  /* 0x0000001003007c12 */ /* 0x000fe4000f8e961e */
[----:B-----5:R-:W-:Y:S02]  /*9ca0*/  SHF.R.U32.HI R8, RZ, 0x18, R2 ;  /* 0x00000018ff087819 */ /* 0x020fe40000011602 */
[----:B------:R-:W-:Y:S01]  /*9cb0*/  LOP3.LUT R2, R0, 0xffff, RZ, 0xc0, !PT ;  /* 0x0000ffff00027812 */ /* 0x000fe200078ec0ff */
[----:B--2---:R-:W-:Y:S01]  /*9cc0*/  HMMA.16816.F32 R132, R4, R24, R132 ;  /* 0x000000180484723c */ /* 0x004fe20000001884 */
[----:B------:R-:W-:Y:S02]  /*9cd0*/  PRMT R9, R10, 0x5410, R9 ;  /* 0x000054100a097816 */ /* 0x000fe40000000009 */
[----:B------:R-:W-:-:S02]  /*9ce0*/  MOV R201, R35 ;  /* 0x0000002300c97202 */ /* 0x000fc40000000f00 */
[----:B------:R-:W-:-:S03]  /*9cf0*/  SHF.R.U32.HI R2, RZ, 0x8, R2 ;  /* 0x00000008ff027819 */ /* 0x000fc60000011602 */
[----:B------:R-:W-:Y:S01]  /*9d00*/  HMMA.16816.F32 R136, R4, R26, R136 ;  /* 0x0000001a0488723c */ /* 0x000fe20000001888 */
[----:B------:R-:W-:Y:S01]  /*9d10*/  MOV R242, R180 ;  /* 0x000000b400f27202 */ /* 0x000fe20000000f00 */
[----:B------:R-:W-:Y:S01]  /*9d20*/  IMAD.MOV.U32 R180, RZ, RZ, R182 ;  /* 0x000000ffffb47224 */ /* 0x000fe200078e00b6 */
[----:B------:R-:W-:-:S05]  /*9d30*/  MOV R182, R14 ;  /* 0x0000000e00b67202 */ /* 0x000fca0000000f00 */
[C---:B----4-:R-:W-:Y:S08]  /*9d40*/  HMMA.16816.F32 R40, R4.reuse, R16, R40 ;  /* 0x000000100428723c */ /* 0x050ff00000001828 */
[C---:B------:R-:W-:Y:S08]  /*9d50*/  HMMA.16816.F32 R36, R4.reuse, R18, R36 ;  /* 0x000000120424723c */ /* 0x040ff00000001824 */
[C---:B-1----:R-:W-:Y:S08]  /*9d60*/  HMMA.16816.F32 R164, R4.reuse, R20, R164 ;  /* 0x0000001404a4723c */ /* 0x042ff000000018a4 */
[----:B------:R-:W-:Y:S01]  /*9d70*/  HMMA.16816.F32 R144, R4, R22, R144 ;  /* 0x000000160490723c */ /* 0x000fe20000001890 */
[--C-:B------:R-:W-:Y:S01]  /*9d80*/  FFMA.FTZ R3, R34, c[0x0][0x23c], -R13.reuse ;  /* 0x00008f0022037a23 */ /* 0x100fe2000001080d */
[----:B------:R-:W-:Y:S01]  /*9d90*/  MOV R245, R181 ;  /* 0x000000b500f57202 */ /* 0x000fe20000000f00 */
[----:B------:R-:W-:Y:S04]  /*9da0*/  LDSM.16.MT88.4 R16, [R209+0x11000] ;  /* 0x01100000d110783b */ /* 0x000fe80000004200 */
[----:B------:R-:W-:Y:S01]  /*9db0*/  LOP3.LUT R6, R0, 0xff, RZ, 0xc0, !PT ;  /* 0x000000ff00067812 */ /* 0x000fe200078ec0ff */
[----:B------:R-:W-:Y:S01]  /*9dc0*/  FFMA.FTZ R4, R252, c[0x0][0x23c], -R13 ;  /* 0x00008f00fc047a23 */ /* 0x000fe2000001080d */
[----:B------:R-:W-:Y:S01]  /*9dd0*/  LOP3.LUT R7, R11, 0xff, RZ, 0xc0, !PT ;  /* 0x000000ff0b077812 */ /* 0x000fe200078ec0ff */
[----:B------:R-:W-:Y:S01]  /*9de0*/  LDSM.16.MT88.4 R20, [R210+0x11000] ;  /* 0x01100000d214783b */ /* 0x000fe20000004200 */
[----:B------:R-:W-:Y:S01]  /*9df0*/  PRMT R2, R6, 0x5410, R2 ;  /* 0x0000541006027816 */ /* 0x000fe20000000002 */
[----:B------:R-:W-:Y:S01]  /*9e00*/  HSET2.LE.AND R6, R9, R201, PT ;  /* 0x000000c909067233 */ /* 0x000fe20003803000 */
[----:B------:R-:W-:Y:S01]  /*9e10*/  PRMT R14, R7, 0x5410, R8 ;  /* 0x00005410070e7816 */ /* 0x000fe20000000008 */
[----:B------:R-:W-:Y:S04]  /*9e20*/  LDSM.16.MT88.4 R24, [R209+0x13000] ;  /* 0x01300000d118783b */ /* 0x000fe80000004200 */
[----:B------:R-:W1:Y:S01]  /*9e30*/  LDSM.16.MT88.4 R8, [R212+0x11000] ;  /* 0x01100000d408783b */ /* 0x000e620000004200 */
[----:B------:R-:W-:Y:S01]  /*9e40*/  MOV R181, R204 ;  /* 0x000000cc00b57202 */ /* 0x000fe20000000f00 */
[----:B------:R-:W-:Y:S01]  /*9e50*/  MUFU.EX2 R203, R4 ;  /* 0x0000000400cb7308 */ /* 0x000fe20000000800 */
[----:B------:R-:W-:-:S07]  /*9e60*/  SHF.R.U32.HI R5, RZ, 0x18, R0 ;  /* 0x00000018ff057819 */ /* 0x000fce0000011600 */
[----:B------:R2:W3:Y:S01]  /*9e70*/  MUFU.EX2 R204, R3 ;  /* 0x0000000300cc7308 */ /* 0x0004e20000000800 */
[----:B------:R-:W-:Y:S02]  /*9e80*/  F2FP.PACK_AB R7, R207, R236 ;  /* 0x000000eccf07723e */ /* 0x000fe400000000ff */
[----:B--2---:R-:W-:-:S04]  /*9e90*/  SHF.R.U32.HI R3, RZ, 0x10, R0 ;  /* 0x00000010ff037819 */ /* 0x004fc80000011600 */
[----:B------:R-:W-:-:S04]  /*9ea0*/  LOP3.LUT R0, R3, 0xff, RZ, 0xc0, !PT ;  /* 0x000000ff03007812 */ /* 0x000fc800078ec0ff */
[----:B------:R-:W-:Y:S01]  /*9eb0*/  PRMT R3, R0, 0x5410, R5 ;  /* 0x0000541000037816 */ /* 0x000fe20000000005 */
[--C-:B------:R-:W-:Y:S01]  /*9ec0*/  HSET2.LE.AND R0, R2, R201.reuse, PT ;  /* 0x000000c902007233 */ /* 0x100fe20003803000 */
[----:B------:R-:W-:Y:S02]  /*9ed0*/  F2FP.PACK_AB R2, R237, R238 ;  /* 0x000000eeed02723e */ /* 0x000fe400000000ff */
[----:B------:R-:W-:Y:S01]  /*9ee0*/  F2FP.PACK_AB R5, R205, R206 ;  /* 0x000000cecd05723e */ /* 0x000fe200000000ff */
[--C-:B------:R-:W-:Y:S01]  /*9ef0*/  HSET2.LE.AND R3, R3, R201.reuse, PT ;  /* 0x000000c903037233 */ /* 0x100fe20003803000 */
[----:B------:R-:W-:Y:S01]  /*9f00*/  LOP3.LUT R4, R0, R2, RZ, 0xc0, !PT ;  /* 0x0000000200047212 */ /* 0x000fe200078ec0ff */
[----:B------:R-:W-:Y:S01]  /*9f10*/  HSET2.LE.AND R0, R14, R201, PT ;  /* 0x000000c90e007233 */ /* 0x000fe20003803000 */
[----:B---3--:R-:W-:Y:S02]  /*9f20*/  F2FP.PACK_AB R2, R203, R204 ;  /* 0x000000cccb02723e */ /* 0x008fe400000000ff */
[----:B------:R-:W-:-:S02]  /*9f30*/  LOP3.LUT R6, R6, R7, RZ, 0xc0, !PT ;  /* 0x0000000706067212 */ /* 0x000fc400078ec0ff */
[----:B------:R-:W-:Y:S02]  /*9f40*/  LOP3.LUT R5, R3, R5, RZ, 0xc0, !PT ;  /* 0x0000000503057212 */ /* 0x000fe400078ec0ff */
[----:B------:R-:W-:-:S07]  /*9f50*/  LOP3.LUT R7, R0, R2, RZ, 0xc0, !PT ;  /* 0x0000000200077212 */ /* 0x000fce00078ec0ff */
[C---:B-1----:R-:W-:Y:S08]  /*9f60*/  HMMA.16816.F32 R68, R4.reuse, R8, R68 ;  /* 0x000000080444723c */ /* 0x042ff00000001844 */
[C---:B------:R-:W-:Y:S01]  /*9f70*/  HMMA.16816.F32 R76, R4.reuse, R10, R76 ;  /* 0x0000000a044c723c */ /* 0x040fe2000000184c */
[----:B------:R-:W1:Y:S07]  /*9f80*/  LDSM.16.MT88.4 R8, [R210+0x13000] ;  /* 0x01300000d208783b */ /* 0x000e6e0000004200 */
[C---:B------:R-:W-:Y:S08]  /*9f90*/  HMMA.16816.F32 R152, R4.reuse, R16, R152 ;  /* 0x000000100498723c */ /* 0x040ff00000001898 */
        /* <DEDUP_REMOVED lines=15> */
[----:B------:R-:W-:Y:S01]  /*a090*/  HMMA.16816.F32 R120, R4, R22, R88 ;  /* 0x000000160478723c */ /* 0x000fe20000001858 */
[----:B------:R-:W3:Y:S01]  /*a0a0*/  LDSM.16.MT88.4 R20, [R211+0x15000] ;  /* 0x01500000d314783b */ /* 0x000ee20000004200 */
[----:B------:R-:W-:Y:S01]  /*a0b0*/  MOV R240, R32 ;  /* 0x0000002000f07202 */ /* 0x000fe20000000f00 */
[----:B------:R-:W-:-:S02]  /*a0c0*/  IMAD.MOV.U32 R243, RZ, RZ, R33 ;  /* 0x000000fffff37224 */ /* 0x000fc400078e0021 */
[----:B------:R-:W-:Y:S03]  /*a0d0*/  LDSM.16.MT88.4 R32, [R212+0x15000] ;  /* 0x01500000d420783b */ /* 0x000fe60000004200 */
[C---:B-1----:R-:W-:Y:S08]  /*a0e0*/  HMMA.16816.F32 R184, R4.reuse, R8, R184 ;  /* 0x0000000804b8723c */ /* 0x042ff000000018b8 */
[----:B------:R-:W-:Y:S01]  /*a0f0*/  HMMA.16816.F32 R160, R4, R10, R160 ;  /* 0x0000000a04a0723c */ /* 0x000fe200000018a0 */
[----:B------:R-:W1:Y:S01]  /*a100*/  LDSM.16.MT88.4 R8, [R209+0x17000] ;  /* 0x01700000d108783b */ /* 0x000e620000004200 */
[----:B------:R-:W-:Y:S01]  /*a110*/  IMAD.MOV.U32 R0, RZ, RZ, R178 ;  /* 0x000000ffff007224 */ /* 0x000fe200078e00b2 */
[----:B------:R-:W-:-:S02]  /*a120*/  MOV R75, R201 ;  /* 0x000000c9004b7202 */ /* 0x000fc40000000f00 */
[----:B------:R-:W-:Y:S01]  /*a130*/  MOV R252, R176 ;  /* 0x000000b000fc7202 */ /* 0x000fe20000000f00 */
[----:B------:R-:W-:Y:S01]  /*a140*/  FFMA.FTZ R0, R0, c[0x0][0x23c], -R12 ;  /* 0x00008f0000007a23 */ /* 0x000fe2000001080c */
[----:B------:R-:W-:Y:S01]  /*a150*/  MOV R3, R177 ;  /* 0x000000b100037202 */ /* 0x000fe20000000f00 */
[C---:B--2---:R-:W-:Y:S01]  /*a160*/  HMMA.16816.F32 R140, R4.reuse, R16, R140 ;  /* 0x00000010048c723c */ /* 0x044fe2000000188c */
[----:B------:R-:W-:Y:S01]  /*a170*/  MOV R59, R179 ;  /* 0x000000b3003b7202 */ /* 0x000fe20000000f00 */
[----:B------:R2:W-:Y:S01]  /*a180*/  MUFU.EX2 R201, R0 ;  /* 0x0000000000c97308 */ /* 0x0005e20000000800 */
[----:B------:R-:W-:Y:S01]  /*a190*/  IMAD.MOV.U32 R2, RZ, RZ, R180 ;  /* 0x000000ffff027224 */ /* 0x000fe200078e00b4 */
[----:B------:R-:W-:Y:S01]  /*a1a0*/  MOV R14, R181 ;  /* 0x000000b5000e7202 */ /* 0x000fe20000000f00 */
[----:B------:R-:W-:Y:S01]  /*a1b0*/  IMAD.MOV.U32 R246, RZ, RZ, R183 ;  /* 0x000000fffff67224 */ /* 0x000fe200078e00b7 */
[----:B------:R-:W-:Y:S02]  /*a1c0*/  MOV R247, R182 ;  /* 0x000000b600f77202 */ /* 0x000fe40000000f00 */
[----:B------:R-:W-:Y:S01]  /*a1d0*/  HMMA.16816.F32 R196, R4, R18, R196 ;  /* 0x0000001204c4723c */ /* 0x000fe200000018c4 */
[----:B------:R-:W5:Y:S01]  /*a1e0*/  LDSM.16.MT88.4 R16, [R210+0x17000] ;  /* 0x01700000d210783b */ /* 0x000f620000004200 */
[----:B------:R-:W-:Y:S01]  /*a1f0*/  IMAD.MOV.U32 R56, RZ, RZ, R242 ;  /* 0x000000ffff387224 */ /* 0x000fe200078e00f2 */
[----:B------:R-:W-:-:S02]  /*a200*/  MOV R57, R245 ;  /* 0x000000f500397202 */ /* 0x000fc40000000f00 */
[----:B------:R-:W-:Y:S03]  /*a210*/  LDSM.16.MT88.4 R88, [R211+0x13800] ;  /* 0x01380000d358783b */ /* 0x000fe60000004200 */
[----:B----4-:R-:W-:Y:S01]  /*a220*/  HMMA.16816.F32 R124, R4, R24, R172 ;  /* 0x00000018047c723c */ /* 0x010fe200000018ac */
[----:B--2---:R-:W-:-:S07]  /*a230*/  FFMA.FTZ R0, R151, c[0x0][0x23c], -R12 ;  /* 0x00008f0097007a23 */ /* 0x004fce000001080c */
[C---:B------:R-:W-:Y:S01]  /*a240*/  HMMA.16816.F32 R128, R4.reuse, R26, R168 ;  /* 0x0000001a0480723c */ /* 0x040fe200000018a8 */
[----:B------:R-:W-:Y:S01]  /*a250*/  LDSM.16.MT88.4 R24, [R212+0x17000] ;  /* 0x01700000d418783b */ /* 0x000fe20000004200 */
[----:B------:R2:W-:Y:S06]  /*a260*/  MUFU.EX2 R151, R0 ;  /* 0x0000000000977308 */ /* 0x0005ec0000000800 */
[----:B---3--:R-:W-:Y:S01]  /*a270*/  HMMA.16816.F32 R176, R4, R20, R96 ;  /* 0x0000001404b0723c */ /* 0x008fe20000001860 */
[----:B------:R-:W-:-:S07]  /*a280*/  IMAD.MOV.U32 R74, RZ, RZ, R2 ;  /* 0x000000ffff4a7224 */ /* 0x000fce00078e0002 */
[C---:B------:R-:W-:Y:S01]  /*a290*/  HMMA.16816.F32 R172, R4.reuse, R22, R80 ;  /* 0x0000001604ac723c */ /* 0x040fe20000001850 */
[----:B------:R-:W3:Y:S01]  /*a2a0*/  LDSM.16.MT88.4 R20, [R211+0x17000] ;  /* 0x01700000d314783b */ /* 0x000ee20000004200 */
[----:B--2---:R-:W-:Y:S01]  /*a2b0*/  FFMA.FTZ R0, R29, c[0x0][0x23c], -R12 ;  /* 0x00008f001d007a23 */ /* 0x004fe2000001080c */
[----:B------:R-:W-:Y:S02]  /*a2c0*/  MOV R29, R148 ;  /* 0x00000094001d7202 */ /* 0x000fe40000000f00 */
[----:B------:R-:W-:Y:S01]  /*a2d0*/  LOP3.LUT R2, R31, UR7, R202, 0x96, !PT ;  /* 0x000000071f027c12 */ /* 0x000fe2000f8e96ca */
[----:B------:R2:W-:Y:S01]  /*a2e0*/  MUFU.EX2 R148, R0 ;  /* 0x0000000000947308 */ /* 0x0005e20000000800 */
[----:B------:R-:W-:Y:S01]  /*a2f0*/  MOV R73, R59 ;  /* 0x0000003b00497202 */ /* 0x000fe20000000f00 */
[C---:B-1----:R-:W-:Y:S08]  /*a300*/  HMMA.16816.F32 R168, R4.reuse, R8, R64 ;  /* 0x0000000804a8723c */ /* 0x042ff00000001840 */
[C---:B------:R-:W-:Y:S08]  /*a310*/  HMMA.16816.F32 R180, R4.reuse, R32, R156 ;  /* 0x0000002004b4723c */ /* 0x040ff0000000189c */
[C---:B------:R-:W-:Y:S01]  /*a320*/  HMMA.16816.F32 R192, R4.reuse, R34, R192 ;  /* 0x0000002204c0723c */ /* 0x040fe200000018c0 */
[----:B--2---:R-:W-:Y:S01]  /*a330*/  FFMA.FTZ R0, R3, c[0x0][0x23c], -R12 ;  /* 0x00008f0003007a23 */ /* 0x004fe2000001080c */
[----:B------:R-:W-:Y:S01]  /*a340*/  MOV R59, R243 ;  /* 0x000000f3003b7202 */ /* 0x000fe20000000f00 */
[----:B------:R-:W-:Y:S01]  /*a350*/  IMAD.WIDE.U32 R2, R2, -0x2daee0ad, RZ ;  /* 0xd2511f5302027825 */ /* 0x000fe200078e00ff */
[----:B------:R-:W-:Y:S01]  /*a360*/  MOV R58, R240 ;  /* 0x000000f0003a7202 */ /* 0x000fe20000000f00 */
[----:B------:R1:W2:Y:S01]  /*a370*/  MUFU.EX2 R31, R0 ;  /* 0x00000000001f7308 */ /* 0x0002a20000000800 */
[----:B------:R-:W-:Y:S01]  /*a380*/  MOV R242, R190 ;  /* 0x000000be00f27202 */ /* 0x000fe20000000f00 */
[----:B------:R-:W-:Y:S01]  /*a390*/  IMAD.MOV.U32 R245, RZ, RZ, R191 ;  /* 0x000000fffff57224 */ /* 0x000fe200078e00bf */
[C---:B------:R-:W-:Y:S01]  /*a3a0*/  LOP3.LUT R8, R2.reuse, 0xffff, RZ, 0xc0, !PT ;  /* 0x0000ffff02087812 */ /* 0x040fe200078ec0ff */
[C---:B------:R-:W-:Y:S01]  /*a3b0*/  HMMA.16816.F32 R32, R4.reuse, R10, R48 ;  /* 0x0000000a0420723c */ /* 0x040fe20000001830 */
[----:B------:R-:W-:Y:S01]  /*a3c0*/  LOP3.LUT R12, R2, 0xff, RZ, 0xc0, !PT ;  /* 0x000000ff020c7812 */ /* 0x000fe200078ec0ff */
[----:B------:R-:W-:Y:S01]  /*a3d0*/  IMAD.MOV.U32 R240, RZ, RZ, R188 ;  /* 0x000000fffff07224 */ /* 0x000fe200078e00bc */
[----:B------:R-:W-:Y:S01]  /*a3e0*/  SHF.R.U32.HI R9, RZ, 0x8, R8 ;  /* 0x00000008ff097819 */ /* 0x000fe20000011608 */
[----:B------:R-:W4:Y:S04]  /*a3f0*/  LDSM.16.MT88.4 R156, [R209+0x11800] ;  /* 0x01180000d19c783b */ /* 0x000f280000004200 */
[----:B-----5:R-:W-:Y:S01]  /*a400*/  HMMA.16816.F32 R132, R4, R16, R132 ;  /* 0x000000100484723c */ /* 0x020fe20000001884 */
[----:B------:R-:W-:Y:S01]  /*a410*/  LDSM.16.MT88.4 R64, [R209+0x13800] ;  /* 0x01380000d140783b */ /* 0x000fe20000004200 */
[----:B-1----:R-:W-:-:S03]  /*a420*/  FFMA.FTZ R0, R73, c[0x0][0x23c], -R13 ;  /* 0x00008f0049007a23 */ /* 0x002fc6000001080d */
[----:B------:R-:W-:Y:S01]  /*a430*/  LDSM.16.MT88.4 R80, [R212+0x13800] ;  /* 0x01380000d450783b */ /* 0x000fe20000004200 */
[----:B------:R-:W-:Y:S01]  /*a440*/  FFMA.FTZ R10, R29, c[0x0][0x23c], -R13 ;  /* 0x00008f001d0a7a23 */ /* 0x000fe2000001080d */
[----:B------:R1:W-:Y:S01]  /*a450*/  MUFU.EX2 R30, R0 ;  /* 0x00000000001e7308 */ /* 0x0003e20000000800 */
[--C-:B------:R-:W-:Y:S01]  /*a460*/  SHF.R.U32.HI R11, RZ, 0x18, R2.reuse ;  /* 0x00000018ff0b7819 */ /* 0x100fe20000011602 */
[----:B---3--:R-:W-:Y:S01]  /*a470*/  HMMA.16816.F32 R164, R4, R20, R164 ;  /* 0x0000001404a4723c */ /* 0x008fe200000018a4 */
[----:B------:R-:W-:Y:S01]  /*a480*/  MOV R243, R189 ;  /* 0x000000bd00f37202 */ /* 0x000fe20000000f00 */
[----:B------:R-:W-:Y:S04]  /*a490*/  LDSM.16.MT88.4 R48, [R212+0x11800] ;  /* 0x01180000d430783b */ /* 0x000fe80000004200 */
[----:B------:R3:W5:Y:S01]  /*a4a0*/  MUFU.EX2 R29, R10 ;  /* 0x0000000a001d7308 */ /* 0x0007620000000800 */
[----:B------:R-:W-:Y:S01]  /*a4b0*/  LDSM.16.MT88.4 R96, [R209+0x15800] ;  /* 0x01580000d160783b */ /* 0x000fe20000004200 */
[----:B-1----:R-:W-:-:S02]  /*a4c0*/  SHF.R.U32.HI R0, RZ, 0x10, R2 ;  /* 0x00000010ff007819 */ /* 0x002fc40000011602 */
[----:B------:R-:W-:Y:S02]  /*a4d0*/  LOP3.LUT R2, R3, UR17, R200, 0x96, !PT ;  /* 0x0000001103027c12 */ /* 0x000fe4000f8e96c8 */
[----:B------:R-:W-:Y:S01]  /*a4e0*/  LOP3.LUT R8, R0, 0xff, RZ, 0xc0, !PT ;  /* 0x000000ff00087812 */ /* 0x000fe200078ec0ff */
[--C-:B------:R-:W-:Y:S02]  /*a4f0*/  FFMA.FTZ R0, R74, c[0x0][0x23c], -R13.reuse ;  /* 0x00008f004a007a23 */ /* 0x100fe4000001080d */
[----:B---3--:R-:W-:Y:S01]  /*a500*/  FFMA.FTZ R10, R56, c[0x0][0x23c], -R13 ;  /* 0x00008f00380a7a23 */ /* 0x008fe2000001080d */
[----:B------:R-:W-:Y:S01]  /*a510*/  MOV R56, R57 ;  /* 0x0000003900387202 */ /* 0x000fe20000000f00 */
[----:B------:R-:W-:Y:S02]  /*a520*/  IMAD.MOV.U32 R57, RZ, RZ, R14 ;  /* 0x000000ffff397224 */ /* 0x000fe400078e000e */
[----:B------:R1:W-:Y:S01]  /*a530*/  MUFU.EX2 R14, R0 ;  /* 0x00000000000e7308 */ /* 0x0003e20000000800 */
[----:B------:R-:W-:-:S02]  /*a540*/  SHF.R.U32.HI R3, RZ, 0x10, R2 ;  /* 0x00000010ff037819 */ /* 0x000fc40000011602 */
[----:B------:R-:W-:Y:S02]  /*a550*/  PRMT R12, R12, 0x5410, R9 ;  /* 0x000054100c0c7816 */ /* 0x000fe40000000009 */
[----:B------:R-:W-:Y:S02]  /*a560*/  PRMT R11, R8, 0x5410, R11 ;  /* 0x00005410080b7816 */ /* 0x000fe4000000000b */
[C---:B------:R-:W-:Y:S02]  /*a570*/  LOP3.LUT R9, R2.reuse, 0xff, RZ, 0xc0, !PT ;  /* 0x000000ff02097812 */ /* 0x040fe400078ec0ff */
[----:B------:R-:W-:Y:S02]  /*a580*/  SHF.R.U32.HI R8, RZ, 0x18, R2 ;  /* 0x00000018ff087819 */ /* 0x000fe40000011602 */
[----:B-1----:R-:W-:-:S04]  /*a590*/  LOP3.LUT R0, R2, 0xffff, RZ, 0xc0, !PT ;  /* 0x0000ffff02007812 */ /* 0x002fc800078ec0ff */
[----:B------:R-:W-:Y:S02]  /*a5a0*/  SHF.R.U32.HI R2, RZ, 0x8, R0 ;  /* 0x00000008ff027819 */ /* 0x000fe40000011600 */
[----:B------:R-:W-:Y:S01]  /*a5b0*/  LOP3.LUT R0, R3, 0xff, RZ, 0xc0, !PT ;  /* 0x000000ff03007812 */ /* 0x000fe200078ec0ff */
[----:B------:R-:W-:Y:S01]  /*a5c0*/  HMMA.16816.F32 R188, R4, R18, R136 ;  /* 0x0000001204bc723c */ /* 0x000fe20000001888 */
[----:B------:R-:W-:Y:S01]  /*a5d0*/  PRMT R2, R9, 0x5410, R2 ;  /* 0x0000541009027816 */ /* 0x000fe20000000002 */
[----:B------:R1:W3:Y:S01]  /*a5e0*/  MUFU.EX2 R13, R10 ;  /* 0x0000000a000d7308 */ /* 0x0002e20000000800 */
[----:B------:R-:W-:Y:S01]  /*a5f0*/  PRMT R0, R0, 0x5410, R8 ;  /* 0x0000541000007816 */ /* 0x000fe20000000008 */
[----:B------:R-:W-:Y:S01]  /*a600*/  HSET2.LE.AND R11, R11, R75, PT ;  /* 0x0000004b0b0b7233 */ /* 0x000fe20003803000 */
[----:B------:R-:W-:-:S03]  /*a610*/  MOV R202, R56 ;  /* 0x0000003800ca7202 */ /* 0x000fc60000000f00 */
[----:B------:R-:W-:Y:S01]  /*a620*/  HMMA.16816.F32 R16, R4, R24, R40 ;  /* 0x000000180410723c */ /* 0x000fe20000001828 */
[----:B------:R-:W4:Y:S01]  /*a630*/  LDSM.16.MT88.4 R40, [R210+0x11800] ;  /* 0x01180000d228783b */ /* 0x000f220000004200 */
[----:B------:R-:W-:Y:S01]  /*a640*/  MOV R200, R57 ;  /* 0x0000003900c87202 */ /* 0x000fe20000000f00 */
[--C-:B------:R-:W-:Y:S02]  /*a650*/  HSET2.LE.AND R8, R2, R75.reuse, PT ;  /* 0x0000004b02087233 */ /* 0x100fe40003803000 */
[----:B------:R-:W-:-:S03]  /*a660*/  HSET2.LE.AND R9, R0, R75, PT ;  /* 0x0000004b00097233 */ /* 0x000fc60003803000 */
[C---:B------:R-:W-:Y:S01]  /*a670*/  HMMA.16816.F32 R20, R4.reuse, R22, R144 ;  /* 0x000000160414723c */ /* 0x040fe20000001890 */
[----:B--2---:R-:W-:Y:S01]  /*a680*/  F2FP.PACK_AB R3, R31, R148 ;  /* 0x000000941f03723e */ /* 0x004fe200000000ff */
[----:B-1----:R-:W-:Y:S01]  /*a690*/  HSET2.LE.AND R10, R12, R75, PT ;  /* 0x0000004b0c0a7233 */ /* 0x002fe20003803000 */
[----:B------:R-:W-:Y:S01]  /*a6a0*/  IMAD.MOV.U32 R12, RZ, RZ, R58 ;  /* 0x000000ffff0c7224 */ /* 0x000fe200078e003a */
[----:B------:R-:W-:Y:S04]  /*a6b0*/  LDSM.16.MT88.4 R72, [R210+0x13800] ;  /* 0x01380000d248783b */ /* 0x000fe80000004200 */
[----:B------:R-:W-:Y:S01]  /*a6c0*/  HMMA.16816.F32 R24, R4, R26, R36 ;  /* 0x0000001a0418723c */ /* 0x000fe20000001824 */
[----:B------:R-:W-:Y:S06]  /*a6d0*/  LDSM.16.MT88.4 R136, [R210+0x17800] ;  /* 0x01780000d288783b */ /* 0x000fec0000004200 */
[----:B------:R-:W-:-:S02]  /*a6e0*/  MOV R7, R59 ;  /* 0x0000003b00077202 */ /* 0x000fc40000000f00 */
[----:B------:R-:W1:Y:S01]  /*a6f0*/  LDSM.16.MT88.4 R56, [R211+0x11800] ;  /* 0x01180000d338783b */ /* 0x000e620000004200 */
[----:B-----5:R-:W-:Y:S02]  /*a700*/  F2FP.PACK_AB R2, R29, R30 ;  /* 0x0000001e1d02723e */ /* 0x020fe400000000ff */
[----:B------:R-:W-:Y:S02]  /*a710*/  F2FP.PACK_AB R0, R151, R201 ;  /* 0x000000c99700723e */ /* 0x000fe400000000ff */
[----:B---3--:R-:W-:Y:S02]  /*a720*/  F2FP.PACK_AB R4, R13, R14 ;  /* 0x0000000e0d04723e */ /* 0x008fe400000000ff */
[----:B------:R-:W-:Y:S01]  /*a730*/  LOP3.LUT R145, R9, R2, RZ, 0xc0, !PT ;  /* 0x0000000209917212 */ /* 0x000fe200078ec0ff */
[----:B------:R-:W-:Y:S01]  /*a740*/  FFMA.FTZ R2, R241, R28, R7 ;  /* 0x0000001cf1027223 */ /* 0x000fe20000010007 */
[----:B------:R-:W-:Y:S01]  /*a750*/  LOP3.LUT R144, R8, R0, RZ, 0xc0, !PT ;  /* 0x0000000008907212 */ /* 0x000fe200078ec0ff */
[----:B------:R-:W-:Y:S01]  /*a760*/  FFMA.FTZ R0, R244, R15, R12 ;  /* 0x0000000ff4007223 */ /* 0x000fe2000001000c */
[----:B------:R-:W-:Y:S01]  /*a770*/  LOP3.LUT R146, R10, R3, RZ, 0xc0, !PT ;  /* 0x000000030a927212 */ /* 0x000fe200078ec0ff */
[----:B------:R-:W-:Y:S01]  /*a780*/  FADD.FTZ R2, R200, R2 ;  /* 0x00000002c8027221 */ /* 0x000fe20000010000 */
[----:B------:R-:W-:Y:S01]  /*a790*/  LOP3.LUT R147, R11, R4, RZ, 0xc0, !PT ;  /* 0x000000040b937212 */ /* 0x000fe200078ec0ff */
[----:B------:R-:W-:Y:S01]  /*a7a0*/  FADD.FTZ R3, R202, R0 ;  /* 0x00000000ca037221 */ /* 0x000fe20000010000 */
[----:B------:R-:W-:Y:S01]  /*a7b0*/  LDSM.16.MT88.4 R4, [R211+0x17800] ;  /* 0x01780000d304783b */ /* 0x000fe20000004200 */
[----:B------:R-:W-:-:S02]  /*a7c0*/  FADD.FTZ R0, R252, R2 ;  /* 0x00000002fc007221 */ /* 0x000fc40000010000 */
[----:B------:R-:W-:Y:S02]  /*a7d0*/  FADD.FTZ R2, R246, R3 ;  /* 0x00000003f6027221 */ /* 0x000fe40000010000 */
[----:B----4-:R-:W-:Y:S01]  /*a7e0*/  HMMA.16816.F32 R152, R144, R156, R152 ;  /* 0x0000009c9098723c */ /* 0x010fe20000001898 */
[----:B------:R-:W-:Y:S02]  /*a7f0*/  FADD.FTZ R0, R247, R0 ;  /* 0x00000000f7007221 */ /* 0x000fe40000010000 */
[----:B------:R-:W-:-:S05]  /*a800*/  FADD.FTZ R2, R245, R2 ;  /* 0x00000002f5027221 */ /* 0x000fca0000010000 */
[----:B------:R-:W-:Y:S01]  /*a810*/  HMMA.16816.F32 R36, R144, R40, R52 ;  /* 0x000000289024723c */ /* 0x000fe20000001834 */
[----:B------:R-:W-:-:S07]  /*a820*/  FADD.FTZ R0, R242, R0 ;  /* 0x00000000f2007221 */ /* 0x000fce0000010000 */
[----:B------:R-:W-:Y:S01]  /*a830*/  HMMA.16816.F32 R156, R144, R158, R44 ;  /* 0x0000009e909c723c */ /* 0x000fe2000000182c */
[----:B------:R-:W-:-:S07]  /*a840*/  FADD.FTZ R2, R243, R2 ;  /* 0x00000002f3027221 */ /* 0x000fce0000010000 */
[C---:B------:R-:W-:Y:S08]  /*a850*/  HMMA.16816.F32 R40, R144.reuse, R42, R60 ;  /* 0x0000002a9028723c */ /* 0x040ff0000000183c */
[C---:B------:R-:W-:Y:S08]  /*a860*/  HMMA.16816.F32 R44, R144.reuse, R48, R68 ;  /* 0x00000030902c723c */ /* 0x040ff00000001844 */
[----:B------:R-:W-:Y:S01]  /*a870*/  HMMA.16816.F32 R60, R144, R64, R100 ;  /* 0x00000040903c723c */ /* 0x000fe20000001864 */
[----:B------:R-:W-:-:S07]  /*a880*/  FADD.FTZ R0, R240, R0 ;  /* 0x00000000f0007221 */ /* 0x000fce0000010000 */
[C---:B------:R-:W-:Y:S08]  /*a890*/  HMMA.16816.F32 R48, R144.reuse, R50, R76 ;  /* 0x000000329030723c */ /* 0x040ff0000000184c */
[C---:B-1----:R-:W-:Y:S08]  /*a8a0*/  HMMA.16816.F32 R52, R144.reuse, R56, R84 ;  /* 0x000000389034723c */ /* 0x042ff00000001854 */
[C---:B------:R-:W-:Y:S01]  /*a8b0*/  HMMA.16816.F32 R64, R144.reuse, R66, R104 ;  /* 0x000000429040723c */ /* 0x040fe20000001868 */
[----:B------:R-:W1:Y:S07]  /*a8c0*/  LDSM.16.MT88.4 R104, [R210+0x15800] ;  /* 0x01580000d268783b */ /* 0x000e6e0000004200 */
[----:B------:R-:W-:Y:S01]  /*a8d0*/  HMMA.16816.F32 R56, R144, R58, R92 ;  /* 0x0000003a9038723c */ /* 0x000fe2000000185c */
[----:B------:R-:W-:-:S07]  /*a8e0*/  FADD.FTZ R2, R239, R2 ;  /* 0x00000002ef027221 */ /* 0x000fce0000010000 */
[C---:B------:R-:W-:Y:S08]  /*a8f0*/  HMMA.16816.F32 R68, R144.reuse, R72, R108 ;  /* 0x000000489044723c */ /* 0x040ff0000000186c */
[C---:B------:R-:W-:Y:S08]  /*a900*/  HMMA.16816.F32 R76, R144.reuse, R80, R116 ;  /* 0x00000050904c723c */ /* 0x040ff00000001874 */
[C---:B------:R-:W-:Y:S08]  /*a910*/  HMMA.16816.F32 R84, R144.reuse, R88, R124 ;  /* 0x000000589054723c */ /* 0x040ff0000000187c */
[C---:B------:R-:W-:Y:S01]  /*a920*/  HMMA.16816.F32 R72, R144.reuse, R74, R112 ;  /* 0x0000004a9048723c */ /* 0x040fe20000001870 */
[----:B------:R-:W2:Y:S07]  /*a930*/  LDSM.16.MT88.4 R112, [R212+0x15800] ;  /* 0x01580000d470783b */ /* 0x000eae0000004200 */
[C---:B------:R-:W-:Y:S01]  /*a940*/  HMMA.16816.F32 R80, R144.reuse, R82, R120 ;  /* 0x000000529050723c */ /* 0x040fe20000001878 */
[----:B------:R-:W3:Y:S07]  /*a950*/  LDSM.16.MT88.4 R120, [R211+0x15800] ;  /* 0x01580000d378783b */ /* 0x000eee0000004200 */
[C---:B------:R-:W-:Y:S01]  /*a960*/  HMMA.16816.F32 R88, R144.reuse, R90, R128 ;  /* 0x0000005a9058723c */ /* 0x040fe20000001880 */
[----:B------:R-:W4:Y:S07]  /*a970*/  LDSM.16.MT88.4 R128, [R209+0x17800] ;  /* 0x01780000d180783b */ /* 0x000f2e0000004200 */
[----:B------:R-:W-:Y:S01]  /*a980*/  HMMA.16816.F32 R92, R144, R96, R140 ;  /* 0x00000060905c723c */ /* 0x000fe2000000188c */
[----:B------:R-:W5:Y:S01]  /*a990*/  LDSM.16.MT88.4 R140, [R212+0x17800] ;  /* 0x01780000d48c783b */ /* 0x000f620000004200 */
[----:B------:R-:W-:-:S02]  /*a9a0*/  FADD.FTZ R3, R248, R0 ;  /* 0x00000000f8037221 */ /* 0x000fc40000010000 */
[----:B------:R-:W-:Y:S02]  /*a9b0*/  FADD.FTZ R0, R249, R2 ;  /* 0x00000002f9007221 */ /* 0x000fe40000010000 */
[----:B------:R-:W-:Y:S02]  /*a9c0*/  FADD.FTZ R2, R250, R3 ;  /* 0x00000003fa027221 */ /* 0x000fe40000010000 */
[----:B------:R-:W-:Y:S02]  /*a9d0*/  FADD.FTZ R0, R251, R0 ;  /* 0x00000000fb007221 */ /* 0x000fe40000010000 */
[----:B------:R-:W-:Y:S02]  /*a9e0*/  FADD.FTZ R2, R238, R2 ;  /* 0x00000002ee027221 */ /* 0x000fe40000010000 */
[----:B------:R-:W-:Y:S02]  /*a9f0*/  FADD.FTZ R0, R206, R0 ;  /* 0x00000000ce007221 */ /* 0x000fe40000010000 */
[----:B------:R-:W-:-:S02]  /*aa00*/  FADD.FTZ R2, R237, R2 ;  /* 0x00000002ed027221 */ /* 0x000fc40000010000 */
[----:B------:R-:W-:Y:S01]  /*aa10*/  FADD.FTZ R0, R205, R0 ;  /* 0x00000000cd007221 */ /* 0x000fe20000010000 */
[----:B------:R-:W-:Y:S01]  /*aa20*/  UISETP.GE.AND UP0, UPT, UR21, 0x3, UPT ;  /* 0x000000031500788c */ /* 0x000fe2000bf06270 */
[----:B------:R-:W-:Y:S02]  /*aa30*/  FADD.FTZ R2, R236, R2 ;  /* 0x00000002ec027221 */ /* 0x000fe40000010000 */
[----:B------:R-:W-:Y:S02]  /*aa40*/  FADD.FTZ R0, R204, R0 ;  /* 0x00000000cc007221 */ /* 0x000fe40000010000 */
[----:B------:R-:W-:Y:S01]  /*aa50*/  FADD.FTZ R2, R207, R2 ;  /* 0x00000002cf027221 */ /* 0x000fe20000010000 */
[----:B------:R-:W-:Y:S01]  /*aa60*/  PLOP3.LUT P0, PT, PT, PT, UP0, 0x80, 0x0 ;  /* 0x000000000000781c */ /* 0x000fe20003f0f008 */
[----:B------:R-:W-:Y:S02]  /*aa70*/  FADD.FTZ R0, R203, R0 ;  /* 0x00000000cb007221 */ /* 0x000fe40000010000 */
[----:B------:R-:W-:-:S02]  /*aa80*/  FADD.FTZ R2, R201, R2 ;  /* 0x00000002c9027221 */ /* 0x000fc40000010000 */
[----:B------:R-:W-:Y:S01]  /*aa90*/  FADD.FTZ R0, R30, R0 ;  /* 0x000000001e007221 */ /* 0x000fe20000010000 */
[----:B-1----:R-:W-:Y:S01]  /*aaa0*/  HMMA.16816.F32 R100, R144, R104, R184 ;  /* 0x000000689064723c */ /* 0x002fe200000018b8 */
[----:B------:R-:W-:Y:S02]  /*aab0*/  FADD.FTZ R2, R151, R2 ;  /* 0x0000000297027221 */ /* 0x000fe40000010000 */
[----:B------:R-:W-:Y:S01]  /*aac0*/  FADD.FTZ R0, R29, R0 ;  /* 0x000000001d007221 */ /* 0x000fe20000010000 */
[----:B------:R-:W-:Y:S01]  /*aad0*/  @UP0 UIADD3 UR21, UR21, -0x3, URZ ;  /* 0xfffffffd15150890 */ /* 0x000fe2000fffe03f */
[----:B------:R-:W-:-:S03]  /*aae0*/  FADD.FTZ R2, R148, R2 ;  /* 0x0000000294027221 */ /* 0x000fc60000010000 */
[----:B------:R-:W-:Y:S01]  /*aaf0*/  HMMA.16816.F32 R104, R144, R106, R160 ;  /* 0x0000006a9068723c */ /* 0x000fe200000018a0 */
[----:B------:R-:W-:Y:S01]  /*ab00*/  FADD.FTZ R244, R14, R0 ;  /* 0x000000000ef47221 */ /* 0x000fe20000010000 */
[----:B------:R-:W-:Y:S01]  /*ab10*/  MOV R3, R149 ;  /* 0x0000009500037202 */ /* 0x000fe20000000f00 */
[----:B------:R-:W-:-:S05]  /*ab20*/  IMAD.MOV.U32 R148, RZ, RZ, R150 ;  /* 0x000000ffff947224 */ /* 0x000fca00078e0096 */
[----:B--2---:R-:W-:Y:S01]  /*ab30*/  HMMA.16816.F32 R108, R144, R112, R180 ;  /* 0x00000070906c723c */ /* 0x004fe200000018b4 */
[----:B------:R-:W-:Y:S01]  /*ab40*/  @P0 MOV R3, R149 ;  /* 0x0000009500030202 */ /* 0x000fe20000000f00 */
[----:B------:R-:W-:Y:S01]  /*ab50*/  FADD.FTZ R241, R31, R2 ;  /* 0x000000021ff17221 */ /* 0x000fe20000010000 */
[----:B------:R-:W-:-:S05]  /*ab60*/  @P0 MOV R148, R150 ;  /* 0x0000009600940202 */ /* 0x000fca0000000f00 */
[----:B---3--:R-:W-:Y:S01]  /*ab70*/  HMMA.16816.F32 R116, R144, R120, R176 ;  /* 0x000000789074723c */ /* 0x008fe200000018b0 */
[----:B------:R-:W-:-:S07]  /*ab80*/  FADD.FTZ R244, R13, R244 ;  /* 0x000000f40df47221 */ /* 0x000fce0000010000 */
[C---:B----4-:R-:W-:Y:S08]  /*ab90*/  HMMA.16816.F32 R124, R144.reuse, R128, R168 ;  /* 0x00000080907c723c */ /* 0x050ff000000018a8 */
[C---:B------:R-:W-:Y:S08]  /*aba0*/  HMMA.16816.F32 R132, R144.reuse, R136, R132 ;  /* 0x000000889084723c */ /* 0x040ff00000001884 */
        /* <DEDUP_REMOVED lines=9> */
[----:B------:R-:W-:Y:S11]  /*ac40*/  @P0 BRA `(.L_x_349) ;  /* 0x0000001000000947 */ /* 0x000ff60003800000 */
.L_x_347:
[----:B------:R-:W-:-:S12]  /*ac50*/  UIADD3 UR21, UR26, -0x1, URZ ;  /* 0xffffffff1a157890 */ /* 0x000fd8000fffe03f */
.L_x_349:
[----:B------:R-:W-:-:S13]  /*ac60*/  ISETP.LE.AND P0, PT, RZ, UR21, PT ;  /* 0x00000015ff007c0c */ /* 0x000fda000bf03270 */
[----:B------:R-:W-:Y:S05]  /*ac70*/  @!P0 BRA `(.L_x_350) ;  /* 0x00003b8000008947 */ /* 0x000fea0003800000 */
[----:B------:R-:W2:Y:S01]  /*ac80*/  LDL.LU R2, [R1+0x48] ;  /* 0x0000480001027983 */ /* 0x000ea20000300800 */
[----:B------:R-:W1:Y:S01]  /*ac90*/  LDC.U8 R245, c[0x0][0x2d8] ;  /* 0x0000b600fff57b82 */ /* 0x000e620000000000 */
[----:B------:R-:W-:Y:S01]  /*aca0*/  UMOV UR29, 0x5 ;  /* 0x00000005001d7882 */ /* 0x000fe20000000000 */
[----:B------:R-:W-:Y:S01]  /*acb0*/  MOV R150, R3 ;  /* 0x0000000300967202 */ /* 0x000fe20000000f00 */
[----:B------:R-:W3:Y:S01]  /*acc0*/  LDL R0, [R1+0x8] ;  /* 0x0000080001007983 */ /* 0x000ee20000100800 */
[----:B------:R-:W-:Y:S01]  /*acd0*/  ULDC.64 UR4, c[0x0][0x198] ;  /* 0x0000660000047ab9 */ /* 0x000fe20000000a00 */
[----:B------:R-:W-:Y:S01]  /*ace0*/  MOV R149, R148 ;  /* 0x0000009400957202 */ /* 0x000fe20000000f00 */
[----:B------:R-:W-:Y:S01]  /*acf0*/  USHF.L.U64.HI UR26, UR4, UR29, UR5 ;  /* 0x0000001d041a7299 */ /* 0x000fe20008010205 */
[----:B------:R-:W4:Y:S01]  /*ad00*/  LDL.LU.64 R6, [R1+0x40] ;  /* 0x0000400001067983 */ /* 0x000f220000300a00 */
[----:B------:R-:W-:Y:S02]  /*ad10*/  USHF.L.U32 UR27, UR4, 0x5, URZ ;  /* 0x00000005041b7899 */ /* 0x000fe4000800063f */
[----:B------:R-:W-:Y:S01]  /*ad20*/  UMOV UR30, 0x6 ;  /* 0x00000006001e7882 */ /* 0x000fe20000000000 */
[----:B------:R-:W4:Y:S01]  /*ad30*/  LDL.LU.64 R4, [R1+0x8] ;  /* 0x0000080001047983 */ /* 0x000f220000300a00 */
[----:B------:R-:W-:-:S02]  /*ad40*/  ULDC.64 UR4, c[0x0][0x1a0] ;  /* 0x0000680000047ab9 */ /* 0x000fc40000000a00 */
[----:B------:R-:W-:Y:S01]  /*ad50*/  USHF.L.U64.HI UR29, UR4, UR29, UR5 ;  /* 0x0000001d041d7299 */ /* 0x000fe20008010205 */
[----:B------:R-:W5:Y:S01]  /*ad60*/  LDL.LU R8, [R1+0x30] ;  /* 0x0000300001087983 */ /* 0x000f620000300800 */
[----:B------:R-:W-:Y:S02]  /*ad70*/  USHF.L.U32 UR28, UR4, 0x5, URZ ;  /* 0x00000005041c7899 */ /* 0x000fe4000800063f */
[----:B------:R-:W-:Y:S02]  /*ad80*/  USHF.L.U64.HI UR30, UR4, UR30, UR5 ;  /* 0x0000001e041e7299 */ /* 0x000fe40008010205 */
[----:B------:R-:W-:Y:S01]  /*ad90*/  USHF.L.U32 UR32, UR4, 0x6, URZ ;  /* 0x0000000604207899 */ /* 0x000fe2000800063f */
[----:B-1----:R-:W-:Y:S02]  /*ada0*/  PRMT R245, R245, 0x7054, R245 ;  /* 0x00007054f5f57816 */ /* 0x002fe400000000f5 */
[----:B----4-:R-:W-:-:S05]  /*adb0*/  MOV R4, R6 ;  /* 0x0000000600047202 */ /* 0x010fca0000000f00 */
[----:B------:R1:W-:Y:S01]  /*adc0*/  STL.64 [R1+0x8], R4 ;  /* 0x0000080401007387 */ /* 0x0003e20000100a00 */
[----:B-----5:R-:W-:-:S05]  /*add0*/  IMAD.WIDE.U32 R242, R8, -0x326172a9, RZ ;  /* 0xcd9e8d5708f27825 */ /* 0x020fca00078e00ff */
[----:B--2---:R-:W-:Y:S01]  /*ade0*/  LOP3.LUT R236, R243, R2, RZ, 0x3c, !PT ;  /* 0x00000002f3ec7212 */ /* 0x004fe200078e3cff */
[----:B---3--:R-:W-:-:S04]  /*adf0*/  IMAD.WIDE.U32 R238, R0, -0x2daee0ad, RZ ;  /* 0xd2511f5300ee7825 */ /* 0x008fc800078e00ff */
[----:B------:R-:W-:Y:S01]  /*ae00*/  IMAD.WIDE.U32 R236, R236, -0x2daee0ad, RZ ;  /* 0xd2511f53ecec7825 */ /* 0x000fe200078e00ff */
[----:B------:R-:W-:Y:S05]  /*ae10*/  BRA `(.L_x_351) ;  /* 0x000002b000007947 */ /* 0x000fea0003800000 */
.L_x_353:
[----:B------:R-:W2:Y:S01]  /*ae20*/  LDL.64 R248, [R1+0x18] ;  /* 0x0000180001f87983 */ /* 0x000ea20000100a00 */
[----:B------:R-:W-:Y:S02]  /*ae30*/  ULDC.64 UR4, c[0x0][0x198] ;  /* 0x0000660000047ab9 */ /* 0x000fe40000000a00 */
[----:B------:R-:W-:Y:S01]  /*ae40*/  UIADD3 UR33, UR21, -0x1, URZ ;  /* 0xffffffff15217890 */ /* 0x000fe2000fffe03f */
[----:B------:R-:W3:Y:S03]  /*ae50*/  LDL.64 R246, [R1] ;  /* 0x0000000001f67983 */ /* 0x000ee60000100a00 */
[----:B------:R-:W-:Y:S02]  /*ae60*/  USHF.R.S32.HI UR31, URZ, 0x1f, UR33 ;  /* 0x0000001f3f1f7899 */ /* 0x000fe40008011421 */
[----:B------:R-:W-:Y:S02]  /*ae70*/  UIMAD.WIDE.U32 UR34, UR33, UR4, URZ ;  /* 0x00000004212272a5 */ /* 0x000fe4000f8e003f */
[----:B------:R-:W-:Y:S04]  /*ae80*/  UIMAD UR31, UR31, UR4, URZ ;  /* 0x000000041f1f72a4 */ /* 0x000fe8000f8e023f */
[----:B------:R-:W-:Y:S01]  /*ae90*/  UIMAD UR31, UR33, UR5, UR31 ;  /* 0x00000005211f72a4 */ /* 0x000fe2000f8e021f */
[----:B------:R-:W-:Y:S02]  /*aea0*/  IMAD.U32 R2, RZ, RZ, UR34 ;  /* 0x00000022ff027e24 */ /* 0x000fe4000f8e00ff */
[----:B------:R-:W-:Y:S01]  /*aeb0*/  IMAD.U32 R3, RZ, RZ, UR35 ;  /* 0x00000023ff037e24 */ /* 0x000fe2000f8e00ff */
[----:B------:R-:W-:Y:S06]  /*aec0*/  UIADD3 UR31, UR35, UR31, URZ ;  /* 0x0000001f231f7290 */ /* 0x000fec000fffe03f */
[----:B------:R-:W-:Y:S01]  /*aed0*/  IMAD.U32 R3, RZ, RZ, UR31 ;  /* 0x0000001fff037e24 */ /* 0x000fe2000f8e00ff */
[----:B--2---:R-:W-:Y:S04]  /*aee0*/  LEA R0, P1, R2, R248, 0x6 ;  /* 0x000000f802007211 */ /* 0x004fe800078230ff */
        /* <DEDUP_REMOVED lines=30> */
.L_x_351:
[----:B-1----:R-:W2:Y:S01]  /*b0d0*/  LDL.64 R4, [R1+0x8] ;  /* 0x0000080001047983 */ /* 0x002ea20000100a00 */
[----:B------:R-:W-:Y:S04]  /*b0e0*/  DEPBAR.LE SB0, 0x0 ;  /* 0x000080000000791a */ /* 0x000fe80000000000 */
[----:B------:R-:W-:Y:S01]  /*b0f0*/  BAR.SYNC.DEFER_BLOCKING 0x0 ;  /* 0x0000000000007b1d */ /* 0x000fe20000010000 */
[----:B------:R-:W-:Y:S01]  /*b100*/  USHF.R.S32.HI UR5, URZ, 0x1f, UR21 ;  /* 0x0000001f3f057899 */ /* 0x000fe20008011415 */
[----:B------:R-:W-:Y:S01]  /*b110*/  IMAD.U32 R2, RZ, RZ, UR32 ;  /* 0x00000020ff027e24 */ /* 0x000fe2000f8e00ff */
[----:B------:R-:W-:Y:S04]  /*b120*/  UIMAD UR4, UR30, UR21, URZ ;  /* 0x000000151e0472a4 */ /* 0x000fe8000f8e023f */
[----:B------:R-:W-:Y:S01]  /*b130*/  UIMAD UR4, UR5, UR32, UR4 ;  /* 0x00000020050472a4 */ /* 0x000fe2000f8e0204 */
[----:B--2---:R-:W-:Y:S05]  /*b140*/  IMAD.WIDE.U32 R2, R2, UR21, R4 ;  /* 0x0000001502027c25 */ /* 0x004fea000f8e0004 */
[C---:B------:R-:W-:Y:S02]  /*b150*/  LEA R6, P0, R2.reuse, c[0x0][0x170], 0x1 ;  /* 0x00005c0002067a11 */ /* 0x040fe400078008ff */
[----:B------:R-:W-:Y:S04]  /*b160*/  IADD3 R0, R3, UR4, RZ ;  /* 0x0000000403007c10 */ /* 0x000fe8000fffe0ff */
[----:B------:R-:W-:Y:S02]  /*b170*/  LEA.HI.X R7, R2, c[0x0][0x174], R0, 0x1, P0 ;  /* 0x00005d0002077a11 */ /* 0x000fe400000f0c00 */
[----:B------:R-:W-:Y:S03]  /*b180*/  IADD3 R4, P0, R6, UR28, RZ ;  /* 0x0000001c06047c10 */ /* 0x000fe6000ff1e0ff */
[----:B------:R-:W-:Y:S01]  /*b190*/  @!PT LDS RZ, [RZ] ;  /* 0x00000000fffff984 */ /* 0x000fe20000000800 */
[----:B------:R-:W-:Y:S01]  /*b1a0*/  @!PT LDS RZ, [RZ] ;  /* 0x00000000fffff984 */ /* 0x000fe20000000800 */
[----:B------:R-:W-:Y:S01]  /*b1b0*/  @!PT LDS RZ, [RZ] ;  /* 0x00000000fffff984 */ /* 0x000fe20000000800 */
[----:B------:R1:W-:Y:S01]  /*b1c0*/  LDGSTS.E.BYPASS.LTC128B.128 [R235+0x10000], [R6.64] ;  /* 0x1000000006eb7fae */ /* 0x0003e2000b901d56 */
[----:B------:R-:W-:Y:S02]  /*b1d0*/  IADD3.X R5, R7, UR29, RZ, P0, !PT ;  /* 0x0000001d07057c10 */ /* 0x000fe400087fe4ff */
[----:B------:R-:W-:Y:S01]  /*b1e0*/  IADD3 R2, P0, R4, UR28, RZ ;  /* 0x0000001c04027c10 */ /* 0x000fe2000ff1e0ff */
[----:B------:R1:W-:Y:S03]  /*b1f0*/  LDGSTS.E.BYPASS.LTC128B.128 [R235+0x12000], [R6.64+0x80] ;  /* 0x1200008006eb7fae */ /* 0x0003e6000b901d56 */
[----:B------:R-:W-:Y:S01]  /*b200*/  IADD3.X R3, R5, UR29, RZ, P0, !PT ;  /* 0x0000001d05037c10 */ /* 0x000fe200087fe4ff */
[----:B------:R1:W-:Y:S01]  /*b210*/  LDGSTS.E.BYPASS.LTC128B.128 [R235+0x14000], [R6.64+0x100] ;  /* 0x1400010006eb7fae */ /* 0x0003e2000b901d56 */
[----:B------:R-:W-:Y:S03]  /*b220*/  IADD3 R8, P0, R2, UR28, RZ ;  /* 0x0000001c02087c10 */ /* 0x000fe6000ff1e0ff */
[----:B------:R1:W-:Y:S01]  /*b230*/  LDGSTS.E.BYPASS.LTC128B.128 [R235+0x16000], [R6.64+0x180] ;  /* 0x1600018006eb7fae */ /* 0x0003e2000b901d56 */
[----:B------:R-:W-:Y:S02]  /*b240*/  IADD3.X R9, R3, UR29, RZ, P0, !PT ;  /* 0x0000001d03097c10 */ /* 0x000fe400087fe4ff */
[----:B------:R-:W-:Y:S01]  /*b250*/  ISETP.LT.AND P0, PT, RZ, UR21, PT ;  /* 0x00000015ff007c0c */ /* 0x000fe2000bf01270 */
        /* <DEDUP_REMOVED lines=13> */
[----:B------:R-:W-:Y:S04]  /*b330*/  LDSM.16.M88.4 R16, [R208+0x8800] ;  /* 0x00880000d010783b */ /* 0x000fe80000000200 */
[----:B------:R-:W-:Y:S04]  /*b340*/  LDSM.16.M88.4 R24, [R208+0x9000] ;  /* 0x00900000d018783b */ /* 0x000fe80000000200 */
[----:B------:R-:W-:Y:S04]  /*b350*/  LDSM.16.M88.4 R168, [R208+0x9800] ;  /* 0x00980000d0a8783b */ /* 0x000fe80000000200 */
[----:B------:R-:W0:Y:S04]  /*b360*/  LDGDEPBAR ;  /* 0x00000000000079af */ /* 0x000e280000000000 */
[----:B------:R-:W-:Y:S04]  /*b370*/  LDSM.16.M88.4 R172, [R216] ;  /* 0x00000000d8ac783b */ /* 0x000fe80000000200 */
[----:B---3--:R-:W1:Y:S04]  /*b380*/  LDSM.16.M88.4 R8, [R208+0x8000] ;  /* 0x00800000d008783b */ /* 0x008e680000000200 */
[----:B------:R-:W3:Y:S04]  /*b390*/  LDSM.16.M88.4 R176, [R219] ;  /* 0x00000000dbb0783b */ /* 0x000ee80000000200 */
[----:B------:R-:W4:Y:S04]  /*b3a0*/  LDSM.16.M88.4 R180, [R234] ;  /* 0x00000000eab4783b */ /* 0x000f280000000200 */
[----:B------:R-:W5:Y:S04]  /*b3b0*/  LDSM.16.M88.4 R184, [R233] ;  /* 0x00000000e9b8783b */ /* 0x000f680000000200 */
[----:B------:R-:W2:Y:S04]  /*b3c0*/  LDSM.16.M88.4 R188, [R232] ;  /* 0x00000000e8bc783b */ /* 0x000ea80000000200 */
[----:B------:R-:W-:Y:S04]  /*b3d0*/  LDSM.16.M88.4 R192, [R218] ;  /* 0x00000000dac0783b */ /* 0x000fe80000000200 */
[----:B------:R-:W2:Y:S04]  /*b3e0*/  LDSM.16.M88.4 R196, [R214+0x8000] ;  /* 0x00800000d6c4783b */ /* 0x000ea80000000200 */
[----:B------:R-:W2:Y:S04]  /*b3f0*/  LDSM.16.M88.4 R200, [R214+0x8800] ;  /* 0x00880000d6c8783b */ /* 0x000ea80000000200 */
[----:B------:R-:W-:Y:S01]  /*b400*/  LDSM.16.M88.4 R204, [R214+0x9800] ;  /* 0x00980000d6cc783b */ /* 0x000fe20000000200 */
[C---:B-1----:R-:W-:Y:S08]  /*b410*/  HMMA.16816.F32 R4, R32.reuse, R8, RZ ;  /* 0x000000082004723c */ /* 0x042ff000000018ff */
[C---:B------:R-:W-:Y:S08]  /*b420*/  HMMA.16816.F32 R8, R32.reuse, R10, RZ ;  /* 0x0000000a2008723c */ /* 0x040ff000000018ff */
[C---:B------:R-:W-:Y:S08]  /*b430*/  HMMA.16816.F32 R12, R32.reuse, R16, RZ ;  /* 0x00000010200c723c */ /* 0x040ff000000018ff */
[C---:B------:R-:W-:Y:S08]  /*b440*/  HMMA.16816.F32 R16, R32.reuse, R18, RZ ;  /* 0x000000122010723c */ /* 0x040ff000000018ff */
[C---:B------:R-:W-:Y:S08]  /*b450*/  HMMA.16816.F32 R20, R32.reuse, R24, RZ ;  /* 0x000000182014723c */ /* 0x040ff000000018ff */
[C---:B------:R-:W-:Y:S08]  /*b460*/  HMMA.16816.F32 R24, R32.reuse, R26, RZ ;  /* 0x0000001a2018723c */ /* 0x040ff000000018ff */
[C---:B------:R-:W-:Y:S08]  /*b470*/  HMMA.16816.F32 R28, R32.reuse, R168, RZ ;  /* 0x000000a8201c723c */ /* 0x040ff000000018ff */
[----:B------:R-:W-:Y:S01]  /*b480*/  HMMA.16816.F32 R32, R32, R170, RZ ;  /* 0x000000aa2020723c */ /* 0x000fe200000018ff */
[----:B------:R-:W1:Y:S07]  /*b490*/  LDSM.16.M88.4 R168, [R214+0x9000] ;  /* 0x00900000d6a8783b */ /* 0x000e6e0000000200 */
[C---:B---3--:R-:W-:Y:S08]  /*b4a0*/  HMMA.16816.F32 R4, R172.reuse, R176, R4 ;  /* 0x000000b0ac04723c */ /* 0x048ff00000001804 */
[C---:B------:R-:W-:Y:S01]  /*b4b0*/  HMMA.16816.F32 R8, R172.reuse, R178, R8 ;  /* 0x000000b2ac08723c */ /* 0x040fe20000001808 */
[----:B------:R-:W-:Y:S07]  /*b4c0*/  LDSM.16.M88.4 R176, [R217] ;  /* 0x00000000d9b0783b */ /* 0x000fee0000000200 */
[C---:B----4-:R-:W-:Y:S08]  /*b4d0*/  HMMA.16816.F32 R12, R172.reuse, R180, R12 ;  /* 0x000000b4ac0c723c */ /* 0x050ff0000000180c */
[C---:B------:R-:W-:Y:S01]  /*b4e0*/  HMMA.16816.F32 R16, R172.reuse, R182, R16 ;  /* 0x000000b6ac10723c */ /* 0x040fe20000001810 */
[----:B------:R-:W3:Y:S07]  /*b4f0*/  LDSM.16.M88.4 R180, [R213] ;  /* 0x00000000d5b4783b */ /* 0x000eee0000000200 */
[C---:B-----5:R-:W-:Y:S08]  /*b500*/  HMMA.16816.F32 R20, R172.reuse, R184, R20 ;  /* 0x000000b8ac14723c */ /* 0x060ff00000001814 */
[C---:B------:R-:W-:Y:S01]  /*b510*/  HMMA.16816.F32 R24, R172.reuse, R186, R24 ;  /* 0x000000baac18723c */ /* 0x040fe20000001818 */
[----:B------:R-:W4:Y:S07]  /*b520*/  LDSM.16.M88.4 R184, [R213+0x800] ;  /* 0x00080000d5b8783b */ /* 0x000f2e0000000200 */
[C---:B--2---:R-:W-:Y:S08]  /*b530*/  HMMA.16816.F32 R28, R172.reuse, R188, R28 ;  /* 0x000000bcac1c723c */ /* 0x044ff0000000181c */
[----:B------:R-:W-:Y:S01]  /*b540*/  HMMA.16816.F32 R32, R172, R190, R32 ;  /* 0x000000beac20723c */ /* 0x000fe20000001820 */
[----:B------:R-:W2:Y:S04]  /*b550*/  LDSM.16.M88.4 R172, [R213+0x1000] ;  /* 0x00100000d5ac783b */ /* 0x000ea80000000200 */
[----:B------:R-:W5:Y:S03]  /*b560*/  LDSM.16.M88.4 R188, [R213+0x1800] ;  /* 0x00180000d5bc783b */ /* 0x000f660000000200 */
        /* <DEDUP_REMOVED lines=8> */
[----:B------:R-:W1:Y:S07]  /*b5f0*/  LDSM.16.M88.4 R168, [R215+0x2000] ;  /* 0x00200000d7a8783b */ /* 0x000e6e0000000200 */
[C---:B------:R-:W-:Y:S08]  /*b600*/  HMMA.16816.F32 R28, R192.reuse, R204, R28 ;  /* 0x000000ccc01c723c */ /* 0x040ff0000000181c */
[----:B------:R-:W-:Y:S01]  /*b610*/  HMMA.16816.F32 R32, R192, R206, R32 ;  /* 0x000000cec020723c */ /* 0x000fe20000001820 */
[----:B------:R-:W1:Y:S04]  /*b620*/  LDSM.16.M88.4 R192, [R208+0xb000] ;  /* 0x00b00000d0c0783b */ /* 0x000e680000000200 */
[----:B------:R-:W1:Y:S03]  /*b630*/  LDSM.16.M88.4 R204, [R208+0xb800] ;  /* 0x00b80000d0cc783b */ /* 0x000e660000000200 */
[C---:B---3--:R-:W-:Y:S08]  /*b640*/  HMMA.16816.F32 R4, R176.reuse, R180, R4 ;  /* 0x000000b4b004723c */ /* 0x048ff00000001804 */
[C---:B------:R-:W-:Y:S01]  /*b650*/  HMMA.16816.F32 R8, R176.reuse, R182, R8 ;  /* 0x000000b6b008723c */ /* 0x040fe20000001808 */
[----:B------:R-:W-:Y:S07]  /*b660*/  LDSM.16.M88.4 R180, [R231] ;  /* 0x00000000e7b4783b */ /* 0x000fee0000000200 */
[C---:B----4-:R-:W-:Y:S08]  /*b670*/  HMMA.16816.F32 R12, R176.reuse, R184, R12 ;  /* 0x000000b8b00c723c */ /* 0x050ff0000000180c */
[C---:B------:R-:W-:Y:S01]  /*b680*/  HMMA.16816.F32 R16, R176.reuse, R186, R16 ;  /* 0x000000bab010723c */ /* 0x040fe20000001810 */
[----:B------:R-:W-:Y:S07]  /*b690*/  LDSM.16.M88.4 R184, [R230] ;  /* 0x00000000e6b8783b */ /* 0x000fee0000000200 */
[C---:B--2---:R-:W-:Y:S08]  /*b6a0*/  HMMA.16816.F32 R20, R176.reuse, R172, R20 ;  /* 0x000000acb014723c */ /* 0x044ff00000001814 */
[C---:B------:R-:W-:Y:S01]  /*b6b0*/  HMMA.16816.F32 R24, R176.reuse, R174, R24 ;  /* 0x000000aeb018723c */ /* 0x040fe20000001818 */
[----:B------:R-:W2:Y:S07]  /*b6c0*/  LDSM.16.M88.4 R172, [R216+0x2000] ;  /* 0x00200000d8ac783b */ /* 0x000eae0000000200 */
[C---:B-----5:R-:W-:Y:S08]  /*b6d0*/  HMMA.16816.F32 R28, R176.reuse, R188, R28 ;  /* 0x000000bcb01c723c */ /* 0x060ff0000000181c */
[----:B------:R-:W-:Y:S01]  /*b6e0*/  HMMA.16816.F32 R32, R176, R190, R32 ;  /* 0x000000beb020723c */ /* 0x000fe20000001820 */
[----:B------:R-:W3:Y:S04]  /*b6f0*/  LDSM.16.M88.4 R176, [R229] ;  /* 0x00000000e5b0783b */ /* 0x000ee80000000200 */
[----:B------:R-:W4:Y:S03]  /*b700*/  LDSM.16.M88.4 R188, [R228] ;  /* 0x00000000e4bc783b */ /* 0x000f260000000200 */
        /* <DEDUP_REMOVED lines=8> */
[----:B------:R-:W1:Y:S07]  /*b790*/  LDSM.16.M88.4 R192, [R218+0x2000] ;  /* 0x00200000dac0783b */ /* 0x000e6e0000000200 */
[C---:B------:R-:W-:Y:S08]  /*b7a0*/  HMMA.16816.F32 R28, R168.reuse, R204, R28 ;  /* 0x000000cca81c723c */ /* 0x040ff0000000181c */
[----:B------:R-:W-:Y:S01]  /*b7b0*/  HMMA.16816.F32 R32, R168, R206, R32 ;  /* 0x000000cea820723c */ /* 0x000fe20000001820 */
[----:B------:R-:W5:Y:S04]  /*b7c0*/  LDSM.16.M88.4 R168, [R214+0xb000] ;  /* 0x00b00000d6a8783b */ /* 0x000f680000000200 */
[----:B------:R-:W1:Y:S03]  /*b7d0*/  LDSM.16.M88.4 R204, [R214+0xb800] ;  /* 0x00b80000d6cc783b */ /* 0x000e660000000200 */
        /* <DEDUP_REMOVED lines=19> */
[C---:B-----5:R-:W-:Y:S08]  /*b910*/  HMMA.16816.F32 R20, R192.reuse, R168, R20 ;  /* 0x000000a8c014723c */ /* 0x060ff00000001814 */
        /* <DEDUP_REMOVED lines=8> */
[----:B------:R-:W-:Y:S07]  /*b9a0*/  LDSM.16.M88.4 R180, [R227] ;  /* 0x00000000e3b4783b */ /* 0x000fee0000000200 */
[C---:B------:R-:W-:Y:S08]  /*b9b0*/  HMMA.16816.F32 R12, R176.reuse, R184, R12 ;  /* 0x000000b8b00c723c */ /* 0x040ff0000000180c */
[C---:B------:R-:W-:Y:S01]  /*b9c0*/  HMMA.16816.F32 R16, R176.reuse, R186, R16 ;  /* 0x000000bab010723c */ /* 0x040fe20000001810 */
[----:B------:R-:W-:Y:S07]  /*b9d0*/  LDSM.16.M88.4 R184, [R226] ;  /* 0x00000000e2b8783b */ /* 0x000fee0000000200 */
[C---:B---3--:R-:W-:Y:S08]  /*b9e0*/  HMMA.16816.F32 R20, R176.reuse, R172, R20 ;  /* 0x000000acb014723c */ /* 0x048ff00000001814 */
[C---:B------:R-:W-:Y:S01]  /*b9f0*/  HMMA.16816.F32 R24, R176.reuse, R174, R24 ;  /* 0x000000aeb018723c */ /* 0x040fe20000001818 */
[----:B------:R-:W2:Y:S07]  /*ba00*/  LDSM.16.M88.4 R172, [R216+0x4000] ;  /* 0x00400000d8ac783b */ /* 0x000eae0000000200 */
[C---:B----4-:R-:W-:Y:S08]  /*ba10*/  HMMA.16816.F32 R28, R176.reuse, R188, R28 ;  /* 0x000000bcb01c723c */ /* 0x050ff0000000181c */
        /* <DEDUP_REMOVED lines=81> */
[C---:B-1----:R-:W-:Y:S01]  /*bf30*/  HMMA.16816.F32 R4, R192.reuse, R196, R4 ;  /* 0x000000c4c004723c */ /* 0x042fe20000001804 */
[----:B------:R-:W-:Y:S04]  /*bf40*/  DEPBAR.LE SB0, 0x0 ;  /* 0x000080000000791a */ /* 0x000fe80000000000 */
[----:B------:R-:W-:Y:S03]  /*bf50*/  BAR.SYNC.DEFER_BLOCKING 0x0 ;  /* 0x0000000000007b1d */ /* 0x000fe60000010000 */
[C---:B------:R-:W-:Y:S08]  /*bf60*/  HMMA.16816.F32 R8, R192.reuse, R198, R8 ;  /* 0x000000c6c008723c */ /* 0x040ff00000001808 */
[C---:B------:R-:W-:Y:S08]  /*bf70*/  HMMA.16816.F32 R12, R192.reuse, R200, R12 ;  /* 0x000000c8c00c723c */ /* 0x040ff0000000180c */
[C---:B------:R-:W-:Y:S08]  /*bf80*/  HMMA.16816.F32 R16, R192.reuse, R202, R16 ;  /* 0x000000cac010723c */ /* 0x040ff00000001810 */
[C---:B-----5:R-:W-:Y:S08]  /*bf90*/  HMMA.16816.F32 R20, R192.reuse, R168, R20 ;  /* 0x000000a8c014723c */ /* 0x060ff00000001814 */
[C---:B------:R-:W-:Y:S08]  /*bfa0*/  HMMA.16816.F32 R24, R192.reuse, R170, R24 ;  /* 0x000000aac018723c */ /* 0x040ff00000001818 */
[C---:B------:R-:W-:Y:S08]  /*bfb0*/  HMMA.16816.F32 R28, R192.reuse, R204, R28 ;  /* 0x000000ccc01c723c */ /* 0x040ff0000000181c */
[----:B------:R-:W-:Y:S08]  /*bfc0*/  HMMA.16816.F32 R32, R192, R206, R32 ;  /* 0x000000cec020723c */ /* 0x000ff00000001820 */
[C---:B--2---:R-:W-:Y:S08]  /*bfd0*/  HMMA.16816.F32 R4, R176.reuse, R180, R4 ;  /* 0x000000b4b004723c */ /* 0x044ff00000001804 */
[C---:B------:R-:W-:Y:S08]  /*bfe0*/  HMMA.16816.F32 R8, R176.reuse, R182, R8 ;  /* 0x000000b6b008723c */ /* 0x040ff00000001808 */
[C---:B------:R-:W-:Y:S08]  /*bff0*/  HMMA.16816.F32 R12, R176.reuse, R184, R12 ;  /* 0x000000b8b00c723c */ /* 0x040ff0000000180c */
[C---:B------:R-:W-:Y:S08]  /*c000*/  HMMA.16816.F32 R16, R176.reuse, R186, R16 ;  /* 0x000000bab010723c */ /* 0x040ff00000001810 */
[C---:B---3--:R-:W-:Y:S08]  /*c010*/  HMMA.16816.F32 R20, R176.reuse, R172, R20 ;  /* 0x000000acb014723c */ /* 0x048ff00000001814 */
[C---:B------:R-:W-:Y:S08]  /*c020*/  HMMA.16816.F32 R24, R176.reuse, R174, R24 ;  /* 0x000000aeb018723c */ /* 0x040ff00000001818 */
[C---:B----4-:R-:W-:Y:S08]  /*c030*/  HMMA.16816.F32 R28, R176.reuse, R188, R28 ;  /* 0x000000bcb01c723c */ /* 0x050ff0000000181c */
[----:B------:R-:W-:Y:S01]  /*c040*/  HMMA.16816.F32 R32, R176, R190, R32 ;  /* 0x000000beb020723c */ /* 0x000fe20000001820 */
[----:B------:R-:W-:-:S07]  /*c050*/  @P0 BRA `(.L_x_353) ;  /* 0xffffedc000000947 */ /* 0x000fce000383ffff */
.L_x_352:
[----:B------:R-:W-:Y:S01]  /*c060*/  FMNMX.FTZ R0, R4, R149, !PT ;  /* 0x0000009504007209 */ /* 0x000fe20007810000 */
[----:B------:R-:W-:Y:S01]  /*c070*/  USHF.L.U32 UR4, UR21, 0x1, URZ ;  /* 0x0000000115047899 */ /* 0x000fe2000800063f */
[----:B-1----:R-:W-:Y:S01]  /*c080*/  LDSM.16.MT88.4 R172, [R209+0x10000] ;  /* 0x01000000d1ac783b */ /* 0x002fe20000004200 */
[----:B------:R-:W-:Y:S01]  /*c090*/  UIADD3 UR21, UR21, -0x1, URZ ;  /* 0xffffffff15157890 */ /* 0x000fe2000fffe03f */
[----:B------:R-:W-:Y:S04]  /*c0a0*/  FMNMX.FTZ R0, R5, R0, !PT ;  /* 0x0000000005007209 */ /* 0x000fe80007810000 */
[----:B------:R-:W-:Y:S02]  /*c0b0*/  FMNMX.FTZ R0, R8, R0, !PT ;  /* 0x0000000008007209 */ /* 0x000fe40007810000 */
[----:B------:R-:W-:Y:S02]  /*c0c0*/  LDSM.16.MT88.4 R176, [R210+0x10000] ;  /* 0x01000000d2b0783b */ /* 0x000fe40000004200 */
[----:B------:R-:W-:Y:S04]  /*c0d0*/  FMNMX.FTZ R0, R9, R0, !PT ;  /* 0x0000000009007209 */ /* 0x000fe80007810000 */
        /* <DEDUP_REMOVED lines=24> */
[----:B------:R-:W-:Y:S01]  /*c260*/  SHFL.BFLY PT, R3, R148, 0x2, 0x1f ;  /* 0x0c401f0094037f89 */ /* 0x000fe200000e0000 */
[----:B------:R-:W-:Y:S04]  /*c270*/  FMNMX.FTZ R0, R30, R0, !PT ;  /* 0x000000001e007209 */ /* 0x000fe80007810000 */
[----:B------:R-:W-:Y:S04]  /*c280*/  FMNMX.FTZ R0, R31, R0, !PT ;  /* 0x000000001f007209 */ /* 0x000fe80007810000 */
[----:B------:R-:W-:Y:S04]  /*c290*/  FMNMX.FTZ R0, R34, R0, !PT ;  /* 0x0000000022007209 */ /* 0x000fe80007810000 */
[----:B------:R-:W-:Y:S05]  /*c2a0*/  FMNMX.FTZ R0, R35, R0, !PT ;  /* 0x0000000023007209 */ /* 0x000fea0007810000 */
        /* <DEDUP_REMOVED lines=8> */
[----:B------:R-:W-:Y:S02]  /*c330*/  LOP3.LUT R151, R237, UR14, R238, 0x96, !PT ;  /* 0x0000000eed977c12 */ /* 0x000fe4000f8e96ee */
[C---:B------:R-:W-:Y:S01]  /*c340*/  FSETP.NEU.FTZ.AND P1, PT, R148.reuse, -INF , PT ;  /* 0xff8000009400780b */ /* 0x040fe20003f3d000 */
[C---:B------:R-:W-:Y:S02]  /*c350*/  FMUL.FTZ R184, R148.reuse, c[0x0][0x23c] ;  /* 0x00008f0094b87a20 */ /* 0x040fe40000410000 */
[----:B------:R-:W-:Y:S01]  /*c360*/  FADD.FTZ R2, -R148, R149 ;  /* 0x0000009594027221 */ /* 0x000fe20000010100 */
[----:B------:R-:W-:Y:S01]  /*c370*/  MOV R149, UR4 ;  /* 0x0000000400957c02 */ /* 0x000fe20008000f00 */
[----:B------:R-:W-:Y:S01]  /*c380*/  IMAD.WIDE.U32 R188, R151, -0x326172a9, RZ ;  /* 0xcd9e8d5797bc7825 */ /* 0x000fe200078e00ff */
[----:B------:R-:W-:Y:S01]  /*c390*/  FSEL R184, R184, RZ, P1 ;  /* 0x000000ffb8b87208 */ /* 0x000fe20000800000 */
[----:B------:R-:W-:Y:S01]  /*c3a0*/  UIADD3 UR4, UR4, 0x1, URZ ;  /* 0x0000000104047890 */ /* 0x000fe2000fffe03f */
[----:B------:R-:W-:Y:S01]  /*c3b0*/  FSETP.NEU.FTZ.AND P1, PT, R3, -INF , PT ;  /* 0xff8000000300780b */ /* 0x000fe20003f3d000 */
[----:B------:R-:W-:Y:S01]  /*c3c0*/  FMUL.FTZ R2, R2, c[0x0][0x23c] ;  /* 0x00008f0002027a20 */ /* 0x000fe20000410000 */
[----:B------:R-:W-:Y:S01]  /*c3d0*/  LOP3.LUT R149, R239, UR25, R149, 0x96, !PT ;  /* 0x00000019ef957c12 */ /* 0x000fe2000f8e9695 */
[--C-:B------:R-:W-:Y:S01]  /*c3e0*/  FFMA.FTZ R8, R8, c[0x0][0x23c], -R184.reuse ;  /* 0x00008f0008087a23 */ /* 0x100fe200000108b8 */
[----:B------:R-:W-:Y:S01]  /*c3f0*/  FSEL R185, R185, RZ, P1 ;  /* 0x000000ffb9b97208 */ /* 0x000fe20000800000 */
[----:B------:R-:W-:Y:S02]  /*c400*/  FFMA.FTZ R9, R9, c[0x0][0x23c], -R184 ;  /* 0x00008f0009097a23 */ /* 0x000fe400000108b8 */
[----:B------:R1:W-:Y:S01]  /*c410*/  MUFU.EX2 R240, R8 ;  /* 0x0000000800f07308 */ /* 0x0003e20000000800 */
[----:B------:R-:W-:Y:S04]  /*c420*/  IMAD.WIDE.U32 R168, R149, -0x326172a9, RZ ;  /* 0xcd9e8d5795a87825 */ /* 0x000fe800078e00ff */
[--C-:B------:R-:W-:Y:S01]  /*c430*/  FFMA.FTZ R10, R10, c[0x0][0x23c], -R185.reuse ;  /* 0x00008f000a0a7a23 */ /* 0x100fe200000108b9 */
[----:B------:R-:W-:Y:S01]  /*c440*/  LOP3.LUT R0, R169, UR15, R242, 0x96, !PT ;  /* 0x0000000fa9007c12 */ /* 0x000fe2000f8e96f2 */
[--C-:B------:R-:W-:Y:S02]  /*c450*/  FFMA.FTZ R11, R11, c[0x0][0x23c], -R185.reuse ;  /* 0x00008f000b0b7a23 */ /* 0x100fe400000108b9 */
[--C-:B------:R-:W-:Y:S01]  /*c460*/  FFMA.FTZ R4, R4, c[0x0][0x23c], -R184.reuse ;  /* 0x00008f0004047a23 */ /* 0x100fe200000108b8 */
[----:B------:R2:W-:Y:S01]  /*c470*/  MUFU.EX2 R207, R9 ;  /* 0x0000000900cf7308 */ /* 0x0005e20000000800 */
[--C-:B------:R-:W-:Y:S02]  /*c480*/  FFMA.FTZ R5, R5, c[0x0][0x23c], -R184.reuse ;  /* 0x00008f0005057a23 */ /* 0x100fe400000108b8 */
[--C-:B------:R-:W-:Y:S02]  /*c490*/  FFMA.FTZ R6, R6, c[0x0][0x23c], -R185.reuse ;  /* 0x00008f0006067a23 */ /* 0x100fe400000108b9 */
[--C-:B------:R-:W-:Y:S02]  /*c4a0*/  FFMA.FTZ R7, R7, c[0x0][0x23c], -R185.reuse ;  /* 0x00008f0007077a23 */ /* 0x100fe400000108b9 */
[--C-:B------:R-:W-:Y:S02]  /*c4b0*/  FFMA.FTZ R32, R32, c[0x0][0x23c], -R184.reuse ;  /* 0x00008f0020207a23 */ /* 0x100fe400000108b8 */
[--C-:B------:R-:W-:Y:S01]  /*c4c0*/  FFMA.FTZ R34, R34, c[0x0][0x23c], -R185.reuse ;  /* 0x00008f0022227a23 */ /* 0x100fe200000108b9 */
[----:B------:R3:W-:Y:S01]  /*c4d0*/  MUFU.EX2 R206, R10 ;  /* 0x0000000a00ce7308 */ /* 0x0007e20000000800 */
[--C-:B------:R-:W-:Y:S02]  /*c4e0*/  FFMA.FTZ R16, R16, c[0x0][0x23c], -R184.reuse ;  /* 0x00008f0010107a23 */ /* 0x100fe400000108b8 */
[----:B------:R-:W-:Y:S01]  /*c4f0*/  FFMA.FTZ R17, R17, c[0x0][0x23c], -R184 ;  /* 0x00008f0011117a23 */ /* 0x000fe200000108b8 */
[----:B-1----:R-:W-:Y:S01]  /*c500*/  LOP3.LUT R8, R189, UR13, R168, 0x96, !PT ;  /* 0x0000000dbd087c12 */ /* 0x002fe2000f8e96a8 */
[----:B------:R-:W-:Y:S04]  /*c510*/  IMAD.WIDE.U32 R168, R0, -0x2daee0ad, RZ ;  /* 0xd2511f5300a87825 */ /* 0x000fe800078e00ff */
[--C-:B------:R-:W-:Y:S01]  /*c520*/  FFMA.FTZ R18, R18, c[0x0][0x23c], -R185.reuse ;  /* 0x00008f0012127a23 */ /* 0x100fe200000108b9 */
[----:B------:R1:W-:Y:S01]  /*c530*/  MUFU.EX2 R205, R11 ;  /* 0x0000000b00cd7308 */ /* 0x0003e20000000800 */
[--C-:B------:R-:W-:Y:S02]  /*c540*/  FFMA.FTZ R19, R19, c[0x0][0x23c], -R185.reuse ;  /* 0x00008f0013137a23 */ /* 0x100fe400000108b9 */
[--C-:B------:R-:W-:Y:S02]  /*c550*/  FFMA.FTZ R12, R12, c[0x0][0x23c], -R184.reuse ;  /* 0x00008f000c0c7a23 */ /* 0x100fe400000108b8 */
[----:B--2---:R-:W-:Y:S04]  /*c560*/  IMAD.WIDE.U32 R8, R8, -0x2daee0ad, RZ ;  /* 0xd2511f5308087825 */ /* 0x004fe800078e00ff */
[----:B------:R-:W-:Y:S01]  /*c570*/  FFMA.FTZ R13, R13, c[0x0][0x23c], -R184 ;  /* 0x00008f000d0d7a23 */ /* 0x000fe200000108b8 */
[----:B------:R2:W-:Y:S01]  /*c580*/  MUFU.EX2 R204, R4 ;  /* 0x0000000400cc7308 */ /* 0x0005e20000000800 */
[----:B------:R-:W-:Y:S01]  /*c590*/  LOP3.LUT R0, R9, UR10, R168, 0x96, !PT ;  /* 0x0000000a09007c12 */ /* 0x000fe2000f8e96a8 */
[--C-:B------:R-:W-:Y:S01]  /*c5a0*/  FFMA.FTZ R14, R14, c[0x0][0x23c], -R185.reuse ;  /* 0x00008f000e0e7a23 */ /* 0x100fe200000108b9 */
[----:B---3--:R-:W-:Y:S01]  /*c5b0*/  LOP3.LUT R10, R169, UR12, R236, 0x96, !PT ;  /* 0x0000000ca90a7c12 */ /* 0x008fe2000f8e96ec */
[--C-:B------:R-:W-:Y:S02]  /*c5c0*/  FFMA.FTZ R15, R15, c[0x0][0x23c], -R185.reuse ;  /* 0x00008f000f0f7a23 */ /* 0x100fe400000108b9 */
[----:B------:R-:W-:Y:S04]  /*c5d0*/  IMAD.WIDE.U32 R180, R0, -0x326172a9, RZ ;  /* 0xcd9e8d5700b47825 */ /* 0x000fe800078e00ff */
[----:B------:R3:W-:Y:S01]  /*c5e0*/  MUFU.EX2 R203, R5 ;  /* 0x0000000500cb7308 */ /* 0x0007e20000000800 */
[----:B------:R-:W-:Y:S04]  /*c5f0*/  IMAD.WIDE.U32 R168, R10, -0x326172a9, RZ ;  /* 0xcd9e8d570aa87825 */ /* 0x000fe800078e00ff */
[----:B------:R-:W-:Y:S01]  /*c600*/  FFMA.FTZ R24, R24, c[0x0][0x23c], -R184 ;  /* 0x00008f0018187a23 */ /* 0x000fe200000108b8 */
[----:B------:R-:W-:Y:S01]  /*c610*/  LOP3.LUT R0, R181, UR9, R168, 0x96, !PT ;  /* 0x00000009b5007c12 */ /* 0x000fe2000f8e96a8 */
[----:B------:R-:W-:Y:S01]  /*c620*/  FFMA.FTZ R25, R25, c[0x0][0x23c], -R184 ;  /* 0x00008f0019197a23 */ /* 0x000fe200000108b8 */
[----:B------:R-:W-:Y:S01]  /*c630*/  LOP3.LUT R10, R169, UR11, R188, 0x96, !PT ;  /* 0x0000000ba90a7c12 */ /* 0x000fe2000f8e96bc */
[--C-:B------:R-:W-:Y:S01]  /*c640*/  FFMA.FTZ R26, R26, c[0x0][0x23c], -R185.reuse ;  /* 0x00008f001a1a7a23 */ /* 0x100fe200000108b9 */
[----:B------:R4:W-:Y:S01]  /*c650*/  MUFU.EX2 R202, R6 ;  /* 0x0000000600ca7308 */ /* 0x0009e20000000800 */
[----:B------:R-:W-:Y:S04]  /*c660*/  IMAD.WIDE.U32 R182, R0, -0x2daee0ad, RZ ;  /* 0xd2511f5300b67825 */ /* 0x000fe800078e00ff */
[----:B-1----:R-:W-:Y:S04]  /*c670*/  IMAD.WIDE.U32 R10, R10, -0x2daee0ad, RZ ;  /* 0xd2511f530a0a7825 */ /* 0x002fe800078e00ff */
[----:B------:R-:W-:Y:S01]  /*c680*/  FADD.FTZ R0, -R3, R150 ;  /* 0x0000009603007221 */ /* 0x000fe20000010100 */
[----:B------:R1:W-:Y:S01]  /*c690*/  MUFU.EX2 R201, R7 ;  /* 0x0000000700c97308 */ /* 0x0003e20000000800 */
[----:B--2---:R-:W-:Y:S01]  /*c6a0*/  LOP3.LUT R4, R183, UR6, R10, 0x96, !PT ;  /* 0x00000006b7047c12 */ /* 0x004fe2000f8e960a */
[--C-:B------:R-:W-:Y:S01]  /*c6b0*/  FFMA.FTZ R27, R27, c[0x0][0x23c], -R185.reuse ;  /* 0x00008f001b1b7a23 */ /* 0x100fe200000108b9 */
[----:B------:R-:W-:Y:S01]  /*c6c0*/  LOP3.LUT R8, R11, UR8, R8, 0x96, !PT ;  /* 0x000000080b087c12 */ /* 0x000fe2000f8e9608 */
[----:B------:R-:W-:Y:S02]  /*c6d0*/  FMUL.FTZ R0, R0, c[0x0][0x23c] ;  /* 0x00008f0000007a20 */ /* 0x000fe40000410000 */
[----:B---3--:R-:W-:Y:S04]  /*c6e0*/  IMAD.WIDE.U32 R4, R4, -0x326172a9, RZ ;  /* 0xcd9e8d5704047825 */ /* 0x008fe800078e00ff */
[----:B------:R-:W-:Y:S01]  /*c6f0*/  IMAD.WIDE.U32 R186, R8, -0x326172a9, RZ ;  /* 0xcd9e8d5708ba7825 */ /* 0x000fe200078e00ff */
[----:B------:R-:W2:Y:S01]  /*c700*/  MUFU.EX2 R2, R2 ;  /* 0x0000000200027308 */ /* 0x000ea20000000800 */
[----:B------:R-:W-:Y:S02]  /*c710*/  SHF.R.U32.HI R11, RZ, 0x18, R4 ;  /* 0x00000018ff0b7819 */ /* 0x000fe40000011604 */
[----:B----4-:R-:W-:Y:S01]  /*c720*/  LOP3.LUT R6, R4, 0xffff, RZ, 0xc0, !PT ;  /* 0x0000ffff04067812 */ /* 0x010fe200078ec0ff */
[----:B------:R-:W-:Y:S01]  /*c730*/  FFMA.FTZ R20, R20, c[0x0][0x23c], -R184 ;  /* 0x00008f0014147a23 */ /* 0x000fe200000108b8 */
[----:B------:R-:W-:Y:S01]  /*c740*/  LOP3.LUT R5, R5, UR16, R186, 0x96, !PT ;  /* 0x0000001005057c12 */ /* 0x000fe2000f8e96ba */
[----:B------:R-:W-:Y:S01]  /*c750*/  FFMA.FTZ R22, R22, c[0x0][0x23c], -R185 ;  /* 0x00008f0016167a23 */ /* 0x000fe200000108b9 */
[----:B------:R-:W-:Y:S01]  /*c760*/  SHF.R.U32.HI R8, RZ, 0x10, R4 ;  /* 0x00000010ff087819 */ /* 0x000fe20000011604 */
[--C-:B------:R-:W-:Y:S01]  /*c770*/  FFMA.FTZ R28, R28, c[0x0][0x23c], -R184.reuse ;  /* 0x00008f001c1c7a23 */ /* 0x100fe200000108b8 */
[----:B------:R-:W-:Y:S01]  /*c780*/  LOP3.LUT R149, R4, 0xff, RZ, 0xc0, !PT ;  /* 0x000000ff04957812 */ /* 0x000fe200078ec0ff */
[----:B------:R-:W3:Y:S01]  /*c790*/  MUFU.EX2 R0, R0 ;  /* 0x0000000000007308 */ /* 0x000ee20000000800 */
[----:B------:R-:W-:Y:S01]  /*c7a0*/  LOP3.LUT R4, R5, 0xffff, RZ, 0xc0, !PT ;  /* 0x0000ffff05047812 */ /* 0x000fe200078ec0ff */
[----:B------:R-:W-:Y:S01]  /*c7b0*/  FFMA.FTZ R29, R29, c[0x0][0x23c], -R184 ;  /* 0x00008f001d1d7a23 */ /* 0x000fe200000108b8 */
[----:B-1----:R-:W-:Y:S01]  /*c7c0*/  SHF.R.U32.HI R7, RZ, 0x10, R5 ;  /* 0x00000010ff077819 */ /* 0x002fe20000011605 */
[--C-:B------:R-:W-:Y:S01]  /*c7d0*/  FFMA.FTZ R30, R30, c[0x0][0x23c], -R185.reuse ;  /* 0x00008f001e1e7a23 */ /* 0x100fe200000108b9 */
[----:B------:R-:W-:Y:S01]  /*c7e0*/  SHF.R.U32.HI R10, RZ, 0x8, R6 ;  /* 0x00000008ff0a7819 */ /* 0x000fe20000011606 */
[----:B------:R-:W-:Y:S01]  /*c7f0*/  FFMA.FTZ R31, R31, c[0x0][0x23c], -R185 ;  /* 0x00008f001f1f7a23 */ /* 0x000fe200000108b9 */
[----:B------:R-:W-:Y:S02]  /*c800*/  LOP3.LUT R9, R8, 0xff, RZ, 0xc0, !PT ;  /* 0x000000ff08097812 */ /* 0x000fe400078ec0ff */
[----:B------:R-:W-:Y:S01]  /*c810*/  LOP3.LUT R8, R5, 0xff, RZ, 0xc0, !PT ;  /* 0x000000ff05087812 */ /* 0x000fe200078ec0ff */
[----:B------:R1:W-:Y:S01]  /*c820*/  MUFU.EX2 R200, R16 ;  /* 0x0000001000c87308 */ /* 0x0003e20000000800 */
[----:B------:R-:W-:Y:S02]  /*c830*/  SHF.R.U32.HI R6, RZ, 0x18, R5 ;  /* 0x00000018ff067819 */ /* 0x000fe40000011605 */
[----:B------:R-:W-:Y:S01]  /*c840*/  SHF.R.U32.HI R5, RZ, 0x8, R4 ;  /* 0x00000008ff057819 */ /* 0x000fe20000011604 */
[C---:B--2---:R-:W-:Y:S01]  /*c850*/  FMUL.FTZ R36, R2.reuse, R36 ;  /* 0x0000002402247220 */ /* 0x044fe20000410000 */
[----:B------:R-:W-:Y:S01]  /*c860*/  LOP3.LUT R4, R7, 0xff, RZ, 0xc0, !PT ;  /* 0x000000ff07047812 */ /* 0x000fe200078ec0ff */
[C---:B------:R-:W-:Y:S01]  /*c870*/  FMUL.FTZ R37, R2.reuse, R37 ;  /* 0x0000002502257220 */ /* 0x040fe20000410000 */
[----:B------:R-:W-:Y:S01]  /*c880*/  PRMT R10, R149, 0x5410, R10 ;  /* 0x00005410950a7816 */ /* 0x000fe2000000000a */
[C---:B------:R-:W-:Y:S01]  /*c890*/  FMUL.FTZ R40, R2.reuse, R40 ;  /* 0x0000002802287220 */ /* 0x040fe20000410000 */
[----:B------:R-:W-:Y:S01]  /*c8a0*/  PRMT R9, R9, 0x5410, R11 ;  /* 0x0000541009097816 */ /* 0x000fe2000000000b */
[----:B------:R-:W-:Y:S01]  /*c8b0*/  FMUL.FTZ R41, R2, R41 ;  /* 0x0000002902297220 */ /* 0x000fe20000410000 */
[----:B------:R-:W-:Y:S01]  /*c8c0*/  PRMT R5, R8, 0x5410, R5 ;  /* 0x0000541008057816 */ /* 0x000fe20000000005 */
[--C-:B------:R-:W-:Y:S01]  /*c8d0*/  HSET2.LE.AND R170, R10, R245.reuse, PT ;  /* 0x000000f50aaa7233 */ /* 0x100fe20003803000 */
[----:B------:R-:W-:Y:S01]  /*c8e0*/  PRMT R4, R4, 0x5410, R6 ;  /* 0x0000541004047816 */ /* 0x000fe20000000006 */
[--C-:B------:R-:W-:Y:S01]  /*c8f0*/  HSET2.LE.AND R171, R9, R245.reuse, PT ;  /* 0x000000f509ab7233 */ /* 0x100fe20003803000 */
[----:B------:R-:W-:Y:S01]  /*c900*/  F2FP.PACK_AB R6, R203, R204 ;  /* 0x000000cccb06723e */ /* 0x000fe200000000ff */
[--C-:B------:R-:W-:Y:S01]  /*c910*/  HSET2.LE.AND R168, R5, R245.reuse, PT ;  /* 0x000000f505a87233 */ /* 0x100fe20003803000 */
[----:B------:R-:W-:Y:S01]  /*c920*/  F2FP.PACK_AB R5, R205, R206 ;  /* 0x000000cecd05723e */ /* 0x000fe200000000ff */
[--C-:B------:R-:W-:Y:S01]  /*c930*/  HSET2.LE.AND R169, R4, R245.reuse, PT ;  /* 0x000000f504a97233 */ /* 0x100fe20003803000 */
[----:B------:R-:W-:Y:S01]  /*c940*/  F2FP.PACK_AB R4, R207, R240 ;  /* 0x000000f0cf04723e */ /* 0x000fe200000000ff */
[C---:B------:R-:W-:Y:S01]  /*c950*/  FMUL.FTZ R8, R2.reuse, R156 ;  /* 0x0000009c02087220 */ /* 0x040fe20000410000 */
[----:B------:R-:W-:Y:S01]  /*c960*/  F2FP.PACK_AB R7, R201, R202 ;  /* 0x000000cac907723e */ /* 0x000fe200000000ff */
[----:B------:R-:W-:Y:S01]  /*c970*/  FMUL.FTZ R9, R2, R157 ;  /* 0x0000009d02097220 */ /* 0x000fe20000410000 */
[----:B------:R-:W-:Y:S01]  /*c980*/  LOP3.LUT R170, R170, R4, RZ, 0xc0, !PT ;  /* 0x00000004aaaa7212 */ /* 0x000fe200078ec0ff */
[C---:B------:R-:W-:Y:S01]  /*c990*/  FMUL.FTZ R4, R2.reuse, R152 ;  /* 0x0000009802047220 */ /* 0x040fe20000410000 */
[----:B------:R-:W-:Y:S01]  /*c9a0*/  LOP3.LUT R171, R171, R5, RZ, 0xc0, !PT ;  /* 0x00000005abab7212 */ /* 0x000fe200078ec0ff */
[----:B------:R-:W-:Y:S01]  /*c9b0*/  FMUL.FTZ R5, R2, R153 ;  /* 0x0000009902057220 */ /* 0x000fe20000410000 */
[----:B------:R-:W-:Y:S01]  /*c9c0*/  LOP3.LUT R168, R168, R6, RZ, 0xc0, !PT ;  /* 0x00000006a8a87212 */ /* 0x000fe200078ec0ff */
[C---:B---3--:R-:W-:Y:S01]  /*c9d0*/  FMUL.FTZ R6, R0.reuse, R154 ;  /* 0x0000009a00067220 */ /* 0x048fe20000410000 */
[----:B------:R-:W-:Y:S01]  /*c9e0*/  LOP3.LUT R169, R169, R7, RZ, 0xc0, !PT ;  /* 0x00000007a9a97212 */ /* 0x000fe200078ec0ff */
[C---:B------:R-:W-:Y:S01]  /*c9f0*/  FMUL.FTZ R7, R0.reuse, R155 ;  /* 0x0000009b00077220 */ /* 0x040fe20000410000 */
[----:B------:R-:W-:Y:S01]  /*ca00*/  LOP3.LUT R150, R187, UR7, R180, 0x96, !PT ;  /* 0x00000007bb967c12 */ /* 0x000fe2000f8e96b4 */
[----:B------:R-:W2:Y:S01]  /*ca10*/  LDSM.16.MT88.4 R152, [R212+0x10000] ;  /* 0x01000000d498783b */ /* 0x000ea20000004200 */
[C---:B------:R-:W-:Y:S01]  /*ca20*/  FMUL.FTZ R10, R0.reuse, R158 ;  /* 0x0000009e000a7220 */ /* 0x040fe20000410000 */
[----:B------:R3:W4:Y:S01]  /*ca30*/  MUFU.EX2 R199, R17 ;  /* 0x0000001100c77308 */ /* 0x0007220000000800 */
[----:B------:R-:W-:Y:S02]  /*ca40*/  FMUL.FTZ R11, R0, R159 ;  /* 0x0000009f000b7220 */ /* 0x000fe40000410000 */
[C---:B------:R-:W-:Y:S03]  /*ca50*/  HMMA.16816.F32 R4, R168.reuse, R172, R4 ;  /* 0x000000aca804723c */ /* 0x040fe60000001804 */
[----:B------:R-:W5:Y:S02]  /*ca60*/  LDSM.16.MT88.4 R156, [R211+0x10000] ;  /* 0x01000000d39c783b */ /* 0x000f640000004200 */
[----:B-1----:R-:W-:Y:S02]  /*ca70*/  FMUL.FTZ R16, R2, R160 ;  /* 0x000000a002107220 */ /* 0x002fe40000410000 */
[C---:B------:R-:W-:Y:S01]  /*ca80*/  FMUL.FTZ R38, R0.reuse, R38 ;  /* 0x0000002600267220 */ /* 0x040fe20000410000 */
[C---:B------:R-:W-:Y:S01]  /*ca90*/  HMMA.16816.F32 R8, R168.reuse, R174, R8 ;  /* 0x000000aea808723c */ /* 0x040fe20000001808 */
[----:B------:R1:W-:Y:S02]  /*caa0*/  MUFU.EX2 R198, R18 ;  /* 0x0000001200c67308 */ /* 0x0003e40000000800 */
[----:B------:R-:W4:Y:S01]  /*cab0*/  LDSM.16.MT88.4 R172, [R209+0x12000] ;  /* 0x01200000d1ac783b */ /* 0x000f220000004200 */
[C---:B------:R-:W-:Y:S02]  /*cac0*/  FMUL.FTZ R39, R0.reuse, R39 ;  /* 0x0000002700277220 */ /* 0x040fe40000410000 */
[C---:B------:R-:W-:Y:S02]  /*cad0*/  FMUL.FTZ R42, R0.reuse, R42 ;  /* 0x0000002a002a7220 */ /* 0x040fe40000410000 */
[----:B------:R-:W-:Y:S03]  /*cae0*/  FMUL.FTZ R43, R0, R43 ;  /* 0x0000002b002b7220 */ /* 0x000fe60000410000 */
[C---:B------:R-:W-:Y:S01]  /*caf0*/  HMMA.16816.F32 R36, R168.reuse, R176, R36 ;  /* 0x000000b0a824723c */ /* 0x040fe20000001824 */
[----:B------:R5:W4:Y:S02]  /*cb00*/  MUFU.EX2 R197, R19 ;  /* 0x0000001300c57308 */ /* 0x000b240000000800 */
[C---:B---3--:R-:W-:Y:S02]  /*cb10*/  FMUL.FTZ R17, R2.reuse, R161 ;  /* 0x000000a102117220 */ /* 0x048fe40000410000 */
[C---:B------:R-:W-:Y:S02]  /*cb20*/  FMUL.FTZ R44, R2.reuse, R44 ;  /* 0x0000002c022c7220 */ /* 0x040fe40000410000 */
[----:B------:R-:W-:Y:S01]  /*cb30*/  FMUL.FTZ R45, R2, R45 ;  /* 0x0000002d022d7220 */ /* 0x000fe20000410000 */
[C---:B------:R-:W-:Y:S01]  /*cb40*/  HMMA.16816.F32 R40, R168.reuse, R178, R40 ;  /* 0x000000b2a828723c */ /* 0x040fe20000001828 */
[----:B------:R-:W-:Y:S02]  /*cb50*/  LDSM.16.MT88.4 R176, [R212+0x10800] ;  /* 0x01080000d4b0783b */ /* 0x000fe40000004200 */
[----:B------:R3:W-:Y:S01]  /*cb60*/  MUFU.EX2 R194, R14 ;  /* 0x0000000e00c27308 */ /* 0x0007e20000000800 */
[C---:B------:R-:W-:Y:S02]  /*cb70*/  FMUL.FTZ R46, R0.reuse, R46 ;  /* 0x0000002e002e7220 */ /* 0x040fe40000410000 */
[C---:B------:R-:W-:Y:S02]  /*cb80*/  FMUL.FTZ R47, R0.reuse, R47 ;  /* 0x0000002f002f7220 */ /* 0x040fe40000410000 */
[----:B-1----:R-:W-:Y:S04]  /*cb90*/  FMUL.FTZ R18, R0, R162 ;  /* 0x000000a200127220 */ /* 0x002fe80000410000 */
[C---:B------:R-:W-:Y:S01]  /*cba0*/  FMUL.FTZ R48, R2.reuse, R48 ;  /* 0x0000003002307220 */ /* 0x040fe20000410000 */
[C---:B--2---:R-:W-:Y:S01]  /*cbb0*/  HMMA.16816.F32 R44, R168.reuse, R152, R44 ;  /* 0x00000098a82c723c */ /* 0x044fe2000000182c */
[----:B------:R1:W-:Y:S02]  /*cbc0*/  MUFU.EX2 R193, R15 ;  /* 0x0000000f00c17308 */ /* 0x0003e40000000800 */
[----:B------:R-:W-:Y:S02]  /*cbd0*/  FMUL.FTZ R49, R2, R49 ;  /* 0x0000003102317220 */ /* 0x000fe40000410000 */
[C---:B------:R-:W-:Y:S02]  /*cbe0*/  FMUL.FTZ R50, R0.reuse, R50 ;  /* 0x0000003200327220 */ /* 0x040fe40000410000 */
[C---:B------:R-:W-:Y:S02]  /*cbf0*/  FMUL.FTZ R51, R0.reuse, R51 ;  /* 0x0000003300337220 */ /* 0x040fe40000410000 */
[----:B-----5:R-:W-:Y:S02]  /*cc00*/  FMUL.FTZ R19, R0, R163 ;  /* 0x000000a300137220 */ /* 0x020fe40000410000 */
[----:B------:R-:W-:Y:S01]  /*cc10*/  LDSM.16.MT88.4 R160, [R209+0x10800] ;  /* 0x01080000d1a0783b */ /* 0x000fe20000004200 */
[C---:B------:R-:W-:Y:S01]  /*cc20*/  FMUL.FTZ R52, R2.reuse, R52 ;  /* 0x0000003402347220 */ /* 0x040fe20000410000 */
[----:B------:R2:W-:Y:S01]  /*cc30*/  MUFU.EX2 R196, R12 ;  /* 0x0000000c00c47308 */ /* 0x0005e20000000800 */
[C---:B------:R-:W-:Y:S03]  /*cc40*/  HMMA.16816.F32 R48, R168.reuse, R154, R48 ;  /* 0x0000009aa830723c */ /* 0x040fe60000001830 */
[----:B------:R-:W-:Y:S02]  /*cc50*/  FMUL.FTZ R53, R2, R53 ;  /* 0x0000003502357220 */ /* 0x000fe40000410000 */
[----:B------:R-:W5:Y:S01]  /*cc60*/  LDSM.16.MT88.4 R152, [R210+0x12000] ;  /* 0x01200000d298783b */ /* 0x000f620000004200 */
[C---:B------:R-:W-:Y:S02]  /*cc70*/  FMUL.FTZ R54, R0.reuse, R54 ;  /* 0x0000003600367220 */ /* 0x040fe40000410000 */
[C---:B------:R-:W-:Y:S01]  /*cc80*/  FMUL.FTZ R55, R0.reuse, R55 ;  /* 0x0000003700377220 */ /* 0x040fe20000410000 */
[----:B------:R2:W2:Y:S03]  /*cc90*/  MUFU.EX2 R195, R13 ;  /* 0x0000000d00c37308 */ /* 0x0004a60000000800 */
[C---:B---3--:R-:W-:Y:S02]  /*cca0*/  FMUL.FTZ R14, R0.reuse, R166 ;  /* 0x000000a6000e7220 */ /* 0x048fe40000410000 */
[----:B-1----:R-:W-:Y:S01]  /*ccb0*/  FMUL.FTZ R15, R0, R167 ;  /* 0x000000a7000f7220 */ /* 0x002fe20000410000 */
[C---:B------:R-:W-:Y:S03]  /*ccc0*/  HMMA.16816.F32 R52, R168.reuse, R156, R52 ;  /* 0x0000009ca834723c */ /* 0x040fe60000001834 */
[C---:B------:R-:W-:Y:S01]  /*ccd0*/  FMUL.FTZ R56, R2.reuse, R56 ;  /* 0x0000003802387220 */ /* 0x040fe20000410000 */
[----:B------:R1:W-:Y:S01]  /*cce0*/  MUFU.EX2 R192, R24 ;  /* 0x0000001800c07308 */ /* 0x0003e20000000800 */
[----:B------:R-:W-:Y:S02]  /*ccf0*/  FMUL.FTZ R57, R2, R57 ;  /* 0x0000003902397220 */ /* 0x000fe40000410000 */
[C---:B------:R-:W-:Y:S02]  /*cd00*/  FMUL.FTZ R58, R0.reuse, R58 ;  /* 0x0000003a003a7220 */ /* 0x040fe40000410000 */
[----:B------:R-:W-:Y:S03]  /*cd10*/  FMUL.FTZ R59, R0, R59 ;  /* 0x0000003b003b7220 */ /* 0x000fe60000410000 */
[C---:B------:R-:W-:Y:S02]  /*cd20*/  FMUL.FTZ R60, R2.reuse, R60 ;  /* 0x0000003c023c7220 */ /* 0x040fe40000410000 */
[----:B------:R-:W-:Y:S01]  /*cd30*/  FMUL.FTZ R61, R2, R61 ;  /* 0x0000003d023d7220 */ /* 0x000fe20000410000 */
[----:B------:R3:W-:Y:S01]  /*cd40*/  MUFU.EX2 R191, R25 ;  /* 0x0000001900bf7308 */ /* 0x0007e20000000800 */
[C---:B------:R-:W-:Y:S01]  /*cd50*/  HMMA.16816.F32 R56, R168.reuse, R158, R56 ;  /* 0x0000009ea838723c */ /* 0x040fe20000001838 */
[----:B------:R-:W1:Y:S02]  /*cd60*/  LDSM.16.MT88.4 R156, [R212+0x12000] ;  /* 0x01200000d49c783b */ /* 0x000e640000004200 */
[C---:B------:R-:W-:Y:S02]  /*cd70*/  FMUL.FTZ R62, R0.reuse, R62 ;  /* 0x0000003e003e7220 */ /* 0x040fe40000410000 */
[----:B------:R-:W-:Y:S02]  /*cd80*/  FMUL.FTZ R63, R0, R63 ;  /* 0x0000003f003f7220 */ /* 0x000fe40000410000 */
[C---:B------:R-:W-:Y:S02]  /*cd90*/  FMUL.FTZ R64, R2.reuse, R64 ;  /* 0x0000004002407220 */ /* 0x040fe40000410000 */
[----:B------:R-:W-:Y:S01]  /*cda0*/  FMUL.FTZ R65, R2, R65 ;  /* 0x0000004102417220 */ /* 0x000fe20000410000 */
[----:B------:R1:W-:Y:S02]  /*cdb0*/  MUFU.EX2 R190, R26 ;  /* 0x0000001a00be7308 */ /* 0x0003e40000000800 */
        /* <DEDUP_REMOVED lines=11> */
[C---:B-----5:R-:W-:Y:S03]  /*ce70*/  HMMA.16816.F32 R68, R168.reuse, R152, R68 ;  /* 0x00000098a844723c */ /* 0x060fe60000001844 */
[C---:B------:R-:W-:Y:S02]  /*ce80*/  FMUL.FTZ R74, R0.reuse, R74 ;  /* 0x0000004a004a7220 */ /* 0x040fe40000410000 */
[----:B------:R-:W-:Y:S02]  /*ce90*/  FMUL.FTZ R75, R0, R75 ;  /* 0x0000004b004b7220 */ /* 0x000fe40000410000 */
[C---:B------:R-:W-:Y:S02]  /*cea0*/  FMUL.FTZ R76, R2.reuse, R76 ;  /* 0x0000004c024c7220 */ /* 0x040fe40000410000 */
[----:B------:R-:W-:Y:S03]  /*ceb0*/  FMUL.FTZ R77, R2, R77 ;  /* 0x0000004d024d7220 */ /* 0x000fe60000410000 */
[C---:B------:R-:W-:Y:S01]  /*cec0*/  HMMA.16816.F32 R72, R168.reuse, R154, R72 ;  /* 0x0000009aa848723c */ /* 0x040fe20000001848 */
[----:B------:R-:W5:Y:S02]  /*ced0*/  LDSM.16.MT88.4 R152, [R209+0x14000] ;  /* 0x01400000d198783b */ /* 0x000f640000004200 */
        /* <DEDUP_REMOVED lines=84> */
[----:B------:R-:W-:Y:S05]  /*d420*/  IMAD.WIDE.U32 R150, R150, -0x2daee0ad, RZ ;  /* 0xd2511f5396967825 */ /* 0x000fea00078e00ff */
[C---:B------:R-:W-:Y:S01]  /*d430*/  HMMA.16816.F32 R136, R168.reuse, R174, R136 ;  /* 0x000000aea888723c */ /* 0x040fe20000001888 */
[----:B------:R-:W4:Y:S02]  /*d440*/  LDSM.16.MT88.4 R172, [R210+0x10800] ;  /* 0x01080000d2ac783b */ /* 0x000f240000004200 */
[--C-:B--2---:R-:W-:Y:S01]  /*d450*/  SHF.R.U32.HI R12, RZ, 0x10, R150.reuse ;  /* 0x00000010ff0c7819 */ /* 0x104fe20000011696 */
[----:B------:R-:W-:Y:S01]  /*d460*/  FMUL.FTZ R140, R2, R140 ;  /* 0x0000008c028c7220 */ /* 0x000fe20000410000 */
[----:B------:R-:W-:Y:S01]  /*d470*/  LOP3.LUT R149, R150, 0xffff, RZ, 0xc0, !PT ;  /* 0x0000ffff96957812 */ /* 0x000fe200078ec0ff */
[----:B------:R-:W-:Y:S01]  /*d480*/  FMUL.FTZ R141, R2, R141 ;  /* 0x0000008d028d7220 */ /* 0x000fe20000410000 */
[----:B------:R-:W-:Y:S01]  /*d490*/  LOP3.LUT R12, R12, 0xff, RZ, 0xc0, !PT ;  /* 0x000000ff0c0c7812 */ /* 0x000fe200078ec0ff */
[C---:B-----5:R-:W-:Y:S04]  /*d4a0*/  HMMA.16816.F32 R16, R168.reuse, R152, R16 ;  /* 0x00000098a810723c */ /* 0x060fe80000001810 */
[C---:B------:R-:W-:Y:S01]  /*d4b0*/  FMUL.FTZ R142, R0.reuse, R142 ;  /* 0x0000008e008e7220 */ /* 0x040fe20000410000 */
[----:B------:R-:W-:Y:S01]  /*d4c0*/  SHF.R.U32.HI R149, RZ, 0x8, R149 ;  /* 0x00000008ff957819 */ /* 0x000fe20000011695 */
[----:B------:R-:W-:Y:S01]  /*d4d0*/  FMUL.FTZ R143, R0, R143 ;  /* 0x0000008f008f7220 */ /* 0x000fe20000410000 */
[----:B------:R-:W-:Y:S01]  /*d4e0*/  LOP3.LUT R153, R150, 0xff, RZ, 0xc0, !PT ;  /* 0x000000ff96997812 */ /* 0x000fe200078ec0ff */
[C---:B------:R-:W-:Y:S01]  /*d4f0*/  FMUL.FTZ R144, R2.reuse, R144 ;  /* 0x0000009002907220 */ /* 0x040fe20000410000 */
[----:B------:R-:W-:Y:S03]  /*d500*/  SHF.R.U32.HI R152, RZ, 0x18, R150 ;  /* 0x00000018ff987819 */ /* 0x000fe60000011696 */
[----:B------:R-:W-:Y:S01]  /*d510*/  LOP3.LUT R150, R151, UR17, R182, 0x96, !PT ;  /* 0x0000001197967c12 */ /* 0x000fe2000f8e96b6 */
[C---:B------:R-:W-:Y:S01]  /*d520*/  HMMA.16816.F32 R140, R168.reuse, R154, R140 ;  /* 0x0000009aa88c723c */ /* 0x040fe2000000188c */
[----:B------:R-:W-:Y:S02]  /*d530*/  LDSM.16.MT88.4 R180, [R209+0x12800] ;  /* 0x01280000d1b4783b */ /* 0x000fe40000004200 */
[----:B------:R-:W-:Y:S01]  /*d540*/  SHF.R.U32.HI R13, RZ, 0x10, R150 ;  /* 0x00000010ff0d7819 */ /* 0x000fe20000011696 */
[----:B------:R-:W-:Y:S01]  /*d550*/  FMUL.FTZ R145, R2, R145 ;  /* 0x0000009102917220 */ /* 0x000fe20000410000 */
[----:B------:R-:W-:Y:S01]  /*d560*/  PRMT R186, R12, 0x5410, R152 ;  /* 0x000054100cba7816 */ /* 0x000fe20000000098 */
[----:B------:R-:W-:Y:S01]  /*d570*/  FMUL.FTZ R146, R0, R146 ;  /* 0x0000009200927220 */ /* 0x000fe20000410000 */
[----:B------:R-:W-:Y:S01]  /*d580*/  LOP3.LUT R12, R150, 0xffff, RZ, 0xc0, !PT ;  /* 0x0000ffff960c7812 */ /* 0x000fe200078ec0ff */
[----:B------:R-:W-:Y:S01]  /*d590*/  FMUL.FTZ R147, R0, R147 ;  /* 0x0000009300937220 */ /* 0x000fe20000410000 */
[----:B------:R-:W-:Y:S03]  /*d5a0*/  LOP3.LUT R151, R13, 0xff, RZ, 0xc0, !PT ;  /* 0x000000ff0d977812 */ /* 0x000fe600078ec0ff */
[----:B------:R-:W-:Y:S01]  /*d5b0*/  FMUL.FTZ R13, R2, R165 ;  /* 0x000000a5020d7220 */ /* 0x000fe20000410000 */
[----:B------:R-:W-:Y:S01]  /*d5c0*/  PRMT R149, R153, 0x5410, R149 ;  /* 0x0000541099957816 */ /* 0x000fe20000000095 */
[----:B------:R-:W-:Y:S01]  /*d5d0*/  FFMA.FTZ R0, R0, R244, R202 ;  /* 0x000000f400007223 */ /* 0x000fe200000100ca */
[----:B------:R-:W-:Y:S02]  /*d5e0*/  LOP3.LUT R152, R150, 0xff, RZ, 0xc0, !PT ;  /* 0x000000ff96987812 */ /* 0x000fe400078ec0ff */
[----:B------:R-:W-:Y:S01]  /*d5f0*/  SHF.R.U32.HI R153, RZ, 0x18, R150 ;  /* 0x00000018ff997819 */ /* 0x000fe20000011696 */
[--C-:B------:R-:W-:Y:S01]  /*d600*/  HSET2.LE.AND R154, R149, R245.reuse, PT ;  /* 0x000000f5959a7233 */ /* 0x100fe20003803000 */
[----:B------:R-:W-:Y:S01]  /*d610*/  SHF.R.U32.HI R150, RZ, 0x8, R12 ;  /* 0x00000008ff967819 */ /* 0x000fe2000001160c */
[----:B------:R-:W-:Y:S01]  /*d620*/  FMUL.FTZ R12, R2, R164 ;  /* 0x000000a4020c7220 */ /* 0x000fe20000410000 */
[----:B------:R-:W-:Y:S01]  /*d630*/  PRMT R153, R151, 0x5410, R153 ;  /* 0x0000541097997816 */ /* 0x000fe20000000099 */
[----:B------:R-:W2:Y:S01]  /*d640*/  LDSM.16.MT88.4 R164, [R211+0x10800] ;  /* 0x01080000d3a4783b */ /* 0x000ea20000004200 */
[----:B------:R-:W-:Y:S01]  /*d650*/  PRMT R150, R152, 0x5410, R150 ;  /* 0x0000541098967816 */ /* 0x000fe20000000096 */
[----:B------:R-:W-:Y:S01]  /*d660*/  FFMA.FTZ R2, R2, R241, R204 ;  /* 0x000000f102027223 */ /* 0x000fe200000100cc */
[----:B------:R-:W-:Y:S01]  /*d670*/  F2FP.PACK_AB R149, R199, R200 ;  /* 0x000000c8c795723e */ /* 0x000fe200000000ff */
[--C-:B------:R-:W-:Y:S01]  /*d680*/  HSET2.LE.AND R153, R153, R245.reuse, PT ;  /* 0x000000f599997233 */ /* 0x100fe20003803000 */
[C---:B-1----:R-:W-:Y:S03]  /*d690*/  HMMA.16816.F32 R12, R168.reuse, R156, R12 ;  /* 0x0000009ca80c723c */ /* 0x042fe6000000180c */
[----:B------:R-:W-:Y:S01]  /*d6a0*/  LOP3.LUT R154, R154, R149, RZ, 0xc0, !PT ;  /* 0x000000959a9a7212 */ /* 0x000fe200078ec0ff */
[--C-:B------:R-:W-:Y:S01]  /*d6b0*/  HSET2.LE.AND R149, R186, R245.reuse, PT ;  /* 0x000000f5ba957233 */ /* 0x100fe20003803000 */
[----:B------:R-:W-:Y:S01]  /*d6c0*/  F2FP.PACK_AB R155, R197, R198 ;  /* 0x000000c6c59b723e */ /* 0x000fe200000000ff */
[--C-:B------:R-:W-:Y:S01]  /*d6d0*/  HSET2.LE.AND R150, R150, R245.reuse, PT ;  /* 0x000000f596967233 */ /* 0x100fe20003803000 */
[----:B------:R-:W-:Y:S01]  /*d6e0*/  F2FP.PACK_AB R152, R195, R196 ;  /* 0x000000c4c398723e */ /* 0x000fe200000000ff */
[----:B------:R-:W-:Y:S01]  /*d6f0*/  HMMA.16816.F32 R144, R168, R158, R144 ;  /* 0x0000009ea890723c */ /* 0x000fe20000001890 */
[----:B------:R-:W1:Y:S01]  /*d700*/  LDSM.16.MT88.4 R156, [R210+0x12800] ;  /* 0x01280000d29c783b */ /* 0x000e620000004200 */
[----:B------:R-:W-:Y:S02]  /*d710*/  MUFU.EX2 R186, R22 ;  /* 0x0000001600ba7308 */ /* 0x000fe40000000800 */
[----:B------:R-:W-:Y:S01]  /*d720*/  F2FP.PACK_AB R151, R193, R194 ;  /* 0x000000c2c197723e */ /* 0x000fe200000000ff */
[----:B------:R-:W-:Y:S01]  /*d730*/  FADD.FTZ R2, R203, R2 ;  /* 0x00000002cb027221 */ /* 0x000fe20000010000 */
[----:B------:R-:W-:Y:S01]  /*d740*/  LOP3.LUT R155, R149, R155, RZ, 0xc0, !PT ;  /* 0x0000009b959b7212 */ /* 0x000fe200078ec0ff */
[----:B------:R-:W-:Y:S01]  /*d750*/  FADD.FTZ R0, R201, R0 ;  /* 0x00000000c9007221 */ /* 0x000fe20000010000 */
[----:B------:R-:W-:Y:S01]  /*d760*/  LOP3.LUT R152, R150, R152, RZ, 0xc0, !PT ;  /* 0x0000009896987212 */ /* 0x000fe200078ec0ff */
[----:B------:R-:W-:Y:S03]  /*d770*/  LDSM.16.MT88.4 R168, [R209+0x14800] ;  /* 0x01480000d1a8783b */ /* 0x000fe60000004200 */
[----:B------:R-:W-:Y:S01]  /*d780*/  LOP3.LUT R153, R153, R151, RZ, 0xc0, !PT ;  /* 0x0000009799997212 */ /* 0x000fe200078ec0ff */
[----:B------:R-:W-:Y:S01]  /*d790*/  FADD.FTZ R2, R240, R2 ;  /* 0x00000002f0027221 */ /* 0x000fe20000010000 */
[----:B------:R-:W-:Y:S01]  /*d7a0*/  MOV R149, UR4 ;  /* 0x0000000400957c02 */ /* 0x000fe20008000f00 */
[----:B------:R-:W-:Y:S02]  /*d7b0*/  FADD.FTZ R0, R206, R0 ;  /* 0x00000000ce007221 */ /* 0x000fe40000010000 */
[----:B------:R-:W-:Y:S01]  /*d7c0*/  FADD.FTZ R2, R207, R2 ;  /* 0x00000002cf027221 */ /* 0x000fe20000010000 */
[----:B------:R-:W-:Y:S01]  /*d7d0*/  LOP3.LUT R149, R239, UR25, R149, 0x96, !PT ;  /* 0x00000019ef957c12 */ /* 0x000fe2000f8e9695 */
[C---:B------:R-:W-:Y:S05]  /*d7e0*/  HMMA.16816.F32 R4, R152.reuse, R160, R4 ;  /* 0x000000a09804723c */ /* 0x040fea0000001804 */
[----:B------:R-:W-:Y:S03]  /*d7f0*/  IMAD.WIDE.U32 R150, R149, -0x326172a9, RZ ;  /* 0xcd9e8d5795967825 */ /* 0x000fe600078e00ff */
[C---:B------:R-:W-:Y:S01]  /*d800*/  HMMA.16816.F32 R8, R152.reuse, R162, R8 ;  /* 0x000000a29808723c */ /* 0x040fe20000001808 */
[----:B------:R-:W5:Y:S03]  /*d810*/  LDSM.16.MT88.4 R160, [R212+0x12800] ;  /* 0x01280000d4a0783b */ /* 0x000f660000004200 */
[----:B------:R-:W-:Y:S01]  /*d820*/  LOP3.LUT R24, R189, UR13, R150, 0x96, !PT ;  /* 0x0000000dbd187c12 */ /* 0x000fe2000f8e9696 */
[----:B------:R-:W-:Y:S01]  /*d830*/  FADD.FTZ R0, R205, R0 ;  /* 0x00000000cd007221 */ /* 0x000fe20000010000 */
[----:B------:R1:W-:Y:S01]  /*d840*/  MUFU.EX2 R189, R27 ;  /* 0x0000001b00bd7308 */ /* 0x0003e20000000800 */
[----:B------:R-:W-:Y:S01]  /*d850*/  LOP3.LUT R149, R151, UR15, R242, 0x96, !PT ;  /* 0x0000000f97957c12 */ /* 0x000fe2000f8e96f2 */
[C---:B----4-:R-:W-:Y:S04]  /*d860*/  HMMA.16816.F32 R36, R152.reuse, R172, R36 ;  /* 0x000000ac9824723c */ /* 0x050fe80000001824 */
[----:B---3--:R-:W-:Y:S04]  /*d870*/  IMAD.WIDE.U32 R24, R24, -0x2daee0ad, RZ ;  /* 0xd2511f5318187825 */ /* 0x008fe800078e00ff */
[C---:B------:R-:W-:Y:S01]  /*d880*/  HMMA.16816.F32 R40, R152.reuse, R174, R40 ;  /* 0x000000ae9828723c */ /* 0x040fe20000001828 */
[----:B------:R-:W-:Y:S03]  /*d890*/  LDSM.16.MT88.4 R172, [R210+0x14800] ;  /* 0x01480000d2ac783b */ /* 0x000fe60000004200 */
[----:B------:R-:W-:Y:S04]  /*d8a0*/  IMAD.WIDE.U32 R150, R149, -0x2daee0ad, RZ ;  /* 0xd2511f5395967825 */ /* 0x000fe800078e00ff */
[C---:B------:R-:W-:Y:S04]  /*d8b0*/  HMMA.16816.F32 R44, R152.reuse, R176, R44 ;  /* 0x000000b0982c723c */ /* 0x040fe8000000182c */
[----:B------:R-:W-:Y:S01]  /*d8c0*/  LOP3.LUT R25, R25, UR10, R150, 0x96, !PT ;  /* 0x0000000a19197c12 */ /* 0x000fe2000f8e9696 */
[----:B------:R-:W-:Y:S01]  /*d8d0*/  FADD.FTZ R2, R196, R2 ;  /* 0x00000002c4027221 */ /* 0x000fe20000010000 */
[----:B------:R-:W-:Y:S01]  /*d8e0*/  LOP3.LUT R149, R151, UR12, R236, 0x96, !PT ;  /* 0x0000000c97957c12 */ /* 0x000fe2000f8e96ec */
[----:B------:R-:W-:Y:S01]  /*d8f0*/  FADD.FTZ R0, R194, R0 ;  /* 0x00000000c2007221 */ /* 0x000fe20000010000 */
[C---:B------:R-:W-:Y:S01]  /*d900*/  HMMA.16816.F32 R48, R152.reuse, R178, R48 ;  /* 0x000000b29830723c */ /* 0x040fe20000001830 */
[----:B------:R-:W-:Y:S03]  /*d910*/  LDSM.16.MT88.4 R176, [R212+0x14800] ;  /* 0x01480000d4b0783b */ /* 0x000fe60000004200 */
[----:B------:R-:W-:Y:S04]  /*d920*/  IMAD.WIDE.U32 R150, R149, -0x326172a9, RZ ;  /* 0xcd9e8d5795967825 */ /* 0x000fe800078e00ff */
[C---:B--2---:R-:W-:Y:S04]  /*d930*/  HMMA.16816.F32 R52, R152.reuse, R164, R52 ;  /* 0x000000a49834723c */ /* 0x044fe80000001834 */
[----:B------:R-:W-:Y:S01]  /*d940*/  LOP3.LUT R26, R151, UR11, R188, 0x96, !PT ;  /* 0x0000000b971a7c12 */ /* 0x000fe2000f8e96bc */
[----:B------:R-:W-:Y:S01]  /*d950*/  FADD.FTZ R2, R195, R2 ;  /* 0x00000002c3027221 */ /* 0x000fe20000010000 */
[----:B------:R-:W2:Y:S01]  /*d960*/  MUFU.EX2 R188, R20 ;  /* 0x0000001400bc7308 */ /* 0x000ea20000000800 */
[----:B------:R-:W-:Y:S01]  /*d970*/  FADD.FTZ R0, R193, R0 ;  /* 0x00000000c1007221 */ /* 0x000fe20000010000 */
[C---:B------:R-:W-:Y:S01]  /*d980*/  HMMA.16816.F32 R56, R152.reuse, R166, R56 ;  /* 0x000000a69838723c */ /* 0x040fe20000001838 */
[----:B------:R-:W3:Y:S03]  /*d990*/  LDSM.16.MT88.4 R164, [R211+0x12800] ;  /* 0x01280000d3a4783b */ /* 0x000ee60000004200 */
[----:B-1----:R-:W-:Y:S04]  /*d9a0*/  IMAD.WIDE.U32 R26, R26, -0x2daee0ad, RZ ;  /* 0xd2511f531a1a7825 */ /* 0x002fe800078e00ff */
[C---:B------:R-:W-:Y:S04]  /*d9b0*/  HMMA.16816.F32 R60, R152.reuse, R180, R60 ;  /* 0x000000b4983c723c */ /* 0x040fe8000000183c */
[----:B------:R-:W-:Y:S01]  /*d9c0*/  LOP3.LUT R24, R27, UR8, R24, 0x96, !PT ;  /* 0x000000081b187c12 */ /* 0x000fe2000f8e9618 */
[----:B------:R-:W-:Y:S02]  /*d9d0*/  FADD.FTZ R2, R200, R2 ;  /* 0x00000002c8027221 */ /* 0x000fe40000010000 */
[----:B------:R-:W-:Y:S01]  /*d9e0*/  FADD.FTZ R0, R198, R0 ;  /* 0x00000000c6007221 */ /* 0x000fe20000010000 */
[C---:B------:R-:W-:Y:S01]  /*d9f0*/  HMMA.16816.F32 R64, R152.reuse, R182, R64 ;  /* 0x000000b69840723c */ /* 0x040fe20000001840 */
[----:B------:R-:W1:Y:S03]  /*da00*/  LDSM.16.MT88.4 R180, [R211+0x14800] ;  /* 0x01480000d3b4783b */ /* 0x000e660000004200 */
[----:B------:R-:W-:Y:S02]  /*da10*/  FADD.FTZ R2, R199, R2 ;  /* 0x00000002c7027221 */ /* 0x000fe40000010000 */
[----:B------:R-:W-:Y:S02]  /*da20*/  FADD.FTZ R0, R197, R0 ;  /* 0x00000000c5007221 */ /* 0x000fe40000010000 */
[C---:B------:R-:W-:Y:S04]  /*da30*/  HMMA.16816.F32 R68, R152.reuse, R156, R68 ;  /* 0x0000009c9844723c */ /* 0x040fe80000001844 */
[----:B--2---:R-:W-:Y:S02]  /*da40*/  FADD.FTZ R2, R188, R2 ;  /* 0x00000002bc027221 */ /* 0x004fe40000010000 */
[----:B------:R-:W-:Y:S02]  /*da50*/  FADD.FTZ R0, R186, R0 ;  /* 0x00000000ba007221 */ /* 0x000fe40000010000 */
        /* <DEDUP_REMOVED lines=8> */
[C---:B------:R-:W-:Y:S08]  /*dae0*/  HMMA.16816.F32 R92, R152.reuse, R168, R92 ;  /* 0x000000a8985c723c */ /* 0x040ff0000000185c */
[C---:B------:R-:W-:Y:S08]  /*daf0*/  HMMA.16816.F32 R96, R152.reuse, R170, R96 ;  /* 0x000000aa9860723c */ /* 0x040ff00000001860 */
[C---:B------:R-:W-:Y:S08]  /*db00*/  HMMA.16816.F32 R100, R152.reuse, R172, R100 ;  /* 0x000000ac9864723c */ /* 0x040ff00000001864 */
[C---:B------:R-:W-:Y:S07]  /*db10*/  HMMA.16816.F32 R104, R152.reuse, R174, R104 ;  /* 0x000000ae9868723c */ /* 0x040fee0000001868 */
[----:B------:R-:W-:Y:S01]  /*db20*/  IMAD.WIDE.U32 R174, R25, -0x326172a9, RZ ;  /* 0xcd9e8d5719ae7825 */ /* 0x000fe200078e00ff */
[C---:B------:R-:W-:Y:S04]  /*db30*/  HMMA.16816.F32 R108, R152.reuse, R176, R108 ;  /* 0x000000b0986c723c */ /* 0x040fe8000000186c */
[----:B------:R-:W-:Y:S01]  /*db40*/  LOP3.LUT R25, R175, UR9, R150, 0x96, !PT ;  /* 0x00000009af197c12 */ /* 0x000fe2000f8e9696 */
[--C-:B------:R-:W-:Y:S02]  /*db50*/  FFMA.FTZ R150, R23, c[0x0][0x23c], -R185.reuse ;  /* 0x00008f0017967a23 */ /* 0x100fe400000108b9 */
[----:B------:R-:W-:Y:S01]  /*db60*/  FFMA.FTZ R185, R35, c[0x0][0x23c], -R185 ;  /* 0x00008f0023b97a23 */ /* 0x000fe200000108b9 */
[C---:B------:R-:W-:Y:S01]  /*db70*/  HMMA.16816.F32 R112, R152.reuse, R178, R112 ;  /* 0x000000b29870723c */ /* 0x040fe20000001870 */
[----:B------:R-:W-:Y:S03]  /*db80*/  MUFU.EX2 R178, R32 ;  /* 0x0000002000b27308 */ /* 0x000fe60000000800 */
[----:B------:R-:W-:Y:S04]  /*db90*/  IMAD.WIDE.U32 R172, R25, -0x2daee0ad, RZ ;  /* 0xd2511f5319ac7825 */ /* 0x000fe800078e00ff */
[C---:B-1----:R-:W-:Y:S03]  /*dba0*/  HMMA.16816.F32 R116, R152.reuse, R180, R116 ;  /* 0x000000b49874723c */ /* 0x042fe60000001874 */
[----:B------:R-:W-:Y:S01]  /*dbb0*/  MUFU.EX2 R180, R30 ;  /* 0x0000001e00b47308 */ /* 0x000fe20000000800 */
[----:B------:R-:W-:Y:S01]  /*dbc0*/  LOP3.LUT R20, R173, UR6, R26, 0x96, !PT ;  /* 0x00000006ad147c12 */ /* 0x000fe2000f8e961a */
[----:B------:R-:W-:Y:S03]  /*dbd0*/  IMAD.WIDE.U32 R176, R24, -0x326172a9, RZ ;  /* 0xcd9e8d5718b07825 */ /* 0x000fe600078e00ff */
[C---:B------:R-:W-:Y:S04]  /*dbe0*/  HMMA.16816.F32 R120, R152.reuse, R182, R120 ;  /* 0x000000b69878723c */ /* 0x040fe80000001878 */
[--C-:B------:R-:W-:Y:S01]  /*dbf0*/  FFMA.FTZ R24, R21, c[0x0][0x23c], -R184.reuse ;  /* 0x00008f0015187a23 */ /* 0x100fe200000108b8 */
[----:B------:R1:W-:Y:S01]  /*dc00*/  MUFU.EX2 R182, R28 ;  /* 0x0000001c00b67308 */ /* 0x0003e20000000800 */
[----:B------:R-:W-:Y:S02]  /*dc10*/  FFMA.FTZ R184, R33, c[0x0][0x23c], -R184 ;  /* 0x00008f0021b87a23 */ /* 0x000fe400000108b8 */
[C---:B--2---:R-:W-:Y:S04]  /*dc20*/  HMMA.16816.F32 R124, R152.reuse, R156, R124 ;  /* 0x0000009c987c723c */ /* 0x044fe8000000187c */
[----:B------:R-:W-:Y:S03]  /*dc30*/  IMAD.WIDE.U32 R20, R20, -0x326172a9, RZ ;  /* 0xcd9e8d5714147825 */ /* 0x000fe600078e00ff */
[----:B------:R-:W2:Y:S01]  /*dc40*/  MUFU.EX2 R187, R24 ;  /* 0x0000001800bb7308 */ /* 0x000ea20000000800 */
[C---:B------:R-:W-:Y:S01]  /*dc50*/  HMMA.16816.F32 R128, R152.reuse, R158, R128 ;  /* 0x0000009e9880723c */ /* 0x040fe20000001880 */
[----:B------:R-:W5:Y:S03]  /*dc60*/  LDSM.16.MT88.4 R156, [R211+0x16800] ;  /* 0x01680000d39c783b */ /* 0x000f660000004200 */
[C---:B------:R-:W-:Y:S02]  /*dc70*/  LOP3.LUT R169, R20.reuse, 0xff, RZ, 0xc0, !PT ;  /* 0x000000ff14a97812 */ /* 0x040fe400078ec0ff */
[----:B------:R-:W-:Y:S02]  /*dc80*/  LOP3.LUT R149, R21, UR16, R176, 0x96, !PT ;  /* 0x0000001015957c12 */ /* 0x000fe4000f8e96b0 */
[C---:B----4-:R-:W-:Y:S01]  /*dc90*/  HMMA.16816.F32 R132, R152.reuse, R160, R132 ;  /* 0x000000a09884723c */ /* 0x050fe20000001884 */
[----:B------:R-:W4:Y:S03]  /*dca0*/  MUFU.EX2 R183, R150 ;  /* 0x0000009600b77308 */ /* 0x000f260000000800 */
[----:B------:R-:W-:Y:S02]  /*dcb0*/  SHF.R.U32.HI R168, RZ, 0x10, R20 ;  /* 0x00000010ffa87819 */ /* 0x000fe40000011614 */
[----:B-1----:R-:W-:Y:S02]  /*dcc0*/  LOP3.LUT R28, R177, UR7, R174, 0x96, !PT ;  /* 0x00000007b11c7c12 */ /* 0x002fe4000f8e96ae */
[C---:B------:R-:W-:Y:S01]  /*dcd0*/  HMMA.16816.F32 R136, R152.reuse, R162, R136 ;  /* 0x000000a29888723c */ /* 0x040fe20000001888 */
[----:B------:R-:W-:Y:S02]  /*dce0*/  LDSM.16.MT88.4 R160, [R210+0x11000] ;  /* 0x01100000d2a0783b */ /* 0x000fe40000004200 */
[----:B------:R1:W-:Y:S01]  /*dcf0*/  MUFU.EX2 R176, R34 ;  /* 0x0000002200b07308 */ /* 0x0003e20000000800 */
[----:B------:R-:W-:Y:S02]  /*dd00*/  LOP3.LUT R21, R20, 0xffff, RZ, 0xc0, !PT ;  /* 0x0000ffff14157812 */ /* 0x000fe400078ec0ff */
[----:B------:R-:W-:Y:S01]  /*dd10*/  SHF.R.U32.HI R151, RZ, 0x18, R20 ;  /* 0x00000018ff977819 */ /* 0x000fe20000011614 */
[----:B--2---:R-:W-:Y:S01]  /*dd20*/  FADD.FTZ R2, R187, R2 ;  /* 0x00000002bb027221 */ /* 0x004fe20000010000 */
[C---:B---3--:R-:W-:Y:S01]  /*dd30*/  HMMA.16816.F32 R16, R152.reuse, R164, R16 ;  /* 0x000000a49810723c */ /* 0x048fe20000001810 */
[----:B------:R-:W2:Y:S03]  /*dd40*/  LDSM.16.MT88.4 R24, [R209+0x11000] ;  /* 0x01100000d118783b */ /* 0x000ea60000004200 */
[----:B------:R-:W-:Y:S01]  /*dd50*/  LOP3.LUT R20, R149, 0xffff, RZ, 0xc0, !PT ;  /* 0x0000ffff95147812 */ /* 0x000fe200078ec0ff */
[----:B------:R-:W3:Y:S01]  /*dd60*/  MUFU.EX2 R179, R31 ;  /* 0x0000001f00b37308 */ /* 0x000ee20000000800 */
[----:B------:R-:W-:Y:S01]  /*dd70*/  SHF.R.U32.HI R22, RZ, 0x8, R21 ;  /* 0x00000008ff167819 */ /* 0x000fe20000011615 */
[----:B------:R-:W-:Y:S01]  /*dd80*/  FADD.FTZ R2, R192, R2 ;  /* 0x00000002c0027221 */ /* 0x000fe20000010000 */
[C---:B------:R-:W-:Y:S01]  /*dd90*/  HMMA.16816.F32 R140, R152.reuse, R166, R140 ;  /* 0x000000a6988c723c */ /* 0x040fe2000000188c */
[----:B------:R-:W2:Y:S03]  /*dda0*/  LDSM.16.MT88.4 R164, [R212+0x11000] ;  /* 0x01100000d4a4783b */ /* 0x000ea60000004200 */
[----:B------:R-:W-:Y:S01]  /*ddb0*/  LOP3.LUT R21, R168, 0xff, RZ, 0xc0, !PT ;  /* 0x000000ffa8157812 */ /* 0x000fe200078ec0ff */
[----:B----4-:R-:W-:Y:S01]  /*ddc0*/  FADD.FTZ R0, R183, R0 ;  /* 0x00000000b7007221 */ /* 0x010fe20000010000 */
[----:B------:R-:W-:Y:S01]  /*ddd0*/  LOP3.LUT R23, R149, 0xff, RZ, 0xc0, !PT ;  /* 0x000000ff95177812 */ /* 0x000fe200078ec0ff */
[----:B------:R-:W-:Y:S01]  /*dde0*/  MUFU.EX2 R184, R184 ;  /* 0x000000b800b87308 */ /* 0x000fe20000000800 */
[----:B------:R-:W-:Y:S01]  /*ddf0*/  SHF.R.U32.HI R20, RZ, 0x8, R20 ;  /* 0x00000008ff147819 */ /* 0x000fe20000011614 */
[C---:B-----5:R-:W-:Y:S01]  /*de00*/  HMMA.16816.F32 R12, R152.reuse, R156, R12 ;  /* 0x0000009c980c723c */ /* 0x060fe2000000180c */
[----:B-1----:R-:W-:Y:S02]  /*de10*/  LDSM.16.MT88.4 R32, [R209+0x11800] ;  /* 0x01180000d120783b */ /* 0x002fe40000004200 */
[----:B------:R-:W-:Y:S01]  /*de20*/  PRMT R150, R21, 0x5410, R151 ;  /* 0x0000541015967816 */ /* 0x000fe20000000097 */
[----:B------:R-:W-:Y:S01]  /*de30*/  FADD.FTZ R0, R190, R0 ;  /* 0x00000000be007221 */ /* 0x000fe20000010000 */
[----:B------:R-:W-:Y:S01]  /*de40*/  PRMT R21, R23, 0x5410, R20 ;  /* 0x0000541017157816 */ /* 0x000fe20000000014 */
[----:B------:R-:W-:Y:S01]  /*de50*/  FADD.FTZ R2, R191, R2 ;  /* 0x00000002bf027221 */ /* 0x000fe20000010000 */
[--C-:B------:R-:W-:Y:S01]  /*de60*/  SHF.R.U32.HI R20, RZ, 0x10, R149.reuse ;  /* 0x00000010ff147819 */ /* 0x100fe20000011695 */
[----:B------:R-:W-:Y:S01]  /*de70*/  HMMA.16816.F32 R144, R152, R158, R144 ;  /* 0x0000009e9890723c */ /* 0x000fe20000001890 */
[----:B------:R1:W4:Y:S01]  /*de80*/  MUFU.EX2 R181, R29 ;  /* 0x0000001d00b57308 */ /* 0x0003220000000800 */
[----:B------:R-:W5:Y:S02]  /*de90*/  LDSM.16.MT88.4 R152, [R211+0x11000] ;  /* 0x01100000d398783b */ /* 0x000f640000004200 */
[----:B------:R-:W-:Y:S01]  /*dea0*/  PRMT R22, R169, 0x5410, R22 ;  /* 0x00005410a9167816 */ /* 0x000fe20000000016 */
[--C-:B------:R-:W-:Y:S01]  /*deb0*/  HSET2.LE.AND R23, R150, R245.reuse, PT ;  /* 0x000000f596177233 */ /* 0x100fe20003803000 */
[----:B------:R-:W-:Y:S01]  /*dec0*/  SHF.R.U32.HI R168, RZ, 0x18, R149 ;  /* 0x00000018ffa87819 */ /* 0x000fe20000011695 */
[--C-:B------:R-:W-:Y:S01]  /*ded0*/  HSET2.LE.AND R149, R21, R245.reuse, PT ;  /* 0x000000f515957233 */ /* 0x100fe20003803000 */
[----:B------:R-:W-:Y:S01]  /*dee0*/  LOP3.LUT R151, R20, 0xff, RZ, 0xc0, !PT ;  /* 0x000000ff14977812 */ /* 0x000fe200078ec0ff */
[--C-:B------:R-:W-:Y:S01]  /*def0*/  HSET2.LE.AND R22, R22, R245.reuse, PT ;  /* 0x000000f516167233 */ /* 0x100fe20003803000 */
[----:B------:R-:W5:Y:S01]  /*df00*/  LDSM.16.MT88.4 R156, [R209+0x13000] ;  /* 0x01300000d19c783b */ /* 0x000f620000004200 */
[----:B------:R-:W2:Y:S01]  /*df10*/  MUFU.EX2 R185, R185 ;  /* 0x000000b900b97308 */ /* 0x000ea20000000800 */
[----:B------:R-:W-:Y:S01]  /*df20*/  PRMT R151, R151, 0x5410, R168 ;  /* 0x0000541097977816 */ /* 0x000fe200000000a8 */
[C---:B------:R-:W-:Y:S01]  /*df30*/  FADD.FTZ R0, R189.reuse, R0 ;  /* 0x00000000bd007221 */ /* 0x040fe20000010000 */
[----:B------:R-:W-:Y:S01]  /*df40*/  F2FP.PACK_AB R21, R189, R190 ;  /* 0x000000bebd15723e */ /* 0x000fe200000000ff */
[----:B------:R-:W-:Y:S01]  /*df50*/  FADD.FTZ R2, R182, R2 ;  /* 0x00000002b6027221 */ /* 0x000fe20000010000 */
[----:B------:R-:W-:Y:S01]  /*df60*/  F2FP.PACK_AB R20, R191, R192 ;  /* 0x000000c0bf14723e */ /* 0x000fe200000000ff */
[----:B------:R-:W-:Y:S01]  /*df70*/  FADD.FTZ R0, R180, R0 ;  /* 0x00000000b4007221 */ /* 0x000fe20000010000 */
[----:B------:R-:W-:Y:S01]  /*df80*/  F2FP.PACK_AB R150, R187, R188 ;  /* 0x000000bcbb96723e */ /* 0x000fe200000000ff */
[----:B------:R-:W5:Y:S01]  /*df90*/  LDSM.16.MT88.4 R168, [R210+0x13000] ;  /* 0x01300000d2a8783b */ /* 0x000f620000004200 */
[----:B------:R-:W-:Y:S01]  /*dfa0*/  LOP3.LUT R23, R23, R21, RZ, 0xc0, !PT ;  /* 0x0000001517177212 */ /* 0x000fe200078ec0ff */
[--C-:B------:R-:W-:Y:S01]  /*dfb0*/  HSET2.LE.AND R21, R151, R245.reuse, PT ;  /* 0x000000f597157233 */ /* 0x100fe20003803000 */
[----:B------:R-:W-:Y:S01]  /*dfc0*/  LOP3.LUT R22, R22, R20, RZ, 0xc0, !PT ;  /* 0x0000001416167212 */ /* 0x000fe200078ec0ff */
[----:B---3--:R-:W-:Y:S01]  /*dfd0*/  FADD.FTZ R0, R179, R0 ;  /* 0x00000000b3007221 */ /* 0x008fe20000010000 */
[----:B------:R-:W-:Y:S01]  /*dfe0*/  LOP3.LUT R20, R149, R150, RZ, 0xc0, !PT ;  /* 0x0000009695147212 */ /* 0x000fe200078ec0ff */
[----:B-1----:R-:W-:Y:S01]  /*dff0*/  IMAD.WIDE.U32 R28, R28, -0x2daee0ad, RZ ;  /* 0xd2511f531c1c7825 */ /* 0x002fe200078e00ff */
[----:B------:R-:W-:Y:S03]  /*e000*/  F2FP.PACK_AB R149, R183, R186 ;  /* 0x000000bab795723e */ /* 0x000fe600000000ff */
[----:B----4-:R-:W-:Y:S01]  /*e010*/  FADD.FTZ R2, R181, R2 ;  /* 0x00000002b5027221 */ /* 0x010fe20000010000 */
[----:B------:R-:W-:Y:S01]  /*e020*/  LOP3.LUT R21, R21, R149, RZ, 0xc0, !PT ;  /* 0x0000009515157212 */ /* 0x000fe200078ec0ff */
[----:B------:R-:W-:Y:S01]  /*e030*/  FADD.FTZ R0, R176, R0 ;  /* 0x00000000b0007221 */ /* 0x000fe20000010000 */
[----:B------:R-:W-:Y:S01]  /*e040*/  LOP3.LUT R30, R29, UR17, R172, 0x96, !PT ;  /* 0x000000111d1e7c12 */ /* 0x000fe2000f8e96ac */
[----:B------:R-:W-:Y:S01]  /*e050*/  FADD.FTZ R2, R178, R2 ;  /* 0x00000002b2027221 */ /* 0x000fe20000010000 */
[----:B------:R-:W-:Y:S01]  /*e060*/  LDSM.16.MT88.4 R172, [R209+0x13800] ;  /* 0x01380000d1ac783b */ /* 0x000fe20000004200 */
[----:B------:R-:W-:Y:S01]  /*e070*/  LOP3.LUT R149, R28, 0xffff, RZ, 0xc0, !PT ;  /* 0x0000ffff1c957812 */ /* 0x000fe200078ec0ff */
[----:B--2---:R-:W-:Y:S01]  /*e080*/  FADD.FTZ R244, R185, R0 ;  /* 0x00000000b9f47221 */ /* 0x004fe20000010000 */
[C---:B------:R-:W-:Y:S05]  /*e090*/  HMMA.16816.F32 R4, R20.reuse, R24, R4 ;  /* 0x000000181404723c */ /* 0x040fea0000001804 */
[----:B------:R-:W-:Y:S01]  /*e0a0*/  SHF.R.U32.HI R149, RZ, 0x8, R149 ;  /* 0x00000008ff957819 */ /* 0x000fe20000011695 */
[----:B------:R-:W-:Y:S01]  /*e0b0*/  FADD.FTZ R241, R184, R2 ;  /* 0x00000002b8f17221 */ /* 0x000fe20000010000 */
[C---:B------:R-:W-:Y:S01]  /*e0c0*/  LOP3.LUT R31, R30.reuse, 0xffff, RZ, 0xc0, !PT ;  /* 0x0000ffff1e1f7812 */ /* 0x040fe200078ec0ff */
[C---:B------:R-:W-:Y:S01]  /*e0d0*/  HMMA.16816.F32 R8, R20.reuse, R26, R8 ;  /* 0x0000001a1408723c */ /* 0x040fe20000001808 */
[----:B------:R-:W1:Y:S03]  /*e0e0*/  LDSM.16.MT88.4 R24, [R212+0x13000] ;  /* 0x01300000d418783b */ /* 0x000e660000004200 */
[----:B------:R-:W-:Y:S02]  /*e0f0*/  LOP3.LUT R29, R30, 0xff, RZ, 0xc0, !PT ;  /* 0x000000ff1e1d7812 */ /* 0x000fe400078ec0ff */
[----:B------:R-:W-:Y:S02]  /*e100*/  SHF.R.U32.HI R31, RZ, 0x8, R31 ;  /* 0x00000008ff1f7819 */ /* 0x000fe4000001161f */
[C---:B------:R-:W-:Y:S04]  /*e110*/  HMMA.16816.F32 R36, R20.reuse, R160, R36 ;  /* 0x000000a01424723c */ /* 0x040fe80000001824 */
[----:B------:R-:W-:Y:S02]  /*e120*/  PRMT R29, R29, 0x5410, R31 ;  /* 0x000054101d1d7816 */ /* 0x000fe4000000001f */
[----:B------:R-:W-:Y:S02]  /*e130*/  SHF.R.U32.HI R31, RZ, 0x18, R30 ;  /* 0x00000018ff1f7819 */ /* 0x000fe4000001161e */
[C---:B------:R-:W-:Y:S01]  /*e140*/  HMMA.16816.F32 R40, R20.reuse, R162, R40 ;  /* 0x000000a21428723c */ /* 0x040fe20000001828 */
[----:B------:R-:W2:Y:S03]  /*e150*/  LDSM.16.MT88.4 R160, [R211+0x13000] ;  /* 0x01300000d3a0783b */ /* 0x000ea60000004200 */
[--C-:B------:R-:W-:Y:S02]  /*e160*/  SHF.R.U32.HI R150, RZ, 0x10, R28.reuse ;  /* 0x00000010ff967819 */ /* 0x100fe4000001161c */
[----:B------:R-:W-:Y:S02]  /*e170*/  SHF.R.U32.HI R151, RZ, 0x18, R28 ;  /* 0x00000018ff977819 */ /* 0x000fe4000001161c */
[C---:B------:R-:W-:Y:S04]  /*e180*/  HMMA.16816.F32 R44, R20.reuse, R164, R44 ;  /* 0x000000a4142c723c */ /* 0x040fe8000000182c */
[----:B------:R-:W-:Y:S04]  /*e190*/  LOP3.LUT R150, R150, 0xff, RZ, 0xc0, !PT ;  /* 0x000000ff96967812 */ /* 0x000fe800078ec0ff */
[C---:B------:R-:W-:Y:S01]  /*e1a0*/  HMMA.16816.F32 R48, R20.reuse, R166, R48 ;  /* 0x000000a61430723c */ /* 0x040fe20000001830 */
[----:B------:R-:W-:Y:S03]  /*e1b0*/  LDSM.16.MT88.4 R164, [R210+0x15000] ;  /* 0x01500000d2a4783b */ /* 0x000fe60000004200 */
[----:B------:R-:W-:Y:S04]  /*e1c0*/  PRMT R150, R150, 0x5410, R151 ;  /* 0x0000541096967816 */ /* 0x000fe80000000097 */
[C---:B-----5:R-:W-:Y:S08]  /*e1d0*/  HMMA.16816.F32 R52, R20.reuse, R152, R52 ;  /* 0x000000981434723c */ /* 0x060ff00000001834 */
        /* <DEDUP_REMOVED lines=13> */
[----:B------:R-:W-:Y:S07]  /*e2b0*/  LDSM.16.MT88.4 R160, [R210+0x11800] ;  /* 0x01180000d2a0783b */ /* 0x000fee0000004200 */
[C---:B---3--:R-:W-:Y:S08]  /*e2c0*/  HMMA.16816.F32 R92, R20.reuse, R152, R92 ;  /* 0x00000098145c723c */ /* 0x048ff0000000185c */
[C---:B------:R-:W-:Y:S01]  /*e2d0*/  HMMA.16816.F32 R96, R20.reuse, R154, R96 ;  /* 0x0000009a1460723c */ /* 0x040fe20000001860 */
[----:B------:R-:W2:Y:S07]  /*e2e0*/  LDSM.16.MT88.4 R152, [R210+0x17000] ;  /* 0x01700000d298783b */ /* 0x000eae0000004200 */
[C---:B------:R-:W-:Y:S08]  /*e2f0*/  HMMA.16816.F32 R100, R20.reuse, R164, R100 ;  /* 0x000000a41464723c */ /* 0x040ff00000001864 */
[C---:B------:R-:W-:Y:S01]  /*e300*/  HMMA.16816.F32 R104, R20.reuse, R166, R104 ;  /* 0x000000a61468723c */ /* 0x040fe20000001868 */
[----:B------:R-:W-:Y:S07]  /*e310*/  LDSM.16.MT88.4 R164, [R212+0x11800] ;  /* 0x01180000d4a4783b */ /* 0x000fee0000004200 */
[C---:B----4-:R-:W-:Y:S08]  /*e320*/  HMMA.16816.F32 R108, R20.reuse, R156, R108 ;  /* 0x0000009c146c723c */ /* 0x050ff0000000186c */
[C---:B------:R-:W-:Y:S01]  /*e330*/  HMMA.16816.F32 R112, R20.reuse, R158, R112 ;  /* 0x0000009e1470723c */ /* 0x040fe20000001870 */
[----:B------:R-:W3:Y:S07]  /*e340*/  LDSM.16.MT88.4 R156, [R212+0x17000] ;  /* 0x01700000d49c783b */ /* 0x000eee0000004200 */
[C---:B-----5:R-:W-:Y:S08]  /*e350*/  HMMA.16816.F32 R116, R20.reuse, R168, R116 ;  /* 0x000000a81474723c */ /* 0x060ff00000001874 */
[C---:B------:R-:W-:Y:S01]  /*e360*/  HMMA.16816.F32 R120, R20.reuse, R170, R120 ;  /* 0x000000aa1478723c */ /* 0x040fe20000001878 */
[----:B------:R-:W-:Y:S07]  /*e370*/  LDSM.16.MT88.4 R168, [R211+0x11800] ;  /* 0x01180000d3a8783b */ /* 0x000fee0000004200 */
[C---:B-1----:R-:W-:Y:S08]  /*e380*/  HMMA.16816.F32 R124, R20.reuse, R24, R124 ;  /* 0x00000018147c723c */ /* 0x042ff0000000187c */
[C---:B------:R-:W-:Y:S01]  /*e390*/  HMMA.16816.F32 R128, R20.reuse, R26, R128 ;  /* 0x0000001a1480723c */ /* 0x040fe20000001880 */
[----:B------:R-:W1:Y:S07]  /*e3a0*/  LDSM.16.MT88.4 R24, [R211+0x17000] ;  /* 0x01700000d318783b */ /* 0x000e6e0000004200 */
[C---:B--2---:R-:W-:Y:S07]  /*e3b0*/  HMMA.16816.F32 R132, R20.reuse, R152, R132 ;  /* 0x000000981484723c */ /* 0x044fee0000001884 */
[----:B------:R-:W-:Y:S01]  /*e3c0*/  LOP3.LUT R152, R28, 0xff, RZ, 0xc0, !PT ;  /* 0x000000ff1c987812 */ /* 0x000fe200078ec0ff */
[C---:B------:R-:W-:Y:S04]  /*e3d0*/  HMMA.16816.F32 R136, R20.reuse, R154, R136 ;  /* 0x0000009a1488723c */ /* 0x040fe80000001888 */
[----:B------:R-:W-:Y:S02]  /*e3e0*/  PRMT R149, R152, 0x5410, R149 ;  /* 0x0000541098957816 */ /* 0x000fe40000000095 */
[----:B------:R-:W-:Y:S02]  /*e3f0*/  SHF.R.U32.HI R28, RZ, 0x10, R30 ;  /* 0x00000010ff1c7819 */ /* 0x000fe4000001161e */
[C---:B---3--:R-:W-:Y:S04]  /*e400*/  HMMA.16816.F32 R16, R20.reuse, R156, R16 ;  /* 0x0000009c1410723c */ /* 0x048fe80000001810 */
[----:B------:R-:W-:Y:S01]  /*e410*/  LOP3.LUT R30, R28, 0xff, RZ, 0xc0, !PT ;  /* 0x000000ff1c1e7812 */ /* 0x000fe200078ec0ff */
[--C-:B------:R-:W-:Y:S01]  /*e420*/  HSET2.LE.AND R28, R29, R245.reuse, PT ;  /* 0x000000f51d1c7233 */ /* 0x100fe20003803000 */
[----:B------:R-:W-:Y:S02]  /*e430*/  F2FP.PACK_AB R29, R181, R182 ;  /* 0x000000b6b51d723e */ /* 0x000fe400000000ff */
[C---:B------:R-:W-:Y:S04]  /*e440*/  HMMA.16816.F32 R140, R20.reuse, R158, R140 ;  /* 0x0000009e148c723c */ /* 0x040fe8000000188c */
[----:B------:R-:W-:Y:S02]  /*e450*/  LOP3.LUT R28, R28, R29, RZ, 0xc0, !PT ;  /* 0x0000001d1c1c7212 */ /* 0x000fe400078ec0ff */
[----:B------:R-:W-:Y:S01]  /*e460*/  PRMT R31, R30, 0x5410, R31 ;  /* 0x000054101e1f7816 */ /* 0x000fe2000000001f */
[--C-:B------:R-:W-:Y:S01]  /*e470*/  HSET2.LE.AND R30, R149, R245.reuse, PT ;  /* 0x000000f5951e7233 */ /* 0x100fe20003803000 */
[----:B------:R-:W-:Y:S01]  /*e480*/  F2FP.PACK_AB R149, R185, R176 ;  /* 0x000000b0b995723e */ /* 0x000fe200000000ff */
[C---:B-1----:R-:W-:Y:S03]  /*e490*/  HMMA.16816.F32 R12, R20.reuse, R24, R12 ;  /* 0x00000018140c723c */ /* 0x042fe6000000180c */
[--C-:B------:R-:W-:Y:S02]  /*e4a0*/  HSET2.LE.AND R29, R31, R245.reuse, PT ;  /* 0x000000f51f1d7233 */ /* 0x100fe40003803000 */
[----:B------:R-:W-:Y:S01]  /*e4b0*/  HSET2.LE.AND R31, R150, R245, PT ;  /* 0x000000f5961f7233 */ /* 0x000fe20003803000 */
[----:B------:R-:W-:Y:S02]  /*e4c0*/  MOV R150, R3 ;  /* 0x0000000300967202 */ /* 0x000fe40000000f00 */
[----:B------:R-:W-:Y:S01]  /*e4d0*/  HMMA.16816.F32 R144, R20, R26, R144 ;  /* 0x0000001a1490723c */ /* 0x000fe20000001890 */
[----:B------:R-:W-:Y:S03]  /*e4e0*/  LDSM.16.MT88.4 R20, [R211+0x13800] ;  /* 0x01380000d314783b */ /* 0x000fe60000004200 */
[----:B------:R-:W-:Y:S02]  /*e4f0*/  F2FP.PACK_AB R24, R179, R180 ;  /* 0x000000b4b318723e */ /* 0x000fe400000000ff */
[----:B------:R-:W-:Y:S02]  /*e500*/  F2FP.PACK_AB R25, R184, R178 ;  /* 0x000000b2b819723e */ /* 0x000fe400000000ff */
[----:B------:R-:W-:Y:S04]  /*e510*/  LOP3.LUT R29, R29, R24, RZ, 0xc0, !PT ;  /* 0x000000181d1d7212 */ /* 0x000fe800078ec0ff */
[----:B------:R-:W-:Y:S02]  /*e520*/  LOP3.LUT R30, R30, R25, RZ, 0xc0, !PT ;  /* 0x000000191e1e7212 */ /* 0x000fe400078ec0ff */
[----:B------:R-:W-:Y:S01]  /*e530*/  LOP3.LUT R31, R31, R149, RZ, 0xc0, !PT ;  /* 0x000000951f1f7212 */ /* 0x000fe200078ec0ff */
[----:B------:R-:W-:Y:S01]  /*e540*/  LDSM.16.MT88.4 R24, [R209+0x15800] ;  /* 0x01580000d118783b */ /* 0x000fe20000004200 */
[----:B------:R-:W-:Y:S05]  /*e550*/  MOV R149, R148 ;  /* 0x0000009400957202 */ /* 0x000fea0000000f00 */
[C---:B------:R-:W-:Y:S02]  /*e560*/  HMMA.16816.F32 R152, R28.reuse, R32, R4 ;  /* 0x000000201c98723c */ /* 0x040fe40000001804 */
[----:B------:R-:W1:Y:S06]  /*e570*/  LDSM.16.MT88.4 R4, [R210+0x13800] ;  /* 0x01380000d204783b */ /* 0x000e6c0000004200 */
[C---:B------:R-:W-:Y:S02]  /*e580*/  HMMA.16816.F32 R156, R28.reuse, R34, R8 ;  /* 0x000000221c9c723c */ /* 0x040fe40000001808 */
[----:B------:R-:W2:Y:S06]  /*e590*/  LDSM.16.MT88.4 R8, [R212+0x13800] ;  /* 0x01380000d408783b */ /* 0x000eac0000004200 */
[C---:B------:R-:W-:Y:S02]  /*e5a0*/  HMMA.16816.F32 R36, R28.reuse, R160, R36 ;  /* 0x000000a01c24723c */ /* 0x040fe40000001824 */
[----:B------:R-:W3:Y:S06]  /*e5b0*/  LDSM.16.MT88.4 R32, [R210+0x15800] ;  /* 0x01580000d220783b */ /* 0x000eec0000004200 */
[C---:B------:R-:W-:Y:S02]  /*e5c0*/  HMMA.16816.F32 R40, R28.reuse, R162, R40 ;  /* 0x000000a21c28723c */ /* 0x040fe40000001828 */
[----:B------:R-:W4:Y:S06]  /*e5d0*/  LDSM.16.MT88.4 R160, [R212+0x15800] ;  /* 0x01580000d4a0783b */ /* 0x000f2c0000004200 */
[C---:B------:R-:W-:Y:S08]  /*e5e0*/  HMMA.16816.F32 R44, R28.reuse, R164, R44 ;  /* 0x000000a41c2c723c */ /* 0x040ff0000000182c */
[C---:B------:R-:W-:Y:S01]  /*e5f0*/  HMMA.16816.F32 R48, R28.reuse, R166, R48 ;  /* 0x000000a61c30723c */ /* 0x040fe20000001830 */
[----:B------:R-:W5:Y:S07]  /*e600*/  LDSM.16.MT88.4 R164, [R211+0x15800] ;  /* 0x01580000d3a4783b */ /* 0x000f6e0000004200 */
[C---:B------:R-:W-:Y:S08]  /*e610*/  HMMA.16816.F32 R52, R28.reuse, R168, R52 ;  /* 0x000000a81c34723c */ /* 0x040ff00000001834 */
[C---:B------:R-:W-:Y:S01]  /*e620*/  HMMA.16816.F32 R56, R28.reuse, R170, R56 ;  /* 0x000000aa1c38723c */ /* 0x040fe20000001838 */
[----:B------:R-:W3:Y:S07]  /*e630*/  LDSM.16.MT88.4 R168, [R209+0x17800] ;  /* 0x01780000d1a8783b */ /* 0x000eee0000004200 */
[C---:B------:R-:W-:Y:S08]  /*e640*/  HMMA.16816.F32 R60, R28.reuse, R172, R60 ;  /* 0x000000ac1c3c723c */ /* 0x040ff0000000183c */
        /* <DEDUP_REMOVED lines=11> */
[C---:B------:R-:W-:Y:S08]  /*e700*/  HMMA.16816.F32 R96, R28.reuse, R26, R96 ;  /* 0x0000001a1c60723c */ /* 0x040ff00000001860 */
[C---:B---3--:R-:W-:Y:S08]  /*e710*/  HMMA.16816.F32 R100, R28.reuse, R32, R100 ;  /* 0x000000201c64723c */ /* 0x048ff00000001864 */
[C---:B------:R-:W-:Y:S08]  /*e720*/  HMMA.16816.F32 R104, R28.reuse, R34, R104 ;  /* 0x000000221c68723c */ /* 0x040ff00000001868 */
        /* <DEDUP_REMOVED lines=10> */
[C---:B------:R-:W-:Y:S08]  /*e7d0*/  HMMA.16816.F32 R164, R28.reuse, R20, R12 ;  /* 0x000000141ca4723c */ /* 0x040ff0000000180c */
[----:B------:R-:W-:Y:S01]  /*e7e0*/  HMMA.16816.F32 R144, R28, R22, R144 ;  /* 0x000000161c90723c */ /* 0x000fe20000001890 */
[----:B------:R-:W-:-:S07]  /*e7f0*/  @P0 BRA `(.L_x_351) ;  /* 0xffffc8d000000947 */ /* 0x000fce000383ffff */
.L_x_350:
[----:B------:R-:W2:Y:S01]  /*e800*/  LDL.LU R175, [R1+0x50] ;  /* 0x0000500001af7983 */ /* 0x000ea20000300800 */
[----:B------:R-:W1:Y:S01]  /*e810*/  S2UR UR6, SR_CTAID.Y ;  /* 0x00000000000679c3 */ /* 0x000e620000002600 */
[----:B------:R-:W-:Y:S01]  /*e820*/  UISETP.NE.AND UP0, UPT, UR19, -0x1, UPT ;  /* 0xffffffff1300788c */ /* 0x000fe2000bf05270 */
[----:B------:R-:W-:Y:S01]  /*e830*/  BSSY B0, `(.L_x_354) ;  /* 0x000018f000007945 */ /* 0x000fe20003800000 */
[----:B------:R-:W3:Y:S01]  /*e840*/  SHFL.BFLY PT, R2, R241, 0x2, 0x1f ;  /* 0x0c401f00f1027f89 */ /* 0x000ee200000e0000 */
[----:B------:R-:W-:-:S02]  /*e850*/  ULDC.64 UR4, c[0x0][0x1e8] ;  /* 0x00007a0000047ab9 */ /* 0x000fc40000000a00 */
[----:B------:R-:W-:Y:S01]  /*e860*/  ULDC.U8 UR9, c[0x0][0x328] ;  /* 0x0000ca0000097ab9 */ /* 0x000fe20000000000 */
[----:B------:R-:W4:Y:S01]  /*e870*/  SHFL.BFLY PT, R0, R244, 0x2, 0x1f ;  /* 0x0c401f00f4007f89 */ /* 0x000f2200000e0000 */
[----:B------:R-:W-:Y:S01]  /*e880*/  UISETP.NE.AND UP3, UPT, UR9, URZ, UPT ;  /* 0x0000003f0900728c */ /* 0x000fe2000bf65270 */
[----:B------:R-:W5:Y:S01]  /*e890*/  S2UR UR10, SR_CTAID.Z ;  /* 0x00000000000a79c3 */ /* 0x000f620000002700 */
[----:B------:R-:W-:Y:S01]  /*e8a0*/  ULDC UR8, c[0x0][0x214] ;  /* 0x0000850000087ab9 */ /* 0x000fe20000000800 */
[----:B------:R-:W5:Y:S01]  /*e8b0*/  S2R R173, SR_TID.X ;  /* 0x0000000000ad7919 */ /* 0x000f620000002100 */
[----:B------:R-:W-:-:S04]  /*e8c0*/  @UP0 UIMAD.WIDE.U32 UR12, UR19, UR4, URZ ;  /* 0x00000004130c02a5 */ /* 0x000fc8000f8e003f */
[----:B------:R-:W-:-:S03]  /*e8d0*/  @UP0 UIMAD UR7, UR19, UR5, UR13 ;  /* 0x00000005130702a4 */ /* 0x000fc6000f8e020d */
[----:B------:R-:W-:Y:S02]  /*e8e0*/  ULDC.64 UR4, c[0x0][0x1e0] ;  /* 0x0000780000047ab9 */ /* 0x000fe40000000a00 */
[----:B-1----:R-:W-:Y:S02]  /*e8f0*/  @!UP0 USHF.R.S32.HI UR11, URZ, 0x1f, UR6 ;  /* 0x0000001f3f0b8899 */ /* 0x002fe40008011406 */
[----:B------:R-:W-:Y:S01]  /*e900*/  @!UP0 UIMAD.WIDE.U32 UR24, UR6, UR4, URZ ;  /* 0x00000004061882a5 */ /* 0x000fe2000f8e003f */
[----:B---3--:R-:W-:Y:S01]  /*e910*/  FADD.FTZ R2, R2, R241 ;  /* 0x000000f102027221 */ /* 0x008fe20000010000 */
[----:B------:R-:W-:Y:S01]  /*e920*/  @!UP0 UIMAD UR11, UR11, UR4, URZ ;  /* 0x000000040b0b82a4 */ /* 0x000fe2000f8e023f */
[----:B----4-:R-:W-:-:S03]  /*e930*/  FADD.FTZ R0, R0, R244 ;  /* 0x000000f400007221 */ /* 0x010fc60000010000 */
[----:B------:R-:W1:Y:S01]  /*e940*/  SHFL.BFLY PT, R5, R2, 0x1, 0x1f ;  /* 0x0c201f0002057f89 */ /* 0x000e6200000e0000 */
[----:B------:R-:W-:Y:S01]  /*e950*/  ULDC.U8 UR4, c[0x0][0x329] ;  /* 0x0000ca4000047ab9 */ /* 0x000fe20000000000 */
[----:B-----5:R-:W-:Y:S02]  /*e960*/  SHF.R.S32.HI R174, RZ, 0x1f, R173 ;  /* 0x0000001fffae7819 */ /* 0x020fe400000114ad */
[----:B------:R-:W3:Y:S01]  /*e970*/  SHFL.BFLY PT, R4, R0, 0x1, 0x1f ;  /* 0x0c201f0000047f89 */ /* 0x000ee200000e0000 */
[----:B------:R-:W-:Y:S01]  /*e980*/  UISETP.NE.AND UP2, UPT, UR4, URZ, UPT ;  /* 0x0000003f0400728c */ /* 0x000fe2000bf45270 */
[----:B------:R-:W-:Y:S01]  /*e990*/  LEA.HI R172, R174, R173, RZ, 0x2 ;  /* 0x000000adaeac7211 */ /* 0x000fe200078f10ff */
[----:B------:R-:W-:Y:S02]  /*e9a0*/  UISETP.EQ.AND UP3, UPT, UR4, URZ, UP3 ;  /* 0x0000003f0400728c */ /* 0x000fe40009f62270 */
[----:B------:R-:W-:Y:S01]  /*e9b0*/  @!UP0 UIMAD UR11, UR6, UR5, UR11 ;  /* 0x00000005060b82a4 */ /* 0x000fe2000f8e020b */
[----:B------:R-:W-:Y:S01]  /*e9c0*/  SHF.R.S32.HI R17, RZ, 0x2, R172 ;  /* 0x00000002ff117819 */ /* 0x000fe200000114ac */
[----:B------:R-:W-:-:S02]  /*e9d0*/  ULDC UR4, c[0x0][0x1c0] ;  /* 0x0000700000047ab9 */ /* 0x000fc40000000800 */
[----:B------:R-:W-:-:S03]  /*e9e0*/  ULDC UR5, c[0x0][0x234] ;  /* 0x00008d0000057ab9 */ /* 0x000fc60000000800 */
[----:B------:R-:W-:Y:S01]  /*e9f0*/  @!UP2 UISETP.NE.AND UP1, UPT, UR9, URZ, UPT ;  /* 0x0000003f0900a28c */ /* 0x000fe2000bf25270 */
[----:B------:R-:W4:Y:S01]  /*ea00*/  S2UR UR9, SR_CTAID.X ;  /* 0x00000000000979c3 */ /* 0x000f220000002500 */
[----:B------:R-:W-:Y:S02]  /*ea10*/  @UP2 ULDC UR14, c[0x0][0x210] ;  /* 0x00008400000e2ab9 */ /* 0x000fe40000000800 */
[----:B------:R-:W-:Y:S02]  /*ea20*/  @UP2 UIMAD UR14, UR14, UR8, URZ ;  /* 0x000000080e0e22a4 */ /* 0x000fe4000f8e023f */
[----:B------:R-:W-:Y:S01]  /*ea30*/  @!UP2 USEL UR14, UR8, UR5, !UP1 ;  /* 0x00000005080ea287 */ /* 0x000fe2000c800000 */
[----:B-1----:R-:W-:Y:S01]  /*ea40*/  FADD.FTZ R149, R2, R5 ;  /* 0x0000000502957221 */ /* 0x002fe20000010000 */
[----:B------:R-:W-:Y:S01]  /*ea50*/  MOV R2, 0x3f800000 ;  /* 0x3f80000000027802 */ /* 0x000fe20000000f00 */
[----:B------:R-:W-:Y:S01]  /*ea60*/  @UP2 UMOV UR13, 0x1 ;  /* 0x00000001000d2882 */ /* 0x000fe20000000000 */
[----:B---3--:R-:W-:-:S02]  /*ea70*/  FADD.FTZ R150, R0, R4 ;  /* 0x0000000400967221 */ /* 0x008fc40000010000 */
[----:B------:R-:W-:Y:S01]  /*ea80*/  FSETP.NE.FTZ.AND P4, PT, R149, RZ, PT ;  /* 0x000000ff9500720b */ /* 0x000fe20003f95000 */
[----:B------:R-:W-:Y:S01]  /*ea90*/  @!UP2 UIMAD UR13, UR14, UR4, URZ ;  /* 0x000000040e0da2a4 */ /* 0x000fe2000f8e023f */
[----:B------:R-:W-:Y:S01]  /*eaa0*/  MOV R0, 0x3f800000 ;  /* 0x3f80000000007802 */ /* 0x000fe20000000f00 */
[----:B------:R-:W-:Y:S01]  /*eab0*/  @UP3 UIMAD UR16, UR6, UR8, URZ ;  /* 0x00000008061032a4 */ /* 0x000fe2000f8e023f */
[----:B------:R-:W-:Y:S01]  /*eac0*/  FSETP.NE.FTZ.AND P3, PT, R150, RZ, PT ;  /* 0x000000ff9600720b */ /* 0x000fe20003f75000 */
[----:B------:R-:W-:Y:S01]  /*ead0*/  @UP2 ULDC UR15, c[0x0][0x210] ;  /* 0x00008400000f2ab9 */ /* 0x000fe20000000800 */
[----:B------:R-:W-:Y:S01]  /*eae0*/  SHF.R.S32.HI R4, RZ, 0x1f, R172 ;  /* 0x0000001fff047819 */ /* 0x000fe200000114ac */
[----:B------:R-:W-:Y:S02]  /*eaf0*/  UIMAD UR5, UR6, UR13, URZ ;  /* 0x0000000d060572a4 */ /* 0x000fe4000f8e023f */
[----:B------:R-:W-:Y:S01]  /*eb00*/  @!UP2 UMOV UR15, 0x1 ;  /* 0x00000001000fa882 */ /* 0x000fe20000000000 */
[----:B------:R-:W-:Y:S01]  /*eb10*/  LEA.HI R4, R4, R17, RZ, 0x3 ;  /* 0x0000001104047211 */ /* 0x000fe200078f18ff */
[----:B------:R-:W-:-:S02]  /*eb20*/  @UP3 USEL UR16, UR16, UR19, !UP0 ;  /* 0x0000001310103287 */ /* 0x000fc4000c000000 */
[----:B------:R-:W1:Y:S01]  /*eb30*/  @P4 MUFU.RCP R2, R149 ;  /* 0x0000009500024308 */ /* 0x000e620000001000 */
[----:B------:R-:W-:Y:S01]  /*eb40*/  LOP3.LUT R4, R4, 0xfffffff8, RZ, 0xc0, !PT ;  /* 0xfffffff804047812 */ /* 0x000fe200078ec0ff */
[----:B----4-:R-:W-:Y:S02]  /*eb50*/  UIMAD UR4, UR9, UR15, URZ ;  /* 0x0000000f090472a4 */ /* 0x010fe4000f8e023f */
[----:B------:R-:W-:Y:S01]  /*eb60*/  USEL UR5, UR5, URZ, !UP3 ;  /* 0x0000003f05057287 */ /* 0x000fe2000d800000 */
[----:B------:R-:W-:Y:S01]  /*eb70*/  IADD3 R17, R17, -R4, RZ ;  /* 0x8000000411117210 */ /* 0x000fe20007ffe0ff */
[----:B------:R-:W-:Y:S02]  /*eb80*/  USHF.L.U32 UR4, UR4, 0x6, URZ ;  /* 0x0000000604047899 */ /* 0x000fe4000800063f */
[----:B------:R-:W3:Y:S01]  /*eb90*/  @P3 MUFU.RCP R0, R150 ;  /* 0x0000009600003308 */ /* 0x000ee20000001000 */
[----:B------:R-:W-:Y:S01]  /*eba0*/  R2P PR, R17, 0x6 ;  /* 0x0000000611007804 */ /* 0x000fe20000000000 */
[----:B------:R-:W-:-:S02]  /*ebb0*/  UIMAD UR14, UR10, UR14, UR5 ;  /* 0x0000000e0a0e72a4 */ /* 0x000fc4000f8e0205 */
[----:B------:R-:W-:Y:S02]  /*ebc0*/  @!UP3 UMOV UR26, URZ ;  /* 0x0000003f001abc82 */ /* 0x000fe40008000000 */
[----:B------:R-:W-:Y:S01]  /*ebd0*/  @UP3 UMOV UR26, UR16 ;  /* 0x00000010001a3c82 */ /* 0x000fe20008000000 */
[----:B-1----:R-:W-:Y:S01]  /*ebe0*/  FMUL.FTZ R2, R2, c[0x0][0x2dc] ;  /* 0x0000b70002027a20 */ /* 0x002fe20000410000 */
[----:B------:R-:W-:Y:S02]  /*ebf0*/  @!UP3 UMOV UR27, URZ ;  /* 0x0000003f001bbc82 */ /* 0x000fe40008000000 */
[----:B------:R-:W-:Y:S01]  /*ec00*/  USHF.R.S32.HI UR5, URZ, 0x1f, UR4 ;  /* 0x0000001f3f057899 */ /* 0x000fe20008011404 */
[C---:B------:R-:W-:Y:S01]  /*ec10*/  FMUL.FTZ R171, R2.reuse, R152 ;  /* 0x0000009802ab7220 */ /* 0x040fe20000410000 */
[----:B------:R-:W-:Y:S01]  /*ec20*/  @UP3 USHF.R.S32.HI UR27, URZ, 0x1f, UR16 ;  /* 0x0000001f3f1b3899 */ /* 0x000fe20008011410 */
[----:B------:R-:W-:Y:S01]  /*ec30*/  FMUL.FTZ R5, R2, R153 ;  /* 0x0000009902057220 */ /* 0x000fe20000410000 */
[----:B------:R-:W-:Y:S01]  /*ec40*/  USHF.R.S32.HI UR6, URZ, 0x1f, UR14 ;  /* 0x0000001f3f067899 */ /* 0x000fe2000801140e */
[----:B---3--:R-:W-:Y:S01]  /*ec50*/  FMUL.FTZ R0, R0, c[0x0][0x2dc] ;  /* 0x0000b70000007a20 */ /* 0x008fe20000410000 */
[----:B------:R-:W-:Y:S01]  /*ec60*/  UIADD3 UR4, UP2, UP1, UR4, UR26, UR14 ;  /* 0x0000001a04047290 */ /* 0x000fe2000f95e00e */
[C---:B------:R-:W-:Y:S01]  /*ec70*/  FMUL.FTZ R170, R2.reuse, R156 ;  /* 0x0000009c02aa7220 */ /* 0x040fe20000410000 */
[----:B------:R-:W-:Y:S01]  /*ec80*/  F2FP.PACK_AB R5, R5, R171 ;  /* 0x000000ab0505723e */ /* 0x000fe200000000ff */
[C---:B------:R-:W-:Y:S01]  /*ec90*/  FMUL.FTZ R7, R2.reuse, R157 ;  /* 0x0000009d02077220 */ /* 0x040fe20000410000 */
[----:B------:R-:W-:Y:S01]  /*eca0*/  @!UP0 UIADD3 UR7, UR25, UR11, URZ ;  /* 0x0000000b19078290 */ /* 0x000fe2000fffe03f */
[C---:B------:R-:W-:Y:S01]  /*ecb0*/  FMUL.FTZ R169, R2.reuse, R36 ;  /* 0x0000002402a97220 */ /* 0x040fe20000410000 */
[----:B------:R-:W-:Y:S01]  /*ecc0*/  UIADD3.X UR5, UR5, UR27, UR6, UP2, UP1 ;  /* 0x0000001b05057290 */ /* 0x000fe200097e2406 */
[C---:B------:R-:W-:Y:S01]  /*ecd0*/  FMUL.FTZ R168, R2.reuse, R40 ;  /* 0x0000002802a87220 */ /* 0x040fe20000410000 */
[----:B------:R-:W-:Y:S01]  /*ece0*/  F2FP.PACK_AB R7, R7, R170 ;  /* 0x000000aa0707723e */ /* 0x000fe200000000ff */
[C---:B------:R-:W-:Y:S01]  /*ecf0*/  FMUL.FTZ R157, R2.reuse, R44 ;  /* 0x0000002c029d7220 */ /* 0x040fe20000410000 */
[----:B------:R-:W-:Y:S01]  /*ed00*/  @!UP0 UMOV UR12, UR24 ;  /* 0x00000018000c8c82 */ /* 0x000fe20008000000 */
[----:B------:R-:W-:-:S02]  /*ed10*/  FMUL.FTZ R156, R2, R48 ;  /* 0x00000030029c7220 */ /* 0x000fc40000410000 */
[C---:B------:R-:W-:Y:S02]  /*ed20*/  FMUL.FTZ R153, R2.reuse, R52 ;  /* 0x0000003402997220 */ /* 0x040fe40000410000 */
[C---:B------:R-:W-:Y:S02]  /*ed30*/  FMUL.FTZ R152, R2.reuse, R56 ;  /* 0x0000003802987220 */ /* 0x040fe40000410000 */
[C---:B------:R-:W-:Y:S02]  /*ed40*/  FMUL.FTZ R151, R2.reuse, R60 ;  /* 0x0000003c02977220 */ /* 0x040fe40000410000 */
[C---:B------:R-:W-:Y:S02]  /*ed50*/  FMUL.FTZ R8, R2.reuse, R37 ;  /* 0x0000002502087220 */ /* 0x040fe40000410000 */
[C---:B------:R-:W-:Y:S02]  /*ed60*/  FMUL.FTZ R12, R2.reuse, R41 ;  /* 0x00000029020c7220 */ /* 0x040fe40000410000 */
[----:B------:R-:W-:Y:S01]  /*ed70*/  FMUL.FTZ R15, R2, R45 ;  /* 0x0000002d020f7220 */ /* 0x000fe20000410000 */
[----:B------:R-:W-:Y:S01]  /*ed80*/  F2FP.PACK_AB R8, R8, R169 ;  /* 0x000000a90808723e */ /* 0x000fe200000000ff */
[----:B------:R-:W-:Y:S01]  /*ed90*/  FMUL.FTZ R24, R2, R49 ;  /* 0x0000003102187220 */ /* 0x000fe20000410000 */
[----:B------:R-:W-:Y:S01]  /*eda0*/  F2FP.PACK_AB R12, R12, R168 ;  /* 0x000000a80c0c723e */ /* 0x000fe200000000ff */
[C---:B------:R-:W-:Y:S01]  /*edb0*/  FMUL.FTZ R22, R2.reuse, R53 ;  /* 0x0000003502167220 */ /* 0x040fe20000410000 */
[----:B------:R-:W-:Y:S01]  /*edc0*/  F2FP.PACK_AB R15, R15, R157 ;  /* 0x0000009d0f0f723e */ /* 0x000fe200000000ff */
[----:B------:R-:W-:-:S02]  /*edd0*/  FMUL.FTZ R20, R2, R57 ;  /* 0x0000003902147220 */ /* 0x000fc40000410000 */
[C---:B------:R-:W-:Y:S02]  /*ede0*/  FMUL.FTZ R18, R2.reuse, R61 ;  /* 0x0000003d02127220 */ /* 0x040fe40000410000 */
[C---:B------:R-:W-:Y:S02]  /*edf0*/  FMUL.FTZ R28, R2.reuse, R64 ;  /* 0x00000040021c7220 */ /* 0x040fe40000410000 */
[----:B------:R-:W-:Y:S01]  /*ee00*/  FMUL.FTZ R14, R2, R65 ;  /* 0x00000041020e7220 */ /* 0x000fe20000410000 */
[----:B------:R-:W-:Y:S01]  /*ee10*/  F2FP.PACK_AB R64, R18, R151 ;  /* 0x000000971240723e */ /* 0x000fe200000000ff */
[----:B------:R-:W-:Y:S01]  /*ee20*/  FMUL.FTZ R26, R2, R68 ;  /* 0x00000044021a7220 */ /* 0x000fe20000410000 */
[----:B------:R-:W-:Y:S01]  /*ee30*/  F2FP.PACK_AB R68, R22, R153 ;  /* 0x000000991644723e */ /* 0x000fe200000000ff */
[C---:B------:R-:W-:Y:S02]  /*ee40*/  FMUL.FTZ R60, R2.reuse, R69 ;  /* 0x00000045023c7220 */ /* 0x040fe40000410000 */
[----:B------:R-:W-:-:S02]  /*ee50*/  FMUL.FTZ R72, R2, R72 ;  /* 0x0000004802487220 */ /* 0x000fc40000410000 */
[----:B------:R-:W-:Y:S01]  /*ee60*/  FMUL.FTZ R73, R2, R73 ;  /* 0x0000004902497220 */ /* 0x000fe20000410000 */
[----:B------:R-:W-:Y:S01]  /*ee70*/  F2FP.PACK_AB R60, R60, R26 ;  /* 0x0000001a3c3c723e */ /* 0x000fe200000000ff */
[C---:B------:R-:W-:Y:S02]  /*ee80*/  FMUL.FTZ R76, R2.reuse, R76 ;  /* 0x0000004c024c7220 */ /* 0x040fe40000410000 */
[C---:B------:R-:W-:Y:S02]  /*ee90*/  FMUL.FTZ R56, R2.reuse, R77 ;  /* 0x0000004d02387220 */ /* 0x040fe40000410000 */
[C---:B------:R-:W-:Y:S02]  /*eea0*/  FMUL.FTZ R80, R2.reuse, R80 ;  /* 0x0000005002507220 */ /* 0x040fe40000410000 */
[----:B------:R-:W-:Y:S01]  /*eeb0*/  FMUL.FTZ R81, R2, R81 ;  /* 0x0000005102517220 */ /* 0x000fe20000410000 */
[----:B------:R-:W-:Y:S01]  /*eec0*/  F2FP.PACK_AB R56, R56, R76 ;  /* 0x0000004c3838723e */ /* 0x000fe200000000ff */
[----:B------:R-:W-:-:S02]  /*eed0*/  FMUL.FTZ R84, R2, R84 ;  /* 0x0000005402547220 */ /* 0x000fc40000410000 */
[C---:B------:R-:W-:Y:S02]  /*eee0*/  FMUL.FTZ R52, R2.reuse, R85 ;  /* 0x0000005502347220 */ /* 0x040fe40000410000 */
[C---:B------:R-:W-:Y:S02]  /*eef0*/  FMUL.FTZ R88, R2.reuse, R88 ;  /* 0x0000005802587220 */ /* 0x040fe40000410000 */
[----:B------:R-:W-:Y:S01]  /*ef00*/  FMUL.FTZ R89, R2, R89 ;  /* 0x0000005902597220 */ /* 0x000fe20000410000 */
[----:B------:R-:W-:Y:S01]  /*ef10*/  F2FP.PACK_AB R52, R52, R84 ;  /* 0x000000543434723e */ /* 0x000fe200000000ff */
[C---:B------:R-:W-:Y:S02]  /*ef20*/  FMUL.FTZ R92, R2.reuse, R92 ;  /* 0x0000005c025c7220 */ /* 0x040fe40000410000 */
        /* <DEDUP_REMOVED lines=29> */
[C---:B------:R-:W-:Y:S02]  /*f100*/  FMUL.FTZ R137, R2.reuse, R137 ;  /* 0x0000008902897220 */ /* 0x040fe40000410000 */
[C---:B------:R-:W-:Y:S02]  /*f110*/  FMUL.FTZ R160, R2.reuse, R160 ;  /* 0x000000a002a07220 */ /* 0x040fe40000410000 */
[C---:B------:R-:W-:Y:S01]  /*f120*/  FMUL.FTZ R161, R2.reuse, R161 ;  /* 0x000000a102a17220 */ /* 0x040fe20000410000 */
[----:B------:R-:W-:Y:S01]  /*f130*/  F2FP.PACK_AB R26, R137, R136 ;  /* 0x00000088891a723e */ /* 0x000fe200000000ff */
[----:B------:R-:W-:-:S02]  /*f140*/  FMUL.FTZ R140, R2, R140 ;  /* 0x0000008c028c7220 */ /* 0x000fc40000410000 */
[C---:B------:R-:W-:Y:S02]  /*f150*/  FMUL.FTZ R141, R2.reuse, R141 ;  /* 0x0000008d028d7220 */ /* 0x040fe40000410000 */
[C---:B------:R-:W-:Y:S02]  /*f160*/  FMUL.FTZ R164, R2.reuse, R164 ;  /* 0x000000a402a47220 */ /* 0x040fe40000410000 */
[C---:B------:R-:W-:Y:S01]  /*f170*/  FMUL.FTZ R165, R2.reuse, R165 ;  /* 0x000000a502a57220 */ /* 0x040fe20000410000 */
[----:B------:R-:W-:Y:S01]  /*f180*/  F2FP.PACK_AB R22, R141, R140 ;  /* 0x0000008c8d16723e */ /* 0x000fe200000000ff */
[C---:B------:R-:W-:Y:S02]  /*f190*/  FMUL.FTZ R144, R2.reuse, R144 ;  /* 0x0000009002907220 */ /* 0x040fe40000410000 */
[----:B------:R-:W-:Y:S02]  /*f1a0*/  FMUL.FTZ R145, R2, R145 ;  /* 0x0000009102917220 */ /* 0x000fe40000410000 */
[----:B------:R-:W-:-:S02]  /*f1b0*/  FMUL.FTZ R54, R0, R54 ;  /* 0x0000003600367220 */ /* 0x000fc40000410000 */
[C---:B------:R-:W-:Y:S01]  /*f1c0*/  FMUL.FTZ R2, R0.reuse, R55 ;  /* 0x0000003700027220 */ /* 0x040fe20000410000 */
[----:B------:R-:W-:Y:S01]  /*f1d0*/  F2FP.PACK_AB R18, R145, R144 ;  /* 0x000000909112723e */ /* 0x000fe200000000ff */
[C---:B------:R-:W-:Y:S02]  /*f1e0*/  FMUL.FTZ R65, R0.reuse, R59 ;  /* 0x0000003b00417220 */ /* 0x040fe40000410000 */
[C---:B------:R-:W-:Y:S02]  /*f1f0*/  FMUL.FTZ R62, R0.reuse, R62 ;  /* 0x0000003e003e7220 */ /* 0x040fe40000410000 */
[C---:B------:R-:W-:Y:S02]  /*f200*/  FMUL.FTZ R63, R0.reuse, R63 ;  /* 0x0000003f003f7220 */ /* 0x040fe40000410000 */
[----:B------:R-:W-:Y:S01]  /*f210*/  FMUL.FTZ R61, R0, R67 ;  /* 0x00000043003d7220 */ /* 0x000fe20000410000 */
[----:B------:R-:W-:Y:S01]  /*f220*/  F2FP.PACK_AB R67, R2, R54 ;  /* 0x000000360243723e */ /* 0x000fe200000000ff */
[C---:B------:R-:W-:Y:S01]  /*f230*/  FMUL.FTZ R13, R0.reuse, R39 ;  /* 0x00000027000d7220 */ /* 0x040fe20000410000 */
[----:B------:R-:W-:Y:S01]  /*f240*/  F2FP.PACK_AB R54, R81, R80 ;  /* 0x000000505136723e */ /* 0x000fe200000000ff */
[----:B------:R-:W-:Y:S01]  /*f250*/  FMUL.FTZ R11, R0, R43 ;  /* 0x0000002b000b7220 */ /* 0x000fe20000410000 */
[----:B------:R-:W-:Y:S01]  /*f260*/  LEA.HI R80, R174, R173, RZ, 0x5 ;  /* 0x000000adae507211 */ /* 0x000fe200078f28ff */
[C---:B------:R-:W-:Y:S01]  /*f270*/  FMUL.FTZ R16, R0.reuse, R47 ;  /* 0x0000002f00107220 */ /* 0x040fe20000410000 */
[----:B------:R-:W-:Y:S01]  /*f280*/  SHF.L.U32 R2, R17, 0x6, RZ ;  /* 0x0000000611027819 */ /* 0x000fe200000006ff */
[C---:B------:R-:W-:Y:S01]  /*f290*/  FMUL.FTZ R69, R0.reuse, R51 ;  /* 0x0000003300457220 */ /* 0x040fe20000410000 */
[----:B------:R-:W-:Y:S01]  /*f2a0*/  F2FP.PACK_AB R63, R63, R62 ;  /* 0x0000003e3f3f723e */ /* 0x000fe200000000ff */
[----:B------:R-:W-:Y:S01]  /*f2b0*/  FMUL.FTZ R6, R0, R70 ;  /* 0x0000004600067220 */ /* 0x000fe20000410000 */
[----:B------:R-:W-:Y:S01]  /*f2c0*/  F2FP.PACK_AB R62, R14, R28 ;  /* 0x0000001c0e3e723e */ /* 0x000fe200000000ff */
[C---:B------:R-:W-:Y:S01]  /*f2d0*/  FMUL.FTZ R59, R0.reuse, R71 ;  /* 0x00000047003b7220 */ /* 0x040fe20000410000 */
[----:B------:R-:W-:Y:S01]  /*f2e0*/  SHF.R.S32.HI R14, RZ, 0x5, R80 ;  /* 0x00000005ff0e7819 */ /* 0x000fe20000011450 */
[----:B------:R-:W-:Y:S01]  /*f2f0*/  FMUL.FTZ R154, R0, R154 ;  /* 0x0000009a009a7220 */ /* 0x000fe20000410000 */
[----:B------:R-:W-:Y:S01]  /*f300*/  LOP3.LUT R2, R2, 0x1c0, RZ, 0xc0, !PT ;  /* 0x000001c002027812 */ /* 0x000fe200078ec0ff */
[C---:B------:R-:W-:Y:S01]  /*f310*/  FMUL.FTZ R4, R0.reuse, R155 ;  /* 0x0000009b00047220 */ /* 0x040fe20000410000 */
[----:B------:R-:W-:Y:S01]  /*f320*/  F2FP.PACK_AB R59, R59, R6 ;  /* 0x000000063b3b723e */ /* 0x000fe200000000ff */
[C---:B------:R-:W-:Y:S01]  /*f330*/  FMUL.FTZ R158, R0.reuse, R158 ;  /* 0x0000009e009e7220 */ /* 0x040fe20000410000 */
[----:B------:R-:W-:Y:S01]  /*f340*/  LOP3.LUT R6, R17, 0x1, RZ, 0xc0, !PT ;  /* 0x0000000111067812 */ /* 0x000fe200078ec0ff */
[----:B------:R-:W-:Y:S01]  /*f350*/  FMUL.FTZ R9, R0, R159 ;  /* 0x0000009f00097220 */ /* 0x000fe20000410000 */
[----:B------:R-:W-:Y:S01]  /*f360*/  LEA.HI R2, R2, R2, RZ, 0x1d ;  /* 0x0000000202027211 */ /* 0x000fe200078fe8ff */
[----:B------:R-:W-:Y:S01]  /*f370*/  FMUL.FTZ R38, R0, R38 ;  /* 0x0000002600267220 */ /* 0x000fe20000410000 */
[----:B------:R-:W-:Y:S01]  /*f380*/  ISETP.NE.U32.AND P0, PT, R6, 0x1, PT ;  /* 0x000000010600780c */ /* 0x000fe20003f05070 */
[C---:B------:R-:W-:Y:S01]  /*f390*/  FMUL.FTZ R42, R0.reuse, R42 ;  /* 0x0000002a002a7220 */ /* 0x040fe20000410000 */
[----:B------:R-:W-:Y:S01]  /*f3a0*/  MOV R6, 0x20 ;  /* 0x0000002000067802 */ /* 0x000fe20000000f00 */
        /* <DEDUP_REMOVED lines=8> */
[C---:B------:R-:W-:Y:S01]  /*f430*/  FMUL.FTZ R74, R0.reuse, R74 ;  /* 0x0000004a004a7220 */ /* 0x040fe20000410000 */
[----:B------:R-:W-:Y:S01]  /*f440*/  F2FP.PACK_AB R11, R11, R42 ;  /* 0x0000002a0b0b723e */ /* 0x000fe200000000ff */
[C---:B------:R-:W-:Y:S01]  /*f450*/  FMUL.FTZ R57, R0.reuse, R75 ;  /* 0x0000004b00397220 */ /* 0x040fe20000410000 */
[----:B------:R-:W-:Y:S01]  /*f460*/  F2FP.PACK_AB R61, R61, R10 ;  /* 0x0000000a3d3d723e */ /* 0x000fe200000000ff */
[C---:B------:R-:W-:Y:S01]  /*f470*/  FMUL.FTZ R78, R0.reuse, R78 ;  /* 0x0000004e004e7220 */ /* 0x040fe20000410000 */
[----:B------:R-:W-:Y:S01]  /*f480*/  MOV R10, 0x40 ;  /* 0x00000040000a7802 */ /* 0x000fe20000000f00 */
[----:B------:R-:W-:Y:S01]  /*f490*/  FMUL.FTZ R55, R0, R79 ;  /* 0x0000004f00377220 */ /* 0x000fe20000410000 */
[----:B------:R-:W-:Y:S01]  /*f4a0*/  F2FP.PACK_AB R16, R16, R46 ;  /* 0x0000002e1010723e */ /* 0x000fe200000000ff */
[----:B------:R-:W-:Y:S01]  /*f4b0*/  FMUL.FTZ R82, R0, R82 ;  /* 0x0000005200527220 */ /* 0x000fe20000410000 */
[----:B------:R-:W-:Y:S01]  /*f4c0*/  SEL R10, R10, 0xffffffc0, !P2 ;  /* 0xffffffc00a0a7807 */ /* 0x000fe20005000000 */
[----:B------:R-:W-:Y:S01]  /*f4d0*/  FMUL.FTZ R53, R0, R83 ;  /* 0x0000005300357220 */ /* 0x000fe20000410000 */
[----:B------:R-:W-:Y:S01]  /*f4e0*/  F2FP.PACK_AB R70, R24, R156 ;  /* 0x0000009c1846723e */ /* 0x000fe200000000ff */
[C---:B------:R-:W-:Y:S01]  /*f4f0*/  FMUL.FTZ R86, R0.reuse, R86 ;  /* 0x0000005600567220 */ /* 0x040fe20000410000 */
[----:B------:R-:W-:Y:S01]  /*f500*/  F2FP.PACK_AB R69, R69, R50 ;  /* 0x000000324545723e */ /* 0x000fe200000000ff */
[----:B------:R-:W-:Y:S01]  /*f510*/  FMUL.FTZ R51, R0, R87 ;  /* 0x0000005700337220 */ /* 0x000fe20000410000 */
        /* <DEDUP_REMOVED lines=62> */
[----:B------:R-:W-:Y:S01]  /*f900*/  FMUL.FTZ R147, R0, R147 ;  /* 0x0000009300937220 */ /* 0x000fe20000410000 */
[----:B------:R-:W-:Y:S02]  /*f910*/  LOP3.LUT R0, R172, 0x3ffffffc, RZ, 0xc0, !PT ;  /* 0x3ffffffcac007812 */ /* 0x000fe400078ec0ff */
[----:B------:R-:W-:Y:S02]  /*f920*/  F2FP.PACK_AB R19, R19, R166 ;  /* 0x000000a61313723e */ /* 0x000fe400000000ff */
[----:B------:R-:W-:Y:S02]  /*f930*/  IADD3 R0, -R0, R173, RZ ;  /* 0x000000ad00007210 */ /* 0x000fe40007ffe1ff */
[----:B------:R-:W-:-:S02]  /*f940*/  F2FP.PACK_AB R17, R147, R146 ;  /* 0x000000929311723e */ /* 0x000fc400000000ff */
[----:B------:R-:W-:-:S04]  /*f950*/  LEA R0, R14, R0, 0x9 ;  /* 0x000000000e007211 */ /* 0x000fc800078e48ff */
[----:B------:R-:W-:-:S04]  /*f960*/  LEA R0, R0, R2, 0x1 ;  /* 0x0000000200007211 */ /* 0x000fc800078e08ff */
[----:B------:R-:W-:-:S04]  /*f970*/  SHF.L.U32 R0, R0, 0x1, RZ ;  /* 0x0000000100007819 */ /* 0x000fc800000006ff */
[C---:B------:R-:W-:Y:S01]  /*f980*/  IADD3 R2, R0.reuse, -0x10, RZ ;  /* 0xfffffff000027810 */ /* 0x040fe20007ffe0ff */
[----:B------:R1:W-:Y:S01]  /*f990*/  STS [R0], R5 ;  /* 0x0000000500007388 */ /* 0x0003e20000000800 */
[----:B------:R-:W-:-:S03]  /*f9a0*/  @P0 IADD3 R2, R0, 0x10, RZ ;  /* 0x0000001000020810 */ /* 0x000fc60007ffe0ff */
[----:B------:R3:W-:Y:S04]  /*f9b0*/  STS [R0+0x400], R4 ;  /* 0x0004000400007388 */ /* 0x0007e80000000800 */
[----:B------:R4:W-:Y:S04]  /*f9c0*/  STS [R2], R7 ;  /* 0x0000000702007388 */ /* 0x0009e80000000800 */
[----:B------:R5:W-:Y:S01]  /*f9d0*/  STS [R2+0x400], R9 ;  /* 0x0004000902007388 */ /* 0x000be20000000800 */
[----:B-1----:R-:W-:Y:S02]  /*f9e0*/  IADD3 R5, R0, R6, RZ ;  /* 0x0000000600057210 */ /* 0x002fe40007ffe0ff */
[----:B---3--:R-:W-:-:S03]  /*f9f0*/  IADD3 R4, R6, R2, RZ ;  /* 0x0000000206047210 */ /* 0x008fc60007ffe0ff */
[----:B------:R1:W-:Y:S01]  /*fa00*/  STS [R5], R8 ;  /* 0x0000000805007388 */ /* 0x0003e20000000800 */
[----:B----4-:R-:W-:-:S03]  /*fa10*/  IADD3 R7, R5, R10, RZ ;  /* 0x0000000a05077210 */ /* 0x010fc60007ffe0ff */
[----:B------:R-:W-:Y:S01]  /*fa20*/  STS [R5+0x400], R13 ;  /* 0x0004000d05007388 */ /* 0x000fe20000000800 */
[----:B------:R-:W-:Y:S02]  /*fa30*/  IADD3 R6, R4, R10, RZ ;  /* 0x0000000a04067210 */ /* 0x000fe40007ffe0ff */
[----:B-----5:R-:W-:Y:S01]  /*fa40*/  IADD3 R9, R10, R2, RZ ;  /* 0x000000020a097210 */ /* 0x020fe20007ffe0ff */
[----:B------:R-:W-:Y:S04]  /*fa50*/  STS [R4], R12 ;  /* 0x0000000c04007388 */ /* 0x000fe80000000800 */
[----:B------:R-:W-:Y:S01]  /*fa60*/  STS [R4+0x400], R11 ;  /* 0x0004000b04007388 */ /* 0x000fe20000000800 */
[----:B-1----:R-:W-:-:S05]  /*fa70*/  IADD3 R8, R0, R10, RZ ;  /* 0x0000000a00087210 */ /* 0x002fca0007ffe0ff */
        /* <DEDUP_REMOVED lines=43> */
[----:B------:R3:W-:Y:S04]  /*fd30*/  STS [R2+0x6400], R29 ;  /* 0x0064001d02007388 */ /* 0x0007e80000000800 */
[----:B------:R-:W-:Y:S04]  /*fd40*/  STS [R5+0x6000], R28 ;  /* 0x0060001c05007388 */ /* 0x000fe80000000800 */
[----:B------:R4:W-:Y:S04]  /*fd50*/  STS [R5+0x6400], R27 ;  /* 0x0064001b05007388 */ /* 0x0009e80000000800 */
[----:B------:R-:W-:Y:S04]  /*fd60*/  STS [R4+0x6000], R26 ;  /* 0x0060001a04007388 */ /* 0x000fe80000000800 */
[----:B------:R5:W-:Y:S01]  /*fd70*/  STS [R4+0x6400], R25 ;  /* 0x0064001904007388 */ /* 0x000be20000000800 */
[----:B-1----:R-:W-:-:S03]  /*fd80*/  LOP3.LUT R0, R80, 0xffffffe0, RZ, 0xc0, !PT ;  /* 0xffffffe050007812 */ /* 0x002fc600078ec0ff */
[----:B------:R-:W-:Y:S01]  /*fd90*/  STS [R8+0x6000], R24 ;  /* 0x0060001808007388 */ /* 0x000fe20000000800 */
[----:B------:R-:W-:-:S03]  /*fda0*/  IADD3 R0, -R0, R173, RZ ;  /* 0x000000ad00007210 */ /* 0x000fc60007ffe1ff */
[----:B------:R1:W-:Y:S01]  /*fdb0*/  STS [R8+0x6400], R23 ;  /* 0x0064001708007388 */ /* 0x0003e20000000800 */
[----:B---3--:R-:W-:Y:S02]  /*fdc0*/  SHF.R.S32.HI R2, RZ, 0x1f, R14 ;  /* 0x0000001fff027819 */ /* 0x008fe4000001140e */
[----:B------:R-:W-:Y:S01]  /*fdd0*/  LOP3.LUT P0, RZ, R0, 0x3, RZ, 0xc0, !PT ;  /* 0x0000000300ff7812 */ /* 0x000fe2000780c0ff */
[----:B------:R-:W-:Y:S01]  /*fde0*/  STS [R9+0x6000], R22 ;  /* 0x0060001609007388 */ /* 0x000fe20000000800 */
[----:B------:R-:W-:-:S03]  /*fdf0*/  LEA.HI R2, R2, R14, RZ, 0x2 ;  /* 0x0000000e02027211 */ /* 0x000fc600078f10ff */
[----:B------:R-:W-:Y:S01]  /*fe00*/  STS [R9+0x6400], R21 ;  /* 0x0064001509007388 */ /* 0x000fe20000000800 */
[----:B----4-:R-:W3:Y:S01]  /*fe10*/  @P3 MUFU.LG2 R5, R150 ;  /* 0x0000009600053308 */ /* 0x010ee20000000c00 */
[----:B------:R-:W-:Y:S02]  /*fe20*/  LOP3.LUT R2, R2, 0xffffffc, RZ, 0xc0, !PT ;  /* 0x0ffffffc02027812 */ /* 0x000fe400078ec0ff */
[----:B------:R-:W-:Y:S02]  /*fe30*/  STS [R7+0x6000], R20 ;  /* 0x0060001407007388 */ /* 0x000fe40000000800 */
[----:B------:R-:W-:Y:S02]  /*fe40*/  IADD3 R0, R14, -R2, RZ ;  /* 0x800000020e007210 */ /* 0x000fe40007ffe0ff */
[----:B------:R4:W-:Y:S01]  /*fe50*/  STS [R7+0x6400], R19 ;  /* 0x0064001307007388 */ /* 0x0009e20000000800 */
[----:B-----5:R-:W5:Y:S01]  /*fe60*/  @P4 MUFU.LG2 R4, R149 ;  /* 0x0000009500044308 */ /* 0x020f620000000c00 */
[----:B--2---:R-:W-:-:S02]  /*fe70*/  LEA R0, R0, R175, 0x4 ;  /* 0x000000af00007211 */ /* 0x004fc400078e20ff */
[----:B------:R2:W-:Y:S04]  /*fe80*/  STS [R6+0x6000], R18 ;  /* 0x0060001206007388 */ /* 0x0005e80000000800 */
[----:B------:R2:W-:Y:S01]  /*fe90*/  STS [R6+0x6400], R17 ;  /* 0x0064001106007388 */ /* 0x0005e20000000800 */
[----:B---3--:R-:W-:Y:S01]  /*fea0*/  @P3 FMUL.FTZ R2, R5, 0.69314718246459960938 ;  /* 0x3f31721805023820 */ /* 0x008fe20000410000 */
[----:B-1----:R-:W-:Y:S02]  /*feb0*/  MOV R8, 0x7f800000 ;  /* 0x7f80000000087802 */ /* 0x002fe40000000f00 */
[----:B------:R-:W-:Y:S01]  /*fec0*/  BAR.SYNC.DEFER_BLOCKING 0x0 ;  /* 0x0000000000007b1d */ /* 0x000fe20000010000 */
[----:B------:R-:W-:Y:S02]  /*fed0*/  @P3 FFMA.FTZ R8, R3, c[0x0][0x238], R2 ;  /* 0x00008e0003083a23 */ /* 0x000fe40000010002 */
[----:B-----5:R-:W-:Y:S01]  /*fee0*/  @P4 FMUL.FTZ R4, R4, 0.69314718246459960938 ;  /* 0x3f31721804044820 */ /* 0x020fe20000410000 */
[----:B----4-:R-:W-:-:S03]  /*fef0*/  MOV R7, 0x7f800000 ;  /* 0x7f80000000077802 */ /* 0x010fc60000000f00 */
[----:B------:R-:W-:Y:S01]  /*ff00*/  @P4 FFMA.FTZ R7, R148, c[0x0][0x238], R4 ;  /* 0x00008e0094074a23 */ /* 0x000fe20000010004 */
        /* <DEDUP_REMOVED lines=24> */
[C---:B--2---:R-:W-:Y:S02]  /*10090*/  @!P2 IADD3 R6, P0, R0.reuse, UR4, RZ ;  /* 0x000000040006ac10 */ /* 0x044fe4000ff1e0ff */
        /* <DEDUP_REMOVED lines=8> */
.L_x_355:
[----:B---34-:R-:W-:Y:S05]  /*10120*/  BSYNC B0 ;  /* 0x0000000000007941 */ /* 0x018fea0003800000 */
.L_x_354:
[----:B--2---:R-:W2:Y:S04]  /*10130*/  LDL.LU.64 R4, [R1+0x38] ;  /* 0x0000380001047983 */ /* 0x004ea80000300a00 */
[----:B------:R-:W3:Y:S04]  /*10140*/  S2R R3, SR_TID.X ;  /* 0x0000000000037919 */ /* 0x000ee80000002100 */
[----:B------:R-:W4:Y:S01]  /*10150*/  S2R R8, SR_CTAID.Z ;  /* 0x0000000000087919 */ /* 0x000f220000002700 */
[----:B------:R-:W-:-:S02]  /*10160*/  USHF.R.S32.HI UR6, URZ, 0x1f, UR10 ;  /* 0x0000001f3f067899 */ /* 0x000fc4000801140a */
[----:B------:R-:W-:Y:S01]  /*10170*/  ULDC.64 UR4, c[0x0][0x1f0] ;  /* 0x00007c0000047ab9 */ /* 0x000fe20000000a00 */
[----:B------:R1:W5:Y:S01]  /*10180*/  LDL.64 R12, [R1+0x20] ;  /* 0x00002000010c7983 */ /* 0x0003620000100a00 */
[----:B------:R-:W-:Y:S01]  /*10190*/  UIMAD UR4, UR6, UR4, URZ ;  /* 0x00000004060472a4 */ /* 0x000fe2000f8e023f */
[----:B------:R-:W-:Y:S03]  /*101a0*/  BSSY B0, `(.L_x_356) ;  /* 0x0000016000007945 */ /* 0x000fe60003800000 */
[----:B------:R-:W-:Y:S01]  /*101b0*/  UIMAD UR4, UR10, UR5, UR4 ;  /* 0x000000050a0472a4 */ /* 0x000fe2000f8e0204 */
[----:B---3--:R-:W-:-:S04]  /*101c0*/  SHF.R.S32.HI R0, RZ, 0x1f, R3 ;  /* 0x0000001fff007819 */ /* 0x008fc80000011403 */
[----:B------:R-:W-:-:S04]  /*101d0*/  LEA.HI R0, R0, R3, RZ, 0x3 ;  /* 0x0000000300007211 */ /* 0x000fc800078f18ff */
[----:B------:R-:W-:Y:S02]  /*101e0*/  SHF.R.S32.HI R11, RZ, 0x3, R0 ;  /* 0x00000003ff0b7819 */ /* 0x000fe40000011400 */
[----:B--2---:R-:W-:-:S04]  /*101f0*/  IADD3 R2, P0, R4, UR12, RZ ;  /* 0x0000000c04027c10 */ /* 0x004fc8000ff1e0ff */
[----:B------:R-:W-:Y:S02]  /*10200*/  IADD3.X R3, R5, UR7, RZ, P0, !PT ;  /* 0x0000000705037c10 */ /* 0x000fe400087fe4ff */
[----:B------:R-:W-:-:S03]  /*10210*/  ISETP.GE.AND P0, PT, R11, UR18, PT ;  /* 0x000000120b007c0c */ /* 0x000fc6000bf06270 */
[----:B----4-:R-:W-:-:S05]  /*10220*/  IMAD.WIDE.U32 R8, R8, c[0x0][0x1f0], R2 ;  /* 0x00007c0008087a25 */ /* 0x010fca00078e0002 */
[----:B------:R-:W-:-:S05]  /*10230*/  IADD3 R7, R9, UR4, RZ ;  /* 0x0000000409077c10 */ /* 0x000fca000fffe0ff */
[----:B------:R-:W-:Y:S05]  /*10240*/  @P0 BRA `(.L_x_357) ;  /* 0x000000b000000947 */ /* 0x000fea0003800000 */
[----:B-1----:R-:W-:Y:S01]  /*10250*/  MOV R6, R8 ;  /* 0x0000000800067202 */ /* 0x002fe20000000f00 */
[----:B-----5:R-:W-:-:S04]  /*10260*/  IMAD R0, R13, c[0x0][0x1e8], RZ ;  /* 0x00007a000d007a24 */ /* 0x020fc800078e02ff */
[----:B------:R-:W-:-:S04]  /*10270*/  IMAD.WIDE.U32 R4, R12, c[0x0][0x1e8], R6 ;  /* 0x00007a000c047a25 */ /* 0x000fc800078e0006 */
        /* <DEDUP_REMOVED lines=8> */
.L_x_357:
[----:B-1----:R-:W-:Y:S05]  /*10300*/  BSYNC B0 ;  /* 0x0000000000007941 */ /* 0x002fea0003800000 */
.L_x_356:
[----:B------:R-:W-:Y:S01]  /*10310*/  IADD3 R0, R11, 0x10, RZ ;  /* 0x000000100b007810 */ /* 0x000fe20007ffe0ff */
[----:B------:R-:W-:Y:S03]  /*10320*/  BSSY B0, `(.L_x_358) ;  /* 0x0000011000007945 */ /* 0x000fe60003800000 */
[----:B------:R-:W-:-:S13]  /*10330*/  ISETP.GE.AND P0, PT, R0, UR18, PT ;  /* 0x0000001200007c0c */ /* 0x000fda000bf06270 */
[----:B------:R-:W-:Y:S05]  /*10340*/  @P0 BRA `(.L_x_359) ;  /* 0x000000e000000947 */ /* 0x000fea0003800000 */
[----:B-----5:R-:W-:Y:S01]  /*10350*/  IADD3 R10, P0, R12, 0x10, RZ ;  /* 0x000000100c0a7810 */ /* 0x020fe20007f1e0ff */
        /* <DEDUP_REMOVED lines=13> */
.L_x_359:
[----:B------:R-:W-:Y:S05]  /*10430*/  BSYNC B0 ;  /* 0x0000000000007941 */ /* 0x000fea0003800000 */
.L_x_358:
[----:B------:R-:W-:Y:S01]  /*10440*/  IADD3 R0, R11, 0x20, RZ ;  /* 0x000000200b007810 */ /* 0x000fe20007ffe0ff */
[----:B------:R-:W-:Y:S03]  /*10450*/  BSSY B0, `(.L_x_360) ;  /* 0x0000011000007945 */ /* 0x000fe60003800000 */
[----:B------:R-:W-:-:S13]  /*10460*/  ISETP.GE.AND P0, PT, R0, UR18, PT ;  /* 0x0000001200007c0c */ /* 0x000fda000bf06270 */
[----:B------:R-:W-:Y:S05]  /*10470*/  @P0 BRA `(.L_x_361) ;  /* 0x000000e000000947 */ /* 0x000fea0003800000 */
[----:B-----5:R-:W-:Y:S01]  /*10480*/  IADD3 R10, P0, R12, 0x20, RZ ;  /* 0x000000200c0a7810 */ /* 0x020fe20007f1e0ff */
        /* <DEDUP_REMOVED lines=13> */
.L_x_361:
[----:B------:R-:W-:Y:S05]  /*10560*/  BSYNC B0 ;  /* 0x0000000000007941 */ /* 0x000fea0003800000 */
.L_x_360:
[----:B------:R-:W2:Y:S02]  /*10570*/  LDL.LU R0, [R1+0x4c] ;  /* 0x00004c0001007983 */ /* 0x000ea40000300800 */
[----:B--2---:R-:W-:-:S13]  /*10580*/  ISETP.GE.AND P0, PT, R0, UR18, PT ;  /* 0x0000001200007c0c */ /* 0x004fda000bf06270 */
[----:B------:R-:W-:Y:S05]  /*10590*/  @P0 EXIT ;  /* 0x000000000000094d */ /* 0x000fea0003800000 */
        /* <DEDUP_REMOVED lines=15> */
.L_x_343:
[----:B------:R-:W-:Y:S01]  /*10690*/  UISETP.NE.AND UP4, UPT, UR19, -0x1, UPT ;  /* 0xffffffff1300788c */ /* 0x000fe2000bf85270 */
[----:B------:R-:W-:Y:S01]  /*106a0*/  LEA.HI R6, R26, R112, RZ, 0x3 ;  /* 0x000000701a067211 */ /* 0x000fe200078f18ff */
[----:B------:R-:W-:Y:S01]  /*106b0*/  ULDC.64 UR6, c[0x0][0x1e8] ;  /* 0x00007a0000067ab9 */ /* 0x000fe20000000a00 */
[----:B------:R-:W1:Y:S01]  /*106c0*/  S2R R12, SR_CTAID.Z ;  /* 0x00000000000c7919 */ /* 0x000e620000002700 */
[----:B------:R-:W-:Y:S01]  /*106d0*/  ULDC.64 UR4, c[0x0][0x1e0] ;  /* 0x0000780000047ab9 */ /* 0x000fe20000000a00 */
[----:B------:R-:W-:Y:S01]  /*106e0*/  LOP3.LUT R0, R6, 0x1ffffff8, RZ, 0xc0, !PT ;  /* 0x1ffffff806007812 */ /* 0x000fe200078ec0ff */
[----:B------:R-:W-:Y:S01]  /*106f0*/  ULDC.U8 UR16, c[0x0][0x328] ;  /* 0x0000ca0000107ab9 */ /* 0x000fe20000000000 */
[----:B------:R-:W2:Y:S01]  /*10700*/  S2R R4, SR_CTAID.X ;  /* 0x0000000000047919 */ /* 0x000ea20000002500 */
[----:B------:R-:W-:Y:S01]  /*10710*/  USHF.R.S32.HI UR13, URZ, 0x1f, UR9 ;  /* 0x0000001f3f0d7899 */ /* 0x000fe20008011409 */
[----:B------:R-:W-:Y:S01]  /*10720*/  SHF.R.S32.HI R6, RZ, 0x3, R6 ;  /* 0x00000003ff067819 */ /* 0x000fe20000011406 */
[----:B------:R-:W-:Y:S01]  /*10730*/  UISETP.NE.AND UP2, UPT, UR16, URZ, UPT ;  /* 0x0000003f1000728c */ /* 0x000fe2000bf45270 */
[----:B------:R-:W-:Y:S01]  /*10740*/  IMAD.IADD R0, R112, 0x1, -R0 ;  /* 0x0000000170007824 */ /* 0x000fe200078e0a00 */
[----:B------:R-:W-:Y:S01]  /*10750*/  @UP4 UIMAD.WIDE.U32 UR14, UR19, UR6, URZ ;  /* 0x00000006130e42a5 */ /* 0x000fe2000f8e003f */
[----:B------:R-:W-:Y:S01]  /*10760*/  SHF.R.S32.HI R7, RZ, 0x1f, R6 ;  /* 0x0000001fff077819 */ /* 0x000fe20000011406 */
[----:B------:R-:W-:Y:S01]  /*10770*/  @!UP4 USHF.R.S32.HI UR17, URZ, 0x1f, UR12 ;  /* 0x0000001f3f11c899 */ /* 0x000fe2000801140c */
[----:B------:R-:W-:Y:S01]  /*10780*/  IMAD.SHL.U32 R0, R0, 0x8, RZ ;  /* 0x0000000800007824 */ /* 0x000fe200078e00ff */
[----:B------:R-:W-:Y:S01]  /*10790*/  @UP4 UIMAD UR7, UR19, UR7, UR15 ;  /* 0x00000007130742a4 */ /* 0x000fe2000f8e020f */
[----:B------:R-:W-:Y:S01]  /*107a0*/  BSSY B0, `(.L_x_362) ;  /* 0x0000038000007945 */ /* 0x000fe20003800000 */
[----:B------:R-:W-:-:S02]  /*107b0*/  @!UP4 UIMAD UR17, UR17, UR4, URZ ;  /* 0x000000041111c2a4 */ /* 0x000fc4000f8e023f */
[----:B------:R-:W-:Y:S02]  /*107c0*/  ULDC.U8 UR15, c[0x0][0x329] ;  /* 0x0000ca40000f7ab9 */ /* 0x000fe40000000000 */
[----:B------:R-:W-:Y:S02]  /*107d0*/  UISETP.NE.AND UP3, UPT, UR15, URZ, UPT ;  /* 0x0000003f0f00728c */ /* 0x000fe4000bf65270 */
[----:B------:R-:W-:Y:S02]  /*107e0*/  @!UP4 UIMAD.WIDE.U32 UR24, UR12, UR4, URZ ;  /* 0x000000040c18c2a5 */ /* 0x000fe4000f8e003f */
[----:B------:R-:W-:Y:S02]  /*107f0*/  @!UP4 UIMAD UR17, UR12, UR5, UR17 ;  /* 0x000000050c11c2a4 */ /* 0x000fe4000f8e0211 */
[----:B------:R-:W-:Y:S02]  /*10800*/  UISETP.EQ.AND UP2, UPT, UR15, URZ, UP2 ;  /* 0x0000003f0f00728c */ /* 0x000fe40009742270 */
[----:B------:R-:W-:Y:S01]  /*10810*/  ULDC.64 UR4, c[0x0][0x1f0] ;  /* 0x00007c0000047ab9 */ /* 0x000fe20000000a00 */
[----:B--2---:R-:W-:Y:S01]  /*10820*/  IMAD.WIDE R4, R4, 0x40, R6 ;  /* 0x0000004004047825 */ /* 0x004fe200078e0206 */
[----:B------:R-:W-:-:S02]  /*10830*/  UIMAD UR4, UR13, UR4, URZ ;  /* 0x000000040d0472a4 */ /* 0x000fc4000f8e023f */
[----:B------:R-:W-:Y:S02]  /*10840*/  @!UP3 UISETP.NE.AND UP1, UPT, UR16, URZ, UPT ;  /* 0x0000003f1000b28c */ /* 0x000fe4000bf25270 */
[----:B------:R-:W-:Y:S02]  /*10850*/  ULDC UR11, c[0x0][0x214] ;  /* 0x00008500000b7ab9 */ /* 0x000fe40000000800 */
[----:B------:R-:W-:Y:S02]  /*10860*/  @UP3 ULDC UR13, c[0x0][0x210] ;  /* 0x00008400000d3ab9 */ /* 0x000fe40000000800 */
[----:B------:R-:W-:Y:S02]  /*10870*/  ULDC UR8, c[0x0][0x234] ;  /* 0x00008d0000087ab9 */ /* 0x000fe40000000800 */
[----:B------:R-:W-:Y:S02]  /*10880*/  @UP3 UIMAD UR13, UR13, UR11, URZ ;  /* 0x0000000b0d0d32a4 */ /* 0x000fe4000f8e023f */
[----:B------:R-:W-:-:S02]  /*10890*/  UISETP.NE.OR UP0, UPT, UR19, -0x1, !UP2 ;  /* 0xffffffff1300788c */ /* 0x000fc4000d705670 */
[----:B------:R-:W-:Y:S02]  /*108a0*/  @!UP3 USEL UR13, UR11, UR8, !UP1 ;  /* 0x000000080b0db287 */ /* 0x000fe4000c800000 */
        /* <DEDUP_REMOVED lines=12> */
[----:B------:R-:W-:Y:S02]  /*10970*/  USEL UR15, UR15, URZ, !UP2 ;  /* 0x0000003f0f0f7287 */ /* 0x000fe4000d000000 */
[----:B------:R-:W-:Y:S01]  /*10980*/  @!UP3 UMOV UR18, 0x1 ;  /* 0x000000010012b882 */ /* 0x000fe20000000000 */
[----:B-1----:R-:W-:Y:S01]  /*10990*/  IMAD.WIDE.U32 R12, R12, c[0x0][0x1f0], R2 ;  /* 0x00007c000c0c7a25 */ /* 0x002fe200078e0002 */
[----:B------:R-:W-:-:S02]  /*109a0*/  UIMAD UR10, UR10, UR18, URZ ;  /* 0x000000120a0a72a4 */ /* 0x000fc4000f8e023f */
[----:B------:R-:W-:Y:S02]  /*109b0*/  UIMAD UR15, UR9, UR13, UR15 ;  /* 0x0000000d090f72a4 */ /* 0x000fe4000f8e020f */
[----:B------:R-:W-:Y:S02]  /*109c0*/  @!UP2 UMOV UR26, URZ ;  /* 0x0000003f001aac82 */ /* 0x000fe40008000000 */
[----:B------:R-:W-:Y:S02]  /*109d0*/  @UP2 UMOV UR26, UR19 ;  /* 0x00000013001a2c82 */ /* 0x000fe40008000000 */
[----:B------:R-:W-:Y:S02]  /*109e0*/  UIMAD UR4, UR9, UR5, UR4 ;  /* 0x00000005090472a4 */ /* 0x000fe4000f8e0204 */
[----:B------:R-:W-:Y:S02]  /*109f0*/  @!UP2 UMOV UR27, URZ ;  /* 0x0000003f001bac82 */ /* 0x000fe40008000000 */
[----:B------:R-:W-:-:S02]  /*10a00*/  USHF.R.S32.HI UR6, URZ, 0x1f, UR10 ;  /* 0x0000001f3f067899 */ /* 0x000fc4000801140a */
[----:B------:R-:W-:Y:S01]  /*10a10*/  @UP2 USHF.R.S32.HI UR27, URZ, 0x1f, UR19 ;  /* 0x0000001f3f1b2899 */ /* 0x000fe20008011413 */
        /* <DEDUP_REMOVED lines=16> */
.L_x_363:
[----:B------:R-:W-:Y:S05]  /*10b20*/  BSYNC B0 ;  /* 0x0000000000007941 */ /* 0x000fea0003800000 */
.L_x_362:
[----:B------:R-:W-:Y:S01]  /*10b30*/  IADD3 R15, R6, 0x10, RZ ;  /* 0x00000010060f7810 */ /* 0x000fe20007ffe0ff */
[----:B------:R-:W-:Y:S03]  /*10b40*/  BSSY B0, `(.L_x_364) ;  /* 0x0000011000007945 */ /* 0x000fe60003800000 */
[----:B------:R-:W-:-:S13]  /*10b50*/  ISETP.GE.AND P0, PT, R15, UR20, PT ;  /* 0x000000140f007c0c */ /* 0x000fda000bf06270 */
[----:B------:R-:W-:Y:S05]  /*10b60*/  @P0 BRA `(.L_x_365) ;  /* 0x000000e000000947 */ /* 0x000fea0003800000 */
[----:B------:R-:W-:Y:S01]  /*10b70*/  IADD3 R0, P0, R4, 0x10, RZ ;  /* 0x0000001004007810 */ /* 0x000fe20007f1e0ff */
[----:B------:R-:W-:Y:S01]  /*10b80*/  IMAD.MOV.U32 R10, RZ, RZ, R12 ;  /* 0x000000ffff0a7224 */ /* 0x000fe200078e000c */
[----:B------:R-:W-:-:S03]  /*10b90*/  MOV R11, R9 ;  /* 0x00000009000b7202 */ /* 0x000fc60000000f00 */
[----:B-1----:R-:W-:Y:S02]  /*10ba0*/  IMAD.X R2, RZ, RZ, R5, P0 ;  /* 0x000000ffff027224 */ /* 0x002fe400000e0605 */
[----:B------:R-:W-:-:S04]  /*10bb0*/  IMAD.WIDE.U32 R10, R0, c[0x0][0x1e8], R10 ;  /* 0x00007a00000a7a25 */ /* 0x000fc800078e000a */
[----:B------:R-:W-:-:S04]  /*10bc0*/  IMAD R2, R2, c[0x0][0x1e8], RZ ;  /* 0x00007a0002027a24 */ /* 0x000fc800078e02ff */
        /* <DEDUP_REMOVED lines=8> */
.L_x_365:
[----:B------:R-:W-:Y:S05]  /*10c50*/  BSYNC B0 ;  /* 0x0000000000007941 */ /* 0x000fea0003800000 */
.L_x_364:
        /* <DEDUP_REMOVED lines=18> */
.L_x_367:
[----:B------:R-:W-:Y:S05]  /*10d80*/  BSYNC B0 ;  /* 0x0000000000007941 */ /* 0x000fea0003800000 */
.L_x_366:
        /* <DEDUP_REMOVED lines=9> */
[----:B-1----:R-:W-:-:S03]  /*10e20*/  LEA R2, P0, R8, c[0x0][0x1d0], 0x1 ;  /* 0x0000740008027a11 */ /* 0x002fc600078008ff */
[----:B------:R-:W-:-:S05]  /*10e30*/  IMAD R0, R0, c[0x0][0x1ec], R4 ;  /* 0x00007b0000007a24 */ /* 0x000fca00078e0204 */
[----:B------:R-:W-:-:S04]  /*10e40*/  IADD3 R0, R0, R9, RZ ;  /* 0x0000000900007210 */ /* 0x000fc80007ffe0ff */
[----:B------:R-:W-:-:S05]  /*10e50*/  LEA.HI.X R3, R8, c[0x0][0x1d4], R0, 0x1, P0 ;  /* 0x0000750008037a11 */ /* 0x000fca00000f0c00 */
[----:B------:R1:W-:Y:S04]  /*10e60*/  STG.E.128 [R2.64], RZ ;  /* 0x000000ff02007986 */ /* 0x0003e8000c101d16 */
[----:B------:R1:W-:Y:S04]  /*10e70*/  STG.E.128 [R2.64+0x80], RZ ;  /* 0x000080ff02007986 */ /* 0x0003e8000c101d16 */
[----:B------:R1:W-:Y:S04]  /*10e80*/  STG.E.128 [R2.64+0x100], RZ ;  /* 0x000100ff02007986 */ /* 0x0003e8000c101d16 */
[----:B------:R1:W-:Y:S02]  /*10e90*/  STG.E.128 [R2.64+0x180], RZ ;  /* 0x000180ff02007986 */ /* 0x0003e4000c101d16 */
.L_x_369:
[----:B------:R-:W-:Y:S05]  /*10ea0*/  BSYNC B0 ;  /* 0x0000000000007941 */ /* 0x000fea0003800000 */
.L_x_368:
[----:B------:R-:W-:-:S04]  /*10eb0*/  LOP3.LUT P6, RZ, R112, 0x7, RZ, 0xc0, !PT ;  /* 0x0000000770ff7812 */ /* 0x000fc800078cc0ff */
[----:B------:R-:W-:Y:S02]  /*10ec0*/  ISETP.GE.OR P5, PT, R6, UR20, P6 ;  /* 0x0000001406007c0c */ /* 0x000fe4000b7a6670 */
[----:B------:R-:W-:Y:S02]  /*10ed0*/  ISETP.GE.OR P4, PT, R15, UR20, P6 ;  /* 0x000000140f007c0c */ /* 0x000fe4000b786670 */
[----:B------:R-:W-:Y:S02]  /*10ee0*/  ISETP.GE.OR P3, PT, R14, UR20, P6 ;  /* 0x000000140e007c0c */ /* 0x000fe4000b766670 */
[----:B------:R-:W-:-:S07]  /*10ef0*/  ISETP.GE.OR P6, PT, R10, UR20, P6 ;  /* 0x000000140a007c0c */ /* 0x000fce000b7c6670 */
[----:B------:R-:W-:Y:S02]  /*10f00*/  @!P5 IMAD R0, R6, UR18, RZ ;  /* 0x000000120600dc24 */ /* 0x000fe4000f8e02ff */
[----:B-1----:R-:W-:Y:S02]  /*10f10*/  @!P4 IMAD R3, R15, UR18, RZ ;  /* 0x000000120f03cc24 */ /* 0x002fe4000f8e02ff */
        /* <DEDUP_REMOVED lines=28> */
.L_x_370:
        /* <DEDUP_REMOVED lines=10> */
.L_x_1078:


//--------------------- .text._ZN5flash16flash_fwd_kernelI23Flash_fwd_kernel_traitsILi256ELi64ELi64ELi4ELb0ELb0EN7cutlass6half_tE19Flash_kernel_traitsILi256ELi64ELi64ELi4ES3_EELb0ELb1ELb0ELb0ELb0ELb1ELb1ELb0EEEvNS_16Flash_fwd_paramsE --------------------------
	.section	.text._ZN5flash16flash_fwd_kernelI23Flash_fwd_kernel_traitsILi256ELi64ELi64ELi4ELb0ELb0EN7cutlass6half_tE19Flash_kernel_traitsILi256ELi64ELi64ELi4ES3_EELb0ELb1ELb0ELb0ELb0ELb1ELb1ELb0EEEvNS_16Flash_fwd_paramsE,"ax",@progbits
	.sectioninfo	@"SHI_REGISTERS=255"
	.align	128
        .global         _ZN5flash16flash_fwd_kernelI23Flash_fwd_kernel_traitsILi256ELi64ELi64ELi4ELb0ELb0EN7cutlass6half_tE19Flash_kernel_traitsILi256ELi64ELi64ELi4ES3_EELb0ELb1ELb0ELb0ELb0ELb1ELb1ELb0EEEvNS_16Flash_fwd_paramsE
        .type           _ZN5flash16flash_fwd_kernelI23Flash_fwd_kernel_traitsILi256ELi64ELi64ELi4ELb0ELb0EN7cutlass6half_tE19Flash_kernel_traitsILi256ELi64ELi64ELi4ES3_EELb0ELb1ELb0ELb0ELb0ELb1ELb1ELb0EEEvNS_16Flash_fwd_paramsE,@function
        .size           _ZN5flash16flash_fwd_kernelI23Flash_fwd_kernel_traitsILi256ELi64ELi64ELi4ELb0ELb0EN7cutlass6half_tE19Flash_kernel_traitsILi256ELi64ELi64ELi4ES3_EELb0ELb1ELb0ELb0ELb0ELb1ELb1ELb0EEEvNS_16Flash_fwd_paramsE,(.L_x_1079 - _ZN5flash16flash_fwd_kernelI23Flash_fwd_kernel_traitsILi256ELi64ELi64ELi4ELb0ELb0EN7cutlass6half_tE19Flash_kernel_traitsILi256ELi64ELi64ELi4ES3_EELb0ELb1ELb0ELb0ELb0ELb1ELb1ELb0EEEvNS_16Flash_fwd_paramsE)
        .other          _ZN5flash16flash_fwd_kernelI23Flash_fwd_kernel_traitsILi256ELi64ELi64ELi4ELb0ELb0EN7cutlass6half_tE19Flash_kernel_traitsILi256ELi64ELi64ELi4ES3_EELb0ELb1ELb0ELb0ELb0ELb1ELb1ELb0EEEvNS_16Flash_fwd_paramsE,@"STO_CUDA_ENTRY STV_DEFAULT"
_ZN5flash16flash_fwd_kernelI23Flash_fwd_kernel_traitsILi256ELi64ELi64ELi4ELb0ELb0EN7cutlass6half_tE19Flash_kernel_traitsILi256ELi64ELi64ELi4ES3_EELb0ELb1ELb0ELb0ELb0ELb1ELb1ELb0EEEvNS_16Flash_fwd_paramsE:
.text._ZN5flash16flash_fwd_kernelI23Flash_fwd_kernel_traitsILi256ELi64ELi64ELi4ELb0ELb0EN7cutlass6half_tE19Flash_kernel_traitsILi256ELi64ELi64ELi4ES3_EELb0ELb1ELb0ELb0ELb0ELb1ELb1ELb0EEEvNS_16Flash_fwd_paramsE:
        /* <DEDUP_REMOVED lines=27> */
[----:B------:R-:W-:Y:S02]  /*01b0*/  IMAD.U32 R4, RZ, RZ, UR4 ;  /* 0x00000004ff047e24 */ /* 0x000fe4000f8e00ff */
[----:B------:R-:W-:Y:S01]  /*01c0*/  IMAD.U32 R5, RZ, RZ, UR5 ;  /* 0x00000005ff057e24 */ /* 0x000fe2000f8e00ff */
[----:B------:R-:W-:-:S04]  /*01d0*/  PLOP3.LUT P1, PT, PT, PT, UP1, 0x80, 0x0 ;  /* 0x000000000000781c */ /* 0x000fc80003f2f018 */
[----:B------:R4:W5:Y:S01]  /*01e0*/  @P0 LDG.E R4, [R4.64] ;  /* 0x0000001004040981 */ /* 0x000962000c1e1900 */
[----:B------:R-:W-:-:S06]  /*01f0*/  UIMAD.WIDE UR8, UR10, UR7, UR8 ;  /* 0x000000070a0872a5 */ /* 0x000fcc000f8e0208 */
[----:B-1----:R-:W-:Y:S02]  /*0200*/  IMAD.U32 R2, RZ, RZ, UR8 ;  /* 0x00000008ff027e24 */ /* 0x002fe4000f8e00ff */
[----:B------:R-:W-:-:S05]  /*0210*/  IMAD.U32 R3, RZ, RZ, UR9 ;  /* 0x00000009ff037e24 */ /* 0x000fca000f8e00ff */
[----:B----4-:R-:W4:Y:S01]  /*0220*/  @!P1 LDG.E R5, [R2.64] ;  /* 0x0000001002059981 */ /* 0x010f22000c1e1900 */
[----:B------:R-:W-:Y:S02]  /*0230*/  UMOV UR9, 0xffffffff ;  /* 0xffffffff00097882 */ /* 0x000fe40000000000 */
[----:B------:R-:W-:Y:S01]  /*0240*/  UMOV UR14, URZ ;  /* 0x0000003f000e7c82 */ /* 0x000fe20008000000 */
[----:B------:R-:W1:Y:S01]  /*0250*/  S2R R91, SR_TID.X ;  /* 0x00000000005b7919 */ /* 0x000e620000002100 */
[----:B------:R-:W-:Y:S01]  /*0260*/  UMOV UR19, 0xffffffff ;  /* 0xffffffff00137882 */ /* 0x000fe20000000000 */
[----:B------:R-:W1:Y:S08]  /*0270*/  S2UR UR12, SR_CTAID.X ;  /* 0x00000000000c79c3 */ /* 0x000e700000002500 */
[----:B------:R-:W1:Y:S08]  /*0280*/  S2UR UR11, SR_CTAID.Z ;  /* 0x00000000000b79c3 */ /* 0x000e700000002700 */
[----:B--2---:R-:W2:Y:S08]  /*0290*/  @P2 R2UR UR9, R6 ;  /* 0x00000000060923c2 */ /* 0x004eb000000e0000 */
[----:B---3--:R-:W2:Y:S08]  /*02a0*/  @P2 R2UR UR15, R0 ;  /* 0x00000000000f23c2 */ /* 0x008eb000000e0000 */
[----:B-----5:R3:W1:Y:S01]  /*02b0*/  @P0 R2UR UR14, R4 ;  /* 0x00000000040e03c2 */ /* 0x02066200000e0000 */
[----:B------:R-:W-:-:S04]  /*02c0*/  ISETP.NE.U32.AND P0, PT, RZ, c[0x0][0x248], PT ;  /* 0x00009200ff007a0c */ /* 0x000fc80003f05070 */
[----:B------:R-:W-:Y:S01]  /*02d0*/  ISETP.NE.AND.EX P0, PT, RZ, c[0x0][0x24c], PT, P0 ;  /* 0x00009300ff007a0c */ /* 0x000fe20003f05300 */
[----:B--2---:R-:W-:Y:S02]  /*02e0*/  @UP2 UIADD3 UR15, UR15, -UR9, URZ ;  /* 0x800000090f0f2290 */ /* 0x004fe4000fffe03f */
[----:B----4-:R3:W2:Y:S05]  /*02f0*/  @!P1 R2UR UR19, R5 ;  /* 0x00000000051393c2 */ /* 0x0106aa00000e0000 */
[----:B------:R-:W-:-:S05]  /*0300*/  @!UP2 ULDC UR15, c[0x0][0x214] ;  /* 0x00008500000faab9 */ /* 0x000fca0000000800 */
[----:B-123--:R-:W-:Y:S05]  /*0310*/  @!P0 BRA `(.L_x_371) ;  /* 0x0000007000008947 */ /* 0x00efea0003800000 */
[----:B------:R-:W-:-:S13]  /*0320*/  PLOP3.LUT P0, PT, PT, PT, UP3, 0x80, 0x0 ;  /* 0x000000000000781c */ /* 0x000fda0003f0f038 */
[----:B------:R-:W2:Y:S04]  /*0330*/  @P0 LDG.E R0, [R2.64+0x4] ;  /* 0x0000041002000981 */ /* 0x000ea8000c1e1900 */
[----:B------:R-:W3:Y:S01]  /*0340*/  @!P0 LDG.E R2, [R2.64] ;  /* 0x0000001002028981 */ /* 0x000ee2000c1e1900 */
[----:B--2---:R-:W1:Y:S02]  /*0350*/  @P0 R2UR UR6, R0 ;  /* 0x00000000000603c2 */ /* 0x004e6400000e0000 */
[----:B-1----:R-:W-:-:S11]  /*0360*/  @UP3 UIADD3 UR6, UR6, -UR19, URZ ;  /* 0x8000001306063290 */ /* 0x002fd6000fffe03f */
[----:B---3--:R1:W2:Y:S02]  /*0370*/  @!P0 R2UR UR6, R2 ;  /* 0x00000000020683c2 */ /* 0x0082a400000e0000 */
[----:B-12---:R-:W-:Y:S05]  /*0380*/  BRA `(.L_x_372) ;  /* 0x0000001000007947 */ /* 0x006fea0003800000 */
.L_x_371:
[----:B------:R-:W-:Y:S02]  /*0390*/  ULDC UR6, c[0x0][0x218] ;  /* 0x0000860000067ab9 */ /* 0x000fe40000000800 */
.L_x_372:
        /* <DEDUP_REMOVED lines=69> */
.L_x_374:
        /* <DEDUP_REMOVED lines=44> */
.L_x_375:
[----:B------:R-:W-:Y:S01]  /*0ab0*/  SHF.R.S32.HI R93, RZ, 0x1f, R91 ;  /* 0x0000001fff5d7819 */ /* 0x000fe2000001145b */
[----:B------:R-:W1:Y:S01]  /*0ac0*/  S2R R250, SR_CTAID.X ;  /* 0x0000000000fa7919 */ /* 0x000e620000002500 */
[----:B------:R-:W-:Y:S01]  /*0ad0*/  UIADD3 UR10, -UR12, UR15, URZ ;  /* 0x0000000f0c0a7290 */ /* 0x000fe2000fffe13f */
[----:B------:R-:W-:Y:S01]  /*0ae0*/  IMAD.U32 R200, RZ, RZ, UR13 ;  /* 0x0000000dffc87e24 */ /* 0x000fe2000f8e00ff */
[CC--:B------:R-:W-:Y:S01]  /*0af0*/  LEA.HI R3, R93.reuse, R91.reuse, RZ, 0x3 ;  /* 0x0000005b5d037211 */ /* 0x0c0fe200078f18ff */
[----:B------:R-:W2:Y:S01]  /*0b00*/  S2R R22, SR_CTAID.Z ;  /* 0x0000000000167919 */ /* 0x000ea20000002700 */
[----:B------:R-:W-:Y:S01]  /*0b10*/  ULDC.64 UR4, c[0x0][0x1a8] ;  /* 0x00006a0000047ab9 */ /* 0x000fe20000000a00 */
[----:B------:R-:W-:Y:S01]  /*0b20*/  LEA.HI R11, R93, R91, RZ, 0x6 ;  /* 0x0000005b5d0b7211 */ /* 0x000fe200078f30ff */
[----:B------:R-:W-:Y:S01]  /*0b30*/  UIMAD UR4, UR21, UR4, URZ ;  /* 0x00000004150472a4 */ /* 0x000fe2000f8e023f */
[----:B------:R-:W-:Y:S01]  /*0b40*/  SHF.R.S32.HI R6, RZ, 0x3, R3 ;  /* 0x00000003ff067819 */ /* 0x000fe20000011403 */
[----:B------:R-:W-:Y:S01]  /*0b50*/  IMAD.SHL.U32 R201, R91, 0x2, RZ ;  /* 0x000000025bc97824 */ /* 0x000fe200078e00ff */
[----:B------:R-:W-:Y:S01]  /*0b60*/  LOP3.LUT R3, R3, 0xfffffff8, RZ, 0xc0, !PT ;  /* 0xfffffff803037812 */ /* 0x000fe200078ec0ff */
[----:B------:R-:W-:Y:S01]  /*0b70*/  UIMAD UR4, UR11, UR5, UR4 ;  /* 0x000000050b0472a4 */ /* 0x000fe2000f8e0204 */
[C---:B------:R-:W-:Y:S01]  /*0b80*/  IADD3 R5, R6.reuse, 0x20, RZ ;  /* 0x0000002006057810 */ /* 0x040fe20007ffe0ff */
[C---:B------:R-:W-:Y:S01]  /*0b90*/  IMAD.SHL.U32 R2, R6.reuse, 0x40, RZ ;  /* 0x0000004006027824 */ /* 0x040fe200078e00ff */
[----:B------:R-:W-:Y:S01]  /*0ba0*/  IADD3 R10, R6, 0x10, RZ ;  /* 0x00000010060a7810 */ /* 0x000fe20007ffe0ff */
[----:B------:R-:W-:Y:S01]  /*0bb0*/  IMAD.IADD R3, R91, 0x1, -R3 ;  /* 0x000000015b037824 */ /* 0x000fe200078e0a03 */
[----:B------:R-:W-:Y:S01]  /*0bc0*/  SHF.R.S32.HI R7, RZ, 0x1f, R6 ;  /* 0x0000001fff077819 */ /* 0x000fe20000011406 */
[----:B------:R-:W-:Y:S01]  /*0bd0*/  IMAD.SHL.U32 R11, R11, 0x8, RZ ;  /* 0x000000080b0b7824 */ /* 0x000fe200078e00ff */
[----:B------:R-:W-:Y:S01]  /*0be0*/  ISETP.GE.AND P4, PT, R5, UR10, PT ;  /* 0x0000000a05007c0c */ /* 0x000fe2000bf86270 */
[----:B------:R-:W-:Y:S01]  /*0bf0*/  IMAD.SHL.U32 R248, R3, 0x8, RZ ;  /* 0x0000000803f87824 */ /* 0x000fe200078e00ff */
[----:B------:R-:W-:Y:S01]  /*0c00*/  ISETP.GE.AND P1, PT, R10, UR10, PT ;  /* 0x0000000a0a007c0c */ /* 0x000fe2000bf26270 */
[----:B------:R-:W-:Y:S01]  /*0c10*/  IMAD R0, R7, c[0x0][0x198], RZ ;  /* 0x0000660007007a24 */ /* 0x000fe200078e02ff */
[----:B------:R-:W-:-:S02]  /*0c20*/  IADD3 R239, R6, 0x30, RZ ;  /* 0x0000003006ef7810 */ /* 0x000fc40007ffe0ff */
[----:B------:R-:W-:Y:S01]  /*0c30*/  SHF.R.S32.HI R249, RZ, 0x1f, R248 ;  /* 0x0000001ffff97819 */ /* 0x000fe200000114f8 */
[----:B-1----:R-:W-:Y:S01]  /*0c40*/  IMAD.WIDE R250, R250, 0x40, R6 ;  /* 0x00000040fafa7825 */ /* 0x002fe200078e0206 */
[----:B------:R-:W-:Y:S02]  /*0c50*/  IADD3 R12, P3, R248, UR6, RZ ;  /* 0x00000006f80c7c10 */ /* 0x000fe4000ff7e0ff */
[C---:B------:R-:W-:Y:S01]  /*0c60*/  ISETP.GE.AND P2, PT, R6.reuse, UR10, PT ;  /* 0x0000000a06007c0c */ /* 0x040fe2000bf46270 */
[C---:B------:R-:W-:Y:S01]  /*0c70*/  IMAD.WIDE.U32 R8, R6.reuse, c[0x0][0x198], R248 ;  /* 0x0000660006087a25 */ /* 0x040fe200078e00f8 */
[----:B------:R-:W-:Y:S02]  /*0c80*/  ISETP.GE.AND P0, PT, R239, UR10, PT ;  /* 0x0000000aef007c0c */ /* 0x000fe4000bf06270 */
[----:B------:R-:W-:Y:S01]  /*0c90*/  IADD3.X R13, R249, UR18, RZ, P3, !PT ;  /* 0x00000012f90d7c10 */ /* 0x000fe20009ffe4ff */
[----:B------:R-:W-:Y:S01]  /*0ca0*/  IMAD R0, R6, c[0x0][0x19c], R0 ;  /* 0x0000670006007a24 */ /* 0x000fe200078e0200 */
[----:B------:R-:W-:Y:S01]  /*0cb0*/  LOP3.LUT R2, R2, 0x1c0, RZ, 0xc0, !PT ;  /* 0x000001c002027812 */ /* 0x000fe200078ec0ff */
[----:B------:R-:W-:Y:S01]  /*0cc0*/  UIADD3 UR18, UR8, -0x1, URZ ;  /* 0xffffffff08127890 */ /* 0x000fe2000fffe03f */
[----:B------:R-:W-:Y:S01]  /*0cd0*/  IADD3 R242, P3, R8, UR20, RZ ;  /* 0x0000001408f27c10 */ /* 0x000fe2000ff7e0ff */
[----:B--2---:R-:W-:Y:S01]  /*0ce0*/  IMAD.WIDE.U32 R22, R22, c[0x0][0x1a8], R12 ;  /* 0x00006a0016167a25 */ /* 0x004fe200078e000c */
[----:B------:R-:W-:Y:S01]  /*0cf0*/  SHF.R.U32.HI R240, RZ, 0x3, R2 ;  /* 0x00000003fff07819 */ /* 0x000fe20000011602 */
[----:B------:R-:W-:Y:S01]  /*0d00*/  UIMAD UR11, UR18, -0x40, UR13 ;  /* 0xffffffc0120b78a4 */ /* 0x000fe2000f8e020d */
[----:B------:R-:W-:Y:S01]  /*0d10*/  LOP3.LUT R2, R2, 0x38, R248, 0xf8, !PT ;  /* 0x0000003802027812 */ /* 0x000fe200078ef8f8 */
[----:B------:R-:W-:Y:S01]  /*0d20*/  @!P2 IMAD.MOV.U32 R14, RZ, RZ, R22 ;  /* 0x000000ffff0ea224 */ /* 0x000fe200078e0016 */
[----:B------:R-:W-:Y:S01]  /*0d30*/  IADD3.X R243, R9, UR7, R0, P3, !PT ;  /* 0x0000000709f37c10 */ /* 0x000fe20009ffe400 */
[----:B------:R-:W-:Y:S01]  /*0d40*/  @!P2 IMAD R0, R251, c[0x0][0x190], RZ ;  /* 0x00006400fb00aa24 */ /* 0x000fe200078e02ff */
[C---:B------:R-:W-:Y:S01]  /*0d50*/  @!P4 IADD3 R12, P5, R250.reuse, 0x20, RZ ;  /* 0x00000020fa0cc810 */ /* 0x040fe20007fbe0ff */
[----:B------:R-:W-:Y:S01]  /*0d60*/  @!P4 IMAD.MOV.U32 R16, RZ, RZ, R22 ;  /* 0x000000ffff10c224 */ /* 0x000fe200078e0016 */
[C---:B------:R-:W-:Y:S01]  /*0d70*/  @!P1 IADD3 R20, P3, R250.reuse, 0x10, RZ ;  /* 0x00000010fa149810 */ /* 0x040fe20007f7e0ff */
[----:B------:R-:W-:Y:S01]  /*0d80*/  @!P2 IMAD R0, R250, c[0x0][0x194], R0 ;  /* 0x00006500fa00aa24 */ /* 0x000fe200078e0200 */
[----:B------:R-:W-:Y:S01]  /*0d90*/  LOP3.LUT R240, R2, R240, RZ, 0x3c, !PT ;  /* 0x000000f002f07212 */ /* 0x000fe200078e3cff */
[--C-:B------:R-:W-:Y:S01]  /*0da0*/  @!P4 IMAD.X R2, RZ, RZ, R251.reuse, P5 ;  /* 0x000000ffff02c224 */ /* 0x100fe200028e06fb */
[----:B------:R-:W-:Y:S01]  /*0db0*/  IADD3 R15, R23, UR4, RZ ;  /* 0x00000004170f7c10 */ /* 0x000fe2000fffe0ff */
[----:B------:R-:W-:Y:S01]  /*0dc0*/  @!P1 IMAD.X R4, RZ, RZ, R251, P3 ;  /* 0x000000ffff049224 */ /* 0x000fe200018e06fb */
[----:B------:R-:W-:Y:S01]  /*0dd0*/  @!P0 IADD3 R18, P3, R250, 0x30, RZ ;  /* 0x00000030fa128810 */ /* 0x000fe20007f7e0ff */
[----:B------:R-:W-:Y:S01]  /*0de0*/  @!P4 IMAD R2, R2, c[0x0][0x190], RZ ;  /* 0x000064000202ca24 */ /* 0x000fe200078e02ff */
[----:B------:R-:W-:Y:S01]  /*0df0*/  ULDC.64 UR6, c[0x0][0x198] ;  /* 0x0000660000067ab9 */ /* 0x000fe20000000a00 */
[----:B------:R-:W-:Y:S01]  /*0e00*/  @!P1 IMAD.MOV.U32 R25, RZ, RZ, R15 ;  /* 0x000000ffff199224 */ /* 0x000fe200078e000f */
[----:B------:R-:W-:Y:S01]  /*0e10*/  LOP3.LUT R240, R240, 0xfffffe00, R11, 0xf8, !PT ;  /* 0xfffffe00f0f07812 */ /* 0x000fe200078ef80b */
[--C-:B------:R-:W-:Y:S01]  /*0e20*/  @!P4 IMAD.MOV.U32 R17, RZ, RZ, R15.reuse ;  /* 0x000000ffff11c224 */ /* 0x100fe200078e000f */
[----:B------:R-:W-:Y:S01]  /*0e30*/  UMOV UR20, 0x6 ;  /* 0x0000000600147882 */ /* 0x000fe20000000000 */
[--C-:B------:R-:W-:Y:S01]  /*0e40*/  @!P0 IMAD.MOV.U32 R23, RZ, RZ, R15.reuse ;  /* 0x000000ffff178224 */ /* 0x100fe200078e000f */
[----:B------:R-:W-:Y:S01]  /*0e50*/  USHF.L.U32 UR21, UR6, 0x6, URZ ;  /* 0x0000000606157899 */ /* 0x000fe2000800063f */
[----:B------:R-:W-:Y:S01]  /*0e60*/  @!P1 IMAD R4, R4, c[0x0][0x190], RZ ;  /* 0x0000640004049a24 */ /* 0x000fe200078e02ff */
[----:B------:R-:W-:Y:S01]  /*0e70*/  USHF.L.U64.HI UR20, UR6, UR20, UR7 ;  /* 0x0000001406147299 */ /* 0x000fe20008010207 */
[----:B------:R-:W-:Y:S01]  /*0e80*/  @!P2 IMAD.WIDE.U32 R14, R250, c[0x0][0x190], R14 ;  /* 0x00006400fa0eaa25 */ /* 0x000fe200078e000e */
[----:B------:R-:W-:Y:S01]  /*0e90*/  USHF.R.S32.HI UR14, URZ, 0x1f, UR18 ;  /* 0x0000001f3f0e7899 */ /* 0x000fe20008011412 */
[----:B------:R-:W-:Y:S01]  /*0ea0*/  LOP3.LUT R201, R201, 0x6, RZ, 0xc0, !PT ;  /* 0x00000006c9c97812 */ /* 0x000fe200078ec0ff */
[----:B------:R-:W-:Y:S01]  /*0eb0*/  UIMAD UR4, UR20, UR18, URZ ;  /* 0x00000012140472a4 */ /* 0x000fe2000f8e023f */
[----:B------:R-:W-:Y:S01]  /*0ec0*/  @!P1 IMAD.MOV.U32 R24, RZ, RZ, R22 ;  /* 0x000000ffff189224 */ /* 0x000fe200078e0016 */
[----:B------:R-:W-:Y:S01]  /*0ed0*/  UIMAD.WIDE.U32 UR24, UR6, 0x20, URZ ;  /* 0x00000020061878a5 */ /* 0x000fe2000f8e003f */
[----:B------:R-:W-:Y:S01]  /*0ee0*/  @!P0 IMAD.X R8, RZ, RZ, R251, P3 ;  /* 0x000000ffff088224 */ /* 0x000fe200018e06fb */
[----:B------:R-:W-:Y:S01]  /*0ef0*/  UIMAD UR4, UR14, UR21, UR4 ;  /* 0x000000150e0472a4 */ /* 0x000fe2000f8e0204 */
[----:B------:R-:W-:-:S02]  /*0f00*/  @!P4 IMAD R2, R12, c[0x0][0x194], R2 ;  /* 0x000065000c02ca24 */ /* 0x000fc400078e0202 */
[----:B------:R-:W-:Y:S02]  /*0f10*/  @!P1 IMAD R4, R20, c[0x0][0x194], R4 ;  /* 0x0000650014049a24 */ /* 0x000fe400078e0204 */
[----:B------:R-:W-:Y:S01]  /*0f20*/  @!P4 IMAD.WIDE.U32 R12, R12, c[0x0][0x190], R16 ;  /* 0x000064000c0cca25 */ /* 0x000fe200078e0010 */
[----:B------:R-:W-:-:S03]  /*0f30*/  @!P2 LEA R16, P3, R14, c[0x0][0x160], 0x1 ;  /* 0x000058000e10aa11 */ /* 0x000fc600078608ff */
[----:B------:R-:W-:Y:S02]  /*0f40*/  @!P2 IMAD.IADD R0, R15, 0x1, R0 ;  /* 0x000000010f00a824 */ /* 0x000fe400078e0200 */
[----:B------:R-:W-:-:S03]  /*0f50*/  @!P1 IMAD.WIDE.U32 R20, R20, c[0x0][0x190], R24 ;  /* 0x0000640014149a25 */ /* 0x000fc600078e0018 */
[----:B------:R-:W-:Y:S01]  /*0f60*/  @!P2 LEA.HI.X R17, R14, c[0x0][0x164], R0, 0x1, P3 ;  /* 0x000059000e11aa11 */ /* 0x000fe200018f0c00 */
[----:B------:R-:W-:Y:S01]  /*0f70*/  @!P0 IMAD R8, R8, c[0x0][0x190], RZ ;  /* 0x0000640008088a24 */ /* 0x000fe200078e02ff */
[----:B------:R-:W-:Y:S01]  /*0f80*/  SHF.R.S32.HI R0, RZ, 0x1f, R166 ;  /* 0x0000001fff007819 */ /* 0x000fe200000114a6 */
[----:B------:R-:W-:Y:S01]  /*0f90*/  @!P1 IMAD.IADD R4, R21, 0x1, R4 ;  /* 0x0000000115049824 */ /* 0x000fe200078e0204 */
[----:B------:R-:W-:Y:S01]  /*0fa0*/  @!P1 LEA R14, P3, R20, c[0x0][0x160], 0x1 ;  /* 0x00005800140e9a11 */ /* 0x000fe200078608ff */
[C---:B------:R-:W-:Y:S02]  /*0fb0*/  @!P0 IMAD R8, R18.reuse, c[0x0][0x194], R8 ;  /* 0x0000650012088a24 */ /* 0x040fe400078e0208 */
[----:B------:R-:W-:Y:S01]  /*0fc0*/  @!P0 IMAD.WIDE.U32 R18, R18, c[0x0][0x190], R22 ;  /* 0x0000640012128a25 */ /* 0x000fe200078e0016 */
[----:B------:R-:W-:Y:S02]  /*0fd0*/  @!P1 LEA.HI.X R15, R20, c[0x0][0x164], R4, 0x1, P3 ;  /* 0x00005900140f9a11 */ /* 0x000fe400018f0c04 */
[----:B------:R-:W-:Y:S01]  /*0fe0*/  @!P4 LEA R22, P3, R12, c[0x0][0x160], 0x1 ;  /* 0x000058000c16ca11 */ /* 0x000fe200078608ff */
[----:B------:R-:W-:Y:S01]  /*0ff0*/  @!P4 IMAD.IADD R2, R13, 0x1, R2 ;  /* 0x000000010d02c824 */ /* 0x000fe200078e0202 */
[----:B------:R-:W-:Y:S01]  /*1000*/  @!P0 LEA R20, P6, R18, c[0x0][0x160], 0x1 ;  /* 0x0000580012148a11 */ /* 0x000fe200078c08ff */
[----:B------:R-:W-:-:S02]  /*1010*/  IMAD R246, R0, c[0x0][0x1b0], RZ ;  /* 0x00006c0000f67a24 */ /* 0x000fc400078e02ff */
[----:B------:R-:W-:Y:S01]  /*1020*/  @!P0 IMAD.IADD R8, R19, 0x1, R8 ;  /* 0x0000000113088824 */ /* 0x000fe200078e0208 */
[----:B------:R-:W-:Y:S01]  /*1030*/  @!P4 LEA.HI.X R23, R12, c[0x0][0x164], R2, 0x1, P3 ;  /* 0x000059000c17ca11 */ /* 0x000fe200018f0c02 */
[----:B------:R-:W-:Y:S01]  /*1040*/  IMAD R246, R166, c[0x0][0x1b4], R246 ;  /* 0x00006d00a6f67a24 */ /* 0x000fe200078e02f6 */
[----:B------:R-:W-:Y:S01]  /*1050*/  ISETP.GE.AND P3, PT, R10, UR11, PT ;  /* 0x0000000b0a007c0c */ /* 0x000fe2000bf66270 */
[----:B------:R-:W-:Y:S01]  /*1060*/  IMAD.WIDE.U32 R242, R166, c[0x0][0x1b0], R242 ;  /* 0x00006c00a6f27a25 */ /* 0x000fe200078e00f2 */
[----:B------:R-:W-:Y:S02]  /*1070*/  @!P0 LEA.HI.X R21, R18, c[0x0][0x164], R8, 0x1, P6 ;  /* 0x0000590012158a11 */ /* 0x000fe400030f0c08 */
[----:B------:R-:W-:Y:S01]  /*1080*/  ISETP.GE.AND P6, PT, R6, UR11, PT ;  /* 0x0000000b06007c0c */ /* 0x000fe2000bfc6270 */
[----:B------:R-:W-:Y:S02]  /*1090*/  IMAD.SHL.U32 R240, R240, 0x2, RZ ;  /* 0x00000002f0f07824 */ /* 0x000fe400078e00ff */
[----:B------:R-:W-:-:S02]  /*10a0*/  IMAD.IADD R247, R243, 0x1, R246 ;  /* 0x00000001f3f77824 */ /* 0x000fc400078e02f6 */
[----:B------:R-:W-:Y:S01]  /*10b0*/  IMAD.U32 R88, RZ, RZ, UR21 ;  /* 0x00000015ff587e24 */ /* 0x000fe2000f8e00ff */
[----:B------:R-:W-:Y:S01]  /*10c0*/  @!PT LDS RZ, [RZ] ;  /* 0x00000000fffff984 */ /* 0x000fe20000000800 */
[----:B------:R-:W-:Y:S01]  /*10d0*/  @!PT LDS RZ, [RZ] ;  /* 0x00000000fffff984 */ /* 0x000fe20000000800 */
[----:B------:R-:W-:Y:S01]  /*10e0*/  @!PT LDS RZ, [RZ] ;  /* 0x00000000fffff984 */ /* 0x000fe20000000800 */
[----:B------:R1:W-:Y:S01]  /*10f0*/  @!P2 LDGSTS.E.BYPASS.LTC128B.128 [R240], [R16.64] ;  /* 0x0000000010f0afae */ /* 0x0003e2000b901d50 */
[----:B------:R-:W-:Y:S02]  /*1100*/  IMAD.MOV.U32 R246, RZ, RZ, R242 ;  /* 0x000000fffff67224 */ /* 0x000fe400078e00f2 */
[----:B------:R-:W-:Y:S01]  /*1110*/  IMAD.MOV.U32 R4, RZ, RZ, c[0x0][0x198] ;  /* 0x00006600ff047624 */ /* 0x000fe200078e00ff */
[----:B------:R1:W-:Y:S01]  /*1120*/  @!P2 LDGSTS.E.BYPASS.LTC128B.128 [R240+0x2000], [R16.64+0x80] ;  /* 0x0200008010f0afae */ /* 0x0003e2000b901d50 */
[----:B------:R-:W-:-:S03]  /*1130*/  IMAD.WIDE.U32 R12, R88, UR18, R246 ;  /* 0x00000012580c7c25 */ /* 0x000fc6000f8e00f6 */
[----:B------:R1:W-:Y:S01]  /*1140*/  @!P2 LDGSTS.E.BYPASS.LTC128B.128 [R240+0x4000], [R16.64+0x100] ;  /* 0x0400010010f0afae */ /* 0x0003e2000b901d50 */
[----:B------:R-:W-:Y:S01]  /*1150*/  IMAD.U32 R2, RZ, RZ, UR7 ;  /* 0x00000007ff027e24 */ /* 0x000fe2000f8e00ff */
[----:B------:R-:W-:Y:S01]  /*1160*/  IADD3 R13, R13, UR4, RZ ;  /* 0x000000040d0d7c10 */ /* 0x000fe2000fffe0ff */
[----:B------:R-:W-:Y:S01]  /*1170*/  IMAD R244, R0, c[0x0][0x1b8], RZ ;  /* 0x00006e0000f47a24 */ /* 0x000fe200078e02ff */
[----:B------:R1:W-:Y:S01]  /*1180*/  @!P2 LDGSTS.E.BYPASS.LTC128B.128 [R240+0x6000], [R16.64+0x180] ;  /* 0x0600018010f0afae */ /* 0x0003e2000b901d50 */
[C---:B------:R-:W-:Y:S01]  /*1190*/  @!P3 LEA R9, P5, R4.reuse, R12, 0x4 ;  /* 0x0000000c0409b211 */ /* 0x040fe200078a20ff */
[----:B------:R-:W-:Y:S01]  /*11a0*/  ULDC.64 UR4, c[0x0][0x1a0] ;  /* 0x0000680000047ab9 */ /* 0x000fe20000000a00 */
[----:B------:R-:W-:Y:S01]  /*11b0*/  ISETP.GE.AND P2, PT, R5, UR11, PT ;  /* 0x0000000b05007c0c */ /* 0x000fe2000bf46270 */
[----:B------:R2:W-:Y:S01]  /*11c0*/  @!P1 LDGSTS.E.BYPASS.LTC128B.128 [R240+0x800], [R14.64] ;  /* 0x008000000ef09fae */ /* 0x0005e2000b901d50 */
[----:B------:R-:W-:Y:S01]  /*11d0*/  @!P3 LEA.HI.X R2, R4, R13, R2, 0x4, P5 ;  /* 0x0000000d0402b211 */ /* 0x000fe200028f2402 */
[----:B------:R-:W-:Y:S01]  /*11e0*/  IMAD R244, R166, c[0x0][0x1bc], R244 ;  /* 0x00006f00a6f47a24 */ /* 0x000fe200078e02f4 */
[----:B------:R-:W-:Y:S01]  /*11f0*/  @!P3 LEA R8, P5, R9, c[0x0][0x168], 0x1 ;  /* 0x00005a000908ba11 */ /* 0x000fe200078a08ff */
[----:B------:R2:W-:Y:S01]  /*1200*/  @!P1 LDGSTS.E.BYPASS.LTC128B.128 [R240+0x2800], [R14.64+0x80] ;  /* 0x028000800ef09fae */ /* 0x0005e2000b901d50 */
[----:B------:R-:W-:-:S02]  /*1210*/  UIMAD UR14, UR14, UR4, URZ ;  /* 0x000000040e0e72a4 */ /* 0x000fc4000f8e023f */
[----:B------:R-:W-:Y:S01]  /*1220*/  @!P3 LEA.HI.X R9, R9, c[0x0][0x16c], R2, 0x1, P5 ;  /* 0x00005b000909ba11 */ /* 0x000fe200028f0c02 */
[----:B------:R2:W-:Y:S01]  /*1230*/  @!P1 LDGSTS.E.BYPASS.LTC128B.128 [R240+0x4800], [R14.64+0x100] ;  /* 0x048001000ef09fae */ /* 0x0005e2000b901d50 */
[----:B------:R-:W-:Y:S01]  /*1240*/  IMAD R2, R7, c[0x0][0x1a0], RZ ;  /* 0x0000680007027a24 */ /* 0x000fe200078e02ff */
[----:B------:R-:W-:Y:S01]  /*1250*/  UIMAD.WIDE.U32 UR26, UR18, UR4, URZ ;  /* 0x00000004121a72a5 */ /* 0x000fe2000f8e003f */
[-C--:B------:R-:W-:Y:S01]  /*1260*/  LEA.HI R7, R93, R91.reuse, RZ, 0x4 ;  /* 0x0000005b5d077211 */ /* 0x080fe200078f20ff */
[----:B------:R2:W-:Y:S01]  /*1270*/  @!P1 LDGSTS.E.BYPASS.LTC128B.128 [R240+0x6800], [R14.64+0x180] ;  /* 0x068001800ef09fae */ /* 0x0005e2000b901d50 */
[----:B------:R-:W-:Y:S01]  /*1280*/  @!P6 LEA R18, P1, R12, c[0x0][0x168], 0x1 ;  /* 0x00005a000c12ea11 */ /* 0x000fe200078208ff */
[----:B------:R-:W-:Y:S01]  /*1290*/  IMAD R2, R6, c[0x0][0x1a4], R2 ;  /* 0x0000690006027a24 */ /* 0x000fe200078e0202 */
[----:B------:R-:W-:Y:S01]  /*12a0*/  UIMAD UR14, UR18, UR5, UR14 ;  /* 0x00000005120e72a4 */ /* 0x000fe2000f8e020e */
[----:B------:R3:W-:Y:S01]  /*12b0*/  @!P4 LDGSTS.E.BYPASS.LTC128B.128 [R240+0x1000], [R22.64] ;  /* 0x0100000016f0cfae */ /* 0x0007e2000b901d50 */
[----:B------:R-:W-:Y:S01]  /*12c0*/  @!P6 LEA.HI.X R19, R12, c[0x0][0x16c], R13, 0x1, P1 ;  /* 0x00005b000c13ea11 */ /* 0x000fe200008f0c0d */
[----:B------:R-:W-:Y:S01]  /*12d0*/  IMAD.U32 R11, RZ, RZ, UR27 ;  /* 0x0000001bff0b7e24 */ /* 0x000fe2000f8e00ff */
[----:B------:R-:W-:Y:S01]  /*12e0*/  ISETP.GE.AND P1, PT, R239, UR11, PT ;  /* 0x0000000bef007c0c */ /* 0x000fe2000bf26270 */
[----:B------:R3:W-:Y:S01]  /*12f0*/  @!P4 LDGSTS.E.BYPASS.LTC128B.128 [R240+0x3000], [R22.64+0x80] ;  /* 0x0300008016f0cfae */ /* 0x0007e2000b901d50 */
[----:B------:R-:W-:Y:S01]  /*1300*/  UIADD3 UR14, UR27, UR14, URZ ;  /* 0x0000000e1b0e7290 */ /* 0x000fe2000fffe03f */
[----:B------:R-:W-:-:S02]  /*1310*/  LEA.HI R93, R93, R91, RZ, 0x5 ;  /* 0x0000005b5d5d7211 */ /* 0x000fc400078f28ff */
[----:B------:R3:W-:Y:S02]  /*1320*/  @!P4 LDGSTS.E.BYPASS.LTC128B.128 [R240+0x5000], [R22.64+0x100] ;  /* 0x0500010016f0cfae */ /* 0x0007e4000b901d50 */
[----:B------:R-:W-:Y:S02]  /*1330*/  SHF.R.S32.HI R92, RZ, 0x5, R93 ;  /* 0x00000005ff5c7819 */ /* 0x000fe4000001145d */
[----:B------:R3:W-:Y:S01]  /*1340*/  @!P4 LDGSTS.E.BYPASS.LTC128B.128 [R240+0x7000], [R22.64+0x180] ;  /* 0x0700018016f0cfae */ /* 0x0007e2000b901d50 */
[----:B------:R-:W-:-:S03]  /*1350*/  LOP3.LUT R93, R93, 0xffffffe0, RZ, 0xc0, !PT ;  /* 0xffffffe05d5d7812 */ /* 0x000fc600078ec0ff */
[----:B------:R-:W-:Y:S01]  /*1360*/  VOTEU.ALL UP0, P1 ;  /* 0x00000000003f7886 */ /* 0x000fe20000800000 */
[----:B------:R3:W-:Y:S01]  /*1370*/  @!P0 LDGSTS.E.BYPASS.LTC128B.128 [R240+0x1800], [R20.64] ;  /* 0x0180000014f08fae */ /* 0x0007e2000b901d50 */
[----:B------:R-:W-:-:S03]  /*1380*/  IMAD.IADD R93, R91, 0x1, -R93 ;  /* 0x000000015b5d7824 */ /* 0x000fc600078e0a5d */
[----:B------:R3:W-:Y:S01]  /*1390*/  @!P0 LDGSTS.E.BYPASS.LTC128B.128 [R240+0x3800], [R20.64+0x80] ;  /* 0x0380008014f08fae */ /* 0x0007e2000b901d50 */
[----:B--2---:R-:W-:Y:S01]  /*13a0*/  IMAD.WIDE.U32 R14, R6, c[0x0][0x1a0], R248 ;  /* 0x00006800060e7a25 */ /* 0x004fe200078e00f8 */
[----:B------:R-:W-:Y:S02]  /*13b0*/  SHF.R.S32.HI R241, RZ, 0x1f, R93 ;  /* 0x0000001ffff17819 */ /* 0x000fe4000001145d */
[----:B------:R3:W-:Y:S02]  /*13c0*/  @!P0 LDGSTS.E.BYPASS.LTC128B.128 [R240+0x5800], [R20.64+0x100] ;  /* 0x0580010014f08fae */ /* 0x0007e4000b901d50 */
[----:B------:R-:W-:Y:S01]  /*13d0*/  IADD3 R14, P5, R14, UR22, RZ ;  /* 0x000000160e0e7c10 */ /* 0x000fe2000ffbe0ff */
[----:B------:R-:W-:Y:S01]  /*13e0*/  USHF.L.U32 UR22, UR7, 0x5, URZ ;  /* 0x0000000507167899 */ /* 0x000fe2000800063f */
[----:B------:R3:W-:Y:S01]  /*13f0*/  @!P0 LDGSTS.E.BYPASS.LTC128B.128 [R240+0x7800], [R20.64+0x180] ;  /* 0x0780018014f08fae */ /* 0x0007e2000b901d50 */
[----:B------:R-:W-:Y:S02]  /*1400*/  LEA.HI R241, R241, R93, RZ, 0x2 ;  /* 0x0000005df1f17211 */ /* 0x000fe400078f10ff */
[----:B------:R-:W-:Y:S01]  /*1410*/  IADD3.X R15, R15, UR19, R2, P5, !PT ;  /* 0x000000130f0f7c10 */ /* 0x000fe2000affe402 */
[----:B------:R-:W-:Y:S01]  /*1420*/  @!UP0 UIMAD UR19, UR7, 0x30, URZ ;  /* 0x00000030071388a4 */ /* 0x000fe2000f8e023f */
[----:B------:R-:W-:Y:S01]  /*1430*/  IMAD.U32 R0, RZ, RZ, UR22 ;  /* 0x00000016ff007e24 */ /* 0x000fe2000f8e00ff */
[----:B------:R-:W-:Y:S01]  /*1440*/  @!P2 IADD3 R2, P5, R12, UR24, RZ ;  /* 0x000000180c02ac10 */ /* 0x000fe2000ffbe0ff */
[----:B------:R2:W-:Y:S01]  /*1450*/  @!P6 LDGSTS.E.BYPASS.LTC128B.128 [R240+0x8000], [R18.64] ;  /* 0x0800000012f0efae */ /* 0x0005e2000b901d50 */
[----:B------:R-:W-:Y:S01]  /*1460*/  IMAD.WIDE.U32 R166, R166, c[0x0][0x1b8], R14 ;  /* 0x00006e00a6a67a25 */ /* 0x000fe200078e000e */
[----:B------:R-:W-:Y:S01]  /*1470*/  UIMAD.WIDE.U32 UR22, UR4, 0x20, URZ ;  /* 0x00000020041678a5 */ /* 0x000fe2000f8e003f */
[----:B------:R-:W-:Y:S01]  /*1480*/  @!P2 IADD3.X R0, R13, UR25, R0, P5, !PT ;  /* 0x000000190d00ac10 */ /* 0x000fe2000affe400 */
[----:B------:R2:W-:Y:S01]  /*1490*/  @!P6 LDGSTS.E.BYPASS.LTC128B.128 [R240+0xa000], [R18.64+0x80] ;  /* 0x0a00008012f0efae */ /* 0x0005e2000b901d50 */
[----:B------:R-:W-:Y:S01]  /*14a0*/  @!P1 IMAD.WIDE.U32 R12, R4, 0x30, R12 ;  /* 0x00000030040c9825 */ /* 0x000fe200078e000c */
[----:B-1----:R-:W-:-:S02]  /*14b0*/  @!P2 LEA R16, P5, R2, c[0x0][0x168], 0x1 ;  /* 0x00005a000210aa11 */ /* 0x002fc400078a08ff */
[----:B------:R2:W-:Y:S01]  /*14c0*/  @!P6 LDGSTS.E.BYPASS.LTC128B.128 [R240+0xc000], [R18.64+0x100] ;  /* 0x0c00010012f0efae */ /* 0x0005e2000b901d50 */
[----:B------:R-:W-:Y:S01]  /*14d0*/  IMAD.IADD R245, R167, 0x1, R244 ;  /* 0x00000001a7f57824 */ /* 0x000fe200078e02f4 */
[----:B------:R-:W-:Y:S02]  /*14e0*/  @!P1 IADD3 R4, R13, UR19, RZ ;  /* 0x000000130d049c10 */ /* 0x000fe4000fffe0ff */
[----:B------:R-:W-:Y:S01]  /*14f0*/  @!P1 LEA R14, P4, R12, c[0x0][0x168], 0x1 ;  /* 0x00005a000c0e9a11 */ /* 0x000fe200078808ff */
[----:B------:R2:W-:Y:S01]  /*1500*/  @!P6 LDGSTS.E.BYPASS.LTC128B.128 [R240+0xe000], [R18.64+0x180] ;  /* 0x0e00018012f0efae */ /* 0x0005e2000b901d50 */
[----:B------:R-:W-:Y:S01]  /*1510*/  @!P2 LEA.HI.X R17, R2, c[0x0][0x16c], R0, 0x1, P5 ;  /* 0x00005b000211aa11 */ /* 0x000fe200028f0c00 */
[----:B------:R-:W-:Y:S01]  /*1520*/  IMAD.U32 R0, RZ, RZ, UR14 ;  /* 0x0000000eff007e24 */ /* 0x000fe2000f8e00ff */
[----:B------:R-:W-:Y:S01]  /*1530*/  @!P1 LEA.HI.X R15, R12, c[0x0][0x16c], R4, 0x1, P4 ;  /* 0x00005b000c0f9a11 */ /* 0x000fe200020f0c04 */
[----:B------:R1:W-:Y:S01]  /*1540*/  @!P3 LDGSTS.E.BYPASS.LTC128B.128 [R240+0x8800], [R8.64] ;  /* 0x0880000008f0bfae */ /* 0x0003e2000b901d50 */
[----:B------:R-:W-:Y:S01]  /*1550*/  ISETP.GE.AND P5, PT, R10, UR11, PT ;  /* 0x0000000b0a007c0c */ /* 0x000fe2000bfa6270 */
[----:B------:R-:W-:Y:S01]  /*1560*/  IMAD.U32 R10, RZ, RZ, UR26 ;  /* 0x0000001aff0a7e24 */ /* 0x000fe2000f8e00ff */
[----:B------:R-:W-:Y:S01]  /*1570*/  ISETP.GE.AND P6, PT, R6, UR11, PT ;  /* 0x0000000b06007c0c */ /* 0x000fe2000bfc6270 */
[----:B------:R1:W-:Y:S01]  /*1580*/  @!P3 LDGSTS.E.BYPASS.LTC128B.128 [R240+0xa800], [R8.64+0x80] ;  /* 0x0a80008008f0bfae */ /* 0x0003e2000b901d50 */
[----:B------:R-:W-:Y:S01]  /*1590*/  IMAD.U32 R4, RZ, RZ, UR4 ;  /* 0x00000004ff047e24 */ /* 0x000fe2000f8e00ff */
[----:B------:R-:W-:Y:S01]  /*15a0*/  SHF.R.S32.HI R241, RZ, 0x2, R241 ;  /* 0x00000002fff17819 */ /* 0x000fe200000114f1 */
[----:B------:R-:W-:Y:S01]  /*15b0*/  IMAD.U32 R2, RZ, RZ, UR5 ;  /* 0x00000005ff027e24 */ /* 0x000fe2000f8e00ff */
[----:B------:R1:W-:Y:S01]  /*15c0*/  @!P3 LDGSTS.E.BYPASS.LTC128B.128 [R240+0xc800], [R8.64+0x100] ;  /* 0x0c80010008f0bfae */ /* 0x0003e2000b901d50 */
[----:B------:R-:W-:Y:S01]  /*15d0*/  LEA R12, P4, R10, R166, 0x6 ;  /* 0x000000a60a0c7211 */ /* 0x000fe200078830ff */
[----:B------:R-:W-:-:S02]  /*15e0*/  IMAD.SHL.U32 R6, R6, 0x8, RZ ;  /* 0x0000000806067824 */ /* 0x000fc400078e00ff */
[----:B------:R1:W-:Y:S01]  /*15f0*/  @!P3 LDGSTS.E.BYPASS.LTC128B.128 [R240+0xe800], [R8.64+0x180] ;  /* 0x0e80018008f0bfae */ /* 0x0003e2000b901d50 */
[----:B------:R-:W-:Y:S01]  /*1600*/  LEA.HI.X R13, R10, R245, R0, 0x6, P4 ;  /* 0x000000f50a0d7211 */ /* 0x000fe200020f3400 */
[----:B------:R-:W-:Y:S01]  /*1610*/  IMAD.U32 R0, RZ, RZ, UR4 ;  /* 0x00000004ff007e24 */ /* 0x000fe2000f8e00ff */
[----:B------:R-:W-:Y:S01]  /*1620*/  ISETP.GE.AND P4, PT, R5, UR11, PT ;  /* 0x0000000b05007c0c */ /* 0x000fe2000bf86270 */
[----:B------:R4:W-:Y:S01]  /*1630*/  @!P2 LDGSTS.E.BYPASS.LTC128B.128 [R240+0x9000], [R16.64] ;  /* 0x0900000010f0afae */ /* 0x0009e2000b901d50 */
[----:B------:R-:W-:Y:S01]  /*1640*/  LOP3.LUT R10, R7, 0xfffffff0, RZ, 0xc0, !PT ;  /* 0xfffffff0070a7812 */ /* 0x000fe200078ec0ff */
[----:B------:R-:W-:Y:S01]  /*1650*/  IMAD.SHL.U32 R5, R3, 0x40, RZ ;  /* 0x0000004003057824 */ /* 0x000fe200078e00ff */
[----:B------:R-:W-:Y:S01]  /*1660*/  @!P5 LEA R4, P0, R4, R12, 0x4 ;  /* 0x0000000c0404d211 */ /* 0x000fe200078020ff */
[----:B------:R4:W-:Y:S01]  /*1670*/  @!P2 LDGSTS.E.BYPASS.LTC128B.128 [R240+0xb000], [R16.64+0x80] ;  /* 0x0b00008010f0afae */ /* 0x0009e2000b901d50 */
[----:B------:R-:W-:Y:S01]  /*1680*/  ISETP.GE.AND P3, PT, R239, UR11, PT ;  /* 0x0000000bef007c0c */ /* 0x000fe2000bf66270 */
[----:B------:R-:W-:Y:S01]  /*1690*/  IMAD.IADD R10, R91, 0x1, -R10 ;  /* 0x000000015b0a7824 */ /* 0x000fe200078e0a0a */
[----:B------:R-:W-:Y:S01]  /*16a0*/  LOP3.LUT R5, R5, 0x1c0, RZ, 0xc0, !PT ;  /* 0x000001c005057812 */ /* 0x000fe200078ec0ff */
[----:B------:R4:W-:Y:S01]  /*16b0*/  @!P2 LDGSTS.E.BYPASS.LTC128B.128 [R240+0xd000], [R16.64+0x100] ;  /* 0x0d00010010f0afae */ /* 0x0009e2000b901d50 */
[----:B------:R-:W-:Y:S01]  /*16c0*/  @!P5 LEA.HI.X R2, R0, R13, R2, 0x4, P0 ;  /* 0x0000000d0002d211 */ /* 0x000fe200000f2402 */
[----:B------:R-:W-:Y:S01]  /*16d0*/  USHF.L.U32 UR11, UR5, 0x5, URZ ;  /* 0x00000005050b7899 */ /* 0x000fe2000800063f */
[----:B------:R-:W-:Y:S01]  /*16e0*/  SHF.R.S32.HI R0, RZ, 0x1f, R10 ;  /* 0x0000001fff007819 */ /* 0x000fe2000001140a */
[----:B------:R4:W-:Y:S01]  /*16f0*/  @!P2 LDGSTS.E.BYPASS.LTC128B.128 [R240+0xf000], [R16.64+0x180] ;  /* 0x0f00018010f0afae */ /* 0x0009e2000b901d50 */
[----:B------:R-:W-:-:S02]  /*1700*/  LOP3.LUT R6, R5, 0x8, R6, 0xf8, !PT ;  /* 0x0000000805067812 */ /* 0x000fc400078ef806 */
[----:B------:R-:W-:Y:S01]  /*1710*/  SHF.R.U32.HI R5, RZ, 0x3, R5 ;  /* 0x00000003ff057819 */ /* 0x000fe20000011605 */
[----:B------:R5:W-:Y:S01]  /*1720*/  @!P1 LDGSTS.E.BYPASS.LTC128B.128 [R240+0x9800], [R14.64] ;  /* 0x098000000ef09fae */ /* 0x000be2000b901d50 */
[----:B------:R-:W-:Y:S01]  /*1730*/  LEA.HI R0, R0, R10, RZ, 0x3 ;  /* 0x0000000a00007211 */ /* 0x000fe200078f18ff */
[----:B------:R-:W-:Y:S01]  /*1740*/  VOTEU.ALL UP0, P3 ;  /* 0x00000000003f7886 */ /* 0x000fe20001800000 */
[----:B--2---:R-:W-:Y:S01]  /*1750*/  @!P5 LEA R18, P0, R4, c[0x0][0x170], 0x1 ;  /* 0x00005c000412da11 */ /* 0x004fe200078008ff */
[----:B------:R5:W-:Y:S01]  /*1760*/  @!P1 LDGSTS.E.BYPASS.LTC128B.128 [R240+0xb800], [R14.64+0x80] ;  /* 0x0b8000800ef09fae */ /* 0x000be2000b901d50 */
[----:B------:R-:W-:Y:S01]  /*1770*/  LOP3.LUT R5, R6, R5, RZ, 0x3c, !PT ;  /* 0x0000000506057212 */ /* 0x000fe200078e3cff */
[C---:B------:R-:W-:Y:S01]  /*1780*/  IMAD.SHL.U32 R90, R0.reuse, 0x40, RZ ;  /* 0x00000040005a7824 */ /* 0x040fe200078e00ff */
[----:B-1----:R-:W-:Y:S01]  /*1790*/  SHF.R.S32.HI R8, RZ, 0x4, R7 ;  /* 0x00000004ff087819 */ /* 0x002fe20000011407 */
[----:B------:R5:W-:Y:S01]  /*17a0*/  @!P1 LDGSTS.E.BYPASS.LTC128B.128 [R240+0xd800], [R14.64+0x100] ;  /* 0x0d8001000ef09fae */ /* 0x000be2000b901d50 */
[----:B------:R-:W-:Y:S01]  /*17b0*/  LOP3.LUT R9, R0, 0xfffffff8, RZ, 0xc0, !PT ;  /* 0xfffffff800097812 */ /* 0x000fe200078ec0ff */
[----:B------:R-:W-:Y:S01]  /*17c0*/  IMAD.MOV.U32 R0, RZ, RZ, 0x20 ;  /* 0x00000020ff007424 */ /* 0x000fe200078e00ff */
[----:B------:R-:W-:Y:S01]  /*17d0*/  LEA.HI R7, R7, R8, RZ, 0x1 ;  /* 0x0000000807077211 */ /* 0x000fe200078f08ff */
[----:B------:R5:W-:Y:S01]  /*17e0*/  @!P1 LDGSTS.E.BYPASS.LTC128B.128 [R240+0xf800], [R14.64+0x180] ;  /* 0x0f8001800ef09fae */ /* 0x000be2000b901d50 */
[----:B------:R-:W-:Y:S01]  /*17f0*/  @!P5 LEA.HI.X R19, R4, c[0x0][0x174], R2, 0x1, P0 ;  /* 0x00005d000413da11 */ /* 0x000fe200000f0c02 */
[----:B------:R-:W-:Y:S01]  /*1800*/  IMAD.U32 R4, RZ, RZ, UR11 ;  /* 0x0000000bff047e24 */ /* 0x000fe2000f8e00ff */
[----:B------:R-:W-:Y:S01]  /*1810*/  LOP3.LUT R7, R7, 0xfffffffe, RZ, 0xc0, !PT ;  /* 0xfffffffe07077812 */ /* 0x000fe200078ec0ff */
[----:B------:R-:W0:Y:S01]  /*1820*/  LDGDEPBAR ;  /* 0x00000000000079af */ /* 0x000e220000000000 */
[----:B------:R-:W-:Y:S01]  /*1830*/  IMAD.IADD R9, R10, 0x1, -R9 ;  /* 0x000000010a097824 */ /* 0x000fe200078e0a09 */
[----:B------:R-:W-:Y:S01]  /*1840*/  @!P6 LEA R10, P1, R12, c[0x0][0x170], 0x1 ;  /* 0x00005c000c0aea11 */ /* 0x000fe200078208ff */
[----:B------:R-:W-:Y:S01]  /*1850*/  IMAD.U32 R2, RZ, RZ, UR4 ;  /* 0x00000004ff027e24 */ /* 0x000fe2000f8e00ff */
[----:B------:R-:W-:Y:S01]  /*1860*/  @!UP0 UIMAD UR11, UR5, 0x30, URZ ;  /* 0x00000030050b88a4 */ /* 0x000fe2000f8e023f */
[----:B------:R-:W-:Y:S01]  /*1870*/  IMAD.IADD R7, R8, 0x1, -R7 ;  /* 0x0000000108077824 */ /* 0x000fe200078e0a07 */
[----:B------:R-:W-:Y:S01]  /*1880*/  @!P6 LEA.HI.X R11, R12, c[0x0][0x174], R13, 0x1, P1 ;  /* 0x00005d000c0bea11 */ /* 0x000fe200008f0c0d */
[----:B------:R-:W-:Y:S01]  /*1890*/  IMAD.SHL.U32 R6, R9, 0x40, RZ ;  /* 0x0000004009067824 */ /* 0x000fe200078e00ff */
[----:B------:R-:W-:Y:S01]  /*18a0*/  LOP3.LUT R90, R90, 0xfffffe00, RZ, 0xc0, !PT ;  /* 0xfffffe005a5a7812 */ /* 0x000fe200078ec0ff */
[C---:B------:R-:W-:Y:S01]  /*18b0*/  IMAD R237, R7.reuse, 0x200, R5 ;  /* 0x0000020007ed7824 */ /* 0x040fe200078e0205 */
[----:B------:R-:W-:Y:S01]  /*18c0*/  @!P4 IADD3 R5, P0, R12, UR22, RZ ;  /* 0x000000160c05cc10 */ /* 0x000fe2000ff1e0ff */
[----:B------:R-:W-:Y:S01]  /*18d0*/  IMAD.SHL.U32 R7, R7, 0x8, RZ ;  /* 0x0000000807077824 */ /* 0x000fe200078e00ff */
[----:B------:R-:W-:Y:S01]  /*18e0*/  LOP3.LUT R6, R6, 0x1c0, RZ, 0xc0, !PT ;  /* 0x000001c006067812 */ /* 0x000fe200078ec0ff */
[----:B------:R-:W-:Y:S01]  /*18f0*/  IMAD R238, R92, 0x400, R90 ;  /* 0x000004005cee7824 */ /* 0x000fe200078e025a */
[----:B------:R-:W-:Y:S01]  /*1900*/  @!P4 IADD3.X R4, R13, UR23, R4, P0, !PT ;  /* 0x000000170d04cc10 */ /* 0x000fe200087fe404 */
[----:B------:R-:W-:Y:S01]  /*1910*/  @!P3 IMAD.WIDE.U32 R12, R2, 0x30, R12 ;  /* 0x00000030020cb825 */ /* 0x000fe200078e000c */
[----:B------:R-:W-:Y:S01]  /*1920*/  @!P4 LEA R8, P0, R5, c[0x0][0x170], 0x1 ;  /* 0x00005c000508ca11 */ /* 0x000fe200078008ff */
[----:B------:R-:W-:Y:S01]  /*1930*/  UISETP.GE.AND UP0, UPT, UR8, 0x2, UPT ;  /* 0x000000020800788c */ /* 0x000fe2000bf06270 */
[----:B------:R-:W-:Y:S01]  /*1940*/  LOP3.LUT R7, R6, 0x8, R7, 0xf8, !PT ;  /* 0x0000000806077812 */ /* 0x000fe200078ef807 */
[----:B------:R-:W-:Y:S01]  /*1950*/  IMAD.SHL.U32 R237, R237, 0x2, RZ ;  /* 0x00000002eded7824 */ /* 0x000fe200078e00ff */
[----:B------:R-:W-:-:S02]  /*1960*/  SHF.R.U32.HI R89, RZ, 0x3, R6 ;  /* 0x00000003ff597819 */ /* 0x000fc40000011606 */
[----:B------:R-:W-:Y:S01]  /*1970*/  @!P3 IADD3 R2, R13, UR11, RZ ;  /* 0x0000000b0d02bc10 */ /* 0x000fe2000fffe0ff */
[----:B------:R-:W-:-:S04]  /*1980*/  DEPBAR.LE SB0, 0x0 ;  /* 0x000080000000791a */ /* 0x000fc80000000000 */
[----:B------:R-:W-:Y:S02]  /*1990*/  BAR.SYNC.DEFER_BLOCKING 0x0 ;  /* 0x0000000000007b1d */ /* 0x000fe40000010000 */
[----:B------:R-:W-:Y:S02]  /*19a0*/  R2P PR, R9, 0x6 ;  /* 0x0000000609007804 */ /* 0x000fe40000000000 */
[----:B------:R-:W-:Y:S02]  /*19b0*/  @!P4 LEA.HI.X R9, R5, c[0x0][0x174], R4, 0x1, P0 ;  /* 0x00005d000509ca11 */ /* 0x000fe400000f0c04 */
[----:B------:R-:W-:Y:S02]  /*19c0*/  LOP3.LUT R89, R7, R89, RZ, 0x3c, !PT ;  /* 0x0000005907597212 */ /* 0x000fe400078e3cff */
[----:B------:R-:W-:Y:S02]  /*19d0*/  @!P3 LEA R4, P0, R12, c[0x0][0x170], 0x1 ;  /* 0x00005c000c04ba11 */ /* 0x000fe400078008ff */
[----:B------:R-:W-:Y:S01]  /*19e0*/  SEL R0, R0, 0xffffffe0, !P2 ;  /* 0xffffffe000007807 */ /* 0x000fe20005000000 */
[----:B------:R-:W-:Y:S01]  /*19f0*/  IMAD.IADD R238, R89, 0x1, R238 ;  /* 0x0000000159ee7824 */ /* 0x000fe200078e02ee */
[----:B------:R-:W-:Y:S01]  /*1a00*/  @!P3 LEA.HI.X R5, R12, c[0x0][0x174], R2, 0x1, P0 ;  /* 0x00005d000c05ba11 */ /* 0x000fe200000f0c02 */
[----:B------:R-:W-:Y:S01]  /*1a10*/  IMAD.MOV.U32 R2, RZ, RZ, 0x10 ;  /* 0x00000010ff027424 */ /* 0x000fe200078e00ff */
[----:B------:R-:W-:Y:S01]  /*1a20*/  IADD3 R235, R237, 0x8020, RZ ;  /* 0x00008020edeb7810 */ /* 0x000fe20007ffe0ff */
[----:B------:R-:W-:Y:S01]  /*1a30*/  IMAD.SHL.U32 R238, R238, 0x2, RZ ;  /* 0x00000002eeee7824 */ /* 0x000fe200078e00ff */
[----:B------:R-:W-:-:S02]  /*1a40*/  LEA R92, R92, UR12, 0x4 ;  /* 0x0000000c5c5c7c11 */ /* 0x000fc4000f8e20ff */
[----:B------:R-:W-:Y:S01]  /*1a50*/  SEL R2, R2, 0xfffffff0, !P1 ;  /* 0xfffffff002027807 */ /* 0x000fe20004800000 */
[--C-:B------:R-:W-:Y:S01]  /*1a60*/  IMAD R234, R0, 0x2, R238.reuse ;  /* 0x0000000200ea7824 */ /* 0x100fe200078e02ee */
[----:B------:R-:W-:Y:S02]  /*1a70*/  IADD3 R92, R92, 0x1, R241 ;  /* 0x000000015c5c7810 */ /* 0x000fe40007ffe0f1 */
[----:B------:R-:W-:Y:S01]  /*1a80*/  R2P PR, R3, 0x6 ;  /* 0x0000000603007804 */ /* 0x000fe20000000000 */
[----:B------:R-:W-:Y:S01]  /*1a90*/  IMAD R236, R2, 0x2, R238 ;  /* 0x0000000202ec7824 */ /* 0x000fe200078e02ee */
[----:B------:R-:W-:Y:S01]  /*1aa0*/  IADD3 R3, R237, 0x8000, RZ ;  /* 0x00008000ed037810 */ /* 0x000fe20007ffe0ff */
[----:B------:R-:W-:Y:S01]  /*1ab0*/  @P6 STS.128 [R240+0x10000], RZ ;  /* 0x010000fff0006388 */ /* 0x000fe20000000c00 */
[----:B------:R-:W-:Y:S01]  /*1ac0*/  IADD3 R200, R200, -UR15, R92 ;  /* 0x8000000fc8c87c10 */ /* 0x000fe2000fffe05c */
[----:B------:R-:W-:Y:S02]  /*1ad0*/  IMAD R233, R0, 0x2, R236 ;  /* 0x0000000200e97824 */ /* 0x000fe400078e02ec */
[----:B------:R-:W-:Y:S01]  /*1ae0*/  @P6 STS.128 [R240+0x12000], RZ ;  /* 0x012000fff0006388 */ /* 0x000fe20000000c00 */
[----:B------:R-:W-:-:S03]  /*1af0*/  IADD3 R200, R200, c[0x0][0x2e8], RZ ;  /* 0x0000ba00c8c87a10 */ /* 0x000fc60007ffe0ff */
[----:B------:R-:W-:Y:S01]  /*1b00*/  @P6 STS.128 [R240+0x14000], RZ ;  /* 0x014000fff0006388 */ /* 0x000fe20000000c00 */
[C---:B------:R-:W-:Y:S02]  /*1b10*/  IADD3 R165, R200.reuse, 0x8, RZ ;  /* 0x00000008c8a57810 */ /* 0x040fe40007ffe0ff */
[----:B------:R-:W-:Y:S01]  /*1b20*/  @P1 IADD3 R235, R3, -0x20, RZ ;  /* 0xffffffe003eb1810 */ /* 0x000fe20007ffe0ff */
[----:B------:R-:W-:Y:S01]  /*1b30*/  @P6 STS.128 [R240+0x16000], RZ ;  /* 0x016000fff0006388 */ /* 0x000fe20000000c00 */
[----:B------:R-:W-:Y:S01]  /*1b40*/  IMAD.MOV.U32 R3, RZ, RZ, 0x40 ;  /* 0x00000040ff037424 */ /* 0x000fe200078e00ff */
[----:B------:R-:W-:Y:S02]  /*1b50*/  IMNMX R200, R200, UR13, PT ;  /* 0x0000000dc8c87c17 */ /* 0x000fe4000b800200 */
[----:B------:R-:W-:Y:S01]  /*1b60*/  @!PT LDS RZ, [RZ] ;  /* 0x00000000fffff984 */ /* 0x000fe20000000800 */
[----:B------:R-:W-:Y:S01]  /*1b70*/  @!PT LDS RZ, [RZ] ;  /* 0x00000000fffff984 */ /* 0x000fe20000000800 */
[----:B------:R-:W-:Y:S01]  /*1b80*/  @!PT LDS RZ, [RZ] ;  /* 0x00000000fffff984 */ /* 0x000fe20000000800 */
[----:B------:R1:W-:Y:S01]  /*1b90*/  @!P6 LDGSTS.E.BYPASS.LTC128B.128 [R240+0x10000], [R10.64] ;  /* 0x100000000af0efae */ /* 0x0003e2000b901d50 */
[----:B------:R-:W-:Y:S02]  /*1ba0*/  IMNMX R165, R165, UR13, PT ;  /* 0x0000000da5a57c17 */ /* 0x000fe4000b800200 */
[----:B------:R-:W-:Y:S01]  /*1bb0*/  SEL R3, R3, 0xffffffc0, !P2 ;  /* 0xffffffc003037807 */ /* 0x000fe20005000000 */
[----:B------:R1:W-:Y:S01]  /*1bc0*/  @!P6 LDGSTS.E.BYPASS.LTC128B.128 [R240+0x12000], [R10.64+0x80] ;  /* 0x120000800af0efae */ /* 0x0003e2000b901d50 */
[----:B------:R-:W-:-:S02]  /*1bd0*/  IADD3 R227, R235, 0x800, RZ ;  /* 0x00000800ebe37810 */ /* 0x000fc40007ffe0ff */
[----:B------:R-:W-:Y:S01]  /*1be0*/  IADD3 R226, R235, 0x1000, RZ ;  /* 0x00001000ebe27810 */ /* 0x000fe20007ffe0ff */
[----:B------:R1:W-:Y:S01]  /*1bf0*/  @!P6 LDGSTS.E.BYPASS.LTC128B.128 [R240+0x14000], [R10.64+0x100] ;  /* 0x140001000af0efae */ /* 0x0003e2000b901d50 */
[----:B------:R-:W-:Y:S01]  /*1c00*/  IMAD.IADD R231, R237, 0x1, R3 ;  /* 0x00000001ede77824 */ /* 0x000fe200078e0203 */
[----:B------:R-:W-:Y:S01]  /*1c10*/  IADD3 R225, R235, 0x1800, RZ ;  /* 0x00001800ebe17810 */ /* 0x000fe20007ffe0ff */
[----:B------:R-:W-:Y:S01]  /*1c20*/  IMAD.IADD R224, R3, 0x1, R235 ;  /* 0x0000000103e07824 */ /* 0x000fe200078e02eb */
[----:B------:R1:W-:Y:S01]  /*1c30*/  @!P6 LDGSTS.E.BYPASS.LTC128B.128 [R240+0x16000], [R10.64+0x180] ;  /* 0x160001800af0efae */ /* 0x0003e2000b901d50 */
[C---:B------:R-:W-:Y:S02]  /*1c40*/  IADD3 R223, R235.reuse, 0x2000, RZ ;  /* 0x00002000ebdf7810 */ /* 0x040fe40007ffe0ff */
[C---:B------:R-:W-:Y:S01]  /*1c50*/  IADD3 R222, R235.reuse, 0x2800, RZ ;  /* 0x00002800ebde7810 */ /* 0x040fe20007ffe0ff */
[----:B------:R-:W-:Y:S01]  /*1c60*/  @P5 STS.128 [R240+0x10800], RZ ;  /* 0x010800fff0005388 */ /* 0x000fe20000000c00 */
[----:B------:R-:W-:-:S02]  /*1c70*/  IADD3 R221, R235, 0x3000, RZ ;  /* 0x00003000ebdd7810 */ /* 0x000fc40007ffe0ff */
[C---:B------:R-:W-:Y:S01]  /*1c80*/  IADD3 R220, R235.reuse, 0x3800, RZ ;  /* 0x00003800ebdc7810 */ /* 0x040fe20007ffe0ff */
[----:B------:R-:W-:Y:S01]  /*1c90*/  @P5 STS.128 [R240+0x12800], RZ ;  /* 0x012800fff0005388 */ /* 0x000fe20000000c00 */
[C---:B------:R-:W-:Y:S02]  /*1ca0*/  IADD3 R219, R235.reuse, 0x4000, RZ ;  /* 0x00004000ebdb7810 */ /* 0x040fe40007ffe0ff */
[C---:B------:R-:W-:Y:S01]  /*1cb0*/  IADD3 R218, R235.reuse, 0x4800, RZ ;  /* 0x00004800ebda7810 */ /* 0x040fe20007ffe0ff */
[----:B------:R-:W-:Y:S01]  /*1cc0*/  @P5 STS.128 [R240+0x14800], RZ ;  /* 0x014800fff0005388 */ /* 0x000fe20000000c00 */
[C---:B------:R-:W-:Y:S02]  /*1cd0*/  IADD3 R217, R235.reuse, 0x5000, RZ ;  /* 0x00005000ebd97810 */ /* 0x040fe40007ffe0ff */
[C---:B------:R-:W-:Y:S01]  /*1ce0*/  IADD3 R216, R235.reuse, 0x5800, RZ ;  /* 0x00005800ebd87810 */ /* 0x040fe20007ffe0ff */
[----:B------:R-:W-:Y:S01]  /*1cf0*/  @P5 STS.128 [R240+0x16800], RZ ;  /* 0x016800fff0005388 */ /* 0x000fe20000000c00 */
[----:B------:R-:W-:-:S02]  /*1d00*/  IADD3 R215, R235, 0x6000, RZ ;  /* 0x00006000ebd77810 */ /* 0x000fc40007ffe0ff */
[C---:B------:R-:W-:Y:S01]  /*1d10*/  IADD3 R214, R235.reuse, 0x6800, RZ ;  /* 0x00006800ebd67810 */ /* 0x040fe20007ffe0ff */
[----:B------:R-:W-:Y:S01]  /*1d20*/  @!PT LDS RZ, [RZ] ;  /* 0x00000000fffff984 */ /* 0x000fe20000000800 */
[----:B------:R-:W-:Y:S01]  /*1d30*/  @!PT LDS RZ, [RZ] ;  /* 0x00000000fffff984 */ /* 0x000fe20000000800 */
[----:B------:R-:W-:Y:S01]  /*1d40*/  @!PT LDS RZ, [RZ] ;  /* 0x00000000fffff984 */ /* 0x000fe20000000800 */
[----:B------:R4:W-:Y:S01]  /*1d50*/  @!P5 LDGSTS.E.BYPASS.LTC128B.128 [R240+0x10800], [R18.64] ;  /* 0x1080000012f0dfae */ /* 0x0009e2000b901d50 */
[C---:B------:R-:W-:Y:S02]  /*1d60*/  IADD3 R213, R235.reuse, 0x7000, RZ ;  /* 0x00007000ebd57810 */ /* 0x040fe40007ffe0ff */
[----:B------:R-:W-:Y:S01]  /*1d70*/  IADD3 R212, R235, 0x7800, RZ ;  /* 0x00007800ebd47810 */ /* 0x000fe20007ffe0ff */
        /* <DEDUP_REMOVED lines=25> */
[----:B------:R-:W-:Y:S04]  /*1f10*/  LDSM.16.M88.4 R44, [R238] ;  /* 0x00000000ee2c783b */ /* 0x000fe80000000200 */
[----:B----4-:R-:W3:Y:S04]  /*1f20*/  LDSM.16.M88.4 R16, [R237+0x8000] ;  /* 0x00800000ed10783b */ /* 0x010ee80000000200 */
[----:B------:R-:W4:Y:S04]  /*1f30*/  LDSM.16.M88.4 R40, [R237+0x8800] ;  /* 0x00880000ed28783b */ /* 0x000f280000000200 */
[----:B------:R-:W4:Y:S04]  /*1f40*/  LDSM.16.M88.4 R60, [R237+0x9000] ;  /* 0x00900000ed3c783b */ /* 0x000f280000000200 */
[----:B------:R-:W4:Y:S04]  /*1f50*/  LDSM.16.M88.4 R24, [R237+0x9800] ;  /* 0x00980000ed18783b */ /* 0x000f280000000200 */
[----:B-1----:R-:W-:Y:S04]  /*1f60*/  LDSM.16.M88.4 R8, [R236] ;  /* 0x00000000ec08783b */ /* 0x002fe80000000200 */
[----:B-----5:R-:W1:Y:S04]  /*1f70*/  LDSM.16.M88.4 R12, [R235] ;  /* 0x00000000eb0c783b */ /* 0x020e680000000200 */
[----:B--2---:R-:W2:Y:S04]  /*1f80*/  LDSM.16.M88.4 R4, [R235+0x800] ;  /* 0x00080000eb04783b */ /* 0x004ea80000000200 */
[----:B------:R-:W5:Y:S04]  /*1f90*/  LDSM.16.M88.4 R36, [R235+0x1800] ;  /* 0x00180000eb24783b */ /* 0x000f680000000200 */
[----:B------:R-:W-:Y:S04]  /*1fa0*/  LDSM.16.M88.4 R52, [R234] ;  /* 0x00000000ea34783b */ /* 0x000fe80000000200 */
[----:B------:R-:W-:Y:S01]  /*1fb0*/  LDSM.16.M88.4 R76, [R231+0x9000] ;  /* 0x00900000e74c783b */ /* 0x000fe20000000200 */
[C---:B---3--:R-:W-:Y:S03]  /*1fc0*/  HMMA.16816.F32 R20, R44.reuse, R16, RZ ;  /* 0x000000102c14723c */ /* 0x048fe600000018ff */
[----:B------:R-:W-:Y:S04]  /*1fd0*/  LDSM.16.M88.4 R32, [R224] ;  /* 0x00000000e020783b */ /* 0x000fe80000000200 */
[----:B------:R-:W-:Y:S01]  /*1fe0*/  LDSM.16.M88.4 R72, [R231+0x9800] ;  /* 0x00980000e748783b */ /* 0x000fe20000000200 */
[C---:B------:R-:W-:Y:S03]  /*1ff0*/  HMMA.16816.F32 R16, R44.reuse, R18, RZ ;  /* 0x000000122c10723c */ /* 0x040fe600000018ff */
[----:B------:R-:W-:Y:S04]  /*2000*/  LDSM.16.M88.4 R48, [R224+0x1000] ;  /* 0x00100000e030783b */ /* 0x000fe80000000200 */
[----:B------:R-:W-:Y:S01]  /*2010*/  LDSM.16.M88.4 R68, [R238+0x2000] ;  /* 0x00200000ee44783b */ /* 0x000fe20000000200 */
[C---:B----4-:R-:W-:Y:S03]  /*2020*/  HMMA.16816.F32 R28, R44.reuse, R40, RZ ;  /* 0x000000282c1c723c */ /* 0x050fe600000018ff */
[----:B------:R-:W-:Y:S04]  /*2030*/  LDSM.16.M88.4 R84, [R224+0x4800] ;  /* 0x00480000e054783b */ /* 0x000fe80000000200 */
[----:B------:R-:W-:Y:S01]  /*2040*/  LDSM.16.M88.4 R80, [R237+0xe800] ;  /* 0x00e80000ed50783b */ /* 0x000fe20000000200 */
[C---:B------:R-:W-:Y:S03]  /*2050*/  HMMA.16816.F32 R64, R44.reuse, R60, RZ ;  /* 0x0000003c2c40723c */ /* 0x040fe600000018ff */
[----:B------:R-:W0:Y:S05]  /*2060*/  LDGDEPBAR ;  /* 0x00000000000079af */ /* 0x000e2a0000000000 */
[C---:B------:R-:W-:Y:S08]  /*2070*/  HMMA.16816.F32 R40, R44.reuse, R42, RZ ;  /* 0x0000002a2c28723c */ /* 0x040ff000000018ff */
[C---:B------:R-:W-:Y:S08]  /*2080*/  HMMA.16816.F32 R60, R44.reuse, R62, RZ ;  /* 0x0000003e2c3c723c */ /* 0x040ff000000018ff */
[C---:B------:R-:W-:Y:S08]  /*2090*/  HMMA.16816.F32 R56, R44.reuse, R24, RZ ;  /* 0x000000182c38723c */ /* 0x040ff000000018ff */
[----:B------:R-:W-:Y:S01]  /*20a0*/  HMMA.16816.F32 R44, R44, R26, RZ ;  /* 0x0000001a2c2c723c */ /* 0x000fe200000018ff */
[----:B------:R-:W3:Y:S07]  /*20b0*/  LDSM.16.M88.4 R24, [R235+0x1000] ;  /* 0x00100000eb18783b */ /* 0x000eee0000000200 */
[C---:B-1----:R-:W-:Y:S08]  /*20c0*/  HMMA.16816.F32 R20, R8.reuse, R12, R20 ;  /* 0x0000000c0814723c */ /* 0x042ff00000001814 */
[C---:B------:R-:W-:Y:S01]  /*20d0*/  HMMA.16816.F32 R16, R8.reuse, R14, R16 ;  /* 0x0000000e0810723c */ /* 0x040fe20000001810 */
[----:B------:R-:W1:Y:S07]  /*20e0*/  LDSM.16.M88.4 R12, [R231+0x8000] ;  /* 0x00800000e70c783b */ /* 0x000e6e0000000200 */
[C---:B--2---:R-:W-:Y:S08]  /*20f0*/  HMMA.16816.F32 R28, R8.reuse, R4, R28 ;  /* 0x00000004081c723c */ /* 0x044ff0000000181c */
[C---:B------:R-:W-:Y:S01]  /*2100*/  HMMA.16816.F32 R40, R8.reuse, R6, R40 ;  /* 0x000000060828723c */ /* 0x040fe20000001828 */
[----:B------:R-:W2:Y:S07]  /*2110*/  LDSM.16.M88.4 R4, [R231+0x8800] ;  /* 0x00880000e704783b */ /* 0x000eae0000000200 */
[C---:B-----5:R-:W-:Y:S08]  /*2120*/  HMMA.16816.F32 R56, R8.reuse, R36, R56 ;  /* 0x000000240838723c */ /* 0x060ff00000001838 */
[C---:B---3--:R-:W-:Y:S08]  /*2130*/  HMMA.16816.F32 R64, R8.reuse, R24, R64 ;  /* 0x000000180840723c */ /* 0x048ff00000001840 */
[C---:B------:R-:W-:Y:S01]  /*2140*/  HMMA.16816.F32 R60, R8.reuse, R26, R60 ;  /* 0x0000001a083c723c */ /* 0x040fe2000000183c */
[----:B------:R-:W3:Y:S07]  /*2150*/  LDSM.16.M88.4 R24, [R233] ;  /* 0x00000000e918783b */ /* 0x000eee0000000200 */
        /* <DEDUP_REMOVED lines=11> */
[----:B------:R-:W5:Y:S07]  /*2210*/  LDSM.16.M88.4 R76, [R237+0xb000] ;  /* 0x00b00000ed4c783b */ /* 0x000f6e0000000200 */
[C---:B---3--:R-:W-:Y:S08]  /*2220*/  HMMA.16816.F32 R20, R24.reuse, R32, R20 ;  /* 0x000000201814723c */ /* 0x048ff00000001814 */
[----:B------:R-:W-:Y:S01]  /*2230*/  HMMA.16816.F32 R16, R24, R34, R16 ;  /* 0x000000221810723c */ /* 0x000fe20000001810 */
[----:B------:R-:W-:Y:S07]  /*2240*/  LDSM.16.M88.4 R32, [R236+0x2000] ;  /* 0x00200000ec20783b */ /* 0x000fee0000000200 */
[C---:B------:R-:W-:Y:S08]  /*2250*/  HMMA.16816.F32 R56, R52.reuse, R72, R56 ;  /* 0x000000483438723c */ /* 0x040ff00000001838 */
[----:B------:R-:W-:Y:S01]  /*2260*/  HMMA.16816.F32 R52, R52, R74, R44 ;  /* 0x0000004a3434723c */ /* 0x000fe2000000182c */
[----:B------:R-:W-:Y:S04]  /*2270*/  LDSM.16.M88.4 R72, [R237+0xb800] ;  /* 0x00b80000ed48783b */ /* 0x000fe80000000200 */
[----:B------:R-:W-:Y:S03]  /*2280*/  LDSM.16.M88.4 R44, [R235+0x2800] ;  /* 0x00280000eb2c783b */ /* 0x000fe60000000200 */
[C---:B----4-:R-:W-:Y:S08]  /*2290*/  HMMA.16816.F32 R28, R24.reuse, R8, R28 ;  /* 0x00000008181c723c */ /* 0x050ff0000000181c */
[C---:B------:R-:W-:Y:S01]  /*22a0*/  HMMA.16816.F32 R40, R24.reuse, R10, R40 ;  /* 0x0000000a1828723c */ /* 0x040fe20000001828 */
[----:B------:R-:W3:Y:S07]  /*22b0*/  LDSM.16.M88.4 R8, [R235+0x2000] ;  /* 0x00200000eb08783b */ /* 0x000eee0000000200 */
[C---:B------:R-:W-:Y:S08]  /*22c0*/  HMMA.16816.F32 R64, R24.reuse, R48, R64 ;  /* 0x000000301840723c */ /* 0x040ff00000001840 */
[----:B------:R-:W-:Y:S01]  /*22d0*/  HMMA.16816.F32 R60, R24, R50, R60 ;  /* 0x00000032183c723c */ /* 0x000fe2000000183c */
[----:B------:R-:W4:Y:S07]  /*22e0*/  LDSM.16.M88.4 R48, [R235+0x3000] ;  /* 0x00300000eb30783b */ /* 0x000f2e0000000200 */
[C---:B-1----:R-:W-:Y:S08]  /*22f0*/  HMMA.16816.F32 R20, R68.reuse, R12, R20 ;  /* 0x0000000c4414723c */ /* 0x042ff00000001814 */
[----:B------:R-:W-:Y:S01]  /*2300*/  HMMA.16816.F32 R16, R68, R14, R16 ;  /* 0x0000000e4410723c */ /* 0x000fe20000001810 */
[----:B------:R-:W-:Y:S07]  /*2310*/  LDSM.16.M88.4 R12, [R231+0xa000] ;  /* 0x00a00000e70c783b */ /* 0x000fee0000000200 */
[C---:B------:R-:W-:Y:S08]  /*2320*/  HMMA.16816.F32 R56, R24.reuse, R36, R56 ;  /* 0x000000241838723c */ /* 0x040ff00000001838 */
[----:B------:R-:W-:Y:S01]  /*2330*/  HMMA.16816.F32 R52, R24, R38, R52 ;  /* 0x000000261834723c */ /* 0x000fe20000001834 */
[----:B------:R-:W-:Y:S04]  /*2340*/  LDSM.16.M88.4 R36, [R235+0x3800] ;  /* 0x00380000eb24783b */ /* 0x000fe80000000200 */
[----:B------:R-:W-:Y:S03]  /*2350*/  LDSM.16.M88.4 R24, [R231+0xa800] ;  /* 0x00a80000e718783b */ /* 0x000fe60000000200 */
[C---:B--2---:R-:W-:Y:S08]  /*2360*/  HMMA.16816.F32 R28, R68.reuse, R4, R28 ;  /* 0x00000004441c723c */ /* 0x044ff0000000181c */
[C---:B------:R-:W-:Y:S01]  /*2370*/  HMMA.16816.F32 R40, R68.reuse, R6, R40 ;  /* 0x000000064428723c */ /* 0x040fe20000001828 */
[----:B------:R-:W1:Y:S07]  /*2380*/  LDSM.16.M88.4 R4, [R234+0x2000] ;  /* 0x00200000ea04783b */ /* 0x000e6e0000000200 */
[C---:B-----5:R-:W-:Y:S08]  /*2390*/  HMMA.16816.F32 R64, R68.reuse, R76, R64 ;  /* 0x0000004c4440723c */ /* 0x060ff00000001840 */
[----:B------:R-:W-:Y:S01]  /*23a0*/  HMMA.16816.F32 R60, R68, R78, R60 ;  /* 0x0000004e443c723c */ /* 0x000fe2000000183c */
[----:B------:R-:W-:Y:S07]  /*23b0*/  LDSM.16.M88.4 R76, [R233+0x4000] ;  /* 0x00400000e94c783b */ /* 0x000fee0000000200 */
[C---:B---3--:R-:W-:Y:S08]  /*23c0*/  HMMA.16816.F32 R20, R32.reuse, R8, R20 ;  /* 0x000000082014723c */ /* 0x048ff00000001814 */
[----:B------:R-:W-:Y:S01]  /*23d0*/  HMMA.16816.F32 R16, R32, R10, R16 ;  /* 0x0000000a2010723c */ /* 0x000fe20000001810 */
[----:B------:R-:W2:Y:S07]  /*23e0*/  LDSM.16.M88.4 R8, [R231+0xb000] ;  /* 0x00b00000e708783b */ /* 0x000eae0000000200 */
[C---:B------:R-:W-:Y:S08]  /*23f0*/  HMMA.16816.F32 R56, R68.reuse, R72, R56 ;  /* 0x000000484438723c */ /* 0x040ff00000001838 */
[----:B------:R-:W-:Y:S01]  /*2400*/  HMMA.16816.F32 R52, R68, R74, R52 ;  /* 0x0000004a4434723c */ /* 0x000fe20000001834 */
[----:B------:R-:W-:Y:S04]  /*2410*/  LDSM.16.M88.4 R68, [R224+0x2000] ;  /* 0x00200000e044783b */ /* 0x000fe80000000200 */
[----:B------:R-:W-:Y:S03]  /*2420*/  LDSM.16.M88.4 R72, [R235+0x4000] ;  /* 0x00400000eb48783b */ /* 0x000fe60000000200 */
[C---:B------:R-:W-:Y:S08]  /*2430*/  HMMA.16816.F32 R28, R32.reuse, R44, R28 ;  /* 0x0000002c201c723c */ /* 0x040ff0000000181c */
[C---:B------:R-:W-:Y:S01]  /*2440*/  HMMA.16816.F32 R40, R32.reuse, R46, R40 ;  /* 0x0000002e2028723c */ /* 0x040fe20000001828 */
[----:B------:R-:W3:Y:S07]  /*2450*/  LDSM.16.M88.4 R44, [R231+0xb800] ;  /* 0x00b80000e72c783b */ /* 0x000eee0000000200 */
[C---:B----4-:R-:W-:Y:S08]  /*2460*/  HMMA.16816.F32 R64, R32.reuse, R48, R64 ;  /* 0x000000302040723c */ /* 0x050ff00000001840 */
[----:B------:R-:W-:Y:S01]  /*2470*/  HMMA.16816.F32 R60, R32, R50, R60 ;  /* 0x00000032203c723c */ /* 0x000fe2000000183c */
[----:B------:R-:W-:Y:S07]  /*2480*/  LDSM.16.M88.4 R48, [R224+0x2800] ;  /* 0x00280000e030783b */ /* 0x000fee0000000200 */
[C---:B-1----:R-:W-:Y:S08]  /*2490*/  HMMA.16816.F32 R20, R4.reuse, R12, R20 ;  /* 0x0000000c0414723c */ /* 0x042ff00000001814 */
[----:B------:R-:W-:Y:S01]  /*24a0*/  HMMA.16816.F32 R16, R4, R14, R16 ;  /* 0x0000000e0410723c */ /* 0x000fe20000001810 */
[----:B------:R-:W1:Y:S07]  /*24b0*/  LDSM.16.M88.4 R12, [R233+0x2000] ;  /* 0x00200000e90c783b */ /* 0x000e6e0000000200 */
[C---:B------:R-:W-:Y:S08]  /*24c0*/  HMMA.16816.F32 R56, R32.reuse, R36, R56 ;  /* 0x000000242038723c */ /* 0x040ff00000001838 */
[----:B------:R-:W-:Y:S01]  /*24d0*/  HMMA.16816.F32 R52, R32, R38, R52 ;  /* 0x000000262034723c */ /* 0x000fe20000001834 */
[----:B------:R-:W4:Y:S04]  /*24e0*/  LDSM.16.M88.4 R36, [R224+0x3000] ;  /* 0x00300000e024783b */ /* 0x000f280000000200 */
[----:B------:R-:W-:Y:S03]  /*24f0*/  LDSM.16.M88.4 R32, [R238+0x4000] ;  /* 0x00400000ee20783b */ /* 0x000fe60000000200 */
[C---:B------:R-:W-:Y:S08]  /*2500*/  HMMA.16816.F32 R28, R4.reuse, R24, R28 ;  /* 0x00000018041c723c */ /* 0x040ff0000000181c */
[C---:B------:R-:W-:Y:S01]  /*2510*/  HMMA.16816.F32 R40, R4.reuse, R26, R40 ;  /* 0x0000001a0428723c */ /* 0x040fe20000001828 */
[----:B------:R-:W-:Y:S07]  /*2520*/  LDSM.16.M88.4 R24, [R224+0x3800] ;  /* 0x00380000e018783b */ /* 0x000fee0000000200 */
[C---:B--2---:R-:W-:Y:S08]  /*2530*/  HMMA.16816.F32 R64, R4.reuse, R8, R64 ;  /* 0x000000080440723c */ /* 0x044ff00000001840 */
        /* <DEDUP_REMOVED lines=8> */
[----:B------:R-:W-:Y:S07]  /*25c0*/  LDSM.16.M88.4 R68, [R224+0x4000] ;  /* 0x00400000e044783b */ /* 0x000fee0000000200 */
[C---:B------:R-:W-:Y:S08]  /*25d0*/  HMMA.16816.F32 R28, R12.reuse, R48, R28 ;  /* 0x000000300c1c723c */ /* 0x040ff0000000181c */
[C---:B------:R-:W-:Y:S01]  /*25e0*/  HMMA.16816.F32 R40, R12.reuse, R50, R40 ;  /* 0x000000320c28723c */ /* 0x040fe20000001828 */
[----:B------:R-:W-:Y:S07]  /*25f0*/  LDSM.16.M88.4 R48, [R237+0xd800] ;  /* 0x00d80000ed30783b */ /* 0x000fee0000000200 */
[C---:B----4-:R-:W-:Y:S08]  /*2600*/  HMMA.16816.F32 R64, R12.reuse, R36, R64 ;  /* 0x000000240c40723c */ /* 0x050ff00000001840 */
[----:B------:R-:W-:Y:S01]  /*2610*/  HMMA.16816.F32 R60, R12, R38, R60 ;  /* 0x000000260c3c723c */ /* 0x000fe2000000183c */
[----:B------:R-:W1:Y:S07]  /*2620*/  LDSM.16.M88.4 R36, [R236+0x4000] ;  /* 0x00400000ec24783b */ /* 0x000e6e0000000200 */
[C---:B--2---:R-:W-:Y:S08]  /*2630*/  HMMA.16816.F32 R20, R32.reuse, R8, R20 ;  /* 0x000000082014723c */ /* 0x044ff00000001814 */
[C---:B------:R-:W-:Y:S01]  /*2640*/  HMMA.16816.F32 R16, R32.reuse, R10, R16 ;  /* 0x0000000a2010723c */ /* 0x040fe20000001810 */
[----:B------:R-:W-:Y:S07]  /*2650*/  LDSM.16.M88.4 R8, [R231+0xc000] ;  /* 0x00c00000e708783b */ /* 0x000fee0000000200 */
[C---:B---3--:R-:W-:Y:S08]  /*2660*/  HMMA.16816.F32 R28, R32.reuse, R4, R28 ;  /* 0x00000004201c723c */ /* 0x048ff0000000181c */
[----:B------:R-:W-:Y:S01]  /*2670*/  HMMA.16816.F32 R40, R32, R6, R40 ;  /* 0x000000062028723c */ /* 0x000fe20000001828 */
[----:B------:R-:W2:Y:S07]  /*2680*/  LDSM.16.M88.4 R4, [R234+0x4000] ;  /* 0x00400000ea04783b */ /* 0x000eae0000000200 */
[C---:B------:R-:W-:Y:S08]  /*2690*/  HMMA.16816.F32 R56, R12.reuse, R24, R56 ;  /* 0x000000180c38723c */ /* 0x040ff00000001838 */
[----:B------:R-:W-:Y:S01]  /*26a0*/  HMMA.16816.F32 R52, R12, R26, R52 ;  /* 0x0000001a0c34723c */ /* 0x000fe20000001834 */
[----:B------:R-:W3:Y:S04]  /*26b0*/  LDSM.16.M88.4 R24, [R235+0x4800] ;  /* 0x00480000eb18783b */ /* 0x000ee80000000200 */
[----:B------:R-:W4:Y:S03]  /*26c0*/  LDSM.16.M88.4 R12, [R235+0x5000] ;  /* 0x00500000eb0c783b */ /* 0x000f260000000200 */
[C---:B-1----:R-:W-:Y:S08]  /*26d0*/  HMMA.16816.F32 R20, R36.reuse, R72, R20 ;  /* 0x000000482414723c */ /* 0x042ff00000001814 */
[----:B------:R-:W-:Y:S01]  /*26e0*/  HMMA.16816.F32 R16, R36, R74, R16 ;  /* 0x0000004a2410723c */ /* 0x000fe20000001810 */
[----:B------:R-:W-:Y:S07]  /*26f0*/  LDSM.16.M88.4 R72, [R224+0x5000] ;  /* 0x00500000e048783b */ /* 0x000fee0000000200 */
[C---:B------:R-:W-:Y:S08]  /*2700*/  HMMA.16816.F32 R64, R32.reuse, R44, R64 ;  /* 0x0000002c2040723c */ /* 0x040ff00000001840 */
[----:B------:R-:W-:Y:S01]  /*2710*/  HMMA.16816.F32 R60, R32, R46, R60 ;  /* 0x0000002e203c723c */ /* 0x000fe2000000183c */
[----:B------:R-:W1:Y:S07]  /*2720*/  LDSM.16.M88.4 R44, [R235+0x5800] ;  /* 0x00580000eb2c783b */ /* 0x000e6e0000000200 */
[----:B--2---:R-:W-:Y:S08]  /*2730*/  HMMA.16816.F32 R20, R4, R8, R20 ;  /* 0x000000080414723c */ /* 0x004ff00000001814 */
[C---:B------:R-:W-:Y:S08]  /*2740*/  HMMA.16816.F32 R56, R32.reuse, R48, R56 ;  /* 0x000000302038723c */ /* 0x040ff00000001838 */
[----:B------:R-:W-:Y:S01]  /*2750*/  HMMA.16816.F32 R52, R32, R50, R52 ;  /* 0x000000322034723c */ /* 0x000fe20000001834 */
[----:B------:R-:W-:Y:S04]  /*2760*/  LDSM.16.M88.4 R48, [R238+0x6000] ;  /* 0x00600000ee30783b */ /* 0x000fe80000000200 */
[----:B------:R-:W2:Y:S03]  /*2770*/  LDSM.16.M88.4 R32, [R237+0xe000] ;  /* 0x00e00000ed20783b */ /* 0x000ea60000000200 */
[C---:B---3--:R-:W-:Y:S08]  /*2780*/  HMMA.16816.F32 R28, R36.reuse, R24, R28 ;  /* 0x00000018241c723c */ /* 0x048ff0000000181c */
[----:B------:R-:W-:Y:S01]  /*2790*/  HMMA.16816.F32 R40, R36, R26, R40 ;  /* 0x0000001a2428723c */ /* 0x000fe20000001828 */
[----:B------:R-:W3:Y:S07]  /*27a0*/  LDSM.16.M88.4 R24, [R231+0xc800] ;  /* 0x00c80000e718783b */ /* 0x000eee0000000200 */
[----:B------:R-:W-:Y:S01]  /*27b0*/  HMMA.16816.F32 R16, R4, R10, R16 ;  /* 0x0000000a0410723c */ /* 0x000fe20000001810 */
[----:B------:R-:W-:Y:S07]  /*27c0*/  LDSM.16.M88.4 R8, [R231+0xd800] ;  /* 0x00d80000e708783b */ /* 0x000fee0000000200 */
[C---:B----4-:R-:W-:Y:S08]  /*27d0*/  HMMA.16816.F32 R64, R36.reuse, R12, R64 ;  /* 0x0000000c2440723c */ /* 0x050ff00000001840 */
[----:B------:R-:W-:Y:S01]  /*27e0*/  HMMA.16816.F32 R60, R36, R14, R60 ;  /* 0x0000000e243c723c */ /* 0x000fe2000000183c */
[----:B------:R-:W4:Y:S07]  /*27f0*/  LDSM.16.M88.4 R12, [R231+0xd000] ;  /* 0x00d00000e70c783b */ /* 0x000f2e0000000200 */
[----:B------:R-:W-:Y:S08]  /*2800*/  HMMA.16816.F32 R20, R76, R68, R20 ;  /* 0x000000444c14723c */ /* 0x000ff00000001814 */
[C---:B-1----:R-:W-:Y:S08]  /*2810*/  HMMA.16816.F32 R56, R36.reuse, R44, R56 ;  /* 0x0000002c2438723c */ /* 0x042ff00000001838 */
[----:B------:R-:W-:Y:S01]  /*2820*/  HMMA.16816.F32 R52, R36, R46, R52 ;  /* 0x0000002e2434723c */ /* 0x000fe20000001834 */
[----:B------:R-:W-:Y:S04]  /*2830*/  LDSM.16.M88.4 R36, [R236+0x6000] ;  /* 0x00600000ec24783b */ /* 0x000fe80000000200 */
[----:B------:R-:W1:Y:S03]  /*2840*/  LDSM.16.M88.4 R44, [R235+0x6000] ;  /* 0x00600000eb2c783b */ /* 0x000e660000000200 */
[----:B------:R-:W-:Y:S01]  /*2850*/  HMMA.16816.F32 R16, R76, R70, R16 ;  /* 0x000000464c10723c */ /* 0x000fe20000001810 */
[----:B------:R-:W-:Y:S07]  /*2860*/  LDSM.16.M88.4 R68, [R224+0x5800] ;  /* 0x00580000e044783b */ /* 0x000fee0000000200 */
[----:B--2---:R-:W-:Y:S08]  /*2870*/  HMMA.16816.F32 R20, R48, R32, R20 ;  /* 0x000000203014723c */ /* 0x004ff00000001814 */
[C---:B---3--:R-:W-:Y:S08]  /*2880*/  HMMA.16816.F32 R28, R4.reuse, R24, R28 ;  /* 0x00000018041c723c */ /* 0x048ff0000000181c */
[C---:B------:R-:W-:Y:S01]  /*2890*/  HMMA.16816.F32 R40, R4.reuse, R26, R40 ;  /* 0x0000001a0428723c */ /* 0x040fe20000001828 */
[----:B------:R-:W-:Y:S07]  /*28a0*/  LDSM.16.M88.4 R24, [R231+0xe000] ;  /* 0x00e00000e718783b */ /* 0x000fee0000000200 */
[C---:B----4-:R-:W-:Y:S08]  /*28b0*/  HMMA.16816.F32 R64, R4.reuse, R12, R64 ;  /* 0x0000000c0440723c */ /* 0x050ff00000001840 */
[----:B------:R-:W-:Y:S01]  /*28c0*/  HMMA.16816.F32 R60, R4, R14, R60 ;  /* 0x0000000e043c723c */ /* 0x000fe2000000183c */
[----:B------:R-:W2:Y:S07]  /*28d0*/  LDSM.16.M88.4 R12, [R234+0x6000] ;  /* 0x00600000ea0c783b */ /* 0x000eae0000000200 */
[----:B------:R-:W-:Y:S01]  /*28e0*/  HMMA.16816.F32 R16, R48, R34, R16 ;  /* 0x000000223010723c */ /* 0x000fe20000001810 */
[----:B------:R-:W-:Y:S07]  /*28f0*/  LDSM.16.M88.4 R32, [R235+0x6800] ;  /* 0x00680000eb20783b */ /* 0x000fee0000000200 */
[----:B-1----:R-:W-:Y:S08]  /*2900*/  HMMA.16816.F32 R20, R36, R44, R20 ;  /* 0x0000002c2414723c */ /* 0x002ff00000001814 */
[----:B------:R-:W-:Y:S08]  /*2910*/  HMMA.16816.F32 R28, R76, R84, R28 ;  /* 0x000000544c1c723c */ /* 0x000ff0000000181c */
[C---:B------:R-:W-:Y:S08]  /*2920*/  HMMA.16816.F32 R56, R4.reuse, R8, R56 ;  /* 0x000000080438723c */ /* 0x040ff00000001838 */
[----:B------:R-:W-:Y:S01]  /*2930*/  HMMA.16816.F32 R52, R4, R10, R52 ;  /* 0x0000000a0434723c */ /* 0x000fe20000001834 */
[----:B------:R-:W-:Y:S04]  /*2940*/  LDSM.16.M88.4 R8, [R233+0x6000] ;  /* 0x00600000e908783b */ /* 0x000fe80000000200 */
[----:B------:R-:W1:Y:S03]  /*2950*/  LDSM.16.M88.4 R4, [R224+0x6000] ;  /* 0x00600000e004783b */ /* 0x000e660000000200 */
[----:B------:R-:W-:Y:S01]  /*2960*/  HMMA.16816.F32 R16, R36, R46, R16 ;  /* 0x0000002e2410723c */ /* 0x000fe20000001810 */
[----:B------:R-:W3:Y:S07]  /*2970*/  LDSM.16.M88.4 R44, [R237+0xf000] ;  /* 0x00f00000ed2c783b */ /* 0x000eee0000000200 */
[----:B--2---:R-:W-:Y:S08]  /*2980*/  HMMA.16816.F32 R20, R12, R24, R20 ;  /* 0x000000180c14723c */ /* 0x004ff00000001814 */
[----:B------:R-:W-:Y:S08]  /*2990*/  HMMA.16816.F32 R28, R48, R80, R28 ;  /* 0x00000050301c723c */ /* 0x000ff0000000181c */
[C---:B------:R-:W-:Y:S08]  /*29a0*/  HMMA.16816.F32 R40, R76.reuse, R86, R40 ;  /* 0x000000564c28723c */ /* 0x040ff00000001828 */
[----:B------:R-:W-:Y:S01]  /*29b0*/  HMMA.16816.F32 R84, R76, R72, R64 ;  /* 0x000000484c54723c */ /* 0x000fe20000001840 */
[----:B------:R-:W2:Y:S07]  /*29c0*/  LDSM.16.M88.4 R64, [R231+0xe800] ;  /* 0x00e80000e740783b */ /* 0x000eae0000000200 */
[----:B------:R-:W-:Y:S01]  /*29d0*/  HMMA.16816.F32 R16, R12, R26, R16 ;  /* 0x0000001a0c10723c */ /* 0x000fe20000001810 */
[----:B------:R-:W4:Y:S07]  /*29e0*/  LDSM.16.M88.4 R24, [R237+0xf800] ;  /* 0x00f80000ed18783b */ /* 0x000f2e0000000200 */
[----:B-1----:R-:W-:Y:S08]  /*29f0*/  HMMA.16816.F32 R20, R8, R4, R20 ;  /* 0x000000040814723c */ /* 0x002ff00000001814 */
[----:B------:R-:W-:Y:S08]  /*2a00*/  HMMA.16816.F32 R56, R76, R68, R56 ;  /* 0x000000444c38723c */ /* 0x000ff00000001838 */
[----:B------:R-:W-:Y:S08]  /*2a10*/  HMMA.16816.F32 R28, R36, R32, R28 ;  /* 0x00000020241c723c */ /* 0x000ff0000000181c */
[----:B------:R-:W-:Y:S01]  /*2a20*/  HMMA.16816.F32 R68, R76, R70, R52 ;  /* 0x000000464c44723c */ /* 0x000fe20000001834 */
[----:B------:R-:W1:Y:S01]  /*2a30*/  LDSM.16.M88.4 R52, [R224+0x6800] ;  /* 0x00680000e034783b */ /* 0x000e620000000200 */
[----:B------:R-:W-:-:S02]  /*2a40*/  FMUL.FTZ R21, R21, c[0x0][0x2ec] ;  /* 0x0000bb0015157a20 */ /* 0x000fc40000410000 */
[----:B------:R-:W-:Y:S02]  /*2a50*/  FMUL.FTZ R22, R22, c[0x0][0x2ec] ;  /* 0x0000bb0016167a20 */ /* 0x000fe40000410000 */
[----:B------:R-:W-:Y:S02]  /*2a60*/  FMUL.FTZ R23, R23, c[0x0][0x2ec] ;  /* 0x0000bb0017177a20 */ /* 0x000fe40000410000 */
[----:B------:R-:W-:Y:S01]  /*2a70*/  HMMA.16816.F32 R60, R76, R74, R60 ;  /* 0x0000004a4c3c723c */ /* 0x000fe2000000183c */
[----:B------:R-:W5:Y:S01]  /*2a80*/  LDSM.16.M88.4 R72, [R235+0x7000] ;  /* 0x00700000eb48783b */ /* 0x000f620000000200 */
[----:B------:R-:W-:-:S06]  /*2a90*/  FMUL.FTZ R3, R20, c[0x0][0x2ec] ;  /* 0x0000bb0014037a20 */ /* 0x000fcc0000410000 */
[----:B------:R-:W-:Y:S01]  /*2aa0*/  HMMA.16816.F32 R16, R8, R6, R16 ;  /* 0x000000060810723c */ /* 0x000fe20000001810 */
[----:B------:R-:W1:Y:S01]  /*2ab0*/  LDSM.16.M88.4 R4, [R231+0xf000] ;  /* 0x00f00000e704783b */ /* 0x000e620000000200 */
[----:B------:R-:W-:Y:S06]  /*2ac0*/  MUFU.TANH R3, R3 ;  /* 0x0000000300037308 */ /* 0x000fec0000002400 */
[C---:B------:R-:W-:Y:S08]  /*2ad0*/  HMMA.16816.F32 R40, R48.reuse, R82, R40 ;  /* 0x000000523028723c */ /* 0x040ff00000001828 */
[----:B---3--:R-:W-:Y:S01]  /*2ae0*/  HMMA.16816.F32 R84, R48, R44, R84 ;  /* 0x0000002c3054723c */ /* 0x008fe20000001854 */
[----:B------:R-:W3:Y:S07]  /*2af0*/  MUFU.TANH R44, R21 ;  /* 0x00000015002c7308 */ /* 0x000eee0000002400 */
[----:B--2---:R-:W-:Y:S01]  /*2b00*/  HMMA.16816.F32 R28, R12, R64, R28 ;  /* 0x000000400c1c723c */ /* 0x004fe2000000181c */
[----:B------:R-:W-:-:S02]  /*2b10*/  FMUL.FTZ R16, R16, c[0x0][0x2ec] ;  /* 0x0000bb0010107a20 */ /* 0x000fc40000410000 */
[----:B------:R-:W-:Y:S02]  /*2b20*/  FMUL.FTZ R17, R17, c[0x0][0x2ec] ;  /* 0x0000bb0011117a20 */ /* 0x000fe40000410000 */
[----:B------:R-:W-:Y:S01]  /*2b30*/  FMUL.FTZ R18, R18, c[0x0][0x2ec] ;  /* 0x0000bb0012127a20 */ /* 0x000fe20000410000 */
[----:B------:R-:W-:Y:S01]  /*2b40*/  MUFU.TANH R45, R16 ;  /* 0x00000010002d7308 */ /* 0x000fe20000002400 */
[----:B------:R-:W-:Y:S01]  /*2b50*/  FMUL.FTZ R19, R19, c[0x0][0x2ec] ;  /* 0x0000bb0013137a20 */ /* 0x000fe20000410000 */
[C---:B----4-:R-:W-:Y:S06]  /*2b60*/  HMMA.16816.F32 R56, R48.reuse, R24, R56 ;  /* 0x000000183038723c */ /* 0x050fec0000001838 */
[----:B------:R-:W-:Y:S02]  /*2b70*/  MUFU.TANH R24, R22 ;  /* 0x0000001600187308 */ /* 0x000fe40000002400 */
[----:B------:R-:W-:Y:S06]  /*2b80*/  HMMA.16816.F32 R60, R48, R46, R60 ;  /* 0x0000002e303c723c */ /* 0x000fec000000183c */
[----:B------:R2:W-:Y:S02]  /*2b90*/  MUFU.TANH R25, R23 ;  /* 0x0000001700197308 */ /* 0x0005e40000002400 */
[----:B------:R-:W-:Y:S01]  /*2ba0*/  HMMA.16816.F32 R40, R36, R34, R40 ;  /* 0x000000222428723c */ /* 0x000fe20000001828 */
[----:B------:R-:W-:Y:S05]  /*2bb0*/  LDSM.16.M88.4 R32, [R224+0x7000] ;  /* 0x00700000e020783b */ /* 0x000fea0000000200 */
[----:B------:R-:W-:Y:S02]  /*2bc0*/  MUFU.TANH R46, R17 ;  /* 0x00000011002e7308 */ /* 0x000fe40000002400 */
[----:B-1----:R-:W-:Y:S01]  /*2bd0*/  HMMA.16816.F32 R28, R8, R52, R28 ;  /* 0x00000034081c723c */ /* 0x002fe2000000181c */
[----:B--2---:R-:W1:Y:S05]  /*2be0*/  LDSM.16.M88.4 R20, [R235+0x7800] ;  /* 0x00780000eb14783b */ /* 0x004e6a0000000200 */
[----:B------:R-:W2:Y:S02]  /*2bf0*/  MUFU.TANH R52, R18 ;  /* 0x0000001200347308 */ /* 0x000ea40000002400 */
[----:B------:R-:W-:Y:S06]  /*2c00*/  HMMA.16816.F32 R68, R48, R26, R68 ;  /* 0x0000001a3044723c */ /* 0x000fec0000001844 */
[----:B------:R4:W1:Y:S02]  /*2c10*/  MUFU.TANH R47, R19 ;  /* 0x00000013002f7308 */ /* 0x0008640000002400 */
[C---:B-----5:R-:W-:Y:S08]  /*2c20*/  HMMA.16816.F32 R84, R36.reuse, R72, R84 ;  /* 0x000000482454723c */ /* 0x060ff00000001854 */
[----:B------:R-:W-:Y:S01]  /*2c30*/  HMMA.16816.F32 R60, R36, R74, R60 ;  /* 0x0000004a243c723c */ /* 0x000fe2000000183c */
[----:B------:R-:W-:-:S02]  /*2c40*/  FMUL.FTZ R27, R31, c[0x0][0x2ec] ;  /* 0x0000bb001f1b7a20 */ /* 0x000fc40000410000 */
[----:B------:R-:W-:Y:S02]  /*2c50*/  IMAD.U32 R31, RZ, RZ, UR18 ;  /* 0x00000012ff1f7e24 */ /* 0x000fe4000f8e00ff */
[----:B------:R-:W-:Y:S01]  /*2c60*/  FMUL.FTZ R28, R28, c[0x0][0x2ec] ;  /* 0x0000bb001c1c7a20 */ /* 0x000fe20000410000 */
[----:B----4-:R-:W4:Y:S02]  /*2c70*/  LDSM.16.M88.4 R16, [R231+0xf800] ;  /* 0x00f80000e710783b */ /* 0x010f240000000200 */
[----:B------:R-:W-:Y:S01]  /*2c80*/  HMMA.16816.F32 R40, R12, R66, R40 ;  /* 0x000000420c28723c */ /* 0x000fe20000001828 */
[----:B------:R-:W-:Y:S01]  /*2c90*/  IMAD R31, R31, 0x40, R201 ;  /* 0x000000401f1f7824 */ /* 0x000fe200078e02c9 */
[----:B------:R-:W-:Y:S01]  /*2ca0*/  MUFU.TANH R27, R27 ;  /* 0x0000001b001b7308 */ /* 0x000fe20000002400 */
[----:B------:R-:W-:-:S05]  /*2cb0*/  FMUL.FTZ R26, R30, c[0x0][0x2ec] ;  /* 0x0000bb001e1a7a20 */ /* 0x000fca0000410000 */
[----:B------:R-:W-:Y:S02]  /*2cc0*/  HMMA.16816.F32 R84, R12, R4, R84 ;  /* 0x000000040c54723c */ /* 0x000fe40000001854 */
[----:B------:R-:W5:Y:S05]  /*2cd0*/  MUFU.TANH R28, R28 ;  /* 0x0000001c001c7308 */ /* 0x000f6a0000002400 */
[----:B------:R-:W-:Y:S01]  /*2ce0*/  FMUL.FTZ R5, R29, c[0x0][0x2ec] ;  /* 0x0000bb001d057a20 */ /* 0x000fe20000410000 */
[C---:B-1----:R-:W-:Y:S01]  /*2cf0*/  HMMA.16816.F32 R56, R36.reuse, R20, R56 ;  /* 0x000000142438723c */ /* 0x042fe20000001838 */
[----:B------:R-:W-:Y:S01]  /*2d00*/  IMAD.IADD R4, R90, 0x1, R89 ;  /* 0x000000015a047824 */ /* 0x000fe200078e0259 */
[----:B------:R-:W1:Y:S06]  /*2d10*/  MUFU.TANH R26, R26 ;  /* 0x0000001a001a7308 */ /* 0x000e6c0000002400 */
[----:B------:R-:W-:Y:S01]  /*2d20*/  HMMA.16816.F32 R68, R36, R22, R68 ;  /* 0x000000162444723c */ /* 0x000fe20000001844 */
[----:B------:R-:W1:Y:S01]  /*2d30*/  LDSM.16.M88.4 R20, [R224+0x7800] ;  /* 0x00780000e014783b */ /* 0x000e620000000200 */
[----:B------:R-:W1:Y:S01]  /*2d40*/  MUFU.TANH R5, R5 ;  /* 0x0000000500057308 */ /* 0x000e620000002400 */
[----:B------:R-:W-:-:S05]  /*2d50*/  DEPBAR.LE SB0, 0x0 ;  /* 0x000080000000791a */ /* 0x000fca0000000000 */
[C---:B------:R-:W-:Y:S07]  /*2d60*/  HMMA.16816.F32 R60, R12.reuse, R6, R60 ;  /* 0x000000060c3c723c */ /* 0x040fee000000183c */
[C---:B------:R-:W-:Y:S01]  /*2d70*/  IADD3 R6, R31.reuse, 0x1, RZ ;  /* 0x000000011f067810 */ /* 0x040fe20007ffe0ff */
[----:B----4-:R-:W-:Y:S01]  /*2d80*/  HMMA.16816.F32 R56, R12, R16, R56 ;  /* 0x000000100c38723c */ /* 0x010fe20000001838 */
[----:B------:R-:W-:Y:S02]  /*2d90*/  IADD3 R7, R31, 0x8, RZ ;  /* 0x000000081f077810 */ /* 0x000fe40007ffe0ff */
[----:B------:R-:W-:-:S02]  /*2da0*/  ISETP.GE.AND P6, PT, R6, R200, PT ;  /* 0x000000c80600720c */ /* 0x000fc40003fc6270 */
[-C--:B------:R-:W-:Y:S02]  /*2db0*/  ISETP.GE.AND P3, PT, R6, R165.reuse, PT ;  /* 0x000000a50600720c */ /* 0x080fe40003f66270 */
[----:B------:R-:W-:Y:S01]  /*2dc0*/  IADD3 R6, R31, 0x9, RZ ;  /* 0x000000091f067810 */ /* 0x000fe20007ffe0ff */
[C---:B------:R-:W-:Y:S01]  /*2dd0*/  HMMA.16816.F32 R40, R8.reuse, R54, R40 ;  /* 0x000000360828723c */ /* 0x040fe20000001828 */
[CC--:B------:R-:W-:Y:S02]  /*2de0*/  ISETP.GE.AND P4, PT, R7.reuse, R200.reuse, PT ;  /* 0x000000c80700720c */ /* 0x0c0fe40003f86270 */
[-C--:B------:R-:W-:Y:S02]  /*2df0*/  ISETP.GE.AND P1, PT, R7, R165.reuse, PT ;  /* 0x000000a50700720c */ /* 0x080fe40003f26270 */
[----:B------:R-:W-:Y:S02]  /*2e00*/  IADD3 R7, R31, 0x10, RZ ;  /* 0x000000101f077810 */ /* 0x000fe40007ffe0ff */
[C---:B------:R-:W-:Y:S01]  /*2e10*/  ISETP.GE.AND P0, PT, R6.reuse, R200, PT ;  /* 0x000000c80600720c */ /* 0x040fe20003f06270 */
[----:B------:R-:W-:Y:S01]  /*2e20*/  HMMA.16816.F32 R84, R8, R32, R84 ;  /* 0x000000200854723c */ /* 0x000fe20000001854 */
[----:B------:R-:W-:-:S02]  /*2e30*/  ISETP.GE.AND P5, PT, R6, R165, PT ;  /* 0x000000a50600720c */ /* 0x000fc40003fa6270 */
[----:B---3--:R-:W-:Y:S02]  /*2e40*/  FSEL R44, R44, -INF , !P6 ;  /* 0xff8000002c2c7808 */ /* 0x008fe40007000000 */
[----:B------:R-:W-:Y:S02]  /*2e50*/  IADD3 R6, R31, 0x18, RZ ;  /* 0x000000181f067810 */ /* 0x000fe40007ffe0ff */
[C---:B------:R-:W-:Y:S01]  /*2e60*/  ISETP.GE.AND P2, PT, R7.reuse, R200, PT ;  /* 0x000000c80700720c */ /* 0x040fe20003f46270 */
[----:B------:R-:W-:Y:S01]  /*2e70*/  HMMA.16816.F32 R68, R12, R18, R68 ;  /* 0x000000120c44723c */ /* 0x000fe20000001844 */
[----:B------:R-:W-:Y:S02]  /*2e80*/  ISETP.GE.AND P6, PT, R7, R165, PT ;  /* 0x000000a50700720c */ /* 0x000fe40003fc6270 */
[----:B------:R-:W-:Y:S02]  /*2e90*/  IADD3 R7, R31, 0x11, RZ ;  /* 0x000000111f077810 */ /* 0x000fe40007ffe0ff */
[----:B--2---:R-:W-:-:S02]  /*2ea0*/  FSEL R52, R52, -INF , !P1 ;  /* 0xff80000034347808 */ /* 0x004fc40004800000 */
[----:B------:R-:W-:Y:S01]  /*2eb0*/  FSEL R46, R46, -INF , !P0 ;  /* 0xff8000002e2e7808 */ /* 0x000fe20004000000 */
[C---:B------:R-:W-:Y:S01]  /*2ec0*/  HMMA.16816.F32 R60, R8.reuse, R34, R60 ;  /* 0x00000022083c723c */ /* 0x040fe2000000183c */
[----:B------:R-:W-:Y:S01]  /*2ed0*/  FMUL.FTZ R29, R40, c[0x0][0x2ec] ;  /* 0x0000bb00281d7a20 */ /* 0x000fe20000410000 */
[CC--:B------:R-:W-:Y:S01]  /*2ee0*/  ISETP.GE.AND P1, PT, R6.reuse, R200.reuse, PT ;  /* 0x000000c80600720c */ /* 0x0c0fe20003f26270 */
[----:B------:R-:W-:Y:S01]  /*2ef0*/  FMUL.FTZ R30, R41, c[0x0][0x2ec] ;  /* 0x0000bb00291e7a20 */ /* 0x000fe20000410000 */
[-C--:B------:R-:W-:Y:S01]  /*2f00*/  ISETP.GE.AND P0, PT, R6, R165.reuse, PT ;  /* 0x000000a50600720c */ /* 0x080fe20003f06270 */
[----:B------:R-:W-:Y:S01]  /*2f10*/  FMUL.FTZ R33, R42, c[0x0][0x2ec] ;  /* 0x0000bb002a217a20 */ /* 0x000fe20000410000 */
[----:B------:R-:W-:Y:S01]  /*2f20*/  FSEL R25, R25, -INF , !P3 ;  /* 0xff80000019197808 */ /* 0x000fe20005800000 */
[----:B------:R-:W-:Y:S01]  /*2f30*/  FMUL.FTZ R32, R43, c[0x0][0x2ec] ;  /* 0x0000bb002b207a20 */ /* 0x000fe20000410000 */
[C---:B-1----:R-:W-:Y:S01]  /*2f40*/  HMMA.16816.F32 R56, R8.reuse, R20, R56 ;  /* 0x000000140838723c */ /* 0x042fe20000001838 */
[----:B------:R-:W1:Y:S01]  /*2f50*/  MUFU.TANH R29, R29 ;  /* 0x0000001d001d7308 */ /* 0x000e620000002400 */
[----:B------:R-:W-:Y:S01]  /*2f60*/  FMUL.FTZ R84, R84, c[0x0][0x2ec] ;  /* 0x0000bb0054547a20 */ /* 0x000fe20000410000 */
[----:B------:R-:W-:Y:S01]  /*2f70*/  IADD3 R6, R31, 0x19, RZ ;  /* 0x000000191f067810 */ /* 0x000fe20007ffe0ff */
[----:B------:R-:W-:Y:S01]  /*2f80*/  FMUL.FTZ R86, R86, c[0x0][0x2ec] ;  /* 0x0000bb0056567a20 */ /* 0x000fe20000410000 */
[----:B------:R-:W-:Y:S01]  /*2f90*/  ISETP.GE.AND P3, PT, R7, R200, PT ;  /* 0x000000c80700720c */ /* 0x000fe20003f66270 */
[----:B------:R-:W-:Y:S01]  /*2fa0*/  FMUL.FTZ R85, R85, c[0x0][0x2ec] ;  /* 0x0000bb0055557a20 */ /* 0x000fe20000410000 */
[----:B------:R-:W-:Y:S01]  /*2fb0*/  FSEL R45, R45, -INF , !P4 ;  /* 0xff8000002d2d7808 */ /* 0x000fe20006000000 */
[----:B------:R-:W-:Y:S01]  /*2fc0*/  HMMA.16816.F32 R68, R8, R22, R68 ;  /* 0x000000160844723c */ /* 0x000fe20000001844 */
[----:B------:R-:W-:Y:S01]  /*2fd0*/  MUFU.TANH R30, R30 ;  /* 0x0000001e001e7308 */ /* 0x000fe20000002400 */
[----:B------:R-:W-:Y:S01]  /*2fe0*/  ISETP.GE.AND P4, PT, R7, R165, PT ;  /* 0x000000a50700720c */ /* 0x000fe20003f86270 */
[----:B------:R-:W-:Y:S01]  /*2ff0*/  FMUL.FTZ R87, R87, c[0x0][0x2ec] ;  /* 0x0000bb0057577a20 */ /* 0x000fe20000410000 */
[----:B------:R-:W-:-:S02]  /*3000*/  IADD3 R12, R31, 0x20, RZ ;  /* 0x000000201f0c7810 */ /* 0x000fc40007ffe0ff */
[----:B------:R-:W-:Y:S02]  /*3010*/  FSEL R47, R47, -INF , !P5 ;  /* 0xff8000002f2f7808 */ /* 0x000fe40006800000 */
[----:B------:R-:W-:Y:S01]  /*3020*/  FMUL.FTZ R60, R60, c[0x0][0x2ec] ;  /* 0x0000bb003c3c7a20 */ /* 0x000fe20000410000 */
[----:B------:R-:W2:Y:S01]  /*3030*/  MUFU.TANH R33, R33 ;  /* 0x0000002100217308 */ /* 0x000ea20000002400 */
[----:B-----5:R-:W-:Y:S01]  /*3040*/  FSEL R7, R28, -INF , !P2 ;  /* 0xff8000001c077808 */ /* 0x020fe20005000000 */
[----:B------:R-:W-:Y:S01]  /*3050*/  FMUL.FTZ R63, R63, c[0x0][0x2ec] ;  /* 0x0000bb003f3f7a20 */ /* 0x000fe20000410000 */
[CC--:B------:R-:W-:Y:S01]  /*3060*/  ISETP.GE.AND P5, PT, R6.reuse, R200.reuse, PT ;  /* 0x000000c80600720c */ /* 0x0c0fe20003fa6270 */
[----:B------:R-:W-:Y:S01]  /*3070*/  FMUL.FTZ R61, R61, c[0x0][0x2ec] ;  /* 0x0000bb003d3d7a20 */ /* 0x000fe20000410000 */
[-C--:B------:R-:W-:Y:S01]  /*3080*/  ISETP.GE.AND P2, PT, R6, R165.reuse, PT ;  /* 0x000000a50600720c */ /* 0x080fe20003f46270 */
[----:B------:R-:W-:Y:S01]  /*3090*/  FMUL.FTZ R62, R62, c[0x0][0x2ec] ;  /* 0x0000bb003e3e7a20 */ /* 0x000fe20000410000 */
[----:B------:R-:W-:Y:S01]  /*30a0*/  FSEL R15, R26, -INF , !P6 ;  /* 0xff8000001a0f7808 */ /* 0x000fe20007000000 */
[----:B------:R-:W3:Y:S01]  /*30b0*/  MUFU.TANH R32, R32 ;  /* 0x0000002000207308 */ /* 0x000ee20000002400 */
[----:B------:R-:W-:Y:S01]  /*30c0*/  FMUL.FTZ R59, R59, c[0x0][0x2ec] ;  /* 0x0000bb003b3b7a20 */ /* 0x000fe20000410000 */
[----:B------:R-:W-:Y:S01]  /*30d0*/  FSEL R6, R5, -INF , !P3 ;  /* 0xff80000005067808 */ /* 0x000fe20005800000 */
[----:B------:R-:W-:Y:S01]  /*30e0*/  FMUL.FTZ R56, R56, c[0x0][0x2ec] ;  /* 0x0000bb0038387a20 */ /* 0x000fe20000410000 */
[----:B------:R-:W-:Y:S01]  /*30f0*/  IADD3 R13, R31, 0x21, RZ ;  /* 0x000000211f0d7810 */ /* 0x000fe20007ffe0ff */
[----:B------:R-:W-:Y:S01]  /*3100*/  FMUL.FTZ R57, R57, c[0x0][0x2ec] ;  /* 0x0000bb0039397a20 */ /* 0x000fe20000410000 */
[----:B------:R-:W-:Y:S01]  /*3110*/  ISETP.GE.AND P6, PT, R12, R200, PT ;  /* 0x000000c80c00720c */ /* 0x000fe20003fc6270 */
[----:B------:R-:W-:Y:S01]  /*3120*/  FMUL.FTZ R35, R68, c[0x0][0x2ec] ;  /* 0x0000bb0044237a20 */ /* 0x000fe20000410000 */
[----:B------:R-:W4:Y:S01]  /*3130*/  MUFU.TANH R182, R84 ;  /* 0x0000005400b67308 */ /* 0x000f220000002400 */
[----:B------:R-:W-:Y:S01]  /*3140*/  ISETP.GE.AND P3, PT, R12, R165, PT ;  /* 0x000000a50c00720c */ /* 0x000fe20003f66270 */
[----:B------:R-:W-:Y:S01]  /*3150*/  FMUL.FTZ R70, R70, c[0x0][0x2ec] ;  /* 0x0000bb0046467a20 */ /* 0x000fe20000410000 */
[----:B------:R-:W-:Y:S01]  /*3160*/  IADD3 R12, R31, 0x28, RZ ;  /* 0x000000281f0c7810 */ /* 0x000fe20007ffe0ff */
[----:B------:R-:W-:Y:S01]  /*3170*/  FMUL.FTZ R71, R71, c[0x0][0x2ec] ;  /* 0x0000bb0047477a20 */ /* 0x000fe20000410000 */
[----:B------:R-:W-:-:S02]  /*3180*/  FSEL R14, R27, -INF , !P4 ;  /* 0xff8000001b0e7808 */ /* 0x000fc40006000000 */
[----:B-1----:R-:W-:Y:S01]  /*3190*/  FSEL R5, R29, -INF , !P1 ;  /* 0xff8000001d057808 */ /* 0x002fe20004800000 */
[----:B------:R-:W1:Y:S01]  /*31a0*/  MUFU.TANH R184, R60 ;  /* 0x0000003c00b87308 */ /* 0x000e620000002400 */
[CC--:B------:R-:W-:Y:S02]  /*31b0*/  ISETP.GE.AND P4, PT, R13.reuse, R200.reuse, PT ;  /* 0x000000c80d00720c */ /* 0x0c0fe40003f86270 */
[----:B------:R-:W-:Y:S02]  /*31c0*/  ISETP.GE.AND P1, PT, R13, R165, PT ;  /* 0x000000a50d00720c */ /* 0x000fe40003f26270 */
[----:B--2---:R-:W-:Y:S01]  /*31d0*/  FSEL R13, R33, -INF , !P0 ;  /* 0xff800000210d7808 */ /* 0x004fe20004000000 */
[----:B------:R-:W-:Y:S01]  /*31e0*/  FMUL.FTZ R33, R69, c[0x0][0x2ec] ;  /* 0x0000bb0045217a20 */ /* 0x000fe20000410000 */
[----:B------:R-:W-:Y:S01]  /*31f0*/  FSEL R16, R30, -INF , !P5 ;  /* 0xff8000001e107808 */ /* 0x000fe20006800000 */
[----:B------:R-:W2:Y:S01]  /*3200*/  MUFU.TANH R189, R59 ;  /* 0x0000003b00bd7308 */ /* 0x000ea20000002400 */
[----:B------:R-:W-:-:S02]  /*3210*/  ISETP.GE.AND P0, PT, R12, R200, PT ;  /* 0x000000c80c00720c */ /* 0x000fc40003f06270 */
[-C--:B------:R-:W-:Y:S02]  /*3220*/  ISETP.GE.AND P5, PT, R12, R165.reuse, PT ;  /* 0x000000a50c00720c */ /* 0x080fe40003fa6270 */
[----:B------:R-:W-:Y:S02]  /*3230*/  IADD3 R9, R31, 0x29, RZ ;  /* 0x000000291f097810 */ /* 0x000fe40007ffe0ff */
[----:B---3--:R-:W-:Y:S01]  /*3240*/  FSEL R12, R32, -INF , !P2 ;  /* 0xff800000200c7808 */ /* 0x008fe20005000000 */
[----:B------:R-:W3:Y:S01]  /*3250*/  MUFU.TANH R190, R86 ;  /* 0x0000005600be7308 */ /* 0x000ee20000002400 */
[----:B------:R-:W-:Y:S01]  /*3260*/  FMUL.FTZ R32, R58, c[0x0][0x2ec] ;  /* 0x0000bb003a207a20 */ /* 0x000fe20000410000 */
[----:B----4-:R-:W-:Y:S02]  /*3270*/  FSEL R182, R182, -INF , !P6 ;  /* 0xff800000b6b67808 */ /* 0x010fe40007000000 */
[C---:B------:R-:W-:Y:S02]  /*3280*/  ISETP.GE.AND P2, PT, R9.reuse, R200, PT ;  /* 0x000000c80900720c */ /* 0x040fe40003f46270 */
[----:B------:R-:W-:-:S02]  /*3290*/  ISETP.GE.AND P6, PT, R9, R165, PT ;  /* 0x000000a50900720c */ /* 0x000fc40003fc6270 */
[----:B------:R-:W4:Y:S01]  /*32a0*/  MUFU.TANH R183, R85 ;  /* 0x0000005500b77308 */ /* 0x000f220000002400 */
[----:B------:R-:W-:Y:S02]  /*32b0*/  IADD3 R9, R31, 0x31, RZ ;  /* 0x000000311f097810 */ /* 0x000fe40007ffe0ff */
[----:B-1----:R-:W-:Y:S02]  /*32c0*/  FSEL R184, R184, -INF , !P0 ;  /* 0xff800000b8b87808 */ /* 0x002fe40004000000 */
[----:B------:R-:W-:Y:S02]  /*32d0*/  ISETP.GE.AND P0, PT, R9, R165, PT ;  /* 0x000000a50900720c */ /* 0x000fe40003f06270 */
[----:B------:R-:W-:Y:S01]  /*32e0*/  IADD3 R8, R31, 0x30, RZ ;  /* 0x000000301f087810 */ /* 0x000fe20007ffe0ff */
[----:B------:R-:W1:Y:S01]  /*32f0*/  MUFU.TANH R191, R87 ;  /* 0x0000005700bf7308 */ /* 0x000e620000002400 */
[----:B--2---:R-:W-:Y:S02]  /*3300*/  FSEL R189, R189, -INF , !P0 ;  /* 0xff800000bdbd7808 */ /* 0x004fe40004000000 */
[----:B---3--:R-:W-:-:S02]  /*3310*/  FSEL R190, R190, -INF , !P3 ;  /* 0xff800000bebe7808 */ /* 0x008fc40005800000 */
[----:B------:R-:W-:Y:S02]  /*3320*/  PLOP3.LUT P0, PT, PT, PT, UP0, 0x80, 0x0 ;  /* 0x000000000000781c */ /* 0x000fe40003f0f008 */
[C---:B------:R-:W-:Y:S01]  /*3330*/  ISETP.GE.AND P3, PT, R8.reuse, R200, PT ;  /* 0x000000c80800720c */ /* 0x040fe20003f66270 */
[----:B------:R-:W2:Y:S01]  /*3340*/  MUFU.TANH R193, R63 ;  /* 0x0000003f00c17308 */ /* 0x000ea20000002400 */
[----:B----4-:R-:W-:Y:S02]  /*3350*/  FSEL R183, R183, -INF , !P4 ;  /* 0xff800000b7b77808 */ /* 0x010fe40006000000 */
[----:B------:R-:W-:Y:S02]  /*3360*/  ISETP.GE.AND P4, PT, R8, R165, PT ;  /* 0x000000a50800720c */ /* 0x000fe40003f86270 */
[----:B------:R-:W-:-:S03]  /*3370*/  IADD3 R8, R31, 0x38, RZ ;  /* 0x000000381f087810 */ /* 0x000fc60007ffe0ff */
[----:B------:R-:W3:Y:S01]  /*3380*/  MUFU.TANH R56, R56 ;  /* 0x0000003800387308 */ /* 0x000ee20000002400 */
[----:B-1----:R-:W-:Y:S02]  /*3390*/  FSEL R191, R191, -INF , !P1 ;  /* 0xff800000bfbf7808 */ /* 0x002fe40004800000 */
[----:B------:R-:W-:-:S05]  /*33a0*/  ISETP.GE.AND P1, PT, R9, R200, PT ;  /* 0x000000c80900720c */ /* 0x000fca0003f26270 */
[----:B------:R-:W1:Y:S01]  /*33b0*/  MUFU.TANH R185, R61 ;  /* 0x0000003d00b97308 */ /* 0x000e620000002400 */
[----:B--2---:R-:W-:Y:S02]  /*33c0*/  FSEL R193, R193, -INF , !P6 ;  /* 0xff800000c1c17808 */ /* 0x004fe40007000000 */
[----:B------:R-:W-:-:S04]  /*33d0*/  ISETP.GE.AND P6, PT, R31, R200, PT ;  /* 0x000000c81f00720c */ /* 0x000fc80003fc6270 */
[----:B------:R-:W-:Y:S01]  /*33e0*/  FSEL R3, R3, -INF , !P6 ;  /* 0xff80000003037808 */ /* 0x000fe20007000000 */
[----:B------:R-:W2:Y:S01]  /*33f0*/  MUFU.TANH R192, R62 ;  /* 0x0000003e00c07308 */ /* 0x000ea20000002400 */
[----:B---3--:R-:W-:Y:S02]  /*3400*/  FSEL R195, R56, -INF , !P3 ;  /* 0xff80000038c37808 */ /* 0x008fe40005800000 */
[C---:B------:R-:W-:Y:S02]  /*3410*/  ISETP.GE.AND P3, PT, R31.reuse, R165, PT ;  /* 0x000000a51f00720c */ /* 0x040fe40003f66270 */
[----:B------:R-:W-:Y:S02]  /*3420*/  IADD3 R31, R31, 0x39, RZ ;  /* 0x000000391f1f7810 */ /* 0x000fe40007ffe0ff */
[----:B------:R-:W-:Y:S01]  /*3430*/  FSEL R24, R24, -INF , !P3 ;  /* 0xff80000018187808 */ /* 0x000fe20005800000 */
[----:B------:R-:W3:Y:S01]  /*3440*/  MUFU.TANH R194, R57 ;  /* 0x0000003900c27308 */ /* 0x000ee20000002400 */
[----:B-1----:R-:W-:-:S02]  /*3450*/  FSEL R185, R185, -INF , !P2 ;  /* 0xff800000b9b97808 */ /* 0x002fc40005000000 */
[----:B------:R-:W-:-:S05]  /*3460*/  ISETP.GE.AND P2, PT, R8, R165, PT ;  /* 0x000000a50800720c */ /* 0x000fca0003f46270 */
[----:B------:R-:W1:Y:S01]  /*3470*/  MUFU.TANH R32, R32 ;  /* 0x0000002000207308 */ /* 0x000e620000002400 */
[----:B--2---:R-:W-:Y:S01]  /*3480*/  FSEL R192, R192, -INF , !P5 ;  /* 0xff800000c0c07808 */ /* 0x004fe20006800000 */
[----:B------:R-:W-:Y:S01]  /*3490*/  BAR.SYNC.DEFER_BLOCKING 0x0 ;  /* 0x0000000000007b1d */ /* 0x000fe20000010000 */
[----:B------:R-:W-:-:S05]  /*34a0*/  ISETP.GE.AND P5, PT, R8, R200, PT ;  /* 0x000000c80800720c */ /* 0x000fca0003fa6270 */
[----:B------:R-:W2:Y:S01]  /*34b0*/  MUFU.TANH R35, R35 ;  /* 0x0000002300237308 */ /* 0x000ea20000002400 */
[----:B---3--:R-:W-:Y:S02]  /*34c0*/  FSEL R194, R194, -INF , !P1 ;  /* 0xff800000c2c27808 */ /* 0x008fe40004800000 */
[----:B------:R-:W-:-:S05]  /*34d0*/  ISETP.GE.AND P1, PT, R31, R165, PT ;  /* 0x000000a51f00720c */ /* 0x000fca0003f26270 */
[----:B------:R-:W3:Y:S01]  /*34e0*/  MUFU.TANH R33, R33 ;  /* 0x0000002100217308 */ /* 0x000ee20000002400 */
[----:B-1----:R-:W-:Y:S02]  /*34f0*/  FSEL R32, R32, -INF , !P4 ;  /* 0xff80000020207808 */ /* 0x002fe40006000000 */
[----:B------:R-:W-:-:S05]  /*3500*/  ISETP.GE.AND P4, PT, R31, R200, PT ;  /* 0x000000c81f00720c */ /* 0x000fca0003f86270 */
[----:B------:R-:W1:Y:S01]  /*3510*/  MUFU.TANH R187, R70 ;  /* 0x0000004600bb7308 */ /* 0x000e620000002400 */
[----:B--2---:R-:W-:-:S07]  /*3520*/  FSEL R35, R35, -INF , !P5 ;  /* 0xff80000023237808 */ /* 0x004fce0006800000 */
[----:B------:R-:W2:Y:S01]  /*3530*/  MUFU.TANH R186, R71 ;  /* 0x0000004700ba7308 */ /* 0x000ea20000002400 */
[----:B---3--:R-:W-:Y:S02]  /*3540*/  FSEL R33, R33, -INF , !P4 ;  /* 0xff80000021217808 */ /* 0x008fe40006000000 */
[----:B-1----:R-:W-:Y:S02]  /*3550*/  FSEL R187, R187, -INF , !P2 ;  /* 0xff800000bbbb7808 */ /* 0x002fe40005000000 */
[----:B--2---:R-:W-:Y:S01]  /*3560*/  FSEL R186, R186, -INF , !P1 ;  /* 0xff800000baba7808 */ /* 0x004fe20004800000 */
        /* <DEDUP_REMOVED lines=37> */
.L_x_376:
        /* <DEDUP_REMOVED lines=51> */
[C---:B------:R-:W-:Y:S01]  /*3af0*/  FSETP.NEU.FTZ.AND P1, PT, R164.reuse, -INF , PT ;  /* 0xff800000a400780b */ /* 0x040fe20003f3d000 */
[----:B------:R-:W-:Y:S02]  /*3b00*/  FMUL.FTZ R34, R164, c[0x0][0x23c] ;  /* 0x00008f00a4227a20 */ /* 0x000fe40000410000 */
[----:B------:R-:W1:Y:S03]  /*3b10*/  LDSM.16.MT88.4 R88, [R229+0x14000] ;  /* 0x01400000e558783b */ /* 0x000e660000004200 */
[----:B------:R-:W-:Y:S01]  /*3b20*/  FSEL R34, R34, RZ, P1 ;  /* 0x000000ff22227208 */ /* 0x000fe20000800000 */
[----:B------:R-:W1:Y:S04]  /*3b30*/  LDSM.16.MT88.4 R96, [R228+0x14000] ;  /* 0x01400000e460783b */ /* 0x000e680000004200 */
[--C-:B------:R-:W-:Y:S01]  /*3b40*/  FFMA.FTZ R179, R3, c[0x0][0x23c], -R34.reuse ;  /* 0x00008f0003b37a23 */ /* 0x100fe20000010822 */
[----:B--2---:R-:W-:Y:S01]  /*3b50*/  FMNMX.FTZ R3, R9, R8, !PT ;  /* 0x0000000809037209 */ /* 0x004fe20007810000 */
[--C-:B------:R-:W-:Y:S01]  /*3b60*/  FFMA.FTZ R178, R44, c[0x0][0x23c], -R34.reuse ;  /* 0x00008f002cb27a23 */ /* 0x100fe20000010822 */
[----:B------:R-:W2:Y:S01]  /*3b70*/  LDSM.16.MT88.4 R104, [R232+0x16000] ;  /* 0x01600000e868783b */ /* 0x000ea20000004200 */
[--C-:B------:R-:W-:Y:S01]  /*3b80*/  FFMA.FTZ R177, R45, c[0x0][0x23c], -R34.reuse ;  /* 0x00008f002db17a23 */ /* 0x100fe20000010822 */
[C---:B------:R-:W-:Y:S01]  /*3b90*/  FSETP.NEU.FTZ.AND P1, PT, R3.reuse, -INF , PT ;  /* 0xff8000000300780b */ /* 0x040fe20003f3d000 */
[----:B------:R-:W-:Y:S01]  /*3ba0*/  FMUL.FTZ R188, R3, c[0x0][0x23c] ;  /* 0x00008f0003bc7a20 */ /* 0x000fe20000410000 */
[----:B------:R-:W1:Y:S01]  /*3bb0*/  LDSM.16.MT88.4 R112, [R230+0x16000] ;  /* 0x01600000e670783b */ /* 0x000e620000004200 */
[--C-:B------:R-:W-:Y:S01]  /*3bc0*/  FFMA.FTZ R172, R46, c[0x0][0x23c], -R34.reuse ;  /* 0x00008f002eac7a23 */ /* 0x100fe20000010822 */
[----:B------:R-:W-:Y:S01]  /*3bd0*/  MUFU.EX2 R179, R179 ;  /* 0x000000b300b37308 */ /* 0x000fe20000000800 */
[--C-:B------:R-:W-:Y:S01]  /*3be0*/  FFMA.FTZ R175, R7, c[0x0][0x23c], -R34.reuse ;  /* 0x00008f0007af7a23 */ /* 0x100fe20000010822 */
[----:B------:R-:W-:Y:S01]  /*3bf0*/  FSEL R188, R188, RZ, P1 ;  /* 0x000000ffbcbc7208 */ /* 0x000fe20000800000 */
[----:B------:R-:W1:Y:S01]  /*3c00*/  LDSM.16.MT88.4 R120, [R229+0x16000] ;  /* 0x01600000e578783b */ /* 0x000e620000004200 */
[----:B------:R-:W-:-:S02]  /*3c10*/  FFMA.FTZ R171, R6, c[0x0][0x23c], -R34 ;  /* 0x00008f0006ab7a23 */ /* 0x000fc40000010822 */
[----:B------:R-:W-:Y:S01]  /*3c20*/  FFMA.FTZ R170, R5, c[0x0][0x23c], -R34 ;  /* 0x00008f0005aa7a23 */ /* 0x000fe20000010822 */
[----:B------:R-:W-:Y:S01]  /*3c30*/  LDSM.16.MT88.4 R8, [R230+0x10800] ;  /* 0x01080000e608783b */ /* 0x000fe20000004200 */
[--C-:B------:R-:W-:Y:S01]  /*3c40*/  FFMA.FTZ R176, R24, c[0x0][0x23c], -R188.reuse ;  /* 0x00008f0018b07a23 */ /* 0x100fe200000108bc */
[----:B------:R-:W3:Y:S01]  /*3c50*/  MUFU.EX2 R178, R178 ;  /* 0x000000b200b27308 */ /* 0x000ee20000000800 */
[--C-:B------:R-:W-:Y:S01]  /*3c60*/  FFMA.FTZ R180, R25, c[0x0][0x23c], -R188.reuse ;  /* 0x00008f0019b47a23 */ /* 0x100fe200000108bc */
[----:B------:R-:W1:Y:S01]  /*3c70*/  LDSM.16.MT88.4 R4, [R228+0x16000] ;  /* 0x01600000e404783b */ /* 0x000e620000004200 */
[--C-:B------:R-:W-:Y:S02]  /*3c80*/  FFMA.FTZ R181, R52, c[0x0][0x23c], -R188.reuse ;  /* 0x00008f0034b57a23 */ /* 0x100fe400000108bc */
[----:B------:R-:W-:Y:S01]  /*3c90*/  FFMA.FTZ R174, R47, c[0x0][0x23c], -R188 ;  /* 0x00008f002fae7a23 */ /* 0x000fe200000108bc */
[----:B------:R-:W-:Y:S01]  /*3ca0*/  LDSM.16.MT88.4 R28, [R232+0x10800] ;  /* 0x01080000e81c783b */ /* 0x000fe20000004200 */
[----:B------:R-:W-:Y:S01]  /*3cb0*/  FFMA.FTZ R2, R16, c[0x0][0x23c], -R34 ;  /* 0x00008f0010027a23 */ /* 0x000fe20000010822 */
[----:B------:R-:W-:Y:S01]  /*3cc0*/  MUFU.EX2 R177, R177 ;  /* 0x000000b100b17308 */ /* 0x000fe20000000800 */
[--C-:B------:R-:W-:Y:S01]  /*3cd0*/  FFMA.FTZ R173, R15, c[0x0][0x23c], -R188.reuse ;  /* 0x00008f000fad7a23 */ /* 0x100fe200000108bc */
[----:B------:R-:W-:Y:S01]  /*3ce0*/  LDSM.16.MT88.4 R16, [R228+0x10800] ;  /* 0x01080000e410783b */ /* 0x000fe20000004200 */
[----:B------:R-:W-:-:S02]  /*3cf0*/  FFMA.FTZ R169, R14, c[0x0][0x23c], -R188 ;  /* 0x00008f000ea97a23 */ /* 0x000fc400000108bc */
[--C-:B------:R-:W-:Y:S01]  /*3d00*/  FFMA.FTZ R168, R13, c[0x0][0x23c], -R188.reuse ;  /* 0x00008f000da87a23 */ /* 0x100fe200000108bc */
[----:B------:R-:W-:Y:S01]  /*3d10*/  LDSM.16.MT88.4 R24, [R229+0x10800] ;  /* 0x01080000e518783b */ /* 0x000fe20000004200 */
[----:B------:R-:W-:Y:S01]  /*3d20*/  FFMA.FTZ R0, R12, c[0x0][0x23c], -R188 ;  /* 0x00008f000c007a23 */ /* 0x000fe200000108bc */
[----:B------:R-:W2:Y:S01]  /*3d30*/  MUFU.EX2 R172, R172 ;  /* 0x000000ac00ac7308 */ /* 0x000ea20000000800 */
[----:B---3--:R-:W-:Y:S01]  /*3d40*/  F2FP.PACK_AB R128, R178, R179 ;  /* 0x000000b3b280723e */ /* 0x008fe200000000ff */
[----:B------:R-:W3:Y:S01]  /*3d50*/  LDSM.16.MT88.4 R12, [R230+0x12800] ;  /* 0x01280000e60c783b */ /* 0x000ee20000004200 */
[--C-:B------:R-:W-:Y:S02]  /*3d60*/  FFMA.FTZ R182, R182, c[0x0][0x23c], -R34.reuse ;  /* 0x00008f00b6b67a23 */ /* 0x100fe40000010822 */
[--C-:B------:R-:W-:Y:S01]  /*3d70*/  FFMA.FTZ R183, R183, c[0x0][0x23c], -R34.reuse ;  /* 0x00008f00b7b77a23 */ /* 0x100fe20000010822 */
[----:B------:R-:W-:Y:S01]  /*3d80*/  LDSM.16.MT88.4 R20, [R232+0x12800] ;  /* 0x01280000e814783b */ /* 0x000fe20000004200 */
[--C-:B------:R-:W-:Y:S01]  /*3d90*/  FFMA.FTZ R184, R184, c[0x0][0x23c], -R34.reuse ;  /* 0x00008f00b8b87a23 */ /* 0x100fe20000010822 */
[----:B------:R-:W-:Y:S01]  /*3da0*/  MUFU.EX2 R176, R176 ;  /* 0x000000b000b07308 */ /* 0x000fe20000000800 */
[----:B------:R-:W-:-:S02]  /*3db0*/  FFMA.FTZ R185, R185, c[0x0][0x23c], -R34 ;  /* 0x00008f00b9b97a23 */ /* 0x000fc40000010822 */
[--C-:B------:R-:W-:Y:S02]  /*3dc0*/  FFMA.FTZ R190, R190, c[0x0][0x23c], -R188.reuse ;  /* 0x00008f00bebe7a23 */ /* 0x100fe400000108bc */
[--C-:B------:R-:W-:Y:S02]  /*3dd0*/  FFMA.FTZ R191, R191, c[0x0][0x23c], -R188.reuse ;  /* 0x00008f00bfbf7a23 */ /* 0x100fe400000108bc */
[--C-:B------:R-:W-:Y:S01]  /*3de0*/  FFMA.FTZ R192, R192, c[0x0][0x23c], -R188.reuse ;  /* 0x00008f00c0c07a23 */ /* 0x100fe200000108bc */
[----:B------:R-:W1:Y:S01]  /*3df0*/  MUFU.EX2 R180, R180 ;  /* 0x000000b400b47308 */ /* 0x000e620000000800 */
[----:B--2---:R-:W-:Y:S01]  /*3e00*/  F2FP.PACK_AB R130, R172, R177 ;  /* 0x000000b1ac82723e */ /* 0x004fe200000000ff */
[----:B------:R-:W-:Y:S02]  /*3e10*/  FFMA.FTZ R193, R193, c[0x0][0x23c], -R188 ;  /* 0x00008f00c1c17a23 */ /* 0x000fe400000108bc */
[--C-:B------:R-:W-:Y:S02]  /*3e20*/  FFMA.FTZ R195, R195, c[0x0][0x23c], -R34.reuse ;  /* 0x00008f00c3c37a23 */ /* 0x100fe40000010822 */
[----:B------:R-:W-:-:S02]  /*3e30*/  FFMA.FTZ R194, R194, c[0x0][0x23c], -R34 ;  /* 0x00008f00c2c27a23 */ /* 0x000fc40000010822 */
[----:B------:R-:W-:Y:S01]  /*3e40*/  MUFU.EX2 R181, R181 ;  /* 0x000000b500b57308 */ /* 0x000fe20000000800 */
[--C-:B------:R-:W-:Y:S02]  /*3e50*/  FFMA.FTZ R196, R35, c[0x0][0x23c], -R34.reuse ;  /* 0x00008f0023c47a23 */ /* 0x100fe40000010822 */
[----:B------:R-:W-:Y:S02]  /*3e60*/  FFMA.FTZ R197, R33, c[0x0][0x23c], -R34 ;  /* 0x00008f0021c57a23 */ /* 0x000fe40000010822 */
[--C-:B------:R-:W-:Y:S02]  /*3e70*/  FFMA.FTZ R198, R32, c[0x0][0x23c], -R188.reuse ;  /* 0x00008f0020c67a23 */ /* 0x100fe400000108bc */
[--C-:B------:R-:W-:Y:S01]  /*3e80*/  FFMA.FTZ R189, R189, c[0x0][0x23c], -R188.reuse ;  /* 0x00008f00bdbd7a23 */ /* 0x100fe200000108bc */
[----:B------:R-:W2:Y:S01]  /*3e90*/  MUFU.EX2 R174, R174 ;  /* 0x000000ae00ae7308 */ /* 0x000ea20000000800 */
[----:B-1----:R-:W-:Y:S01]  /*3ea0*/  F2FP.PACK_AB R129, R180, R176 ;  /* 0x000000b0b481723e */ /* 0x002fe200000000ff */
        /* <DEDUP_REMOVED lines=9> */
[----:B------:R-:W1:Y:S01]  /*3f40*/  MUFU.EX2 R171, R171 ;  /* 0x000000ab00ab7308 */ /* 0x000e620000000800 */
        /* <DEDUP_REMOVED lines=9> */
[----:B------:R-:W2:Y:S06]  /*3fe0*/  MUFU.EX2 R169, R169 ;  /* 0x000000a900a97308 */ /* 0x000eac0000000800 */
[C---:B------:R-:W-:Y:S02]  /*3ff0*/  HMMA.16816.F32 R136, R128.reuse, R132, RZ ;  /* 0x000000848088723c */ /* 0x040fe400000018ff */
[----:B------:R-:W-:Y:S06]  /*4000*/  MUFU.EX2 R168, R168 ;  /* 0x000000a800a87308 */ /* 0x000fec0000000800 */
[C---:B------:R-:W-:Y:S02]  /*4010*/  HMMA.16816.F32 R36, R128.reuse, R40, RZ ;  /* 0x000000288024723c */ /* 0x040fe400000018ff */
[----:B------:R-:W1:Y:S06]  /*4020*/  MUFU.EX2 R0, R0 ;  /* 0x0000000000007308 */ /* 0x000e6c0000000800 */
[C---:B------:R-:W-:Y:S02]  /*4030*/  HMMA.16816.F32 R44, R128.reuse, R48, RZ ;  /* 0x00000030802c723c */ /* 0x040fe400000018ff */
[----:B------:R-:W-:Y:S06]  /*4040*/  MUFU.EX2 R182, R182 ;  /* 0x000000b600b67308 */ /* 0x000fec0000000800 */
[C---:B----4-:R-:W-:Y:S02]  /*4050*/  HMMA.16816.F32 R52, R128.reuse, R56, RZ ;  /* 0x000000388034723c */ /* 0x050fe400000018ff */
[----:B------:R-:W4:Y:S06]  /*4060*/  MUFU.EX2 R183, R183 ;  /* 0x000000b700b77308 */ /* 0x000f2c0000000800 */
[C---:B-----5:R-:W-:Y:S02]  /*4070*/  HMMA.16816.F32 R60, R128.reuse, R64, RZ ;  /* 0x00000040803c723c */ /* 0x060fe400000018ff */
[----:B------:R-:W-:Y:S06]  /*4080*/  MUFU.EX2 R184, R184 ;  /* 0x000000b800b87308 */ /* 0x000fec0000000800 */
[C---:B------:R-:W-:Y:S02]  /*4090*/  HMMA.16816.F32 R68, R128.reuse, R72, RZ ;  /* 0x000000488044723c */ /* 0x040fe400000018ff */
[----:B------:R-:W-:Y:S06]  /*40a0*/  MUFU.EX2 R185, R185 ;  /* 0x000000b900b97308 */ /* 0x000fec0000000800 */
        /* <DEDUP_REMOVED lines=33> */
[----:B-1----:R-:W-:Y:S01]  /*42c0*/  F2FP.PACK_AB R4, R171, R175 ;  /* 0x000000afab04723e */ /* 0x002fe200000000ff */
[----:B------:R-:W-:Y:S01]  /*42d0*/  HMMA.16816.F32 R128, R128, R6, RZ ;  /* 0x000000068080723c */ /* 0x000fe200000018ff */
[----:B--2---:R-:W-:Y:S01]  /*42e0*/  F2FP.PACK_AB R5, R169, R173 ;  /* 0x000000ada905723e */ /* 0x004fe200000000ff */
        /* <DEDUP_REMOVED lines=12> */
[----:B------:R-:W1:Y:S07]  /*43b0*/  LDSM.16.MT88.4 R8, [R229+0x12800] ;  /* 0x01280000e508783b */ /* 0x000e6e0000004200 */
[C---:B---3--:R-:W-:Y:S08]  /*43c0*/  HMMA.16816.F32 R44, R4.reuse, R12, R44 ;  /* 0x0000000c042c723c */ /* 0x048ff0000000182c */
        /* <DEDUP_REMOVED lines=22> */
[----:B------:R-:W3:Y:S07]  /*4530*/  LDSM.16.MT88.4 R20, [R232+0x16800] ;  /* 0x01680000e814783b */ /* 0x000eee0000004200 */
[C---:B------:R-:W-:Y:S08]  /*4540*/  HMMA.16816.F32 R68, R4.reuse, R16, R68 ;  /* 0x000000100444723c */ /* 0x040ff00000001844 */
        /* <DEDUP_REMOVED lines=14> */
[C---:B---3--:R-:W-:Y:S08]  /*4630*/  HMMA.16816.F32 R100, R4.reuse, R20, R100 ;  /* 0x000000140464723c */ /* 0x048ff00000001864 */
[C---:B------:R-:W-:Y:S01]  /*4640*/  HMMA.16816.F32 R104, R4.reuse, R22, R104 ;  /* 0x000000160468723c */ /* 0x040fe20000001868 */
[----:B------:R-:W3:Y:S07]  /*4650*/  LDSM.16.MT88.4 R20, [R232+0x11000] ;  /* 0x01100000e814783b */ /* 0x000eee0000004200 */
[C---:B------:R-:W-:Y:S08]  /*4660*/  HMMA.16816.F32 R108, R4.reuse, R16, R108 ;  /* 0x00000010046c723c */ /* 0x040ff0000000186c */
[----:B------:R-:W-:Y:S01]  /*4670*/  HMMA.16816.F32 R112, R4, R18, R112 ;  /* 0x000000120470723c */ /* 0x000fe20000001870 */
[----:B------:R-:W3:Y:S06]  /*4680*/  LDSM.16.MT88.4 R16, [R230+0x11000] ;  /* 0x01100000e610783b */ /* 0x000eec0000004200 */
[----:B----4-:R-:W-:Y:S01]  /*4690*/  F2FP.PACK_AB R4, R183, R182 ;  /* 0x000000b6b704723e */ /* 0x010fe200000000ff */
[----:B------:R-:W-:Y:S01]  /*46a0*/  FADD.FTZ R182, R182, R170 ;  /* 0x000000aab6b67221 */ /* 0x000fe20000010000 */
[----:B-----5:R-:W-:Y:S01]  /*46b0*/  F2FP.PACK_AB R5, R191, R190 ;  /* 0x000000bebf05723e */ /* 0x020fe200000000ff */
        /* <DEDUP_REMOVED lines=13> */
[----:B------:R-:W2:Y:S01]  /*4790*/  LDSM.16.MT88.4 R12, [R229+0x15000] ;  /* 0x01500000e50c783b */ /* 0x000ea20000004200 */
[----:B------:R-:W-:-:S02]  /*47a0*/  FADD.FTZ R184, R194, R184 ;  /* 0x000000b8c2b87221 */ /* 0x000fc40000010000 */
[----:B------:R-:W-:Y:S02]  /*47b0*/  FADD.FTZ R192, R189, R192 ;  /* 0x000000c0bdc07221 */ /* 0x000fe40000010000 */
[----:B------:R-:W-:Y:S02]  /*47c0*/  FADD.FTZ R184, R196, R184 ;  /* 0x000000b8c4b87221 */ /* 0x000fe40000010000 */
[----:B-1----:R-:W-:Y:S01]  /*47d0*/  HMMA.16816.F32 R44, R4, R8, R44 ;  /* 0x00000008042c723c */ /* 0x002fe2000000182c */
[----:B------:R-:W-:Y:S02]  /*47e0*/  FADD.FTZ R192, R187, R192 ;  /* 0x000000c0bbc07221 */ /* 0x000fe40000010000 */
[----:B------:R-:W-:-:S05]  /*47f0*/  FADD.FTZ R203, R197, R184 ;  /* 0x000000b8c5cb7221 */ /* 0x000fca0000010000 */
[C---:B------:R-:W-:Y:S01]  /*4800*/  HMMA.16816.F32 R48, R4.reuse, R10, R48 ;  /* 0x0000000a0430723c */ /* 0x040fe20000001830 */
[----:B------:R-:W1:Y:S04]  /*4810*/  LDSM.16.MT88.4 R8, [R228+0x15000] ;  /* 0x01500000e408783b */ /* 0x000e680000004200 */
[----:B------:R-:W-:Y:S03]  /*4820*/  STL [R1], R203 ;  /* 0x000000cb01007387 */ /* 0x000fe60000100800 */
        /* <DEDUP_REMOVED lines=44> */
[----:B------:R-:W-:Y:S02]  /*4af0*/  F2FP.PACK_AB R6, R197, R196 ;  /* 0x000000c4c506723e */ /* 0x000fe400000000ff */
[C---:B------:R-:W-:Y:S01]  /*4b00*/  F2FP.PACK_AB R7, R252.reuse, R187 ;  /* 0x000000bbfc07723e */ /* 0x040fe200000000ff */
[----:B------:R-:W-:-:S06]  /*4b10*/  FADD.FTZ R252, R252, R192 ;  /* 0x000000c0fcfc7221 */ /* 0x000fcc0000010000 */
        /* <DEDUP_REMOVED lines=116> */
[----:B------:R-:W-:Y:S07]  /*5260*/  LDSM.16.M88.4 R196, [R237+0xa800] ;  /* 0x00a80000edc4783b */ /* 0x000fee0000000200 */
[C---:B------:R-:W-:Y:S08]  /*5270*/  HMMA.16816.F32 R188, R12.reuse, R192, R188 ;  /* 0x000000c00cbc723c */ /* 0x040ff000000018bc */
        /* <DEDUP_REMOVED lines=14> */
[----:B------:R-:W-:Y:S04]  /*5360*/  LDSM.16.M88.4 R176, [R238+0x2000] ;  /* 0x00200000eeb0783b */ /* 0x000fe80000000200 */
[----:B------:R-:W5:Y:S03]  /*5370*/  LDSM.16.M88.4 R8, [R237+0xa000] ;  /* 0x00a00000ed08783b */ /* 0x000f660000000200 */
        /* <DEDUP_REMOVED lines=11> */
[----:B------:R-:W-:Y:S04]  /*5430*/  LDSM.16.M88.4 R12, [R222] ;  /* 0x00000000de0c783b */ /* 0x000fe80000000200 */
[----:B------:R-:W-:Y:S03]  /*5440*/  LDSM.16.M88.4 R28, [R221] ;  /* 0x00000000dd1c783b */ /* 0x000fe60000000200 */
[C---:B-----5:R-:W-:Y:S08]  /*5450*/  HMMA.16816.F32 R4, R176.reuse, R8, R4 ;  /* 0x00000008b004723c */ /* 0x060ff00000001804 */
[C---:B------:R-:W-:Y:S01]  /*5460*/  HMMA.16816.F32 R24, R176.reuse, R10, R24 ;  /* 0x0000000ab018723c */ /* 0x040fe20000001818 */
[----:B------:R-:W2:Y:S07]  /*5470*/  LDSM.16.M88.4 R8, [R236+0x2000] ;  /* 0x00200000ec08783b */ /* 0x000eae0000000200 */
[C---:B------:R-:W-:Y:S08]  /*5480*/  HMMA.16816.F32 R20, R176.reuse, R196, R20 ;  /* 0x000000c4b014723c */ /* 0x040ff00000001814 */
[C---:B------:R-:W-:Y:S01]  /*5490*/  HMMA.16816.F32 R16, R176.reuse, R198, R16 ;  /* 0x000000c6b010723c */ /* 0x040fe20000001810 */
[----:B------:R-:W-:Y:S07]  /*54a0*/  LDSM.16.M88.4 R196, [R224+0x2000] ;  /* 0x00200000e0c4783b */ /* 0x000fee0000000200 */
[C---:B----4-:R-:W-:Y:S08]  /*54b0*/  HMMA.16816.F32 R172, R176.reuse, R192, R172 ;  /* 0x000000c0b0ac723c */ /* 0x050ff000000018ac */
[C---:B------:R-:W-:Y:S01]  /*54c0*/  HMMA.16816.F32 R168, R176.reuse, R194, R168 ;  /* 0x000000c2b0a8723c */ /* 0x040fe200000018a8 */
[----:B------:R-:W3:Y:S07]  /*54d0*/  LDSM.16.M88.4 R192, [R220] ;  /* 0x00000000dcc0783b */ /* 0x000eee0000000200 */
[C---:B-1----:R-:W-:Y:S08]  /*54e0*/  HMMA.16816.F32 R188, R176.reuse, R180, R188 ;  /* 0x000000b4b0bc723c */ /* 0x042ff000000018bc */
[----:B------:R-:W-:Y:S01]  /*54f0*/  HMMA.16816.F32 R184, R176, R182, R184 ;  /* 0x000000b6b0b8723c */ /* 0x000fe200000018b8 */
[----:B------:R-:W-:Y:S04]  /*5500*/  LDSM.16.M88.4 R180, [R231+0xa000] ;  /* 0x00a00000e7b4783b */ /* 0x000fe80000000200 */
[----:B------:R-:W-:Y:S03]  /*5510*/  LDSM.16.M88.4 R176, [R231+0xa800] ;  /* 0x00a80000e7b0783b */ /* 0x000fe60000000200 */
[C---:B--2---:R-:W-:Y:S08]  /*5520*/  HMMA.16816.F32 R4, R8.reuse, R32, R4 ;  /* 0x000000200804723c */ /* 0x044ff00000001804 */
[C---:B------:R-:W-:Y:S01]  /*5530*/  HMMA.16816.F32 R24, R8.reuse, R34, R24 ;  /* 0x000000220818723c */ /* 0x040fe20000001818 */
[----:B------:R-:W-:Y:S07]  /*5540*/  LDSM.16.M88.4 R32, [R231+0xb000] ;  /* 0x00b00000e720783b */ /* 0x000fee0000000200 */
[C---:B------:R-:W-:Y:S08]  /*5550*/  HMMA.16816.F32 R20, R8.reuse, R12, R20 ;  /* 0x0000000c0814723c */ /* 0x040ff00000001814 */
        /* <DEDUP_REMOVED lines=17> */
[----:B------:R-:W5:Y:S07]  /*5670*/  LDSM.16.M88.4 R32, [R224+0x3800] ;  /* 0x00380000e020783b */ /* 0x000f6e0000000200 */
[C---:B--2---:R-:W-:Y:S08]  /*5680*/  HMMA.16816.F32 R188, R12.reuse, R28, R188 ;  /* 0x0000001c0cbc723c */ /* 0x044ff000000018bc */
[----:B------:R-:W-:Y:S01]  /*5690*/  HMMA.16816.F32 R184, R12, R30, R184 ;  /* 0x0000001e0cb8723c */ /* 0x000fe200000018b8 */
[----:B------:R-:W-:Y:S04]  /*56a0*/  LDSM.16.M88.4 R28, [R238+0x4000] ;  /* 0x00400000ee1c783b */ /* 0x000fe80000000200 */
[----:B------:R-:W2:Y:S03]  /*56b0*/  LDSM.16.M88.4 R12, [R237+0xc000] ;  /* 0x00c00000ed0c783b */ /* 0x000ea60000000200 */
[C---:B---3--:R-:W-:Y:S08]  /*56c0*/  HMMA.16816.F32 R4, R8.reuse, R196, R4 ;  /* 0x000000c40804723c */ /* 0x048ff00000001804 */
[C---:B------:R-:W-:Y:S01]  /*56d0*/  HMMA.16816.F32 R24, R8.reuse, R198, R24 ;  /* 0x000000c60818723c */ /* 0x040fe20000001818 */
[----:B------:R-:W-:Y:S07]  /*56e0*/  LDSM.16.M88.4 R196, [R217] ;  /* 0x00000000d9c4783b */ /* 0x000fee0000000200 */
[C---:B-1----:R-:W-:Y:S08]  /*56f0*/  HMMA.16816.F32 R20, R8.reuse, R180, R20 ;  /* 0x000000b40814723c */ /* 0x042ff00000001814 */
[C---:B------:R-:W-:Y:S01]  /*5700*/  HMMA.16816.F32 R16, R8.reuse, R182, R16 ;  /* 0x000000b60810723c */ /* 0x040fe20000001810 */
[----:B------:R-:W1:Y:S07]  /*5710*/  LDSM.16.M88.4 R180, [R237+0xd000] ;  /* 0x00d00000edb4783b */ /* 0x000e6e0000000200 */
[C---:B----4-:R-:W-:Y:S08]  /*5720*/  HMMA.16816.F32 R172, R8.reuse, R176, R172 ;  /* 0x000000b008ac723c */ /* 0x050ff000000018ac */
[C---:B------:R-:W-:Y:S01]  /*5730*/  HMMA.16816.F32 R168, R8.reuse, R178, R168 ;  /* 0x000000b208a8723c */ /* 0x040fe200000018a8 */
[----:B------:R-:W3:Y:S07]  /*5740*/  LDSM.16.M88.4 R176, [R237+0xd800] ;  /* 0x00d80000edb0783b */ /* 0x000eee0000000200 */
[C---:B-----5:R-:W-:Y:S08]  /*5750*/  HMMA.16816.F32 R188, R8.reuse, R32, R188 ;  /* 0x0000002008bc723c */ /* 0x060ff000000018bc */
        /* <DEDUP_REMOVED lines=8> */
[----:B------:R-:W-:Y:S07]  /*57e0*/  LDSM.16.M88.4 R192, [R231+0xd800] ;  /* 0x00d80000e7c0783b */ /* 0x000fee0000000200 */
[C---:B-1----:R-:W-:Y:S08]  /*57f0*/  HMMA.16816.F32 R172, R28.reuse, R180, R172 ;  /* 0x000000b41cac723c */ /* 0x042ff000000018ac */
[C---:B------:R-:W-:Y:S01]  /*5800*/  HMMA.16816.F32 R168, R28.reuse, R182, R168 ;  /* 0x000000b61ca8723c */ /* 0x040fe200000018a8 */
[----:B------:R-:W1:Y:S07]  /*5810*/  LDSM.16.M88.4 R180, [R216] ;  /* 0x00000000d8b4783b */ /* 0x000e6e0000000200 */
[C---:B---3--:R-:W-:Y:S08]  /*5820*/  HMMA.16816.F32 R188, R28.reuse, R176, R188 ;  /* 0x000000b01cbc723c */ /* 0x048ff000000018bc */
[----:B------:R-:W-:Y:S01]  /*5830*/  HMMA.16816.F32 R184, R28, R178, R184 ;  /* 0x000000b21cb8723c */ /* 0x000fe200000018b8 */
[----:B------:R-:W-:Y:S04]  /*5840*/  LDSM.16.M88.4 R176, [R234+0x4000] ;  /* 0x00400000eab0783b */ /* 0x000fe80000000200 */
[----:B------:R-:W-:Y:S03]  /*5850*/  LDSM.16.M88.4 R28, [R231+0xc800] ;  /* 0x00c80000e71c783b */ /* 0x000fe60000000200 */
[C---:B----4-:R-:W-:Y:S08]  /*5860*/  HMMA.16816.F32 R4, R32.reuse, R8, R4 ;  /* 0x000000082004723c */ /* 0x050ff00000001804 */
[C---:B------:R-:W-:Y:S01]  /*5870*/  HMMA.16816.F32 R24, R32.reuse, R10, R24 ;  /* 0x0000000a2018723c */ /* 0x040fe20000001818 */
[----:B------:R-:W3:Y:S07]  /*5880*/  LDSM.16.M88.4 R8, [R231+0xc000] ;  /* 0x00c00000e708783b */ /* 0x000eee0000000200 */
[C---:B--2---:R-:W-:Y:S08]  /*5890*/  HMMA.16816.F32 R20, R32.reuse, R12, R20 ;  /* 0x0000000c2014723c */ /* 0x044ff00000001814 */
[C---:B------:R-:W-:Y:S01]  /*58a0*/  HMMA.16816.F32 R16, R32.reuse, R14, R16 ;  /* 0x0000000e2010723c */ /* 0x040fe20000001810 */
[----:B------:R-:W2:Y:S07]  /*58b0*/  LDSM.16.M88.4 R12, [R231+0xd000] ;  /* 0x00d00000e70c783b */ /* 0x000eae0000000200 */
[C---:B------:R-:W-:Y:S08]  /*58c0*/  HMMA.16816.F32 R172, R32.reuse, R196, R172 ;  /* 0x000000c420ac723c */ /* 0x040ff000000018ac */
[C---:B------:R-:W-:Y:S01]  /*58d0*/  HMMA.16816.F32 R168, R32.reuse, R198, R168 ;  /* 0x000000c620a8723c */ /* 0x040fe200000018a8 */
[----:B------:R-:W-:Y:S07]  /*58e0*/  LDSM.16.M88.4 R196, [R231+0xe000] ;  /* 0x00e00000e7c4783b */ /* 0x000fee0000000200 */
[C---:B-1----:R-:W-:Y:S08]  /*58f0*/  HMMA.16816.F32 R188, R32.reuse, R180, R188 ;  /* 0x000000b420bc723c */ /* 0x042ff000000018bc */
[----:B------:R-:W-:Y:S01]  /*5900*/  HMMA.16816.F32 R184, R32, R182, R184 ;  /* 0x000000b620b8723c */ /* 0x000fe200000018b8 */
[----:B------:R-:W-:Y:S04]  /*5910*/  LDSM.16.M88.4 R32, [R224+0x4000] ;  /* 0x00400000e020783b */ /* 0x000fe80000000200 */
[----:B------:R-:W-:Y:S03]  /*5920*/  LDSM.16.M88.4 R180, [R224+0x4800] ;  /* 0x00480000e0b4783b */ /* 0x000fe60000000200 */
[C---:B---3--:R-:W-:Y:S08]  /*5930*/  HMMA.16816.F32 R4, R176.reuse, R8, R4 ;  /* 0x00000008b004723c */ /* 0x048ff00000001804 */
[C---:B------:R-:W-:Y:S01]  /*5940*/  HMMA.16816.F32 R24, R176.reuse, R10, R24 ;  /* 0x0000000ab018723c */ /* 0x040fe20000001818 */
[----:B------:R-:W1:Y:S07]  /*5950*/  LDSM.16.M88.4 R8, [R233+0x4000] ;  /* 0x00400000e908783b */ /* 0x000e6e0000000200 */
[C---:B------:R-:W-:Y:S08]  /*5960*/  HMMA.16816.F32 R20, R176.reuse, R28, R20 ;  /* 0x0000001cb014723c */ /* 0x040ff00000001814 */
        /* <DEDUP_REMOVED lines=14> */
[----:B------:R-:W-:Y:S07]  /*5a50*/  LDSM.16.M88.4 R180, [R236+0x6000] ;  /* 0x00600000ecb4783b */ /* 0x000fee0000000200 */
[C---:B---3--:R-:W-:Y:S08]  /*5a60*/  HMMA.16816.F32 R172, R8.reuse, R28, R172 ;  /* 0x0000001c08ac723c */ /* 0x048ff000000018ac */
[C---:B------:R-:W-:Y:S01]  /*5a70*/  HMMA.16816.F32 R168, R8.reuse, R30, R168 ;  /* 0x0000001e08a8723c */ /* 0x040fe200000018a8 */
[----:B------:R-:W-:Y:S07]  /*5a80*/  LDSM.16.M88.4 R28, [R214] ;  /* 0x00000000d61c783b */ /* 0x000fee0000000200 */
[C---:B--2---:R-:W-:Y:S08]  /*5a90*/  HMMA.16816.F32 R188, R8.reuse, R12, R188 ;  /* 0x0000000c08bc723c */ /* 0x044ff000000018bc */
[----:B------:R-:W-:Y:S01]  /*5aa0*/  HMMA.16816.F32 R184, R8, R14, R184 ;  /* 0x0000000e08b8723c */ /* 0x000fe200000018b8 */
[----:B------:R-:W2:Y:S04]  /*5ab0*/  LDSM.16.M88.4 R8, [R215] ;  /* 0x00000000d708783b */ /* 0x000ea80000000200 */
[----:B------:R-:W3:Y:S03]  /*5ac0*/  LDSM.16.M88.4 R12, [R237+0xf000] ;  /* 0x00f00000ed0c783b */ /* 0x000ee60000000200 */
[C---:B----4-:R-:W-:Y:S08]  /*5ad0*/  HMMA.16816.F32 R4, R192.reuse, R176, R4 ;  /* 0x000000b0c004723c */ /* 0x050ff00000001804 */
[C---:B------:R-:W-:Y:S01]  /*5ae0*/  HMMA.16816.F32 R24, R192.reuse, R178, R24 ;  /* 0x000000b2c018723c */ /* 0x040fe20000001818 */
[----:B------:R-:W-:Y:S07]  /*5af0*/  LDSM.16.M88.4 R176, [R213] ;  /* 0x00000000d5b0783b */ /* 0x000fee0000000200 */
[C---:B-1----:R-:W-:Y:S08]  /*5b00*/  HMMA.16816.F32 R20, R192.reuse, R32, R20 ;  /* 0x00000020c014723c */ /* 0x042ff00000001814 */
[----:B------:R-:W-:Y:S01]  /*5b10*/  HMMA.16816.F32 R16, R192, R34, R16 ;  /* 0x00000022c010723c */ /* 0x000fe20000001810 */
[----:B------:R-:W1:Y:S07]  /*5b20*/  LDSM.16.M88.4 R32, [R234+0x6000] ;  /* 0x00600000ea20783b */ /* 0x000e6e0000000200 */
[----:B--2---:R-:W-:Y:S08]  /*5b30*/  HMMA.16816.F32 R4, R180, R8, R4 ;  /* 0x00000008b404723c */ /* 0x004ff00000001804 */
[C---:B---3--:R-:W-:Y:S08]  /*5b40*/  HMMA.16816.F32 R172, R192.reuse, R12, R172 ;  /* 0x0000000cc0ac723c */ /* 0x048ff000000018ac */
[----:B------:R-:W-:Y:S01]  /*5b50*/  HMMA.16816.F32 R168, R192, R14, R168 ;  /* 0x0000000ec0a8723c */ /* 0x000fe200000018a8 */
[----:B------:R-:W-:Y:S07]  /*5b60*/  LDSM.16.M88.4 R12, [R233+0x6000] ;  /* 0x00600000e90c783b */ /* 0x000fee0000000200 */
[----:B------:R-:W-:Y:S01]  /*5b70*/  HMMA.16816.F32 R24, R180, R10, R24 ;  /* 0x0000000ab418723c */ /* 0x000fe20000001818 */
[----:B------:R-:W2:Y:S07]  /*5b80*/  LDSM.16.M88.4 R8, [R224+0x6000] ;  /* 0x00600000e008783b */ /* 0x000eae0000000200 */
[----:B-1----:R-:W-:Y:S08]  /*5b90*/  HMMA.16816.F32 R4, R32, R196, R4 ;  /* 0x000000c42004723c */ /* 0x002ff00000001804 */
[C---:B------:R-:W-:Y:S08]  /*5ba0*/  HMMA.16816.F32 R20, R180.reuse, R28, R20 ;  /* 0x0000001cb414723c */ /* 0x040ff00000001814 */
[C---:B------:R-:W-:Y:S01]  /*5bb0*/  HMMA.16816.F32 R16, R180.reuse, R30, R16 ;  /* 0x0000001eb410723c */ /* 0x040fe20000001810 */
[----:B------:R-:W1:Y:S07]  /*5bc0*/  LDSM.16.M88.4 R28, [R231+0xe800] ;  /* 0x00e80000e71c783b */ /* 0x000e6e0000000200 */
[C---:B------:R-:W-:Y:S08]  /*5bd0*/  HMMA.16816.F32 R172, R180.reuse, R176, R172 ;  /* 0x000000b0b4ac723c */ /* 0x040ff000000018ac */
[----:B------:R-:W-:Y:S01]  /*5be0*/  HMMA.16816.F32 R168, R180, R178, R168 ;  /* 0x000000b2b4a8723c */ /* 0x000fe200000018a8 */
[----:B------:R-:W3:Y:S07]  /*5bf0*/  LDSM.16.M88.4 R176, [R231+0xf000] ;  /* 0x00f00000e7b0783b */ /* 0x000eee0000000200 */
[----:B------:R-:W-:Y:S01]  /*5c00*/  HMMA.16816.F32 R24, R32, R198, R24 ;  /* 0x000000c62018723c */ /* 0x000fe20000001818 */
[----:B------:R-:W4:Y:S07]  /*5c10*/  LDSM.16.M88.4 R196, [R224+0x6800] ;  /* 0x00680000e0c4783b */ /* 0x000f2e0000000200 */
[----:B--2---:R-:W-:Y:S08]  /*5c20*/  HMMA.16816.F32 R4, R12, R8, R4 ;  /* 0x000000080c04723c */ /* 0x004ff00000001804 */
[----:B-1----:R-:W-:Y:S08]  /*5c30*/  HMMA.16816.F32 R20, R32, R28, R20 ;  /* 0x0000001c2014723c */ /* 0x002ff00000001814 */
[----:B------:R-:W-:Y:S01]  /*5c40*/  HMMA.16816.F32 R24, R12, R10, R24 ;  /* 0x0000000a0c18723c */ /* 0x000fe20000001818 */
[----:B------:R-:W1:Y:S07]  /*5c50*/  LDSM.16.M88.4 R8, [R237+0xf800] ;  /* 0x00f80000ed08783b */ /* 0x000e6e0000000200 */
[----:B------:R-:W-:Y:S01]  /*5c60*/  FMUL.FTZ R5, R5, c[0x0][0x2ec] ;  /* 0x0000bb0005057a20 */ /* 0x000fe20000410000 */
[----:B---3--:R-:W-:Y:S01]  /*5c70*/  HMMA.16816.F32 R172, R32, R176, R172 ;  /* 0x000000b020ac723c */ /* 0x008fe200000018ac */
[----:B------:R-:W-:-:S02]  /*5c80*/  FMUL.FTZ R7, R7, c[0x0][0x2ec] ;  /* 0x0000bb0007077a20 */ /* 0x000fc40000410000 */
[----:B------:R-:W-:Y:S01]  /*5c90*/  FMUL.FTZ R0, R4, c[0x0][0x2ec] ;  /* 0x0000bb0004007a20 */ /* 0x000fe20000410000 */
[----:B------:R-:W2:Y:S01]  /*5ca0*/  MUFU.TANH R202, R5 ;  /* 0x0000000500ca7308 */ /* 0x000ea20000002400 */
[----:B------:R-:W-:-:S03]  /*5cb0*/  FMUL.FTZ R2, R6, c[0x0][0x2ec] ;  /* 0x0000bb0006027a20 */ /* 0x000fc60000410000 */
[----:B----4-:R-:W-:Y:S04]  /*5cc0*/  HMMA.16816.F32 R20, R12, R196, R20 ;  /* 0x000000c40c14723c */ /* 0x010fe80000001814 */
[----:B------:R3:W4:Y:S04]  /*5cd0*/  MUFU.TANH R176, R7 ;  /* 0x0000000700b07308 */ /* 0x0007280000002400 */
[----:B------:R-:W-:Y:S01]  /*5ce0*/  HMMA.16816.F32 R16, R32, R30, R16 ;  /* 0x0000001e2010723c */ /* 0x000fe20000001810 */
[----:B------:R-:W5:Y:S01]  /*5cf0*/  LDSM.16.M88.4 R28, [R212] ;  /* 0x00000000d41c783b */ /* 0x000f620000000200 */
[----:B------:R-:W-:-:S02]  /*5d00*/  FMUL.FTZ R24, R24, c[0x0][0x2ec] ;  /* 0x0000bb0018187a20 */ /* 0x000fc40000410000 */
[----:B------:R-:W-:Y:S01]  /*5d10*/  FMUL.FTZ R26, R26, c[0x0][0x2ec] ;  /* 0x0000bb001a1a7a20 */ /* 0x000fe20000410000 */
[----:B------:R-:W-:Y:S01]  /*5d20*/  MUFU.TANH R0, R0 ;  /* 0x0000000000007308 */ /* 0x000fe20000002400 */
[----:B------:R-:W-:Y:S02]  /*5d30*/  FMUL.FTZ R25, R25, c[0x0][0x2ec] ;  /* 0x0000bb0019197a20 */ /* 0x000fe40000410000 */
[----:B------:R-:W-:Y:S01]  /*5d40*/  HMMA.16816.F32 R168, R32, R178, R168 ;  /* 0x000000b220a8723c */ /* 0x000fe200000018a8 */
[----:B------:R-:W-:Y:S01]  /*5d50*/  FMUL.FTZ R27, R27, c[0x0][0x2ec] ;  /* 0x0000bb001b1b7a20 */ /* 0x000fe20000410000 */
[----:B---3--:R-:W3:Y:S03]  /*5d60*/  LDSM.16.M88.4 R4, [R224+0x7000] ;  /* 0x00700000e004783b */ /* 0x008ee60000000200 */
[----:B------:R-:W-:Y:S03]  /*5d70*/  MUFU.TANH R24, R24 ;  /* 0x0000001800187308 */ /* 0x000fe60000002400 */
[----:B------:R-:W-:Y:S01]  /*5d80*/  FMUL.FTZ R20, R20, c[0x0][0x2ec] ;  /* 0x0000bb0014147a20 */ /* 0x000fe20000410000 */
[----:B-1----:R-:W-:Y:S01]  /*5d90*/  HMMA.16816.F32 R188, R192, R8, R188 ;  /* 0x00000008c0bc723c */ /* 0x002fe200000018bc */
[----:B------:R-:W-:-:S02]  /*5da0*/  FMUL.FTZ R21, R21, c[0x0][0x2ec] ;  /* 0x0000bb0015157a20 */ /* 0x000fc40000410000 */
[----:B------:R-:W-:Y:S01]  /*5db0*/  FMUL.FTZ R22, R22, c[0x0][0x2ec] ;  /* 0x0000bb0016167a20 */ /* 0x000fe20000410000 */
[----:B------:R-:W-:Y:S01]  /*5dc0*/  MUFU.TANH R177, R20 ;  /* 0x0000001400b17308 */ /* 0x000fe20000002400 */
[----:B------:R-:W-:-:S03]  /*5dd0*/  FMUL.FTZ R23, R23, c[0x0][0x2ec] ;  /* 0x0000bb0017177a20 */ /* 0x000fc60000410000 */
[----:B------:R-:W-:Y:S01]  /*5de0*/  HMMA.16816.F32 R184, R192, R10, R184 ;  /* 0x0000000ac0b8723c */ /* 0x000fe200000018b8 */
[----:B------:R-:W-:Y:S03]  /*5df0*/  LDSM.16.M88.4 R8, [R224+0x7800] ;  /* 0x00780000e008783b */ /* 0x000fe60000000200 */
[----:B------:R-:W-:Y:S04]  /*5e00*/  MUFU.TANH R178, R21 ;  /* 0x0000001500b27308 */ /* 0x000fe80000002400 */
[----:B------:R-:W-:Y:S04]  /*5e10*/  HMMA.16816.F32 R16, R12, R198, R16 ;  /* 0x000000c60c10723c */ /* 0x000fe80000001810 */
[----:B------:R-:W-:Y:S04]  /*5e20*/  MUFU.TANH R179, R22 ;  /* 0x0000001600b37308 */ /* 0x000fe80000002400 */
[C---:B-----5:R-:W-:Y:S04]  /*5e30*/  HMMA.16816.F32 R188, R180.reuse, R28, R188 ;  /* 0x0000001cb4bc723c */ /* 0x060fe800000018bc */
[----:B------:R-:W-:Y:S04]  /*5e40*/  MUFU.TANH R26, R26 ;  /* 0x0000001a001a7308 */ /* 0x000fe80000002400 */
[----:B------:R-:W-:Y:S04]  /*5e50*/  HMMA.16816.F32 R184, R180, R30, R184 ;  /* 0x0000001eb4b8723c */ /* 0x000fe800000018b8 */
[----:B------:R-:W1:Y:S04]  /*5e60*/  MUFU.TANH R25, R25 ;  /* 0x0000001900197308 */ /* 0x000e680000002400 */
[C---:B---3--:R-:W-:Y:S04]  /*5e70*/  HMMA.16816.F32 R172, R12.reuse, R4, R172 ;  /* 0x000000040cac723c */ /* 0x048fe800000018ac */
[----:B------:R3:W-:Y:S03]  /*5e80*/  MUFU.TANH R5, R23 ;  /* 0x0000001700057308 */ /* 0x0007e60000002400 */
[----:B------:R-:W-:Y:S01]  /*5e90*/  FMUL.FTZ R4, R16, c[0x0][0x2ec] ;  /* 0x0000bb0010047a20 */ /* 0x000fe20000410000 */
[----:B------:R-:W-:Y:S01]  /*5ea0*/  HMMA.16816.F32 R168, R12, R6, R168 ;  /* 0x000000060ca8723c */ /* 0x000fe200000018a8 */
[----:B------:R-:W-:-:S02]  /*5eb0*/  FMUL.FTZ R16, R17, c[0x0][0x2ec] ;  /* 0x0000bb0011107a20 */ /* 0x000fc40000410000 */
[----:B------:R-:W-:Y:S01]  /*5ec0*/  FMUL.FTZ R17, R18, c[0x0][0x2ec] ;  /* 0x0000bb0012117a20 */ /* 0x000fe20000410000 */
[----:B------:R-:W5:Y:S01]  /*5ed0*/  MUFU.TANH R27, R27 ;  /* 0x0000001b001b7308 */ /* 0x000f620000002400 */
[----:B------:R-:W-:Y:S02]  /*5ee0*/  FMUL.FTZ R18, R19, c[0x0][0x2ec] ;  /* 0x0000bb0013127a20 */ /* 0x000fe40000410000 */
[----:B------:R-:W-:-:S04]  /*5ef0*/  IMAD.U32 R6, RZ, RZ, UR18 ;  /* 0x00000012ff067e24 */ /* 0x000fc8000f8e00ff */
[----:B------:R-:W-:Y:S01]  /*5f00*/  IMAD R201, R6, 0x40, R201 ;  /* 0x0000004006c97824 */ /* 0x000fe200078e02c9 */
[----:B---3--:R-:W3:Y:S01]  /*5f10*/  LDSM.16.M88.4 R20, [R231+0xf800] ;  /* 0x00f80000e714783b */ /* 0x008ee20000000200 */
[----:B------:R-:W1:Y:S01]  /*5f20*/  MUFU.TANH R4, R4 ;  /* 0x0000000400047308 */ /* 0x000e620000002400 */
[----:B------:R-:W-:-:S04]  /*5f30*/  DEPBAR.LE SB0, 0x0 ;  /* 0x000080000000791a */ /* 0x000fc80000000000 */
[C---:B------:R-:W-:Y:S01]  /*5f40*/  IADD3 R6, R201.reuse, 0x1, RZ ;  /* 0x00000001c9067810 */ /* 0x040fe20007ffe0ff */
[----:B------:R-:W-:Y:S01]  /*5f50*/  FMUL.FTZ R172, R172, c[0x0][0x2ec] ;  /* 0x0000bb00acac7a20 */ /* 0x000fe20000410000 */
[----:B------:R-:W-:Y:S01]  /*5f60*/  IADD3 R7, R201, 0x9, RZ ;  /* 0x00000009c9077810 */ /* 0x000fe20007ffe0ff */
[----:B------:R-:W1:Y:S01]  /*5f70*/  MUFU.TANH R17, R17 ;  /* 0x0000001100117308 */ /* 0x000e620000002400 */
[CC--:B------:R-:W-:Y:S01]  /*5f80*/  ISETP.GE.AND P5, PT, R6.reuse, R200.reuse, PT ;  /* 0x000000c80600720c */ /* 0x0c0fe20003fa6270 */
[----:B------:R-:W-:Y:S01]  /*5f90*/  FMUL.FTZ R19, R175, c[0x0][0x2ec] ;  /* 0x0000bb00af137a20 */ /* 0x000fe20000410000 */
[-C--:B------:R-:W-:Y:S01]  /*5fa0*/  ISETP.GE.AND P2, PT, R6, R165.reuse, PT ;  /* 0x000000a50600720c */ /* 0x080fe20003f46270 */
[----:B------:R-:W-:Y:S01]  /*5fb0*/  FMUL.FTZ R168, R168, c[0x0][0x2ec] ;  /* 0x0000bb00a8a87a20 */ /* 0x000fe20000410000 */
[----:B------:R-:W-:Y:S01]  /*5fc0*/  IADD3 R6, R201, 0x8, RZ ;  /* 0x00000008c9067810 */ /* 0x000fe20007ffe0ff */
[----:B------:R-:W-:Y:S01]  /*5fd0*/  FMUL.FTZ R29, R170, c[0x0][0x2ec] ;  /* 0x0000bb00aa1d7a20 */ /* 0x000fe20000410000 */
[----:B--2---:R-:W-:Y:S01]  /*5fe0*/  FSEL R202, R202, -INF , !P5 ;  /* 0xff800000caca7808 */ /* 0x004fe20006800000 */
[----:B------:R-:W2:Y:S01]  /*5ff0*/  MUFU.TANH R18, R18 ;  /* 0x0000001200127308 */ /* 0x000ea20000002400 */
[CC--:B------:R-:W-:Y:S01]  /*6000*/  ISETP.GE.AND P4, PT, R6.reuse, R200.reuse, PT ;  /* 0x000000c80600720c */ /* 0x0c0fe20003f86270 */
[----:B------:R-:W-:Y:S01]  /*6010*/  FMUL.FTZ R173, R173, c[0x0][0x2ec] ;  /* 0x0000bb00adad7a20 */ /* 0x000fe20000410000 */
[-C--:B------:R-:W-:Y:S01]  /*6020*/  ISETP.GE.AND P1, PT, R6, R165.reuse, PT ;  /* 0x000000a50600720c */ /* 0x080fe20003f26270 */
[----:B------:R-:W-:Y:S01]  /*6030*/  FMUL.FTZ R174, R174, c[0x0][0x2ec] ;  /* 0x0000bb00aeae7a20 */ /* 0x000fe20000410000 */
[----:B------:R-:W-:Y:S01]  /*6040*/  IADD3 R6, R201, 0x10, RZ ;  /* 0x00000010c9067810 */ /* 0x000fe20007ffe0ff */
[----:B------:R-:W-:Y:S01]  /*6050*/  FMUL.FTZ R169, R169, c[0x0][0x2ec] ;  /* 0x0000bb00a9a97a20 */ /* 0x000fe20000410000 */
[-C--:B------:R-:W-:Y:S01]  /*6060*/  ISETP.GE.AND P0, PT, R7, R200.reuse, PT ;  /* 0x000000c80700720c */ /* 0x080fe20003f06270 */
[----:B------:R-:W2:Y:S01]  /*6070*/  MUFU.TANH R196, R172 ;  /* 0x000000ac00c47308 */ /* 0x000ea20000002400 */
[C---:B------:R-:W-:Y:S01]  /*6080*/  ISETP.GE.AND P3, PT, R6.reuse, R200, PT ;  /* 0x000000c80600720c */ /* 0x040fe20003f66270 */
[----:B------:R-:W-:Y:S01]  /*6090*/  FMUL.FTZ R30, R171, c[0x0][0x2ec] ;  /* 0x0000bb00ab1e7a20 */ /* 0x000fe20000410000 */
[----:B------:R-:W-:-:S02]  /*60a0*/  ISETP.GE.AND P5, PT, R6, R165, PT ;  /* 0x000000a50600720c */ /* 0x000fc40003fa6270 */
[----:B------:R-:W-:Y:S02]  /*60b0*/  IADD3 R6, R201, 0x11, RZ ;  /* 0x00000011c9067810 */ /* 0x000fe40007ffe0ff */
[----:B------:R-:W-:Y:S01]  /*60c0*/  ISETP.GE.AND P6, PT, R7, R165, PT ;  /* 0x000000a50700720c */ /* 0x000fe20003fc6270 */
[----:B------:R-:W2:Y:S01]  /*60d0*/  MUFU.TANH R194, R168 ;  /* 0x000000a800c27308 */ /* 0x000ea20000002400 */
[----:B----4-:R-:W-:Y:S02]  /*60e0*/  FSEL R7, R176, -INF , !P2 ;  /* 0xff800000b0077808 */ /* 0x010fe40005000000 */
[----:B------:R-:W-:Y:S02]  /*60f0*/  ISETP.GE.AND P2, PT, R6, R200, PT ;  /* 0x000000c80600720c */ /* 0x000fe40003f46270 */
[----:B-1----:R-:W-:Y:S01]  /*6100*/  FSEL R28, R25, -INF , !P0 ;  /* 0xff800000191c7808 */ /* 0x002fe20004000000 */
[C---:B---3--:R-:W-:Y:S02]  /*6110*/  HMMA.16816.F32 R188, R32.reuse, R20, R188 ;  /* 0x0000001420bc723c */ /* 0x048fe400000018bc */
[----:B------:R-:W-:Y:S05]  /*6120*/  MUFU.TANH R16, R16 ;  /* 0x0000001000107308 */ /* 0x000fea0000002400 */
[----:B------:R-:W-:Y:S01]  /*6130*/  IADD3 R20, R201, 0x19, RZ ;  /* 0x00000019c9147810 */ /* 0x000fe20007ffe0ff */
[----:B------:R-:W-:Y:S02]  /*6140*/  HMMA.16816.F32 R184, R32, R22, R184 ;  /* 0x0000001620b8723c */ /* 0x000fe400000018b8 */
[----:B------:R-:W-:Y:S05]  /*6150*/  MUFU.TANH R19, R19 ;  /* 0x0000001300137308 */ /* 0x000fea0000002400 */
[----:B------:R-:W-:-:S02]  /*6160*/  FSEL R23, R178, -INF , !P2 ;  /* 0xff800000b2177808 */ /* 0x000fc40005000000 */
[----:B------:R-:W-:Y:S01]  /*6170*/  FSEL R22, R177, -INF , !P3 ;  /* 0xff800000b1167808 */ /* 0x000fe20005800000 */
[----:B------:R-:W-:Y:S01]  /*6180*/  MUFU.TANH R195, R173 ;  /* 0x000000ad00c37308 */ /* 0x000fe20000002400 */
[----:B------:R-:W-:-:S05]  /*6190*/  ISETP.GE.AND P3, PT, R20, R165, PT ;  /* 0x000000a51400720c */ /* 0x000fca0003f66270 */
[C---:B------:R-:W-:Y:S02]  /*61a0*/  HMMA.16816.F32 R188, R12.reuse, R8, R188 ;  /* 0x000000080cbc723c */ /* 0x040fe400000018bc */
[----:B------:R-:W-:Y:S05]  /*61b0*/  MUFU.TANH R192, R174 ;  /* 0x000000ae00c07308 */ /* 0x000fea0000002400 */
[----:B------:R-:W-:Y:S01]  /*61c0*/  FSEL R9, R24, -INF , !P4 ;  /* 0xff80000018097808 */ /* 0x000fe20006000000 */
[----:B------:R-:W-:Y:S01]  /*61d0*/  HMMA.16816.F32 R184, R12, R10, R184 ;  /* 0x0000000a0cb8723c */ /* 0x000fe200000018b8 */
[----:B------:R-:W-:Y:S01]  /*61e0*/  ISETP.GE.AND P4, PT, R6, R165, PT ;  /* 0x000000a50600720c */ /* 0x000fe20003f86270 */
[----:B------:R-:W-:Y:S01]  /*61f0*/  MUFU.TANH R193, R169 ;  /* 0x000000a900c17308 */ /* 0x000fe20000002400 */
[----:B------:R-:W-:-:S02]  /*6200*/  IADD3 R6, R201, 0x18, RZ ;  /* 0x00000018c9067810 */ /* 0x000fc40007ffe0ff */
[----:B------:R-:W-:Y:S02]  /*6210*/  FSEL R8, R26, -INF , !P1 ;  /* 0xff8000001a087808 */ /* 0x000fe40004800000 */
[CC--:B------:R-:W-:Y:S02]  /*6220*/  ISETP.GE.AND P1, PT, R6.reuse, R200.reuse, PT ;  /* 0x000000c80600720c */ /* 0x0c0fe40003f26270 */
[----:B------:R-:W-:Y:S01]  /*6230*/  IADD3 R11, R201, 0x20, RZ ;  /* 0x00000020c90b7810 */ /* 0x000fe20007ffe0ff */
[----:B------:R-:W-:Y:S01]  /*6240*/  MUFU.TANH R29, R29 ;  /* 0x0000001d001d7308 */ /* 0x000fe20000002400 */
[----:B------:R-:W-:Y:S02]  /*6250*/  ISETP.GE.AND P0, PT, R6, R165, PT ;  /* 0x000000a50600720c */ /* 0x000fe40003f06270 */
[----:B-----5:R-:W-:Y:S02]  /*6260*/  FSEL R6, R27, -INF , !P6 ;  /* 0xff8000001b067808 */ /* 0x020fe40007000000 */
[----:B------:R-:W-:Y:S01]  /*6270*/  FSEL R27, R179, -INF , !P5 ;  /* 0xff800000b31b7808 */ /* 0x000fe20006800000 */
[----:B------:R-:W-:Y:S01]  /*6280*/  FMUL.FTZ R178, R191, c[0x0][0x2ec] ;  /* 0x0000bb00bfb27a20 */ /* 0x000fe20000410000 */
[-C--:B------:R-:W-:Y:S01]  /*6290*/  ISETP.GE.AND P5, PT, R11, R200.reuse, PT ;  /* 0x000000c80b00720c */ /* 0x080fe20003fa6270 */
[----:B------:R-:W-:Y:S01]  /*62a0*/  FMUL.FTZ R181, R188, c[0x0][0x2ec] ;  /* 0x0000bb00bcb57a20 */ /* 0x000fe20000410000 */
[----:B------:R-:W-:Y:S01]  /*62b0*/  FSEL R26, R5, -INF , !P4 ;  /* 0xff800000051a7808 */ /* 0x000fe20006000000 */
[----:B------:R-:W-:Y:S01]  /*62c0*/  FMUL.FTZ R180, R189, c[0x0][0x2ec] ;  /* 0x0000bb00bdb47a20 */ /* 0x000fe20000410000 */
[----:B------:R-:W-:Y:S01]  /*62d0*/  FSEL R21, R4, -INF , !P1 ;  /* 0xff80000004157808 */ /* 0x000fe20004800000 */
[----:B------:R-:W1:Y:S01]  /*62e0*/  MUFU.TANH R178, R178 ;  /* 0x000000b200b27308 */ /* 0x000e620000002400 */
[C---:B------:R-:W-:Y:S01]  /*62f0*/  IADD3 R5, R201.reuse, 0x28, RZ ;  /* 0x00000028c9057810 */ /* 0x040fe20007ffe0ff */
[----:B------:R-:W-:Y:S01]  /*6300*/  FMUL.FTZ R32, R190, c[0x0][0x2ec] ;  /* 0x0000bb00be207a20 */ /* 0x000fe20000410000 */
[----:B------:R-:W-:Y:S01]  /*6310*/  IADD3 R4, R201, 0x29, RZ ;  /* 0x00000029c9047810 */ /* 0x000fe20007ffe0ff */
[----:B------:R-:W-:Y:S01]  /*6320*/  FMUL.FTZ R35, R184, c[0x0][0x2ec] ;  /* 0x0000bb00b8237a20 */ /* 0x000fe20000410000 */
[----:B------:R-:W-:Y:S01]  /*6330*/  FSEL R25, R17, -INF , !P0 ;  /* 0xff80000011197808 */ /* 0x000fe20004000000 */
[----:B------:R-:W-:Y:S01]  /*6340*/  FMUL.FTZ R33, R185, c[0x0][0x2ec] ;  /* 0x0000bb00b9217a20 */ /* 0x000fe20000410000 */
[----:B--2---:R-:W-:Y:S01]  /*6350*/  FSEL R24, R18, -INF , !P3 ;  /* 0xff80000012187808 */ /* 0x004fe20005800000 */
[----:B------:R-:W-:Y:S01]  /*6360*/  FMUL.FTZ R176, R186, c[0x0][0x2ec] ;  /* 0x0000bb00bab07a20 */ /* 0x000fe20000410000 */
[----:B------:R-:W-:Y:S01]  /*6370*/  FSEL R196, R196, -INF , !P5 ;  /* 0xff800000c4c47808 */ /* 0x000fe20006800000 */
[----:B------:R-:W-:Y:S01]  /*6380*/  FMUL.FTZ R175, R187, c[0x0][0x2ec] ;  /* 0x0000bb00bbaf7a20 */ /* 0x000fe20000410000 */
[-C--:B------:R-:W-:Y:S01]  /*6390*/  ISETP.GE.AND P0, PT, R5, R200.reuse, PT ;  /* 0x000000c80500720c */ /* 0x080fe20003f06270 */
[----:B------:R-:W2:Y:S01]  /*63a0*/  MUFU.TANH R30, R30 ;  /* 0x0000001e001e7308 */ /* 0x000ea20000002400 */
[----:B------:R-:W-:-:S02]  /*63b0*/  ISETP.GE.AND P3, PT, R4, R200, PT ;  /* 0x000000c80400720c */ /* 0x000fc40003f66270 */
[-C--:B------:R-:W-:Y:S02]  /*63c0*/  ISETP.GE.AND P5, PT, R4, R165.reuse, PT ;  /* 0x000000a50400720c */ /* 0x080fe40003fa6270 */
[C---:B------:R-:W-:Y:S02]  /*63d0*/  IADD3 R4, R201.reuse, 0x31, RZ ;  /* 0x00000031c9047810 */ /* 0x040fe40007ffe0ff */
[----:B------:R-:W-:Y:S01]  /*63e0*/  FSEL R194, R194, -INF , !P0 ;  /* 0xff800000c2c27808 */ /* 0x000fe20004000000 */
[----:B------:R-:W3:Y:S01]  /*63f0*/  MUFU.TANH R181, R181 ;  /* 0x000000b500b57308 */ /* 0x000ee20000002400 */
[----:B------:R-:W-:Y:S02]  /*6400*/  ISETP.GE.AND P0, PT, R4, R165, PT ;  /* 0x000000a50400720c */ /* 0x000fe40003f06270 */
[----:B------:R-:W-:Y:S02]  /*6410*/  ISETP.GE.AND P6, PT, R20, R200, PT ;  /* 0x000000c81400720c */ /* 0x000fe40003fc6270 */
[----:B------:R-:W-:-:S02]  /*6420*/  IADD3 R10, R201, 0x21, RZ ;  /* 0x00000021c90a7810 */ /* 0x000fc40007ffe0ff */
[----:B-1----:R-:W-:Y:S01]  /*6430*/  FSEL R178, R178, -INF , !P0 ;  /* 0xff800000b2b27808 */ /* 0x002fe20004000000 */
[----:B------:R-:W-:Y:S01]  /*6440*/  MUFU.TANH R180, R180 ;  /* 0x000000b400b47308 */ /* 0x000fe20000002400 */
[-C--:B------:R-:W-:Y:S02]  /*6450*/  ISETP.GE.AND P1, PT, R10, R165.reuse, PT ;  /* 0x000000a50a00720c */ /* 0x080fe40003f26270 */
[----:B------:R-:W-:Y:S02]  /*6460*/  FSEL R20, R16, -INF , !P6 ;  /* 0xff80000010147808 */ /* 0x000fe40007000000 */
[----:B------:R-:W-:Y:S02]  /*6470*/  PLOP3.LUT P0, PT, PT, PT, UP0, 0x80, 0x0 ;  /* 0x000000000000781c */ /* 0x000fe40003f0f008 */
[----:B------:R-:W-:Y:S01]  /*6480*/  ISETP.GE.AND P2, PT, R11, R165, PT ;  /* 0x000000a50b00720c */ /* 0x000fe20003f46270 */
[----:B------:R-:W1:Y:S01]  /*6490*/  MUFU.TANH R32, R32 ;  /* 0x0000002000207308 */ /* 0x000e620000002400 */
[----:B------:R-:W-:-:S02]  /*64a0*/  ISETP.GE.AND P4, PT, R10, R200, PT ;  /* 0x000000c80a00720c */ /* 0x000fc40003f86270 */
[----:B------:R-:W-:Y:S02]  /*64b0*/  ISETP.GE.AND P6, PT, R5, R165, PT ;  /* 0x000000a50500720c */ /* 0x000fe40003fc6270 */
[----:B------:R-:W-:Y:S02]  /*64c0*/  IADD3 R5, R201, 0x30, RZ ;  /* 0x00000030c9057810 */ /* 0x000fe40007ffe0ff */
[----:B------:R-:W-:Y:S01]  /*64d0*/  FSEL R191, R19, -INF , !P1 ;  /* 0xff80000013bf7808 */ /* 0x000fe20004800000 */
[----:B------:R-:W-:Y:S01]  /*64e0*/  MUFU.TANH R2, R2 ;  /* 0x0000000200027308 */ /* 0x000fe20000002400 */
[----:B------:R-:W-:Y:S02]  /*64f0*/  FSEL R192, R192, -INF , !P2 ;  /* 0xff800000c0c07808 */ /* 0x000fe40005000000 */
[----:B------:R-:W-:Y:S02]  /*6500*/  FSEL R195, R195, -INF , !P4 ;  /* 0xff800000c3c37808 */ /* 0x000fe40006000000 */
[----:B------:R-:W-:-:S02]  /*6510*/  ISETP.GE.AND P1, PT, R4, R200, PT ;  /* 0x000000c80400720c */ /* 0x000fc40003f26270 */
[----:B------:R-:W-:Y:S01]  /*6520*/  FSEL R190, R29, -INF , !P6 ;  /* 0xff8000001dbe7808 */ /* 0x000fe20007000000 */
[----:B------:R-:W4:Y:S01]  /*6530*/  MUFU.TANH R35, R35 ;  /* 0x0000002300237308 */ /* 0x000f220000002400 */
[----:B------:R-:W-:Y:S02]  /*6540*/  FSEL R193, R193, -INF , !P3 ;  /* 0xff800000c1c17808 */ /* 0x000fe40005800000 */
[CC--:B------:R-:W-:Y:S02]  /*6550*/  ISETP.GE.AND P2, PT, R5.reuse, R200.reuse, PT ;  /* 0x000000c80500720c */ /* 0x0c0fe40003f46270 */
[-C--:B------:R-:W-:Y:S02]  /*6560*/  ISETP.GE.AND P4, PT, R5, R165.reuse, PT ;  /* 0x000000a50500720c */ /* 0x080fe40003f86270 */
[C---:B------:R-:W-:Y:S01]  /*6570*/  ISETP.GE.AND P6, PT, R201.reuse, R200, PT ;  /* 0x000000c8c900720c */ /* 0x040fe20003fc6270 */
[----:B------:R-:W5:Y:S01]  /*6580*/  MUFU.TANH R33, R33 ;  /* 0x0000002100217308 */ /* 0x000f620000002400 */
[----:B------:R-:W-:-:S02]  /*6590*/  ISETP.GE.AND P3, PT, R201, R165, PT ;  /* 0x000000a5c900720c */ /* 0x000fc40003f66270 */
[C---:B------:R-:W-:Y:S02]  /*65a0*/  IADD3 R4, R201.reuse, 0x38, RZ ;  /* 0x00000038c9047810 */ /* 0x040fe40007ffe0ff */
[----:B------:R-:W-:Y:S02]  /*65b0*/  IADD3 R201, R201, 0x39, RZ ;  /* 0x00000039c9c97810 */ /* 0x000fe40007ffe0ff */
[----:B--2---:R-:W-:Y:S01]  /*65c0*/  FSEL R189, R30, -INF , !P5 ;  /* 0xff8000001ebd7808 */ /* 0x004fe20006800000 */
[----:B------:R-:W2:Y:S01]  /*65d0*/  MUFU.TANH R176, R176 ;  /* 0x000000b000b07308 */ /* 0x000ea20000002400 */
[----:B---3--:R-:W-:Y:S02]  /*65e0*/  FSEL R181, R181, -INF , !P2 ;  /* 0xff800000b5b57808 */ /* 0x008fe40005000000 */
[----:B-1----:R-:W-:Y:S02]  /*65f0*/  FSEL R32, R32, -INF , !P4 ;  /* 0xff80000020207808 */ /* 0x002fe40006000000 */
[----:B------:R-:W-:Y:S01]  /*6600*/  FSEL R180, R180, -INF , !P1 ;  /* 0xff800000b4b47808 */ /* 0x000fe20004800000 */
[----:B------:R-:W-:Y:S01]  /*6610*/  BAR.SYNC.DEFER_BLOCKING 0x0 ;  /* 0x0000000000007b1d */ /* 0x000fe20000010000 */
[----:B------:R-:W-:-:S02]  /*6620*/  ISETP.GE.AND P5, PT, R4, R200, PT ;  /* 0x000000c80400720c */ /* 0x000fc40003fa6270 */
[-C--:B------:R-:W-:Y:S02]  /*6630*/  ISETP.GE.AND P2, PT, R4, R165.reuse, PT ;  /* 0x000000a50400720c */ /* 0x080fe40003f46270 */
[C---:B------:R-:W-:Y:S01]  /*6640*/  ISETP.GE.AND P4, PT, R201.reuse, R200, PT ;  /* 0x000000c8c900720c */ /* 0x040fe20003f86270 */
[----:B------:R-:W1:Y:S01]  /*6650*/  MUFU.TANH R175, R175 ;  /* 0x000000af00af7308 */ /* 0x000e620000002400 */
[----:B------:R-:W-:Y:S02]  /*6660*/  ISETP.GE.AND P1, PT, R201, R165, PT ;  /* 0x000000a5c900720c */ /* 0x000fe40003f26270 */
[----:B------:R-:W-:Y:S02]  /*6670*/  FSEL R0, R0, -INF , !P6 ;  /* 0xff80000000007808 */ /* 0x000fe40007000000 */
[----:B----4-:R-:W-:Y:S02]  /*6680*/  FSEL R35, R35, -INF , !P5 ;  /* 0xff80000023237808 */ /* 0x010fe40006800000 */
[----:B-----5:R-:W-:-:S02]  /*6690*/  FSEL R33, R33, -INF , !P4 ;  /* 0xff80000021217808 */ /* 0x020fc40006000000 */
[----:B------:R-:W-:Y:S02]  /*66a0*/  FSEL R4, R2, -INF , !P3 ;  /* 0xff80000002047808 */ /* 0x000fe40005800000 */
[----:B--2---:R-:W-:Y:S02]  /*66b0*/  FSEL R176, R176, -INF , !P2 ;  /* 0xff800000b0b07808 */ /* 0x004fe40005000000 */
[----:B-1----:R-:W-:Y:S01]  /*66c0*/  FSEL R175, R175, -INF , !P1 ;  /* 0xff800000afaf7808 */ /* 0x002fe20004800000 */
[----:B------:R-:W-:Y:S05]  /*66d0*/  @!P0 BRA `(.L_x_378) ;  /* 0x000002a000008947 */ /* 0x000fea0003800000 */
[----:B------:R-:W-:Y:S02]  /*66e0*/  UIADD3 UR11, UR8, -0x3, URZ ;  /* 0xfffffffd080b7890 */ /* 0x000fe4000fffe03f */
[----:B------:R-:W-:Y:S02]  /*66f0*/  ULDC.64 UR12, c[0x0][0x198] ;  /* 0x00006600000c7ab9 */ /* 0x000fe40000000a00 */
        /* <DEDUP_REMOVED lines=10> */
[C---:B------:R-:W-:Y:S01]  /*67a0*/  LEA R10, P1, R5.reuse, c[0x0][0x168], 0x1 ;  /* 0x00005a00050a7a11 */ /* 0x040fe200078208ff */
        /* <DEDUP_REMOVED lines=29> */
.L_x_378:
[----:B------:R-:W-:Y:S01]  /*6980*/  FMNMX.FTZ R2, R164, R0, !PT ;  /* 0x00000000a4027209 */ /* 0x000fe20007810000 */
[----:B-1----:R-:W-:Y:S01]  /*6990*/  LDSM.16.MT88.4 R16, [R232+0x10000] ;  /* 0x01000000e810783b */ /* 0x002fe20000004200 */
[----:B------:R-:W-:Y:S01]  /*69a0*/  FMNMX.FTZ R5, R3, R4, !PT ;  /* 0x0000000403057209 */ /* 0x000fe20007810000 */
[----:B------:R-:W-:Y:S01]  /*69b0*/  UISETP.GE.AND UP0, UPT, UR8, 0x3, UPT ;  /* 0x000000030800788c */ /* 0x000fe2000bf06270 */
[----:B------:R-:W-:Y:S01]  /*69c0*/  FMNMX.FTZ R2, R202, R2, !PT ;  /* 0x00000002ca027209 */ /* 0x000fe20007810000 */
[----:B------:R-:W-:Y:S01]  /*69d0*/  LDSM.16.MT88.4 R12, [R230+0x10000] ;  /* 0x01000000e60c783b */ /* 0x000fe20000004200 */
[----:B------:R-:W-:-:S02]  /*69e0*/  FMNMX.FTZ R5, R7, R5, !PT ;  /* 0x0000000507057209 */ /* 0x000fc40007810000 */
[----:B------:R-:W-:Y:S02]  /*69f0*/  FMNMX.FTZ R2, R9, R2, !PT ;  /* 0x0000000209027209 */ /* 0x000fe40007810000 */
        /* <DEDUP_REMOVED lines=40> */
[--C-:B------:R-:W-:Y:S02]  /*6c80*/  FFMA.FTZ R172, R202, c[0x0][0x23c], -R34.reuse ;  /* 0x00008f00caac7a23 */ /* 0x100fe40000010822 */
[--C-:B------:R-:W-:Y:S01]  /*6c90*/  FFMA.FTZ R171, R9, c[0x0][0x23c], -R34.reuse ;  /* 0x00008f0009ab7a23 */ /* 0x100fe20000010822 */
[C---:B------:R-:W-:Y:S01]  /*6ca0*/  FSETP.NEU.FTZ.AND P0, PT, R0.reuse, -INF , PT ;  /* 0xff8000000000780b */ /* 0x040fe20003f1d000 */
[----:B------:R-:W-:Y:S01]  /*6cb0*/  FMUL.FTZ R177, R0, c[0x0][0x23c] ;  /* 0x00008f0000b17a20 */ /* 0x000fe20000410000 */
[----:B------:R-:W-:Y:S01]  /*6cc0*/  MUFU.EX2 R173, R173 ;  /* 0x000000ad00ad7308 */ /* 0x000fe20000000800 */
[--C-:B------:R-:W-:Y:S01]  /*6cd0*/  FFMA.FTZ R170, R28, c[0x0][0x23c], -R34.reuse ;  /* 0x00008f001caa7a23 */ /* 0x100fe20000010822 */
[----:B------:R-:W-:Y:S01]  /*6ce0*/  FSEL R5, R0, RZ, P0 ;  /* 0x000000ff00057208 */ /* 0x000fe20000000000 */
[--C-:B------:R-:W-:Y:S01]  /*6cf0*/  FFMA.FTZ R179, R22, c[0x0][0x23c], -R34.reuse ;  /* 0x00008f0016b37a23 */ /* 0x100fe20000010822 */
[----:B------:R-:W-:Y:S01]  /*6d00*/  FSEL R177, R177, RZ, P0 ;  /* 0x000000ffb1b17208 */ /* 0x000fe20000000000 */
[----:B------:R-:W-:Y:S01]  /*6d10*/  FFMA.FTZ R182, R23, c[0x0][0x23c], -R34 ;  /* 0x00008f0017b67a23 */ /* 0x000fe20000010822 */
[----:B------:R-:W-:Y:S01]  /*6d20*/  LDSM.16.MT88.4 R28, [R232+0x14800] ;  /* 0x01480000e81c783b */ /* 0x000fe20000004200 */
[----:B------:R-:W-:Y:S01]  /*6d30*/  FADD.FTZ R5, R3, -R5 ;  /* 0x8000000503057221 */ /* 0x000fe20000010000 */
[----:B------:R-:W-:Y:S01]  /*6d40*/  MUFU.EX2 R172, R172 ;  /* 0x000000ac00ac7308 */ /* 0x000fe20000000800 */
[--C-:B------:R-:W-:Y:S01]  /*6d50*/  FFMA.FTZ R169, R4, c[0x0][0x23c], -R177.reuse ;  /* 0x00008f0004a97a23 */ /* 0x100fe200000108b1 */
[----:B------:R-:W-:Y:S01]  /*6d60*/  FSEL R4, R2, RZ, P1 ;  /* 0x000000ff02047208 */ /* 0x000fe20000800000 */
[--C-:B------:R-:W-:Y:S01]  /*6d70*/  FFMA.FTZ R168, R7, c[0x0][0x23c], -R177.reuse ;  /* 0x00008f0007a87a23 */ /* 0x100fe200000108b1 */
[----:B------:R-:W-:Y:S01]  /*6d80*/  PLOP3.LUT P0, PT, PT, PT, UP0, 0x80, 0x0 ;  /* 0x000000000000781c */ /* 0x000fe20003f0f008 */
[----:B------:R-:W-:-:S02]  /*6d90*/  FFMA.FTZ R165, R8, c[0x0][0x23c], -R177 ;  /* 0x00008f0008a57a23 */ /* 0x000fc400000108b1 */
[----:B------:R-:W-:Y:S01]  /*6da0*/  FADD.FTZ R4, R164, -R4 ;  /* 0x80000004a4047221 */ /* 0x000fe20000010000 */
[----:B------:R-:W-:Y:S01]  /*6db0*/  MUFU.EX2 R171, R171 ;  /* 0x000000ab00ab7308 */ /* 0x000fe20000000800 */
[----:B------:R-:W-:Y:S01]  /*6dc0*/  FFMA.FTZ R164, R6, c[0x0][0x23c], -R177 ;  /* 0x00008f0006a47a23 */ /* 0x000fe200000108b1 */
[----:B------:R-:W1:Y:S01]  /*6dd0*/  LDSM.16.MT88.4 R8, [R229+0x10000] ;  /* 0x01000000e508783b */ /* 0x000e620000004200 */
[----:B------:R-:W-:Y:S02]  /*6de0*/  FMUL.FTZ R3, R5, c[0x0][0x23c] ;  /* 0x00008f0005037a20 */ /* 0x000fe40000410000 */
[----:B------:R-:W-:Y:S02]  /*6df0*/  FMUL.FTZ R4, R4, c[0x0][0x23c] ;  /* 0x00008f0004047a20 */ /* 0x000fe40000410000 */
[--C-:B------:R-:W-:Y:S01]  /*6e00*/  FFMA.FTZ R183, R21, c[0x0][0x23c], -R34.reuse ;  /* 0x00008f0015b77a23 */ /* 0x100fe20000010822 */
[----:B------:R-:W2:Y:S01]  /*6e10*/  MUFU.EX2 R170, R170 ;  /* 0x000000aa00aa7308 */ /* 0x000ea20000000800 */
[----:B------:R-:W-:-:S02]  /*6e20*/  FFMA.FTZ R184, R20, c[0x0][0x23c], -R34 ;  /* 0x00008f0014b87a23 */ /* 0x000fc40000010822 */
[----:B------:R-:W-:Y:S01]  /*6e30*/  LDSM.16.MT88.4 R20, [R228+0x16000] ;  /* 0x01600000e414783b */ /* 0x000fe20000004200 */
[--C-:B------:R-:W-:Y:S02]  /*6e40*/  FFMA.FTZ R185, R27, c[0x0][0x23c], -R177.reuse ;  /* 0x00008f001bb97a23 */ /* 0x100fe400000108b1 */
[--C-:B------:R-:W-:Y:S02]  /*6e50*/  FFMA.FTZ R186, R26, c[0x0][0x23c], -R177.reuse ;  /* 0x00008f001aba7a23 */ /* 0x100fe400000108b1 */
[----:B------:R-:W-:Y:S01]  /*6e60*/  MUFU.EX2 R169, R169 ;  /* 0x000000a900a97308 */ /* 0x000fe20000000800 */
[--C-:B------:R-:W-:Y:S02]  /*6e70*/  FFMA.FTZ R187, R25, c[0x0][0x23c], -R177.reuse ;  /* 0x00008f0019bb7a23 */ /* 0x100fe400000108b1 */
[----:B------:R-:W-:Y:S02]  /*6e80*/  FFMA.FTZ R188, R24, c[0x0][0x23c], -R177 ;  /* 0x00008f0018bc7a23 */ /* 0x000fe400000108b1 */
[----:B------:R-:W-:Y:S01]  /*6e90*/  LDSM.16.MT88.4 R24, [R228+0x10800] ;  /* 0x01080000e418783b */ /* 0x000fe20000004200 */
[----:B------:R-:W-:-:S02]  /*6ea0*/  FFMA.FTZ R196, R196, c[0x0][0x23c], -R34 ;  /* 0x00008f00c4c47a23 */ /* 0x000fc40000010822 */
[----:B------:R-:W3:Y:S01]  /*6eb0*/  MUFU.EX2 R168, R168 ;  /* 0x000000a800a87308 */ /* 0x000ee20000000800 */
[----:B--2---:R-:W-:Y:S01]  /*6ec0*/  F2FP.PACK_AB R6, R170, R171 ;  /* 0x000000abaa06723e */ /* 0x004fe200000000ff */
[--C-:B------:R-:W-:Y:S02]  /*6ed0*/  FFMA.FTZ R195, R195, c[0x0][0x23c], -R34.reuse ;  /* 0x00008f00c3c37a23 */ /* 0x100fe40000010822 */
[--C-:B------:R-:W-:Y:S02]  /*6ee0*/  FFMA.FTZ R194, R194, c[0x0][0x23c], -R34.reuse ;  /* 0x00008f00c2c27a23 */ /* 0x100fe40000010822 */
[----:B------:R-:W-:Y:S02]  /*6ef0*/  FFMA.FTZ R193, R193, c[0x0][0x23c], -R34 ;  /* 0x00008f00c1c17a23 */ /* 0x000fe40000010822 */
[----:B------:R-:W-:Y:S01]  /*6f00*/  MUFU.EX2 R165, R165 ;  /* 0x000000a500a57308 */ /* 0x000fe20000000800 */
[--C-:B------:R-:W-:Y:S02]  /*6f10*/  FFMA.FTZ R192, R192, c[0x0][0x23c], -R177.reuse ;  /* 0x00008f00c0c07a23 */ /* 0x100fe400000108b1 */
[----:B------:R-:W-:-:S02]  /*6f20*/  FFMA.FTZ R191, R191, c[0x0][0x23c], -R177 ;  /* 0x00008f00bfbf7a23 */ /* 0x000fc400000108b1 */
[--C-:B------:R-:W-:Y:S02]  /*6f30*/  FFMA.FTZ R190, R190, c[0x0][0x23c], -R177.reuse ;  /* 0x00008f00bebe7a23 */ /* 0x100fe400000108b1 */
[----:B------:R-:W-:Y:S01]  /*6f40*/  FFMA.FTZ R189, R189, c[0x0][0x23c], -R177 ;  /* 0x00008f00bdbd7a23 */ /* 0x000fe200000108b1 */
[----:B------:R-:W2:Y:S01]  /*6f50*/  MUFU.EX2 R164, R164 ;  /* 0x000000a400a47308 */ /* 0x000ea20000000800 */
[----:B---3--:R-:W-:Y:S01]  /*6f60*/  F2FP.PACK_AB R5, R168, R169 ;  /* 0x000000a9a805723e */ /* 0x008fe200000000ff */
[--C-:B------:R-:W-:Y:S02]  /*6f70*/  FFMA.FTZ R181, R181, c[0x0][0x23c], -R34.reuse ;  /* 0x00008f00b5b57a23 */ /* 0x100fe40000010822 */
[--C-:B------:R-:W-:Y:S02]  /*6f80*/  FFMA.FTZ R180, R180, c[0x0][0x23c], -R34.reuse ;  /* 0x00008f00b4b47a23 */ /* 0x100fe40000010822 */
[--C-:B------:R-:W-:Y:S02]  /*6f90*/  FFMA.FTZ R197, R35, c[0x0][0x23c], -R34.reuse ;  /* 0x00008f0023c57a23 */ /* 0x100fe40000010822 */
[----:B------:R3:W4:Y:S01]  /*6fa0*/  MUFU.EX2 R174, R4 ;  /* 0x0000000400ae7308 */ /* 0x0007220000000800 */
[----:B------:R-:W-:-:S02]  /*6fb0*/  FFMA.FTZ R198, R33, c[0x0][0x23c], -R34 ;  /* 0x00008f0021c67a23 */ /* 0x000fc40000010822 */
[--C-:B------:R-:W-:Y:S02]  /*6fc0*/  FFMA.FTZ R199, R32, c[0x0][0x23c], -R177.reuse ;  /* 0x00008f0020c77a23 */ /* 0x100fe400000108b1 */
[--C-:B------:R-:W-:Y:S01]  /*6fd0*/  FFMA.FTZ R178, R178, c[0x0][0x23c], -R177.reuse ;  /* 0x00008f00b2b27a23 */ /* 0x100fe200000108b1 */
[----:B------:R-:W-:Y:S01]  /*6fe0*/  LDSM.16.MT88.4 R32, [R232+0x11800] ;  /* 0x01180000e820783b */ /* 0x000fe20000004200 */
[--C-:B------:R-:W-:Y:S01]  /*6ff0*/  FFMA.FTZ R176, R176, c[0x0][0x23c], -R177.reuse ;  /* 0x00008f00b0b07a23 */ /* 0x100fe200000108b1 */
[----:B------:R-:W5:Y:S01]  /*7000*/  MUFU.EX2 R3, R3 ;  /* 0x0000000300037308 */ /* 0x000f620000000800 */
[----:B--2---:R-:W-:Y:S01]  /*7010*/  F2FP.PACK_AB R7, R164, R165 ;  /* 0x000000a5a407723e */ /* 0x004fe200000000ff */
[----:B------:R-:W-:Y:S01]  /*7020*/  FFMA.FTZ R175, R175, c[0x0][0x23c], -R177 ;  /* 0x00008f00afaf7a23 */ /* 0x000fe200000108b1 */
        /* <DEDUP_REMOVED lines=205> */
[-C--:B------:R-:W-:Y:S01]  /*7d00*/  MOV R3, R0.reuse ;  /* 0x0000000000037202 */ /* 0x080fe20000000f00 */
[----:B------:R-:W-:Y:S01]  /*7d10*/  FADD.FTZ R170, R170, R172 ;  /* 0x000000acaaaa7221 */ /* 0x000fe20000010000 */
[----:B------:R-:W-:Y:S01]  /*7d20*/  HMMA.16816.F32 R128, R4, R22, R128 ;  /* 0x000000160480723c */ /* 0x000fe20000001880 */
[----:B------:R-:W1:Y:S01]  /*7d30*/  LDSM.16.MT88.4 R20, [R232+0x12800] ;  /* 0x01280000e814783b */ /* 0x000e620000004200 */
[----:B------:R-:W-:Y:S01]  /*7d40*/  FADD.FTZ R165, R164, R165 ;  /* 0x000000a5a4a57221 */ /* 0x000fe20000010000 */
[----:B------:R-:W-:Y:S01]  /*7d50*/  @P0 MOV R3, R0 ;  /* 0x0000000000030202 */ /* 0x000fe20000000f00 */
[----:B------:R-:W-:Y:S01]  /*7d60*/  FADD.FTZ R170, R179, R170 ;  /* 0x000000aab3aa7221 */ /* 0x000fe20000010000 */
[----:B------:R-:W-:-:S02]  /*7d70*/  MOV R164, R2 ;  /* 0x0000000200a47202 */ /* 0x000fc40000000f00 */
        /* <DEDUP_REMOVED lines=82> */
[----:B------:R-:W-:Y:S02]  /*82a0*/  FADD.FTZ R190, R176, R190 ;  /* 0x000000beb0be7221 */ /* 0x000fe40000010000 */
[----:B------:R-:W-:Y:S02]  /*82b0*/  STL [R1], R0 ;  /* 0x0000000001007387 */ /* 0x000fe40000100800 */
        /* <DEDUP_REMOVED lines=91> */
.L_x_377:
[----:B------:R-:W-:-:S12]  /*8870*/  UIADD3 UR11, UR18, -0x1, URZ ;  /* 0xffffffff120b7890 */ /* 0x000fd8000fffe03f */
.L_x_379:
        /* <DEDUP_REMOVED lines=13> */
.L_x_383:
        /* <DEDUP_REMOVED lines=41> */
.L_x_381:
[----:B------:R-:W-:Y:S04]  /*8be0*/  DEPBAR.LE SB0, 0x0 ;  /* 0x000080000000791a */ /* 0x000fe80000000000 */
[----:B------:R-:W-:Y:S01]  /*8bf0*/  BAR.SYNC.DEFER_BLOCKING 0x0 ;  /* 0x0000000000007b1d */ /* 0x000fe20000010000 */
[----:B------:R-:W-:Y:S01]  /*8c00*/  MOV R3, UR11 ;  /* 0x0000000b00037c02 */ /* 0x000fe20008000f00 */
[----:B------:R-:W-:Y:S02]  /*8c10*/  USHF.R.S32.HI UR5, URZ, 0x1f, UR11 ;  /* 0x0000001f3f057899 */ /* 0x000fe4000801140b */
[----:B------:R-:W-:Y:S02]  /*8c20*/  UIMAD UR4, UR12, UR11, URZ ;  /* 0x0000000b0c0472a4 */ /* 0x000fe4000f8e023f */
[----:B------:R-:W-:Y:S02]  /*8c30*/  IMAD.WIDE.U32 R6, R3, UR13, R244 ;  /* 0x0000000d03067c25 */ /* 0x000fe4000f8e00f4 */
[----:B------:R-:W-:Y:S03]  /*8c40*/  UIMAD UR4, UR5, UR13, UR4 ;  /* 0x0000000d050472a4 */ /* 0x000fe6000f8e0204 */
[C---:B------:R-:W-:Y:S03]  /*8c50*/  LEA R4, P0, R6.reuse, c[0x0][0x170], 0x1 ;  /* 0x00005c0006047a11 */ /* 0x040fe600078008ff */
        /* <DEDUP_REMOVED lines=8> */
[----:B------:R-:W-:Y:S03]  /*8ce0*/  IADD3 R6, P0, R8, UR6, RZ ;  /* 0x0000000608067c10 */ /* 0x000fe6000ff1e0ff */
[----:B------:R1:W-:Y:S01]  /*8cf0*/  LDGSTS.E.BYPASS.LTC128B.128 [R240+0x12000], [R4.64+0x80] ;  /* 0x1200008004f07fae */ /* 0x0003e2000b901d50 */
[----:B------:R-:W-:Y:S02]  /*8d00*/  IADD3.X R7, R9, UR8, RZ, P0, !PT ;  /* 0x0000000809077c10 */ /* 0x000fe400087fe4ff */
[----:B------:R-:W-:Y:S03]  /*8d10*/  IADD3 R12, P0, R6, UR6, RZ ;  /* 0x00000006060c7c10 */ /* 0x000fe6000ff1e0ff */
[----:B------:R1:W-:Y:S01]  /*8d20*/  LDGSTS.E.BYPASS.LTC128B.128 [R240+0x14000], [R4.64+0x100] ;  /* 0x1400010004f07fae */ /* 0x0003e2000b901d50 */
[----:B------:R-:W-:Y:S02]  /*8d30*/  IADD3.X R13, R7, UR8, RZ, P0, !PT ;  /* 0x00000008070d7c10 */ /* 0x000fe400087fe4ff */
[----:B------:R-:W-:Y:S03]  /*8d40*/  ISETP.LT.AND P0, PT, RZ, UR11, PT ;  /* 0x0000000bff007c0c */ /* 0x000fe6000bf01270 */
[----:B------:R1:W-:Y:S06]  /*8d50*/  LDGSTS.E.BYPASS.LTC128B.128 [R240+0x16000], [R4.64+0x180] ;  /* 0x1600018004f07fae */ /* 0x0003ec000b901d50 */
[----:B------:R2:W-:Y:S06]  /*8d60*/  LDGSTS.E.BYPASS.LTC128B.128 [R240+0x10800], [R8.64] ;  /* 0x1080000008f07fae */ /* 0x0005ec000b901d50 */
[----:B------:R2:W-:Y:S06]  /*8d70*/  LDGSTS.E.BYPASS.LTC128B.128 [R240+0x12800], [R8.64+0x80] ;  /* 0x1280008008f07fae */ /* 0x0005ec000b901d50 */
[----:B------:R2:W-:Y:S06]  /*8d80*/  LDGSTS.E.BYPASS.LTC128B.128 [R240+0x14800], [R8.64+0x100] ;  /* 0x1480010008f07fae */ /* 0x0005ec000b901d50 */
        /* <DEDUP_REMOVED lines=9> */
[----:B------:R-:W-:Y:S06]  /*8e20*/  LDSM.16.M88.4 R32, [R238] ;  /* 0x00000000ee20783b */ /* 0x000fec0000000200 */
[----:B--2---:R-:W1:Y:S06]  /*8e30*/  LDSM.16.M88.4 R8, [R237+0x8000] ;  /* 0x00800000ed08783b */ /* 0x004e6c0000000200 */
[----:B------:R-:W3:Y:S06]  /*8e40*/  LDSM.16.M88.4 R16, [R237+0x8800] ;  /* 0x00880000ed10783b */ /* 0x000eec0000000200 */
[----:B------:R-:W2:Y:S06]  /*8e50*/  LDSM.16.M88.4 R24, [R237+0x9000] ;  /* 0x00900000ed18783b */ /* 0x000eac0000000200 */
[----:B------:R-:W0:Y:S06]  /*8e60*/  LDGDEPBAR ;  /* 0x00000000000079af */ /* 0x000e2c0000000000 */
[----:B------:R-:W4:Y:S06]  /*8e70*/  LDSM.16.M88.4 R164, [R237+0x9800] ;  /* 0x00980000eda4783b */ /* 0x000f2c0000000200 */
[----:B------:R-:W-:Y:S06]  /*8e80*/  LDSM.16.M88.4 R168, [R236] ;  /* 0x00000000eca8783b */ /* 0x000fec0000000200 */
[----:B------:R-:W5:Y:S01]  /*8e90*/  LDSM.16.M88.4 R172, [R235] ;  /* 0x00000000ebac783b */ /* 0x000f620000000200 */
[C---:B-1----:R-:W-:Y:S05]  /*8ea0*/  HMMA.16816.F32 R4, R32.reuse, R8, RZ ;  /* 0x000000082004723c */ /* 0x042fea00000018ff */
[----:B------:R-:W1:Y:S03]  /*8eb0*/  LDSM.16.M88.4 R176, [R227] ;  /* 0x00000000e3b0783b */ /* 0x000e660000000200 */
[C---:B------:R-:W-:Y:S03]  /*8ec0*/  HMMA.16816.F32 R8, R32.reuse, R10, RZ ;  /* 0x0000000a2008723c */ /* 0x040fe600000018ff */
[----:B------:R-:W1:Y:S06]  /*8ed0*/  LDSM.16.M88.4 R180, [R226] ;  /* 0x00000000e2b4783b */ /* 0x000e6c0000000200 */
[----:B------:R-:W1:Y:S01]  /*8ee0*/  LDSM.16.M88.4 R184, [R225] ;  /* 0x00000000e1b8783b */ /* 0x000e620000000200 */
[C---:B---3--:R-:W-:Y:S05]  /*8ef0*/  HMMA.16816.F32 R12, R32.reuse, R16, RZ ;  /* 0x00000010200c723c */ /* 0x048fea00000018ff */
[----:B------:R-:W-:Y:S03]  /*8f00*/  LDSM.16.M88.4 R188, [R234] ;  /* 0x00000000eabc783b */ /* 0x000fe60000000200 */
[C---:B------:R-:W-:Y:S03]  /*8f10*/  HMMA.16816.F32 R16, R32.reuse, R18, RZ ;  /* 0x000000122010723c */ /* 0x040fe600000018ff */
[----:B------:R-:W3:Y:S05]  /*8f20*/  LDSM.16.M88.4 R192, [R231+0x8000] ;  /* 0x00800000e7c0783b */ /* 0x000eea0000000200 */
[C---:B--2---:R-:W-:Y:S01]  /*8f30*/  HMMA.16816.F32 R20, R32.reuse, R24, RZ ;  /* 0x000000182014723c */ /* 0x044fe200000018ff */
[----:B------:R-:W-:Y:S06]  /*8f40*/  LDSM.16.M88.4 R196, [R231+0x9000] ;  /* 0x00900000e7c4783b */ /* 0x000fec0000000200 */
[----:B------:R-:W-:Y:S01]  /*8f50*/  LDSM.16.M88.4 R200, [R231+0x9800] ;  /* 0x00980000e7c8783b */ /* 0x000fe20000000200 */
[C---:B------:R-:W-:Y:S05]  /*8f60*/  HMMA.16816.F32 R24, R32.reuse, R26, RZ ;  /* 0x0000001a2018723c */ /* 0x040fea00000018ff */
[----:B------:R-:W-:Y:S03]  /*8f70*/  LDSM.16.M88.4 R204, [R233] ;  /* 0x00000000e9cc783b */ /* 0x000fe60000000200 */
[C---:B----4-:R-:W-:Y:S03]  /*8f80*/  HMMA.16816.F32 R28, R32.reuse, R164, RZ ;  /* 0x000000a4201c723c */ /* 0x050fe600000018ff */
[----:B------:R-:W-:Y:S05]  /*8f90*/  LDSM.16.M88.4 R208, [R224] ;  /* 0x00000000e0d0783b */ /* 0x000fea0000000200 */
[----:B------:R-:W-:Y:S01]  /*8fa0*/  HMMA.16816.F32 R32, R32, R166, RZ ;  /* 0x000000a62020723c */ /* 0x000fe200000018ff */
[----:B------:R-:W2:Y:S07]  /*8fb0*/  LDSM.16.M88.4 R164, [R231+0x8800] ;  /* 0x00880000e7a4783b */ /* 0x000eae0000000200 */
[C---:B-----5:R-:W-:Y:S08]  /*8fc0*/  HMMA.16816.F32 R4, R168.reuse, R172, R4 ;  /* 0x000000aca804723c */ /* 0x060ff00000001804 */
        /* <DEDUP_REMOVED lines=10> */
[----:B------:R-:W1:Y:S06]  /*9070*/  LDSM.16.M88.4 R168, [R224+0x800] ;  /* 0x00080000e0a8783b */ /* 0x000e6c0000000200 */
[----:B------:R-:W4:Y:S01]  /*9080*/  LDSM.16.M88.4 R184, [R237+0xa000] ;  /* 0x00a00000edb8783b */ /* 0x000f220000000200 */
[C---:B---3--:R-:W-:Y:S08]  /*9090*/  HMMA.16816.F32 R4, R188.reuse, R192, R4 ;  /* 0x000000c0bc04723c */ /* 0x048ff00000001804 */
[C---:B------:R-:W-:Y:S01]  /*90a0*/  HMMA.16816.F32 R8, R188.reuse, R194, R8 ;  /* 0x000000c2bc08723c */ /* 0x040fe20000001808 */
[----:B------:R-:W-:Y:S07]  /*90b0*/  LDSM.16.M88.4 R192, [R237+0xb800] ;  /* 0x00b80000edc0783b */ /* 0x000fee0000000200 */
[C---:B--2---:R-:W-:Y:S08]  /*90c0*/  HMMA.16816.F32 R12, R188.reuse, R164, R12 ;  /* 0x000000a4bc0c723c */ /* 0x044ff0000000180c */
[C---:B------:R-:W-:Y:S01]  /*90d0*/  HMMA.16816.F32 R16, R188.reuse, R166, R16 ;  /* 0x000000a6bc10723c */ /* 0x040fe20000001810 */
[----:B------:R-:W2:Y:S07]  /*90e0*/  LDSM.16.M88.4 R164, [R237+0xa800] ;  /* 0x00a80000eda4783b */ /* 0x000eae0000000200 */
[C---:B------:R-:W-:Y:S08]  /*90f0*/  HMMA.16816.F32 R20, R188.reuse, R196, R20 ;  /* 0x000000c4bc14723c */ /* 0x040ff00000001814 */
[C---:B------:R-:W-:Y:S01]  /*9100*/  HMMA.16816.F32 R24, R188.reuse, R198, R24 ;  /* 0x000000c6bc18723c */ /* 0x040fe20000001818 */
[----:B------:R-:W-:Y:S07]  /*9110*/  LDSM.16.M88.4 R196, [R236+0x2000] ;  /* 0x00200000ecc4783b */ /* 0x000fee0000000200 */
[C---:B------:R-:W-:Y:S08]  /*9120*/  HMMA.16816.F32 R28, R188.reuse, R200, R28 ;  /* 0x000000c8bc1c723c */ /* 0x040ff0000000181c */
[----:B------:R-:W-:Y:S01]  /*9130*/  HMMA.16816.F32 R32, R188, R202, R32 ;  /* 0x000000cabc20723c */ /* 0x000fe20000001820 */
[----:B------:R-:W3:Y:S06]  /*9140*/  LDSM.16.M88.4 R188, [R237+0xb000] ;  /* 0x00b00000edbc783b */ /* 0x000eec0000000200 */
[----:B------:R-:W5:Y:S01]  /*9150*/  LDSM.16.M88.4 R200, [R223] ;  /* 0x00000000dfc8783b */ /* 0x000f620000000200 */
        /* <DEDUP_REMOVED lines=8> */
[----:B------:R-:W1:Y:S07]  /*91e0*/  LDSM.16.M88.4 R172, [R221] ;  /* 0x00000000ddac783b */ /* 0x000e6e0000000200 */
[C---:B------:R-:W-:Y:S08]  /*91f0*/  HMMA.16816.F32 R28, R204.reuse, R176, R28 ;  /* 0x000000b0cc1c723c */ /* 0x040ff0000000181c */
[----:B------:R-:W-:Y:S01]  /*9200*/  HMMA.16816.F32 R32, R204, R178, R32 ;  /* 0x000000b2cc20723c */ /* 0x000fe20000001820 */
[----:B------:R-:W1:Y:S06]  /*9210*/  LDSM.16.M88.4 R176, [R220] ;  /* 0x00000000dcb0783b */ /* 0x000e6c0000000200 */
[----:B------:R-:W1:Y:S01]  /*9220*/  LDSM.16.M88.4 R204, [R234+0x2000] ;  /* 0x00200000eacc783b */ /* 0x000e620000000200 */
[C---:B----4-:R-:W-:Y:S08]  /*9230*/  HMMA.16816.F32 R4, R180.reuse, R184, R4 ;  /* 0x000000b8b404723c */ /* 0x050ff00000001804 */
[C---:B------:R-:W-:Y:S01]  /*9240*/  HMMA.16816.F32 R8, R180.reuse, R186, R8 ;  /* 0x000000bab408723c */ /* 0x040fe20000001808 */
[----:B------:R-:W-:Y:S07]  /*9250*/  LDSM.16.M88.4 R184, [R231+0xb800] ;  /* 0x00b80000e7b8783b */ /* 0x000fee0000000200 */
[C---:B--2---:R-:W-:Y:S08]  /*9260*/  HMMA.16816.F32 R12, R180.reuse, R164, R12 ;  /* 0x000000a4b40c723c */ /* 0x044ff0000000180c */
[C---:B------:R-:W-:Y:S01]  /*9270*/  HMMA.16816.F32 R16, R180.reuse, R166, R16 ;  /* 0x000000a6b410723c */ /* 0x040fe20000001810 */
[----:B------:R-:W2:Y:S07]  /*9280*/  LDSM.16.M88.4 R164, [R231+0xa800] ;  /* 0x00a80000e7a4783b */ /* 0x000eae0000000200 */
[C---:B---3--:R-:W-:Y:S08]  /*9290*/  HMMA.16816.F32 R20, R180.reuse, R188, R20 ;  /* 0x000000bcb414723c */ /* 0x048ff00000001814 */
[C---:B------:R-:W-:Y:S01]  /*92a0*/  HMMA.16816.F32 R24, R180.reuse, R190, R24 ;  /* 0x000000beb418723c */ /* 0x040fe20000001818 */
[----:B------:R-:W-:Y:S07]  /*92b0*/  LDSM.16.M88.4 R188, [R233+0x2000] ;  /* 0x00200000e9bc783b */ /* 0x000fee0000000200 */
[C---:B------:R-:W-:Y:S08]  /*92c0*/  HMMA.16816.F32 R28, R180.reuse, R192, R28 ;  /* 0x000000c0b41c723c */ /* 0x040ff0000000181c */
[----:B------:R-:W-:Y:S01]  /*92d0*/  HMMA.16816.F32 R32, R180, R194, R32 ;  /* 0x000000c2b420723c */ /* 0x000fe20000001820 */
[----:B------:R-:W3:Y:S06]  /*92e0*/  LDSM.16.M88.4 R180, [R231+0xb000] ;  /* 0x00b00000e7b4783b */ /* 0x000eec0000000200 */
[----:B------:R-:W4:Y:S01]  /*92f0*/  LDSM.16.M88.4 R192, [R224+0x2000] ;  /* 0x00200000e0c0783b */ /* 0x000f220000000200 */
[C---:B-----5:R-:W-:Y:S08]  /*9300*/  HMMA.16816.F32 R4, R196.reuse, R200, R4 ;  /* 0x000000c8c404723c */ /* 0x060ff00000001804 */
[C---:B------:R-:W-:Y:S01]  /*9310*/  HMMA.16816.F32 R8, R196.reuse, R202, R8 ;  /* 0x000000cac408723c */ /* 0x040fe20000001808 */
[----:B------:R-:W-:Y:S07]  /*9320*/  LDSM.16.M88.4 R200, [R237+0xc000] ;  /* 0x00c00000edc8783b */ /* 0x000fee0000000200 */
[C---:B-1----:R-:W-:Y:S08]  /*9330*/  HMMA.16816.F32 R12, R196.reuse, R168, R12 ;  /* 0x000000a8c40c723c */ /* 0x042ff0000000180c */
[C---:B------:R-:W-:Y:S01]  /*9340*/  HMMA.16816.F32 R16, R196.reuse, R170, R16 ;  /* 0x000000aac410723c */ /* 0x040fe20000001810 */
[----:B------:R-:W1:Y:S07]  /*9350*/  LDSM.16.M88.4 R168, [R224+0x2800] ;  /* 0x00280000e0a8783b */ /* 0x000e6e0000000200 */
[C---:B------:R-:W-:Y:S08]  /*9360*/  HMMA.16816.F32 R20, R196.reuse, R172, R20 ;  /* 0x000000acc414723c */ /* 0x040ff00000001814 */
[C---:B------:R-:W-:Y:S01]  /*9370*/  HMMA.16816.F32 R24, R196.reuse, R174, R24 ;  /* 0x000000aec418723c */ /* 0x040fe20000001818 */
[----:B------:R-:W5:Y:S07]  /*9380*/  LDSM.16.M88.4 R172, [R224+0x3000] ;  /* 0x00300000e0ac783b */ /* 0x000f6e0000000200 */
[C---:B------:R-:W-:Y:S08]  /*9390*/  HMMA.16816.F32 R28, R196.reuse, R176, R28 ;  /* 0x000000b0c41c723c */ /* 0x040ff0000000181c */
[----:B------:R-:W-:Y:S01]  /*93a0*/  HMMA.16816.F32 R32, R196, R178, R32 ;  /* 0x000000b2c420723c */ /* 0x000fe20000001820 */
[----:B------:R-:W1:Y:S06]  /*93b0*/  LDSM.16.M88.4 R176, [R224+0x3800] ;  /* 0x00380000e0b0783b */ /* 0x000e6c0000000200 */
[----:B------:R-:W1:Y:S01]  /*93c0*/  LDSM.16.M88.4 R196, [R238+0x4000] ;  /* 0x00400000eec4783b */ /* 0x000e620000000200 */
        /* <DEDUP_REMOVED lines=11> */
[----:B------:R-:W2:Y:S06]  /*9480*/  LDSM.16.M88.4 R184, [R237+0xd800] ;  /* 0x00d80000edb8783b */ /* 0x000eac0000000200 */
[----:B------:R-:W2:Y:S01]  /*9490*/  LDSM.16.M88.4 R204, [R236+0x4000] ;  /* 0x00400000eccc783b */ /* 0x000ea20000000200 */
[C---:B----4-:R-:W-:Y:S08]  /*94a0*/  HMMA.16816.F32 R4, R188.reuse, R192, R4 ;  /* 0x000000c0bc04723c */ /* 0x050ff00000001804 */
[C---:B------:R-:W-:Y:S01]  /*94b0*/  HMMA.16816.F32 R8, R188.reuse, R194, R8 ;  /* 0x000000c2bc08723c */ /* 0x040fe20000001808 */
[----:B------:R-:W-:Y:S07]  /*94c0*/  LDSM.16.M88.4 R192, [R231+0xc000] ;  /* 0x00c00000e7c0783b */ /* 0x000fee0000000200 */
[C---:B-1----:R-:W-:Y:S08]  /*94d0*/  HMMA.16816.F32 R12, R188.reuse, R168, R12 ;  /* 0x000000a8bc0c723c */ /* 0x042ff0000000180c */
[C---:B------:R-:W-:Y:S01]  /*94e0*/  HMMA.16816.F32 R16, R188.reuse, R170, R16 ;  /* 0x000000aabc10723c */ /* 0x040fe20000001810 */
[----:B------:R-:W1:Y:S07]  /*94f0*/  LDSM.16.M88.4 R168, [R218] ;  /* 0x00000000daa8783b */ /* 0x000e6e0000000200 */
[C---:B-----5:R-:W-:Y:S08]  /*9500*/  HMMA.16816.F32 R20, R188.reuse, R172, R20 ;  /* 0x000000acbc14723c */ /* 0x060ff00000001814 */
[C---:B------:R-:W-:Y:S01]  /*9510*/  HMMA.16816.F32 R24, R188.reuse, R174, R24 ;  /* 0x000000aebc18723c */ /* 0x040fe20000001818 */
[----:B------:R-:W4:Y:S07]  /*9520*/  LDSM.16.M88.4 R172, [R217] ;  /* 0x00000000d9ac783b */ /* 0x000f2e0000000200 */
[C---:B------:R-:W-:Y:S08]  /*9530*/  HMMA.16816.F32 R28, R188.reuse, R176, R28 ;  /* 0x000000b0bc1c723c */ /* 0x040ff0000000181c */
[----:B------:R-:W-:Y:S01]  /*9540*/  HMMA.16816.F32 R32, R188, R178, R32 ;  /* 0x000000b2bc20723c */ /* 0x000fe20000001820 */
[----:B------:R-:W5:Y:S06]  /*9550*/  LDSM.16.M88.4 R176, [R216] ;  /* 0x00000000d8b0783b */ /* 0x000f6c0000000200 */
[----:B------:R-:W1:Y:S01]  /*9560*/  LDSM.16.M88.4 R188, [R234+0x4000] ;  /* 0x00400000eabc783b */ /* 0x000e620000000200 */
[C---:B------:R-:W-:Y:S08]  /*9570*/  HMMA.16816.F32 R4, R196.reuse, R200, R4 ;  /* 0x000000c8c404723c */ /* 0x040ff00000001804 */
[C---:B------:R-:W-:Y:S01]  /*9580*/  HMMA.16816.F32 R8, R196.reuse, R202, R8 ;  /* 0x000000cac408723c */ /* 0x040fe20000001808 */
[----:B------:R-:W-:Y:S07]  /*9590*/  LDSM.16.M88.4 R200, [R224+0x4000] ;  /* 0x00400000e0c8783b */ /* 0x000fee0000000200 */
        /* <DEDUP_REMOVED lines=10> */
[C---:B------:R-:W-:Y:S08]  /*9640*/  HMMA.16816.F32 R4, R204.reuse, R208, R4 ;  /* 0x000000d0cc04723c */ /* 0x040ff00000001804 */
[C---:B------:R-:W-:Y:S01]  /*9650*/  HMMA.16816.F32 R8, R204.reuse, R210, R8 ;  /* 0x000000d2cc08723c */ /* 0x040fe20000001808 */
[----:B------:R-:W-:Y:S07]  /*9660*/  LDSM.16.M88.4 R208, [R237+0xe000] ;  /* 0x00e00000edd0783b */ /* 0x000fee0000000200 */
[C---:B-1----:R-:W-:Y:S08]  /*9670*/  HMMA.16816.F32 R12, R204.reuse, R168, R12 ;  /* 0x000000a8cc0c723c */ /* 0x042ff0000000180c */
[C---:B------:R-:W-:Y:S01]  /*9680*/  HMMA.16816.F32 R16, R204.reuse, R170, R16 ;  /* 0x000000aacc10723c */ /* 0x040fe20000001810 */
[----:B------:R-:W1:Y:S07]  /*9690*/  LDSM.16.M88.4 R168, [R224+0x4800] ;  /* 0x00480000e0a8783b */ /* 0x000e6e0000000200 */
[C---:B----4-:R-:W-:Y:S08]  /*96a0*/  HMMA.16816.F32 R20, R204.reuse, R172, R20 ;  /* 0x000000accc14723c */ /* 0x050ff00000001814 */
[C---:B------:R-:W-:Y:S01]  /*96b0*/  HMMA.16816.F32 R24, R204.reuse, R174, R24 ;  /* 0x000000aecc18723c */ /* 0x040fe20000001818 */
[----:B------:R-:W4:Y:S07]  /*96c0*/  LDSM.16.M88.4 R172, [R224+0x5000] ;  /* 0x00500000e0ac783b */ /* 0x000f2e0000000200 */
[C---:B-----5:R-:W-:Y:S08]  /*96d0*/  HMMA.16816.F32 R28, R204.reuse, R176, R28 ;  /* 0x000000b0cc1c723c */ /* 0x060ff0000000181c */
[----:B------:R-:W-:Y:S01]  /*96e0*/  HMMA.16816.F32 R32, R204, R178, R32 ;  /* 0x000000b2cc20723c */ /* 0x000fe20000001820 */
[----:B------:R-:W5:Y:S06]  /*96f0*/  LDSM.16.M88.4 R176, [R224+0x5800] ;  /* 0x00580000e0b0783b */ /* 0x000f6c0000000200 */
        /* <DEDUP_REMOVED lines=19> */
[----:B------:R-:W1:Y:S07]  /*9830*/  LDSM.16.M88.4 R168, [R214] ;  /* 0x00000000d6a8783b */ /* 0x000e6e0000000200 */
[C---:B----4-:R-:W-:Y:S08]  /*9840*/  HMMA.16816.F32 R20, R196.reuse, R172, R20 ;  /* 0x000000acc414723c */ /* 0x050ff00000001814 */
[C---:B------:R-:W-:Y:S01]  /*9850*/  HMMA.16816.F32 R24, R196.reuse, R174, R24 ;  /* 0x000000aec418723c */ /* 0x040fe20000001818 */
[----:B------:R-:W4:Y:S07]  /*9860*/  LDSM.16.M88.4 R172, [R213] ;  /* 0x00000000d5ac783b */ /* 0x000f2e0000000200 */
[C---:B-----5:R-:W-:Y:S08]  /*9870*/  HMMA.16816.F32 R28, R196.reuse, R176, R28 ;  /* 0x000000b0c41c723c */ /* 0x060ff0000000181c */
        /* <DEDUP_REMOVED lines=17> */
[C---:B------:R-:W-:Y:S08]  /*9990*/  HMMA.16816.F32 R8, R188.reuse, R194, R8 ;  /* 0x000000c2bc08723c */ /* 0x040ff00000001808 */
[C---:B-1----:R-:W-:Y:S08]  /*99a0*/  HMMA.16816.F32 R12, R188.reuse, R168, R12 ;  /* 0x000000a8bc0c723c */ /* 0x042ff0000000180c */
[C---:B------:R-:W-:Y:S08]  /*99b0*/  HMMA.16816.F32 R16, R188.reuse, R170, R16 ;  /* 0x000000aabc10723c */ /* 0x040ff00000001810 */
[C---:B----4-:R-:W-:Y:S08]  /*99c0*/  HMMA.16816.F32 R20, R188.reuse, R172, R20 ;  /* 0x000000acbc14723c */ /* 0x050ff00000001814 */
[C---:B------:R-:W-:Y:S08]  /*99d0*/  HMMA.16816.F32 R24, R188.reuse, R174, R24 ;  /* 0x000000aebc18723c */ /* 0x040ff00000001818 */
[C---:B-----5:R-:W-:Y:S08]  /*99e0*/  HMMA.16816.F32 R28, R188.reuse, R176, R28 ;  /* 0x000000b0bc1c723c */ /* 0x060ff0000000181c */
[----:B------:R-:W-:Y:S08]  /*99f0*/  HMMA.16816.F32 R32, R188, R178, R32 ;  /* 0x000000b2bc20723c */ /* 0x000ff00000001820 */
[C---:B------:R-:W-:Y:S08]  /*9a00*/  HMMA.16816.F32 R4, R196.reuse, R200, R4 ;  /* 0x000000c8c404723c */ /* 0x040ff00000001804 */
[C---:B------:R-:W-:Y:S08]  /*9a10*/  HMMA.16816.F32 R8, R196.reuse, R202, R8 ;  /* 0x000000cac408723c */ /* 0x040ff00000001808 */
[C---:B--2---:R-:W-:Y:S08]  /*9a20*/  HMMA.16816.F32 R12, R196.reuse, R164, R12 ;  /* 0x000000a4c40c723c */ /* 0x044ff0000000180c */
[C---:B------:R-:W-:Y:S01]  /*9a30*/  HMMA.16816.F32 R16, R196.reuse, R166, R16 ;  /* 0x000000a6c410723c */ /* 0x040fe20000001810 */
[----:B------:R-:W1:Y:S07]  /*9a40*/  LDSM.16.M88.4 R164, [R224+0x6800] ;  /* 0x00680000e0a4783b */ /* 0x000e6e0000000200 */
[C---:B---3--:R-:W-:Y:S08]  /*9a50*/  HMMA.16816.F32 R20, R196.reuse, R180, R20 ;  /* 0x000000b4c414723c */ /* 0x048ff00000001814 */
[C---:B------:R-:W-:Y:S08]  /*9a60*/  HMMA.16816.F32 R24, R196.reuse, R182, R24 ;  /* 0x000000b6c418723c */ /* 0x040ff00000001818 */
[C---:B------:R-:W-:Y:S08]  /*9a70*/  HMMA.16816.F32 R28, R196.reuse, R184, R28 ;  /* 0x000000b8c41c723c */ /* 0x040ff0000000181c */
[----:B------:R-:W-:Y:S08]  /*9a80*/  HMMA.16816.F32 R32, R196, R186, R32 ;  /* 0x000000bac420723c */ /* 0x000ff00000001820 */
[C---:B------:R-:W-:Y:S08]  /*9a90*/  HMMA.16816.F32 R4, R204.reuse, R208, R4 ;  /* 0x000000d0cc04723c */ /* 0x040ff00000001804 */
[C---:B------:R-:W-:Y:S08]  /*9aa0*/  HMMA.16816.F32 R8, R204.reuse, R210, R8 ;  /* 0x000000d2cc08723c */ /* 0x040ff00000001808 */
[C---:B-1----:R-:W-:Y:S08]  /*9ab0*/  HMMA.16816.F32 R12, R204.reuse, R164, R12 ;  /* 0x000000a4cc0c723c */ /* 0x042ff0000000180c */
[----:B------:R-:W-:Y:S01]  /*9ac0*/  FMUL.FTZ R4, R4, c[0x0][0x2ec] ;  /* 0x0000bb0004047a20 */ /* 0x000fe20000410000 */
[C---:B------:R-:W-:Y:S03]  /*9ad0*/  HMMA.16816.F32 R16, R204.reuse, R166, R16 ;  /* 0x000000a6cc10723c */ /* 0x040fe60000001810 */
[----:B------:R-:W1:Y:S01]  /*9ae0*/  MUFU.TANH R183, R4 ;  /* 0x0000000400b77308 */ /* 0x000e620000002400 */
[----:B------:R-:W-:Y:S02]  /*9af0*/  FMUL.FTZ R5, R5, c[0x0][0x2ec] ;  /* 0x0000bb0005057a20 */ /* 0x000fe40000410000 */
[----:B------:R-:W-:Y:S02]  /*9b00*/  FMUL.FTZ R6, R6, c[0x0][0x2ec] ;  /* 0x0000bb0006067a20 */ /* 0x000fe40000410000 */
[----:B------:R-:W-:Y:S04]  /*9b10*/  FMUL.FTZ R7, R7, c[0x0][0x2ec] ;  /* 0x0000bb0007077a20 */ /* 0x000fe80000410000 */
[----:B------:R-:W-:Y:S01]  /*9b20*/  FMUL.FTZ R8, R8, c[0x0][0x2ec] ;  /* 0x0000bb0008087a20 */ /* 0x000fe20000410000 */
[----:B------:R-:W2:Y:S01]  /*9b30*/  MUFU.TANH R177, R5 ;  /* 0x0000000500b17308 */ /* 0x000ea20000002400 */
[----:B------:R-:W-:Y:S02]  /*9b40*/  FMUL.FTZ R9, R9, c[0x0][0x2ec] ;  /* 0x0000bb0009097a20 */ /* 0x000fe40000410000 */
[----:B------:R-:W-:Y:S02]  /*9b50*/  FMUL.FTZ R10, R10, c[0x0][0x2ec] ;  /* 0x0000bb000a0a7a20 */ /* 0x000fe40000410000 */
[----:B------:R-:W-:Y:S02]  /*9b60*/  FMUL.FTZ R11, R11, c[0x0][0x2ec] ;  /* 0x0000bb000b0b7a20 */ /* 0x000fe40000410000 */
[----:B------:R-:W-:Y:S02]  /*9b70*/  FMUL.FTZ R12, R12, c[0x0][0x2ec] ;  /* 0x0000bb000c0c7a20 */ /* 0x000fe40000410000 */
[----:B------:R-:W-:Y:S01]  /*9b80*/  FMUL.FTZ R13, R13, c[0x0][0x2ec] ;  /* 0x0000bb000d0d7a20 */ /* 0x000fe20000410000 */
[----:B------:R-:W3:Y:S01]  /*9b90*/  MUFU.TANH R182, R6 ;  /* 0x0000000600b67308 */ /* 0x000ee20000002400 */
[----:B------:R-:W-:Y:S02]  /*9ba0*/  FMUL.FTZ R14, R14, c[0x0][0x2ec] ;  /* 0x0000bb000e0e7a20 */ /* 0x000fe40000410000 */
[----:B------:R-:W-:Y:S02]  /*9bb0*/  FMUL.FTZ R15, R15, c[0x0][0x2ec] ;  /* 0x0000bb000f0f7a20 */ /* 0x000fe40000410000 */
[----:B------:R-:W-:Y:S02]  /*9bc0*/  FMUL.FTZ R16, R16, c[0x0][0x2ec] ;  /* 0x0000bb0010107a20 */ /* 0x000fe40000410000 */
[----:B------:R-:W-:Y:S02]  /*9bd0*/  FMUL.FTZ R17, R17, c[0x0][0x2ec] ;  /* 0x0000bb0011117a20 */ /* 0x000fe40000410000 */
[----:B------:R-:W-:Y:S01]  /*9be0*/  FMUL.FTZ R18, R18, c[0x0][0x2ec] ;  /* 0x0000bb0012127a20 */ /* 0x000fe20000410000 */
[----:B------:R4:W1:Y:S01]  /*9bf0*/  MUFU.TANH R181, R7 ;  /* 0x0000000700b57308 */ /* 0x0008620000002400 */
[----:B------:R-:W-:Y:S09]  /*9c00*/  FMUL.FTZ R19, R19, c[0x0][0x2ec] ;  /* 0x0000bb0013137a20 */ /* 0x000ff20000410000 */
[----:B------:R-:W1:Y:S10]  /*9c10*/  MUFU.TANH R180, R8 ;  /* 0x0000000800b47308 */ /* 0x000e740000002400 */
[----:B------:R-:W1:Y:S01]  /*9c20*/  MUFU.TANH R193, R9 ;  /* 0x0000000900c17308 */ /* 0x000e620000002400 */
[----:B----4-:R-:W4:Y:S09]  /*9c30*/  LDSM.16.M88.4 R4, [R224+0x7000] ;  /* 0x00700000e004783b */ /* 0x010f320000000200 */
[----:B------:R-:W1:Y:S10]  /*9c40*/  MUFU.TANH R192, R10 ;  /* 0x0000000a00c07308 */ /* 0x000e740000002400 */
[----:B------:R5:W1:Y:S10]  /*9c50*/  MUFU.TANH R191, R11 ;  /* 0x0000000b00bf7308 */ /* 0x000a740000002400 */
[----:B------:R1:W1:Y:S10]  /*9c60*/  MUFU.TANH R175, R12 ;  /* 0x0000000c00af7308 */ /* 0x0002740000002400 */
[----:B------:R1:W1:Y:S01]  /*9c70*/  MUFU.TANH R174, R13 ;  /* 0x0000000d00ae7308 */ /* 0x0002620000002400 */
[----:B-----5:R-:W5:Y:S01]  /*9c80*/  LDSM.16.M88.4 R8, [R224+0x7800] ;  /* 0x00780000e008783b */ /* 0x020f620000000200 */
[----:B------:R-:W-:Y:S04]  /*9c90*/  DEPBAR.LE SB0, 0x0 ;  /* 0x000080000000791a */ /* 0x000fe80000000000 */
[C---:B----4-:R-:W-:Y:S04]  /*9ca0*/  HMMA.16816.F32 R20, R204.reuse, R4, R20 ;  /* 0x00000004cc14723c */ /* 0x050fe80000001814 */
[----:B------:R4:W1:Y:S01]  /*9cb0*/  MUFU.TANH R173, R14 ;  /* 0x0000000e00ad7308 */ /* 0x0008620000002400 */
[----:B------:R-:W-:Y:S03]  /*9cc0*/  BAR.SYNC.DEFER_BLOCKING 0x0 ;  /* 0x0000000000007b1d */ /* 0x000fe60000010000 */
[C---:B------:R-:W-:Y:S06]  /*9cd0*/  HMMA.16816.F32 R24, R204.reuse, R6, R24 ;  /* 0x00000006cc18723c */ /* 0x040fec0000001818 */
[----:B------:R4:W1:Y:S10]  /*9ce0*/  MUFU.TANH R172, R15 ;  /* 0x0000000f00ac7308 */ /* 0x0008740000002400 */
[----:B------:R4:W1:Y:S01]  /*9cf0*/  MUFU.TANH R171, R16 ;  /* 0x0000001000ab7308 */ /* 0x0008620000002400 */
[----:B------:R-:W-:Y:S02]  /*9d00*/  FMUL.FTZ R20, R20, c[0x0][0x2ec] ;  /* 0x0000bb0014147a20 */ /* 0x000fe40000410000 */
[----:B------:R-:W-:Y:S02]  /*9d10*/  FMUL.FTZ R21, R21, c[0x0][0x2ec] ;  /* 0x0000bb0015157a20 */ /* 0x000fe40000410000 */
[----:B------:R-:W-:Y:S02]  /*9d20*/  FMUL.FTZ R22, R22, c[0x0][0x2ec] ;  /* 0x0000bb0016167a20 */ /* 0x000fe40000410000 */
[----:B------:R-:W-:Y:S03]  /*9d30*/  FMUL.FTZ R23, R23, c[0x0][0x2ec] ;  /* 0x0000bb0017177a20 */ /* 0x000fe60000410000 */
[----:B------:R4:W1:Y:S01]  /*9d40*/  MUFU.TANH R170, R17 ;  /* 0x0000001100aa7308 */ /* 0x0008620000002400 */
[----:B------:R-:W-:Y:S02]  /*9d50*/  FMUL.FTZ R24, R24, c[0x0][0x2ec] ;  /* 0x0000bb0018187a20 */ /* 0x000fe40000410000 */
[----:B------:R-:W-:Y:S01]  /*9d60*/  FMUL.FTZ R25, R25, c[0x0][0x2ec] ;  /* 0x0000bb0019197a20 */ /* 0x000fe20000410000 */
[C---:B-----5:R-:W-:Y:S03]  /*9d70*/  HMMA.16816.F32 R28, R204.reuse, R8, R28 ;  /* 0x00000008cc1c723c */ /* 0x060fe6000000181c */
[----:B------:R-:W-:Y:S02]  /*9d80*/  FMUL.FTZ R26, R26, c[0x0][0x2ec] ;  /* 0x0000bb001a1a7a20 */ /* 0x000fe40000410000 */
[----:B------:R-:W-:Y:S01]  /*9d90*/  FMUL.FTZ R27, R27, c[0x0][0x2ec] ;  /* 0x0000bb001b1b7a20 */ /* 0x000fe20000410000 */
[----:B------:R4:W1:Y:S02]  /*9da0*/  MUFU.TANH R169, R18 ;  /* 0x0000001200a97308 */ /* 0x0008640000002400 */
[----:B------:R-:W-:Y:S08]  /*9db0*/  HMMA.16816.F32 R32, R204, R10, R32 ;  /* 0x0000000acc20723c */ /* 0x000ff00000001820 */
[----:B------:R4:W1:Y:S08]  /*9dc0*/  MUFU.TANH R168, R19 ;  /* 0x0000001300a87308 */ /* 0x0008700000002400 */
[----:B------:R-:W-:Y:S02]  /*9dd0*/  FMUL.FTZ R28, R28, c[0x0][0x2ec] ;  /* 0x0000bb001c1c7a20 */ /* 0x000fe40000410000 */
[----:B------:R4:W1:Y:S01]  /*9de0*/  MUFU.TANH R210, R20 ;  /* 0x0000001400d27308 */ /* 0x0008620000002400 */
[----:B------:R-:W-:Y:S02]  /*9df0*/  FMUL.FTZ R29, R29, c[0x0][0x2ec] ;  /* 0x0000bb001d1d7a20 */ /* 0x000fe40000410000 */
[----:B------:R-:W-:Y:S02]  /*9e00*/  FMUL.FTZ R30, R30, c[0x0][0x2ec] ;  /* 0x0000bb001e1e7a20 */ /* 0x000fe40000410000 */
[----:B------:R-:W-:Y:S02]  /*9e10*/  FMUL.FTZ R31, R31, c[0x0][0x2ec] ;  /* 0x0000bb001f1f7a20 */ /* 0x000fe40000410000 */
[----:B------:R-:W-:Y:S02]  /*9e20*/  FMUL.FTZ R32, R32, c[0x0][0x2ec] ;  /* 0x0000bb0020207a20 */ /* 0x000fe40000410000 */
[----:B------:R-:W-:Y:S01]  /*9e30*/  FMUL.FTZ R33, R33, c[0x0][0x2ec] ;  /* 0x0000bb0021217a20 */ /* 0x000fe20000410000 */
[----:B------:R4:W1:Y:S01]  /*9e40*/  MUFU.TANH R209, R21 ;  /* 0x0000001500d17308 */ /* 0x0008620000002400 */
[----:B------:R-:W-:Y:S02]  /*9e50*/  FMUL.FTZ R34, R34, c[0x0][0x2ec] ;  /* 0x0000bb0022227a20 */ /* 0x000fe40000410000 */
[----:B------:R-:W-:Y:S07]  /*9e60*/  FMUL.FTZ R35, R35, c[0x0][0x2ec] ;  /* 0x0000bb0023237a20 */ /* 0x000fee0000410000 */
[----:B------:R4:W1:Y:S10]  /*9e70*/  MUFU.TANH R208, R22 ;  /* 0x0000001600d07308 */ /* 0x0008740000002400 */
        /* <DEDUP_REMOVED lines=12> */
[----:B------:R4:W1:Y:S02]  /*9f40*/  MUFU.TANH R165, R35 ;  /* 0x0000002300a57308 */ /* 0x0008640000002400 */
[----:B-1234-:R-:W-:-:S05]  /*9f50*/  @P0 BRA `(.L_x_383) ;  /* 0xffffe9f000000947 */ /* 0x01efca000383ffff */
.L_x_382:
        /* <DEDUP_REMOVED lines=17> */
[----:B------:R-:W2:Y:S01]  /*a070*/  LDL.LU R211, [R1] ;  /* 0x0000000001d37983 */ /* 0x000ea20000300800 */
        /* <DEDUP_REMOVED lines=19> */
[----:B------:R-:W1:Y:S08]  /*a1b0*/  SHFL.BFLY PT, R6, R5, 0x2, 0x1f ;  /* 0x0c401f0005067f89 */ /* 0x000e7000000e0000 */
[----:B------:R-:W3:Y:S01]  /*a1c0*/  SHFL.BFLY PT, R4, R3, 0x2, 0x1f ;  /* 0x0c401f0003047f89 */ /* 0x000ee200000e0000 */
[----:B-1----:R-:W-:Y:S07]  /*a1d0*/  FMNMX.FTZ R5, R5, R6, !PT ;  /* 0x0000000605057209 */ /* 0x002fee0007810000 */
[----:B------:R-:W1:Y:S01]  /*a1e0*/  SHFL.BFLY PT, R164, R5, 0x1, 0x1f ;  /* 0x0c201f0005a47f89 */ /* 0x000e6200000e0000 */
[----:B---3--:R-:W-:Y:S07]  /*a1f0*/  FMNMX.FTZ R4, R3, R4, !PT ;  /* 0x0000000403047209 */ /* 0x008fee0007810000 */
[----:B------:R-:W3:Y:S01]  /*a200*/  SHFL.BFLY PT, R3, R4, 0x1, 0x1f ;  /* 0x0c201f0004037f89 */ /* 0x000ee200000e0000 */
[----:B-1----:R-:W-:Y:S04]  /*a210*/  FMNMX.FTZ R164, R5, R164, !PT ;  /* 0x000000a405a47209 */ /* 0x002fe80007810000 */
[C---:B------:R-:W-:Y:S01]  /*a220*/  FSETP.NEU.FTZ.AND P1, PT, R164.reuse, -INF , PT ;  /* 0xff800000a400780b */ /* 0x040fe20003f3d000 */
[C---:B------:R-:W-:Y:S02]  /*a230*/  FMUL.FTZ R187, R164.reuse, c[0x0][0x23c] ;  /* 0x00008f00a4bb7a20 */ /* 0x040fe40000410000 */
[----:B------:R-:W-:Y:S01]  /*a240*/  FADD.FTZ R2, -R164, R2 ;  /* 0x00000002a4027221 */ /* 0x000fe20000010100 */
[----:B---3--:R-:W-:Y:S02]  /*a250*/  FMNMX.FTZ R3, R4, R3, !PT ;  /* 0x0000000304037209 */ /* 0x008fe40007810000 */
[----:B------:R-:W-:Y:S01]  /*a260*/  FSEL R187, R187, RZ, P1 ;  /* 0x000000ffbbbb7208 */ /* 0x000fe20000800000 */
[----:B------:R-:W-:Y:S01]  /*a270*/  FMUL.FTZ R2, R2, c[0x0][0x23c] ;  /* 0x00008f0002027a20 */ /* 0x000fe20000410000 */
[C---:B------:R-:W-:Y:S01]  /*a280*/  FSETP.NEU.FTZ.AND P1, PT, R3.reuse, -INF , PT ;  /* 0xff8000000300780b */ /* 0x040fe20003f3d000 */
[----:B------:R-:W-:Y:S02]  /*a290*/  FMUL.FTZ R4, R3, c[0x0][0x23c] ;  /* 0x00008f0003047a20 */ /* 0x000fe40000410000 */
[--C-:B------:R-:W-:Y:S02]  /*a2a0*/  FFMA.FTZ R185, R177, c[0x0][0x23c], -R187.reuse ;  /* 0x00008f00b1b97a23 */ /* 0x100fe400000108bb */
[----:B------:R-:W-:Y:S01]  /*a2b0*/  FADD.FTZ R0, -R3, R0 ;  /* 0x0000000003007221 */ /* 0x000fe20000010100 */
[----:B------:R-:W-:Y:S01]  /*a2c0*/  FSEL R177, R4, RZ, P1 ;  /* 0x000000ff04b17208 */ /* 0x000fe20000800000 */
[--C-:B------:R-:W-:Y:S01]  /*a2d0*/  FFMA.FTZ R186, R183, c[0x0][0x23c], -R187.reuse ;  /* 0x00008f00b7ba7a23 */ /* 0x100fe200000108bb */
[----:B------:R-:W1:Y:S01]  /*a2e0*/  MUFU.EX2 R2, R2 ;  /* 0x0000000200027308 */ /* 0x000e620000000800 */
[----:B------:R-:W-:Y:S02]  /*a2f0*/  FFMA.FTZ R184, R180, c[0x0][0x23c], -R187 ;  /* 0x00008f00b4b87a23 */ /* 0x000fe400000108bb */
[--C-:B------:R-:W-:Y:S02]  /*a300*/  FFMA.FTZ R182, R182, c[0x0][0x23c], -R177.reuse ;  /* 0x00008f00b6b67a23 */ /* 0x100fe400000108b1 */
[----:B------:R-:W-:Y:S02]  /*a310*/  FFMA.FTZ R181, R181, c[0x0][0x23c], -R177 ;  /* 0x00008f00b5b57a23 */ /* 0x000fe400000108b1 */
[----:B------:R-:W-:Y:S02]  /*a320*/  FFMA.FTZ R183, R193, c[0x0][0x23c], -R187 ;  /* 0x00008f00c1b77a23 */ /* 0x000fe400000108bb */
[--C-:B------:R-:W-:Y:S01]  /*a330*/  FFMA.FTZ R180, R192, c[0x0][0x23c], -R177.reuse ;  /* 0x00008f00c0b47a23 */ /* 0x100fe200000108b1 */
[----:B------:R-:W-:Y:S01]  /*a340*/  MUFU.EX2 R186, R186 ;  /* 0x000000ba00ba7308 */ /* 0x000fe20000000800 */
[----:B------:R-:W-:Y:S02]  /*a350*/  FFMA.FTZ R167, R191, c[0x0][0x23c], -R177 ;  /* 0x00008f00bfa77a23 */ /* 0x000fe400000108b1 */
[----:B------:R-:W-:Y:S02]  /*a360*/  FMUL.FTZ R0, R0, c[0x0][0x23c] ;  /* 0x00008f0000007a20 */ /* 0x000fe40000410000 */
[--C-:B------:R-:W-:Y:S02]  /*a370*/  FFMA.FTZ R191, R175, c[0x0][0x23c], -R187.reuse ;  /* 0x00008f00afbf7a23 */ /* 0x100fe400000108bb */
[----:B------:R-:W-:Y:S02]  /*a380*/  FFMA.FTZ R192, R174, c[0x0][0x23c], -R187 ;  /* 0x00008f00aec07a23 */ /* 0x000fe400000108bb */
[--C-:B------:R-:W-:Y:S01]  /*a390*/  FFMA.FTZ R193, R173, c[0x0][0x23c], -R177.reuse ;  /* 0x00008f00adc17a23 */ /* 0x100fe200000108b1 */
[----:B------:R-:W3:Y:S01]  /*a3a0*/  MUFU.EX2 R0, R0 ;  /* 0x0000000000007308 */ /* 0x000ee20000000800 */
[----:B------:R-:W-:Y:S02]  /*a3b0*/  FFMA.FTZ R194, R172, c[0x0][0x23c], -R177 ;  /* 0x00008f00acc27a23 */ /* 0x000fe400000108b1 */
[----:B------:R-:W-:Y:S01]  /*a3c0*/  LDSM.16.MT88.4 R172, [R232+0x14800] ;  /* 0x01480000e8ac783b */ /* 0x000fe20000004200 */
[C---:B-1----:R-:W-:Y:S02]  /*a3d0*/  FMUL.FTZ R4, R2.reuse, R160 ;  /* 0x000000a002047220 */ /* 0x042fe40000410000 */
[C---:B------:R-:W-:Y:S02]  /*a3e0*/  FMUL.FTZ R5, R2.reuse, R161 ;  /* 0x000000a102057220 */ /* 0x040fe40000410000 */
[C---:B------:R-:W-:Y:S02]  /*a3f0*/  FMUL.FTZ R8, R2.reuse, R156 ;  /* 0x0000009c02087220 */ /* 0x040fe40000410000 */
        /* <DEDUP_REMOVED lines=9> */
[C---:B---3--:R-:W-:Y:S02]  /*a490*/  FMUL.FTZ R6, R0.reuse, R162 ;  /* 0x000000a200067220 */ /* 0x048fe40000410000 */
[C---:B------:R-:W-:Y:S02]  /*a4a0*/  FMUL.FTZ R7, R0.reuse, R163 ;  /* 0x000000a300077220 */ /* 0x040fe40000410000 */
[C---:B------:R-:W-:Y:S01]  /*a4b0*/  FMUL.FTZ R10, R0.reuse, R158 ;  /* 0x0000009e000a7220 */ /* 0x040fe20000410000 */
[----:B------:R-:W3:Y:S01]  /*a4c0*/  MUFU.EX2 R181, R181 ;  /* 0x000000b500b57308 */ /* 0x000ee20000000800 */
[C---:B------:R-:W-:Y:S02]  /*a4d0*/  FMUL.FTZ R11, R0.reuse, R159 ;  /* 0x0000009f000b7220 */ /* 0x040fe40000410000 */
[C---:B------:R-:W-:Y:S01]  /*a4e0*/  FMUL.FTZ R18, R0.reuse, R150 ;  /* 0x0000009600127220 */ /* 0x040fe20000410000 */
[----:B-1----:R-:W-:Y:S01]  /*a4f0*/  F2FP.PACK_AB R160, R185, R186 ;  /* 0x000000bab9a0723e */ /* 0x002fe200000000ff */
[C---:B------:R-:W-:Y:S01]  /*a500*/  FMUL.FTZ R19, R0.reuse, R151 ;  /* 0x0000009700137220 */ /* 0x040fe20000410000 */
[----:B------:R-:W-:Y:S01]  /*a510*/  LDSM.16.MT88.4 R156, [R230+0x12800] ;  /* 0x01280000e69c783b */ /* 0x000fe20000004200 */
[C---:B------:R-:W-:Y:S02]  /*a520*/  FMUL.FTZ R26, R0.reuse, R142 ;  /* 0x0000008e001a7220 */ /* 0x040fe40000410000 */
[C---:B------:R-:W-:Y:S01]  /*a530*/  FMUL.FTZ R27, R0.reuse, R143 ;  /* 0x0000008f001b7220 */ /* 0x040fe20000410000 */
[----:B------:R-:W-:Y:S01]  /*a540*/  MUFU.EX2 R184, R184 ;  /* 0x000000b800b87308 */ /* 0x000fe20000000800 */
[C---:B------:R-:W-:Y:S02]  /*a550*/  FMUL.FTZ R34, R0.reuse, R134 ;  /* 0x0000008600227220 */ /* 0x040fe40000410000 */
[----:B------:R-:W-:Y:S01]  /*a560*/  FMUL.FTZ R35, R0, R135 ;  /* 0x0000008700237220 */ /* 0x000fe20000410000 */
[----:B------:R-:W-:Y:S01]  /*a570*/  LDSM.16.MT88.4 R140, [R228+0x12000] ;  /* 0x01200000e48c783b */ /* 0x000fe20000004200 */
[--C-:B------:R-:W-:Y:S02]  /*a580*/  FFMA.FTZ R196, R171, c[0x0][0x23c], -R187.reuse ;  /* 0x00008f00abc47a23 */ /* 0x100fe400000108bb */
[----:B------:R-:W-:Y:S02]  /*a590*/  FFMA.FTZ R195, R170, c[0x0][0x23c], -R187 ;  /* 0x00008f00aac37a23 */ /* 0x000fe400000108bb */
[--C-:B------:R-:W-:Y:S01]  /*a5a0*/  FFMA.FTZ R197, R169, c[0x0][0x23c], -R177.reuse ;  /* 0x00008f00a9c57a23 */ /* 0x100fe200000108b1 */
[----:B------:R-:W1:Y:S01]  /*a5b0*/  MUFU.EX2 R183, R183 ;  /* 0x000000b700b77308 */ /* 0x000e620000000800 */
[--C-:B------:R-:W-:Y:S01]  /*a5c0*/  FFMA.FTZ R198, R168, c[0x0][0x23c], -R177.reuse ;  /* 0x00008f00a8c67a23 */ /* 0x100fe200000108b1 */
[----:B------:R-:W-:Y:S01]  /*a5d0*/  LDSM.16.MT88.4 R132, [R229+0x12000] ;  /* 0x01200000e584783b */ /* 0x000fe20000004200 */
[----:B------:R-:W-:Y:S01]  /*a5e0*/  FFMA.FTZ R207, R179, c[0x0][0x23c], -R177 ;  /* 0x00008f00b3cf7a23 */ /* 0x000fe200000108b1 */
[----:B---3--:R-:W-:Y:S01]  /*a5f0*/  F2FP.PACK_AB R161, R181, R182 ;  /* 0x000000b6b5a1723e */ /* 0x008fe200000000ff */
[C---:B------:R-:W-:Y:S02]  /*a600*/  FMUL.FTZ R36, R2.reuse, R36 ;  /* 0x0000002402247220 */ /* 0x040fe40000410000 */
[----:B------:R-:W-:Y:S02]  /*a610*/  FMUL.FTZ R37, R2, R37 ;  /* 0x0000002502257220 */ /* 0x000fe40000410000 */
[C---:B------:R-:W-:Y:S01]  /*a620*/  FMUL.FTZ R38, R0.reuse, R38 ;  /* 0x0000002600267220 */ /* 0x040fe20000410000 */
[----:B------:R-:W-:Y:S01]  /*a630*/  MUFU.EX2 R180, R180 ;  /* 0x000000b400b47308 */ /* 0x000fe20000000800 */
[----:B------:R-:W-:Y:S01]  /*a640*/  LDSM.16.MT88.4 R148, [R228+0x10800] ;  /* 0x01080000e494783b */ /* 0x000fe20000004200 */
[----:B------:R-:W-:Y:S02]  /*a650*/  FMUL.FTZ R39, R0, R39 ;  /* 0x0000002700277220 */ /* 0x000fe40000410000 */
[C---:B------:R-:W-:Y:S02]  /*a660*/  FMUL.FTZ R40, R2.reuse, R40 ;  /* 0x0000002802287220 */ /* 0x040fe40000410000 */
[----:B------:R-:W-:Y:S02]  /*a670*/  FMUL.FTZ R41, R2, R41 ;  /* 0x0000002902297220 */ /* 0x000fe40000410000 */
[C---:B------:R-:W-:Y:S01]  /*a680*/  FMUL.FTZ R42, R0.reuse, R42 ;  /* 0x0000002a002a7220 */ /* 0x040fe20000410000 */
[----:B------:R-:W-:Y:S01]  /*a690*/  LDSM.16.MT88.4 R168, [R228+0x12800] ;  /* 0x01280000e4a8783b */ /* 0x000fe20000004200 */
[----:B------:R-:W3:Y:S01]  /*a6a0*/  MUFU.EX2 R167, R167 ;  /* 0x000000a700a77308 */ /* 0x000ee20000000800 */
        /* <DEDUP_REMOVED lines=12> */
[----:B------:R-:W1:Y:S01]  /*a770*/  MUFU.EX2 R192, R192 ;  /* 0x000000c000c07308 */ /* 0x000e620000000800 */
[----:B------:R-:W-:Y:S02]  /*a780*/  FMUL.FTZ R53, R2, R53 ;  /* 0x0000003502357220 */ /* 0x000fe40000410000 */
[C---:B------:R-:W-:Y:S01]  /*a790*/  FMUL.FTZ R54, R0.reuse, R54 ;  /* 0x0000003600367220 */ /* 0x040fe20000410000 */
[----:B---3--:R-:W-:Y:S01]  /*a7a0*/  F2FP.PACK_AB R163, R167, R180 ;  /* 0x000000b4a7a3723e */ /* 0x008fe200000000ff */
[----:B------:R-:W-:Y:S02]  /*a7b0*/  FMUL.FTZ R55, R0, R55 ;  /* 0x0000003700377220 */ /* 0x000fe40000410000 */
[C---:B------:R-:W-:Y:S02]  /*a7c0*/  FMUL.FTZ R56, R2.reuse, R56 ;  /* 0x0000003802387220 */ /* 0x040fe40000410000 */
[----:B------:R-:W-:Y:S01]  /*a7d0*/  FMUL.FTZ R57, R2, R57 ;  /* 0x0000003902397220 */ /* 0x000fe20000410000 */
[----:B------:R-:W-:Y:S01]  /*a7e0*/  MUFU.EX2 R193, R193 ;  /* 0x000000c100c17308 */ /* 0x000fe20000000800 */
[C---:B------:R-:W-:Y:S05]  /*a7f0*/  HMMA.16816.F32 R4, R160.reuse, R12, R4 ;  /* 0x0000000ca004723c */ /* 0x040fea0000001804 */
[----:B------:R-:W-:Y:S02]  /*a800*/  FMUL.FTZ R58, R0, R58 ;  /* 0x0000003a003a7220 */ /* 0x000fe40000410000 */
[C---:B------:R-:W-:Y:S01]  /*a810*/  FMUL.FTZ R12, R2.reuse, R152 ;  /* 0x00000098020c7220 */ /* 0x040fe20000410000 */
[C---:B------:R-:W-:Y:S01]  /*a820*/  HMMA.16816.F32 R8, R160.reuse, R14, R8 ;  /* 0x0000000ea008723c */ /* 0x040fe20000001808 */
[----:B------:R-:W3:Y:S03]  /*a830*/  MUFU.EX2 R194, R194 ;  /* 0x000000c200c27308 */ /* 0x000ee60000000800 */
[----:B------:R-:W-:Y:S02]  /*a840*/  FMUL.FTZ R13, R2, R153 ;  /* 0x00000099020d7220 */ /* 0x000fe40000410000 */
[C---:B------:R-:W-:Y:S02]  /*a850*/  FMUL.FTZ R59, R0.reuse, R59 ;  /* 0x0000003b003b7220 */ /* 0x040fe40000410000 */
[C---:B------:R-:W-:Y:S03]  /*a860*/  FMUL.FTZ R14, R0.reuse, R154 ;  /* 0x0000009a000e7220 */ /* 0x040fe60000410000 */
[----:B------:R-:W-:Y:S01]  /*a870*/  MUFU.EX2 R196, R196 ;  /* 0x000000c400c47308 */ /* 0x000fe20000000800 */
[----:B------:R-:W-:Y:S02]  /*a880*/  FMUL.FTZ R15, R0, R155 ;  /* 0x0000009b000f7220 */ /* 0x000fe40000410000 */
[----:B------:R-:W4:Y:S01]  /*a890*/  LDSM.16.MT88.4 R152, [R228+0x10000] ;  /* 0x01000000e498783b */ /* 0x000f220000004200 */
[C---:B------:R-:W-:Y:S02]  /*a8a0*/  FMUL.FTZ R60, R2.reuse, R60 ;  /* 0x0000003c023c7220 */ /* 0x040fe40000410000 */
[----:B------:R-:W-:Y:S02]  /*a8b0*/  FMUL.FTZ R61, R2, R61 ;  /* 0x0000003d023d7220 */ /* 0x000fe40000410000 */
[C---:B------:R-:W-:Y:S02]  /*a8c0*/  HMMA.16816.F32 R12, R160.reuse, R20, R12 ;  /* 0x00000014a00c723c */ /* 0x040fe4000000180c */
[----:B------:R-:W5:Y:S01]  /*a8d0*/  MUFU.EX2 R195, R195 ;  /* 0x000000c300c37308 */ /* 0x000f620000000800 */
[C---:B------:R-:W-:Y:S02]  /*a8e0*/  FMUL.FTZ R62, R0.reuse, R62 ;  /* 0x0000003e003e7220 */ /* 0x040fe40000410000 */
[----:B------:R-:W-:Y:S02]  /*a8f0*/  FMUL.FTZ R63, R0, R63 ;  /* 0x0000003f003f7220 */ /* 0x000fe40000410000 */
[C---:B------:R-:W-:Y:S01]  /*a900*/  FMUL.FTZ R20, R2.reuse, R144 ;  /* 0x0000009002147220 */ /* 0x040fe20000410000 */
[C---:B------:R-:W-:Y:S04]  /*a910*/  HMMA.16816.F32 R16, R160.reuse, R22, R16 ;  /* 0x00000016a010723c */ /* 0x040fe80000001810 */
[C---:B------:R-:W-:Y:S01]  /*a920*/  FMUL.FTZ R21, R2.reuse, R145 ;  /* 0x0000009102157220 */ /* 0x040fe20000410000 */
[----:B------:R-:W-:Y:S01]  /*a930*/  MUFU.EX2 R197, R197 ;  /* 0x000000c500c57308 */ /* 0x000fe20000000800 */
[----:B------:R-:W-:Y:S02]  /*a940*/  FMUL.FTZ R64, R2, R64 ;  /* 0x0000004002407220 */ /* 0x000fe40000410000 */
[C---:B------:R-:W-:Y:S04]  /*a950*/  FMUL.FTZ R22, R0.reuse, R146 ;  /* 0x0000009200167220 */ /* 0x040fe80000410000 */
[----:B------:R-:W-:Y:S02]  /*a960*/  FMUL.FTZ R23, R0, R147 ;  /* 0x0000009300177220 */ /* 0x000fe40000410000 */
[----:B------:R-:W1:Y:S01]  /*a970*/  LDSM.16.MT88.4 R144, [R232+0x12000] ;  /* 0x01200000e890783b */ /* 0x000e620000004200 */
[----:B------:R-:W-:Y:S01]  /*a980*/  FMUL.FTZ R65, R2, R65 ;  /* 0x0000004102417220 */ /* 0x000fe20000410000 */
[----:B------:R-:W1:Y:S01]  /*a990*/  MUFU.EX2 R198, R198 ;  /* 0x000000c600c67308 */ /* 0x000e620000000800 */
[C---:B------:R-:W-:Y:S02]  /*a9a0*/  FMUL.FTZ R66, R0.reuse, R66 ;  /* 0x0000004200427220 */ /* 0x040fe40000410000 */
[C---:B------:R-:W-:Y:S03]  /*a9b0*/  HMMA.16816.F32 R20, R160.reuse, R28, R20 ;  /* 0x0000001ca014723c */ /* 0x040fe60000001814 */
[----:B------:R-:W-:Y:S02]  /*a9c0*/  FMUL.FTZ R67, R0, R67 ;  /* 0x0000004300437220 */ /* 0x000fe40000410000 */
[C---:B------:R-:W-:Y:S02]  /*a9d0*/  FMUL.FTZ R68, R2.reuse, R68 ;  /* 0x0000004402447220 */ /* 0x040fe40000410000 */
[C---:B------:R-:W-:Y:S01]  /*a9e0*/  FMUL.FTZ R28, R2.reuse, R136 ;  /* 0x00000088021c7220 */ /* 0x040fe20000410000 */
[C---:B------:R-:W-:Y:S01]  /*a9f0*/  HMMA.16816.F32 R24, R160.reuse, R30, R24 ;  /* 0x0000001ea018723c */ /* 0x040fe20000001818 */
[----:B------:R-:W-:Y:S03]  /*aa00*/  MUFU.EX2 R207, R207 ;  /* 0x000000cf00cf7308 */ /* 0x000fe60000000800 */
[C---:B------:R-:W-:Y:S02]  /*aa10*/  FMUL.FTZ R29, R2.reuse, R137 ;  /* 0x00000089021d7220 */ /* 0x040fe40000410000 */
[----:B------:R-:W-:Y:S02]  /*aa20*/  FMUL.FTZ R69, R2, R69 ;  /* 0x0000004502457220 */ /* 0x000fe40000410000 */
[C---:B------:R-:W-:Y:S04]  /*aa30*/  FMUL.FTZ R30, R0.reuse, R138 ;  /* 0x0000008a001e7220 */ /* 0x040fe80000410000 */
[C---:B------:R-:W-:Y:S02]  /*aa40*/  FMUL.FTZ R31, R0.reuse, R139 ;  /* 0x0000008b001f7220 */ /* 0x040fe40000410000 */
[----:B------:R-:W2:Y:S01]  /*aa50*/  LDSM.16.MT88.4 R136, [R230+0x12000] ;  /* 0x01200000e688783b */ /* 0x000ea20000004200 */
[C---:B------:R-:W-:Y:S02]  /*aa60*/  FMUL.FTZ R70, R0.reuse, R70 ;  /* 0x0000004600467220 */ /* 0x040fe40000410000 */
[----:B------:R-:W-:Y:S02]  /*aa70*/  FMUL.FTZ R71, R0, R71 ;  /* 0x0000004700477220 */ /* 0x000fe40000410000 */
[C---:B----4-:R-:W-:Y:S03]  /*aa80*/  HMMA.16816.F32 R28, R160.reuse, R152, R28 ;  /* 0x00000098a01c723c */ /* 0x050fe6000000181c */
[C---:B------:R-:W-:Y:S02]  /*aa90*/  FMUL.FTZ R72, R2.reuse, R72 ;  /* 0x0000004802487220 */ /* 0x040fe40000410000 */
[----:B------:R-:W-:Y:S02]  /*aaa0*/  FMUL.FTZ R73, R2, R73 ;  /* 0x0000004902497220 */ /* 0x000fe40000410000 */
[C---:B------:R-:W-:Y:S01]  /*aab0*/  FMUL.FTZ R74, R0.reuse, R74 ;  /* 0x0000004a004a7220 */ /* 0x040fe20000410000 */
[C---:B------:R-:W-:Y:S01]  /*aac0*/  HMMA.16816.F32 R32, R160.reuse, R154, R32 ;  /* 0x0000009aa020723c */ /* 0x040fe20000001820 */
[----:B------:R-:W-:Y:S03]  /*aad0*/  LDSM.16.MT88.4 R152, [R232+0x12800] ;  /* 0x01280000e898783b */ /* 0x000fe60000004200 */
[----:B------:R-:W-:Y:S02]  /*aae0*/  FMUL.FTZ R75, R0, R75 ;  /* 0x0000004b004b7220 */ /* 0x000fe40000410000 */
[C---:B------:R-:W-:Y:S02]  /*aaf0*/  FMUL.FTZ R76, R2.reuse, R76 ;  /* 0x0000004c024c7220 */ /* 0x040fe40000410000 */
[C---:B-1----:R-:W-:Y:S04]  /*ab00*/  HMMA.16816.F32 R36, R160.reuse, R144, R36 ;  /* 0x00000090a024723c */ /* 0x042fe80000001824 */
[----:B------:R-:W-:Y:S02]  /*ab10*/  FMUL.FTZ R77, R2, R77 ;  /* 0x0000004d024d7220 */ /* 0x000fe40000410000 */
[C---:B------:R-:W-:Y:S02]  /*ab20*/  FMUL.FTZ R78, R0.reuse, R78 ;  /* 0x0000004e004e7220 */ /* 0x040fe40000410000 */
[C---:B------:R-:W-:Y:S01]  /*ab30*/  HMMA.16816.F32 R40, R160.reuse, R146, R40 ;  /* 0x00000092a028723c */ /* 0x040fe20000001828 */
[----:B------:R-:W-:Y:S03]  /*ab40*/  LDSM.16.MT88.4 R144, [R229+0x10800] ;  /* 0x01080000e590783b */ /* 0x000fe60000004200 */
        /* <DEDUP_REMOVED lines=22> */
[----:B------:R-:W4:Y:S03]  /*acb0*/  LDSM.16.MT88.4 R140, [R229+0x14000] ;  /* 0x01400000e58c783b */ /* 0x000f260000004200 */
        /* <DEDUP_REMOVED lines=18> */
[C---:B----4-:R-:W-:Y:S04]  /*ade0*/  HMMA.16816.F32 R84, R160.reuse, R140, R84 ;  /* 0x0000008ca054723c */ /* 0x050fe80000001854 */
        /* <DEDUP_REMOVED lines=38> */
[----:B------:R-:W-:Y:S03]  /*b050*/  FMUL.FTZ R129, R2, R129 ;  /* 0x0000008102817220 */ /* 0x000fe60000410000 */
[C---:B--2---:R-:W-:Y:S03]  /*b060*/  HMMA.16816.F32 R124, R160.reuse, R132, R124 ;  /* 0x00000084a07c723c */ /* 0x044fe6000000187c */
[C---:B------:R-:W-:Y:S02]  /*b070*/  FMUL.FTZ R130, R0.reuse, R130 ;  /* 0x0000008200827220 */ /* 0x040fe40000410000 */
[----:B------:R-:W-:Y:S02]  /*b080*/  FMUL.FTZ R131, R0, R131 ;  /* 0x0000008300837220 */ /* 0x000fe40000410000 */
[----:B------:R-:W-:Y:S01]  /*b090*/  F2FP.PACK_AB R132, R192, R191 ;  /* 0x000000bfc084723e */ /* 0x000fe200000000ff */
[--C-:B------:R-:W-:Y:S01]  /*b0a0*/  FFMA.FTZ R204, R210, c[0x0][0x23c], -R187.reuse ;  /* 0x00008f00d2cc7a23 */ /* 0x100fe200000108bb */
[----:B---3--:R-:W-:Y:S03]  /*b0b0*/  F2FP.PACK_AB R133, R194, R193 ;  /* 0x000000c1c285723e */ /* 0x008fe600000000ff */
[----:B------:R-:W-:Y:S01]  /*b0c0*/  HMMA.16816.F32 R128, R160, R134, R128 ;  /* 0x00000086a080723c */ /* 0x000fe20000001880 */
[----:B------:R-:W2:Y:S01]  /*b0d0*/  LDSM.16.MT88.4 R160, [R229+0x12800] ;  /* 0x01280000e5a0783b */ /* 0x000ea20000004200 */
[----:B------:R-:W-:Y:S01]  /*b0e0*/  MUFU.EX2 R204, R204 ;  /* 0x000000cc00cc7308 */ /* 0x000fe20000000800 */
[----:B------:R-:W-:Y:S02]  /*b0f0*/  FFMA.FTZ R205, R209, c[0x0][0x23c], -R187 ;  /* 0x00008f00d1cd7a23 */ /* 0x000fe400000108bb */
[----:B------:R-:W-:Y:S02]  /*b100*/  FFMA.FTZ R206, R208, c[0x0][0x23c], -R177 ;  /* 0x00008f00d0ce7a23 */ /* 0x000fe400000108b1 */
[----:B-----5:R-:W-:Y:S01]  /*b110*/  F2FP.PACK_AB R134, R195, R196 ;  /* 0x000000c4c386723e */ /* 0x020fe200000000ff */
[----:B------:R-:W-:Y:S01]  /*b120*/  FFMA.FTZ R208, R178, c[0x0][0x23c], -R187 ;  /* 0x00008f00b2d07a23 */ /* 0x000fe200000108bb */
[----:B------:R-:W-:Y:S03]  /*b130*/  F2FP.PACK_AB R135, R198, R197 ;  /* 0x000000c5c687723e */ /* 0x000fe600000000ff */
[----:B------:R-:W-:Y:S01]  /*b140*/  FFMA.FTZ R203, R203, c[0x0][0x23c], -R177 ;  /* 0x00008f00cbcb7a23 */ /* 0x000fe200000108b1 */
[----:B------:R-:W-:Y:S01]  /*b150*/  MUFU.EX2 R205, R205 ;  /* 0x000000cd00cd7308 */ /* 0x000fe20000000800 */
[--C-:B------:R-:W-:Y:S02]  /*b160*/  FFMA.FTZ R202, R202, c[0x0][0x23c], -R187.reuse ;  /* 0x00008f00caca7a23 */ /* 0x100fe400000108bb */
[C---:B----4-:R-:W-:Y:S05]  /*b170*/  HMMA.16816.F32 R4, R132.reuse, R140, R4 ;  /* 0x0000008c8404723c */ /* 0x050fea0000001804 */
[----:B------:R-:W-:Y:S02]  /*b180*/  FFMA.FTZ R201, R201, c[0x0][0x23c], -R187 ;  /* 0x00008f00c9c97a23 */ /* 0x000fe400000108bb */
[--C-:B------:R-:W-:Y:S01]  /*b190*/  FFMA.FTZ R200, R200, c[0x0][0x23c], -R177.reuse ;  /* 0x00008f00c8c87a23 */ /* 0x100fe200000108b1 */
[C---:B------:R-:W-:Y:S01]  /*b1a0*/  HMMA.16816.F32 R8, R132.reuse, R142, R8 ;  /* 0x0000008e8408723c */ /* 0x040fe20000001808 */
[----:B------:R-:W3:Y:S01]  /*b1b0*/  LDSM.16.MT88.4 R140, [R230+0x14800] ;  /* 0x01480000e68c783b */ /* 0x000ee20000004200 */
[----:B------:R-:W4:Y:S02]  /*b1c0*/  MUFU.EX2 R206, R206 ;  /* 0x000000ce00ce7308 */ /* 0x000f240000000800 */
[----:B------:R-:W-:Y:S02]  /*b1d0*/  FFMA.FTZ R199, R199, c[0x0][0x23c], -R177 ;  /* 0x00008f00c7c77a23 */ /* 0x000fe400000108b1 */
[--C-:B------:R-:W-:Y:S02]  /*b1e0*/  FFMA.FTZ R189, R189, c[0x0][0x23c], -R187.reuse ;  /* 0x00008f00bdbd7a23 */ /* 0x100fe400000108bb */
[C---:B-1----:R-:W-:Y:S04]  /*b1f0*/  HMMA.16816.F32 R12, R132.reuse, R136, R12 ;  /* 0x00000088840c723c */ /* 0x042fe8000000180c */
[--C-:B------:R-:W-:Y:S01]  /*b200*/  FFMA.FTZ R190, R190, c[0x0][0x23c], -R187.reuse ;  /* 0x00008f00bebe7a23 */ /* 0x100fe200000108bb */
[----:B------:R-:W1:Y:S01]  /*b210*/  MUFU.EX2 R203, R203 ;  /* 0x000000cb00cb7308 */ /* 0x000e620000000800 */
[----:B------:R-:W-:Y:S02]  /*b220*/  FFMA.FTZ R187, R176, c[0x0][0x23c], -R187 ;  /* 0x00008f00b0bb7a23 */ /* 0x000fe400000108bb */
[C---:B------:R-:W-:Y:S01]  /*b230*/  HMMA.16816.F32 R16, R132.reuse, R138, R16 ;  /* 0x0000008a8410723c */ /* 0x040fe20000001810 */
[----:B------:R-:W5:Y:S03]  /*b240*/  LDSM.16.MT88.4 R136, [R229+0x14800] ;  /* 0x01480000e588783b */ /* 0x000f660000004200 */
[--C-:B------:R-:W-:Y:S02]  /*b250*/  FFMA.FTZ R188, R188, c[0x0][0x23c], -R177.reuse ;  /* 0x00008f00bcbc7a23 */ /* 0x100fe400000108b1 */
[--C-:B------:R-:W-:Y:S01]  /*b260*/  FFMA.FTZ R166, R166, c[0x0][0x23c], -R177.reuse ;  /* 0x00008f00a6a67a23 */ /* 0x100fe200000108b1 */
[----:B------:R-:W-:Y:S01]  /*b270*/  MUFU.EX2 R187, R187 ;  /* 0x000000bb00bb7308 */ /* 0x000fe20000000800 */
[C---:B------:R-:W-:Y:S04]  /*b280*/  HMMA.16816.F32 R20, R132.reuse, R144, R20 ;  /* 0x000000908414723c */ /* 0x040fe80000001814 */
[----:B------:R-:W-:Y:S02]  /*b290*/  FFMA.FTZ R177, R165, c[0x0][0x23c], -R177 ;  /* 0x00008f00a5b17a23 */ /* 0x000fe400000108b1 */
[----:B------:R-:W-:Y:S02]  /*b2a0*/  FFMA.FTZ R182, R0, R252, R182 ;  /* 0x000000fc00b67223 */ /* 0x000fe400000100b6 */
[C---:B------:R-:W-:Y:S01]  /*b2b0*/  HMMA.16816.F32 R24, R132.reuse, R146, R24 ;  /* 0x000000928418723c */ /* 0x040fe20000001818 */
[----:B------:R-:W1:Y:S01]  /*b2c0*/  LDSM.16.MT88.4 R144, [R228+0x14800] ;  /* 0x01480000e490783b */ /* 0x000e620000004200 */
[----:B------:R2:W-:Y:S02]  /*b2d0*/  MUFU.EX2 R165, R177 ;  /* 0x000000b100a57308 */ /* 0x0005e40000000800 */
[----:B------:R-:W-:Y:S01]  /*b2e0*/  FFMA.FTZ R186, R2, R211, R186 ;  /* 0x000000d302ba7223 */ /* 0x000fe200000100ba */
[----:B------:R-:W-:Y:S01]  /*b2f0*/  MOV R2, R164 ;  /* 0x000000a400027202 */ /* 0x000fe20000000f00 */
[----:B------:R-:W-:Y:S02]  /*b300*/  FADD.FTZ R182, R181, R182 ;  /* 0x000000b6b5b67221 */ /* 0x000fe40000010000 */
[C---:B------:R-:W-:Y:S04]  /*b310*/  HMMA.16816.F32 R28, R132.reuse, R148, R28 ;  /* 0x00000094841c723c */ /* 0x040fe8000000181c */
[----:B------:R-:W-:Y:S01]  /*b320*/  MUFU.EX2 R202, R202 ;  /* 0x000000ca00ca7308 */ /* 0x000fe20000000800 */
[----:B------:R-:W-:Y:S02]  /*b330*/  FADD.FTZ R186, R185, R186 ;  /* 0x000000bab9ba7221 */ /* 0x000fe40000010000 */
[----:B------:R-:W-:Y:S01]  /*b340*/  FADD.FTZ R182, R180, R182 ;  /* 0x000000b6b4b67221 */ /* 0x000fe20000010000 */
[C---:B------:R-:W-:Y:S01]  /*b350*/  HMMA.16816.F32 R32, R132.reuse, R150, R32 ;  /* 0x000000968420723c */ /* 0x040fe20000001820 */
[----:B------:R-:W1:Y:S03]  /*b360*/  LDSM.16.MT88.4 R148, [R232+0x16800] ;  /* 0x01680000e894783b */ /* 0x000e660000004200 */
[----:B------:R-:W-:Y:S02]  /*b370*/  FADD.FTZ R186, R184, R186 ;  /* 0x000000bab8ba7221 */ /* 0x000fe40000010000 */
[----:B------:R-:W1:Y:S01]  /*b380*/  MUFU.EX2 R201, R201 ;  /* 0x000000c900c97308 */ /* 0x000e620000000800 */
[----:B------:R-:W-:Y:S01]  /*b390*/  FADD.FTZ R167, R167, R182 ;  /* 0x000000b6a7a77221 */ /* 0x000fe20000010000 */
[C---:B------:R-:W-:Y:S01]  /*b3a0*/  HMMA.16816.F32 R36, R132.reuse, R152, R36 ;  /* 0x000000988424723c */ /* 0x040fe20000001824 */
[----:B--2---:R-:W-:Y:S03]  /*b3b0*/  LDSM.16.MT88.4 R176, [R228+0x15800] ;  /* 0x01580000e4b0783b */ /* 0x004fe60000004200 */
[----:B------:R-:W-:Y:S02]  /*b3c0*/  FADD.FTZ R183, R183, R186 ;  /* 0x000000bab7b77221 */ /* 0x000fe40000010000 */
[----:B------:R-:W-:Y:S02]  /*b3d0*/  FADD.FTZ R167, R193, R167 ;  /* 0x000000a7c1a77221 */ /* 0x000fe40000010000 */
[C---:B------:R-:W-:Y:S01]  /*b3e0*/  HMMA.16816.F32 R40, R132.reuse, R154, R40 ;  /* 0x0000009a8428723c */ /* 0x040fe20000001828 */
[----:B------:R-:W-:Y:S01]  /*b3f0*/  MUFU.EX2 R200, R200 ;  /* 0x000000c800c87308 */ /* 0x000fe20000000800 */
[----:B------:R-:W-:Y:S02]  /*b400*/  LDSM.16.MT88.4 R152, [R228+0x11000] ;  /* 0x01100000e498783b */ /* 0x000fe40000004200 */
[----:B------:R-:W-:Y:S02]  /*b410*/  FADD.FTZ R183, R191, R183 ;  /* 0x000000b7bfb77221 */ /* 0x000fe40000010000 */
[----:B------:R-:W-:Y:S02]  /*b420*/  FADD.FTZ R194, R194, R167 ;  /* 0x000000a7c2c27221 */ /* 0x000fe40000010000 */
[C---:B------:R-:W-:Y:S03]  /*b430*/  HMMA.16816.F32 R44, R132.reuse, R156, R44 ;  /* 0x0000009c842c723c */ /* 0x040fe6000000182c */
[----:B------:R-:W2:Y:S01]  /*b440*/  MUFU.EX2 R199, R199 ;  /* 0x000000c700c77308 */ /* 0x000ea20000000800 */
[----:B------:R-:W-:Y:S02]  /*b450*/  FADD.FTZ R192, R192, R183 ;  /* 0x000000b7c0c07221 */ /* 0x000fe40000010000 */
[----:B------:R-:W-:Y:S02]  /*b460*/  FADD.FTZ R194, R197, R194 ;  /* 0x000000c2c5c27221 */ /* 0x000fe40000010000 */
[C---:B------:R-:W-:Y:S01]  /*b470*/  HMMA.16816.F32 R48, R132.reuse, R158, R48 ;  /* 0x0000009e8430723c */ /* 0x040fe20000001830 */
[----:B------:R-:W-:Y:S03]  /*b480*/  LDSM.16.MT88.4 R156, [R230+0x13000] ;  /* 0x01300000e69c783b */ /* 0x000fe60000004200 */
[----:B------:R-:W-:Y:S01]  /*b490*/  FADD.FTZ R192, R196, R192 ;  /* 0x000000c0c4c07221 */ /* 0x000fe20000010000 */
[----:B------:R-:W1:Y:S01]  /*b4a0*/  MUFU.EX2 R189, R189 ;  /* 0x000000bd00bd7308 */ /* 0x000e620000000800 */
[----:B------:R-:W-:Y:S02]  /*b4b0*/  FADD.FTZ R198, R198, R194 ;  /* 0x000000c2c6c67221 */ /* 0x000fe40000010000 */
[C---:B------:R-:W-:Y:S04]  /*b4c0*/  HMMA.16816.F32 R52, R132.reuse, R160, R52 ;  /* 0x000000a08434723c */ /* 0x040fe80000001834 */
[----:B------:R-:W-:Y:S02]  /*b4d0*/  FADD.FTZ R195, R195, R192 ;  /* 0x000000c0c3c37221 */ /* 0x000fe40000010000 */
[----:B----4-:R-:W-:Y:S01]  /*b4e0*/  FADD.FTZ R198, R206, R198 ;  /* 0x000000c6cec67221 */ /* 0x010fe20000010000 */
[----:B------:R-:W4:Y:S01]  /*b4f0*/  MUFU.EX2 R190, R190 ;  /* 0x000000be00be7308 */ /* 0x000f220000000800 */
[C---:B------:R-:W-:Y:S01]  /*b500*/  HMMA.16816.F32 R56, R132.reuse, R162, R56 ;  /* 0x000000a28438723c */ /* 0x040fe20000001838 */
[----:B------:R-:W-:Y:S03]  /*b510*/  LDSM.16.MT88.4 R160, [R229+0x13000] ;  /* 0x01300000e5a0783b */ /* 0x000fe60000004200 */
[----:B------:R-:W-:Y:S04]  /*b520*/  FADD.FTZ R195, R204, R195 ;  /* 0x000000c3ccc37221 */ /* 0x000fe80000010000 */
[C---:B------:R-:W-:Y:S01]  /*b530*/  HMMA.16816.F32 R60, R132.reuse, R168, R60 ;  /* 0x000000a8843c723c */ /* 0x040fe2000000183c */
[----:B------:R-:W-:Y:S07]  /*b540*/  MUFU.EX2 R188, R188 ;  /* 0x000000bc00bc7308 */ /* 0x000fee0000000800 */
[C---:B------:R-:W-:Y:S01]  /*b550*/  HMMA.16816.F32 R64, R132.reuse, R170, R64 ;  /* 0x000000aa8440723c */ /* 0x040fe20000001840 */
[----:B------:R-:W-:Y:S02]  /*b560*/  LDSM.16.MT88.4 R168, [R228+0x13000] ;  /* 0x01300000e4a8783b */ /* 0x000fe40000004200 */
[----:B------:R-:W1:Y:S05]  /*b570*/  MUFU.EX2 R208, R208 ;  /* 0x000000d000d07308 */ /* 0x000e6a0000000800 */
[C---:B------:R-:W-:Y:S05]  /*b580*/  HMMA.16816.F32 R68, R132.reuse, R172, R68 ;  /* 0x000000ac8444723c */ /* 0x040fea0000001844 */
[----:B------:R-:W1:Y:S03]  /*b590*/  MUFU.EX2 R166, R166 ;  /* 0x000000a600a67308 */ /* 0x000e660000000800 */
[C---:B------:R-:W-:Y:S01]  /*b5a0*/  HMMA.16816.F32 R72, R132.reuse, R174, R72 ;  /* 0x000000ae8448723c */ /* 0x040fe20000001848 */
[----:B------:R-:W-:Y:S07]  /*b5b0*/  LDSM.16.MT88.4 R172, [R232+0x15000] ;  /* 0x01500000e8ac783b */ /* 0x000fee0000004200 */
[C---:B---3--:R-:W-:Y:S08]  /*b5c0*/  HMMA.16816.F32 R76, R132.reuse, R140, R76 ;  /* 0x0000008c844c723c */ /* 0x048ff0000000184c */
[C---:B------:R-:W-:Y:S01]  /*b5d0*/  HMMA.16816.F32 R80, R132.reuse, R142, R80 ;  /* 0x0000008e8450723c */ /* 0x040fe20000001850 */
[----:B------:R-:W3:Y:S07]  /*b5e0*/  LDSM.16.MT88.4 R140, [R230+0x16800] ;  /* 0x01680000e68c783b */ /* 0x000eee0000004200 */
[C---:B-----5:R-:W-:Y:S08]  /*b5f0*/  HMMA.16816.F32 R84, R132.reuse, R136, R84 ;  /* 0x000000888454723c */ /* 0x060ff00000001854 */
[C---:B------:R-:W-:Y:S01]  /*b600*/  HMMA.16816.F32 R88, R132.reuse, R138, R88 ;  /* 0x0000008a8458723c */ /* 0x040fe20000001858 */
[----:B------:R-:W5:Y:S07]  /*b610*/  LDSM.16.MT88.4 R136, [R229+0x16800] ;  /* 0x01680000e588783b */ /* 0x000f6e0000004200 */
[C---:B-1----:R-:W-:Y:S08]  /*b620*/  HMMA.16816.F32 R92, R132.reuse, R144, R92 ;  /* 0x00000090845c723c */ /* 0x042ff0000000185c */
[C---:B------:R-:W-:Y:S01]  /*b630*/  HMMA.16816.F32 R96, R132.reuse, R146, R96 ;  /* 0x000000928460723c */ /* 0x040fe20000001860 */
[----:B------:R-:W1:Y:S07]  /*b640*/  LDSM.16.MT88.4 R144, [R228+0x16800] ;  /* 0x01680000e490783b */ /* 0x000e6e0000004200 */
[C---:B------:R-:W-:Y:S08]  /*b650*/  HMMA.16816.F32 R100, R132.reuse, R148, R100 ;  /* 0x000000948464723c */ /* 0x040ff00000001864 */
        /* <DEDUP_REMOVED lines=9> */
[----:B------:R-:W-:Y:S01]  /*b6f0*/  HMMA.16816.F32 R128, R132, R146, R128 ;  /* 0x000000928480723c */ /* 0x000fe20000001880 */
[----:B------:R-:W1:Y:S06]  /*b700*/  LDSM.16.MT88.4 R144, [R232+0x13000] ;  /* 0x01300000e890783b */ /* 0x000e6c0000004200 */
[C---:B------:R-:W-:Y:S01]  /*b710*/  F2FP.PACK_AB R132, R205.reuse, R204 ;  /* 0x000000cccd84723e */ /* 0x040fe200000000ff */
[----:B------:R-:W-:Y:S01]  /*b720*/  FADD.FTZ R205, R205, R195 ;  /* 0x000000c3cdcd7221 */ /* 0x000fe20000010000 */
[----:B------:R-:W-:Y:S03]  /*b730*/  F2FP.PACK_AB R133, R203, R206 ;  /* 0x000000cecb85723e */ /* 0x000fe600000000ff */
[----:B------:R-:W-:Y:S01]  /*b740*/  F2FP.PACK_AB R134, R201, R202 ;  /* 0x000000cac986723e */ /* 0x000fe200000000ff */
[----:B------:R-:W-:Y:S01]  /*b750*/  FADD.FTZ R205, R202, R205 ;  /* 0x000000cdcacd7221 */ /* 0x000fe20000010000 */
[----:B--2---:R-:W-:Y:S01]  /*b760*/  F2FP.PACK_AB R135, R199, R200 ;  /* 0x000000c8c787723e */ /* 0x004fe200000000ff */
[----:B------:R-:W-:Y:S02]  /*b770*/  FADD.FTZ R203, R203, R198 ;  /* 0x000000c6cbcb7221 */ /* 0x000fe40000010000 */
[----:B------:R-:W-:Y:S02]  /*b780*/  FADD.FTZ R201, R201, R205 ;  /* 0x000000cdc9c97221 */ /* 0x000fe40000010000 */
[----:B------:R-:W-:Y:S02]  /*b790*/  FADD.FTZ R203, R200, R203 ;  /* 0x000000cbc8cb7221 */ /* 0x000fe40000010000 */
[C---:B---3--:R-:W-:Y:S03]  /*b7a0*/  HMMA.16816.F32 R4, R132.reuse, R140, R4 ;  /* 0x0000008c8404723c */ /* 0x048fe60000001804 */
[----:B------:R-:W-:Y:S02]  /*b7b0*/  FADD.FTZ R201, R189, R201 ;  /* 0x000000c9bdc97221 */ /* 0x000fe40000010000 */
[----:B------:R-:W-:Y:S02]  /*b7c0*/  FADD.FTZ R199, R199, R203 ;  /* 0x000000cbc7c77221 */ /* 0x000fe40000010000 */
[----:B----4-:R-:W-:Y:S01]  /*b7d0*/  FADD.FTZ R201, R190, R201 ;  /* 0x000000c9bec97221 */ /* 0x010fe20000010000 */
[C---:B------:R-:W-:Y:S01]  /*b7e0*/  HMMA.16816.F32 R8, R132.reuse, R142, R8 ;  /* 0x0000008e8408723c */ /* 0x040fe20000001808 */
[----:B------:R-:W2:Y:S03]  /*b7f0*/  LDSM.16.MT88.4 R140, [R230+0x15000] ;  /* 0x01500000e68c783b */ /* 0x000ea60000004200 */
[----:B------:R-:W-:Y:S02]  /*b800*/  FADD.FTZ R201, R208, R201 ;  /* 0x000000c9d0c97221 */ /* 0x000fe40000010000 */
[----:B------:R-:W-:Y:S02]  /*b810*/  FADD.FTZ R199, R188, R199 ;  /* 0x000000c7bcc77221 */ /* 0x000fe40000010000 */
[C---:B-----5:R-:W-:Y:S04]  /*b820*/  HMMA.16816.F32 R12, R132.reuse, R136, R12 ;  /* 0x00000088840c723c */ /* 0x060fe8000000180c */
[----:B------:R-:W-:Y:S02]  /*b830*/  FADD.FTZ R0, R187, R201 ;  /* 0x000000c9bb007221 */ /* 0x000fe40000010000 */
[----:B------:R-:W-:Y:S02]  /*b840*/  FADD.FTZ R199, R207, R199 ;  /* 0x000000c7cfc77221 */ /* 0x000fe40000010000 */
[C---:B------:R-:W-:Y:S01]  /*b850*/  HMMA.16816.F32 R16, R132.reuse, R138, R16 ;  /* 0x0000008a8410723c */ /* 0x040fe20000001810 */
[----:B------:R-:W3:Y:S03]  /*b860*/  LDSM.16.MT88.4 R136, [R229+0x15000] ;  /* 0x01500000e588783b */ /* 0x000ee60000004200 */
[----:B------:R-:W-:Y:S04]  /*b870*/  FADD.FTZ R199, R166, R199 ;  /* 0x000000c7a6c77221 */ /* 0x000fe80000010000 */
[C---:B------:R-:W-:Y:S01]  /*b880*/  HMMA.16816.F32 R20, R132.reuse, R148, R20 ;  /* 0x000000948414723c */ /* 0x040fe20000001814 */
[----:B------:R4:W-:Y:S03]  /*b890*/  STL [R1], R0 ;  /* 0x0000000001007387 */ /* 0x0009e60000100800 */
[----:B------:R-:W-:Y:S04]  /*b8a0*/  FADD.FTZ R252, R165, R199 ;  /* 0x000000c7a5fc7221 */ /* 0x000fe80000010000 */
[C---:B------:R-:W-:Y:S01]  /*b8b0*/  HMMA.16816.F32 R24, R132.reuse, R150, R24 ;  /* 0x000000968418723c */ /* 0x040fe20000001818 */
[----:B------:R-:W-:Y:S07]  /*b8c0*/  LDSM.16.MT88.4 R148, [R232+0x17000] ;  /* 0x01700000e894783b */ /* 0x000fee0000004200 */
[C---:B------:R-:W-:Y:S08]  /*b8d0*/  HMMA.16816.F32 R28, R132.reuse, R152, R28 ;  /* 0x00000098841c723c */ /* 0x040ff0000000181c */
[C---:B------:R-:W-:Y:S04]  /*b8e0*/  HMMA.16816.F32 R32, R132.reuse, R154, R32 ;  /* 0x0000009a8420723c */ /* 0x040fe80000001820 */
[----:B----4-:R-:W-:Y:S04]  /*b8f0*/  MOV R0, R3 ;  /* 0x0000000300007202 */ /* 0x010fe80000000f00 */
[C---:B-1----:R-:W-:Y:S08]  /*b900*/  HMMA.16816.F32 R36, R132.reuse, R144, R36 ;  /* 0x000000908424723c */ /* 0x042ff00000001824 */
[C---:B------:R-:W-:Y:S01]  /*b910*/  HMMA.16816.F32 R40, R132.reuse, R146, R40 ;  /* 0x000000928428723c */ /* 0x040fe20000001828 */
[----:B------:R-:W1:Y:S07]  /*b920*/  LDSM.16.MT88.4 R144, [R228+0x15000] ;  /* 0x01500000e490783b */ /* 0x000e6e0000004200 */
[C---:B------:R-:W-:Y:S08]  /*b930*/  HMMA.16816.F32 R44, R132.reuse, R156, R44 ;  /* 0x0000009c842c723c */ /* 0x040ff0000000182c */
[C---:B------:R-:W-:Y:S01]  /*b940*/  HMMA.16816.F32 R48, R132.reuse, R158, R48 ;  /* 0x0000009e8430723c */ /* 0x040fe20000001830 */
[----:B------:R-:W-:Y:S07]  /*b950*/  LDSM.16.MT88.4 R156, [R232+0x11800] ;  /* 0x01180000e89c783b */ /* 0x000fee0000004200 */
[C---:B------:R-:W-:Y:S08]  /*b960*/  HMMA.16816.F32 R52, R132.reuse, R160, R52 ;  /* 0x000000a08434723c */ /* 0x040ff00000001834 */
[C---:B------:R-:W-:Y:S08]  /*b970*/  HMMA.16816.F32 R56, R132.reuse, R162, R56 ;  /* 0x000000a28438723c */ /* 0x040ff00000001838 */
[C---:B------:R-:W-:Y:S07]  /*b980*/  HMMA.16816.F32 R60, R132.reuse, R168, R60 ;  /* 0x000000a8843c723c */ /* 0x040fee000000183c */
[----:B------:R-:W-:Y:S01]  /*b990*/  F2FP.PACK_AB R168, R190, R189 ;  /* 0x000000bdbea8723e */ /* 0x000fe200000000ff */
[C---:B------:R-:W-:Y:S04]  /*b9a0*/  HMMA.16816.F32 R64, R132.reuse, R170, R64 ;  /* 0x000000aa8440723c */ /* 0x040fe80000001840 */
[----:B------:R-:W-:Y:S03]  /*b9b0*/  F2FP.PACK_AB R169, R207, R188 ;  /* 0x000000bccfa9723e */ /* 0x000fe600000000ff */
[----:B------:R-:W-:Y:S01]  /*b9c0*/  F2FP.PACK_AB R170, R187, R208 ;  /* 0x000000d0bbaa723e */ /* 0x000fe200000000ff */
[C---:B------:R-:W-:Y:S04]  /*b9d0*/  HMMA.16816.F32 R68, R132.reuse, R172, R68 ;  /* 0x000000ac8444723c */ /* 0x040fe80000001844 */
[----:B------:R-:W-:Y:S04]  /*b9e0*/  F2FP.PACK_AB R171, R165, R166 ;  /* 0x000000a6a5ab723e */ /* 0x000fe800000000ff */
        /* <DEDUP_REMOVED lines=18> */
[C---:B------:R-:W-:Y:S08]  /*bb10*/  HMMA.16816.F32 R120, R132.reuse, R138, R120 ;  /* 0x0000008a8478723c */ /* 0x040ff00000001878 */
[C---:B-1----:R-:W-:Y:S08]  /*bb20*/  HMMA.16816.F32 R124, R132.reuse, R144, R124 ;  /* 0x00000090847c723c */ /* 0x042ff0000000187c */
[----:B------:R-:W-:Y:S08]  /*bb30*/  HMMA.16816.F32 R128, R132, R146, R128 ;  /* 0x000000928480723c */ /* 0x000ff00000001880 */
[C---:B------:R-:W-:Y:S01]  /*bb40*/  HMMA.16816.F32 R160, R168.reuse, R156, R4 ;  /* 0x0000009ca8a0723c */ /* 0x040fe20000001804 */
[----:B------:R-:W1:Y:S07]  /*bb50*/  LDSM.16.MT88.4 R4, [R232+0x13800] ;  /* 0x01380000e804783b */ /* 0x000e6e0000004200 */
[C---:B------:R-:W-:Y:S01]  /*bb60*/  HMMA.16816.F32 R156, R168.reuse, R158, R8 ;  /* 0x0000009ea89c723c */ /* 0x040fe20000001808 */
[----:B------:R-:W3:Y:S07]  /*bb70*/  LDSM.16.MT88.4 R8, [R230+0x13800] ;  /* 0x01380000e608783b */ /* 0x000eee0000004200 */
[C---:B----4-:R-:W-:Y:S01]  /*bb80*/  HMMA.16816.F32 R152, R168.reuse, R148, R12 ;  /* 0x00000094a898723c */ /* 0x050fe2000000180c */
[----:B------:R-:W4:Y:S07]  /*bb90*/  LDSM.16.MT88.4 R12, [R229+0x13800] ;  /* 0x01380000e50c783b */ /* 0x000f2e0000004200 */
[C---:B------:R-:W-:Y:S01]  /*bba0*/  HMMA.16816.F32 R148, R168.reuse, R150, R16 ;  /* 0x00000096a894723c */ /* 0x040fe20000001810 */
[----:B------:R-:W5:Y:S07]  /*bbb0*/  LDSM.16.MT88.4 R16, [R228+0x13800] ;  /* 0x01380000e410783b */ /* 0x000f6e0000004200 */
[C---:B--2---:R-:W-:Y:S01]  /*bbc0*/  HMMA.16816.F32 R144, R168.reuse, R140, R20 ;  /* 0x0000008ca890723c */ /* 0x044fe20000001814 */
[----:B------:R-:W2:Y:S07]  /*bbd0*/  LDSM.16.MT88.4 R20, [R232+0x15800] ;  /* 0x01580000e814783b */ /* 0x000eae0000004200 */
[C---:B------:R-:W-:Y:S01]  /*bbe0*/  HMMA.16816.F32 R140, R168.reuse, R142, R24 ;  /* 0x0000008ea88c723c */ /* 0x040fe20000001818 */
[----:B------:R-:W2:Y:S07]  /*bbf0*/  LDSM.16.MT88.4 R24, [R230+0x15800] ;  /* 0x01580000e618783b */ /* 0x000eae0000004200 */
[C---:B------:R-:W-:Y:S01]  /*bc00*/  HMMA.16816.F32 R136, R168.reuse, R172, R28 ;  /* 0x000000aca888723c */ /* 0x040fe2000000181c */
[----:B------:R-:W2:Y:S07]  /*bc10*/  LDSM.16.MT88.4 R28, [R229+0x15800] ;  /* 0x01580000e51c783b */ /* 0x000eae0000004200 */
        /* <DEDUP_REMOVED lines=13> */
[C---:B--2---:R-:W-:Y:S08]  /*bcf0*/  HMMA.16816.F32 R68, R168.reuse, R20, R68 ;  /* 0x00000014a844723c */ /* 0x044ff00000001844 */
        /* <DEDUP_REMOVED lines=16> */
.L_x_380:
[----:B------:R-:W2:Y:S01]  /*be00*/  LDL.LU R5, [R1] ;  /* 0x0000000001057983 */ /* 0x000ea20000300800 */
[----:B------:R-:W1:Y:S01]  /*be10*/  S2UR UR6, SR_CTAID.Y ;  /* 0x00000000000679c3 */ /* 0x000e620000002600 */
[----:B------:R-:W-:Y:S01]  /*be20*/  UISETP.NE.AND UP0, UPT, UR9, -0x1, UPT ;  /* 0xffffffff0900788c */ /* 0x000fe2000bf05270 */
[----:B------:R-:W-:Y:S01]  /*be30*/  BSSY B0, `(.L_x_384) ;  /* 0x000018c000007945 */ /* 0x000fe20003800000 */
[----:B------:R-:W3:Y:S01]  /*be40*/  SHFL.BFLY PT, R0, R252, 0x2, 0x1f ;  /* 0x0c401f00fc007f89 */ /* 0x000ee200000e0000 */
[----:B------:R-:W-:-:S02]  /*be50*/  ULDC.64 UR4, c[0x0][0x1e8] ;  /* 0x00007a0000047ab9 */ /* 0x000fc40000000a00 */
[----:B------:R-:W-:Y:S01]  /*be60*/  ULDC UR8, c[0x0][0x214] ;  /* 0x0000850000087ab9 */ /* 0x000fe20000000800 */
[----:B------:R-:W4:Y:S01]  /*be70*/  S2R R6, SR_TID.X ;  /* 0x0000000000067919 */ /* 0x000f220000002100 */
[----:B------:R-:W5:Y:S01]  /*be80*/  S2UR UR11, SR_CTAID.X ;  /* 0x00000000000b79c3 */ /* 0x000f620000002500 */
[----:B------:R-:W-:Y:S02]  /*be90*/  UMOV UR24, URZ ;  /* 0x0000003f00187c82 */ /* 0x000fe40008000000 */
[----:B------:R-:W-:Y:S02]  /*bea0*/  UMOV UR25, URZ ;  /* 0x0000003f00197c82 */ /* 0x000fe40008000000 */
[----:B------:R-:W-:-:S03]  /*beb0*/  @UP0 UIMAD.WIDE.U32 UR18, UR9, UR4, URZ ;  /* 0x00000004091202a5 */ /* 0x000fc6000f8e003f */
[----:B------:R-:W5:Y:S01]  /*bec0*/  S2UR UR12, SR_CTAID.Z ;  /* 0x00000000000c79c3 */ /* 0x000f620000002700 */
[----:B------:R-:W-:-:S03]  /*bed0*/  @UP0 UIMAD UR7, UR9, UR5, UR19 ;  /* 0x00000005090702a4 */ /* 0x000fc6000f8e0213 */
[----:B------:R-:W-:Y:S02]  /*bee0*/  ULDC.64 UR4, c[0x0][0x1e0] ;  /* 0x0000780000047ab9 */ /* 0x000fe40000000a00 */
[----:B-1----:R-:W-:Y:S02]  /*bef0*/  @!UP0 USHF.R.S32.HI UR13, URZ, 0x1f, UR6 ;  /* 0x0000001f3f0d8899 */ /* 0x002fe40008011406 */
[----:B------:R-:W-:Y:S01]  /*bf00*/  @!UP0 UIMAD.WIDE.U32 UR22, UR6, UR4, URZ ;  /* 0x00000004061682a5 */ /* 0x000fe2000f8e003f */
[----:B---3--:R-:W-:Y:S01]  /*bf10*/  FADD.FTZ R252, R0, R252 ;  /* 0x000000fc00fc7221 */ /* 0x008fe20000010000 */
[----:B------:R-:W-:Y:S01]  /*bf20*/  @!UP0 UIMAD UR13, UR13, UR4, URZ ;  /* 0x000000040d0d82a4 */ /* 0x000fe2000f8e023f */
[----:B----4-:R-:W-:-:S03]  /*bf30*/  SHF.R.S32.HI R7, RZ, 0x1f, R6 ;  /* 0x0000001fff077819 */ /* 0x010fc60000011406 */
[----:B------:R-:W1:Y:S01]  /*bf40*/  SHFL.BFLY PT, R0, R252, 0x1, 0x1f ;  /* 0x0c201f00fc007f89 */ /* 0x000e6200000e0000 */
[----:B------:R-:W-:Y:S01]  /*bf50*/  ULDC.U8 UR4, c[0x0][0x329] ;  /* 0x0000ca4000047ab9 */ /* 0x000fe20000000000 */
[CC--:B------:R-:W-:Y:S01]  /*bf60*/  LEA.HI R8, R7.reuse, R6.reuse, RZ, 0x2 ;  /* 0x0000000607087211 */ /* 0x0c0fe200078f10ff */
[----:B------:R-:W-:Y:S01]  /*bf70*/  UISETP.NE.AND UP1, UPT, UR4, URZ, UPT ;  /* 0x0000003f0400728c */ /* 0x000fe2000bf25270 */
[----:B------:R-:W-:Y:S01]  /*bf80*/  LEA.HI R7, R7, R6, RZ, 0x5 ;  /* 0x0000000607077211 */ /* 0x000fe200078f28ff */
[----:B------:R-:W-:Y:S01]  /*bf90*/  @!UP0 UIMAD UR13, UR6, UR5, UR13 ;  /* 0x00000005060d82a4 */ /* 0x000fe2000f8e020d */
[--C-:B------:R-:W-:Y:S01]  /*bfa0*/  SHF.R.S32.HI R10, RZ, 0x2, R8.reuse ;  /* 0x00000002ff0a7819 */ /* 0x100fe20000011408 */
[----:B------:R-:W-:Y:S01]  /*bfb0*/  @!UP0 UMOV UR18, UR22 ;  /* 0x0000001600128c82 */ /* 0x000fe20008000000 */
[----:B------:R-:W-:Y:S01]  /*bfc0*/  SHF.R.S32.HI R9, RZ, 0x1f, R8 ;  /* 0x0000001fff097819 */ /* 0x000fe20000011408 */
[----:B------:R-:W-:Y:S01]  /*bfd0*/  ULDC.U8 UR5, c[0x0][0x328] ;  /* 0x0000ca0000057ab9 */ /* 0x000fe20000000000 */
[----:B------:R-:W-:Y:S01]  /*bfe0*/  LOP3.LUT R8, R8, 0x3ffffffc, RZ, 0xc0, !PT ;  /* 0x3ffffffc08087812 */ /* 0x000fe200078ec0ff */
[----:B------:R-:W-:Y:S01]  /*bff0*/  UISETP.NE.AND UP2, UPT, UR5, URZ, UPT ;  /* 0x0000003f0500728c */ /* 0x000fe2000bf45270 */
[----:B------:R-:W-:Y:S01]  /*c000*/  LEA.HI R9, R9, R10, RZ, 0x3 ;  /* 0x0000000a09097211 */ /* 0x000fe200078f18ff */
[----:B------:R-:W-:Y:S01]  /*c010*/  @!UP0 UIADD3 UR7, UR23, UR13, URZ ;  /* 0x0000000d17078290 */ /* 0x000fe2000fffe03f */
[----:B------:R-:W-:Y:S01]  /*c020*/  IADD3 R8, -R8, R6, RZ ;  /* 0x0000000608087210 */ /* 0x000fe20007ffe1ff */
[----:B------:R-:W-:Y:S01]  /*c030*/  UISETP.NE.OR UP3, UPT, UR4, URZ, !UP2 ;  /* 0x0000003f0400728c */ /* 0x000fe2000d765670 */
[----:B------:R-:W-:Y:S01]  /*c040*/  LOP3.LUT R9, R9, 0xfffffff8, RZ, 0xc0, !PT ;  /* 0xfffffff809097812 */ /* 0x000fe200078ec0ff */
[----:B------:R-:W-:-:S02]  /*c050*/  @UP1 ULDC UR14, c[0x0][0x210] ;  /* 0x00008400000e1ab9 */ /* 0x000fc40000000800 */
[----:B------:R-:W-:Y:S01]  /*c060*/  ULDC UR5, c[0x0][0x234] ;  /* 0x00008d0000057ab9 */ /* 0x000fe20000000800 */
[----:B------:R-:W-:Y:S01]  /*c070*/  IADD3 R9, R10, -R9, RZ ;  /* 0x800000090a097210 */ /* 0x000fe20007ffe0ff */
[----:B------:R-:W-:Y:S01]  /*c080*/  @UP1 UIMAD UR14, UR14, UR8, URZ ;  /* 0x000000080e0e12a4 */ /* 0x000fe2000f8e023f */
[----:B------:R-:W-:Y:S01]  /*c090*/  SHF.R.S32.HI R10, RZ, 0x5, R7 ;  /* 0x00000005ff0a7819 */ /* 0x000fe20000011407 */
[----:B-1----:R-:W-:Y:S01]  /*c0a0*/  FADD.FTZ R0, R252, R0 ;  /* 0x00000000fc007221 */ /* 0x002fe20000010000 */
[C---:B------:R-:W-:Y:S01]  /*c0b0*/  SHF.L.U32 R11, R9.reuse, 0x6, RZ ;  /* 0x00000006090b7819 */ /* 0x040fe200000006ff */
[----:B------:R-:W-:Y:S01]  /*c0c0*/  @!UP1 USEL UR14, UR8, UR5, !UP2 ;  /* 0x00000005080e9287 */ /* 0x000fe2000d000000 */
[----:B------:R-:W-:Y:S01]  /*c0d0*/  LOP3.LUT R12, R9, 0x1, RZ, 0xc0, !PT ;  /* 0x00000001090c7812 */ /* 0x000fe200078ec0ff */
[----:B------:R-:W-:Y:S01]  /*c0e0*/  ULDC UR4, c[0x0][0x1c0] ;  /* 0x0000700000047ab9 */ /* 0x000fe20000000800 */
[----:B------:R-:W-:Y:S01]  /*c0f0*/  FSETP.NE.FTZ.AND P3, PT, R0, RZ, PT ;  /* 0x000000ff0000720b */ /* 0x000fe20003f75000 */
[----:B------:R-:W-:Y:S01]  /*c100*/  @UP1 UMOV UR19, 0x1 ;  /* 0x0000000100131882 */ /* 0x000fe20000000000 */
[----:B------:R-:W-:Y:S01]  /*c110*/  LOP3.LUT R11, R11, 0x1c0, RZ, 0xc0, !PT ;  /* 0x000001c00b0b7812 */ /* 0x000fe200078ec0ff */
[----:B------:R-:W-:Y:S01]  /*c120*/  @!UP1 UIMAD UR19, UR14, UR4, URZ ;  /* 0x000000040e1392a4 */ /* 0x000fe2000f8e023f */
[----:B------:R-:W-:Y:S01]  /*c130*/  LEA R8, R10, R8, 0x9 ;  /* 0x000000080a087211 */ /* 0x000fe200078e48ff */
[----:B------:R-:W-:Y:S01]  /*c140*/  @!UP3 UIMAD UR21, UR6, UR8, URZ ;  /* 0x000000080615b2a4 */ /* 0x000fe2000f8e023f */
[----:B------:R-:W-:Y:S01]  /*c150*/  LEA.HI R11, R11, R11, RZ, 0x1d ;  /* 0x0000000b0b0b7211 */ /* 0x000fe200078fe8ff */
[----:B------:R-:W-:Y:S01]  /*c160*/  @UP1 ULDC UR20, c[0x0][0x210] ;  /* 0x0000840000141ab9 */ /* 0x000fe20000000800 */
[----:B------:R-:W-:Y:S01]  /*c170*/  ISETP.NE.U32.AND P0, PT, R12, 0x1, PT ;  /* 0x000000010c00780c */ /* 0x000fe20003f05070 */
[----:B------:R-:W-:Y:S01]  /*c180*/  UIMAD UR5, UR6, UR19, URZ ;  /* 0x00000013060572a4 */ /* 0x000fe2000f8e023f */
[----:B------:R-:W-:Y:S01]  /*c190*/  LEA R8, R8, R11, 0x1 ;  /* 0x0000000b08087211 */ /* 0x000fe200078e08ff */
[----:B------:R-:W-:Y:S01]  /*c1a0*/  @!UP1 UMOV UR20, 0x1 ;  /* 0x0000000100149882 */ /* 0x000fe20000000000 */
[----:B------:R-:W-:Y:S01]  /*c1b0*/  MOV R12, 0x40 ;  /* 0x00000040000c7802 */ /* 0x000fe20000000f00 */
[----:B------:R-:W-:Y:S01]  /*c1c0*/  @!UP3 USEL UR21, UR21, UR9, !UP0 ;  /* 0x000000091515b287 */ /* 0x000fe2000c000000 */
[----:B------:R-:W-:Y:S01]  /*c1d0*/  SHF.L.U32 R8, R8, 0x1, RZ ;  /* 0x0000000108087819 */ /* 0x000fe200000006ff */
[----:B-----5:R-:W-:Y:S01]  /*c1e0*/  UIMAD UR4, UR11, UR20, URZ ;  /* 0x000000140b0472a4 */ /* 0x020fe2000f8e023f */
[----:B------:R-:W-:Y:S01]  /*c1f0*/  LOP3.LUT R7, R7, 0xffffffe0, RZ, 0xc0, !PT ;  /* 0xffffffe007077812 */ /* 0x000fe200078ec0ff */
[----:B------:R-:W-:Y:S01]  /*c200*/  USEL UR5, UR5, URZ, UP3 ;  /* 0x0000003f05057287 */ /* 0x000fe20009800000 */
[----:B------:R-:W-:Y:S01]  /*c210*/  IADD3 R11, R8, -0x10, RZ ;  /* 0xfffffff0080b7810 */ /* 0x000fe20007ffe0ff */
[----:B------:R-:W-:Y:S01]  /*c220*/  USHF.L.U32 UR4, UR4, 0x6, URZ ;  /* 0x0000000604047899 */ /* 0x000fe2000800063f */
[----:B------:R-:W-:Y:S01]  /*c230*/  IADD3 R7, R6, -R7, RZ ;  /* 0x8000000706077210 */ /* 0x000fe20007ffe0ff */
[----:B------:R-:W-:Y:S01]  /*c240*/  UIMAD UR14, UR12, UR14, UR5 ;  /* 0x0000000e0c0e72a4 */ /* 0x000fe2000f8e0205 */
[----:B------:R-:W-:Y:S01]  /*c250*/  @P0 IADD3 R11, R8, 0x10, RZ ;  /* 0x00000010080b0810 */ /* 0x000fe20007ffe0ff */
[----:B------:R-:W-:Y:S01]  /*c260*/  @!UP3 UMOV UR24, UR21 ;  /* 0x000000150018bc82 */ /* 0x000fe20008000000 */
[----:B------:R-:W-:Y:S01]  /*c270*/  MOV R6, 0x7f800000 ;  /* 0x7f80000000067802 */ /* 0x000fe20000000f00 */
[----:B------:R-:W-:-:S02]  /*c280*/  USHF.R.S32.HI UR5, URZ, 0x1f, UR4 ;  /* 0x0000001f3f057899 */ /* 0x000fc40008011404 */
[----:B------:R-:W-:Y:S02]  /*c290*/  @!UP3 USHF.R.S32.HI UR25, URZ, 0x1f, UR21 ;  /* 0x0000001f3f19b899 */ /* 0x000fe40008011415 */
[----:B------:R-:W-:Y:S02]  /*c2a0*/  USHF.R.S32.HI UR6, URZ, 0x1f, UR14 ;  /* 0x0000001f3f067899 */ /* 0x000fe4000801140e */
[----:B------:R-:W-:-:S04]  /*c2b0*/  UIADD3 UR4, UP2, UP1, UR4, UR24, UR14 ;  /* 0x0000001804047290 */ /* 0x000fc8000f95e00e */
[----:B------:R-:W-:Y:S01]  /*c2c0*/  UIADD3.X UR5, UR5, UR25, UR6, UP2, UP1 ;  /* 0x0000001905057290 */ /* 0x000fe200097e2406 */
[----:B--2---:R-:W1:Y:S02]  /*c2d0*/  SHFL.BFLY PT, R4, R5, 0x2, 0x1f ;  /* 0x0c401f0005047f89 */ /* 0x004e6400000e0000 */
[----:B-1----:R-:W-:Y:S01]  /*c2e0*/  FADD.FTZ R4, R4, R5 ;  /* 0x0000000504047221 */ /* 0x002fe20000010000 */
[----:B------:R-:W-:-:S04]  /*c2f0*/  MOV R5, 0x3f800000 ;  /* 0x3f80000000057802 */ /* 0x000fc80000000f00 */
[----:B------:R-:W1:Y:S02]  /*c300*/  SHFL.BFLY PT, R2, R4, 0x1, 0x1f ;  /* 0x0c201f0004027f89 */ /* 0x000e6400000e0000 */
[----:B------:R-:W2:Y:S08]  /*c310*/  @P3 MUFU.RCP R5, R0 ;  /* 0x0000000000053308 */ /* 0x000eb00000001000 */
[----:B------:R-:W-:Y:S01]  /*c320*/  @P3 MUFU.LG2 R0, R0 ;  /* 0x0000000000003308 */ /* 0x000fe20000000c00 */
[----:B--2---:R-:W-:-:S02]  /*c330*/  FMUL.FTZ R163, R5, R163 ;  /* 0x000000a305a37220 */ /* 0x004fc40000410000 */
[C---:B------:R-:W-:Y:S02]  /*c340*/  FMUL.FTZ R162, R5.reuse, R162 ;  /* 0x000000a205a27220 */ /* 0x040fe40000410000 */
[C---:B------:R-:W-:Y:S02]  /*c350*/  FMUL.FTZ R159, R5.reuse, R159 ;  /* 0x0000009f059f7220 */ /* 0x040fe40000410000 */
[----:B-1----:R-:W-:Y:S01]  /*c360*/  FADD.FTZ R2, R4, R2 ;  /* 0x0000000204027221 */ /* 0x002fe20000010000 */
[----:B------:R-:W-:Y:S01]  /*c370*/  MOV R4, 0x3f800000 ;  /* 0x3f80000000047802 */ /* 0x000fe20000000f00 */
[----:B------:R-:W-:Y:S01]  /*c380*/  FMUL.FTZ R158, R5, R158 ;  /* 0x0000009e059e7220 */ /* 0x000fe20000410000 */
[----:B------:R-:W-:Y:S01]  /*c390*/  F2FP.PACK_AB R162, R163, R162 ;  /* 0x000000a2a3a2723e */ /* 0x000fe200000000ff */
[C---:B------:R-:W-:Y:S01]  /*c3a0*/  FMUL.FTZ R155, R5.reuse, R155 ;  /* 0x0000009b059b7220 */ /* 0x040fe20000410000 */
[----:B------:R-:W-:Y:S01]  /*c3b0*/  FSETP.NE.FTZ.AND P4, PT, R2, RZ, PT ;  /* 0x000000ff0200720b */ /* 0x000fe20003f95000 */
[----:B------:R-:W-:Y:S01]  /*c3c0*/  FMUL.FTZ R154, R5, R154 ;  /* 0x0000009a059a7220 */ /* 0x000fe20000410000 */
[----:B------:R-:W-:Y:S01]  /*c3d0*/  F2FP.PACK_AB R158, R159, R158 ;  /* 0x0000009e9f9e723e */ /* 0x000fe200000000ff */
[----:B------:R-:W-:Y:S01]  /*c3e0*/  FMUL.FTZ R151, R5, R151 ;  /* 0x0000009705977220 */ /* 0x000fe20000410000 */
[----:B------:R-:W-:Y:S01]  /*c3f0*/  R2P PR, R9, 0x6 ;  /* 0x0000000609007804 */ /* 0x000fe20000000000 */
[C---:B------:R-:W-:Y:S01]  /*c400*/  FMUL.FTZ R150, R5.reuse, R150 ;  /* 0x0000009605967220 */ /* 0x040fe20000410000 */
[----:B------:R-:W-:Y:S01]  /*c410*/  MOV R9, 0x20 ;  /* 0x0000002000097802 */ /* 0x000fe20000000f00 */
[----:B------:R-:W-:Y:S01]  /*c420*/  FMUL.FTZ R147, R5, R147 ;  /* 0x0000009305937220 */ /* 0x000fe20000410000 */
[----:B------:R-:W-:Y:S01]  /*c430*/  F2FP.PACK_AB R154, R155, R154 ;  /* 0x0000009a9b9a723e */ /* 0x000fe200000000ff */
[----:B------:R-:W-:Y:S01]  /*c440*/  FMUL.FTZ R146, R5, R146 ;  /* 0x0000009205927220 */ /* 0x000fe20000410000 */
[----:B------:R-:W-:Y:S01]  /*c450*/  SEL R9, R9, 0xffffffe0, !P1 ;  /* 0xffffffe009097807 */ /* 0x000fe20004800000 */
[C---:B------:R-:W-:Y:S01]  /*c460*/  FMUL.FTZ R143, R5.reuse, R143 ;  /* 0x0000008f058f7220 */ /* 0x040fe20000410000 */
[----:B------:R-:W-:Y:S01]  /*c470*/  SEL R12, R12, 0xffffffc0, !P2 ;  /* 0xffffffc00c0c7807 */ /* 0x000fe20005000000 */
[----:B------:R-:W1:Y:S01]  /*c480*/  @P4 MUFU.RCP R4, R2 ;  /* 0x0000000200044308 */ /* 0x000e620000001000 */
[C---:B------:R-:W-:Y:S01]  /*c490*/  FMUL.FTZ R142, R5.reuse, R142 ;  /* 0x0000008e058e7220 */ /* 0x040fe20000410000 */
[C---:B------:R-:W-:Y:S01]  /*c4a0*/  IADD3 R13, R8.reuse, R9, RZ ;  /* 0x00000009080d7210 */ /* 0x040fe20007ffe0ff */
        /* <DEDUP_REMOVED lines=13> */
[----:B------:R-:W-:Y:S01]  /*c580*/  IADD3 R15, R12, R11, RZ ;  /* 0x0000000b0c0f7210 */ /* 0x000fe20007ffe0ff */
[C---:B-1----:R-:W-:Y:S01]  /*c590*/  FMUL.FTZ R160, R4.reuse, R160 ;  /* 0x000000a004a07220 */ /* 0x042fe20000410000 */
[----:B------:R-:W-:Y:S01]  /*c5a0*/  F2FP.PACK_AB R138, R139, R138 ;  /* 0x0000008a8b8a723e */ /* 0x000fe200000000ff */
[C---:B------:R-:W-:Y:S01]  /*c5b0*/  FMUL.FTZ R161, R4.reuse, R161 ;  /* 0x000000a104a17220 */ /* 0x040fe20000410000 */
[----:B------:R-:W-:Y:S01]  /*c5c0*/  IADD3 R16, R13, R12, RZ ;  /* 0x0000000c0d107210 */ /* 0x000fe20007ffe0ff */
[C---:B------:R-:W-:Y:S01]  /*c5d0*/  FMUL.FTZ R156, R4.reuse, R156 ;  /* 0x0000009c049c7220 */ /* 0x040fe20000410000 */
[----:B------:R-:W-:Y:S01]  /*c5e0*/  F2FP.PACK_AB R134, R135, R134 ;  /* 0x000000868786723e */ /* 0x000fe200000000ff */
[C---:B------:R-:W-:Y:S01]  /*c5f0*/  FMUL.FTZ R157, R4.reuse, R157 ;  /* 0x0000009d049d7220 */ /* 0x040fe20000410000 */
[----:B------:R-:W-:Y:S01]  /*c600*/  F2FP.PACK_AB R160, R161, R160 ;  /* 0x000000a0a1a0723e */ /* 0x000fe200000000ff */
[C---:B------:R-:W-:Y:S01]  /*c610*/  FMUL.FTZ R152, R4.reuse, R152 ;  /* 0x0000009804987220 */ /* 0x040fe20000410000 */
[----:B------:R-:W-:Y:S01]  /*c620*/  IADD3 R12, R9, R12, RZ ;  /* 0x0000000c090c7210 */ /* 0x000fe20007ffe0ff */
[C---:B------:R-:W-:Y:S01]  /*c630*/  FMUL.FTZ R153, R4.reuse, R153 ;  /* 0x0000009904997220 */ /* 0x040fe20000410000 */
[----:B------:R-:W-:Y:S01]  /*c640*/  F2FP.PACK_AB R156, R157, R156 ;  /* 0x0000009c9d9c723e */ /* 0x000fe200000000ff */
[C---:B------:R-:W-:Y:S01]  /*c650*/  FMUL.FTZ R148, R4.reuse, R148 ;  /* 0x0000009404947220 */ /* 0x040fe20000410000 */
[----:B------:R-:W-:Y:S01]  /*c660*/  STS [R8], R160 ;  /* 0x000000a008007388 */ /* 0x000fe20000000800 */
[C---:B------:R-:W-:Y:S01]  /*c670*/  FMUL.FTZ R149, R4.reuse, R149 ;  /* 0x0000009504957220 */ /* 0x040fe20000410000 */
[----:B------:R-:W-:Y:S01]  /*c680*/  F2FP.PACK_AB R152, R153, R152 ;  /* 0x000000989998723e */ /* 0x000fe200000000ff */
[C---:B------:R-:W-:Y:S01]  /*c690*/  FMUL.FTZ R144, R4.reuse, R144 ;  /* 0x0000009004907220 */ /* 0x040fe20000410000 */
[----:B------:R-:W-:Y:S01]  /*c6a0*/  STS [R11], R156 ;  /* 0x0000009c0b007388 */ /* 0x000fe20000000800 */
[C---:B------:R-:W-:Y:S01]  /*c6b0*/  FMUL.FTZ R145, R4.reuse, R145 ;  /* 0x0000009104917220 */ /* 0x040fe20000410000 */
[----:B------:R-:W-:Y:S01]  /*c6c0*/  F2FP.PACK_AB R148, R149, R148 ;  /* 0x000000949594723e */ /* 0x000fe200000000ff */
[C---:B------:R-:W-:Y:S01]  /*c6d0*/  FMUL.FTZ R140, R4.reuse, R140 ;  /* 0x0000008c048c7220 */ /* 0x040fe20000410000 */
[----:B------:R-:W-:Y:S01]  /*c6e0*/  STS [R11+0x400], R158 ;  /* 0x0004009e0b007388 */ /* 0x000fe20000000800 */
        /* <DEDUP_REMOVED lines=11> */
[----:B------:R-:W-:Y:S01]  /*c7a0*/  F2FP.PACK_AB R38, R39, R38 ;  /* 0x000000262726723e */ /* 0x000fe200000000ff */
[C---:B------:R-:W-:Y:S01]  /*c7b0*/  FMUL.FTZ R37, R4.reuse, R37 ;  /* 0x0000002504257220 */ /* 0x040fe20000410000 */
[----:B------:R-:W-:Y:S01]  /*c7c0*/  F2FP.PACK_AB R132, R133, R132 ;  /* 0x000000848584723e */ /* 0x000fe200000000ff */
[C---:B------:R-:W-:Y:S01]  /*c7d0*/  FMUL.FTZ R40, R4.reuse, R40 ;  /* 0x0000002804287220 */ /* 0x040fe20000410000 */
[----:B------:R-:W-:Y:S01]  /*c7e0*/  STS [R9], R148 ;  /* 0x0000009409007388 */ /* 0x000fe20000000800 */
[C---:B------:R-:W-:Y:S01]  /*c7f0*/  FMUL.FTZ R41, R4.reuse, R41 ;  /* 0x0000002904297220 */ /* 0x040fe20000410000 */
[----:B------:R-:W-:Y:S01]  /*c800*/  F2FP.PACK_AB R36, R37, R36 ;  /* 0x000000242524723e */ /* 0x000fe200000000ff */
[----:B------:R-:W-:Y:S01]  /*c810*/  FMUL.FTZ R42, R5, R42 ;  /* 0x0000002a052a7220 */ /* 0x000fe20000410000 */
[----:B------:R-:W-:Y:S01]  /*c820*/  STS [R9+0x400], R150 ;  /* 0x0004009609007388 */ /* 0x000fe20000000800 */
[C---:B------:R-:W-:Y:S01]  /*c830*/  FMUL.FTZ R44, R4.reuse, R44 ;  /* 0x0000002c042c7220 */ /* 0x040fe20000410000 */
[----:B------:R-:W-:Y:S01]  /*c840*/  F2FP.PACK_AB R40, R41, R40 ;  /* 0x000000282928723e */ /* 0x000fe200000000ff */
        /* <DEDUP_REMOVED lines=169> */
[----:B------:R-:W1:Y:S01]  /*d2e0*/  @P4 MUFU.LG2 R2, R2 ;  /* 0x0000000200024308 */ /* 0x000e620000000c00 */
[----:B------:R-:W-:Y:S01]  /*d2f0*/  FMUL.FTZ R4, R4, R129 ;  /* 0x0000008104047220 */ /* 0x000fe20000410000 */
[----:B------:R-:W-:Y:S01]  /*d300*/  F2FP.PACK_AB R126, R127, R126 ;  /* 0x0000007e7f7e723e */ /* 0x000fe200000000ff */
[----:B------:R-:W-:Y:S01]  /*d310*/  FMUL.FTZ R5, R5, R130 ;  /* 0x0000008205057220 */ /* 0x000fe20000410000 */
[----:B------:R-:W-:Y:S01]  /*d320*/  STS [R11+0x6000], R104 ;  /* 0x006000680b007388 */ /* 0x000fe20000000800 */
[----:B------:R-:W-:Y:S01]  /*d330*/  LOP3.LUT P0, RZ, R7, 0x3, RZ, 0xc0, !PT ;  /* 0x0000000307ff7812 */ /* 0x000fe2000780c0ff */
[----:B------:R-:W-:Y:S01]  /*d340*/  @P3 FMUL.FTZ R0, R0, 0.69314718246459960938 ;  /* 0x3f31721800003820 */ /* 0x000fe20000410000 */
[----:B------:R-:W-:Y:S01]  /*d350*/  F2FP.PACK_AB R4, R4, R128 ;  /* 0x000000800404723e */ /* 0x000fe200000000ff */
[----:B------:R-:W-:Y:S01]  /*d360*/  STS [R11+0x6400], R106 ;  /* 0x0064006a0b007388 */ /* 0x000fe20000000800 */
[----:B------:R-:W-:Y:S01]  /*d370*/  F2FP.PACK_AB R5, R131, R5 ;  /* 0x000000058305723e */ /* 0x000fe200000000ff */
[----:B------:R-:W-:-:S02]  /*d380*/  @P3 FFMA.FTZ R6, R3, c[0x0][0x238], R0 ;  /* 0x00008e0003063a23 */ /* 0x000fc40000010000 */
[----:B------:R-:W-:Y:S04]  /*d390*/  STS [R13+0x6000], R108 ;  /* 0x0060006c0d007388 */ /* 0x000fe80000000800 */
[----:B------:R-:W-:Y:S01]  /*d3a0*/  STS [R13+0x6400], R110 ;  /* 0x0064006e0d007388 */ /* 0x000fe20000000800 */
[----:B-1----:R-:W-:-:S03]  /*d3b0*/  @P4 FMUL.FTZ R2, R2, 0.69314718246459960938 ;  /* 0x3f31721802024820 */ /* 0x002fc60000410000 */
        /* <DEDUP_REMOVED lines=10> */
[----:B------:R-:W-:Y:S01]  /*d460*/  BAR.SYNC.DEFER_BLOCKING 0x0 ;  /* 0x0000000000007b1d */ /* 0x000fe20000010000 */
[----:B-1----:R-:W-:-:S04]  /*d470*/  SHF.R.S32.HI R4, RZ, 0x1f, R10 ;  /* 0x0000001fff047819 */ /* 0x002fc8000001140a */
[----:B------:R-:W-:Y:S02]  /*d480*/  LEA.HI R4, R4, R10, RZ, 0x2 ;  /* 0x0000000a04047211 */ /* 0x000fe400078f10ff */
[----:B--2---:R-:W-:Y:S01]  /*d490*/  MOV R5, 0x7f800000 ;  /* 0x7f80000000057802 */ /* 0x004fe20000000f00 */
[----:B------:R1:W2:Y:S01]  /*d4a0*/  LDS.128 R68, [R240] ;  /* 0x00000000f0447984 */ /* 0x0002a20000000c00 */
[----:B------:R-:W-:Y:S01]  /*d4b0*/  LOP3.LUT R4, R4, 0xffffffc, RZ, 0xc0, !PT ;  /* 0x0ffffffc04047812 */ /* 0x000fe200078ec0ff */
[----:B------:R-:W-:Y:S02]  /*d4c0*/  @P4 FFMA.FTZ R5, R164, c[0x0][0x238], R2 ;  /* 0x00008e00a4054a23 */ /* 0x000fe40000010002 */
[----:B------:R1:W3:Y:S01]  /*d4d0*/  LDS.128 R64, [R240+0x800] ;  /* 0x00080000f0407984 */ /* 0x0002e20000000c00 */
[----:B------:R-:W-:-:S03]  /*d4e0*/  IADD3 R4, R10, -R4, RZ ;  /* 0x800000040a047210 */ /* 0x000fc60007ffe0ff */
[----:B------:R1:W4:Y:S01]  /*d4f0*/  LDS.128 R60, [R240+0x1000] ;  /* 0x00100000f03c7984 */ /* 0x0003220000000c00 */
[----:B------:R-:W-:-:S03]  /*d500*/  LEA R4, R4, R241, 0x4 ;  /* 0x000000f104047211 */ /* 0x000fc600078e20ff */
        /* <DEDUP_REMOVED lines=30> */
.L_x_385:
[----:B--234-:R-:W-:Y:S05]  /*d6f0*/  BSYNC B0 ;  /* 0x0000000000007941 */ /* 0x01cfea0003800000 */
.L_x_384:
[----:B------:R-:W2:Y:S01]  /*d700*/  S2R R3, SR_TID.X ;  /* 0x0000000000037919 */ /* 0x000ea20000002100 */
[----:B------:R-:W-:Y:S01]  /*d710*/  IADD3 R4, P0, R248, UR18, RZ ;  /* 0x00000012f8047c10 */ /* 0x000fe2000ff1e0ff */
[----:B------:R-:W-:Y:S01]  /*d720*/  USHF.R.S32.HI UR6, URZ, 0x1f, UR12 ;  /* 0x0000001f3f067899 */ /* 0x000fe2000801140c */
[----:B------:R-:W-:Y:S01]  /*d730*/  BSSY B0, `(.L_x_386) ;  /* 0x0000018000007945 */ /* 0x000fe20003800000 */
[----:B------:R-:W3:Y:S01]  /*d740*/  S2R R0, SR_CTAID.Z ;  /* 0x0000000000007919 */ /* 0x000ee20000002700 */
[----:B------:R-:W-:Y:S01]  /*d750*/  IADD3.X R5, R249, UR7, RZ, P0, !PT ;  /* 0x00000007f9057c10 */ /* 0x000fe200087fe4ff */
[----:B------:R-:W-:-:S02]  /*d760*/  ULDC.64 UR4, c[0x0][0x1f0] ;  /* 0x00007c0000047ab9 */ /* 0x000fc40000000a00 */
[----:B------:R-:W-:-:S04]  /*d770*/  UIMAD UR4, UR6, UR4, URZ ;  /* 0x00000004060472a4 */ /* 0x000fc8000f8e023f */
[----:B------:R-:W-:Y:S01]  /*d780*/  UIMAD UR4, UR12, UR5, UR4 ;  /* 0x000000050c0472a4 */ /* 0x000fe2000f8e0204 */
[----:B--2---:R-:W-:-:S04]  /*d790*/  SHF.R.S32.HI R2, RZ, 0x1f, R3 ;  /* 0x0000001fff027819 */ /* 0x004fc80000011403 */
[----:B------:R-:W-:Y:S01]  /*d7a0*/  LEA.HI R2, R2, R3, RZ, 0x3 ;  /* 0x0000000302027211 */ /* 0x000fe200078f18ff */
[----:B---3--:R-:W-:-:S03]  /*d7b0*/  IMAD.WIDE.U32 R4, R0, c[0x0][0x1f0], R4 ;  /* 0x00007c0000047a25 */ /* 0x008fc600078e0004 */
        /* <DEDUP_REMOVED lines=11> */
[----:B------:R2:W-:Y:S04]  /*d870*/  STG.E.128 [R10.64], R68 ;  /* 0x000000440a007986 */ /* 0x0005e8000c101d10 */
[----:B-1----:R2:W-:Y:S04]  /*d880*/  STG.E.128 [R10.64+0x80], R52 ;  /* 0x000080340a007986 */ /* 0x0025e8000c101d10 */
[----:B------:R2:W-:Y:S04]  /*d890*/  STG.E.128 [R10.64+0x100], R36 ;  /* 0x000100240a007986 */ /* 0x0005e8000c101d10 */
[----:B------:R2:W-:Y:S02]  /*d8a0*/  STG.E.128 [R10.64+0x180], R20 ;  /* 0x000180140a007986 */ /* 0x0005e4000c101d10 */
.L_x_387:
[----:B------:R-:W-:Y:S05]  /*d8b0*/  BSYNC B0 ;  /* 0x0000000000007941 */ /* 0x000fea0003800000 */
.L_x_386:
[----:B------:R-:W-:Y:S01]  /*d8c0*/  IADD3 R0, R2, 0x10, RZ ;  /* 0x0000001002007810 */ /* 0x000fe20007ffe0ff */
        /* <DEDUP_REMOVED lines=9> */
[----:B--2---:R-:W-:-:S03]  /*d960*/  LEA R10, P0, R8, c[0x0][0x1d0], 0x1 ;  /* 0x00007400080a7a11 */ /* 0x004fc600078008ff */
[----:B------:R-:W-:-:S05]  /*d970*/  IMAD R0, R3, c[0x0][0x1ec], R0 ;  /* 0x00007b0003007a24 */ /* 0x000fca00078e0200 */
[----:B------:R-:W-:-:S04]  /*d980*/  IADD3 R0, R9, R0, RZ ;  /* 0x0000000009007210 */ /* 0x000fc80007ffe0ff */
[----:B------:R-:W-:-:S05]  /*d990*/  LEA.HI.X R11, R8, c[0x0][0x1d4], R0, 0x1, P0 ;  /* 0x00007500080b7a11 */ /* 0x000fca00000f0c00 */
[----:B------:R2:W-:Y:S04]  /*d9a0*/  STG.E.128 [R10.64], R64 ;  /* 0x000000400a007986 */ /* 0x0005e8000c101d10 */
[----:B-1----:R2:W-:Y:S04]  /*d9b0*/  STG.E.128 [R10.64+0x80], R48 ;  /* 0x000080300a007986 */ /* 0x0025e8000c101d10 */
[----:B------:R2:W-:Y:S04]  /*d9c0*/  STG.E.128 [R10.64+0x100], R32 ;  /* 0x000100200a007986 */ /* 0x0005e8000c101d10 */
[----:B------:R2:W-:Y:S02]  /*d9d0*/  STG.E.128 [R10.64+0x180], R16 ;  /* 0x000180100a007986 */ /* 0x0005e4000c101d10 */
.L_x_389:
[----:B------:R-:W-:Y:S05]  /*d9e0*/  BSYNC B0 ;  /* 0x0000000000007941 */ /* 0x000fea0003800000 */
.L_x_388:
        /* <DEDUP_REMOVED lines=18> */
.L_x_391:
[----:B------:R-:W-:Y:S05]  /*db10*/  BSYNC B0 ;  /* 0x0000000000007941 */ /* 0x000fea0003800000 */
.L_x_390:
[----:B------:R-:W-:-:S13]  /*db20*/  ISETP.GE.AND P0, PT, R239, UR10, PT ;  /* 0x0000000aef007c0c */ /* 0x000fda000bf06270 */
[----:B------:R-:W-:Y:S05]  /*db30*/  @P0 EXIT ;  /* 0x000000000000094d */ /* 0x000fea0003800000 */
[----:B------:R-:W-:Y:S01]  /*db40*/  IADD3 R0, P0, R250, 0x30, RZ ;  /* 0x00000030fa007810 */ /* 0x000fe20007f1e0ff */
[----:B---3--:R-:W-:Y:S01]  /*db50*/  IMAD.MOV.U32 R2, RZ, RZ, R4 ;  /* 0x000000ffff027224 */ /* 0x008fe200078e0004 */
        /* <DEDUP_REMOVED lines=8> */
[----:B-1----:R-:W-:Y:S04]  /*dbe0*/  STG.E.128 [R4.64], R56 ;  /* 0x0000003804007986 */ /* 0x002fe8000c101d10 */
[----:B------:R-:W-:Y:S04]  /*dbf0*/  STG.E.128 [R4.64+0x80], R40 ;  /* 0x0000802804007986 */ /* 0x000fe8000c101d10 */
[----:B------:R-:W-:Y:S04]  /*dc00*/  STG.E.128 [R4.64+0x100], R24 ;  /* 0x0001001804007986 */ /* 0x000fe8000c101d10 */
[----:B------:R-:W-:Y:S01]  /*dc10*/  STG.E.128 [R4.64+0x180], R72 ;  /* 0x0001804804007986 */ /* 0x000fe2000c101d10 */
[----:B------:R-:W-:Y:S05]  /*dc20*/  EXIT ;  /* 0x000000000000794d */ /* 0x000fea0003800000 */
.L_x_373:
        /* <DEDUP_REMOVED lines=73> */
.L_x_393:
[----:B------:R-:W-:Y:S05]  /*e0c0*/  BSYNC B0 ;  /* 0x0000000000007941 */ /* 0x000fea0003800000 */
.L_x_392:
        /* <DEDUP_REMOVED lines=18> */
.L_x_395:
[----:B------:R-:W-:Y:S05]  /*e1f0*/  BSYNC B0 ;  /* 0x0000000000007941 */ /* 0x000fea0003800000 */
.L_x_394:
[----:B------:R-:W-:Y:S01]  /*e200*/  IADD3 R4, R6, 0x20, RZ ;  /* 0x0000002006047810 */ /* 0x000fe20007ffe0ff */
[----:B------:R-:W-:Y:S03]  /*e210*/  BSSY B0, `(.L_x_396) ;  /* 0x0000011000007945 */ /* 0x000fe60003800000 */
[----:B------:R-:W-:-:S13]  /*e220*/  ISETP.GE.AND P0, PT, R4, UR15, PT ;  /* 0x0000000f04007c0c */ /* 0x000fda000bf06270 */
[----:B------:R-:W-:Y:S05]  /*e230*/  @P0 BRA `(.L_x_397) ;  /* 0x000000e000000947 */ /* 0x000fea0003800000 */
[----:B-1----:R-:W-:Y:S01]  /*e240*/  IADD3 R2, P0, R12, 0x20, RZ ;  /* 0x000000200c027810 */ /* 0x002fe20007f1e0ff */
        /* <DEDUP_REMOVED lines=13> */
.L_x_397:
[----:B------:R-:W-:Y:S05]  /*e320*/  BSYNC B0 ;  /* 0x0000000000007941 */ /* 0x000fea0003800000 */
.L_x_396:
[----:B-1----:R-:W-:Y:S01]  /*e330*/  IADD3 R3, R6, 0x30, RZ ;  /* 0x0000003006037810 */ /* 0x002fe20007ffe0ff */
        /* <DEDUP_REMOVED lines=16> */
.L_x_399:
[----:B------:R-:W-:Y:S05]  /*e440*/  BSYNC B0 ;  /* 0x0000000000007941 */ /* 0x000fea0003800000 */
.L_x_398:
        /* <DEDUP_REMOVED lines=11> */
[----:B-1----:R-:W-:-:S02]  /*e500*/  @!P5 LEA R10, P2, R6, c[0x0][0x200], 0x2 ;  /* 0x00008000060ada11 */ /* 0x002fc400078410ff */
        /* <DEDUP_REMOVED lines=23> */
.L_x_400:
        /* <DEDUP_REMOVED lines=16> */
.L_x_1079:


//--------------------- .text._ZN5flash16flash_fwd_kernelI23Flash_fwd_kernel_traitsILi256ELi64ELi64ELi4ELb0ELb0EN7cutlass6half_tE19Flash_kernel_traitsILi256ELi64ELi64ELi4ES3_EELb1ELb1ELb0ELb1ELb0ELb0ELb0ELb0EEEvNS_16Flash_fwd_paramsE --------------------------
	.section	.text._ZN5flash16flash_fwd_kernelI23Flash_fwd_kernel_traitsILi256ELi64ELi64ELi4ELb0ELb0EN7cutlass6half_tE19Flash_kernel_traitsILi256ELi64ELi64ELi4ES3_EELb1ELb1ELb0ELb1ELb0ELb0ELb0ELb0EEEvNS_16Flash_fwd_paramsE,"ax",@progbits
	.sectioninfo	@"SHI_REGISTERS=255"
	.align	128
        .global         _ZN5flash16flash_fwd_kernelI23Flash_fwd_kernel_traitsILi256ELi64ELi64ELi4ELb0ELb0EN7cutlass6half_tE19Flash_kernel_traitsILi256ELi64ELi64ELi4ES3_EELb1ELb1ELb0ELb1ELb0ELb0ELb0ELb0EEEvNS_16Flash_fwd_paramsE
        .type           _ZN5flash16flash_fwd_kernelI23Flash_fwd_kernel_traitsILi256ELi64ELi64ELi4ELb0ELb0EN7cutlass6half_tE19Flash_kernel_traitsILi256ELi64ELi64ELi4ES3_EELb1ELb1ELb0ELb1ELb0ELb0ELb0ELb0EEEvNS_16Flash_fwd_paramsE,@function
        .size           _ZN5flash16flash_fwd_kernelI23Flash_fwd_kernel_traitsILi256ELi64ELi64ELi4ELb0ELb0EN7cutlass6half_tE19Flash_kernel_traitsILi256ELi64ELi64ELi4ES3_EELb1ELb1ELb0ELb1ELb0ELb0ELb0ELb0EEEvNS_16Flash_fwd_paramsE,(.L_x_1080 - _ZN5flash16flash_fwd_kernelI23Flash_fwd_kernel_traitsILi256ELi64ELi64ELi4ELb0ELb0EN7cutlass6half_tE19Flash_kernel_traitsILi256ELi64ELi64ELi4ES3_EELb1ELb1ELb0ELb1ELb0ELb0ELb0ELb0EEEvNS_16Flash_fwd_paramsE)
        .other          _ZN5flash16flash_fwd_kernelI23Flash_fwd_kernel_traitsILi256ELi64ELi64ELi4ELb0ELb0EN7cutlass6half_tE19Flash_kernel_traitsILi256ELi64ELi64ELi4ES3_EELb1ELb1ELb0ELb1ELb0ELb0ELb0ELb0EEEvNS_16Flash_fwd_paramsE,@"STO_CUDA_ENTRY STV_DEFAULT"
_ZN5flash16flash_fwd_kernelI23Flash_fwd_kernel_traitsILi256ELi64ELi64ELi4ELb0ELb0EN7cutlass6half_tE19Flash_kernel_traitsILi256ELi64ELi64ELi4ES3_EELb1ELb1ELb0ELb1ELb0ELb0ELb0ELb0EEEvNS_16Flash_fwd_paramsE:
.text._ZN5flash16flash_fwd_kernelI23Flash_fwd_kernel_traitsILi256ELi64ELi64ELi4ELb0ELb0EN7cutlass6half_tE19Flash_kernel_traitsILi256ELi64ELi64ELi4ES3_EELb1ELb1ELb0ELb1ELb0ELb0ELb0ELb0EEEvNS_16Flash_fwd_paramsE:
        /* <DEDUP_REMOVED lines=18> */
[----:B------:R-:W1:Y:S01]  /*0120*/  S2UR UR20, SR_CTAID.Y ;  /* 0x00000000001479c3 */ /* 0x000e620000002600 */
        /* <DEDUP_REMOVED lines=11> */
[----:B------:R-:W-:Y:S02]  /*01e0*/  UISETP.EQ.OR.EX UP0, UPT, URZ, UR5, !UP3, UP0 ;  /* 0x000000053f00728c */ /* 0x000fe4000df02700 */
[----:B-1----:R-:W-:-:S06]  /*01f0*/  ULOP3.LUT UR8, UR18, UR14, UR20, 0xfe, !UPT ;  /* 0x0000000e12087292 */ /* 0x002fcc000f8efe14 */
[----:B--2---:R-:W-:Y:S01]  /*0200*/  LOP3.LUT P3, RZ, R27, UR8, RZ, 0xfc, !PT ;  /* 0x000000081bff7c12 */ /* 0x004fe2000f86fcff */
[----:B------:R-:W-:Y:S02]  /*0210*/  ULDC.64 UR8, c[0x0][0x240] ;  /* 0x0000900000087ab9 */ /* 0x000fe40000000a00 */
[----:B------:R-:W-:Y:S02]  /*0220*/  UIMAD.WIDE UR8, UR20, UR10, UR8 ;  /* 0x0000000a140872a5 */ /* 0x000fe4000f8e0208 */
[----:B------:R-:W-:-:S08]  /*0230*/  ULDC.64 UR4, c[0x0][0x248] ;  /* 0x0000920000047ab9 */ /* 0x000fd00000000a00 */
[----:B------:R-:W-:Y:S02]  /*0240*/  @!P3 IMAD.MOV.U32 R10, RZ, RZ, c[0x0][0x308] ;  /* 0x0000c200ff0ab624 */ /* 0x000fe400078e00ff */
[----:B------:R-:W-:Y:S01]  /*0250*/  @!P3 IMAD.MOV.U32 R11, RZ, RZ, c[0x0][0x30c] ;  /* 0x0000c300ff0bb624 */ /* 0x000fe200078e00ff */
[----:B------:R-:W-:Y:S02]  /*0260*/  UIMAD.WIDE UR4, UR20, UR10, UR4 ;  /* 0x0000000a140472a5 */ /* 0x000fe4000f8e0204 */
[----:B------:R-:W-:Y:S02]  /*0270*/  ULDC.64 UR6, c[0x0][0x250] ;  /* 0x0000940000067ab9 */ /* 0x000fe40000000a00 */
[----:B------:R-:W-:Y:S01]  /*0280*/  @UP1 UIMAD.WIDE UR6, UR20, UR10, UR6 ;  /* 0x0000000a140612a5 */ /* 0x000fe2000f8e0206 */
        /* <DEDUP_REMOVED lines=10> */
[----:B------:R-:W-:Y:S02]  /*0330*/  PLOP3.LUT P1, PT, PT, PT, UP1, 0x80, 0x0 ;  /* 0x000000000000781c */ /* 0x000fe40003f2f018 */
        /* <DEDUP_REMOVED lines=42> */
.L_x_401:
[----:B------:R-:W-:Y:S02]  /*05e0*/  ULDC UR6, c[0x0][0x218] ;  /* 0x0000860000067ab9 */ /* 0x000fe40000000800 */
.L_x_402:
        /* <DEDUP_REMOVED lines=40> */
[----:B------:R-:W-:Y:S01]  /*0870*/  PLOP3.LUT P0, PT, PT, PT, UP0, 0x80, 0x0 ;  /* 0x000000000000781c */ /* 0x000fe20003f0f008 */
[----:B------:R-:W-:Y:S02]  /*0880*/  ULDC.64 UR4, c[0x0][0x198] ;  /* 0x0000660000047ab9 */ /* 0x000fe40000000a00 */
[----:B------:R-:W-:-:S02]  /*0890*/  @!UP1 USHF.R.S32.HI UR11, URZ, 0x1f, UR20 ;  /* 0x0000001f3f0b9899 */ /* 0x000fc40008011414 */
[----:B------:R-:W-:Y:S02]  /*08a0*/  @UP0 UIADD3 UR12, UR28, UR8, URZ ;  /* 0x000000081c0c0290 */ /* 0x000fe4000fffe03f */
[----:B------:R-:W-:Y:S02]  /*08b0*/  @UP1 UIMAD.WIDE.U32 UR30, UR13, UR26, URZ ;  /* 0x0000001a0d1e12a5 */ /* 0x000fe4000f8e003f */
[----:B------:R-:W-:Y:S02]  /*08c0*/  @!UP1 UIMAD UR11, UR11, UR6, URZ ;  /* 0x000000060b0b92a4 */ /* 0x000fe4000f8e023f */
[----:B------:R-:W-:Y:S02]  /*08d0*/  @UP0 UIMAD.WIDE.U32 UR32, UR12, UR4, URZ ;  /* 0x000000040c2002a5 */ /* 0x000fe4000f8e003f */
[----:B------:R-:W-:Y:S02]  /*08e0*/  @!UP1 UIMAD.WIDE.U32 UR34, UR20, UR6, URZ ;  /* 0x00000006142292a5 */ /* 0x000fe4000f8e003f */
[----:B------:R-:W-:-:S02]  /*08f0*/  @!UP1 UIMAD UR7, UR20, UR7, UR11 ;  /* 0x00000007140792a4 */ /* 0x000fc4000f8e020b */
[----:B------:R-:W-:Y:S02]  /*0900*/  @UP1 UIMAD UR27, UR13, UR27, UR31 ;  /* 0x0000001b0d1b12a4 */ /* 0x000fe4000f8e021f */
[----:B------:R-:W-:Y:S02]  /*0910*/  @UP0 UIMAD UR11, UR12, UR5, UR33 ;  /* 0x000000050c0b02a4 */ /* 0x000fe4000f8e0221 */
[----:B------:R-:W-:Y:S02]  /*0920*/  @UP1 UMOV UR6, UR30 ;  /* 0x0000001e00061c82 */ /* 0x000fe40008000000 */
[----:B------:R-:W-:Y:S02]  /*0930*/  USHF.R.S32.HI UR19, URZ, 0x1f, UR18 ;  /* 0x0000001f3f137899 */ /* 0x000fe40008011412 */
        /* <DEDUP_REMOVED lines=12> */
[----:B------:R-:W-:Y:S02]  /*0a00*/  UIMAD UR7, UR7, UR4, URZ ;  /* 0x00000004070772a4 */ /* 0x000fe4000f8e023f */
[----:B------:R-:W-:Y:S02]  /*0a10*/  UIMAD.WIDE.U32 UR30, UR20, UR4, UR30 ;  /* 0x00000004141e72a5 */ /* 0x000fe4000f8e001e */
[----:B------:R-:W-:-:S04]  /*0a20*/  UIMAD UR5, UR20, UR5, UR7 ;  /* 0x00000005140572a4 */ /* 0x000fc8000f8e0207 */
[----:B------:R-:W-:Y:S02]  /*0a30*/  UIADD3 UR11, UR31, UR5, URZ ;  /* 0x000000051f0b7290 */ /* 0x000fe4000fffe03f */
[----:B------:R-:W-:Y:S02]  /*0a40*/  UMOV UR12, UR30 ;  /* 0x0000001e000c7c82 */ /* 0x000fe40008000000 */
.L_x_404:
[----:B------:R-:W-:Y:S01]  /*0a50*/  IABS R0, c[0x0][0x1c8] ;  /* 0x0000720000007a13 */ /* 0x000fe20000000000 */
[----:B------:R-:W1:Y:S01]  /*0a60*/  S2R R2, SR_CTAID.Z ;  /* 0x0000000000027919 */ /* 0x000e620000002700 */
[----:B------:R-:W-:Y:S02]  /*0a70*/  UMOV UR30, URZ ;  /* 0x0000003f001e7c82 */ /* 0x000fe40008000000 */
[----:B------:R-:W2:Y:S02]  /*0a80*/  R2UR UR7, R0 ;  /* 0x00000000000773c2 */ /* 0x000ea400000e0000 */
[----:B--2---:R-:W2:Y:S08]  /*0a90*/  I2F.RP R0, UR7 ;  /* 0x0000000700007d06 */ /* 0x004eb00008209400 */
[----:B--2---:R-:W2:Y:S02]  /*0aa0*/  MUFU.RCP R0, R0 ;  /* 0x0000000000007308 */ /* 0x004ea40000001000 */
[----:B--2---:R-:W-:-:S06]  /*0ab0*/  IADD3 R0, R0, 0xffffffe, RZ ;  /* 0x0ffffffe00007810 */ /* 0x004fcc0007ffe0ff */
[----:B------:R-:W2:Y:S02]  /*0ac0*/  F2I.FTZ.U32.TRUNC.NTZ R0, R0 ;  /* 0x0000000000007305 */ /* 0x000ea4000021f000 */
[----:B--2---:R1:W2:Y:S02]  /*0ad0*/  R2UR UR31, R0 ;  /* 0x00000000001f73c2 */ /* 0x0042a400000e0000 */
[----:B-1----:R-:W-:Y:S01]  /*0ae0*/  IABS R0, R2 ;  /* 0x0000000200007213 */ /* 0x002fe20000000000 */
[----:B--2---:R-:W-:-:S05]  /*0af0*/  UIADD3 UR5, URZ, -UR31, URZ ;  /* 0x8000001f3f057290 */ /* 0x004fca000fffe03f */
[----:B------:R-:W1:Y:S01]  /*0b00*/  R2UR UR4, R0 ;  /* 0x00000000000473c2 */ /* 0x000e6200000e0000 */
[----:B------:R-:W-:-:S04]  /*0b10*/  UIMAD UR5, UR5, UR7, URZ ;  /* 0x00000007050572a4 */ /* 0x000fc8000f8e023f */
[----:B------:R-:W-:-:S07]  /*0b20*/  UIMAD.WIDE.U32 UR30, UR31, UR5, UR30 ;  /* 0x000000051f1e72a5 */ /* 0x000fce000f8e001e */
[----:B------:R-:W-:Y:S02]  /*0b30*/  UMOV UR5, UR31 ;  /* 0x0000001f00057c82 */ /* 0x000fe40008000000 */
[----:B-1----:R-:W-:-:S07]  /*0b40*/  UIMAD.WIDE.U32 UR30, UR5, UR4, URZ ;  /* 0x00000004051e72a5 */ /* 0x002fce000f8e003f */
[----:B------:R-:W-:Y:S02]  /*0b50*/  UMOV UR5, UR31 ;  /* 0x0000001f00057c82 */ /* 0x000fe40008000000 */
[----:B------:R-:W-:-:S04]  /*0b60*/  UIADD3 UR21, -UR5, URZ, URZ ;  /* 0x0000003f05157290 */ /* 0x000fc8000fffe13f */
[----:B------:R-:W-:Y:S02]  /*0b70*/  UIMAD UR4, UR7, UR21, UR4 ;  /* 0x00000015070472a4 */ /* 0x000fe4000f8e0204 */
[----:B------:R-:W-:Y:S02]  /*0b80*/  @UP0 UIADD3 UR21, UR28, UR8, URZ ;  /* 0x000000081c150290 */ /* 0x000fe4000fffe03f */
        /* <DEDUP_REMOVED lines=8> */
[----:B------:R-:W-:-:S05]  /*0c10*/  UISETP.NE.AND UP2, UPT, URZ, UR7, UPT ;  /* 0x000000073f00728c */ /* 0x000fca000bf45270 */
[----:B------:R-:W-:Y:S02]  /*0c20*/  UMOV UR8, UR5 ;  /* 0x0000000500087c82 */ /* 0x000fe40008000000 */
[----:B------:R-:W-:Y:S02]  /*0c30*/  ULDC.64 UR4, c[0x0][0x1a0] ;  /* 0x0000680000047ab9 */ /* 0x000fe40000000a00 */
[----:B------:R-:W-:Y:S02]  /*0c40*/  @UP0 UIMAD.WIDE.U32 UR30, UR21, UR4, URZ ;  /* 0x00000004151e02a5 */ /* 0x000fe4000f8e003f */
[----:B------:R-:W-:Y:S02]  /*0c50*/  @!UP1 UIADD3 UR8, -UR8, URZ, URZ ;  /* 0x0000003f08089290 */ /* 0x000fe4000fffe13f */
[----:B------:R-:W-:Y:S02]  /*0c60*/  @!UP2 ULOP3.LUT UR8, URZ, UR7, URZ, 0x33, !UPT ;  /* 0x000000073f08a292 */ /* 0x000fe4000f8e333f */
[----:B------:R-:W-:-:S02]  /*0c70*/  @UP0 UIMAD UR21, UR21, UR5, UR31 ;  /* 0x00000005151502a4 */ /* 0x000fc4000f8e021f */
[----:B------:R-:W-:Y:S02]  /*0c80*/  USHF.R.S32.HI UR29, URZ, 0x1f, UR8 ;  /* 0x0000001f3f1d7899 */ /* 0x000fe40008011408 */
        /* <DEDUP_REMOVED lines=15> */
.L_x_405:
[CC--:B------:R-:W-:Y:S01]  /*0d80*/  LEA.HI R4, R11.reuse, R27.reuse, RZ, 0x4 ;  /* 0x0000001b0b047211 */ /* 0x0c0fe200078f20ff */
[----:B------:R-:W1:Y:S01]  /*0d90*/  S2R R20, SR_CTAID.Z ;  /* 0x0000000000147919 */ /* 0x000e620000002700 */
[----:B------:R-:W-:Y:S01]  /*0da0*/  LEA.HI R0, R11, R27, RZ, 0x3 ;  /* 0x0000001b0b007211 */ /* 0x000fe200078f18ff */
[----:B------:R-:W-:Y:S01]  /*0db0*/  ULDC.64 UR4, c[0x0][0x1b8] ;  /* 0x00006e0000047ab9 */ /* 0x000fe20000000a00 */
[----:B------:R-:W-:Y:S01]  /*0dc0*/  SHF.R.S32.HI R5, RZ, 0x4, R4 ;  /* 0x00000004ff057819 */ /* 0x000fe20000011404 */
[----:B------:R-:W-:Y:S01]  /*0dd0*/  UIMAD UR4, UR29, UR4, URZ ;  /* 0x000000041d0472a4 */ /* 0x000fe2000f8e023f */
[----:B------:R-:W-:Y:S01]  /*0de0*/  LOP3.LUT R2, R0, 0xfffffff8, RZ, 0xc0, !PT ;  /* 0xfffffff800027812 */ /* 0x000fe200078ec0ff */
[----:B------:R-:W-:Y:S01]  /*0df0*/  IMAD.U32 R8, RZ, RZ, UR14 ;  /* 0x0000000eff087e24 */ /* 0x000fe2000f8e00ff */
[C---:B------:R-:W-:Y:S01]  /*0e00*/  LEA.HI R3, R4.reuse, R5, RZ, 0x1 ;  /* 0x0000000504037211 */ /* 0x040fe200078f08ff */
        /* <DEDUP_REMOVED lines=9> */
[----:B------:R-:W-:Y:S01]  /*0ea0*/  IMAD.IADD R26, R5, 0x1, -R0 ;  /* 0x00000001051a7824 */ /* 0x000fe200078e0a00 */
[----:B------:R-:W-:Y:S01]  /*0eb0*/  LOP3.LUT R0, R3, 0x1c0, RZ, 0xc0, !PT ;  /* 0x000001c003007812 */ /* 0x000fe200078ec0ff */
[----:B------:R-:W-:Y:S01]  /*0ec0*/  IMAD.SHL.U32 R114, R25, 0x8, RZ ;  /* 0x0000000819727824 */ /* 0x000fe200078e00ff */
[----:B------:R-:W-:Y:S01]  /*0ed0*/  SHF.R.S32.HI R3, RZ, 0x1f, R6 ;  /* 0x0000001fff037819 */ /* 0x000fe20000011406 */
[----:B------:R-:W-:Y:S01]  /*0ee0*/  IMAD R7, R19, c[0x0][0x198], RZ ;  /* 0x0000660013077a24 */ /* 0x000fe200078e02ff */
[----:B------:R-:W-:Y:S01]  /*0ef0*/  SHF.R.S32.HI R24, RZ, 0x5, R24 ;  /* 0x00000005ff187819 */ /* 0x000fe20000011418 */
[----:B------:R-:W-:Y:S01]  /*0f00*/  IMAD.SHL.U32 R11, R11, 0x8, RZ ;  /* 0x000000080b0b7824 */ /* 0x000fe200078e00ff */
[----:B------:R-:W-:Y:S01]  /*0f10*/  LOP3.LUT R2, R0, 0x38, R114, 0xf8, !PT ;  /* 0x0000003800027812 */ /* 0x000fe200078ef872 */
[----:B------:R-:W-:Y:S01]  /*0f20*/  IMAD.WIDE R8, R8, 0x40, R18 ;  /* 0x0000004008087825 */ /* 0x000fe200078e0212 */
[----:B------:R-:W-:-:S02]  /*0f30*/  SHF.R.U32.HI R0, RZ, 0x3, R0 ;  /* 0x00000003ff007819 */ /* 0x000fc40000011600 */
[----:B------:R-:W-:Y:S02]  /*0f40*/  LEA.HI R12, R3, R6, RZ, 0x3 ;  /* 0x00000006030c7211 */ /* 0x000fe400078f18ff */
[--C-:B------:R-:W-:Y:S02]  /*0f50*/  SHF.R.S32.HI R115, RZ, 0x1f, R114.reuse ;  /* 0x0000001fff737819 */ /* 0x100fe40000011472 */
[----:B------:R-:W-:Y:S02]  /*0f60*/  LOP3.LUT R10, R2, R0, RZ, 0x3c, !PT ;  /* 0x00000000020a7212 */ /* 0x000fe400078e3cff */
[----:B------:R-:W-:Y:S01]  /*0f70*/  LOP3.LUT R0, R12, 0xfffffff8, RZ, 0xc0, !PT ;  /* 0xfffffff80c007812 */ /* 0x000fe200078ec0ff */
[----:B------:R-:W-:Y:S01]  /*0f80*/  IMAD.WIDE.U32 R4, R18, c[0x0][0x198], R114 ;  /* 0x0000660012047a25 */ /* 0x000fe200078e0072 */
[C---:B------:R-:W-:Y:S01]  /*0f90*/  IADD3 R2, P0, R114.reuse, UR6, RZ ;  /* 0x0000000672027c10 */ /* 0x040fe2000ff1e0ff */
[----:B------:R-:W-:Y:S01]  /*0fa0*/  ULDC.64 UR6, c[0x0][0x1b0] ;  /* 0x00006c0000067ab9 */ /* 0x000fe20000000a00 */
[----:B------:R-:W-:Y:S01]  /*0fb0*/  IADD3 R111, R114, 0x40, RZ ;  /* 0x00000040726f7810 */ /* 0x000fe20007ffe0ff */
[----:B------:R-:W-:Y:S01]  /*0fc0*/  IMAD.IADD R6, R6, 0x1, -R0 ;  /* 0x0000000106067824 */ /* 0x000fe200078e0a00 */
[----:B------:R-:W-:Y:S01]  /*0fd0*/  IADD3.X R3, R115, UR27, RZ, P0, !PT ;  /* 0x0000001b73037c10 */ /* 0x000fe200087fe4ff */
[----:B------:R-:W-:Y:S01]  /*0fe0*/  IMAD R0, R18, c[0x0][0x19c], R7 ;  /* 0x0000670012007a24 */ /* 0x000fe200078e0207 */
[----:B------:R-:W-:Y:S01]  /*0ff0*/  IADD3 R4, P0, R4, UR12, RZ ;  /* 0x0000000c04047c10 */ /* 0x000fe2000ff1e0ff */
[----:B------:R-:W-:Y:S01]  /*1000*/  IMAD.SHL.U32 R7, R26, 0x8, RZ ;  /* 0x000000081a077824 */ /* 0x000fe200078e00ff */
[----:B------:R-:W-:Y:S01]  /*1010*/  LOP3.LUT P2, RZ, R6, 0x4, RZ, 0xc0, !PT ;  /* 0x0000000406ff7812 */ /* 0x000fe2000784c0ff */
[----:B-1----:R-:W-:Y:S01]  /*1020*/  IMAD.WIDE.U32 R20, R20, c[0x0][0x1a8], R2 ;  /* 0x00006a0014147a25 */ /* 0x002fe200078e0002 */
[----:B------:R-:W-:Y:S01]  /*1030*/  IADD3.X R5, R5, UR11, R0, P0, !PT ;  /* 0x0000000b05057c10 */ /* 0x000fe200087fe400 */
[----:B------:R-:W-:Y:S01]  /*1040*/  UIMAD UR6, UR29, UR6, URZ ;  /* 0x000000061d0672a4 */ /* 0x000fe2000f8e023f */
[C---:B------:R-:W-:Y:S01]  /*1050*/  LOP3.LUT P1, RZ, R6.reuse, 0x2, RZ, 0xc0, !PT ;  /* 0x0000000206ff7812 */ /* 0x040fe2000782c0ff */
[----:B------:R-:W-:Y:S01]  /*1060*/  IMAD.SHL.U32 R0, R6, 0x40, RZ ;  /* 0x0000004006007824 */ /* 0x000fe200078e00ff */
[----:B------:R-:W-:Y:S01]  /*1070*/  UIMAD UR27, UR8, UR5, UR4 ;  /* 0x00000005081b72a4 */ /* 0x000fe2000f8e0204 */
[----:B------:R-:W-:Y:S01]  /*1080*/  IMAD R6, R19, c[0x0][0x1a0], RZ ;  /* 0x0000680013067a24 */ /* 0x000fe200078e02ff */
[----:B------:R-:W-:Y:S01]  /*1090*/  UIMAD UR7, UR8, UR7, UR6 ;  /* 0x00000007080772a4 */ /* 0x000fe2000f8e0206 */
[----:B------:R-:W-:Y:S01]  /*10a0*/  IMAD.WIDE.U32 R2, R18, c[0x0][0x1a0], R114 ;  /* 0x0000680012027a25 */ /* 0x000fe200078e0072 */
[----:B------:R-:W-:Y:S01]  /*10b0*/  LOP3.LUT R0, R0, 0x1c0, RZ, 0xc0, !PT ;  /* 0x000001c000007812 */ /* 0x000fe200078ec0ff */
[----:B------:R1:W-:Y:S01]  /*10c0*/  STL.64 [R1+0x8], R114 ;  /* 0x0000087201007387 */ /* 0x0003e20000100a00 */
[----:B------:R-:W-:Y:S01]  /*10d0*/  IADD3 R110, R114, 0x80, RZ ;  /* 0x00000080726e7810 */ /* 0x000fe20007ffe0ff */
[----:B------:R-:W-:Y:S01]  /*10e0*/  IMAD R6, R18, c[0x0][0x1a4], R6 ;  /* 0x0000690012067a24 */ /* 0x000fe200078e0206 */
[----:B------:R-:W-:Y:S01]  /*10f0*/  LOP3.LUT R7, R0, 0x8, R7, 0xf8, !PT ;  /* 0x0000000800077812 */ /* 0x000fe200078ef807 */
[----:B------:R-:W-:Y:S01]  /*1100*/  UIADD3 UR6, -UR15, UR17, URZ ;  /* 0x000000110f067290 */ /* 0x000fe2000fffe13f */
[----:B------:R-:W-:Y:S01]  /*1110*/  IADD3 R2, P0, R2, UR26, RZ ;  /* 0x0000001a02027c10 */ /* 0x000fe2000ff1e0ff */
[----:B------:R-:W-:Y:S01]  /*1120*/  ULDC.64 UR4, c[0x0][0x1a8] ;  /* 0x00006a0000047ab9 */ /* 0x000fe20000000a00 */
[----:B------:R-:W-:Y:S01]  /*1130*/  SHF.R.U32.HI R0, RZ, 0x3, R0 ;  /* 0x00000003ff007819 */ /* 0x000fe20000011600 */
[----:B------:R-:W-:Y:S01]  /*1140*/  UIMAD UR4, UR19, UR4, URZ ;  /* 0x00000004130472a4 */ /* 0x000fe2000f8e023f */
[----:B------:R-:W-:Y:S01]  /*1150*/  IADD3.X R3, R3, UR21, R6, P0, !PT ;  /* 0x0000001503037c10 */ /* 0x000fe200087fe406 */
[----:B------:R-:W-:Y:S01]  /*1160*/  IMAD.U32 R6, RZ, RZ, UR8 ;  /* 0x00000008ff067e24 */ /* 0x000fe2000f8e00ff */
[----:B------:R-:W-:Y:S01]  /*1170*/  LOP3.LUT R7, R7, R0, RZ, 0x3c, !PT ;  /* 0x0000000007077212 */ /* 0x000fe200078e3cff */
[----:B------:R-:W-:Y:S01]  /*1180*/  IMAD.U32 R0, RZ, RZ, UR8 ;  /* 0x00000008ff007e24 */ /* 0x000fe2000f8e00ff */
[----:B------:R-:W-:Y:S01]  /*1190*/  IADD3 R109, R114, 0xc0, RZ ;  /* 0x000000c0726d7810 */ /* 0x000fe20007ffe0ff */
[----:B------:R-:W-:Y:S01]  /*11a0*/  IMAD.WIDE.U32 R28, R6, c[0x0][0x1b8], R2 ;  /* 0x00006e00061c7a25 */ /* 0x000fe200078e0002 */
[----:B------:R-:W-:Y:S01]  /*11b0*/  ISETP.GE.AND P0, PT, R18, UR6, PT ;  /* 0x0000000612007c0c */ /* 0x000fe2000bf06270 */
[----:B------:R-:W-:Y:S01]  /*11c0*/  UIMAD UR4, UR18, UR5, UR4 ;  /* 0x00000005120472a4 */ /* 0x000fe2000f8e0204 */
[----:B------:R-:W-:Y:S01]  /*11d0*/  LOP3.LUT R10, R10, 0xfffffe00, R11, 0xf8, !PT ;  /* 0xfffffe000a0a7812 */ /* 0x000fe200078ef80b */
[----:B------:R-:W-:Y:S01]  /*11e0*/  IMAD.WIDE.U32 R32, R0, c[0x0][0x1b0], R4 ;  /* 0x00006c0000207a25 */ /* 0x000fe200078e0004 */
[----:B------:R-:W-:-:S03]  /*11f0*/  IADD3 R31, R29, UR27, RZ ;  /* 0x0000001b1d1f7c10 */ /* 0x000fc6000fffe0ff */
[----:B------:R-:W-:Y:S01]  /*1200*/  IMAD.SHL.U32 R5, R12, 0x40, RZ ;  /* 0x000000400c057824 */ /* 0x000fe200078e00ff */
[----:B------:R1:W-:Y:S01]  /*1210*/  STL.64 [R1+0x30], R32 ;  /* 0x0000302001007387 */ /* 0x0003e20000100a00 */
[----:B------:R-:W-:Y:S01]  /*1220*/  IADD3 R35, R33, UR7, RZ ;  /* 0x0000000721237c10 */ /* 0x000fe2000fffe0ff */
[----:B------:R-:W-:Y:S02]  /*1230*/  IMAD.MOV.U32 R4, RZ, RZ, 0x10 ;  /* 0x00000010ff047424 */ /* 0x000fe400078e00ff */
[----:B------:R1:W-:Y:S01]  /*1240*/  STL.64 [R1+0x50], R28 ;  /* 0x0000501c01007387 */ /* 0x0003e20000100a00 */
[----:B------:R-:W-:Y:S01]  /*1250*/  IMAD.MOV.U32 R0, RZ, RZ, 0x20 ;  /* 0x00000020ff007424 */ /* 0x000fe200078e00ff */
[----:B------:R-:W-:Y:S01]  /*1260*/  LOP3.LUT R5, R7, 0xfffffe00, R5, 0xf8, !PT ;  /* 0xfffffe0007057812 */ /* 0x000fe200078ef805 */
[----:B------:R-:W-:Y:S01]  /*1270*/  IMAD.SHL.U32 R223, R10, 0x2, RZ ;  /* 0x000000020adf7824 */ /* 0x000fe200078e00ff */
[----:B------:R1:W-:Y:S01]  /*1280*/  STL [R1+0x24], R111 ;  /* 0x0000246f01007387 */ /* 0x0003e20000100800 */
[----:B------:R-:W-:-:S02]  /*1290*/  IADD3 R7, R21, UR4, RZ ;  /* 0x0000000415077c10 */ /* 0x000fc4000fffe0ff */
[----:B------:R-:W-:Y:S01]  /*12a0*/  SEL R4, R4, 0xfffffff0, !P1 ;  /* 0xfffffff004047807 */ /* 0x000fe20004800000 */
[----:B------:R1:W-:Y:S01]  /*12b0*/  STL [R1+0x20], R110 ;  /* 0x0000206e01007387 */ /* 0x0003e20000100800 */
[----:B------:R-:W-:-:S03]  /*12c0*/  SEL R0, R0, 0xffffffe0, !P2 ;  /* 0xffffffe000007807 */ /* 0x000fc60005000000 */
[----:B------:R1:W-:Y:S04]  /*12d0*/  STL [R1+0x28], R109 ;  /* 0x0000286d01007387 */ /* 0x0003e80000100800 */
[----:B------:R1:W-:Y:S04]  /*12e0*/  STL [R1+0x44], R31 ;  /* 0x0000441f01007387 */ /* 0x0003e80000100800 */
[----:B------:R1:W-:Y:S01]  /*12f0*/  STL [R1+0x1c], R35 ;  /* 0x00001c2301007387 */ /* 0x0003e20000100800 */
        /* <DEDUP_REMOVED lines=39> */
.L_x_407:
[----:B------:R-:W-:Y:S05]  /*1570*/  BSYNC B0 ;  /* 0x0000000000007941 */ /* 0x000fea0003800000 */
.L_x_406:
[----:B------:R-:W-:Y:S01]  /*1580*/  IADD3 R22, R18, 0x10, RZ ;  /* 0x0000001012167810 */ /* 0x000fe20007ffe0ff */
[----:B------:R-:W-:Y:S03]  /*1590*/  BSSY B0, `(.L_x_408) ;  /* 0x000002c000007945 */ /* 0x000fe60003800000 */
[----:B------:R-:W-:-:S13]  /*15a0*/  ISETP.GE.AND P0, PT, R22, UR6, PT ;  /* 0x0000000616007c0c */ /* 0x000fda000bf06270 */
[----:B------:R-:W-:Y:S05]  /*15b0*/  @P0 BRA `(.L_x_409) ;  /* 0x0000029000000947 */ /* 0x000fea0003800000 */
[----:B--2---:R-:W-:Y:S01]  /*15c0*/  IADD3 R10, P0, R8, 0x10, RZ ;  /* 0x00000010080a7810 */ /* 0x004fe20007f1e0ff */
[----:B------:R-:W-:Y:S01]  /*15d0*/  IMAD.MOV.U32 R3, RZ, RZ, R7 ;  /* 0x000000ffff037224 */ /* 0x000fe200078e0007 */
[----:B------:R-:W-:Y:S02]  /*15e0*/  ISETP.GE.AND P5, PT, R114, c[0x0][0x220], PT ;  /* 0x0000880072007a0c */ /* 0x000fe40003fa6270 */
[----:B------:R-:W-:Y:S01]  /*15f0*/  ISETP.GE.AND P4, PT, R111, c[0x0][0x220], PT ;  /* 0x000088006f007a0c */ /* 0x000fe20003f86270 */
[----:B------:R-:W-:Y:S01]  /*1600*/  IMAD.X R2, RZ, RZ, R9, P0 ;  /* 0x000000ffff027224 */ /* 0x000fe200000e0609 */
[----:B------:R-:W-:Y:S02]  /*1610*/  ISETP.GE.AND P2, PT, R110, c[0x0][0x220], PT ;  /* 0x000088006e007a0c */ /* 0x000fe40003f46270 */
[----:B------:R-:W-:Y:S01]  /*1620*/  ISETP.GE.AND P0, PT, R109, c[0x0][0x220], PT ;  /* 0x000088006d007a0c */ /* 0x000fe20003f06270 */
[----:B------:R-:W-:Y:S02]  /*1630*/  IMAD R16, R2, c[0x0][0x190], RZ ;  /* 0x0000640002107a24 */ /* 0x000fe400078e02ff */
[----:B------:R-:W-:-:S02]  /*1640*/  IMAD.MOV.U32 R2, RZ, RZ, R20 ;  /* 0x000000ffff027224 */ /* 0x000fc400078e0014 */
[C---:B------:R-:W-:Y:S02]  /*1650*/  IMAD R16, R10.reuse, c[0x0][0x194], R16 ;  /* 0x000065000a107a24 */ /* 0x040fe400078e0210 */
[----:B------:R-:W-:Y:S01]  /*1660*/  IMAD.WIDE.U32 R2, R10, c[0x0][0x190], R2 ;  /* 0x000064000a027a25 */ /* 0x000fe200078e0002 */
[----:B------:R2:W-:Y:S03]  /*1670*/  @P5 STS.128 [R223+0x800], RZ ;  /* 0x000800ffdf005388 */ /* 0x0005e60000000c00 */
[----:B------:R-:W-:Y:S01]  /*1680*/  IMAD.IADD R16, R3, 0x1, R16 ;  /* 0x0000000103107824 */ /* 0x000fe200078e0210 */
[C---:B------:R-:W-:Y:S02]  /*1690*/  @!P5 LEA R14, P6, R2.reuse, c[0x0][0x160], 0x1 ;  /* 0x00005800020eda11 */ /* 0x040fe400078c08ff */
[C---:B------:R-:W-:Y:S02]  /*16a0*/  @!P4 LEA R12, P3, R2.reuse, c[0x0][0x160], 0x1 ;  /* 0x00005800020cca11 */ /* 0x040fe400078608ff */
[----:B------:R-:W-:-:S02]  /*16b0*/  @!P2 LEA R10, P1, R2, c[0x0][0x160], 0x1 ;  /* 0x00005800020aaa11 */ /* 0x000fc400078208ff */
        /* <DEDUP_REMOVED lines=25> */
.L_x_409:
[----:B------:R-:W-:Y:S05]  /*1850*/  BSYNC B0 ;  /* 0x0000000000007941 */ /* 0x000fea0003800000 */
.L_x_408:
        /* <DEDUP_REMOVED lines=45> */
.L_x_411:
[----:B------:R-:W-:Y:S05]  /*1b30*/  BSYNC B0 ;  /* 0x0000000000007941 */ /* 0x000fea0003800000 */
.L_x_410:
        /* <DEDUP_REMOVED lines=8> */
[----:B--2---:R-:W-:Y:S01]  /*1bc0*/  IADD3 R2, P0, R8, 0x30, RZ ;  /* 0x0000003008027810 */ /* 0x004fe20007f1e0ff */
        /* <DEDUP_REMOVED lines=39> */
.L_x_413:
[----:B------:R-:W-:Y:S05]  /*1e40*/  BSYNC B0 ;  /* 0x0000000000007941 */ /* 0x000fea0003800000 */
.L_x_412:
[----:B------:R-:W-:Y:S01]  /*1e50*/  IMAD.MOV.U32 R112, RZ, RZ, R34 ;  /* 0x000000ffff707224 */ /* 0x000fe200078e0022 */
[----:B------:R-:W-:Y:S01]  /*1e60*/  UIADD3 UR30, UR9, -0x1, URZ ;  /* 0xffffffff091e7890 */ /* 0x000fe2000fffe03f */
[----:B------:R-:W-:Y:S01]  /*1e70*/  IMAD.MOV.U32 R113, RZ, RZ, R35 ;  /* 0x000000ffff717224 */ /* 0x000fe200078e0023 */
[----:B------:R-:W-:Y:S01]  /*1e80*/  MOV R112, R32 ;  /* 0x0000002000707202 */ /* 0x000fe20000000f00 */
[----:B------:R-:W-:Y:S01]  /*1e90*/  BSSY B0, `(.L_x_414) ;  /* 0x000002c000007945 */ /* 0x000fe20003800000 */
[----:B------:R-:W-:Y:S01]  /*1ea0*/  UIMAD UR29, UR30, -0x40, UR16 ;  /* 0xffffffc01e1d78a4 */ /* 0x000fe2000f8e0210 */
[----:B------:R-:W-:Y:S01]  /*1eb0*/  MOV R106, UR32 ;  /* 0x00000020006a7c02 */ /* 0x000fe20008000f00 */
[----:B------:R-:W-:Y:S01]  /*1ec0*/  USHF.R.S32.HI UR33, URZ, 0x1f, UR30 ;  /* 0x0000001f3f217899 */ /* 0x000fe2000801141e */
[----:B------:R3:W-:Y:S01]  /*1ed0*/  STL.64 [R1+0x18], R112 ;  /* 0x0000187001007387 */ /* 0x0007e20000100a00 */
[----:B------:R-:W-:Y:S02]  /*1ee0*/  UIMAD UR5, UR31, UR30, URZ ;  /* 0x0000001e1f0572a4 */ /* 0x000fe4000f8e023f */
[----:B------:R-:W-:Y:S01]  /*1ef0*/  ISETP.GE.AND P0, PT, R18, UR29, PT ;  /* 0x0000001d12007c0c */ /* 0x000fe2000bf06270 */
[----:B--2---:R-:W-:Y:S01]  /*1f00*/  IMAD.WIDE.U32 R2, R106, UR30, R112 ;  /* 0x0000001e6a027c25 */ /* 0x004fe2000f8e0070 */
[----:B------:R-:W-:-:S06]  /*1f10*/  UIMAD UR5, UR33, UR32, UR5 ;  /* 0x00000020210572a4 */ /* 0x000fcc000f8e0205 */
[----:B------:R-:W-:-:S05]  /*1f20*/  IADD3 R7, R3, UR5, RZ ;  /* 0x0000000503077c10 */ /* 0x000fca000fffe0ff */
[----:B------:R-:W-:Y:S05]  /*1f30*/  @P0 BRA `(.L_x_415) ;  /* 0x0000021000000947 */ /* 0x000fea0003800000 */
[----:B------:R-:W-:Y:S02]  /*1f40*/  ISETP.GE.AND P5, PT, R114, c[0x0][0x220], PT ;  /* 0x0000880072007a0c */ /* 0x000fe40003fa6270 */
        /* <DEDUP_REMOVED lines=32> */
.L_x_415:
[----:B------:R-:W-:Y:S05]  /*2150*/  BSYNC B0 ;  /* 0x0000000000007941 */ /* 0x000fea0003800000 */
.L_x_414:
        /* <DEDUP_REMOVED lines=41> */
.L_x_417:
[----:B------:R-:W-:Y:S05]  /*23f0*/  BSYNC B0 ;  /* 0x0000000000007941 */ /* 0x000fea0003800000 */
.L_x_416:
        /* <DEDUP_REMOVED lines=40> */
.L_x_419:
[----:B------:R-:W-:Y:S05]  /*2680*/  BSYNC B0 ;  /* 0x0000000000007941 */ /* 0x000fea0003800000 */
.L_x_418:
[----:B------:R-:W-:Y:S01]  /*2690*/  ISETP.GE.AND P0, PT, R16, UR29, PT ;  /* 0x0000001d10007c0c */ /* 0x000fe2000bf06270 */
[----:B------:R-:W-:-:S12]  /*26a0*/  BSSY B0, `(.L_x_420) ;  /* 0x0000029000007945 */ /* 0x000fd80003800000 */
[----:B------:R-:W-:Y:S05]  /*26b0*/  @P0 BRA `(.L_x_421) ;  /* 0x0000027000000947 */ /* 0x000fea0003800000 */
[----:B------:R-:W-:Y:S01]  /*26c0*/  ISETP.GE.AND P5, PT, R114, c[0x0][0x220], PT ;  /* 0x0000880072007a0c */ /* 0x000fe20003fa6270 */
[----:B--2---:R-:W-:Y:S01]  /*26d0*/  IMAD.MOV.U32 R10, RZ, RZ, c[0x0][0x198] ;  /* 0x00006600ff0a7624 */ /* 0x004fe200078e00ff */
        /* <DEDUP_REMOVED lines=37> */
.L_x_421:
[----:B------:R-:W-:Y:S05]  /*2930*/  BSYNC B0 ;  /* 0x0000000000007941 */ /* 0x000fea0003800000 */
.L_x_420:
[----:B------:R-:W-:Y:S01]  /*2940*/  ULDC.64 UR4, c[0x0][0x318] ;  /* 0x0000c60000047ab9 */ /* 0x000fe20000000a00 */
[----:B------:R-:W0:Y:S01]  /*2950*/  LDGDEPBAR ;  /* 0x00000000000079af */ /* 0x000e220000000000 */
[----:B------:R-:W-:Y:S01]  /*2960*/  UISETP.NE.U32.AND UP1, UPT, URZ, UR4, UPT ;  /* 0x000000043f00728c */ /* 0x000fe2000bf25070 */
[----:B--2---:R-:W-:Y:S02]  /*2970*/  IMAD.MOV.U32 R8, RZ, RZ, R30 ;  /* 0x000000ffff087224 */ /* 0x004fe400078e001e */
[----:B------:R-:W-:Y:S01]  /*2980*/  IMAD.MOV.U32 R9, RZ, RZ, R31 ;  /* 0x000000ffff097224 */ /* 0x000fe200078e001f */
[----:B------:R-:W-:-:S03]  /*2990*/  UISETP.NE.AND.EX UP1, UPT, URZ, UR5, UPT, UP1 ;  /* 0x000000053f00728c */ /* 0x000fc6000bf25310 */
[----:B------:R-:W-:-:S03]  /*29a0*/  ULDC.64 UR4, c[0x0][0x320] ;  /* 0x0000c80000047ab9 */ /* 0x000fc60000000a00 */
[----:B------:R-:W-:-:S05]  /*29b0*/  PLOP3.LUT P0, PT, PT, PT, UP1, 0x80, 0x0 ;  /* 0x000000000000781c */ /* 0x000fca0003f0f018 */
[----:B------:R-:W-:Y:S02]  /*29c0*/  @UP1 USHF.R.S32.HI UR6, URZ, 0x1f, UR20 ;  /* 0x0000001f3f061899 */ /* 0x000fe40008011414 */
[----:B------:R-:W-:Y:S02]  /*29d0*/  @UP1 UIMAD.WIDE.U32 UR18, UR20, UR4, UR18 ;  /* 0x00000004141212a5 */ /* 0x000fe4000f8e0012 */
[----:B------:R-:W-:-:S03]  /*29e0*/  @UP1 UIMAD UR6, UR6, UR4, URZ ;  /* 0x00000004060612a4 */ /* 0x000fc6000f8e023f */
[----:B------:R-:W-:Y:S01]  /*29f0*/  ULDC UR4, c[0x0][0x318] ;  /* 0x0000c60000047ab9 */ /* 0x000fe20000000800 */
[----:B------:R-:W-:-:S04]  /*2a00*/  DEPBAR.LE SB0, 0x0 ;  /* 0x000080000000791a */ /* 0x000fc80000000000 */
[----:B------:R-:W-:Y:S02]  /*2a10*/  @UP1 UIMAD UR5, UR20, UR5, UR6 ;  /* 0x00000005140512a4 */ /* 0x000fe4000f8e0206 */
[----:B------:R-:W-:Y:S02]  /*2a20*/  @UP1 ULEA UR6, UP0, UR18, UR4, 0x2 ;  /* 0x0000000412061291 */ /* 0x000fe4000f80103f */
[----:B------:R-:W-:Y:S02]  /*2a30*/  @UP1 UIADD3 UR5, UR19, UR5, URZ ;  /* 0x0000000513051290 */ /* 0x000fe4000fffe03f */
[----:B------:R-:W-:Y:S02]  /*2a40*/  ULDC UR4, c[0x0][0x31c] ;  /* 0x0000c70000047ab9 */ /* 0x000fe40000000800 */
[----:B------:R-:W-:Y:S01]  /*2a50*/  @UP1 ULEA.HI.X UR7, UR18, UR4, UR5, 0x2, UP0 ;  /* 0x0000000412071291 */ /* 0x000fe200080f1405 */
[----:B------:R-:W-:-:S05]  /*2a60*/  IMAD.U32 R2, RZ, RZ, UR6 ;  /* 0x00000006ff027e24 */ /* 0x000fca000f8e00ff */
[----:B------:R-:W-:Y:S02]  /*2a70*/  MOV R3, UR7 ;  /* 0x0000000700037c02 */ /* 0x000fe40008000f00 */
[----:B------:R-:W-:Y:S02]  /*2a80*/  ISETP.GE.AND P1, PT, R18, UR29, PT ;  /* 0x0000001d12007c0c */ /* 0x000fe4000bf26270 */
[----:B------:R-:W-:Y:S01]  /*2a90*/  MOV R7, UR14 ;  /* 0x0000000e00077c02 */ /* 0x000fe20008000f00 */
[----:B------:R2:W4:Y:S01]  /*2aa0*/  @P0 LDG.E R2, [R2.64] ;  /* 0x0000001602020981 */ /* 0x000522000c1e1900 */
[----:B------:R-:W-:Y:S01]  /*2ab0*/  IMAD.MOV.U32 R8, RZ, RZ, R28 ;  /* 0x000000ffff087224 */ /* 0x000fe200078e001c */
[----:B------:R-:W-:Y:S01]  /*2ac0*/  ULDC.64 UR6, c[0x0][0x1a0] ;  /* 0x0000680000067ab9 */ /* 0x000fe20000000a00 */
[----:B------:R-:W-:Y:S01]  /*2ad0*/  LEA R108, R7, R24, 0x2 ;  /* 0x00000018076c7211 */ /* 0x000fe200078e10ff */
[----:B------:R-:W-:Y:S01]  /*2ae0*/  BAR.SYNC.DEFER_BLOCKING 0x0 ;  /* 0x0000000000007b1d */ /* 0x000fe20000010000 */
[----:B------:R-:W-:Y:S01]  /*2af0*/  USHF.L.U64.HI UR5, UR6, UR34, UR7 ;  /* 0x0000002206057299 */ /* 0x000fe20008010207 */
[----:B------:R-:W-:Y:S01]  /*2b00*/  SHF.R.S32.HI R6, RZ, 0x1f, R23 ;  /* 0x0000001fff067819 */ /* 0x000fe20000011417 */
[----:B------:R-:W-:Y:S01]  /*2b10*/  USHF.L.U32 UR20, UR6, 0x6, URZ ;  /* 0x0000000606147899 */ /* 0x000fe2000800063f */
[----:B------:R-:W-:Y:S01]  /*2b20*/  IMAD.SHL.U32 R27, R27, 0x2, RZ ;  /* 0x000000021b1b7824 */ /* 0x000fe200078e00ff */
[----:B------:R-:W-:Y:S01]  /*2b30*/  UIMAD UR4, UR5, UR30, URZ ;  /* 0x0000001e050472a4 */ /* 0x000fe2000f8e023f */
[----:B------:R1:W-:Y:S01]  /*2b40*/  STL.64 [R1+0x40], R8 ;  /* 0x0000400801007387 */ /* 0x0003e20000100a00 */
[----:B------:R-:W-:Y:S01]  /*2b50*/  LEA.HI R6, R6, R23, RZ, 0x2 ;  /* 0x0000001706067211 */ /* 0x000fe200078f10ff */
[----:B------:R-:W-:Y:S01]  /*2b60*/  BSSY B0, `(.L_x_422) ;  /* 0x0000033000007945 */ /* 0x000fe20003800000 */
[----:B------:R-:W-:Y:S01]  /*2b70*/  UIMAD UR33, UR33, UR20, UR4 ;  /* 0x00000014212172a4 */ /* 0x000fe2000f8e0204 */
[----:B------:R1:W-:Y:S01]  /*2b80*/  STL [R1+0x38], R108 ;  /* 0x0000386c01007387 */ /* 0x0003e20000100800 */
[----:B------:R-:W-:Y:S01]  /*2b90*/  LOP3.LUT R116, R27, 0x6, RZ, 0xc0, !PT ;  /* 0x000000061b747812 */ /* 0x000fe200078ec0ff */
[----:B------:R-:W-:Y:S01]  /*2ba0*/  UMOV UR4, URZ ;  /* 0x0000003f00047c82 */ /* 0x000fe20008000000 */
[----:B------:R-:W-:Y:S01]  /*2bb0*/  SHF.R.S32.HI R6, RZ, 0x2, R6 ;  /* 0x00000002ff067819 */ /* 0x000fe20000011406 */
[----:B--2---:R-:W4:Y:S01]  /*2bc0*/  @P0 MUFU.RCP R3, c[0x0][0x238] ;  /* 0x00008e0000030b08 */ /* 0x004f220000001000 */
[----:B------:R1:W-:Y:S04]  /*2bd0*/  @P1 STS.128 [R223+0x10000], RZ ;  /* 0x010000ffdf001388 */ /* 0x0003e80000000c00 */
[----:B------:R1:W-:Y:S04]  /*2be0*/  @P1 STS.128 [R223+0x12000], RZ ;  /* 0x012000ffdf001388 */ /* 0x0003e80000000c00 */
[----:B------:R1:W-:Y:S04]  /*2bf0*/  @P1 STS.128 [R223+0x14000], RZ ;  /* 0x014000ffdf001388 */ /* 0x0003e80000000c00 */
[----:B------:R1:W-:Y:S01]  /*2c00*/  @P1 STS.128 [R223+0x16000], RZ ;  /* 0x016000ffdf001388 */ /* 0x0003e20000000c00 */
[----:B----4-:R-:W-:-:S04]  /*2c10*/  @P0 FMUL.FTZ R2, R2, R3 ;  /* 0x0000000302020220 */ /* 0x010fc80000410000 */
[----:B------:R2:W4:Y:S02]  /*2c20*/  @P0 R2UR UR18, R2 ;  /* 0x00000000021203c2 */ /* 0x00052400000e0000 */
[----:B--2---:R-:W-:Y:S01]  /*2c30*/  IMAD.U32 R2, RZ, RZ, UR30 ;  /* 0x0000001eff027e24 */ /* 0x004fe2000f8e00ff */
[----:B----4-:R-:W-:-:S03]  /*2c40*/  @UP1 UMOV UR4, UR18 ;  /* 0x0000001200041c82 */ /* 0x010fc60008000000 */
[----:B------:R-:W-:-:S05]  /*2c50*/  IMAD.WIDE.U32 R2, R2, UR20, R8 ;  /* 0x0000001402027c25 */ /* 0x000fca000f8e0008 */
[----:B------:R-:W-:Y:S01]  /*2c60*/  IADD3 R7, R3, UR33, RZ ;  /* 0x0000002103077c10 */ /* 0x000fe2000fffe0ff */
[----:B------:R-:W-:Y:S05]  /*2c70*/  @P1 BRA `(.L_x_423) ;  /* 0x0000021000001947 */ /* 0x000fea0003800000 */
[----:B-1----:R-:W-:Y:S02]  /*2c80*/  ISETP.GE.AND P5, PT, R114, c[0x0][0x220], PT ;  /* 0x0000880072007a0c */ /* 0x002fe40003fa6270 */
        /* <DEDUP_REMOVED lines=32> */
.L_x_423:
[----:B-1----:R-:W-:Y:S05]  /*2e90*/  BSYNC B0 ;  /* 0x0000000000007941 */ /* 0x002fea0003800000 */
.L_x_422:
[----:B------:R-:W-:Y:S01]  /*2ea0*/  ISETP.GE.AND P0, PT, R22, UR29, PT ;  /* 0x0000001d16007c0c */ /* 0x000fe2000bf06270 */
[----:B------:R-:W-:Y:S01]  /*2eb0*/  IMAD.U32 R8, RZ, RZ, UR16 ;  /* 0x00000010ff087e24 */ /* 0x000fe2000f8e00ff */
[----:B------:R-:W-:Y:S01]  /*2ec0*/  LEA R9, R24, UR15, 0x4 ;  /* 0x0000000f18097c11 */ /* 0x000fe2000f8e20ff */
[----:B------:R-:W-:Y:S01]  /*2ed0*/  ULDC UR7, c[0x0][0x1a4] ;  /* 0x0000690000077ab9 */ /* 0x000fe20000000800 */
[----:B------:R-:W-:Y:S01]  /*2ee0*/  BSSY B0, `(.L_x_424) ;  /* 0x000002e000007945 */ /* 0x000fe20003800000 */
[----:B------:R-:W-:Y:S01]  /*2ef0*/  USHF.L.U32 UR15, UR6, 0x4, URZ ;  /* 0x00000004060f7899 */ /* 0x000fe2000800063f */
[----:B------:R-:W-:Y:S01]  /*2f00*/  IADD3 R9, R9, 0x1, R6 ;  /* 0x0000000109097810 */ /* 0x000fe20007ffe006 */
[----:B------:R-:W-:-:S03]  /*2f10*/  USHF.L.U64.HI UR10, UR6, UR10, UR7 ;  /* 0x0000000a060a7299 */ /* 0x000fc60008010207 */
[----:B------:R-:W-:-:S03]  /*2f20*/  IADD3 R8, R8, -UR17, R9 ;  /* 0x8000001108087c10 */ /* 0x000fc6000fffe009 */
[----:B------:R1:W-:Y:S01]  /*2f30*/  @P0 STS.128 [R223+0x10800], RZ ;  /* 0x010800ffdf000388 */ /* 0x0003e20000000c00 */
[----:B------:R-:W-:-:S03]  /*2f40*/  IADD3 R104, R8, c[0x0][0x2e8], RZ ;  /* 0x0000ba0008687a10 */ /* 0x000fc60007ffe0ff */
        /* <DEDUP_REMOVED lines=39> */
.L_x_425:
[----:B------:R-:W-:Y:S05]  /*31c0*/  BSYNC B0 ;  /* 0x0000000000007941 */ /* 0x000fea0003800000 */
.L_x_424:
        /* <DEDUP_REMOVED lines=10> */
[----:B--2---:R-:W-:Y:S01]  /*3270*/  IMAD.MOV.U32 R10, RZ, RZ, c[0x0][0x1a4] ;  /* 0x00006900ff0a7624 */ /* 0x004fe200078e00ff */
[----:B------:R-:W-:-:S02]  /*3280*/  ISETP.GE.AND P2, PT, R110, c[0x0][0x220], PT ;  /* 0x000088006e007a0c */ /* 0x000fc40003f46270 */
        /* <DEDUP_REMOVED lines=32> */
.L_x_427:
[----:B------:R-:W-:Y:S05]  /*3490*/  BSYNC B0 ;  /* 0x0000000000007941 */ /* 0x000fea0003800000 */
.L_x_426:
[----:B------:R-:W-:Y:S01]  /*34a0*/  ISETP.GE.AND P0, PT, R16, UR29, PT ;  /* 0x0000001d10007c0c */ /* 0x000fe2000bf06270 */
[----:B------:R-:W1:Y:S01]  /*34b0*/  LDC.U8 R251, c[0x0][0x2d8] ;  /* 0x0000b600fffb7b82 */ /* 0x000e620000000000 */
[----:B------:R-:W-:Y:S11]  /*34c0*/  BSSY B0, `(.L_x_428) ;  /* 0x000002d000007945 */ /* 0x000ff60003800000 */
[----:B------:R2:W-:Y:S04]  /*34d0*/  @P0 STS.128 [R223+0x11800], RZ ;  /* 0x011800ffdf000388 */ /* 0x0005e80000000c00 */
[----:B------:R2:W-:Y:S04]  /*34e0*/  @P0 STS.128 [R223+0x13800], RZ ;  /* 0x013800ffdf000388 */ /* 0x0005e80000000c00 */
[----:B------:R2:W-:Y:S04]  /*34f0*/  @P0 STS.128 [R223+0x15800], RZ ;  /* 0x015800ffdf000388 */ /* 0x0005e80000000c00 */
[----:B------:R2:W-:Y:S01]  /*3500*/  @P0 STS.128 [R223+0x17800], RZ ;  /* 0x017800ffdf000388 */ /* 0x0005e20000000c00 */
[----:B------:R-:W-:Y:S05]  /*3510*/  @P0 BRA `(.L_x_429) ;  /* 0x0000027000000947 */ /* 0x000fea0003800000 */
[----:B-1----:R-:W-:Y:S01]  /*3520*/  ISETP.GE.AND P5, PT, R114, c[0x0][0x220], PT ;  /* 0x0000880072007a0c */ /* 0x002fe20003fa6270 */
        /* <DEDUP_REMOVED lines=38> */
.L_x_429:
[----:B-1----:R-:W-:Y:S05]  /*3790*/  BSYNC B0 ;  /* 0x0000000000007941 */ /* 0x002fea0003800000 */
.L_x_428:
[C---:B------:R-:W-:Y:S01]  /*37a0*/  IMAD.SHL.U32 R2, R25.reuse, 0x40, RZ ;  /* 0x0000004019027824 */ /* 0x040fe200078e00ff */
[----:B------:R-:W-:Y:S01]  /*37b0*/  R2P PR, R25, 0x6 ;  /* 0x0000000619007804 */ /* 0x000fe20000000000 */
[----:B------:R-:W-:Y:S01]  /*37c0*/  IMAD.SHL.U32 R3, R18, 0x8, RZ ;  /* 0x0000000812037824 */ /* 0x000fe200078e00ff */
[----:B------:R-:W0:Y:S01]  /*37d0*/  LDGDEPBAR ;  /* 0x00000000000079af */ /* 0x000e220000000000 */
[----:B------:R-:W-:Y:S01]  /*37e0*/  UISETP.GE.AND UP0, UPT, UR9, 0x2, UPT ;  /* 0x000000020900788c */ /* 0x000fe2000bf06270 */
[----:B------:R-:W-:Y:S01]  /*37f0*/  LOP3.LUT R2, R2, 0x1c0, RZ, 0xc0, !PT ;  /* 0x000001c002027812 */ /* 0x000fe200078ec0ff */
[----:B------:R-:W-:-:S03]  /*3800*/  UIADD3 UR6, UR25, 0x646e171e, URZ ;  /* 0x646e171e19067890 */ /* 0x000fc6000fffe03f */
[----:B------:R-:W-:Y:S02]  /*3810*/  LOP3.LUT R3, R2, 0x8, R3, 0xf8, !PT ;  /* 0x0000000802037812 */ /* 0x000fe400078ef803 */
[----:B------:R-:W-:-:S04]  /*3820*/  SHF.R.U32.HI R2, RZ, 0x3, R2 ;  /* 0x00000003ff027819 */ /* 0x000fc80000011602 */
[----:B------:R-:W-:Y:S01]  /*3830*/  LOP3.LUT R2, R3, R2, RZ, 0x3c, !PT ;  /* 0x0000000203027212 */ /* 0x000fe200078e3cff */
[----:B------:R-:W-:-:S04]  /*3840*/  IMAD R3, R24, 0x400, R5 ;  /* 0x0000040018037824 */ /* 0x000fc800078e0205 */
[----:B------:R-:W-:Y:S02]  /*3850*/  IMAD R2, R26, 0x200, R2 ;  /* 0x000002001a027824 */ /* 0x000fe400078e0202 */
[----:B------:R-:W-:Y:S01]  /*3860*/  IMAD.SHL.U32 R203, R3, 0x2, RZ ;  /* 0x0000000203cb7824 */ /* 0x000fe200078e00ff */
[----:B------:R-:W-:Y:S01]  /*3870*/  IADD3 R3, R104, 0x8, RZ ;  /* 0x0000000868037810 */ /* 0x000fe20007ffe0ff */
[----:B------:R-:W-:Y:S02]  /*3880*/  IMAD.SHL.U32 R196, R2, 0x2, RZ ;  /* 0x0000000202c47824 */ /* 0x000fe400078e00ff */
[--C-:B------:R-:W-:Y:S01]  /*3890*/  IMAD R204, R4, 0x2, R203.reuse ;  /* 0x0000000204cc7824 */ /* 0x100fe200078e02cb */
[----:B--2---:R-:W-:Y:S01]  /*38a0*/  LDSM.16.M88.4 R8, [R203] ;  /* 0x00000000cb08783b */ /* 0x004fe20000000200 */
[----:B------:R-:W-:Y:S01]  /*38b0*/  IMAD R206, R0, 0x2, R203 ;  /* 0x0000000200ce7824 */ /* 0x000fe200078e02cb */
[----:B------:R-:W-:Y:S01]  /*38c0*/  IADD3 R2, R196, 0x8000, RZ ;  /* 0x00008000c4027810 */ /* 0x000fe20007ffe0ff */
[----:B------:R-:W-:Y:S01]  /*38d0*/  IMAD R205, R0, 0x2, R204 ;  /* 0x0000000200cd7824 */ /* 0x000fe200078e02cc */
[----:B------:R-:W1:Y:S01]  /*38e0*/  LDSM.16.M88.4 R16, [R196+0x8000] ;  /* 0x00800000c410783b */ /* 0x000e620000000200 */
[----:B------:R-:W-:-:S02]  /*38f0*/  IADD3 R207, R196, 0x8020, RZ ;  /* 0x00008020c4cf7810 */ /* 0x000fc40007ffe0ff */
[----:B------:R-:W-:Y:S01]  /*3900*/  @P1 IADD3 R207, R2, -0x20, RZ ;  /* 0xffffffe002cf1810 */ /* 0x000fe20007ffe0ff */
[----:B------:R-:W2:Y:S01]  /*3910*/  LDSM.16.M88.4 R32, [R196+0x8800] ;  /* 0x00880000c420783b */ /* 0x000ea20000000200 */
[----:B------:R-:W-:Y:S02]  /*3920*/  IMAD.MOV.U32 R2, RZ, RZ, 0x40 ;  /* 0x00000040ff027424 */ /* 0x000fe400078e00ff */
[C---:B------:R-:W-:Y:S01]  /*3930*/  IADD3 R222, R207.reuse, 0x800, RZ ;  /* 0x00000800cfde7810 */ /* 0x040fe20007ffe0ff */
[----:B------:R-:W5:Y:S01]  /*3940*/  LDSM.16.M88.4 R28, [R196+0x9000] ;  /* 0x00900000c41c783b */ /* 0x000f620000000200 */
[C---:B------:R-:W-:Y:S02]  /*3950*/  IADD3 R221, R207.reuse, 0x1000, RZ ;  /* 0x00001000cfdd7810 */ /* 0x040fe40007ffe0ff */
[----:B------:R-:W-:Y:S01]  /*3960*/  SEL R2, R2, 0xffffffc0, !P2 ;  /* 0xffffffc002027807 */ /* 0x000fe20005000000 */
[----:B------:R-:W3:Y:S01]  /*3970*/  LDSM.16.M88.4 R24, [R196+0x9800] ;  /* 0x00980000c418783b */ /* 0x000ee20000000200 */
[----:B------:R-:W-:-:S02]  /*3980*/  IADD3 R220, R207, 0x1800, RZ ;  /* 0x00001800cfdc7810 */ /* 0x000fc40007ffe0ff */
[C---:B------:R-:W-:Y:S01]  /*3990*/  IADD3 R219, R207.reuse, 0x2000, RZ ;  /* 0x00002000cfdb7810 */ /* 0x040fe20007ffe0ff */
[----:B------:R-:W-:Y:S01]  /*39a0*/  LDSM.16.M88.4 R12, [R204] ;  /* 0x00000000cc0c783b */ /* 0x000fe20000000200 */
[----:B------:R-:W-:Y:S01]  /*39b0*/  IMAD.IADD R202, R196, 0x1, R2 ;  /* 0x00000001c4ca7824 */ /* 0x000fe200078e0202 */
[C---:B------:R-:W-:Y:S01]  /*39c0*/  IADD3 R218, R207.reuse, 0x2800, RZ ;  /* 0x00002800cfda7810 */ /* 0x040fe20007ffe0ff */
[----:B------:R-:W-:Y:S01]  /*39d0*/  IMAD.IADD R201, R2, 0x1, R207 ;  /* 0x0000000102c97824 */ /* 0x000fe200078e02cf */
[----:B------:R-:W4:Y:S01]  /*39e0*/  LDSM.16.M88.4 R40, [R207] ;  /* 0x00000000cf28783b */ /* 0x000f220000000200 */
[----:B------:R-:W-:Y:S01]  /*39f0*/  IMAD.U32 R2, RZ, RZ, UR30 ;  /* 0x0000001eff027e24 */ /* 0x000fe2000f8e00ff */
[C---:B------:R-:W-:Y:S02]  /*3a00*/  IADD3 R217, R207.reuse, 0x3000, RZ ;  /* 0x00003000cfd97810 */ /* 0x040fe40007ffe0ff */
[----:B------:R-:W3:Y:S01]  /*3a10*/  LDSM.16.M88.4 R64, [R207+0x800] ;  /* 0x00080000cf40783b */ /* 0x000ee20000000200 */
[----:B------:R-:W-:Y:S01]  /*3a20*/  IMAD R2, R2, 0x40, R116 ;  /* 0x0000004002027824 */ /* 0x000fe200078e0274 */
[----:B------:R-:W-:-:S02]  /*3a30*/  IADD3 R216, R207, 0x3800, RZ ;  /* 0x00003800cfd87810 */ /* 0x000fc40007ffe0ff */
[----:B------:R-:W3:Y:S01]  /*3a40*/  LDSM.16.M88.4 R72, [R207+0x1000] ;  /* 0x00100000cf48783b */ /* 0x000ee20000000200 */
[C---:B------:R-:W-:Y:S02]  /*3a50*/  IADD3 R215, R207.reuse, 0x4000, RZ ;  /* 0x00004000cfd77810 */ /* 0x040fe40007ffe0ff */
[C---:B------:R-:W-:Y:S01]  /*3a60*/  IADD3 R7, R2.reuse, 0x1, RZ ;  /* 0x0000000102077810 */ /* 0x040fe20007ffe0ff */
[----:B------:R-:W3:Y:S01]  /*3a70*/  LDSM.16.M88.4 R76, [R207+0x1800] ;  /* 0x00180000cf4c783b */ /* 0x000ee20000000200 */
[----:B------:R-:W-:Y:S02]  /*3a80*/  IADD3 R6, R2, 0x8, RZ ;  /* 0x0000000802067810 */ /* 0x000fe40007ffe0ff */
[C---:B------:R-:W-:Y:S01]  /*3a90*/  IADD3 R214, R207.reuse, 0x4800, RZ ;  /* 0x00004800cfd67810 */ /* 0x040fe20007ffe0ff */
[----:B------:R-:W-:Y:S01]  /*3aa0*/  LDSM.16.M88.4 R20, [R206] ;  /* 0x00000000ce14783b */ /* 0x000fe20000000200 */
[C---:B------:R-:W-:Y:S02]  /*3ab0*/  IADD3 R213, R207.reuse, 0x5000, RZ ;  /* 0x00005000cfd57810 */ /* 0x040fe40007ffe0ff */
[C---:B------:R-:W-:Y:S01]  /*3ac0*/  IADD3 R212, R207.reuse, 0x5800, RZ ;  /* 0x00005800cfd47810 */ /* 0x040fe20007ffe0ff */
[----:B-1----:R-:W-:Y:S01]  /*3ad0*/  HMMA.16816.F32 R36, R8, R16, RZ ;  /* 0x000000100824723c */ /* 0x002fe200000018ff */
[----:B------:R-:W1:Y:S01]  /*3ae0*/  LDSM.16.M88.4 R88, [R202+0x8000] ;  /* 0x00800000ca58783b */ /* 0x000e620000000200 */
[----:B------:R-:W-:-:S02]  /*3af0*/  IADD3 R211, R207, 0x6000, RZ ;  /* 0x00006000cfd37810 */ /* 0x000fc40007ffe0ff */
[C---:B------:R-:W-:Y:S01]  /*3b00*/  IADD3 R210, R207.reuse, 0x6800, RZ ;  /* 0x00006800cfd27810 */ /* 0x040fe20007ffe0ff */
[----:B------:R-:W1:Y:S01]  /*3b10*/  LDSM.16.M88.4 R80, [R202+0x8800] ;  /* 0x00880000ca50783b */ /* 0x000e620000000200 */
[C---:B------:R-:W-:Y:S02]  /*3b20*/  IADD3 R209, R207.reuse, 0x7000, RZ ;  /* 0x00007000cfd17810 */ /* 0x040fe40007ffe0ff */
[----:B------:R-:W-:Y:S01]  /*3b30*/  HMMA.16816.F32 R44, R8, R18, RZ ;  /* 0x00000012082c723c */ /* 0x000fe200000018ff */
[----:B------:R-:W1:Y:S01]  /*3b40*/  LDSM.16.M88.4 R84, [R202+0x9000] ;  /* 0x00900000ca54783b */ /* 0x000e620000000200 */
[----:B------:R-:W-:-:S03]  /*3b50*/  IADD3 R208, R207, 0x7800, RZ ;  /* 0x00007800cfd07810 */ /* 0x000fc60007ffe0ff */
[----:B------:R-:W1:Y:S03]  /*3b60*/  LDSM.16.M88.4 R92, [R202+0x9800] ;  /* 0x00980000ca5c783b */ /* 0x000e660000000200 */
[C---:B--2---:R-:W-:Y:S01]  /*3b70*/  HMMA.16816.F32 R52, R8.reuse, R34, RZ ;  /* 0x000000220834723c */ /* 0x044fe200000018ff */
[----:B------:R-:W-:Y:S04]  /*3b80*/  LDSM.16.M88.4 R100, [R201] ;  /* 0x00000000c964783b */ /* 0x000fe80000000200 */
[----:B------:R-:W-:Y:S03]  /*3b90*/  LDSM.16.M88.4 R96, [R196+0xa000] ;  /* 0x00a00000c460783b */ /* 0x000fe60000000200 */
[C---:B-----5:R-:W-:Y:S08]  /*3ba0*/  HMMA.16816.F32 R56, R8.reuse, R28, RZ ;  /* 0x0000001c0838723c */ /* 0x060ff000000018ff */
[C---:B------:R-:W-:Y:S08]  /*3bb0*/  HMMA.16816.F32 R48, R8.reuse, R32, RZ ;  /* 0x000000200830723c */ /* 0x040ff000000018ff */
[C---:B------:R-:W-:Y:S08]  /*3bc0*/  HMMA.16816.F32 R60, R8.reuse, R30, RZ ;  /* 0x0000001e083c723c */ /* 0x040ff000000018ff */
[C---:B---3--:R-:W-:Y:S08]  /*3bd0*/  HMMA.16816.F32 R68, R8.reuse, R24, RZ ;  /* 0x000000180844723c */ /* 0x048ff000000018ff */
[----:B------:R-:W-:Y:S01]  /*3be0*/  HMMA.16816.F32 R16, R8, R26, RZ ;  /* 0x0000001a0810723c */ /* 0x000fe200000018ff */
[----:B------:R-:W2:Y:S04]  /*3bf0*/  LDSM.16.M88.4 R8, [R205] ;  /* 0x00000000cd08783b */ /* 0x000ea80000000200 */
[----:B------:R-:W3:Y:S03]  /*3c00*/  LDSM.16.M88.4 R24, [R201+0x800] ;  /* 0x00080000c918783b */ /* 0x000ee60000000200 */
[C---:B----4-:R-:W-:Y:S08]  /*3c10*/  HMMA.16816.F32 R28, R12.reuse, R40, R36 ;  /* 0x000000280c1c723c */ /* 0x050ff00000001824 */
[C---:B------:R-:W-:Y:S08]  /*3c20*/  HMMA.16816.F32 R32, R12.reuse, R42, R44 ;  /* 0x0000002a0c20723c */ /* 0x040ff0000000182c */
[C---:B------:R-:W-:Y:S01]  /*3c30*/  HMMA.16816.F32 R40, R12.reuse, R66, R52 ;  /* 0x000000420c28723c */ /* 0x040fe20000001834 */
[----:B------:R-:W4:Y:S07]  /*3c40*/  LDSM.16.M88.4 R52, [R201+0x1000] ;  /* 0x00100000c934783b */ /* 0x000f2e0000000200 */
[C---:B------:R-:W-:Y:S08]  /*3c50*/  HMMA.16816.F32 R44, R12.reuse, R72, R56 ;  /* 0x000000480c2c723c */ /* 0x040ff00000001838 */
[C---:B------:R-:W-:Y:S01]  /*3c60*/  HMMA.16816.F32 R36, R12.reuse, R64, R48 ;  /* 0x000000400c24723c */ /* 0x040fe20000001830 */
[----:B------:R-:W-:Y:S04]  /*3c70*/  LDSM.16.M88.4 R48, [R196+0xa800] ;  /* 0x00a80000c430783b */ /* 0x000fe80000000200 */
[----:B------:R-:W-:Y:S03]  /*3c80*/  LDSM.16.M88.4 R64, [R196+0xb000] ;  /* 0x00b00000c440783b */ /* 0x000fe60000000200 */
[C---:B------:R-:W-:Y:S01]  /*3c90*/  HMMA.16816.F32 R56, R12.reuse, R74, R60 ;  /* 0x0000004a0c38723c */ /* 0x040fe2000000183c */
[----:B------:R-:W-:Y:S07]  /*3ca0*/  LDSM.16.M88.4 R72, [R207+0x3800] ;  /* 0x00380000cf48783b */ /* 0x000fee0000000200 */
[C---:B------:R-:W-:Y:S01]  /*3cb0*/  HMMA.16816.F32 R60, R12.reuse, R76, R68 ;  /* 0x0000004c0c3c723c */ /* 0x040fe20000001844 */
[----:B------:R-:W5:Y:S07]  /*3cc0*/  LDSM.16.M88.4 R68, [R201+0x1800] ;  /* 0x00180000c944783b */ /* 0x000f6e0000000200 */
[----:B------:R-:W-:Y:S01]  /*3cd0*/  HMMA.16816.F32 R12, R12, R78, R16 ;  /* 0x0000004e0c0c723c */ /* 0x000fe20000001810 */
[----:B------:R-:W2:Y:S04]  /*3ce0*/  LDSM.16.M88.4 R16, [R203+0x2000] ;  /* 0x00200000cb10783b */ /* 0x000ea80000000200 */
[----:B------:R-:W2:Y:S03]  /*3cf0*/  LDSM.16.M88.4 R76, [R196+0xb800] ;  /* 0x00b80000c44c783b */ /* 0x000ea60000000200 */
[C---:B-1----:R-:W-:Y:S08]  /*3d00*/  HMMA.16816.F32 R28, R20.reuse, R88, R28 ;  /* 0x00000058141c723c */ /* 0x042ff0000000181c */
[C---:B------:R-:W-:Y:S01]  /*3d10*/  HMMA.16816.F32 R32, R20.reuse, R90, R32 ;  /* 0x0000005a1420723c */ /* 0x040fe20000001820 */
[----:B------:R-:W-:Y:S07]  /*3d20*/  LDSM.16.M88.4 R88, [R201+0x2000] ;  /* 0x00200000c958783b */ /* 0x000fee0000000200 */
[C---:B------:R-:W-:Y:S08]  /*3d30*/  HMMA.16816.F32 R40, R20.reuse, R82, R40 ;  /* 0x000000521428723c */ /* 0x040ff00000001828 */
[C---:B------:R-:W-:Y:S08]  /*3d40*/  HMMA.16816.F32 R44, R20.reuse, R84, R44 ;  /* 0x00000054142c723c */ /* 0x040ff0000000182c */
[C---:B------:R-:W-:Y:S01]  /*3d50*/  HMMA.16816.F32 R36, R20.reuse, R80, R36 ;  /* 0x000000501424723c */ /* 0x040fe20000001824 */
[----:B------:R-:W-:Y:S07]  /*3d60*/  LDSM.16.M88.4 R80, [R207+0x2000] ;  /* 0x00200000cf50783b */ /* 0x000fee0000000200 */
[C---:B------:R-:W-:Y:S01]  /*3d70*/  HMMA.16816.F32 R56, R20.reuse, R86, R56 ;  /* 0x000000561438723c */ /* 0x040fe20000001838 */
[----:B------:R-:W-:Y:S07]  /*3d80*/  LDSM.16.M88.4 R84, [R196+0xc000] ;  /* 0x00c00000c454783b */ /* 0x000fee0000000200 */
        /* <DEDUP_REMOVED lines=8> */
[C---:B----4-:R-:W-:Y:S08]  /*3e10*/  HMMA.16816.F32 R44, R8.reuse, R52, R44 ;  /* 0x00000034082c723c */ /* 0x050ff0000000182c */
[C---:B------:R-:W-:Y:S01]  /*3e20*/  HMMA.16816.F32 R36, R8.reuse, R24, R36 ;  /* 0x000000180824723c */ /* 0x040fe20000001824 */
[----:B------:R-:W2:Y:S07]  /*3e30*/  LDSM.16.M88.4 R24, [R207+0x2800] ;  /* 0x00280000cf18783b */ /* 0x000eae0000000200 */
[C---:B------:R-:W-:Y:S01]  /*3e40*/  HMMA.16816.F32 R56, R8.reuse, R54, R56 ;  /* 0x000000360838723c */ /* 0x040fe20000001838 */
[----:B------:R-:W3:Y:S07]  /*3e50*/  LDSM.16.M88.4 R52, [R207+0x3000] ;  /* 0x00300000cf34783b */ /* 0x000eee0000000200 */
[C---:B-----5:R-:W-:Y:S08]  /*3e60*/  HMMA.16816.F32 R60, R8.reuse, R68, R60 ;  /* 0x00000044083c723c */ /* 0x060ff0000000183c */
[----:B------:R-:W-:Y:S01]  /*3e70*/  HMMA.16816.F32 R8, R8, R70, R12 ;  /* 0x000000460808723c */ /* 0x000fe2000000180c */
[----:B------:R-:W4:Y:S04]  /*3e80*/  LDSM.16.M88.4 R12, [R206+0x2000] ;  /* 0x00200000ce0c783b */ /* 0x000f280000000200 */
[----:B------:R-:W-:Y:S03]  /*3e90*/  LDSM.16.M88.4 R68, [R202+0xb000] ;  /* 0x00b00000ca44783b */ /* 0x000fe60000000200 */
[C---:B------:R-:W-:Y:S08]  /*3ea0*/  HMMA.16816.F32 R28, R16.reuse, R96, R28 ;  /* 0x00000060101c723c */ /* 0x040ff0000000181c */
[C---:B------:R-:W-:Y:S01]  /*3eb0*/  HMMA.16816.F32 R32, R16.reuse, R98, R32 ;  /* 0x000000621020723c */ /* 0x040fe20000001820 */
[----:B------:R-:W-:Y:S07]  /*3ec0*/  LDSM.16.M88.4 R96, [R202+0xc000] ;  /* 0x00c00000ca60783b */ /* 0x000fee0000000200 */
[C---:B------:R-:W-:Y:S08]  /*3ed0*/  HMMA.16816.F32 R40, R16.reuse, R50, R40 ;  /* 0x000000321028723c */ /* 0x040ff00000001828 */
[C---:B------:R-:W-:Y:S08]  /*3ee0*/  HMMA.16816.F32 R44, R16.reuse, R64, R44 ;  /* 0x00000040102c723c */ /* 0x040ff0000000182c */
[C---:B------:R-:W-:Y:S01]  /*3ef0*/  HMMA.16816.F32 R36, R16.reuse, R48, R36 ;  /* 0x000000301024723c */ /* 0x040fe20000001824 */
[----:B------:R-:W5:Y:S07]  /*3f00*/  LDSM.16.M88.4 R48, [R202+0xa800] ;  /* 0x00a80000ca30783b */ /* 0x000f6e0000000200 */
        /* <DEDUP_REMOVED lines=8> */
[----:B------:R-:W-:Y:S07]  /*3f90*/  LDSM.16.M88.4 R80, [R196+0xd800] ;  /* 0x00d80000c450783b */ /* 0x000fee0000000200 */
[C---:B--2---:R-:W-:Y:S08]  /*3fa0*/  HMMA.16816.F32 R40, R20.reuse, R26, R40 ;  /* 0x0000001a1428723c */ /* 0x044ff00000001828 */
[C---:B---3--:R-:W-:Y:S08]  /*3fb0*/  HMMA.16816.F32 R44, R20.reuse, R52, R44 ;  /* 0x00000034142c723c */ /* 0x048ff0000000182c */
[C---:B------:R-:W-:Y:S01]  /*3fc0*/  HMMA.16816.F32 R36, R20.reuse, R24, R36 ;  /* 0x000000181424723c */ /* 0x040fe20000001824 */
[----:B------:R-:W1:Y:S07]  /*3fd0*/  LDSM.16.M88.4 R24, [R201+0x2800] ;  /* 0x00280000c918783b */ /* 0x000e6e0000000200 */
[C---:B------:R-:W-:Y:S01]  /*3fe0*/  HMMA.16816.F32 R56, R20.reuse, R54, R56 ;  /* 0x000000361438723c */ /* 0x040fe20000001838 */
[----:B------:R-:W-:Y:S07]  /*3ff0*/  LDSM.16.M88.4 R52, [R196+0xc800] ;  /* 0x00c80000c434783b */ /* 0x000fee0000000200 */
[C---:B------:R-:W-:Y:S08]  /*4000*/  HMMA.16816.F32 R60, R20.reuse, R72, R60 ;  /* 0x00000048143c723c */ /* 0x040ff0000000183c */
[----:B------:R-:W-:Y:S01]  /*4010*/  HMMA.16816.F32 R16, R20, R74, R16 ;  /* 0x0000004a1410723c */ /* 0x000fe20000001810 */
[----:B------:R-:W2:Y:S04]  /*4020*/  LDSM.16.M88.4 R72, [R201+0x3800] ;  /* 0x00380000c948783b */ /* 0x000ea80000000200 */
[----:B------:R-:W3:Y:S03]  /*4030*/  LDSM.16.M88.4 R20, [R203+0x4000] ;  /* 0x00400000cb14783b */ /* 0x000ee60000000200 */
[C---:B----4-:R-:W-:Y:S08]  /*4040*/  HMMA.16816.F32 R28, R12.reuse, R92, R28 ;  /* 0x0000005c0c1c723c */ /* 0x050ff0000000181c */
[C---:B------:R-:W-:Y:S01]  /*4050*/  HMMA.16816.F32 R32, R12.reuse, R94, R32 ;  /* 0x0000005e0c20723c */ /* 0x040fe20000001820 */
[----:B------:R-:W-:Y:S07]  /*4060*/  LDSM.16.M88.4 R92, [R201+0x4000] ;  /* 0x00400000c95c783b */ /* 0x000fee0000000200 */
[C---:B-----5:R-:W-:Y:S08]  /*4070*/  HMMA.16816.F32 R40, R12.reuse, R50, R40 ;  /* 0x000000320c28723c */ /* 0x060ff00000001828 */
[C---:B------:R-:W-:Y:S08]  /*4080*/  HMMA.16816.F32 R44, R12.reuse, R68, R44 ;  /* 0x000000440c2c723c */ /* 0x040ff0000000182c */
[C---:B------:R-:W-:Y:S01]  /*4090*/  HMMA.16816.F32 R36, R12.reuse, R48, R36 ;  /* 0x000000300c24723c */ /* 0x040fe20000001824 */
[----:B------:R-:W-:Y:S07]  /*40a0*/  LDSM.16.M88.4 R48, [R207+0x4800] ;  /* 0x00480000cf30783b */ /* 0x000fee0000000200 */
[C---:B------:R-:W-:Y:S01]  /*40b0*/  HMMA.16816.F32 R56, R12.reuse, R70, R56 ;  /* 0x000000460c38723c */ /* 0x040fe20000001838 */
[----:B------:R-:W4:Y:S07]  /*40c0*/  LDSM.16.M88.4 R68, [R196+0xd000] ;  /* 0x00d00000c444783b */ /* 0x000f2e0000000200 */
[C---:B------:R-:W-:Y:S08]  /*40d0*/  HMMA.16816.F32 R60, R12.reuse, R76, R60 ;  /* 0x0000004c0c3c723c */ /* 0x040ff0000000183c */
[----:B------:R-:W-:Y:S01]  /*40e0*/  HMMA.16816.F32 R12, R12, R78, R16 ;  /* 0x0000004e0c0c723c */ /* 0x000fe20000001810 */
[----:B------:R-:W5:Y:S04]  /*40f0*/  LDSM.16.M88.4 R16, [R204+0x4000] ;  /* 0x00400000cc10783b */ /* 0x000f680000000200 */
[----:B------:R-:W-:Y:S03]  /*4100*/  LDSM.16.M88.4 R76, [R207+0x5800] ;  /* 0x00580000cf4c783b */ /* 0x000fe60000000200 */
[C---:B------:R-:W-:Y:S08]  /*4110*/  HMMA.16816.F32 R28, R8.reuse, R88, R28 ;  /* 0x00000058081c723c */ /* 0x040ff0000000181c */
[C---:B------:R-:W-:Y:S01]  /*4120*/  HMMA.16816.F32 R32, R8.reuse, R90, R32 ;  /* 0x0000005a0820723c */ /* 0x040fe20000001820 */
[----:B------:R-:W-:Y:S07]  /*4130*/  LDSM.16.M88.4 R88, [R196+0xe000] ;  /* 0x00e00000c458783b */ /* 0x000fee0000000200 */
[C---:B-1----:R-:W-:Y:S08]  /*4140*/  HMMA.16816.F32 R40, R8.reuse, R26, R40 ;  /* 0x0000001a0828723c */ /* 0x042ff00000001828 */
[C---:B------:R-:W-:Y:S08]  /*4150*/  HMMA.16816.F32 R44, R8.reuse, R64, R44 ;  /* 0x00000040082c723c */ /* 0x040ff0000000182c */
        /* <DEDUP_REMOVED lines=11> */
[C---:B----4-:R-:W-:Y:S08]  /*4210*/  HMMA.16816.F32 R44, R20.reuse, R68, R44 ;  /* 0x00000044142c723c */ /* 0x050ff0000000182c */
[C---:B------:R-:W-:Y:S08]  /*4220*/  HMMA.16816.F32 R28, R20.reuse, R52, R36 ;  /* 0x00000034141c723c */ /* 0x040ff00000001824 */
[C---:B------:R-:W-:Y:S01]  /*4230*/  HMMA.16816.F32 R56, R20.reuse, R70, R56 ;  /* 0x000000461438723c */ /* 0x040fe20000001838 */
[----:B------:R-:W3:Y:S07]  /*4240*/  LDSM.16.M88.4 R68, [R202+0xc800] ;  /* 0x00c80000ca44783b */ /* 0x000eee0000000200 */
[C---:B------:R-:W-:Y:S08]  /*4250*/  HMMA.16816.F32 R60, R20.reuse, R80, R60 ;  /* 0x00000050143c723c */ /* 0x040ff0000000183c */
[----:B------:R-:W-:Y:S01]  /*4260*/  HMMA.16816.F32 R36, R20, R82, R24 ;  /* 0x000000521424723c */ /* 0x000fe20000001818 */
[----:B------:R-:W4:Y:S07]  /*4270*/  LDSM.16.M88.4 R80, [R202+0xd800] ;  /* 0x00d80000ca50783b */ /* 0x000f2e0000000200 */
[C---:B-----5:R-:W-:Y:S01]  /*4280*/  HMMA.16816.F32 R20, R16.reuse, R100, R8 ;  /* 0x000000641014723c */ /* 0x060fe20000001808 */
[----:B------:R-:W5:Y:S07]  /*4290*/  LDSM.16.M88.4 R8, [R205+0x4000] ;  /* 0x00400000cd08783b */ /* 0x000f6e0000000200 */
[C---:B------:R-:W-:Y:S08]  /*42a0*/  HMMA.16816.F32 R32, R16.reuse, R102, R32 ;  /* 0x000000661020723c */ /* 0x040ff00000001820 */
[C---:B------:R-:W-:Y:S08]  /*42b0*/  HMMA.16816.F32 R24, R16.reuse, R50, R40 ;  /* 0x000000321018723c */ /* 0x040ff00000001828 */
[C---:B-1----:R-:W-:Y:S08]  /*42c0*/  HMMA.16816.F32 R40, R16.reuse, R64, R44 ;  /* 0x000000401028723c */ /* 0x042ff0000000182c */
[C---:B------:R-:W-:Y:S08]  /*42d0*/  HMMA.16816.F32 R28, R16.reuse, R48, R28 ;  /* 0x00000030101c723c */ /* 0x040ff0000000181c */
[C---:B------:R-:W-:Y:S01]  /*42e0*/  HMMA.16816.F32 R56, R16.reuse, R66, R56 ;  /* 0x000000421038723c */ /* 0x040fe20000001838 */
[----:B------:R-:W-:Y:S07]  /*42f0*/  LDSM.16.M88.4 R64, [R201+0x4800] ;  /* 0x00480000c940783b */ /* 0x000fee0000000200 */
[C---:B------:R-:W-:Y:S08]  /*4300*/  HMMA.16816.F32 R60, R16.reuse, R76, R60 ;  /* 0x0000004c103c723c */ /* 0x040ff0000000183c */
[----:B------:R-:W-:Y:S01]  /*4310*/  HMMA.16816.F32 R16, R16, R78, R36 ;  /* 0x0000004e1010723c */ /* 0x000fe20000001824 */
[----:B------:R-:W1:Y:S07]  /*4320*/  LDSM.16.M88.4 R76, [R201+0x5000] ;  /* 0x00500000c94c783b */ /* 0x000e6e0000000200 */
[C---:B--2---:R-:W-:Y:S01]  /*4330*/  HMMA.16816.F32 R52, R12.reuse, R96, R20 ;  /* 0x000000600c34723c */ /* 0x044fe20000001814 */
[----:B------:R-:W2:Y:S07]  /*4340*/  LDSM.16.M88.4 R20, [R203+0x6000] ;  /* 0x00600000cb14783b */ /* 0x000eae0000000200 */
[C---:B------:R-:W-:Y:S08]  /*4350*/  HMMA.16816.F32 R48, R12.reuse, R98, R32 ;  /* 0x000000620c30723c */ /* 0x040ff00000001820 */
[C---:B------:R-:W-:Y:S08]  /*4360*/  HMMA.16816.F32 R32, R12.reuse, R72, R40 ;  /* 0x000000480c20723c */ /* 0x040ff00000001828 */
[C---:B---3--:R-:W-:Y:S08]  /*4370*/  HMMA.16816.F32 R44, R12.reuse, R68, R28 ;  /* 0x000000440c2c723c */ /* 0x048ff0000000181c */
[C---:B------:R-:W-:Y:S01]  /*4380*/  HMMA.16816.F32 R36, R12.reuse, R70, R24 ;  /* 0x000000460c24723c */ /* 0x040fe20000001818 */
[----:B------:R-:W-:Y:S07]  /*4390*/  LDSM.16.M88.4 R68, [R207+0x6800] ;  /* 0x00680000cf44783b */ /* 0x000fee0000000200 */
[C---:B------:R-:W-:Y:S01]  /*43a0*/  HMMA.16816.F32 R28, R12.reuse, R74, R56 ;  /* 0x0000004a0c1c723c */ /* 0x040fe20000001838 */
[----:B------:R-:W-:Y:S07]  /*43b0*/  LDSM.16.M88.4 R72, [R196+0xe800] ;  /* 0x00e80000c448783b */ /* 0x000fee0000000200 */
[C---:B----4-:R-:W-:Y:S08]  /*43c0*/  HMMA.16816.F32 R24, R12.reuse, R80, R60 ;  /* 0x000000500c18723c */ /* 0x050ff0000000183c */
[----:B------:R-:W-:Y:S01]  /*43d0*/  HMMA.16816.F32 R16, R12, R82, R16 ;  /* 0x000000520c10723c */ /* 0x000fe20000001810 */
[----:B------:R-:W3:Y:S07]  /*43e0*/  LDSM.16.M88.4 R80, [R196+0xf000] ;  /* 0x00f00000c450783b */ /* 0x000eee0000000200 */
[C---:B-----5:R-:W-:Y:S08]  /*43f0*/  HMMA.16816.F32 R12, R8.reuse, R92, R52 ;  /* 0x0000005c080c723c */ /* 0x060ff00000001834 */
[C---:B------:R-:W-:Y:S01]  /*4400*/  HMMA.16816.F32 R60, R8.reuse, R94, R48 ;  /* 0x0000005e083c723c */ /* 0x040fe20000001830 */
[----:B------:R-:W4:Y:S07]  /*4410*/  LDSM.16.M88.4 R92, [R196+0xf800] ;  /* 0x00f80000c45c783b */ /* 0x000f2e0000000200 */
[C---:B-1----:R-:W-:Y:S01]  /*4420*/  HMMA.16816.F32 R52, R8.reuse, R76, R32 ;  /* 0x0000004c0834723c */ /* 0x042fe20000001820 */
[----:B------:R-:W-:Y:S07]  /*4430*/  LDSM.16.M88.4 R32, [R207+0x6000] ;  /* 0x00600000cf20783b */ /* 0x000fee0000000200 */
[C---:B------:R-:W-:Y:S08]  /*4440*/  HMMA.16816.F32 R56, R8.reuse, R64, R44 ;  /* 0x000000400838723c */ /* 0x040ff0000000182c */
[C---:B------:R-:W-:Y:S08]  /*4450*/  HMMA.16816.F32 R44, R8.reuse, R66, R36 ;  /* 0x00000042082c723c */ /* 0x040ff00000001824 */
[C---:B------:R-:W-:Y:S01]  /*4460*/  HMMA.16816.F32 R48, R8.reuse, R78, R28 ;  /* 0x0000004e0830723c */ /* 0x040fe2000000181c */
[----:B------:R-:W-:Y:S07]  /*4470*/  LDSM.16.M88.4 R76, [R202+0xe000] ;  /* 0x00e00000ca4c783b */ /* 0x000fee0000000200 */
[C---:B------:R-:W-:Y:S08]  /*4480*/  HMMA.16816.F32 R40, R8.reuse, R84, R24 ;  /* 0x000000540828723c */ /* 0x040ff00000001818 */
[----:B------:R-:W-:Y:S01]  /*4490*/  HMMA.16816.F32 R36, R8, R86, R16 ;  /* 0x000000560824723c */ /* 0x000fe20000001810 */
[----:B------:R-:W1:Y:S04]  /*44a0*/  LDSM.16.M88.4 R16, [R204+0x6000] ;  /* 0x00600000cc10783b */ /* 0x000e680000000200 */
[----:B------:R-:W-:Y:S03]  /*44b0*/  LDSM.16.M88.4 R84, [R202+0xe800] ;  /* 0x00e80000ca54783b */ /* 0x000fe60000000200 */
[C---:B--2---:R-:W-:Y:S01]  /*44c0*/  HMMA.16816.F32 R28, R20.reuse, R88, R12 ;  /* 0x00000058141c723c */ /* 0x044fe2000000180c */
[----:B------:R-:W-:Y:S07]  /*44d0*/  LDSM.16.M88.4 R12, [R206+0x6000] ;  /* 0x00600000ce0c783b */ /* 0x000fee0000000200 */
[C---:B------:R-:W-:Y:S01]  /*44e0*/  HMMA.16816.F32 R24, R20.reuse, R90, R60 ;  /* 0x0000005a1418723c */ /* 0x040fe2000000183c */
[----:B------:R-:W2:Y:S07]  /*44f0*/  LDSM.16.M88.4 R88, [R207+0x7000] ;  /* 0x00700000cf58783b */ /* 0x000eae0000000200 */
[C---:B---3--:R-:W-:Y:S08]  /*4500*/  HMMA.16816.F32 R52, R20.reuse, R80, R52 ;  /* 0x000000501434723c */ /* 0x048ff00000001834 */
[C---:B------:R-:W-:Y:S08]  /*4510*/  HMMA.16816.F32 R8, R20.reuse, R72, R56 ;  /* 0x000000481408723c */ /* 0x040ff00000001838 */
[C---:B------:R-:W-:Y:S01]  /*4520*/  HMMA.16816.F32 R44, R20.reuse, R74, R44 ;  /* 0x0000004a142c723c */ /* 0x040fe2000000182c */
[----:B------:R-:W3:Y:S07]  /*4530*/  LDSM.16.M88.4 R72, [R207+0x7800] ;  /* 0x00780000cf48783b */ /* 0x000eee0000000200 */
[C---:B----4-:R-:W-:Y:S08]  /*4540*/  HMMA.16816.F32 R60, R20.reuse, R92, R40 ;  /* 0x0000005c143c723c */ /* 0x050ff00000001828 */
[C---:B------:R-:W-:Y:S01]  /*4550*/  HMMA.16816.F32 R56, R20.reuse, R94, R36 ;  /* 0x0000005e1438723c */ /* 0x040fe20000001824 */
[----:B------:R-:W4:Y:S07]  /*4560*/  LDSM.16.M88.4 R92, [R202+0xf000] ;  /* 0x00f00000ca5c783b */ /* 0x000f2e0000000200 */
[----:B------:R-:W-:Y:S01]  /*4570*/  HMMA.16816.F32 R64, R20, R82, R48 ;  /* 0x000000521440723c */ /* 0x000fe20000001830 */
[----:B------:R-:W-:Y:S04]  /*4580*/  LDSM.16.M88.4 R48, [R201+0x6000] ;  /* 0x00600000c930783b */ /* 0x000fe80000000200 */
[----:B------:R-:W-:Y:S03]  /*4590*/  LDSM.16.M88.4 R80, [R202+0xf800] ;  /* 0x00f80000ca50783b */ /* 0x000fe60000000200 */
[C---:B-1----:R-:W-:Y:S08]  /*45a0*/  HMMA.16816.F32 R36, R16.reuse, R32, R28 ;  /* 0x000000201024723c */ /* 0x042ff0000000181c */
[C---:B------:R-:W-:Y:S08]  /*45b0*/  HMMA.16816.F32 R20, R16.reuse, R34, R24 ;  /* 0x000000221014723c */ /* 0x040ff00000001818 */
[C---:B--2---:R-:W-:Y:S08]  /*45c0*/  HMMA.16816.F32 R24, R16.reuse, R88, R52 ;  /* 0x000000581018723c */ /* 0x044ff00000001834 */
[C---:B------:R-:W-:Y:S01]  /*45d0*/  HMMA.16816.F32 R32, R16.reuse, R68, R8 ;  /* 0x000000441020723c */ /* 0x040fe20000001808 */
[----:B------:R-:W1:Y:S07]  /*45e0*/  LDSM.16.M88.4 R8, [R205+0x6000] ;  /* 0x00600000cd08783b */ /* 0x000e6e0000000200 */
[C---:B------:R-:W-:Y:S08]  /*45f0*/  HMMA.16816.F32 R28, R16.reuse, R70, R44 ;  /* 0x00000046101c723c */ /* 0x040ff0000000182c */
[C---:B------:R-:W-:Y:S08]  /*4600*/  HMMA.16816.F32 R40, R16.reuse, R90, R64 ;  /* 0x0000005a1028723c */ /* 0x040ff00000001840 */
[C---:B---3--:R-:W-:Y:S08]  /*4610*/  HMMA.16816.F32 R44, R16.reuse, R72, R60 ;  /* 0x00000048102c723c */ /* 0x048ff0000000183c */
[----:B------:R-:W-:Y:S08]  /*4620*/  HMMA.16816.F32 R56, R16, R74, R56 ;  /* 0x0000004a1038723c */ /* 0x000ff00000001838 */
[C---:B------:R-:W-:Y:S01]  /*4630*/  HMMA.16816.F32 R16, R12.reuse, R76, R36 ;  /* 0x0000004c0c10723c */ /* 0x040fe20000001824 */
[----:B------:R-:W-:Y:S01]  /*4640*/  LDSM.16.M88.4 R36, [R201+0x7000] ;  /* 0x00700000c924783b */ /* 0x000fe20000000200 */
[----:B------:R-:W-:Y:S06]  /*4650*/  I2F R76, R2 ;  /* 0x00000002004c7306 */ /* 0x000fec0000201400 */
[C---:B----4-:R-:W-:Y:S01]  /*4660*/  HMMA.16816.F32 R60, R12.reuse, R92, R24 ;  /* 0x0000005c0c3c723c */ /* 0x050fe20000001818 */
[----:B------:R-:W2:Y:S07]  /*4670*/  LDSM.16.M88.4 R24, [R201+0x6800] ;  /* 0x00680000c918783b */ /* 0x000eae0000000200 */
[C---:B------:R-:W-:Y:S08]  /*4680*/  HMMA.16816.F32 R20, R12.reuse, R78, R20 ;  /* 0x0000004e0c14723c */ /* 0x040ff00000001814 */
[----:B------:R-:W-:Y:S08]  /*4690*/  HMMA.16816.F32 R32, R12, R84, R32 ;  /* 0x000000540c20723c */ /* 0x000ff00000001820 */
[C---:B-1----:R-:W-:Y:S01]  /*46a0*/  HMMA.16816.F32 R64, R8.reuse, R48, R16 ;  /* 0x000000300840723c */ /* 0x042fe20000001810 */
[----:B------:R-:W1:Y:S06]  /*46b0*/  I2F R19, R7 ;  /* 0x0000000700137306 */ /* 0x000e6c0000201400 */
[----:B------:R-:W-:Y:S01]  /*46c0*/  IMNMX R17, R3, UR16, PT ;  /* 0x0000001003117c17 */ /* 0x000fe2000b800200 */
[----:B------:R-:W-:Y:S01]  /*46d0*/  HMMA.16816.F32 R20, R8, R50, R20 ;  /* 0x000000320814723c */ /* 0x000fe20000001814 */
[----:B------:R-:W-:Y:S01]  /*46e0*/  IADD3 R3, R2, 0x9, RZ ;  /* 0x0000000902037810 */ /* 0x000fe20007ffe0ff */
[----:B------:R3:W4:Y:S01]  /*46f0*/  I2F R18, R6 ;  /* 0x0000000600127306 */ /* 0x0007220000201400 */
[----:B------:R-:W-:-:S02]  /*4700*/  IMNMX R16, R104, UR16, PT ;  /* 0x0000001068107c17 */ /* 0x000fc4000b800200 */
[CC--:B------:R-:W-:Y:S02]  /*4710*/  ISETP.GE.AND P1, PT, R6.reuse, R17.reuse, PT ;  /* 0x000000110600720c */ /* 0x0c0fe40003f26270 */
[-C--:B------:R-:W-:Y:S01]  /*4720*/  ISETP.GE.AND P4, PT, R6, R16.reuse, PT ;  /* 0x000000100600720c */ /* 0x080fe20003f86270 */
[C---:B------:R-:W-:Y:S01]  /*4730*/  HMMA.16816.F32 R52, R12.reuse, R86, R28 ;  /* 0x000000560c34723c */ /* 0x040fe2000000181c */
[CC--:B------:R-:W-:Y:S02]  /*4740*/  ISETP.GE.AND P0, PT, R3.reuse, R16.reuse, PT ;  /* 0x000000100300720c */ /* 0x0c0fe40003f06270 */
[-C--:B------:R-:W-:Y:S02]  /*4750*/  ISETP.GE.AND P6, PT, R3, R17.reuse, PT ;  /* 0x000000110300720c */ /* 0x080fe40003fc6270 */
[C---:B------:R-:W-:Y:S02]  /*4760*/  ISETP.GE.AND P5, PT, R7.reuse, R16, PT ;  /* 0x000000100700720c */ /* 0x040fe40003fa6270 */
[----:B------:R-:W-:Y:S01]  /*4770*/  ISETP.GE.AND P2, PT, R7, R17, PT ;  /* 0x000000110700720c */ /* 0x000fe20003f46270 */
[----:B------:R-:W-:Y:S01]  /*4780*/  HMMA.16816.F32 R68, R12, R94, R40 ;  /* 0x0000005e0c44723c */ /* 0x000fe20000001828 */
[----:B-1----:R-:W-:Y:S01]  /*4790*/  FFMA.FTZ R7, R19, UR4, R67 ;  /* 0x0000000413077c23 */ /* 0x002fe20008010043 */
[----:B---3--:R-:W-:Y:S01]  /*47a0*/  IADD3 R6, R2, 0x10, RZ ;  /* 0x0000001002067810 */ /* 0x008fe20007ffe0ff */
[----:B------:R-:W1:Y:S01]  /*47b0*/  LDSM.16.M88.4 R40, [R201+0x7800] ;  /* 0x00780000c928783b */ /* 0x000e620000000200 */
[----:B------:R-:W-:-:S04]  /*47c0*/  DEPBAR.LE SB0, 0x0 ;  /* 0x000080000000791a */ /* 0x000fc80000000000 */
[----:B------:R-:W-:Y:S01]  /*47d0*/  HMMA.16816.F32 R72, R12, R80, R44 ;  /* 0x000000500c48723c */ /* 0x000fe2000000182c */
[----:B------:R3:W-:Y:S01]  /*47e0*/  I2F R28, R6 ;  /* 0x00000006001c7306 */ /* 0x0007e20000201400 */
[----:B------:R-:W-:Y:S01]  /*47f0*/  BAR.SYNC.DEFER_BLOCKING 0x0 ;  /* 0x0000000000007b1d */ /* 0x000fe20000010000 */
[----:B------:R-:W-:Y:S02]  /*4800*/  ISETP.GE.AND P3, PT, R6, R16, PT ;  /* 0x000000100600720c */ /* 0x000fe40003f66270 */
[----:B------:R-:W-:-:S03]  /*4810*/  FSEL R67, R7, -INF , !P2 ;  /* 0xff80000007437808 */ /* 0x000fc60005000000 */
[----:B------:R-:W-:Y:S01]  /*4820*/  HMMA.16816.F32 R56, R12, R82, R56 ;  /* 0x000000520c38723c */ /* 0x000fe20000001838 */
[----:B------:R5:W5:Y:S06]  /*4830*/  I2F R15, R3 ;  /* 0x00000003000f7306 */ /* 0x000b6c0000201400 */
[----:B------:R-:W-:Y:S01]  /*4840*/  FFMA.FTZ R13, R19, UR4, R65 ;  /* 0x00000004130d7c23 */ /* 0x000fe20008010041 */
[----:B--2---:R-:W-:Y:S01]  /*4850*/  HMMA.16816.F32 R32, R8, R24, R32 ;  /* 0x000000180820723c */ /* 0x004fe20000001820 */
[----:B----4-:R-:W-:-:S03]  /*4860*/  FFMA.FTZ R12, R18, UR4, R20 ;  /* 0x00000004120c7c23 */ /* 0x010fc60008010014 */
[----:B------:R-:W-:Y:S02]  /*4870*/  FSEL R48, R13, -INF , !P5 ;  /* 0xff8000000d307808 */ /* 0x000fe40006800000 */
[----:B------:R-:W-:Y:S01]  /*4880*/  ISETP.GE.AND P5, PT, R6, R17, PT ;  /* 0x000000110600720c */ /* 0x000fe20003fa6270 */
[----:B---3--:R-:W-:Y:S01]  /*4890*/  FFMA.FTZ R6, R18, UR4, R22 ;  /* 0x0000000412067c23 */ /* 0x008fe20008010016 */
[----:B------:R-:W-:Y:S01]  /*48a0*/  HMMA.16816.F32 R24, R8, R26, R52 ;  /* 0x0000001a0818723c */ /* 0x000fe20000001834 */
[----:B-----5:R-:W-:Y:S01]  /*48b0*/  IADD3 R3, R2, 0x11, RZ ;  /* 0x0000001102037810 */ /* 0x020fe20007ffe0ff */
[----:B------:R-:W-:Y:S01]  /*48c0*/  FFMA.FTZ R7, R15, UR4, R21 ;  /* 0x000000040f077c23 */ /* 0x000fe20008010015 */
[----:B------:R-:W-:Y:S02]  /*48d0*/  FSEL R49, R12, -INF , !P4 ;  /* 0xff8000000c317808 */ /* 0x000fe40006000000 */
[----:B------:R2:W3:Y:S01]  /*48e0*/  I2F R14, R3 ;  /* 0x00000003000e7306 */ /* 0x0004e20000201400 */
[----:B------:R-:W-:-:S02]  /*48f0*/  FSEL R50, R6, -INF , !P1 ;  /* 0xff80000006327808 */ /* 0x000fc40004800000 */
[----:B------:R-:W-:Y:S01]  /*4900*/  IADD3 R6, R2, 0x19, RZ ;  /* 0x0000001902067810 */ /* 0x000fe20007ffe0ff */
[C---:B------:R-:W-:Y:S01]  /*4910*/  HMMA.16816.F32 R44, R8.reuse, R36, R60 ;  /* 0x00000024082c723c */ /* 0x040fe2000000183c */
[----:B------:R-:W-:Y:S01]  /*4920*/  FSEL R22, R7, -INF , !P0 ;  /* 0xff80000007167808 */ /* 0x000fe20004000000 */
[----:B------:R-:W-:Y:S01]  /*4930*/  FFMA.FTZ R7, R15, UR4, R23 ;  /* 0x000000040f077c23 */ /* 0x000fe20008010017 */
[CC--:B------:R-:W-:Y:S01]  /*4940*/  ISETP.GE.AND P2, PT, R3.reuse, R16.reuse, PT ;  /* 0x000000100300720c */ /* 0x0c0fe20003f46270 */
[----:B------:R4:W5:Y:S01]  /*4950*/  I2F R18, R6 ;  /* 0x0000000600127306 */ /* 0x0009620000201400 */
[----:B------:R-:W-:Y:S02]  /*4960*/  ISETP.GE.AND P4, PT, R3, R17, PT ;  /* 0x000000110300720c */ /* 0x000fe40003f86270 */
[C---:B------:R-:W-:Y:S01]  /*4970*/  FFMA.FTZ R13, R28.reuse, UR4, R32 ;  /* 0x000000041c0d7c23 */ /* 0x040fe20008010020 */
[----:B------:R-:W-:Y:S01]  /*4980*/  FSEL R23, R7, -INF , !P6 ;  /* 0xff80000007177808 */ /* 0x000fe20007000000 */
[----:B------:R-:W-:Y:S01]  /*4990*/  FFMA.FTZ R12, R28, UR4, R34 ;  /* 0x000000041c0c7c23 */ /* 0x000fe20008010022 */
[----:B------:R-:W-:Y:S01]  /*49a0*/  ISETP.GE.AND P6, PT, R6, R16, PT ;  /* 0x000000100600720c */ /* 0x000fe20003fc6270 */
[----:B------:R-:W-:Y:S01]  /*49b0*/  HMMA.16816.F32 R36, R8, R38, R68 ;  /* 0x000000260824723c */ /* 0x000fe20000001844 */
[----:B--2---:R-:W-:Y:S01]  /*49c0*/  IADD3 R3, R2, 0x18, RZ ;  /* 0x0000001802037810 */ /* 0x004fe20007ffe0ff */
[----:B---3--:R-:W-:Y:S01]  /*49d0*/  FFMA.FTZ R7, R14, UR4, R33 ;  /* 0x000000040e077c23 */ /* 0x008fe20008010021 */
[----:B------:R-:W-:-:S02]  /*49e0*/  FSEL R144, R13, -INF , !P3 ;  /* 0xff8000000d907808 */ /* 0x000fc40005800000 */
[----:B------:R2:W3:Y:S01]  /*49f0*/  I2F R19, R3 ;  /* 0x0000000300137306 */ /* 0x0004e20000201400 */
[C---:B------:R-:W-:Y:S02]  /*4a00*/  ISETP.GE.AND P1, PT, R3.reuse, R16, PT ;  /* 0x000000100300720c */ /* 0x040fe40003f26270 */
[-C--:B------:R-:W-:Y:S01]  /*4a10*/  ISETP.GE.AND P0, PT, R3, R17.reuse, PT ;  /* 0x000000110300720c */ /* 0x080fe20003f06270 */
[----:B-1----:R-:W-:Y:S01]  /*4a20*/  HMMA.16816.F32 R28, R8, R40, R72 ;  /* 0x00000028081c723c */ /* 0x002fe20000001848 */
[----:B------:R-:W-:Y:S02]  /*4a30*/  ISETP.GE.AND P3, PT, R6, R17, PT ;  /* 0x000000110600720c */ /* 0x000fe40003f66270 */
[----:B----4-:R-:W-:Y:S02]  /*4a40*/  IADD3 R6, R2, 0x21, RZ ;  /* 0x0000002102067810 */ /* 0x010fe40007ffe0ff */
[----:B------:R-:W-:Y:S01]  /*4a50*/  FSEL R152, R7, -INF , !P2 ;  /* 0xff80000007987808 */ /* 0x000fe20005000000 */
[----:B------:R-:W-:Y:S01]  /*4a60*/  FFMA.FTZ R7, R14, UR4, R35 ;  /* 0x000000040e077c23 */ /* 0x000fe20008010023 */
[----:B------:R-:W1:Y:S01]  /*4a70*/  I2F R21, R6 ;  /* 0x0000000600157306 */ /* 0x000e620000201400 */
[----:B------:R-:W-:-:S03]  /*4a80*/  FSEL R168, R12, -INF , !P5 ;  /* 0xff8000000ca87808 */ /* 0x000fc60006800000 */
[----:B------:R-:W-:Y:S01]  /*4a90*/  FSEL R157, R7, -INF , !P4 ;  /* 0xff800000079d7808 */ /* 0x000fe20006000000 */
[----:B-----5:R-:W-:Y:S01]  /*4aa0*/  FFMA.FTZ R7, R18, UR4, R25 ;  /* 0x0000000412077c23 */ /* 0x020fe20008010019 */
[----:B--2---:R-:W-:Y:S01]  /*4ab0*/  IADD3 R3, R2, 0x20, RZ ;  /* 0x0000002002037810 */ /* 0x004fe20007ffe0ff */
[C---:B---3--:R-:W-:Y:S01]  /*4ac0*/  FFMA.FTZ R13, R19.reuse, UR4, R24 ;  /* 0x00000004130d7c23 */ /* 0x048fe20008010018 */
[-C--:B------:R-:W-:Y:S01]  /*4ad0*/  ISETP.GE.AND P4, PT, R6, R16.reuse, PT ;  /* 0x000000100600720c */ /* 0x080fe20003f86270 */
[----:B------:R-:W-:Y:S01]  /*4ae0*/  FFMA.FTZ R12, R19, UR4, R26 ;  /* 0x00000004130c7c23 */ /* 0x000fe2000801001a */
[----:B------:R-:W2:Y:S01]  /*4af0*/  I2F R15, R3 ;  /* 0x00000003000f7306 */ /* 0x000ea20000201400 */
[C---:B------:R-:W-:Y:S02]  /*4b00*/  ISETP.GE.AND P5, PT, R3.reuse, R16, PT ;  /* 0x000000100300720c */ /* 0x040fe40003fa6270 */
[----:B------:R-:W-:Y:S02]  /*4b10*/  ISETP.GE.AND P2, PT, R3, R17, PT ;  /* 0x000000110300720c */ /* 0x000fe40003f46270 */
[----:B------:R-:W-:Y:S01]  /*4b20*/  FSEL R151, R7, -INF , !P6 ;  /* 0xff80000007977808 */ /* 0x000fe20007000000 */
[----:B------:R-:W-:Y:S01]  /*4b30*/  FFMA.FTZ R7, R18, UR4, R27 ;  /* 0x0000000412077c23 */ /* 0x000fe2000801001b */
[----:B------:R-:W-:-:S02]  /*4b40*/  FSEL R149, R13, -INF , !P1 ;  /* 0xff8000000d957808 */ /* 0x000fc40004800000 */
[----:B------:R-:W-:Y:S02]  /*4b50*/  FSEL R156, R12, -INF , !P0 ;  /* 0xff8000000c9c7808 */ /* 0x000fe40004000000 */
[----:B------:R-:W-:Y:S01]  /*4b60*/  FSEL R150, R7, -INF , !P3 ;  /* 0xff80000007967808 */ /* 0x000fe20005800000 */
[----:B-1----:R-:W-:Y:S01]  /*4b70*/  FFMA.FTZ R7, R21, UR4, R45 ;  /* 0x0000000415077c23 */ /* 0x002fe2000801002d */
[----:B------:R-:W-:Y:S02]  /*4b80*/  ISETP.GE.AND P1, PT, R6, R17, PT ;  /* 0x000000110600720c */ /* 0x000fe40003f26270 */
[C---:B------:R-:W-:Y:S01]  /*4b90*/  IADD3 R6, R2.reuse, 0x29, RZ ;  /* 0x0000002902067810 */ /* 0x040fe20007ffe0ff */
[C---:B--2---:R-:W-:Y:S01]  /*4ba0*/  FFMA.FTZ R12, R15.reuse, UR4, R46 ;  /* 0x000000040f0c7c23 */ /* 0x044fe2000801002e */
[----:B------:R-:W-:Y:S01]  /*4bb0*/  IADD3 R3, R2, 0x28, RZ ;  /* 0x0000002802037810 */ /* 0x000fe20007ffe0ff */
[----:B------:R-:W-:Y:S01]  /*4bc0*/  FFMA.FTZ R13, R15, UR4, R44 ;  /* 0x000000040f0d7c23 */ /* 0x000fe2000801002c */
[----:B------:R1:W2:Y:S01]  /*4bd0*/  I2F R19, R6 ;  /* 0x0000000600137306 */ /* 0x0002a20000201400 */
[----:B------:R-:W-:-:S02]  /*4be0*/  FSEL R252, R7, -INF , !P4 ;  /* 0xff80000007fc7808 */ /* 0x000fc40006000000 */
[CC--:B------:R-:W-:Y:S02]  /*4bf0*/  ISETP.GE.AND P0, PT, R3.reuse, R16.reuse, PT ;  /* 0x000000100300720c */ /* 0x0c0fe40003f06270 */
[-C--:B------:R-:W-:Y:S02]  /*4c00*/  ISETP.GE.AND P6, PT, R3, R17.reuse, PT ;  /* 0x000000110300720c */ /* 0x080fe40003fc6270 */
[----:B------:R-:W-:Y:S01]  /*4c10*/  FSEL R77, R12, -INF , !P2 ;  /* 0xff8000000c4d7808 */ /* 0x000fe20005000000 */
[----:B------:R3:W4:Y:S01]  /*4c20*/  I2F R20, R3 ;  /* 0x0000000300147306 */ /* 0x0007220000201400 */
[----:B------:R-:W-:Y:S02]  /*4c30*/  FSEL R248, R13, -INF , !P5 ;  /* 0xff8000000df87808 */ /* 0x000fe40006800000 */
[----:B------:R-:W-:Y:S01]  /*4c40*/  HMMA.16816.F32 R12, R8, R42, R56 ;  /* 0x0000002a080c723c */ /* 0x000fe20000001838 */
[C---:B------:R-:W-:Y:S02]  /*4c50*/  ISETP.GE.AND P3, PT, R6.reuse, R16, PT ;  /* 0x000000100600720c */ /* 0x040fe40003f66270 */
[----:B------:R-:W-:Y:S01]  /*4c60*/  ISETP.GE.AND P5, PT, R6, R17, PT ;  /* 0x000000110600720c */ /* 0x000fe20003fa6270 */
[----:B-1----:R-:W-:-:S03]  /*4c70*/  FFMA.FTZ R6, R21, UR4, R47 ;  /* 0x0000000415067c23 */ /* 0x002fc6000801002f */
[----:B------:R-:W-:Y:S02]  /*4c80*/  IADD3 R9, R2, 0x38, RZ ;  /* 0x0000003802097810 */ /* 0x000fe40007ffe0ff */
[----:B------:R-:W-:Y:S01]  /*4c90*/  FSEL R229, R6, -INF , !P1 ;  /* 0xff80000006e57808 */ /* 0x000fe20004800000 */
[----:B--2---:R-:W-:Y:S01]  /*4ca0*/  FFMA.FTZ R6, R19, UR4, R39 ;  /* 0x0000000413067c23 */ /* 0x004fe20008010027 */
[----:B------:R-:W-:Y:S01]  /*4cb0*/  I2F R10, R9 ;  /* 0x00000009000a7306 */ /* 0x000fe20000201400 */
[----:B---3--:R-:W-:Y:S01]  /*4cc0*/  IADD3 R3, R2, 0x30, RZ ;  /* 0x0000003002037810 */ /* 0x008fe20007ffe0ff */
[C---:B----4-:R-:W-:Y:S02]  /*4cd0*/  FFMA.FTZ R7, R20.reuse, UR4, R36 ;  /* 0x0000000414077c23 */ /* 0x050fe40008010024 */
[----:B------:R-:W-:Y:S01]  /*4ce0*/  FFMA.FTZ R8, R20, UR4, R38 ;  /* 0x0000000414087c23 */ /* 0x000fe20008010026 */
[C---:B------:R-:W-:Y:S02]  /*4cf0*/  ISETP.GE.AND P2, PT, R3.reuse, R16, PT ;  /* 0x000000100300720c */ /* 0x040fe40003f46270 */
[----:B------:R-:W-:Y:S01]  /*4d00*/  ISETP.GE.AND P4, PT, R3, R17, PT ;  /* 0x000000110300720c */ /* 0x000fe20003f86270 */
[----:B------:R1:W2:Y:S01]  /*4d10*/  I2F R18, R3 ;  /* 0x0000000300127306 */ /* 0x0002a20000201400 */
[----:B------:R-:W-:-:S02]  /*4d20*/  FSEL R249, R7, -INF , !P0 ;  /* 0xff80000007f97808 */ /* 0x000fc40004000000 */
[----:B------:R-:W-:Y:S02]  /*4d30*/  FSEL R191, R6, -INF , !P5 ;  /* 0xff80000006bf7808 */ /* 0x000fe40006800000 */
[----:B------:R-:W-:Y:S02]  /*4d40*/  FSEL R186, R8, -INF , !P6 ;  /* 0xff80000008ba7808 */ /* 0x000fe40007000000 */
[CC--:B------:R-:W-:Y:S02]  /*4d50*/  ISETP.GE.AND P6, PT, R2.reuse, R16.reuse, PT ;  /* 0x000000100200720c */ /* 0x0c0fe40003fc6270 */
[----:B------:R-:W-:Y:S02]  /*4d60*/  ISETP.GE.AND P5, PT, R9, R16, PT ;  /* 0x000000100900720c */ /* 0x000fe40003fa6270 */
[----:B-1----:R-:W-:Y:S01]  /*4d70*/  IADD3 R3, R2, 0x31, RZ ;  /* 0x0000003102037810 */ /* 0x002fe20007ffe0ff */
[----:B--2---:R-:W-:-:S03]  /*4d80*/  FFMA.FTZ R7, R18, UR4, R28 ;  /* 0x0000000412077c23 */ /* 0x004fc6000801001c */
[----:B------:R1:W2:Y:S01]  /*4d90*/  I2F R11, R3 ;  /* 0x00000003000b7306 */ /* 0x0002a20000201400 */
[C---:B------:R-:W-:Y:S02]  /*4da0*/  ISETP.GE.AND P1, PT, R3.reuse, R16, PT ;  /* 0x000000100300720c */ /* 0x040fe40003f26270 */
[-C--:B------:R-:W-:Y:S02]  /*4db0*/  ISETP.GE.AND P0, PT, R3, R17.reuse, PT ;  /* 0x000000110300720c */ /* 0x080fe40003f06270 */
[----:B------:R-:W-:Y:S01]  /*4dc0*/  FSEL R225, R7, -INF , !P2 ;  /* 0xff80000007e17808 */ /* 0x000fe20005000000 */
[C---:B------:R-:W-:Y:S01]  /*4dd0*/  FFMA.FTZ R7, R76.reuse, UR4, R66 ;  /* 0x000000044c077c23 */ /* 0x040fe20008010042 */
[----:B------:R-:W-:Y:S01]  /*4de0*/  ISETP.GE.AND P2, PT, R9, R17, PT ;  /* 0x000000110900720c */ /* 0x000fe20003f46270 */
[----:B------:R-:W-:-:S05]  /*4df0*/  FFMA.FTZ R9, R76, UR4, R64 ;  /* 0x000000044c097c23 */ /* 0x000fca0008010040 */
[----:B------:R-:W-:Y:S01]  /*4e00*/  FSEL R20, R9, -INF , !P6 ;  /* 0xff80000009147808 */ /* 0x000fe20007000000 */
[----:B-1----:R-:W-:Y:S02]  /*4e10*/  FFMA.FTZ R3, R19, UR4, R37 ;  /* 0x0000000413037c23 */ /* 0x002fe40008010025 */
[----:B--2---:R-:W-:-:S03]  /*4e20*/  FFMA.FTZ R6, R11, UR4, R29 ;  /* 0x000000040b067c23 */ /* 0x004fc6000801001d */
[----:B------:R-:W-:Y:S01]  /*4e30*/  FSEL R250, R3, -INF , !P3 ;  /* 0xff80000003fa7808 */ /* 0x000fe20005800000 */
[----:B------:R-:W-:Y:S01]  /*4e40*/  FFMA.FTZ R3, R18, UR4, R30 ;  /* 0x0000000412037c23 */ /* 0x000fe2000801001e */
[CC--:B------:R-:W-:Y:S02]  /*4e50*/  ISETP.GE.AND P3, PT, R2.reuse, R17.reuse, PT ;  /* 0x000000110200720c */ /* 0x0c0fe40003f66270 */
[----:B------:R-:W-:Y:S02]  /*4e60*/  IADD3 R2, R2, 0x39, RZ ;  /* 0x0000003902027810 */ /* 0x000fe40007ffe0ff */
[----:B------:R-:W-:Y:S02]  /*4e70*/  FSEL R224, R3, -INF , !P4 ;  /* 0xff80000003e07808 */ /* 0x000fe40006000000 */
[----:B------:R-:W-:Y:S01]  /*4e80*/  FSEL R230, R6, -INF , !P1 ;  /* 0xff80000006e67808 */ /* 0x000fe20004800000 */
[----:B------:R1:W2:Y:S01]  /*4e90*/  I2F R8, R2 ;  /* 0x0000000200087306 */ /* 0x0002a20000201400 */
[----:B------:R-:W-:Y:S01]  /*4ea0*/  ISETP.GE.AND P4, PT, R2, R16, PT ;  /* 0x000000100200720c */ /* 0x000fe20003f86270 */
[----:B------:R-:W-:Y:S01]  /*4eb0*/  FFMA.FTZ R6, R10, UR4, R14 ;  /* 0x000000040a067c23 */ /* 0x000fe2000801000e */
[----:B------:R-:W-:-:S02]  /*4ec0*/  ISETP.GE.AND P1, PT, R2, R17, PT ;  /* 0x000000110200720c */ /* 0x000fc40003f26270 */
[----:B------:R-:W-:Y:S01]  /*4ed0*/  FSEL R21, R7, -INF , !P3 ;  /* 0xff80000007157808 */ /* 0x000fe20005800000 */
[----:B-1----:R-:W-:Y:S02]  /*4ee0*/  FFMA.FTZ R2, R11, UR4, R31 ;  /* 0x000000040b027c23 */ /* 0x002fe4000801001f */
[----:B--2---:R-:W-:Y:S02]  /*4ef0*/  FFMA.FTZ R3, R8, UR4, R13 ;  /* 0x0000000408037c23 */ /* 0x004fe4000801000d */
[----:B------:R-:W-:Y:S01]  /*4f00*/  FFMA.FTZ R11, R10, UR4, R12 ;  /* 0x000000040a0b7c23 */ /* 0x000fe2000801000c */
[----:B------:R-:W-:Y:S01]  /*4f10*/  FSEL R2, R2, -INF , !P0 ;  /* 0xff80000002027808 */ /* 0x000fe20004000000 */
[----:B------:R-:W-:Y:S01]  /*4f20*/  FFMA.FTZ R8, R8, UR4, R15 ;  /* 0x0000000408087c23 */ /* 0x000fe2000801000f */
[----:B------:R-:W-:Y:S02]  /*4f30*/  PLOP3.LUT P0, PT, PT, PT, UP0, 0x80, 0x0 ;  /* 0x000000000000781c */ /* 0x000fe40003f0f008 */
[----:B------:R-:W-:Y:S01]  /*4f40*/  FSEL R184, R11, -INF , !P5 ;  /* 0xff8000000bb87808 */ /* 0x000fe20006800000 */
[----:B------:R1:W-:Y:S01]  /*4f50*/  STL [R1+0x10], R2 ;  /* 0x0000100201007387 */ /* 0x0003e20000100800 */
[----:B------:R-:W-:-:S02]  /*4f60*/  FSEL R179, R3, -INF , !P4 ;  /* 0xff80000003b37808 */ /* 0x000fc40006000000 */
[----:B------:R-:W-:Y:S02]  /*4f70*/  FSEL R185, R8, -INF , !P1 ;  /* 0xff80000008b97808 */ /* 0x000fe40004800000 */
[----:B-1----:R-:W-:-:S05]  /*4f80*/  FSEL R2, R6, -INF , !P2 ;  /* 0xff80000006027808 */ /* 0x002fca0005000000 */
[----:B------:R1:W-:Y:S01]  /*4f90*/  STL [R1+0x14], R2 ;  /* 0x0000140201007387 */ /* 0x0003e20000100800 */
        /* <DEDUP_REMOVED lines=8> */
[----:B-1----:R-:W-:Y:S01]  /*5020*/  IMAD.WIDE.U32 R2, R106, UR16, R112 ;  /* 0x000000106a027c25 */ /* 0x002fe2000f8e0070 */
        /* <DEDUP_REMOVED lines=42> */
[----:B------:R1:W-:Y:S01]  /*52d0*/  @P5 STS.128 [R223+0xa800], RZ ;  /* 0x00a800ffdf005388 */ /* 0x0003e20000000c00 */
[----:B----4-:R-:W-:-:S03]  /*52e0*/  @!P3 LEA R12, P2, R3, c[0x0][0x168], 0x1 ;  /* 0x00005a00030cba11 */ /* 0x010fc600078408ff */
[----:B------:R-:W-:Y:S01]  /*52f0*/  @!PT LDS RZ, [RZ] ;  /* 0x00000000fffff984 */ /* 0x000fe20000000800 */
[----:B------:R-:W-:Y:S01]  /*5300*/  @!PT LDS RZ, [RZ] ;  /* 0x00000000fffff984 */ /* 0x000fe20000000800 */
[----:B------:R-:W-:Y:S01]  /*5310*/  @!PT LDS RZ, [RZ] ;  /* 0x00000000fffff984 */ /* 0x000fe20000000800 */
[----:B------:R3:W-:Y:S01]  /*5320*/  @!P5 LDGSTS.E.BYPASS.LTC128B.128 [R223+0xa800], [R8.64+0x80] ;  /* 0x0a80008008dfdfae */ /* 0x0007e2000b901d56 */
[----:B------:R-:W-:-:S03]  /*5330*/  @!P3 LEA.HI.X R13, R3, c[0x0][0x16c], R6, 0x1, P2 ;  /* 0x00005b00030dba11 */ /* 0x000fc600010f0c06 */
[----:B------:R1:W-:Y:S01]  /*5340*/  @P4 STS.128 [R223+0xc800], RZ ;  /* 0x00c800ffdf004388 */ /* 0x0003e20000000c00 */
[----:B-----5:R-:W-:-:S04]  /*5350*/  @!P4 LEA R14, P1, R3, c[0x0][0x168], 0x1 ;  /* 0x00005a00030eca11 */ /* 0x020fc800078208ff */
[C---:B------:R-:W-:Y:S02]  /*5360*/  @!P4 LEA.HI.X R15, R3.reuse, c[0x0][0x16c], R6, 0x1, P1 ;  /* 0x00005b00030fca11 */ /* 0x040fe400008f0c06 */
[----:B------:R-:W-:-:S03]  /*5370*/  IADD3 R2, P1, R3, UR27, RZ ;  /* 0x0000001b03027c10 */ /* 0x000fc6000ff3e0ff */
[----:B------:R-:W-:Y:S01]  /*5380*/  @!PT LDS RZ, [RZ] ;  /* 0x00000000fffff984 */ /* 0x000fe20000000800 */
[----:B------:R-:W-:Y:S01]  /*5390*/  @!PT LDS RZ, [RZ] ;  /* 0x00000000fffff984 */ /* 0x000fe20000000800 */
[----:B------:R-:W-:Y:S01]  /*53a0*/  @!PT LDS RZ, [RZ] ;  /* 0x00000000fffff984 */ /* 0x000fe20000000800 */
[----:B------:R4:W-:Y:S01]  /*53b0*/  @!P4 LDGSTS.E.BYPASS.LTC128B.128 [R223+0xc800], [R14.64+0x100] ;  /* 0x0c8001000edfcfae */ /* 0x0009e2000b901d56 */
[----:B------:R-:W-:Y:S02]  /*53c0*/  IADD3.X R6, R6, UR28, RZ, P1, !PT ;  /* 0x0000001c06067c10 */ /* 0x000fe40008ffe4ff */
[C---:B--2---:R-:W-:Y:S01]  /*53d0*/  @!P6 LEA R10, P2, R2.reuse, c[0x0][0x168], 0x1 ;  /* 0x00005a00020aea11 */ /* 0x044fe200078408ff */
[----:B------:R1:W-:Y:S03]  /*53e0*/  @P3 STS.128 [R223+0xe800], RZ ;  /* 0x00e800ffdf003388 */ /* 0x0003e60000000c00 */
[C-C-:B------:R-:W-:Y:S01]  /*53f0*/  @!P6 LEA.HI.X R11, R2.reuse, c[0x0][0x16c], R6.reuse, 0x1, P2 ;  /* 0x00005b00020bea11 */ /* 0x140fe200010f0c06 */
[----:B------:R-:W-:Y:S01]  /*5400*/  @!PT LDS RZ, [RZ] ;  /* 0x00000000fffff984 */ /* 0x000fe20000000800 */
[----:B------:R-:W-:Y:S01]  /*5410*/  @!PT LDS RZ, [RZ] ;  /* 0x00000000fffff984 */ /* 0x000fe20000000800 */
[----:B------:R-:W-:Y:S01]  /*5420*/  @!PT LDS RZ, [RZ] ;  /* 0x00000000fffff984 */ /* 0x000fe20000000800 */
[----:B------:R2:W-:Y:S01]  /*5430*/  @!P3 LDGSTS.E.BYPASS.LTC128B.128 [R223+0xe800], [R12.64+0x180] ;  /* 0x0e8001800cdfbfae */ /* 0x0005e2000b901d56 */
[C---:B------:R-:W-:Y:S02]  /*5440*/  @!P4 LEA R18, P2, R2.reuse, c[0x0][0x168], 0x1 ;  /* 0x00005a000212ca11 */ /* 0x040fe400078408ff */
[C---:B---3--:R-:W-:Y:S01]  /*5450*/  @!P5 LEA R8, P1, R2.reuse, c[0x0][0x168], 0x1 ;  /* 0x00005a000208da11 */ /* 0x048fe200078208ff */
[----:B------:R1:W-:Y:S01]  /*5460*/  @P6 STS.128 [R223+0x9000], RZ ;  /* 0x009000ffdf006388 */ /* 0x0003e20000000c00 */
[----:B------:R-:W-:-:S02]  /*5470*/  @!P4 LEA.HI.X R19, R2, c[0x0][0x16c], R6, 0x1, P2 ;  /* 0x00005b000213ca11 */ /* 0x000fc400010f0c06 */
[C---:B------:R-:W-:Y:S01]  /*5480*/  @!P5 LEA.HI.X R9, R2.reuse, c[0x0][0x16c], R6, 0x1, P1 ;  /* 0x00005b000209da11 */ /* 0x040fe200008f0c06 */
[----:B------:R-:W-:Y:S01]  /*5490*/  @!PT LDS RZ, [RZ] ;  /* 0x00000000fffff984 */ /* 0x000fe20000000800 */
[----:B------:R-:W-:Y:S01]  /*54a0*/  @!PT LDS RZ, [RZ] ;  /* 0x00000000fffff984 */ /* 0x000fe20000000800 */
[----:B------:R-:W-:Y:S01]  /*54b0*/  @!PT LDS RZ, [RZ] ;  /* 0x00000000fffff984 */ /* 0x000fe20000000800 */
[----:B------:R3:W-:Y:S01]  /*54c0*/  @!P6 LDGSTS.E.BYPASS.LTC128B.128 [R223+0x9000], [R10.64] ;  /* 0x090000000adfefae */ /* 0x0007e2000b901d56 */
[----:B------:R-:W-:-:S03]  /*54d0*/  IADD3 R3, P2, R2, UR27, RZ ;  /* 0x0000001b02037c10 */ /* 0x000fc6000ff5e0ff */
[----:B------:R1:W-:Y:S04]  /*54e0*/  @P5 STS.128 [R223+0xb000], RZ ;  /* 0x00b000ffdf005388 */ /* 0x0003e80000000c00 */
[----:B------:R-:W-:Y:S01]  /*54f0*/  @!PT LDS RZ, [RZ] ;  /* 0x00000000fffff984 */ /* 0x000fe20000000800 */
[----:B------:R-:W-:Y:S01]  /*5500*/  @!PT LDS RZ, [RZ] ;  /* 0x00000000fffff984 */ /* 0x000fe20000000800 */
[----:B------:R-:W-:Y:S01]  /*5510*/  @!PT LDS RZ, [RZ] ;  /* 0x00000000fffff984 */ /* 0x000fe20000000800 */
[----:B------:R5:W-:Y:S01]  /*5520*/  @!P5 LDGSTS.E.BYPASS.LTC128B.128 [R223+0xb000], [R8.64+0x80] ;  /* 0x0b00008008dfdfae */ /* 0x000be2000b901d56 */
[----:B----4-:R-:W-:-:S03]  /*5530*/  @!P3 LEA R14, P1, R2, c[0x0][0x168], 0x1 ;  /* 0x00005a00020eba11 */ /* 0x010fc600078208ff */
[----:B------:R1:W-:Y:S01]  /*5540*/  @P4 STS.128 [R223+0xd000], RZ ;  /* 0x00d000ffdf004388 */ /* 0x0003e20000000c00 */
[----:B------:R-:W-:-:S03]  /*5550*/  @!P3 LEA.HI.X R15, R2, c[0x0][0x16c], R6, 0x1, P1 ;  /* 0x00005b00020fba11 */ /* 0x000fc600008f0c06 */
[----:B------:R-:W-:Y:S01]  /*5560*/  @!PT LDS RZ, [RZ] ;  /* 0x00000000fffff984 */ /* 0x000fe20000000800 */
[----:B------:R-:W-:Y:S01]  /*5570*/  @!PT LDS RZ, [RZ] ;  /* 0x00000000fffff984 */ /* 0x000fe20000000800 */
[----:B------:R-:W-:Y:S01]  /*5580*/  @!PT LDS RZ, [RZ] ;  /* 0x00000000fffff984 */ /* 0x000fe20000000800 */
[----:B------:R1:W-:Y:S01]  /*5590*/  @!P4 LDGSTS.E.BYPASS.LTC128B.128 [R223+0xd000], [R18.64+0x100] ;  /* 0x0d00010012dfcfae */ /* 0x0003e2000b901d56 */
[----:B------:R-:W-:Y:S02]  /*55a0*/  IADD3.X R6, R6, UR28, RZ, P2, !PT ;  /* 0x0000001c06067c10 */ /* 0x000fe400097fe4ff */
[C---:B--2---:R-:W-:Y:S01]  /*55b0*/  @!P6 LEA R12, P1, R3.reuse, c[0x0][0x168], 0x1 ;  /* 0x00005a00030cea11 */ /* 0x044fe200078208ff */
[----:B------:R1:W-:Y:S03]  /*55c0*/  @P3 STS.128 [R223+0xf000], RZ ;  /* 0x00f000ffdf003388 */ /* 0x0003e60000000c00 */
[C---:B------:R-:W-:Y:S01]  /*55d0*/  @!P6 LEA.HI.X R13, R3.reuse, c[0x0][0x16c], R6, 0x1, P1 ;  /* 0x00005b00030dea11 */ /* 0x040fe200008f0c06 */
[----:B------:R-:W-:Y:S01]  /*55e0*/  @!PT LDS RZ, [RZ] ;  /* 0x00000000fffff984 */ /* 0x000fe20000000800 */
[----:B------:R-:W-:Y:S01]  /*55f0*/  @!PT LDS RZ, [RZ] ;  /* 0x00000000fffff984 */ /* 0x000fe20000000800 */
[----:B------:R-:W-:Y:S01]  /*5600*/  @!PT LDS RZ, [RZ] ;  /* 0x00000000fffff984 */ /* 0x000fe20000000800 */
[----:B------:R1:W-:Y:S01]  /*5610*/  @!P3 LDGSTS.E.BYPASS.LTC128B.128 [R223+0xf000], [R14.64+0x180] ;  /* 0x0f0001800edfbfae */ /* 0x0003e2000b901d56 */
[----:B---3--:R-:W-:-:S03]  /*5620*/  @!P5 LEA R10, P2, R3, c[0x0][0x168], 0x1 ;  /* 0x00005a00030ada11 */ /* 0x008fc600078408ff */
[----:B------:R1:W-:Y:S01]  /*5630*/  @P6 STS.128 [R223+0x9800], RZ ;  /* 0x009800ffdf006388 */ /* 0x0003e20000000c00 */
[----:B------:R-:W-:-:S03]  /*5640*/  @!P5 LEA.HI.X R11, R3, c[0x0][0x16c], R6, 0x1, P2 ;  /* 0x00005b00030bda11 */ /* 0x000fc600010f0c06 */
[----:B------:R-:W-:Y:S01]  /*5650*/  @!PT LDS RZ, [RZ] ;  /* 0x00000000fffff984 */ /* 0x000fe20000000800 */
[----:B------:R-:W-:Y:S01]  /*5660*/  @!PT LDS RZ, [RZ] ;  /* 0x00000000fffff984 */ /* 0x000fe20000000800 */
[----:B------:R-:W-:Y:S01]  /*5670*/  @!PT LDS RZ, [RZ] ;  /* 0x00000000fffff984 */ /* 0x000fe20000000800 */
[----:B------:R1:W-:Y:S01]  /*5680*/  @!P6 LDGSTS.E.BYPASS.LTC128B.128 [R223+0x9800], [R12.64] ;  /* 0x098000000cdfefae */ /* 0x0003e2000b901d56 */
[----:B-----5:R-:W-:-:S03]  /*5690*/  @!P4 LEA R8, P1, R3, c[0x0][0x168], 0x1 ;  /* 0x00005a000308ca11 */ /* 0x020fc600078208ff */
        /* <DEDUP_REMOVED lines=19> */
.L_x_432:
[----:B------:R-:W-:Y:S05]  /*57d0*/  BSYNC B0 ;  /* 0x0000000000007941 */ /* 0x000fea0003800000 */
.L_x_431:
[----:B------:R-:W0:Y:S02]  /*57e0*/  LDGDEPBAR ;  /* 0x00000000000079af */ /* 0x000e240000000000 */
.L_x_430:
[----:B------:R3:W-:Y:S01]  /*57f0*/  STL [R1+0x84], R208 ;  /* 0x000084d001007387 */ /* 0x0007e20000100800 */
[----:B------:R-:W-:-:S03]  /*5800*/  IMAD.MOV.U32 R66, RZ, RZ, R77 ;  /* 0x000000ffff427224 */ /* 0x000fc600078e004d */
[----:B---3--:R-:W3:Y:S04]  /*5810*/  LDL.LU R208, [R1+0x10] ;  /* 0x0000100001d07983 */ /* 0x008ee80000300800 */
[----:B------:R-:W-:Y:S04]  /*5820*/  STL [R1+0x80], R207 ;  /* 0x000080cf01007387 */ /* 0x000fe80000100800 */
[----:B------:R-:W-:Y:S04]  /*5830*/  STL [R1+0x7c], R206 ;  /* 0x00007cce01007387 */ /* 0x000fe80000100800 */
[----:B------:R-:W-:Y:S04]  /*5840*/  STL [R1+0x78], R205 ;  /* 0x000078cd01007387 */ /* 0x000fe80000100800 */
[----:B------:R-:W-:Y:S04]  /*5850*/  STL [R1+0x74], R204 ;  /* 0x000074cc01007387 */ /* 0x000fe80000100800 */
[----:B------:R-:W-:Y:S04]  /*5860*/  STL [R1+0x70], R203 ;  /* 0x000070cb01007387 */ /* 0x000fe80000100800 */
[----:B------:R-:W-:Y:S04]  /*5870*/  STL [R1+0x6c], R202 ;  /* 0x00006cca01007387 */ /* 0x000fe80000100800 */
[----:B------:R-:W-:Y:S04]  /*5880*/  STL [R1+0x68], R201 ;  /* 0x000068c901007387 */ /* 0x000fe80000100800 */
[----:B------:R4:W-:Y:S04]  /*5890*/  STL [R1+0x64], R196 ;  /* 0x000064c401007387 */ /* 0x0009e80000100800 */
[----:B----4-:R-:W4:Y:S01]  /*58a0*/  LDL.LU R196, [R1+0x14] ;  /* 0x0000140001c47983 */ /* 0x010f220000300800 */
[----:B-12---:R-:W-:Y:S01]  /*58b0*/  FMNMX.FTZ R2, R20, R48, !PT ;  /* 0x0000003014027209 */ /* 0x006fe20007810000 */
[----:B------:R-:W-:Y:S01]  /*58c0*/  IMAD.WIDE.U32 R176, R108, -0x326172a9, RZ ;  /* 0xcd9e8d576cb07825 */ /* 0x000fe200078e00ff */
[----:B------:R-:W-:Y:S01]  /*58d0*/  USHF.L.U32 UR37, UR30, 0x1, URZ ;  /* 0x000000011e257899 */ /* 0x000fe2000800063f */
[----:B------:R-:W-:Y:S01]  /*58e0*/  STL [R1+0x60], R17 ;  /* 0x0000601101007387 */ /* 0x000fe20000100800 */
[----:B------:R-:W-:Y:S01]  /*58f0*/  FMNMX.FTZ R2, R49, R2, !PT ;  /* 0x0000000231027209 */ /* 0x000fe20007810000 */
[----:B------:R-:W-:Y:S01]  /*5900*/  UIADD3 UR19, UR25, -0x4498517b, URZ ;  /* 0xbb67ae8519137890 */ /* 0x000fe2000fffe03f */
[----:B------:R-:W-:Y:S01]  /*5910*/  IMAD.WIDE.U32 R158, R107, -0x2daee0ad, RZ ;  /* 0xd2511f536b9e7825 */ /* 0x000fe200078e00ff */
[----:B------:R-:W-:Y:S01]  /*5920*/  STL [R1+0x5c], R16 ;  /* 0x00005c1001007387 */ /* 0x000fe20000100800 */
[----:B------:R-:W-:Y:S01]  /*5930*/  FMNMX.FTZ R2, R22, R2, !PT ;  /* 0x0000000216027209 */ /* 0x000fe20007810000 */
[----:B------:R-:W-:Y:S01]  /*5940*/  UIADD3 UR7, UR24, -0x61c88647, URZ ;  /* 0x9e3779b918077890 */ /* 0x000fe2000fffe03f */
        /* <DEDUP_REMOVED lines=9> */
[----:B------:R-:W-:Y:S01]  /*59e0*/  UIADD3 UR32, UR24, 0x78dde6e4, URZ ;  /* 0x78dde6e418207890 */ /* 0x000fe2000fffe03f */
[----:B------:R-:W-:Y:S01]  /*59f0*/  FMNMX.FTZ R2, R149, R2, !PT ;  /* 0x0000000295027209 */ /* 0x000fe20007810000 */
[----:B------:R-:W-:Y:S01]  /*5a00*/  UIADD3 UR16, UR25, -0x56f99767, URZ ;  /* 0xa906689919107890 */ /* 0x000fe2000fffe03f */
[----:B------:R-:W-:Y:S01]  /*5a10*/  PRMT R251, R251, 0x7054, R251 ;  /* 0x00007054fbfb7816 */ /* 0x000fe200000000fb */
[----:B------:R-:W-:Y:S01]  /*5a20*/  UIADD3 UR31, UR25, -0x126145ec, URZ ;  /* 0xed9eba14191f7890 */ /* 0x000fe2000fffe03f */
[----:B------:R-:W-:Y:S01]  /*5a30*/  FMNMX.FTZ R3, R151, R2, !PT ;  /* 0x0000000297037209 */ /* 0x000fe20007810000 */
[----:B------:R-:W-:Y:S01]  /*5a40*/  UIADD3 UR36, UR24, -0x4ab325aa, URZ ;  /* 0xb54cda5618247890 */ /* 0x000fe2000fffe03f */
[----:B------:R-:W-:Y:S01]  /*5a50*/  FMNMX.FTZ R2, R21, R67, !PT ;  /* 0x0000004315027209 */ /* 0x000fe20007810000 */
[----:B------:R-:W-:Y:S01]  /*5a60*/  IMAD R199, R0, 0x2, R198 ;  /* 0x0000000200c77824 */ /* 0x000fe200078e02c6 */
[----:B------:R-:W-:Y:S01]  /*5a70*/  FMNMX.FTZ R3, R248, R3, !PT ;  /* 0x00000003f8037209 */ /* 0x000fe20007810000 */
[----:B------:R-:W-:Y:S01]  /*5a80*/  LDSM.16.MT88.4 R36, [R197+0x10000] ;  /* 0x01000000c524783b */ /* 0x000fe20000004200 */
[----:B------:R-:W-:Y:S01]  /*5a90*/  FMNMX.FTZ R2, R50, R2, !PT ;  /* 0x0000000232027209 */ /* 0x000fe20007810000 */
[----:B------:R-:W-:Y:S01]  /*5aa0*/  UIADD3 UR29, UR24, 0x1715609d, URZ ;  /* 0x1715609d181d7890 */ /* 0x000fe2000fffe03f */
        /* <DEDUP_REMOVED lines=20> */
[----:B------:R-:W-:-:S03]  /*5bf0*/  FMNMX.FTZ R2, R229, R2, !PT ;  /* 0x00000002e5027209 */ /* 0x000fc60007810000 */
[----:B------:R-:W1:Y:S01]  /*5c00*/  SHFL.BFLY PT, R3, R148, 0x2, 0x1f ;  /* 0x0c401f0094037f89 */ /* 0x000e6200000e0000 */
[----:B------:R-:W-:-:S04]  /*5c10*/  FMNMX.FTZ R2, R186, R2, !PT ;  /* 0x00000002ba027209 */ /* 0x000fc80007810000 */
[----:B------:R-:W-:-:S04]  /*5c20*/  FMNMX.FTZ R2, R191, R2, !PT ;  /* 0x00000002bf027209 */ /* 0x000fc80007810000 */
[----:B------:R-:W-:Y:S02]  /*5c30*/  FMNMX.FTZ R2, R224, R2, !PT ;  /* 0x00000002e0027209 */ /* 0x000fe40007810000 */
[----:B-1----:R-:W-:Y:S02]  /*5c40*/  FMNMX.FTZ R148, R148, R3, !PT ;  /* 0x0000000394947209 */ /* 0x002fe40007810000 */
[----:B------:R-:W-:-:S03]  /*5c50*/  LOP3.LUT R3, R105, UR24, RZ, 0x3c, !PT ;  /* 0x0000001869037c12 */ /* 0x000fc6000f8e3cff */
[----:B------:R-:W1:Y:S01]  /*5c60*/  SHFL.BFLY PT, R9, R148, 0x1, 0x1f ;  /* 0x0c201f0094097f89 */ /* 0x000e6200000e0000 */
[----:B------:R-:W-:-:S03]  /*5c70*/  LOP3.LUT R6, R177, R3, RZ, 0x3c, !PT ;  /* 0x00000003b1067212 */ /* 0x000fc600078e3cff */
[----:B------:R2:W-:Y:S02]  /*5c80*/  STL [R1+0x48], R3 ;  /* 0x0000480301007387 */ /* 0x0005e40000100800 */
[----:B------:R-:W-:-:S05]  /*5c90*/  IMAD.WIDE.U32 R64, R6, -0x2daee0ad, RZ ;  /* 0xd2511f5306407825 */ /* 0x000fca00078e00ff */
[----:B------:R-:W-:-:S05]  /*5ca0*/  LOP3.LUT R8, R65, UR19, R158, 0x96, !PT ;  /* 0x0000001341087c12 */ /* 0x000fca000f8e969e */
[----:B------:R-:W-:Y:S01]  /*5cb0*/  IMAD.WIDE.U32 R46, R8, -0x326172a9, RZ ;  /* 0xcd9e8d57082e7825 */ /* 0x000fe200078e00ff */
[----:B-1----:R-:W-:-:S04]  /*5cc0*/  FMNMX.FTZ R148, R148, R9, !PT ;  /* 0x0000000994947209 */ /* 0x002fc80007810000 */
[C---:B------:R-:W-:Y:S01]  /*5cd0*/  FSETP.NEU.FTZ.AND P1, PT, R148.reuse, -INF , PT ;  /* 0xff8000009400780b */ /* 0x040fe20003f3d000 */
[----:B--2---:R-:W-:Y:S01]  /*5ce0*/  IMAD.U32 R3, RZ, RZ, UR37 ;  /* 0x00000025ff037e24 */ /* 0x004fe2000f8e00ff */
[----:B------:R-:W-:Y:S01]  /*5cf0*/  UIADD3 UR37, UR37, 0x1, URZ ;  /* 0x0000000125257890 */ /* 0x000fe2000fffe03f */
[----:B------:R-:W-:-:S03]  /*5d00*/  FMUL.FTZ R12, R148, c[0x0][0x23c] ;  /* 0x00008f00940c7a20 */ /* 0x000fc60000410000 */
[----:B------:R-:W-:Y:S02]  /*5d10*/  LOP3.LUT R3, R159, UR25, R3, 0x96, !PT ;  /* 0x000000199f037c12 */ /* 0x000fe4000f8e9603 */
[----:B------:R-:W-:-:S03]  /*5d20*/  FSEL R12, R12, RZ, P1 ;  /* 0x000000ff0c0c7208 */ /* 0x000fc60000800000 */
[----:B------:R-:W-:-:S05]  /*5d30*/  IMAD.WIDE.U32 R6, R3, -0x326172a9, RZ ;  /* 0xcd9e8d5703067825 */ /* 0x000fca00078e00ff */
[----:B------:R-:W-:-:S05]  /*5d40*/  LOP3.LUT R8, R47, UR18, R6, 0x96, !PT ;  /* 0x000000122f087c12 */ /* 0x000fca000f8e9606 */
[----:B------:R-:W-:Y:S01]  /*5d50*/  IMAD.WIDE.U32 R8, R8, -0x2daee0ad, RZ ;  /* 0xd2511f5308087825 */ /* 0x000fe200078e00ff */
[----:B---3--:R-:W-:-:S04]  /*5d60*/  FMNMX.FTZ R2, R208, R2, !PT ;  /* 0x00000002d0027209 */ /* 0x008fc80007810000 */
[----:B----4-:R-:W-:-:S04]  /*5d70*/  FMNMX.FTZ R2, R196, R2, !PT ;  /* 0x00000002c4027209 */ /* 0x010fc80007810000 */
[----:B------:R-:W-:-:S05]  /*5d80*/  FMNMX.FTZ R2, R185, R2, !PT ;  /* 0x00000002b9027209 */ /* 0x000fca0007810000 */
[----:B------:R-:W1:Y:S02]  /*5d90*/  SHFL.BFLY PT, R10, R2, 0x2, 0x1f ;  /* 0x0c401f00020a7f89 */ /* 0x000e6400000e0000 */
[----:B-1----:R-:W-:Y:S02]  /*5da0*/  FMNMX.FTZ R10, R2, R10, !PT ;  /* 0x0000000a020a7209 */ /* 0x002fe40007810000 */
[----:B------:R-:W-:Y:S01]  /*5db0*/  LOP3.LUT R2, R7, UR7, R176, 0x96, !PT ;  /* 0x0000000707027c12 */ /* 0x000fe2000f8e96b0 */
[----:B------:R-:W-:Y:S02]  /*5dc0*/  FFMA.FTZ R7, R20, c[0x0][0x23c], -R12 ;  /* 0x00008f0014077a23 */ /* 0x000fe4000001080c */
[----:B------:R-:W1:Y:S02]  /*5dd0*/  SHFL.BFLY PT, R11, R10, 0x1, 0x1f ;  /* 0x0c201f000a0b7f89 */ /* 0x000e6400000e0000 */
[----:B------:R-:W-:Y:S01]  /*5de0*/  IMAD.WIDE.U32 R2, R2, -0x2daee0ad, RZ ;  /* 0xd2511f5302027825 */ /* 0x000fe200078e00ff */
[----:B------:R2:W-:Y:S04]  /*5df0*/  MUFU.EX2 R17, R7 ;  /* 0x0000000700117308 */ /* 0x0005e80000000800 */
[----:B------:R-:W-:-:S02]  /*5e00*/  LOP3.LUT R3, R3, UR35, R64, 0x96, !PT ;  /* 0x0000002303037c12 */ /* 0x000fc4000f8e9640 */
[----:B------:R-:W-:Y:S01]  /*5e10*/  LOP3.LUT R6, R9, UR33, R2, 0x96, !PT ;  /* 0x0000002109067c12 */ /* 0x000fe2000f8e9602 */
[----:B------:R-:W-:Y:S02]  /*5e20*/  FFMA.FTZ R9, R22, c[0x0][0x23c], -R12 ;  /* 0x00008f0016097a23 */ /* 0x000fe4000001080c */
[----:B------:R-:W-:Y:S02]  /*5e30*/  IMAD.WIDE.U32 R2, R3, -0x326172a9, RZ ;  /* 0xcd9e8d5703027825 */ /* 0x000fe400078e00ff */
[----:B------:R-:W-:Y:S02]  /*5e40*/  MUFU.EX2 R16, R9 ;  /* 0x0000000900107308 */ /* 0x000fe40000000800 */
[----:B------:R-:W-:Y:S01]  /*5e50*/  IMAD.WIDE.U32 R18, R6, -0x326172a9, RZ ;  /* 0xcd9e8d5706127825 */ /* 0x000fe200078e00ff */
[----:B------:R-:W-:-:S03]  /*5e60*/  LOP3.LUT R6, R3, UR34, R46, 0x96, !PT ;  /* 0x0000002203067c12 */ /* 0x000fc6000f8e962e */
[----:B------:R-:W-:Y:S01]  /*5e70*/  FFMA.FTZ R3, R48, c[0x0][0x23c], -R12 ;  /* 0x00008f0030037a23 */ /* 0x000fe2000001080c */
[----:B------:R-:W-:Y:S01]  /*5e80*/  LOP3.LUT R2, R19, UR32, R2, 0x96, !PT ;  /* 0x0000002013027c12 */ /* 0x000fe2000f8e9602 */
[----:B--2---:R-:W-:Y:S02]  /*5e90*/  IMAD.WIDE.U32 R6, R6, -0x2daee0ad, RZ ;  /* 0xd2511f5306067825 */ /* 0x004fe400078e00ff */
[----:B------:R1:W-:Y:S02]  /*5ea0*/  MUFU.EX2 R227, R3 ;  /* 0x0000000300e37308 */ /* 0x0003e40000000800 */
[----:B------:R-:W-:Y:S01]  /*5eb0*/  IMAD.WIDE.U32 R44, R2, -0x2daee0ad, RZ ;  /* 0xd2511f53022c7825 */ /* 0x000fe200078e00ff */
[----:B------:R-:W-:-:S03]  /*5ec0*/  LOP3.LUT R8, R7, UR31, R8, 0x96, !PT ;  /* 0x0000001f07087c12 */ /* 0x000fc6000f8e9608 */
[----:B------:R-:W-:Y:S01]  /*5ed0*/  FFMA.FTZ R2, R49, c[0x0][0x23c], -R12 ;  /* 0x00008f0031027a23 */ /* 0x000fe2000001080c */
[----:B------:R-:W-:Y:S01]  /*5ee0*/  LOP3.LUT R6, R45, UR16, R6, 0x96, !PT ;  /* 0x000000102d067c12 */ /* 0x000fe2000f8e9606 */
[----:B------:R-:W-:Y:S02]  /*5ef0*/  IMAD.WIDE.U32 R14, R8, -0x326172a9, RZ ;  /* 0xcd9e8d57080e7825 */ /* 0x000fe400078e00ff */
[----:B------:R2:W-:Y:S02]  /*5f00*/  MUFU.EX2 R206, R2 ;  /* 0x0000000200ce7308 */ /* 0x0005e40000000800 */
[----:B------:R-:W-:Y:S01]  /*5f10*/  IMAD.WIDE.U32 R6, R6, -0x326172a9, RZ ;  /* 0xcd9e8d5706067825 */ /* 0x000fe200078e00ff */
[----:B-1----:R-:W-:-:S04]  /*5f20*/  FMNMX.FTZ R3, R10, R11, !PT ;  /* 0x0000000b0a037209 */ /* 0x002fc80007810000 */
[C---:B------:R-:W-:Y:S02]  /*5f30*/  LOP3.LUT R8, R6.reuse, 0xffff, RZ, 0xc0, !PT ;  /* 0x0000ffff06087812 */ /* 0x040fe400078ec0ff */
[C---:B------:R-:W-:Y:S02]  /*5f40*/  FSETP.NEU.FTZ.AND P1, PT, R3.reuse, -INF , PT ;  /* 0xff8000000300780b */ /* 0x040fe40003f3d000 */
[----:B------:R-:W-:Y:S02]  /*5f50*/  LOP3.LUT R11, R6, 0xff, RZ, 0xc0, !PT ;  /* 0x000000ff060b7812 */ /* 0x000fe400078ec0ff */
[--C-:B------:R-:W-:Y:S01]  /*5f60*/  SHF.R.U32.HI R9, RZ, 0x10, R6.reuse ;  /* 0x00000010ff097819 */ /* 0x100fe20000011606 */
[----:B--2---:R-:W-:Y:S01]  /*5f70*/  FMUL.FTZ R2, R3, c[0x0][0x23c] ;  /* 0x00008f0003027a20 */ /* 0x004fe20000410000 */
[----:B------:R-:W-:Y:S02]  /*5f80*/  SHF.R.U32.HI R13, RZ, 0x18, R6 ;  /* 0x00000018ff0d7819 */ /* 0x000fe40000011606 */
[----:B------:R-:W-:-:S02]  /*5f90*/  LOP3.LUT R6, R7, UR36, R14, 0x96, !PT ;  /* 0x0000002407067c12 */ /* 0x000fc4000f8e960e */
[----:B------:R-:W-:Y:S02]  /*5fa0*/  FSEL R2, R2, RZ, P1 ;  /* 0x000000ff02027208 */ /* 0x000fe40000800000 */
[----:B------:R-:W-:Y:S02]  /*5fb0*/  SHF.R.U32.HI R8, RZ, 0x8, R8 ;  /* 0x00000008ff087819 */ /* 0x000fe40000011608 */
[----:B------:R-:W-:Y:S01]  /*5fc0*/  LOP3.LUT R9, R9, 0xff, RZ, 0xc0, !PT ;  /* 0x000000ff09097812 */ /* 0x000fe200078ec0ff */
[--C-:B------:R-:W-:Y:S01]  /*5fd0*/  FFMA.FTZ R10, R50, c[0x0][0x23c], -R2.reuse ;  /* 0x00008f00320a7a23 */ /* 0x100fe20000010802 */
[C---:B------:R-:W-:Y:S01]  /*5fe0*/  LOP3.LUT R0, R6.reuse, 0xffff, RZ, 0xc0, !PT ;  /* 0x0000ffff06007812 */ /* 0x040fe200078ec0ff */
[----:B------:R-:W-:Y:S01]  /*5ff0*/  FFMA.FTZ R7, R23, c[0x0][0x23c], -R2 ;  /* 0x00008f0017077a23 */ /* 0x000fe20000010802 */
[----:B------:R-:W-:Y:S01]  /*6000*/  PRMT R14, R11, 0x5410, R8 ;  /* 0x000054100b0e7816 */ /* 0x000fe20000000008 */
[----:B------:R1:W-:Y:S01]  /*6010*/  MUFU.EX2 R187, R10 ;  /* 0x0000000a00bb7308 */ /* 0x0003e20000000800 */
[--C-:B------:R-:W-:Y:S01]  /*6020*/  FFMA.FTZ R4, R21, c[0x0][0x23c], -R2.reuse ;  /* 0x00008f0015047a23 */ /* 0x100fe20000010802 */
[----:B------:R-:W-:Y:S01]  /*6030*/  PRMT R11, R9, 0x5410, R13 ;  /* 0x00005410090b7816 */ /* 0x000fe2000000000d */
[----:B------:R-:W-:Y:S01]  /*6040*/  FFMA.FTZ R5, R67, c[0x0][0x23c], -R2 ;  /* 0x00008f0043057a23 */ /* 0x000fe20000010802 */
[----:B------:R-:W-:Y:S01]  /*6050*/  SHF.R.U32.HI R9, RZ, 0x18, R6 ;  /* 0x00000018ff097819 */ /* 0x000fe20000011606 */
[----:B------:R-:W-:Y:S01]  /*6060*/  LDSM.16.MT88.4 R20, [R198+0x14000] ;  /* 0x01400000c614783b */ /* 0x000fe20000004200 */
[----:B------:R-:W-:Y:S01]  /*6070*/  SHF.R.U32.HI R8, RZ, 0x8, R0 ;  /* 0x00000008ff087819 */ /* 0x000fe20000011600 */
[----:B------:R-:W-:Y:S01]  /*6080*/  HSET2.LE.AND R0, R14, R251, PT ;  /* 0x000000fb0e007233 */ /* 0x000fe20003803000 */
[----:B------:R-:W2:Y:S01]  /*6090*/  MUFU.EX2 R178, R7 ;  /* 0x0000000700b27308 */ /* 0x000ea20000000800 */
[----:B------:R-:W-:Y:S07]  /*60a0*/  LDSM.16.MT88.4 R48, [R198+0x12000] ;  /* 0x01200000c630783b */ /* 0x000fee0000004200 */
[----:B------:R3:W-:Y:S01]  /*60b0*/  MUFU.EX2 R201, R4 ;  /* 0x0000000400c97308 */ /* 0x0007e20000000800 */
[----:B-1----:R-:W-:-:S04]  /*60c0*/  LOP3.LUT R10, R6, 0xff, RZ, 0xc0, !PT ;  /* 0x000000ff060a7812 */ /* 0x002fc800078ec0ff */
[----:B------:R-:W-:-:S03]  /*60d0*/  PRMT R8, R10, 0x5410, R8 ;  /* 0x000054100a087816 */ /* 0x000fc60000000008 */
[----:B------:R1:W4:Y:S01]  /*60e0*/  MUFU.EX2 R231, R5 ;  /* 0x0000000500e77308 */ /* 0x0003220000000800 */
[----:B---3--:R-:W-:Y:S02]  /*60f0*/  SHF.R.U32.HI R4, RZ, 0x10, R6 ;  /* 0x00000010ff047819 */ /* 0x008fe40000011606 */
[----:B--2---:R-:W-:Y:S02]  /*6100*/  F2FP.PACK_AB R6, R178, R187 ;  /* 0x000000bbb206723e */ /* 0x004fe400000000ff */
[----:B------:R-:W-:Y:S02]  /*6110*/  LOP3.LUT R7, R4, 0xff, RZ, 0xc0, !PT ;  /* 0x000000ff04077812 */ /* 0x000fe400078ec0ff */
[----:B------:R-:W-:Y:S01]  /*6120*/  F2FP.PACK_AB R4, R16, R206 ;  /* 0x000000ce1004723e */ /* 0x000fe200000000ff */
[--C-:B-1----:R-:W-:Y:S01]  /*6130*/  HSET2.LE.AND R5, R11, R251.reuse, PT ;  /* 0x000000fb0b057233 */ /* 0x102fe20003803000 */
[----:B------:R-:W-:Y:S02]  /*6140*/  PRMT R7, R7, 0x5410, R9 ;  /* 0x0000541007077816 */ /* 0x000fe40000000009 */
[----:B------:R-:W-:Y:S01]  /*6150*/  LOP3.LUT R10, R0, R4, RZ, 0xc0, !PT ;  /* 0x00000004000a7212 */ /* 0x000fe200078ec0ff */
[--C-:B------:R-:W-:Y:S01]  /*6160*/  HSET2.LE.AND R0, R8, R251.reuse, PT ;  /* 0x000000fb08007233 */ /* 0x100fe20003803000 */
[----:B------:R-:W-:Y:S01]  /*6170*/  LOP3.LUT R11, R5, R6, RZ, 0xc0, !PT ;  /* 0x00000006050b7212 */ /* 0x000fe200078ec0ff */
[----:B------:R-:W-:Y:S01]  /*6180*/  HSET2.LE.AND R5, R7, R251, PT ;  /* 0x000000fb07057233 */ /* 0x000fe20003803000 */
[----:B------:R-:W-:-:S02]  /*6190*/  F2FP.PACK_AB R4, R227, R17 ;  /* 0x00000011e304723e */ /* 0x000fc400000000ff */
[----:B----4-:R-:W-:Y:S02]  /*61a0*/  F2FP.PACK_AB R6, R231, R201 ;  /* 0x000000c9e706723e */ /* 0x010fe400000000ff */
[----:B------:R-:W-:Y:S01]  /*61b0*/  LOP3.LUT R8, R0, R4, RZ, 0xc0, !PT ;  /* 0x0000000400087212 */ /* 0x000fe200078ec0ff */
[--C-:B------:R-:W-:Y:S01]  /*61c0*/  FFMA.FTZ R0, R144, c[0x0][0x23c], -R12.reuse ;  /* 0x00008f0090007a23 */ /* 0x100fe2000001080c */
[----:B------:R-:W-:Y:S02]  /*61d0*/  LOP3.LUT R9, R5, R6, RZ, 0xc0, !PT ;  /* 0x0000000605097212 */ /* 0x000fe400078ec0ff */
[----:B------:R-:W1:Y:S01]  /*61e0*/  LDSM.16.MT88.4 R4, [R200+0x14000] ;  /* 0x01400000c804783b */ /* 0x000e620000004200 */
[----:B------:R2:W-:Y:S04]  /*61f0*/  MUFU.EX2 R226, R0 ;  /* 0x0000000000e27308 */ /* 0x0005e80000000800 */
[C---:B------:R-:W-:Y:S08]  /*6200*/  HMMA.16816.F32 R104, R8.reuse, R36, RZ ;  /* 0x000000240868723c */ /* 0x040ff000000018ff */
[----:B------:R-:W-:Y:S01]  /*6210*/  HMMA.16816.F32 R136, R8, R38, RZ ;  /* 0x000000260888723c */ /* 0x000fe200000018ff */
[----:B------:R-:W3:Y:S01]  /*6220*/  LDSM.16.MT88.4 R36, [R199+0x14000] ;  /* 0x01400000c724783b */ /* 0x000ee20000004200 */
[----:B--2---:R-:W-:-:S06]  /*6230*/  FFMA.FTZ R0, R152, c[0x0][0x23c], -R12 ;  /* 0x00008f0098007a23 */ /* 0x004fcc000001080c */
[C---:B------:R-:W-:Y:S01]  /*6240*/  HMMA.16816.F32 R88, R8.reuse, R60, RZ ;  /* 0x0000003c0858723c */ /* 0x040fe200000018ff */
[----:B------:R2:W-:Y:S07]  /*6250*/  MUFU.EX2 R190, R0 ;  /* 0x0000000000be7308 */ /* 0x0005ee0000000800 */
[C---:B------:R-:W-:Y:S08]  /*6260*/  HMMA.16816.F32 R120, R8.reuse, R62, RZ ;  /* 0x0000003e0878723c */ /* 0x040ff000000018ff */
[----:B------:R-:W-:Y:S01]  /*6270*/  HMMA.16816.F32 R100, R8, R40, RZ ;  /* 0x000000280864723c */ /* 0x000fe200000018ff */
[----:B--2---:R-:W-:-:S07]  /*6280*/  LOP3.LUT R0, R15, UR29, R18, 0x96, !PT ;  /* 0x0000001d0f007c12 */ /* 0x004fce000f8e9612 */
[C---:B-1----:R-:W-:Y:S07]  /*6290*/  HMMA.16816.F32 R60, R8.reuse, R4, RZ ;  /* 0x00000004083c723c */ /* 0x042fee00000018ff */
[----:B------:R-:W-:Y:S01]  /*62a0*/  FFMA.FTZ R4, R149, c[0x0][0x23c], -R12 ;  /* 0x00008f0095047a23 */ /* 0x000fe2000001080c */
[C---:B------:R-:W-:Y:S01]  /*62b0*/  HMMA.16816.F32 R132, R8.reuse, R42, RZ ;  /* 0x0000002a0884723c */ /* 0x040fe200000018ff */
[----:B------:R-:W1:Y:S02]  /*62c0*/  LDSM.16.MT88.4 R40, [R197+0x16000] ;  /* 0x01600000c528783b */ /* 0x000e640000004200 */
[----:B------:R2:W-:Y:S05]  /*62d0*/  MUFU.EX2 R149, R4 ;  /* 0x0000000400957308 */ /* 0x0005ea0000000800 */
[C---:B------:R-:W-:Y:S08]  /*62e0*/  HMMA.16816.F32 R92, R8.reuse, R52, RZ ;  /* 0x00000034085c723c */ /* 0x040ff000000018ff */
[----:B------:R-:W-:Y:S01]  /*62f0*/  HMMA.16816.F32 R124, R8, R54, RZ ;  /* 0x00000036087c723c */ /* 0x000fe200000018ff */
[----:B--2---:R-:W-:-:S07]  /*6300*/  IMAD.WIDE.U32 R4, R0, -0x2daee0ad, RZ ;  /* 0xd2511f5300047825 */ /* 0x004fce00078e00ff */
[----:B------:R-:W-:Y:S01]  /*6310*/  HMMA.16816.F32 R76, R8, R28, RZ ;  /* 0x0000001c084c723c */ /* 0x000fe200000018ff */
[----:B------:R-:W-:Y:S02]  /*6320*/  LOP3.LUT R0, R5, UR6, R44, 0x96, !PT ;  /* 0x0000000605007c12 */ /* 0x000fe4000f8e962c */
[----:B------:R-:W-:Y:S02]  /*6330*/  LOP3.LUT R14, R4, 0xff, RZ, 0xc0, !PT ;  /* 0x000000ff040e7812 */ /* 0x000fe400078ec0ff */
[----:B------:R-:W-:-:S03]  /*6340*/  SHF.R.U32.HI R15, RZ, 0x18, R4 ;  /* 0x00000018ff0f7819 */ /* 0x000fc60000011604 */
[C---:B------:R-:W-:Y:S01]  /*6350*/  HMMA.16816.F32 R112, R8.reuse, R30, RZ ;  /* 0x0000001e0870723c */ /* 0x040fe200000018ff */
[----:B------:R-:W-:Y:S07]  /*6360*/  LDSM.16.MT88.4 R28, [R199+0x16000] ;  /* 0x01600000c71c783b */ /* 0x000fee0000004200 */
[C---:B------:R-:W-:Y:S08]  /*6370*/  HMMA.16816.F32 R72, R8.reuse, R24, RZ ;  /* 0x000000180848723c */ /* 0x040ff000000018ff */
[C---:B------:R-:W-:Y:S01]  /*6380*/  HMMA.16816.F32 R52, R8.reuse, R26, RZ ;  /* 0x0000001a0834723c */ /* 0x040fe200000018ff */
[----:B------:R-:W2:Y:S07]  /*6390*/  LDSM.16.MT88.4 R24, [R198+0x16000] ;  /* 0x01600000c618783b */ /* 0x000eae0000004200 */
[C---:B------:R-:W-:Y:S08]  /*63a0*/  HMMA.16816.F32 R68, R8.reuse, R20, RZ ;  /* 0x000000140844723c */ /* 0x040ff000000018ff */
[C---:B------:R-:W-:Y:S01]  /*63b0*/  HMMA.16816.F32 R108, R8.reuse, R22, RZ ;  /* 0x00000016086c723c */ /* 0x040fe200000018ff */
[----:B------:R-:W4:Y:S07]  /*63c0*/  LDSM.16.MT88.4 R20, [R200+0x16000] ;  /* 0x01600000c814783b */ /* 0x000f2e0000004200 */
[C---:B------:R-:W-:Y:S08]  /*63d0*/  HMMA.16816.F32 R96, R8.reuse, R56, RZ ;  /* 0x000000380860723c */ /* 0x040ff000000018ff */
[C---:B------:R-:W-:Y:S08]  /*63e0*/  HMMA.16816.F32 R128, R8.reuse, R58, RZ ;  /* 0x0000003a0880723c */ /* 0x040ff000000018ff */
[C---:B------:R-:W-:Y:S08]  /*63f0*/  HMMA.16816.F32 R84, R8.reuse, R48, RZ ;  /* 0x000000300854723c */ /* 0x040ff000000018ff */
[C---:B------:R-:W-:Y:S08]  /*6400*/  HMMA.16816.F32 R56, R8.reuse, R50, RZ ;  /* 0x000000320838723c */ /* 0x040ff000000018ff */
[C---:B------:R-:W-:Y:S07]  /*6410*/  HMMA.16816.F32 R48, R8.reuse, R6, RZ ;  /* 0x000000060830723c */ /* 0x040fee00000018ff */
[----:B------:R-:W-:Y:S01]  /*6420*/  LOP3.LUT R7, R4, 0xffff, RZ, 0xc0, !PT ;  /* 0x0000ffff04077812 */ /* 0x000fe200078ec0ff */
[----:B------:R-:W-:Y:S01]  /*6430*/  FFMA.FTZ R6, R151, c[0x0][0x23c], -R12 ;  /* 0x00008f0097067a23 */ /* 0x000fe2000001080c */
[----:B------:R-:W-:Y:S01]  /*6440*/  SHF.R.U32.HI R5, RZ, 0x10, R4 ;  /* 0x00000010ff057819 */ /* 0x000fe20000011604 */
[----:B------:R-:W-:Y:S01]  /*6450*/  FFMA.FTZ R4, R150, c[0x0][0x23c], -R2 ;  /* 0x00008f0096047a23 */ /* 0x000fe20000010802 */
[----:B------:R-:W-:Y:S01]  /*6460*/  SHF.R.U32.HI R13, RZ, 0x8, R7 ;  /* 0x00000008ff0d7819 */ /* 0x000fe20000011607 */
[----:B------:R1:W-:Y:S01]  /*6470*/  MUFU.EX2 R228, R6 ;  /* 0x0000000600e47308 */ /* 0x0003e20000000800 */
[----:B------:R-:W-:Y:S01]  /*6480*/  LOP3.LUT R7, R5, 0xff, RZ, 0xc0, !PT ;  /* 0x000000ff05077812 */ /* 0x000fe200078ec0ff */
[----:B---3--:R-:W-:Y:S01]  /*6490*/  HMMA.16816.F32 R140, R8, R36, RZ ;  /* 0x00000024088c723c */ /* 0x008fe200000018ff */
[----:B------:R-:W-:Y:S01]  /*64a0*/  LOP3.LUT R5, R0, 0xff, RZ, 0xc0, !PT ;  /* 0x000000ff00057812 */ /* 0x000fe200078ec0ff */
[----:B------:R-:W-:Y:S01]  /*64b0*/  IMAD.MOV.U32 R150, RZ, RZ, R178 ;  /* 0x000000ffff967224 */ /* 0x000fe200078e00b2 */
[----:B------:R-:W-:-:S02]  /*64c0*/  PRMT R7, R7, 0x5410, R15 ;  /* 0x0000541007077816 */ /* 0x000fc4000000000f */
[----:B------:R-:W-:Y:S01]  /*64d0*/  PRMT R14, R14, 0x5410, R13 ;  /* 0x000054100e0e7816 */ /* 0x000fe2000000000d */
[----:B------:R3:W-:Y:S01]  /*64e0*/  MUFU.EX2 R188, R4 ;  /* 0x0000000400bc7308 */ /* 0x0007e20000000800 */
[----:B------:R-:W-:Y:S01]  /*64f0*/  SHF.R.U32.HI R13, RZ, 0x18, R0 ;  /* 0x00000018ff0d7819 */ /* 0x000fe20000011600 */
[----:B------:R-:W-:Y:S01]  /*6500*/  HMMA.16816.F32 R144, R8, R38, RZ ;  /* 0x000000260890723c */ /* 0x000fe200000018ff */
[----:B------:R-:W2:Y:S01]  /*6510*/  LDSM.16.MT88.4 R36, [R197+0x10800] ;  /* 0x01080000c524783b */ /* 0x000ea20000004200 */
[----:B------:R-:W-:Y:S01]  /*6520*/  HSET2.LE.AND R7, R7, R251, PT ;  /* 0x000000fb07077233 */ /* 0x000fe20003803000 */
[----:B------:R-:W-:Y:S01]  /*6530*/  MOV R151, R184 ;  /* 0x000000b800977202 */ /* 0x000fe20000000f00 */
[----:B-1----:R-:W-:-:S04]  /*6540*/  FFMA.FTZ R6, R156, c[0x0][0x23c], -R2 ;  /* 0x00008f009c067a23 */ /* 0x002fc80000010802 */
[----:B------:R-:W-:Y:S01]  /*6550*/  HMMA.16816.F32 R152, R8, R40, RZ ;  /* 0x000000280898723c */ /* 0x000fe200000018ff */
[----:B------:R1:W1:Y:S01]  /*6560*/  MUFU.EX2 R156, R6 ;  /* 0x00000006009c7308 */ /* 0x0002620000000800 */
[----:B---3--:R-:W-:-:S06]  /*6570*/  LOP3.LUT R4, R0, 0xffff, RZ, 0xc0, !PT ;  /* 0x0000ffff00047812 */ /* 0x008fcc00078ec0ff */
[----:B------:R-:W-:Y:S01]  /*6580*/  HMMA.16816.F32 R80, R8, R32, RZ ;  /* 0x000000200850723c */ /* 0x000fe200000018ff */
[----:B------:R-:W-:-:S04]  /*6590*/  SHF.R.U32.HI R4, RZ, 0x8, R4 ;  /* 0x00000008ff047819 */ /* 0x000fc80000011604 */
[----:B------:R-:W-:Y:S01]  /*65a0*/  PRMT R15, R5, 0x5410, R4 ;  /* 0x00005410050f7816 */ /* 0x000fe20000000004 */
[----:B------:R-:W-:Y:S01]  /*65b0*/  FFMA.FTZ R5, R157, c[0x0][0x23c], -R2 ;  /* 0x00008f009d057a23 */ /* 0x000fe20000010802 */
[----:B------:R-:W-:Y:S01]  /*65c0*/  SHF.R.U32.HI R4, RZ, 0x10, R0 ;  /* 0x00000010ff047819 */ /* 0x000fe20000011600 */
[C---:B------:R-:W-:Y:S01]  /*65d0*/  HMMA.16816.F32 R116, R8.reuse, R34, RZ ;  /* 0x000000220874723c */ /* 0x040fe200000018ff */
[----:B-1----:R-:W-:Y:S01]  /*65e0*/  FFMA.FTZ R6, R168, c[0x0][0x23c], -R2 ;  /* 0x00008f00a8067a23 */ /* 0x002fe20000010802 */
[----:B------:R1:W-:Y:S01]  /*65f0*/  MUFU.EX2 R244, R5 ;  /* 0x0000000500f47308 */ /* 0x0003e20000000800 */
[----:B------:R-:W-:Y:S01]  /*6600*/  HSET2.LE.AND R0, R14, R251, PT ;  /* 0x000000fb0e007233 */ /* 0x000fe20003803000 */
[----:B------:R-:W3:Y:S01]  /*6610*/  LDSM.16.MT88.4 R32, [R198+0x10800] ;  /* 0x01080000c620783b */ /* 0x000ee20000004200 */
[----:B------:R-:W-:Y:S01]  /*6620*/  MOV R14, R225 ;  /* 0x000000e1000e7202 */ /* 0x000fe20000000f00 */
[----:B------:R-:W-:Y:S02]  /*6630*/  IMAD.MOV.U32 R157, RZ, RZ, R185 ;  /* 0x000000ffff9d7224 */ /* 0x000fe400078e00b9 */
[C---:B------:R-:W-:Y:S02]  /*6640*/  HMMA.16816.F32 R40, R8.reuse, R42, RZ ;  /* 0x0000002a0828723c */ /* 0x040fe400000018ff */
[----:B------:R4:W3:Y:S06]  /*6650*/  MUFU.EX2 R189, R6 ;  /* 0x0000000600bd7308 */ /* 0x0008ec0000000800 */
[----:B--2---:R-:W-:Y:S01]  /*6660*/  HMMA.16816.F32 R160, R8, R24, RZ ;  /* 0x0000001808a0723c */ /* 0x004fe200000018ff */
[----:B-1----:R-:W-:-:S02]  /*6670*/  LOP3.LUT R5, R4, 0xff, RZ, 0xc0, !PT ;  /* 0x000000ff04057812 */ /* 0x002fc400078ec0ff */
[----:B------:R-:W-:Y:S02]  /*6680*/  F2FP.PACK_AB R4, R188, R156 ;  /* 0x0000009cbc04723e */ /* 0x000fe400000000ff */
[----:B------:R-:W-:-:S03]  /*6690*/  PRMT R5, R5, 0x5410, R13 ;  /* 0x0000541005057816 */ /* 0x000fc6000000000d */
[C---:B------:R-:W-:Y:S01]  /*66a0*/  HMMA.16816.F32 R164, R8.reuse, R26, RZ ;  /* 0x0000001a08a4723c */ /* 0x040fe200000018ff */
[----:B------:R-:W1:Y:S01]  /*66b0*/  LDSM.16.MT88.4 R24, [R199+0x10800] ;  /* 0x01080000c718783b */ /* 0x000e620000004200 */
[----:B----4-:R-:W-:Y:S01]  /*66c0*/  F2FP.PACK_AB R6, R228, R149 ;  /* 0x00000095e406723e */ /* 0x010fe200000000ff */
[--C-:B------:R-:W-:Y:S01]  /*66d0*/  HSET2.LE.AND R5, R5, R251.reuse, PT ;  /* 0x000000fb05057233 */ /* 0x100fe20003803000 */
[----:B------:R-:W-:Y:S02]  /*66e0*/  LOP3.LUT R7, R7, R4, RZ, 0xc0, !PT ;  /* 0x0000000407077212 */ /* 0x000fe400078ec0ff */
[----:B------:R-:W-:Y:S01]  /*66f0*/  LOP3.LUT R6, R0, R6, RZ, 0xc0, !PT ;  /* 0x0000000600067212 */ /* 0x000fe200078ec0ff */
[----:B------:R-:W-:Y:S01]  /*6700*/  HSET2.LE.AND R0, R15, R251, PT ;  /* 0x000000fb0f007233 */ /* 0x000fe20003803000 */
[----:B------:R-:W-:Y:S01]  /*6710*/  HMMA.16816.F32 R172, R8, R20, RZ ;  /* 0x0000001408ac723c */ /* 0x000fe200000018ff */
[----:B------:R-:W-:Y:S01]  /*6720*/  F2FP.PACK_AB R4, R190, R226 ;  /* 0x000000e2be04723e */ /* 0x000fe200000000ff */
[----:B------:R-:W-:-:S03]  /*6730*/  IMAD.MOV.U32 R15, RZ, RZ, R224 ;  /* 0x000000ffff0f7224 */ /* 0x000fc600078e00e0 */
[----:B------:R-:W-:-:S03]  /*6740*/  LOP3.LUT R4, R0, R4, RZ, 0xc0, !PT ;  /* 0x0000000400047212 */ /* 0x000fc600078ec0ff */
[C---:B------:R-:W-:Y:S01]  /*6750*/  HMMA.16816.F32 R168, R8.reuse, R22, RZ ;  /* 0x0000001608a8723c */ /* 0x040fe200000018ff */
[----:B------:R-:W-:Y:S07]  /*6760*/  LDSM.16.MT88.4 R20, [R197+0x12800] ;  /* 0x01280000c514783b */ /* 0x000fee0000004200 */
[C---:B------:R-:W-:Y:S08]  /*6770*/  HMMA.16816.F32 R180, R8.reuse, R28, RZ ;  /* 0x0000001c08b4723c */ /* 0x040ff000000018ff */
[----:B------:R-:W-:Y:S01]  /*6780*/  HMMA.16816.F32 R192, R8, R30, RZ ;  /* 0x0000001e08c0723c */ /* 0x000fe200000018ff */
[----:B------:R-:W2:Y:S06]  /*6790*/  LDSM.16.MT88.4 R28, [R200+0x10800] ;  /* 0x01080000c81c783b */ /* 0x000eac0000004200 */
[----:B---3--:R-:W-:-:S04]  /*67a0*/  F2FP.PACK_AB R8, R244, R189 ;  /* 0x000000bdf408723e */ /* 0x008fc800000000ff */
[----:B------:R-:W-:Y:S02]  /*67b0*/  LOP3.LUT R5, R5, R8, RZ, 0xc0, !PT ;  /* 0x0000000805057212 */ /* 0x000fe400078ec0ff */
[----:B------:R-:W3:Y:S05]  /*67c0*/  LDSM.16.MT88.4 R8, [R198+0x12800] ;  /* 0x01280000c608783b */ /* 0x000eea0000004200 */
[C---:B------:R-:W-:Y:S08]  /*67d0*/  HMMA.16816.F32 R232, R4.reuse, R36, R104 ;  /* 0x0000002404e8723c */ /* 0x040ff00000001868 */
[C---:B------:R-:W-:Y:S08]  /*67e0*/  HMMA.16816.F32 R100, R4.reuse, R32, R100 ;  /* 0x000000200464723c */ /* 0x040ff00000001864 */
[C---:B------:R-:W-:Y:S01]  /*67f0*/  HMMA.16816.F32 R236, R4.reuse, R34, R132 ;  /* 0x0000002204ec723c */ /* 0x040fe20000001884 */
[----:B------:R-:W4:Y:S07]  /*6800*/  LDSM.16.MT88.4 R32, [R200+0x12800] ;  /* 0x01280000c820783b */ /* 0x000f2e0000004200 */
[----:B------:R-:W-:Y:S01]  /*6810*/  MOV R0, R235 ;  /* 0x000000eb00007202 */ /* 0x000fe20000000f00 */
[----:B------:R-:W-:Y:S01]  /*6820*/  IMAD.MOV.U32 R67, RZ, RZ, R233 ;  /* 0x000000ffff437224 */ /* 0x000fe200078e00e9 */
[----:B------:R-:W-:Y:S01]  /*6830*/  MOV R207, R232 ;  /* 0x000000e800cf7202 */ /* 0x000fe20000000f00 */
[----:B------:R-:W-:Y:S01]  /*6840*/  IMAD.MOV.U32 R45, RZ, RZ, R234 ;  /* 0x000000ffff2d7224 */ /* 0x000fe200078e00ea */
[C---:B-1----:R-:W-:Y:S07]  /*6850*/  HMMA.16816.F32 R104, R4.reuse, R24, R92 ;  /* 0x000000180468723c */ /* 0x042fee000000185c */
[----:B------:R-:W-:Y:S01]  /*6860*/  IMAD.MOV.U32 R95, RZ, RZ, R191 ;  /* 0x000000ffff5f7224 */ /* 0x000fe200078e00bf */
[----:B--2---:R-:W-:Y:S01]  /*6870*/  HMMA.16816.F32 R232, R4, R30, R128 ;  /* 0x0000001e04e8723c */ /* 0x004fe20000001880 */
[----:B------:R-:W-:Y:S01]  /*6880*/  MOV R94, R190 ;  /* 0x000000be005e7202 */ /* 0x000fe20000000f00 */
[----:B------:R-:W-:-:S02]  /*6890*/  IMAD.MOV.U32 R93, RZ, RZ, R189 ;  /* 0x000000ffff5d7224 */ /* 0x000fc400078e00bd */
[----:B------:R-:W-:-:S04]  /*68a0*/  IMAD.MOV.U32 R92, RZ, RZ, R230 ;  /* 0x000000ffff5c7224 */ /* 0x000fc800078e00e6 */
[C---:B------:R-:W-:Y:S08]  /*68b0*/  HMMA.16816.F32 R132, R4.reuse, R26, R124 ;  /* 0x0000001a0484723c */ /* 0x040ff0000000187c */
[C---:B---3--:R-:W-:Y:S08]  /*68c0*/  HMMA.16816.F32 R24, R4.reuse, R8, R84 ;  /* 0x000000080418723c */ /* 0x048ff00000001854 */
[C---:B------:R-:W-:Y:S01]  /*68d0*/  HMMA.16816.F32 R128, R4.reuse, R10, R56 ;  /* 0x0000000a0480723c */ /* 0x040fe20000001838 */
[----:B------:R-:W1:Y:S06]  /*68e0*/  LDSM.16.MT88.4 R8, [R197+0x14800] ;  /* 0x01480000c508783b */ /* 0x000e6c0000004200 */
[----:B------:R-:W-:Y:S01]  /*68f0*/  IMAD.MOV.U32 R59, RZ, RZ, R188 ;  /* 0x000000ffff3b7224 */ /* 0x000fe200078e00bc */
[----:B------:R-:W-:Y:S01]  /*6900*/  HMMA.16816.F32 R88, R4, R20, R88 ;  /* 0x000000140458723c */ /* 0x000fe20000001858 */
[----:B------:R-:W-:Y:S01]  /*6910*/  MOV R58, R187 ;  /* 0x000000bb003a7202 */ /* 0x000fe20000000f00 */
[----:B------:R-:W-:-:S02]  /*6920*/  IMAD.MOV.U32 R57, RZ, RZ, R186 ;  /* 0x000000ffff397224 */ /* 0x000fc400078e00ba */
[----:B------:R-:W-:-:S04]  /*6930*/  IMAD.MOV.U32 R56, RZ, RZ, R179 ;  /* 0x000000ffff387224 */ /* 0x000fc800078e00b3 */
[C---:B------:R-:W-:Y:S01]  /*6940*/  HMMA.16816.F32 R124, R4.reuse, R22, R120 ;  /* 0x00000016047c723c */ /* 0x040fe20000001878 */
[----:B------:R-:W-:Y:S01]  /*6950*/  IMAD.MOV.U32 R36, RZ, RZ, R25 ;  /* 0x000000ffff247224 */ /* 0x000fe200078e0019 */
[----:B------:R-:W-:Y:S01]  /*6960*/  MOV R19, R27 ;  /* 0x0000001b00137202 */ /* 0x000fe20000000f00 */
[----:B------:R-:W-:Y:S02]  /*6970*/  IMAD.MOV.U32 R18, RZ, RZ, R24 ;  /* 0x000000ffff127224 */ /* 0x000fe400078e0018 */
[----:B------:R-:W-:Y:S02]  /*6980*/  IMAD.MOV.U32 R13, RZ, RZ, R26 ;  /* 0x000000ffff0d7224 */ /* 0x000fe400078e001a */
[----:B------:R-:W-:Y:S01]  /*6990*/  LDSM.16.MT88.4 R24, [R198+0x14800] ;  /* 0x01480000c618783b */ /* 0x000fe20000004200 */
[C---:B----4-:R-:W-:Y:S07]  /*69a0*/  HMMA.16816.F32 R20, R4.reuse, R32, R80 ;  /* 0x000000200414723c */ /* 0x050fee0000001850 */
[----:B------:R-:W-:Y:S01]  /*69b0*/  IMAD.MOV.U32 R32, RZ, RZ, R244 ;  /* 0x000000ffff207224 */ /* 0x000fe200078e00f4 */
[----:B------:R-:W-:Y:S01]  /*69c0*/  HMMA.16816.F32 R96, R4, R28, R96 ;  /* 0x0000001c0460723c */ /* 0x000fe20000001860 */
[----:B------:R-:W2:Y:S01]  /*69d0*/  LDSM.16.MT88.4 R28, [R199+0x12800] ;  /* 0x01280000c71c783b */ /* 0x000ea20000004200 */
[----:B------:R-:W-:Y:S01]  /*69e0*/  IMAD.MOV.U32 R33, RZ, RZ, R0 ;  /* 0x000000ffff217224 */ /* 0x000fe200078e0000 */
[----:B------:R-:W-:Y:S01]  /*69f0*/  MOV R203, R90 ;  /* 0x0000005a00cb7202 */ /* 0x000fe20000000f00 */
[----:B------:R-:W-:-:S02]  /*6a00*/  IMAD.U32 R0, RZ, RZ, UR37 ;  /* 0x00000025ff007e24 */ /* 0x000fc4000f8e00ff */
[----:B------:R-:W-:Y:S02]  /*6a10*/  IMAD.MOV.U32 R205, RZ, RZ, R88 ;  /* 0x000000ffffcd7224 */ /* 0x000fe400078e0058 */
[----:B------:R-:W-:Y:S01]  /*6a20*/  HMMA.16816.F32 R240, R4, R38, R136 ;  /* 0x0000002604f0723c */ /* 0x000fe20000001888 */
[----:B------:R-:W-:Y:S01]  /*6a30*/  LOP3.LUT R0, R159, UR25, R0, 0x96, !PT ;  /* 0x000000199f007c12 */ /* 0x000fe2000f8e9600 */
[----:B------:R-:W-:Y:S02]  /*6a40*/  IMAD.MOV.U32 R204, RZ, RZ, R89 ;  /* 0x000000ffffcc7224 */ /* 0x000fe400078e0059 */
[----:B------:R-:W-:-:S04]  /*6a50*/  IMAD.MOV.U32 R202, RZ, RZ, R91 ;  /* 0x000000ffffca7224 */ /* 0x000fc800078e005b */
[C---:B-1----:R-:W-:Y:S01]  /*6a60*/  HMMA.16816.F32 R244, R4.reuse, R8, R72 ;  /* 0x0000000804f4723c */ /* 0x042fe20000001848 */
[----:B------:R-:W-:Y:S01]  /*6a70*/  MOV R44, R21 ;  /* 0x00000015002c7202 */ /* 0x000fe20000000f00 */
[----:B------:R-:W-:Y:S01]  /*6a80*/  IMAD.MOV.U32 R39, RZ, RZ, R22 ;  /* 0x000000ffff277224 */ /* 0x000fe200078e0016 */
[----:B------:R-:W-:Y:S01]  /*6a90*/  MOV R37, R20 ;  /* 0x0000001400257202 */ /* 0x000fe20000000f00 */
[----:B------:R-:W-:Y:S02]  /*6aa0*/  IMAD.MOV.U32 R38, RZ, RZ, R23 ;  /* 0x000000ffff267224 */ /* 0x000fe400078e0017 */
[----:B------:R-:W-:Y:S02]  /*6ab0*/  LDSM.16.MT88.4 R20, [R200+0x14800] ;  /* 0x01480000c814783b */ /* 0x000fe40000004200 */
[C---:B------:R-:W-:Y:S02]  /*6ac0*/  HMMA.16816.F32 R188, R4.reuse, R10, R52 ;  /* 0x0000000a04bc723c */ /* 0x040fe40000001834 */
[----:B------:R-:W1:Y:S05]  /*6ad0*/  LDSM.16.MT88.4 R8, [R199+0x14800] ;  /* 0x01480000c708783b */ /* 0x000e6a0000004200 */
[----:B------:R-:W-:Y:S01]  /*6ae0*/  IMAD.MOV.U32 R55, RZ, RZ, R18 ;  /* 0x000000ffff377224 */ /* 0x000fe200078e0012 */
[C---:B------:R-:W-:Y:S07]  /*6af0*/  HMMA.16816.F32 R136, R4.reuse, R34, R116 ;  /* 0x000000220488723c */ /* 0x040fee0000001874 */
[----:B------:R-:W-:Y:S01]  /*6b00*/  IMAD.MOV.U32 R118, RZ, RZ, R227 ;  /* 0x000000ffff767224 */ /* 0x000fe200078e00e3 */
[----:B------:R-:W-:Y:S01]  /*6b10*/  MOV R35, R231 ;  /* 0x000000e700237202 */ /* 0x000fe20000000f00 */
[----:B------:R-:W-:Y:S01]  /*6b20*/  IMAD.MOV.U32 R119, RZ, RZ, R226 ;  /* 0x000000ffff777224 */ /* 0x000fe200078e00e2 */
[----:B------:R-:W-:Y:S01]  /*6b30*/  MOV R117, R228 ;  /* 0x000000e400757202 */ /* 0x000fe20000000f00 */
[C---:B--2---:R-:W-:Y:S01]  /*6b40*/  HMMA.16816.F32 R224, R4.reuse, R28, R76 ;  /* 0x0000001c04e0723c */ /* 0x044fe2000000184c */
[----:B------:R-:W-:Y:S01]  /*6b50*/  IMAD.MOV.U32 R116, RZ, RZ, R229 ;  /* 0x000000ffff747224 */ /* 0x000fe200078e00e5 */
[----:B------:R-:W-:Y:S01]  /*6b60*/  MOV R34, R36 ;  /* 0x0000002400227202 */ /* 0x000fe20000000f00 */
[----:B------:R-:W-:Y:S01]  /*6b70*/  IMAD.MOV.U32 R54, RZ, RZ, R118 ;  /* 0x000000ffff367224 */ /* 0x000fe200078e0076 */
[----:B------:R-:W-:Y:S01]  /*6b80*/  MOV R53, R119 ;  /* 0x0000007700357202 */ /* 0x000fe20000000f00 */
[----:B------:R-:W-:Y:S01]  /*6b90*/  IMAD.MOV.U32 R118, RZ, RZ, R59 ;  /* 0x000000ffff767224 */ /* 0x000fe200078e003b */
[----:B------:R-:W-:Y:S01]  /*6ba0*/  MOV R119, R58 ;  /* 0x0000003a00777202 */ /* 0x000fe20000000f00 */
[----:B------:R-:W-:Y:S01]  /*6bb0*/  IMAD.MOV.U32 R76, RZ, RZ, R38 ;  /* 0x000000ffff4c7224 */ /* 0x000fe200078e0026 */
[----:B------:R-:W-:Y:S01]  /*6bc0*/  MOV R78, R176 ;  /* 0x000000b0004e7202 */ /* 0x000fe20000000f00 */
[----:B------:R-:W-:Y:S01]  /*6bd0*/  HMMA.16816.F32 R228, R4, R30, R112 ;  /* 0x0000001e04e4723c */ /* 0x000fe20000001870 */
[----:B------:R-:W2:Y:S01]  /*6be0*/  LDSM.16.MT88.4 R28, [R197+0x16800] ;  /* 0x01680000c51c783b */ /* 0x000ea20000004200 */
[----:B------:R-:W-:Y:S01]  /*6bf0*/  IMAD.MOV.U32 R79, RZ, RZ, R177 ;  /* 0x000000ffff4f7224 */ /* 0x000fe200078e00b1 */
[----:B------:R-:W-:Y:S01]  /*6c00*/  MOV R79, R35 ;  /* 0x00000023004f7202 */ /* 0x000fe20000000f00 */
[----:B------:R-:W-:-:S02]  /*6c10*/  IMAD.MOV.U32 R77, RZ, RZ, R66 ;  /* 0x000000ffff4d7224 */ /* 0x000fc400078e0042 */
[----:B------:R-:W-:Y:S01]  /*6c20*/  IMAD.MOV.U32 R35, RZ, RZ, R67 ;  /* 0x000000ffff237224 */ /* 0x000fe200078e0043 */
[----:B------:R-:W-:Y:S01]  /*6c30*/  MOV R115, R39 ;  /* 0x0000002700737202 */ /* 0x000fe20000000f00 */
[----:B------:R-:W-:Y:S01]  /*6c40*/  IMAD.MOV.U32 R113, RZ, RZ, R37 ;  /* 0x000000ffff717224 */ /* 0x000fe200078e0025 */
[----:B------:R-:W-:Y:S01]  /*6c50*/  HMMA.16816.F32 R184, R4, R24, R68 ;  /* 0x0000001804b8723c */ /* 0x000fe20000001844 */
[----:B------:R-:W-:Y:S02]  /*6c60*/  IMAD.MOV.U32 R112, RZ, RZ, R19 ;  /* 0x000000ffff707224 */ /* 0x000fe400078e0013 */
[----:B------:R-:W-:-:S04]  /*6c70*/  IMAD.MOV.U32 R114, RZ, RZ, R44 ;  /* 0x000000ffff727224 */ /* 0x000fc800078e002c */
[----:B------:R-:W-:Y:S01]  /*6c80*/  IMAD.MOV.U32 R68, RZ, RZ, R77 ;  /* 0x000000ffff447224 */ /* 0x000fe200078e004d */
[C---:B-1----:R-:W-:Y:S01]  /*6c90*/  HMMA.16816.F32 R80, R4.reuse, R8, R140 ;  /* 0x000000080450723c */ /* 0x042fe2000000188c */
[----:B------:R-:W-:Y:S01]  /*6ca0*/  MOV R69, R116 ;  /* 0x0000007400457202 */ /* 0x000fe20000000f00 */
[----:B------:R-:W-:Y:S01]  /*6cb0*/  IMAD.MOV.U32 R70, RZ, RZ, R57 ;  /* 0x000000ffff467224 */ /* 0x000fe200078e0039 */
[----:B------:R-:W-:Y:S01]  /*6cc0*/  MOV R116, R94 ;  /* 0x0000005e00747202 */ /* 0x000fe20000000f00 */
[----:B------:R-:W-:Y:S01]  /*6cd0*/  IMAD.MOV.U32 R71, RZ, RZ, R95 ;  /* 0x000000ffff477224 */ /* 0x000fe200078e005f */
[----:B------:R-:W-:Y:S01]  /*6ce0*/  MOV R94, R14 ;  /* 0x0000000e005e7202 */ /* 0x000fe20000000f00 */
[----:B------:R-:W-:Y:S02]  /*6cf0*/  IMAD.MOV.U32 R95, RZ, RZ, R15 ;  /* 0x000000ffff5f7224 */ /* 0x000fe400078e000f */
[----:B------:R-:W-:Y:S01]  /*6d00*/  IMAD.WIDE.U32 R8, R0, -0x326172a9, RZ ;  /* 0xcd9e8d5700087825 */ /* 0x000fe200078e00ff */
[----:B------:R-:W-:Y:S03]  /*6d10*/  HMMA.16816.F32 R84, R4, R10, R144 ;  /* 0x0000000a0454723c */ /* 0x000fe60000001890 */
[----:B------:R-:W-:Y:S01]  /*6d20*/  IMAD.MOV.U32 R77, RZ, RZ, R56 ;  /* 0x000000ffff4d7224 */ /* 0x000fe200078e0038 */
[----:B------:R-:W-:Y:S01]  /*6d30*/  LOP3.LUT R9, R9, UR7, R78, 0x96, !PT ;  /* 0x0000000709097c12 */ /* 0x000fe2000f8e964e */
[----:B------:R-:W-:Y:S01]  /*6d40*/  IMAD.MOV.U32 R78, RZ, RZ, R32 ;  /* 0x000000ffff4e7224 */ /* 0x000fe200078e0020 */
[----:B------:R-:W-:-:S02]  /*6d50*/  LOP3.LUT R0, R47, UR18, R8, 0x96, !PT ;  /* 0x000000122f007c12 */ /* 0x000fc4000f8e9608 */
[C---:B------:R-:W-:Y:S01]  /*6d60*/  HMMA.16816.F32 R176, R4.reuse, R26, R108 ;  /* 0x0000001a04b0723c */ /* 0x040fe2000000186c */
[----:B------:R-:W-:Y:S01]  /*6d70*/  IMAD.WIDE.U32 R8, R9, -0x2daee0ad, RZ ;  /* 0xd2511f5309087825 */ /* 0x000fe200078e00ff */
[----:B------:R-:W1:Y:S01]  /*6d80*/  LDSM.16.MT88.4 R24, [R200+0x16800] ;  /* 0x01680000c818783b */ /* 0x000e620000004200 */
[----:B------:R-:W-:Y:S02]  /*6d90*/  MOV R32, R45 ;  /* 0x0000002d00207202 */ /* 0x000fe40000000f00 */
[----:B------:R-:W-:Y:S01]  /*6da0*/  IMAD.WIDE.U32 R10, R0, -0x2daee0ad, RZ ;  /* 0xd2511f53000a7825 */ /* 0x000fe200078e00ff */
[----:B------:R-:W-:Y:S02]  /*6db0*/  LOP3.LUT R9, R9, UR35, R64, 0x96, !PT ;  /* 0x0000002309097c12 */ /* 0x000fe4000f8e9640 */
[----:B------:R-:W-:Y:S02]  /*6dc0*/  HMMA.16816.F32 R120, R4, R20, R60 ;  /* 0x000000140478723c */ /* 0x000fe4000000183c */
[----:B------:R-:W-:Y:S01]  /*6dd0*/  LOP3.LUT R0, R11, UR33, R8, 0x96, !PT ;  /* 0x000000210b007c12 */ /* 0x000fe2000f8e9608 */
[----:B------:R-:W-:-:S04]  /*6de0*/  IMAD.WIDE.U32 R8, R9, -0x326172a9, RZ ;  /* 0xcd9e8d5709087825 */ /* 0x000fc800078e00ff */
[----:B------:R-:W-:Y:S01]  /*6df0*/  IMAD.WIDE.U32 R38, R0, -0x326172a9, RZ ;  /* 0xcd9e8d5700267825 */ /* 0x000fe200078e00ff */
[----:B------:R-:W-:Y:S01]  /*6e00*/  LOP3.LUT R9, R9, UR34, R46, 0x96, !PT ;  /* 0x0000002209097c12 */ /* 0x000fe2000f8e962e */
[C---:B------:R-:W-:Y:S01]  /*6e10*/  HMMA.16816.F32 R88, R4.reuse, R22, R48 ;  /* 0x000000160458723c */ /* 0x040fe20000001830 */
[----:B------:R-:W3:Y:S01]  /*6e20*/  LDSM.16.MT88.4 R20, [R198+0x16800] ;  /* 0x01680000c614783b */ /* 0x000ee20000004200 */
[----:B------:R-:W-:Y:S01]  /*6e30*/  FFMA.FTZ R11, R248, c[0x0][0x23c], -R12 ;  /* 0x00008f00f80b7a23 */ /* 0x000fe2000001080c */
[----:B------:R-:W-:Y:S01]  /*6e40*/  LOP3.LUT R0, R39, UR32, R8, 0x96, !PT ;  /* 0x0000002027007c12 */ /* 0x000fe2000f8e9608 */
[----:B------:R-:W-:Y:S02]  /*6e50*/  IMAD.WIDE.U32 R8, R9, -0x2daee0ad, RZ ;  /* 0xd2511f5309087825 */ /* 0x000fe400078e00ff */
[----:B------:R4:W4:Y:S02]  /*6e60*/  MUFU.EX2 R52, R11 ;  /* 0x0000000b00347308 */ /* 0x0009240000000800 */
[----:B------:R-:W-:Y:S01]  /*6e70*/  IMAD.WIDE.U32 R36, R0, -0x2daee0ad, RZ ;  /* 0xd2511f5300247825 */ /* 0x000fe200078e00ff */
[----:B------:R-:W-:Y:S01]  /*6e80*/  LOP3.LUT R10, R9, UR31, R10, 0x96, !PT ;  /* 0x0000001f090a7c12 */ /* 0x000fe2000f8e960a */
[----:B--2---:R-:W-:Y:S02]  /*6e90*/  HMMA.16816.F32 R72, R4, R28, R152 ;  /* 0x0000001c0448723c */ /* 0x004fe40000001898 */
[----:B------:R-:W-:-:S02]  /*6ea0*/  FFMA.FTZ R0, R252, c[0x0][0x23c], -R12 ;  /* 0x00008f00fc007a23 */ /* 0x000fc4000001080c */
[----:B------:R-:W-:Y:S02]  /*6eb0*/  IMAD.WIDE.U32 R18, R10, -0x326172a9, RZ ;  /* 0xcd9e8d570a127825 */ /* 0x000fe400078e00ff */
[----:B------:R2:W-:Y:S02]  /*6ec0*/  MUFU.EX2 R142, R0 ;  /* 0x00000000008e7308 */ /* 0x0005e40000000800 */
[--C-:B------:R-:W-:Y:S01]  /*6ed0*/  FFMA.FTZ R10, R250, c[0x0][0x23c], -R12.reuse ;  /* 0x00008f00fa0a7a23 */ /* 0x100fe2000001080c */
[C---:B------:R-:W-:Y:S01]  /*6ee0*/  HMMA.16816.F32 R64, R4.reuse, R30, R40 ;  /* 0x0000001e0440723c */ /* 0x040fe20000001828 */
[----:B------:R-:W3:Y:S01]  /*6ef0*/  LDSM.16.MT88.4 R28, [R199+0x16800] ;  /* 0x01680000c71c783b */ /* 0x000ee20000004200 */
[----:B----4-:R-:W-:Y:S01]  /*6f00*/  FFMA.FTZ R11, R249, c[0x0][0x23c], -R12 ;  /* 0x00008f00f90b7a23 */ /* 0x010fe2000001080c */
[----:B------:R-:W-:Y:S01]  /*6f10*/  MOV R250, R52 ;  /* 0x0000003400fa7202 */ /* 0x000fe20000000f00 */
[----:B------:R-:W-:Y:S02]  /*6f20*/  IMAD.MOV.U32 R52, RZ, RZ, R55 ;  /* 0x000000ffff347224 */ /* 0x000fe400078e0037 */
[----:B------:R4:W-:Y:S01]  /*6f30*/  MUFU.EX2 R140, R11 ;  /* 0x0000000b008c7308 */ /* 0x0009e20000000800 */
[----:B------:R-:W-:Y:S01]  /*6f40*/  IMAD.MOV.U32 R110, RZ, RZ, R207 ;  /* 0x000000ffff6e7224 */ /* 0x000fe200078e00cf */
[----:B-1----:R-:W-:Y:S01]  /*6f50*/  HMMA.16816.F32 R40, R4, R24, R172 ;  /* 0x000000180428723c */ /* 0x002fe200000018ac */
[----:B------:R-:W-:-:S02]  /*6f60*/  IMAD.MOV.U32 R111, RZ, RZ, R35 ;  /* 0x000000ffff6f7224 */ /* 0x000fc400078e0023 */
[----:B------:R-:W-:Y:S01]  /*6f70*/  IMAD.MOV.U32 R55, RZ, RZ, R117 ;  /* 0x000000ffff377224 */ /* 0x000fe200078e0075 */
[----:B--2---:R-:W-:Y:S01]  /*6f80*/  LOP3.LUT R0, R37, UR16, R8, 0x96, !PT ;  /* 0x0000001025007c12 */ /* 0x004fe2000f8e9608 */
[----:B------:R-:W-:Y:S02]  /*6f90*/  IMAD.MOV.U32 R117, RZ, RZ, R93 ;  /* 0x000000ffff757224 */ /* 0x000fe400078e005d */
[----:B------:R-:W-:Y:S02]  /*6fa0*/  IMAD.MOV.U32 R93, RZ, RZ, R208 ;  /* 0x000000ffff5d7224 */ /* 0x000fe400078e00d0 */
[----:B------:R-:W-:Y:S01]  /*6fb0*/  IMAD.WIDE.U32 R8, R0, -0x326172a9, RZ ;  /* 0xcd9e8d5700087825 */ /* 0x000fe200078e00ff */
[----:B------:R1:W5:Y:S01]  /*6fc0*/  LDL.LU R208, [R1+0x84] ;  /* 0x0000840001d07983 */ /* 0x0003620000300800 */
[----:B---3--:R-:W-:Y:S03]  /*6fd0*/  HMMA.16816.F32 R44, R4, R22, R164 ;  /* 0x00000016042c723c */ /* 0x008fe600000018a4 */
[----:B------:R-:W-:Y:S01]  /*6fe0*/  LOP3.LUT R0, R9, UR36, R18, 0x96, !PT ;  /* 0x0000002409007c12 */ /* 0x000fe2000f8e9612 */
[----:B------:R1:W5:Y:S01]  /*6ff0*/  LDL.LU R207, [R1+0x80] ;  /* 0x0000800001cf7983 */ /* 0x0003620000300800 */
[----:B----4-:R-:W-:Y:S01]  /*7000*/  LOP3.LUT R11, R8, 0xffff, RZ, 0xc0, !PT ;  /* 0x0000ffff080b7812 */ /* 0x010fe200078ec0ff */
[----:B------:R-:W-:-:S02]  /*7010*/  FFMA.FTZ R9, R68, c[0x0][0x23c], -R2 ;  /* 0x00008f0044097a23 */ /* 0x000fc40000010802 */
[----:B------:R-:W-:Y:S01]  /*7020*/  IMAD.MOV.U32 R68, RZ, RZ, R69 ;  /* 0x000000ffff447224 */ /* 0x000fe200078e0045 */
[----:B------:R-:W-:Y:S01]  /*7030*/  MOV R69, R70 ;  /* 0x0000004600457202 */ /* 0x000fe20000000f00 */
[----:B------:R-:W-:Y:S01]  /*7040*/  IMAD.MOV.U32 R70, RZ, RZ, R71 ;  /* 0x000000ffff467224 */ /* 0x000fe200078e0047 */
[----:B------:R2:W-:Y:S01]  /*7050*/  MUFU.EX2 R143, R9 ;  /* 0x00000009008f7308 */ /* 0x0005e20000000800 */
[C---:B------:R-:W-:Y:S01]  /*7060*/  HMMA.16816.F32 R56, R4.reuse, R26, R168 ;  /* 0x0000001a0438723c */ /* 0x040fe200000018a8 */
[----:B------:R-:W-:Y:S01]  /*7070*/  MOV R108, R69 ;  /* 0x00000045006c7202 */ /* 0x000fe20000000f00 */
[----:B------:R-:W-:Y:S01]  /*7080*/  IMAD.MOV.U32 R109, RZ, RZ, R70 ;  /* 0x000000ffff6d7224 */ /* 0x000fe200078e0046 */
[----:B------:R-:W-:Y:S01]  /*7090*/  LOP3.LUT R15, R8, 0xff, RZ, 0xc0, !PT ;  /* 0x000000ff080f7812 */ /* 0x000fe200078ec0ff */
[----:B------:R-:W-:Y:S01]  /*70a0*/  IMAD.MOV.U32 R69, RZ, RZ, R52 ;  /* 0x000000ffff457224 */ /* 0x000fe200078e0034 */
[----:B------:R-:W-:Y:S01]  /*70b0*/  MOV R52, R33 ;  /* 0x0000002100347202 */ /* 0x000fe20000000f00 */
[----:B------:R-:W-:Y:S01]  /*70c0*/  IMAD.MOV.U32 R175, RZ, RZ, R201 ;  /* 0x000000ffffaf7224 */ /* 0x000fe200078e00c9 */
[----:B------:R3:W-:Y:S01]  /*70d0*/  MUFU.EX2 R141, R10 ;  /* 0x0000000a008d7308 */ /* 0x0007e20000000800 */
[----:B------:R-:W-:Y:S01]  /*70e0*/  SHF.R.U32.HI R14, RZ, 0x18, R8 ;  /* 0x00000018ff0e7819 */ /* 0x000fe20000011608 */
[----:B------:R-:W-:Y:S01]  /*70f0*/  IMAD.MOV.U32 R71, RZ, RZ, R13 ;  /* 0x000000ffff477224 */ /* 0x000fe200078e000d */
[C---:B------:R-:W-:Y:S01]  /*7100*/  HMMA.16816.F32 R48, R4.reuse, R20, R160 ;  /* 0x000000140430723c */ /* 0x040fe200000018a0 */
[----:B--2---:R-:W-:Y:S01]  /*7110*/  FFMA.FTZ R9, R68, c[0x0][0x23c], -R2 ;  /* 0x00008f0044097a23 */ /* 0x004fe20000010802 */
[----:B------:R-:W-:Y:S01]  /*7120*/  MOV R164, R196 ;  /* 0x000000c400a47202 */ /* 0x000fe20000000f00 */
[----:B------:R-:W-:Y:S01]  /*7130*/  IMAD.MOV.U32 R68, RZ, RZ, R32 ;  /* 0x000000ffff447224 */ /* 0x000fe200078e0020 */
[----:B------:R-:W-:Y:S01]  /*7140*/  SHF.R.U32.HI R13, RZ, 0x8, R11 ;  /* 0x00000008ff0d7819 */ /* 0x000fe2000001160b */
[----:B------:R2:W4:Y:S01]  /*7150*/  MUFU.EX2 R252, R9 ;  /* 0x0000000900fc7308 */ /* 0x0005220000000800 */
[----:B------:R-:W-:Y:S01]  /*7160*/  IMAD.MOV.U32 R166, RZ, RZ, R17 ;  /* 0x000000ffffa67224 */ /* 0x000fe200078e0011 */
[----:B------:R-:W1:Y:S01]  /*7170*/  LDSM.16.MT88.4 R24, [R197+0x11000] ;  /* 0x01100000c518783b */ /* 0x000e620000004200 */
[----:B---3--:R-:W-:Y:S01]  /*7180*/  SHF.R.U32.HI R10, RZ, 0x10, R8 ;  /* 0x00000010ff0a7819 */ /* 0x008fe20000011608 */
[----:B------:R-:W-:Y:S01]  /*7190*/  IMAD.MOV.U32 R165, RZ, RZ, R16 ;  /* 0x000000ffffa57224 */ /* 0x000fe200078e0010 */
[----:B------:R-:W-:Y:S01]  /*71a0*/  HMMA.16816.F32 R60, R4, R28, R180 ;  /* 0x0000001c043c723c */ /* 0x000fe200000018b4 */
[----:B------:R-:W-:Y:S01]  /*71b0*/  MOV R70, R34 ;  /* 0x0000002200467202 */ /* 0x000fe20000000f00 */
[----:B------:R-:W-:Y:S01]  /*71c0*/  LDSM.16.MT88.4 R20, [R200+0x11000] ;  /* 0x01100000c814783b */ /* 0x000fe20000004200 */
[----:B--2---:R-:W-:Y:S01]  /*71d0*/  FFMA.FTZ R9, R108, c[0x0][0x23c], -R2 ;  /* 0x00008f006c097a23 */ /* 0x004fe20000010802 */
[----:B------:R-:W-:Y:S01]  /*71e0*/  LOP3.LUT R8, R0, 0xffff, RZ, 0xc0, !PT ;  /* 0x0000ffff00087812 */ /* 0x000fe200078ec0ff */
[----:B------:R-:W-:Y:S01]  /*71f0*/  IMAD.MOV.U32 R108, RZ, RZ, R109 ;  /* 0x000000ffff6c7224 */ /* 0x000fe200078e006d */
[----:B------:R-:W-:Y:S01]  /*7200*/  MOV R109, R110 ;  /* 0x0000006e006d7202 */ /* 0x000fe20000000f00 */
[----:B------:R-:W-:Y:S01]  /*7210*/  IMAD.MOV.U32 R110, RZ, RZ, R111 ;  /* 0x000000ffff6e7224 */ /* 0x000fe200078e006f */
[----:B------:R-:W-:Y:S01]  /*7220*/  LOP3.LUT R11, R10, 0xff, RZ, 0xc0, !PT ;  /* 0x000000ff0a0b7812 */ /* 0x000fe200078ec0ff */
[----:B------:R-:W-:Y:S01]  /*7230*/  IMAD.MOV.U32 R111, RZ, RZ, R68 ;  /* 0x000000ffff6f7224 */ /* 0x000fe200078e0044 */
[----:B------:R-:W-:Y:S01]  /*7240*/  MOV R68, R52 ;  /* 0x0000003400447202 */ /* 0x000fe20000000f00 */
[----:B------:R-:W-:Y:S01]  /*7250*/  IMAD.MOV.U32 R52, RZ, RZ, R53 ;  /* 0x000000ffff347224 */ /* 0x000fe200078e0035 */
[----:B------:R-:W-:Y:S01]  /*7260*/  PRMT R13, R15, 0x5410, R13 ;  /* 0x000054100f0d7816 */ /* 0x000fe2000000000d */
[----:B------:R-:W-:Y:S01]  /*7270*/  IMAD.MOV.U32 R53, RZ, RZ, R54 ;  /* 0x000000ffff357224 */ /* 0x000fe200078e0036 */
[----:B------:R-:W-:Y:S01]  /*7280*/  MOV R54, R55 ;  /* 0x0000003700367202 */ /* 0x000fe20000000f00 */
[----:B------:R-:W-:Y:S01]  /*7290*/  IMAD.MOV.U32 R152, RZ, RZ, R109 ;  /* 0x000000ffff987224 */ /* 0x000fe200078e006d */
[----:B------:R-:W-:Y:S01]  /*72a0*/  MOV R153, R110 ;  /* 0x0000006e00997202 */ /* 0x000fe20000000f00 */
[----:B------:R-:W-:Y:S01]  /*72b0*/  IMAD.MOV.U32 R55, RZ, RZ, R206 ;  /* 0x000000ffff377224 */ /* 0x000fe200078e00ce */
[----:B------:R-:W-:Y:S01]  /*72c0*/  LDSM.16.MT88.4 R32, [R198+0x11000] ;  /* 0x01100000c620783b */ /* 0x000fe20000004200 */
[----:B------:R-:W-:-:S02]  /*72d0*/  IMAD.MOV.U32 R109, RZ, RZ, R116 ;  /* 0x000000ffff6d7224 */ /* 0x000fc400078e0074 */
[----:B------:R-:W-:Y:S01]  /*72e0*/  IMAD.MOV.U32 R154, RZ, RZ, R111 ;  /* 0x000000ffff9a7224 */ /* 0x000fe200078e006f */
[----:B------:R2:W5:Y:S01]  /*72f0*/  LDL.LU R206, [R1+0x7c] ;  /* 0x00007c0001ce7983 */ /* 0x0005620000300800 */
[----:B------:R-:W-:Y:S01]  /*7300*/  IMAD.MOV.U32 R110, RZ, RZ, R117 ;  /* 0x000000ffff6e7224 */ /* 0x000fe200078e0075 */
[----:B------:R-:W-:Y:S01]  /*7310*/  MOV R111, R118 ;  /* 0x00000076006f7202 */ /* 0x000fe20000000f00 */
[----:B------:R-:W-:Y:S01]  /*7320*/  IMAD.MOV.U32 R116, RZ, RZ, R205 ;  /* 0x000000ffff747224 */ /* 0x000fe200078e00cd */
[----:B------:R-:W-:Y:S01]  /*7330*/  MOV R117, R204 ;  /* 0x000000cc00757202 */ /* 0x000fe20000000f00 */
[----:B------:R-:W-:Y:S01]  /*7340*/  IMAD.MOV.U32 R155, RZ, RZ, R68 ;  /* 0x000000ffff9b7224 */ /* 0x000fe200078e0044 */
[----:B------:R2:W5:Y:S01]  /*7350*/  LDL.LU R205, [R1+0x78] ;  /* 0x0000780001cd7983 */ /* 0x0005620000300800 */
[----:B------:R-:W-:Y:S02]  /*7360*/  IMAD.MOV.U32 R68, RZ, RZ, R119 ;  /* 0x000000ffff447224 */ /* 0x000fe400078e0077 */
[----:B------:R-:W-:Y:S01]  /*7370*/  IMAD.MOV.U32 R118, RZ, RZ, R203 ;  /* 0x000000ffff767224 */ /* 0x000fe200078e00cb */
[----:B------:R2:W5:Y:S01]  /*7380*/  LDL.LU R204, [R1+0x74] ;  /* 0x0000740001cc7983 */ /* 0x0005620000300800 */
[----:B------:R-:W-:-:S03]  /*7390*/  IMAD.MOV.U32 R119, RZ, RZ, R202 ;  /* 0x000000ffff777224 */ /* 0x000fc600078e00ca */
[----:B------:R2:W5:Y:S04]  /*73a0*/  LDL.LU R203, [R1+0x70] ;  /* 0x0000700001cb7983 */ /* 0x0005680000300800 */
[----:B------:R2:W5:Y:S04]  /*73b0*/  LDL.LU R202, [R1+0x6c] ;  /* 0x00006c0001ca7983 */ /* 0x0005680000300800 */
[----:B------:R2:W5:Y:S01]  /*73c0*/  LDL.LU R201, [R1+0x68] ;  /* 0x0000680001c97983 */ /* 0x0005620000300800 */
[----:B------:R-:W-:-:S03]  /*73d0*/  LOP3.LUT R10, R0, 0xff, RZ, 0xc0, !PT ;  /* 0x000000ff000a7812 */ /* 0x000fc600078ec0ff */
[----:B------:R2:W5:Y:S01]  /*73e0*/  LDL.LU R196, [R1+0x64] ;  /* 0x0000640001c47983 */ /* 0x0005620000300800 */
[----:B------:R-:W-:-:S03]  /*73f0*/  SHF.R.U32.HI R8, RZ, 0x8, R8 ;  /* 0x00000008ff087819 */ /* 0x000fc60000011608 */
[----:B------:R2:W5:Y:S04]  /*7400*/  LDL.LU R17, [R1+0x60] ;  /* 0x0000600001117983 */ /* 0x0005680000300800 */
[----:B------:R2:W5:Y:S01]  /*7410*/  LDL.LU R16, [R1+0x5c] ;  /* 0x00005c0001107983 */ /* 0x0005620000300800 */
[----:B------:R-:W-:Y:S02]  /*7420*/  PRMT R14, R11, 0x5410, R14 ;  /* 0x000054100b0e7816 */ /* 0x000fe4000000000e */
[----:B------:R-:W-:Y:S02]  /*7430*/  PRMT R11, R10, 0x5410, R8 ;  /* 0x000054100a0b7816 */ /* 0x000fe40000000008 */
[--C-:B------:R-:W-:Y:S02]  /*7440*/  SHF.R.U32.HI R8, RZ, 0x10, R0.reuse ;  /* 0x00000010ff087819 */ /* 0x100fe40000011600 */
[----:B------:R-:W-:-:S02]  /*7450*/  SHF.R.U32.HI R10, RZ, 0x18, R0 ;  /* 0x00000018ff0a7819 */ /* 0x000fc40000011600 */
[----:B------:R-:W-:Y:S01]  /*7460*/  LOP3.LUT R0, R8, 0xff, RZ, 0xc0, !PT ;  /* 0x000000ff08007812 */ /* 0x000fe200078ec0ff */
[----:B------:R3:W-:Y:S01]  /*7470*/  MUFU.EX2 R249, R9 ;  /* 0x0000000900f97308 */ /* 0x0007e20000000800 */
[----:B------:R-:W-:Y:S01]  /*7480*/  FFMA.FTZ R8, R108, c[0x0][0x23c], -R2 ;  /* 0x00008f006c087a23 */ /* 0x000fe20000010802 */
[----:B------:R-:W-:Y:S01]  /*7490*/  MOV R147, R52 ;  /* 0x0000003400937202 */ /* 0x000fe20000000f00 */
[----:B------:R-:W-:Y:S01]  /*74a0*/  IMAD.MOV.U32 R158, RZ, RZ, R53 ;  /* 0x000000ffff9e7224 */ /* 0x000fe200078e0035 */
[----:B------:R-:W-:Y:S01]  /*74b0*/  MOV R108, R55 ;  /* 0x00000037006c7202 */ /* 0x000fe20000000f00 */
[----:B------:R-:W-:Y:S02]  /*74c0*/  IMAD.MOV.U32 R159, RZ, RZ, R54 ;  /* 0x000000ffff9f7224 */ /* 0x000fe400078e0036 */
[----:B------:R-:W-:Y:S01]  /*74d0*/  HMMA.16816.F32 R52, R4, R30, R192 ;  /* 0x0000001e0434723c */ /* 0x000fe200000018c0 */
[----:B------:R1:W1:Y:S01]  /*74e0*/  MUFU.EX2 R248, R8 ;  /* 0x0000000800f87308 */ /* 0x0002620000000800 */
[----:B------:R-:W-:Y:S01]  /*74f0*/  IMAD.MOV.U32 R167, RZ, RZ, R68 ;  /* 0x000000ffffa77224 */ /* 0x000fe200078e0044 */
[----:B------:R-:W-:Y:S01]  /*7500*/  LDSM.16.MT88.4 R28, [R197+0x13000] ;  /* 0x01300000c51c783b */ /* 0x000fe20000004200 */
[----:B---3--:R-:W-:-:S03]  /*7510*/  PRMT R9, R0, 0x5410, R10 ;  /* 0x0000541000097816 */ /* 0x008fc6000000000a */
[--C-:B------:R-:W-:Y:S01]  /*7520*/  HSET2.LE.AND R7, R13, R251.reuse, PT ;  /* 0x000000fb0d077233 */ /* 0x100fe20003803000 */
[----:B----4-:R-:W-:Y:S01]  /*7530*/  F2FP.PACK_AB R6, R252, R143 ;  /* 0x0000008ffc06723e */ /* 0x010fe200000000ff */
[--C-:B------:R-:W-:Y:S01]  /*7540*/  HSET2.LE.AND R5, R9, R251.reuse, PT ;  /* 0x000000fb09057233 */ /* 0x100fe20003803000 */
[----:B-1----:R-:W-:Y:S01]  /*7550*/  F2FP.PACK_AB R8, R141, R140 ;  /* 0x0000008c8d08723e */ /* 0x002fe200000000ff */
[----:B------:R-:W-:-:S03]  /*7560*/  HSET2.LE.AND R0, R11, R251, PT ;  /* 0x000000fb0b007233 */ /* 0x000fc60003803000 */
[----:B------:R-:W-:Y:S02]  /*7570*/  LOP3.LUT R5, R5, R6, RZ, 0xc0, !PT ;  /* 0x0000000605057212 */ /* 0x000fe400078ec0ff */
[----:B------:R-:W-:Y:S02]  /*7580*/  LOP3.LUT R6, R7, R8, RZ, 0xc0, !PT ;  /* 0x0000000807067212 */ /* 0x000fe400078ec0ff */
[----:B------:R-:W1:Y:S01]  /*7590*/  LDSM.16.MT88.4 R8, [R199+0x11000] ;  /* 0x01100000c708783b */ /* 0x000e620000004200 */
[----:B------:R-:W-:Y:S02]  /*75a0*/  F2FP.PACK_AB R4, R142, R250 ;  /* 0x000000fa8e04723e */ /* 0x000fe400000000ff */
[----:B------:R-:W-:Y:S02]  /*75b0*/  F2FP.PACK_AB R7, R248, R249 ;  /* 0x000000f9f807723e */ /* 0x000fe400000000ff */
[----:B------:R-:W-:Y:S01]  /*75c0*/  LOP3.LUT R4, R0, R4, RZ, 0xc0, !PT ;  /* 0x0000000400047212 */ /* 0x000fe200078ec0ff */
[----:B------:R-:W-:-:S05]  /*75d0*/  HSET2.LE.AND R0, R14, R251, PT ;  /* 0x000000fb0e007233 */ /* 0x000fca0003803000 */
[----:B------:R-:W-:Y:S01]  /*75e0*/  LOP3.LUT R7, R0, R7, RZ, 0xc0, !PT ;  /* 0x0000000700077212 */ /* 0x000fe200078ec0ff */
[----:B------:R-:W-:Y:S01]  /*75f0*/  IMAD.MOV.U32 R192, RZ, RZ, R69 ;  /* 0x000000ffffc07224 */ /* 0x000fe200078e0045 */
[----:B------:R-:W-:Y:S01]  /*7600*/  MOV R193, R70 ;  /* 0x0000004600c17202 */ /* 0x000fe20000000f00 */
[----:B------:R-:W-:-:S04]  /*7610*/  IMAD.MOV.U32 R194, RZ, RZ, R71 ;  /* 0x000000ffffc27224 */ /* 0x000fc800078e0047 */
[C---:B------:R-:W-:Y:S08]  /*7620*/  HMMA.16816.F32 R152, R4.reuse, R24, R152 ;  /* 0x000000180498723c */ /* 0x040ff00000001898 */
[----:B------:R-:W-:Y:S01]  /*7630*/  HMMA.16816.F32 R68, R4, R26, R240 ;  /* 0x0000001a0444723c */ /* 0x000fe200000018f0 */
[----:B------:R-:W3:Y:S01]  /*7640*/  LDSM.16.MT88.4 R24, [R198+0x13000] ;  /* 0x01300000c618783b */ /* 0x000ee20000004200 */
        /* <DEDUP_REMOVED lines=8> */
[----:B------:R-:W-:-:S02]  /*76d0*/  IMAD.MOV.U32 R171, RZ, RZ, R77 ;  /* 0x000000ffffab7224 */ /* 0x000fc400078e004d */
[----:B------:R-:W-:Y:S01]  /*76e0*/  IMAD.MOV.U32 R159, RZ, RZ, R78 ;  /* 0x000000ffff9f7224 */ /* 0x000fe200078e004e */
[C---:B-1----:R-:W-:Y:S08]  /*76f0*/  HMMA.16816.F32 R104, R4.reuse, R8, R104 ;  /* 0x000000080468723c */ /* 0x042ff00000001868 */
[C---:B------:R-:W-:Y:S01]  /*7700*/  HMMA.16816.F32 R108, R4.reuse, R10, R132 ;  /* 0x0000000a046c723c */ /* 0x040fe20000001884 */
[----:B------:R-:W1:Y:S07]  /*7710*/  LDSM.16.MT88.4 R8, [R199+0x13000] ;  /* 0x01300000c708783b */ /* 0x000e6e0000004200 */
[C---:B------:R-:W-:Y:S08]  /*7720*/  HMMA.16816.F32 R76, R4.reuse, R32, R100 ;  /* 0x00000020044c723c */ /* 0x040ff00000001864 */
[C---:B------:R-:W-:Y:S08]  /*7730*/  HMMA.16816.F32 R96, R4.reuse, R20, R96 ;  /* 0x000000140460723c */ /* 0x040ff00000001860 */
[C---:B------:R-:W-:Y:S01]  /*7740*/  HMMA.16816.F32 R100, R4.reuse, R22, R232 ;  /* 0x000000160464723c */ /* 0x040fe200000018e8 */
[----:B------:R-:W4:Y:S01]  /*7750*/  LDSM.16.MT88.4 R20, [R200+0x13000] ;  /* 0x01300000c814783b */ /* 0x000f220000004200 */
[----:B------:R-:W-:Y:S01]  /*7760*/  IMAD.MOV.U32 R195, RZ, RZ, R112 ;  /* 0x000000ffffc37224 */ /* 0x000fe200078e0070 */
[----:B------:R-:W-:Y:S01]  /*7770*/  MOV R146, R147 ;  /* 0x0000009300927202 */ /* 0x000fe20000000f00 */
[----:B------:R-:W-:Y:S01]  /*7780*/  IMAD.MOV.U32 R181, RZ, RZ, R114 ;  /* 0x000000ffffb57224 */ /* 0x000fe200078e0072 */
[----:B------:R-:W-:Y:S01]  /*7790*/  MOV R180, R113 ;  /* 0x0000007100b47202 */ /* 0x000fe20000000f00 */
[----:B------:R-:W-:Y:S01]  /*77a0*/  IMAD.MOV.U32 R182, RZ, RZ, R115 ;  /* 0x000000ffffb67224 */ /* 0x000fe200078e0073 */
[----:B------:R-:W-:Y:S01]  /*77b0*/  MOV R173, R94 ;  /* 0x0000005e00ad7202 */ /* 0x000fe20000000f00 */
[----:B------:R-:W-:Y:S01]  /*77c0*/  IMAD.MOV.U32 R172, RZ, RZ, R92 ;  /* 0x000000ffffac7224 */ /* 0x000fe200078e005c */
[----:B------:R-:W-:Y:S01]  /*77d0*/  HMMA.16816.F32 R112, R4, R28, R116 ;  /* 0x0000001c0470723c */ /* 0x000fe20000001874 */
[----:B------:R-:W-:-:S02]  /*77e0*/  IMAD.MOV.U32 R147, RZ, RZ, R93 ;  /* 0x000000ffff937224 */ /* 0x000fc400078e005d */
[----:B------:R-:W-:-:S05]  /*77f0*/  IMAD.MOV.U32 R174, RZ, RZ, R95 ;  /* 0x000000ffffae7224 */ /* 0x000fca00078e005f */
[C---:B------:R-:W-:Y:S01]  /*7800*/  HMMA.16816.F32 R92, R4.reuse, R34, R236 ;  /* 0x00000022045c723c */ /* 0x040fe200000018ec */
[----:B------:R-:W2:Y:S07]  /*7810*/  LDSM.16.MT88.4 R32, [R197+0x15000] ;  /* 0x01500000c520783b */ /* 0x000eae0000004200 */
        /* <DEDUP_REMOVED lines=10> */
[----:B------:R-:W4:Y:S01]  /*78c0*/  LDSM.16.MT88.4 R20, [R197+0x17000] ;  /* 0x01700000c514783b */ /* 0x000f220000004200 */
[----:B------:R-:W-:Y:S01]  /*78d0*/  MOV R243, R171 ;  /* 0x000000ab00f37202 */ /* 0x000fe20000000f00 */
[----:B------:R-:W-:Y:S01]  /*78e0*/  IMAD.MOV.U32 R171, RZ, RZ, R172 ;  /* 0x000000ffffab7224 */ /* 0x000fe200078e00ac */
[----:B------:R-:W-:Y:S01]  /*78f0*/  MOV R169, R174 ;  /* 0x000000ae00a97202 */ /* 0x000fe20000000f00 */
[----:B------:R-:W-:Y:S01]  /*7900*/  IMAD.MOV.U32 R172, RZ, RZ, R164 ;  /* 0x000000ffffac7224 */ /* 0x000fe200078e00a4 */
[----:B------:R-:W-:Y:S01]  /*7910*/  MOV R164, R167 ;  /* 0x000000a700a47202 */ /* 0x000fe20000000f00 */
[----:B------:R-:W-:Y:S01]  /*7920*/  IMAD.MOV.U32 R168, RZ, RZ, R173 ;  /* 0x000000ffffa87224 */ /* 0x000fe200078e00ad */
[----:B------:R-:W-:Y:S01]  /*7930*/  MOV R174, R162 ;  /* 0x000000a200ae7202 */ /* 0x000fe20000000f00 */
[----:B------:R-:W-:Y:S01]  /*7940*/  IMAD.MOV.U32 R170, RZ, RZ, R175 ;  /* 0x000000ffffaa7224 */ /* 0x000fe200078e00af */
[----:B--2---:R-:W-:Y:S01]  /*7950*/  HMMA.16816.F32 R232, R4, R34, R188 ;  /* 0x0000002204e8723c */ /* 0x004fe200000018bc */
[----:B------:R-:W-:-:S02]  /*7960*/  IMAD.MOV.U32 R173, RZ, RZ, R160 ;  /* 0x000000ffffad7224 */ /* 0x000fc400078e00a0 */
[----:B------:R-:W-:Y:S02]  /*7970*/  IMAD.MOV.U32 R167, RZ, RZ, R161 ;  /* 0x000000ffffa77224 */ /* 0x000fe400078e00a1 */
[----:B------:R-:W-:-:S03]  /*7980*/  IMAD.MOV.U32 R175, RZ, RZ, R163 ;  /* 0x000000ffffaf7224 */ /* 0x000fc600078e00a3 */
[C---:B------:R-:W-:Y:S08]  /*7990*/  HMMA.16816.F32 R160, R4.reuse, R28, R184 ;  /* 0x0000001c04a0723c */ /* 0x040ff000000018b8 */
[C---:B---3--:R-:W-:Y:S08]  /*79a0*/  HMMA.16816.F32 R188, R4.reuse, R24, R120 ;  /* 0x0000001804bc723c */ /* 0x048ff00000001878 */
[----:B------:R-:W-:Y:S01]  /*79b0*/  HMMA.16816.F32 R184, R4, R26, R88 ;  /* 0x0000001a04b8723c */ /* 0x000fe20000001858 */
[----:B------:R-:W2:Y:S01]  /*79c0*/  LDSM.16.MT88.4 R24, [R200+0x17000] ;  /* 0x01700000c818783b */ /* 0x000ea20000004200 */
[----:B------:R-:W-:-:S04]  /*79d0*/  FFMA.FTZ R0, R168, c[0x0][0x23c], -R12 ;  /* 0x00008f00a8007a23 */ /* 0x000fc8000001080c */
[----:B------:R3:W-:Y:S01]  /*79e0*/  MUFU.EX2 R241, R0 ;  /* 0x0000000000f17308 */ /* 0x0007e20000000800 */
[----:B------:R-:W-:Y:S01]  /*79f0*/  IMAD.MOV.U32 R242, RZ, RZ, R173 ;  /* 0x000000fffff27224 */ /* 0x000fe200078e00ad */
[----:B------:R-:W-:Y:S01]  /*7a00*/  HMMA.16816.F32 R236, R4, R32, R244 ;  /* 0x0000002004ec723c */ /* 0x000fe200000018f4 */
[----:B------:R-:W-:Y:S01]  /*7a10*/  MOV R14, R174 ;  /* 0x000000ae000e7202 */ /* 0x000fe20000000f00 */
[----:B------:R-:W-:Y:S02]  /*7a20*/  IMAD.MOV.U32 R13, RZ, RZ, R175 ;  /* 0x000000ffff0d7224 */ /* 0x000fe400078e00af */
[----:B---3--:R-:W-:-:S04]  /*7a30*/  FFMA.FTZ R0, R171, c[0x0][0x23c], -R12 ;  /* 0x00008f00ab007a23 */ /* 0x008fc8000001080c */
[----:B------:R3:W2:Y:S01]  /*7a40*/  MUFU.EX2 R240, R0 ;  /* 0x0000000000f07308 */ /* 0x0006a20000000800 */
[----:B-1----:R-:W-:Y:S01]  /*7a50*/  HMMA.16816.F32 R180, R4, R8, R80 ;  /* 0x0000000804b4723c */ /* 0x002fe20000001850 */
[----:B------:R-:W-:Y:S02]  /*7a60*/  IMAD.MOV.U32 R246, RZ, RZ, R169 ;  /* 0x000000fffff67224 */ /* 0x000fe400078e00a9 */
[----:B------:R-:W-:-:S04]  /*7a70*/  IMAD.MOV.U32 R247, RZ, RZ, R172 ;  /* 0x000000fffff77224 */ /* 0x000fc800078e00ac */
[--C-:B------:R-:W-:Y:S01]  /*7a80*/  FFMA.FTZ R8, R243, c[0x0][0x23c], -R12.reuse ;  /* 0x00008f00f3087a23 */ /* 0x100fe2000001080c */
[----:B------:R-:W-:Y:S01]  /*7a90*/  HMMA.16816.F32 R192, R4, R30, R176 ;  /* 0x0000001e04c0723c */ /* 0x000fe200000018b0 */
[----:B------:R-:W1:Y:S01]  /*7aa0*/  LDSM.16.MT88.4 R28, [R198+0x17000] ;  /* 0x01700000c61c783b */ /* 0x000e620000004200 */
[----:B---3--:R-:W-:-:S06]  /*7ab0*/  FFMA.FTZ R0, R151, c[0x0][0x23c], -R12 ;  /* 0x00008f0097007a23 */ /* 0x008fcc000001080c */
[----:B----4-:R-:W-:Y:S01]  /*7ac0*/  HMMA.16816.F32 R172, R4, R20, R72 ;  /* 0x0000001404ac723c */ /* 0x010fe20000001848 */
[----:B------:R-:W-:Y:S01]  /*7ad0*/  MUFU.EX2 R243, R8 ;  /* 0x0000000800f37308 */ /* 0x000fe20000000800 */
[----:B------:R-:W-:-:S07]  /*7ae0*/  IMAD.MOV.U32 R91, RZ, RZ, R14 ;  /* 0x000000ffff5b7224 */ /* 0x000fce00078e000e */
[----:B------:R3:W4:Y:S01]  /*7af0*/  MUFU.EX2 R151, R0 ;  /* 0x0000000000977308 */ /* 0x0007220000000800 */
[C---:B------:R-:W-:Y:S01]  /*7b00*/  HMMA.16816.F32 R32, R4.reuse, R22, R64 ;  /* 0x000000160420723c */ /* 0x040fe20000001840 */
[----:B------:R-:W1:Y:S01]  /*7b10*/  LDSM.16.MT88.4 R20, [R199+0x17000] ;  /* 0x01700000c714783b */ /* 0x000e620000004200 */
[----:B------:R-:W-:Y:S01]  /*7b20*/  MOV R14, R150 ;  /* 0x00000096000e7202 */ /* 0x000fe20000000f00 */
[----:B------:R-:W-:Y:S02]  /*7b30*/  IMAD.MOV.U32 R122, RZ, RZ, R145 ;  /* 0x000000ffff7a7224 */ /* 0x000fe400078e0091 */
[----:B------:R-:W-:Y:S01]  /*7b40*/  IMAD.MOV.U32 R89, RZ, RZ, R247 ;  /* 0x000000ffff597224 */ /* 0x000fe200078e00f7 */
[----:B------:R-:W-:Y:S01]  /*7b50*/  MOV R90, R242 ;  /* 0x000000f2005a7202 */ /* 0x000fe20000000f00 */
[----:B------:R-:W-:Y:S01]  /*7b60*/  IMAD.MOV.U32 R244, RZ, RZ, R157 ;  /* 0x000000fffff47224 */ /* 0x000fe200078e009d */
[----:B------:R-:W-:Y:S01]  /*7b70*/  HMMA.16816.F32 R176, R4, R10, R84 ;  /* 0x0000000a04b0723c */ /* 0x000fe20000001854 */
[----:B------:R-:W-:Y:S01]  /*7b80*/  IMAD.MOV.U32 R123, RZ, RZ, R13 ;  /* 0x000000ffff7b7224 */ /* 0x000fe200078e000d */
[----:B------:R-:W-:Y:S01]  /*7b90*/  MOV R120, R144 ;  /* 0x0000009000787202 */ /* 0x000fe20000000f00 */
[----:B------:R-:W-:Y:S01]  /*7ba0*/  IMAD.MOV.U32 R245, RZ, RZ, R143 ;  /* 0x000000fffff57224 */ /* 0x000fe200078e008f */
[----:B------:R-:W-:Y:S01]  /*7bb0*/  MOV R15, R170 ;  /* 0x000000aa000f7202 */ /* 0x000fe20000000f00 */
[----:B------:R-:W-:Y:S01]  /*7bc0*/  IMAD.MOV.U32 R121, RZ, RZ, R146 ;  /* 0x000000ffff797224 */ /* 0x000fe200078e0092 */
[----:B------:R-:W-:Y:S01]  /*7bd0*/  LDSM.16.MT88.4 R72, [R198+0x13800] ;  /* 0x01380000c648783b */ /* 0x000fe20000004200 */
[----:B---3--:R-:W-:Y:S01]  /*7be0*/  LOP3.LUT R0, R19, UR29, R38, 0x96, !PT ;  /* 0x0000001d13007c12 */ /* 0x008fe2000f8e9626 */
[----:B------:R-:W-:-:S02]  /*7bf0*/  FFMA.FTZ R10, R246, c[0x0][0x23c], -R2 ;  /* 0x00008f00f60a7a23 */ /* 0x000fc40000010802 */
[----:B------:R-:W-:Y:S02]  /*7c00*/  LDSM.16.MT88.4 R64, [R197+0x13800] ;  /* 0x01380000c540783b */ /* 0x000fe40000004200 */
[----:B------:R-:W-:Y:S01]  /*7c10*/  IMAD.WIDE.U32 R8, R0, -0x2daee0ad, RZ ;  /* 0xd2511f5300087825 */ /* 0x000fe200078e00ff */
[----:B------:R3:W-:Y:S01]  /*7c20*/  MUFU.EX2 R150, R10 ;  /* 0x0000000a00967308 */ /* 0x0007e20000000800 */
[----:B------:R-:W-:-:S03]  /*7c30*/  MOV R145, R149 ;  /* 0x0000009500917202 */ /* 0x000fc60000000f00 */
[----:B------:R-:W-:Y:S01]  /*7c40*/  LOP3.LUT R0, R9, UR6, R36, 0x96, !PT ;  /* 0x0000000609007c12 */ /* 0x000fe2000f8e9624 */
[----:B------:R-:W-:Y:S01]  /*7c50*/  IMAD.MOV.U32 R246, RZ, RZ, R142 ;  /* 0x000000fffff67224 */ /* 0x000fe200078e008e */
[----:B------:R-:W-:Y:S01]  /*7c60*/  MOV R242, R141 ;  /* 0x0000008d00f27202 */ /* 0x000fe20000000f00 */
[----:B------:R-:W-:Y:S01]  /*7c70*/  IMAD.MOV.U32 R247, RZ, RZ, R140 ;  /* 0x000000fffff77224 */ /* 0x000fe200078e008c */
[----:B------:R-:W-:Y:S01]  /*7c80*/  LOP3.LUT R13, R8, 0xffff, RZ, 0xc0, !PT ;  /* 0x0000ffff080d7812 */ /* 0x000fe200078ec0ff */
[----:B---3--:R-:W-:-:S04]  /*7c90*/  FFMA.FTZ R10, R147, c[0x0][0x23c], -R2 ;  /* 0x00008f00930a7a23 */ /* 0x008fc80000010802 */
[----:B------:R3:W1:Y:S01]  /*7ca0*/  MUFU.EX2 R149, R10 ;  /* 0x0000000a00957308 */ /* 0x0006620000000800 */
[C---:B--2---:R-:W-:Y:S01]  /*7cb0*/  HMMA.16816.F32 R140, R4.reuse, R24, R40 ;  /* 0x00000018048c723c */ /* 0x044fe20000001828 */
[----:B------:R-:W-:Y:S01]  /*7cc0*/  LOP3.LUT R9, R0, 0xff, RZ, 0xc0, !PT ;  /* 0x000000ff00097812 */ /* 0x000fe200078ec0ff */
[----:B------:R-:W-:Y:S02]  /*7cd0*/  FFMA.FTZ R11, R89, c[0x0][0x23c], -R2 ;  /* 0x00008f00590b7a23 */ /* 0x000fe40000010802 */
[----:B------:R-:W-:Y:S01]  /*7ce0*/  IMAD.MOV.U32 R88, RZ, RZ, R90 ;  /* 0x000000ffff587224 */ /* 0x000fe200078e005a */
[----:B------:R-:W-:Y:S01]  /*7cf0*/  LOP3.LUT R18, R8, 0xff, RZ, 0xc0, !PT ;  /* 0x000000ff08127812 */ /* 0x000fe200078ec0ff */
[----:B------:R-:W-:Y:S02]  /*7d00*/  FFMA.FTZ R2, R244, c[0x0][0x23c], -R2 ;  /* 0x00008f00f4027a23 */ /* 0x000fe40000010802 */
[----:B------:R-:W-:Y:S01]  /*7d10*/  HMMA.16816.F32 R24, R4, R26, R56 ;  /* 0x0000001a0418723c */ /* 0x000fe20000001838 */
[----:B------:R-:W2:Y:S01]  /*7d20*/  LDSM.16.MT88.4 R56, [R199+0x11800] ;  /* 0x01180000c738783b */ /* 0x000ea20000004200 */
[----:B---3--:R-:W-:-:S02]  /*7d30*/  LOP3.LUT R10, R0, 0xffff, RZ, 0xc0, !PT ;  /* 0x0000ffff000a7812 */ /* 0x008fc400078ec0ff */
[----:B------:R-:W-:Y:S01]  /*7d40*/  SHF.R.U32.HI R12, RZ, 0x18, R0 ;  /* 0x00000018ff0c7819 */ /* 0x000fe20000011600 */
[----:B------:R-:W-:Y:S01]  /*7d50*/  IMAD.MOV.U32 R147, RZ, RZ, R158 ;  /* 0x000000ffff937224 */ /* 0x000fe200078e009e */
[----:B------:R-:W-:Y:S01]  /*7d60*/  SHF.R.U32.HI R10, RZ, 0x8, R10 ;  /* 0x00000008ff0a7819 */ /* 0x000fe2000001160a */
[----:B------:R-:W-:Y:S01]  /*7d70*/  IMAD.MOV.U32 R244, RZ, RZ, R250 ;  /* 0x000000fffff47224 */ /* 0x000fe200078e00fa */
[----:B------:R-:W-:Y:S01]  /*7d80*/  MOV R90, R120 ;  /* 0x00000078005a7202 */ /* 0x000fe20000000f00 */
[----:B------:R-:W-:Y:S01]  /*7d90*/  IMAD.MOV.U32 R89, RZ, RZ, R91 ;  /* 0x000000ffff597224 */ /* 0x000fe200078e005b */
[----:B------:R-:W-:Y:S01]  /*7da0*/  PRMT R10, R9, 0x5410, R10 ;  /* 0x00005410090a7816 */ /* 0x000fe2000000000a */
[----:B------:R3:W-:Y:S01]  /*7db0*/  MUFU.EX2 R19, R11 ;  /* 0x0000000b00137308 */ /* 0x0007e20000000800 */
[----:B------:R-:W-:Y:S01]  /*7dc0*/  SHF.R.U32.HI R9, RZ, 0x10, R0 ;  /* 0x00000010ff097819 */ /* 0x000fe20000011600 */
[----:B------:R-:W-:Y:S01]  /*7dd0*/  IMAD.MOV.U32 R91, RZ, RZ, R121 ;  /* 0x000000ffff5b7224 */ /* 0x000fe200078e0079 */
[----:B------:R-:W-:Y:S01]  /*7de0*/  MOV R121, R15 ;  /* 0x0000000f00797202 */ /* 0x000fe20000000f00 */
[----:B------:R-:W-:Y:S01]  /*7df0*/  IMAD.MOV.U32 R120, RZ, RZ, R14 ;  /* 0x000000ffff787224 */ /* 0x000fe200078e000e */
[----:B------:R-:W-:Y:S01]  /*7e00*/  SHF.R.U32.HI R14, RZ, 0x10, R8 ;  /* 0x00000010ff0e7819 */ /* 0x000fe20000011608 */
[----:B------:R-:W-:Y:S01]  /*7e10*/  IMAD.MOV.U32 R144, RZ, RZ, R156 ;  /* 0x000000ffff907224 */ /* 0x000fe200078e009c */
[----:B------:R-:W-:Y:S01]  /*7e20*/  MOV R146, R159 ;  /* 0x0000009f00927202 */ /* 0x000fe20000000f00 */
[----:B------:R4:W2:Y:S01]  /*7e30*/  MUFU.EX2 R250, R2 ;  /* 0x0000000200fa7308 */ /* 0x0008a20000000800 */
[----:B------:R-:W-:Y:S01]  /*7e40*/  SHF.R.U32.HI R15, RZ, 0x18, R8 ;  /* 0x00000018ff0f7819 */ /* 0x000fe20000011608 */
[----:B------:R-:W2:Y:S01]  /*7e50*/  LDSM.16.MT88.4 R40, [R198+0x11800] ;  /* 0x01180000c628783b */ /* 0x000ea20000004200 */
[----:B------:R-:W-:-:S02]  /*7e60*/  SHF.R.U32.HI R8, RZ, 0x8, R13 ;  /* 0x00000008ff087819 */ /* 0x000fc4000001160d */
[----:B------:R-:W-:Y:S01]  /*7e70*/  LOP3.LUT R9, R9, 0xff, RZ, 0xc0, !PT ;  /* 0x000000ff09097812 */ /* 0x000fe200078ec0ff */
[----:B------:R-:W-:Y:S01]  /*7e80*/  HSET2.LE.AND R0, R10, R251, PT ;  /* 0x000000fb0a007233 */ /* 0x000fe20003803000 */
[----:B---3--:R-:W-:Y:S01]  /*7e90*/  LOP3.LUT R11, R14, 0xff, RZ, 0xc0, !PT ;  /* 0x000000ff0e0b7812 */ /* 0x008fe200078ec0ff */
[----:B------:R-:W-:Y:S01]  /*7ea0*/  IMAD.MOV.U32 R83, RZ, RZ, R91 ;  /* 0x000000ffff537224 */ /* 0x000fe200078e005b */
[----:B------:R-:W-:Y:S01]  /*7eb0*/  PRMT R8, R18, 0x5410, R8 ;  /* 0x0000541012087816 */ /* 0x000fe20000000008 */
[----:B-1----:R-:W-:Y:S01]  /*7ec0*/  HMMA.16816.F32 R168, R4, R28, R48 ;  /* 0x0000001c04a8723c */ /* 0x002fe20000001830 */
[----:B------:R-:W-:Y:S01]  /*7ed0*/  PRMT R9, R9, 0x5410, R12 ;  /* 0x0000541009097816 */ /* 0x000fe2000000000c */
[----:B------:R-:W1:Y:S01]  /*7ee0*/  LDSM.16.MT88.4 R156, [R197+0x11800] ;  /* 0x01180000c59c783b */ /* 0x000e620000004200 */
[----:B------:R-:W-:Y:S02]  /*7ef0*/  PRMT R10, R11, 0x5410, R15 ;  /* 0x000054100b0a7816 */ /* 0x000fe4000000000f */
[----:B----4-:R-:W-:-:S02]  /*7f00*/  F2FP.PACK_AB R2, R240, R241 ;  /* 0x000000f1f002723e */ /* 0x010fc400000000ff */
[----:B------:R-:W-:Y:S01]  /*7f10*/  MOV R91, R164 ;  /* 0x000000a4005b7202 */ /* 0x000fe20000000f00 */
[--C-:B------:R-:W-:Y:S01]  /*7f20*/  HSET2.LE.AND R8, R8, R251.reuse, PT ;  /* 0x000000fb08087233 */ /* 0x100fe20003803000 */
[----:B------:R-:W-:Y:S01]  /*7f30*/  LOP3.LUT R164, R0, R2, RZ, 0xc0, !PT ;  /* 0x0000000200a47212 */ /* 0x000fe200078ec0ff */
[--C-:B------:R-:W-:Y:S01]  /*7f40*/  HSET2.LE.AND R0, R9, R251.reuse, PT ;  /* 0x000000fb09007233 */ /* 0x100fe20003803000 */
[----:B------:R-:W-:Y:S01]  /*7f50*/  F2FP.PACK_AB R9, R243, R151 ;  /* 0x00000097f309723e */ /* 0x000fe200000000ff */
[----:B------:R-:W-:Y:S01]  /*7f60*/  IMAD.MOV.U32 R13, RZ, RZ, R88 ;  /* 0x000000ffff0d7224 */ /* 0x000fe200078e0058 */
[----:B------:R-:W-:Y:S01]  /*7f70*/  MOV R82, R89 ;  /* 0x0000005900527202 */ /* 0x000fe20000000f00 */
[----:B------:R-:W-:Y:S01]  /*7f80*/  IMAD.MOV.U32 R14, RZ, RZ, R90 ;  /* 0x000000ffff0e7224 */ /* 0x000fe200078e005a */
[----:B------:R-:W-:Y:S01]  /*7f90*/  HSET2.LE.AND R10, R10, R251, PT ;  /* 0x000000fb0a0a7233 */ /* 0x000fe20003803000 */
[----:B------:R-:W-:Y:S01]  /*7fa0*/  MOV R88, R120 ;  /* 0x0000007800587202 */ /* 0x000fe20000000f00 */
[----:B------:R-:W-:Y:S01]  /*7fb0*/  IMAD.MOV.U32 R89, RZ, RZ, R121 ;  /* 0x000000ffff597224 */ /* 0x000fe200078e0079 */
[----:B------:R-:W-:Y:S01]  /*7fc0*/  F2FP.PACK_AB R2, R149, R150 ;  /* 0x000000969502723e */ /* 0x000fe200000000ff */
[----:B------:R-:W-:Y:S01]  /*7fd0*/  IMAD.MOV.U32 R90, RZ, RZ, R123 ;  /* 0x000000ffff5a7224 */ /* 0x000fe200078e007b */
[----:B--2---:R-:W-:Y:S01]  /*7fe0*/  F2FP.PACK_AB R11, R250, R19 ;  /* 0x00000013fa0b723e */ /* 0x004fe200000000ff */
[----:B------:R-:W-:Y:S01]  /*7ff0*/  IMAD.MOV.U32 R121, RZ, RZ, R166 ;  /* 0x000000ffff797224 */ /* 0x000fe200078e00a6 */
[----:B------:R-:W-:Y:S01]  /*8000*/  MOV R18, R144 ;  /* 0x0000009000127202 */ /* 0x000fe20000000f00 */
[----:B------:R-:W-:Y:S01]  /*8010*/  IMAD.MOV.U32 R15, RZ, RZ, R145 ;  /* 0x000000ffff0f7224 */ /* 0x000fe200078e0091 */
[----:B------:R-:W-:Y:S01]  /*8020*/  MOV R123, R147 ;  /* 0x00000093007b7202 */ /* 0x000fe20000000f00 */
[----:B------:R-:W-:Y:S01]  /*8030*/  IMAD.MOV.U32 R12, RZ, RZ, R146 ;  /* 0x000000ffff0c7224 */ /* 0x000fe200078e0092 */
[----:B------:R-:W-:Y:S01]  /*8040*/  LOP3.LUT R166, R8, R9, RZ, 0xc0, !PT ;  /* 0x0000000908a67212 */ /* 0x000fe200078ec0ff */
[----:B------:R-:W-:Y:S01]  /*8050*/  IMAD.MOV.U32 R120, RZ, RZ, R165 ;  /* 0x000000ffff787224 */ /* 0x000fe200078e00a5 */
[C---:B------:R-:W-:Y:S01]  /*8060*/  HMMA.16816.F32 R144, R4.reuse, R20, R60 ;  /* 0x000000140490723c */ /* 0x040fe2000000183c */
[----:B------:R-:W-:Y:S01]  /*8070*/  IMAD.MOV.U32 R8, RZ, RZ, R167 ;  /* 0x000000ffff087224 */ /* 0x000fe200078e00a7 */
[----:B------:R-:W-:Y:S01]  /*8080*/  LOP3.LUT R165, R0, R2, RZ, 0xc0, !PT ;  /* 0x0000000200a57212 */ /* 0x000fe200078ec0ff */
[----:B------:R-:W-:Y:S01]  /*8090*/  IMAD.MOV.U32 R0, RZ, RZ, R89 ;  /* 0x000000ffff007224 */ /* 0x000fe200078e0059 */
[----:B------:R-:W-:Y:S01]  /*80a0*/  LOP3.LUT R167, R10, R11, RZ, 0xc0, !PT ;  /* 0x0000000b0aa77212 */ /* 0x000fe200078ec0ff */
[----:B------:R-:W-:Y:S01]  /*80b0*/  IMAD.MOV.U32 R10, RZ, RZ, R88 ;  /* 0x000000ffff0a7224 */ /* 0x000fe200078e0058 */
[----:B------:R-:W-:Y:S02]  /*80c0*/  LDSM.16.MT88.4 R48, [R200+0x11800] ;  /* 0x01180000c830783b */ /* 0x000fe40000004200 */
[C---:B------:R-:W-:Y:S08]  /*80d0*/  HMMA.16816.F32 R28, R4.reuse, R30, R44 ;  /* 0x0000001e041c723c */ /* 0x040ff0000000182c */
[----:B------:R-:W-:Y:S07]  /*80e0*/  HMMA.16816.F32 R20, R4, R22, R52 ;  /* 0x000000160414723c */ /* 0x000fee0000001834 */
[----:B------:R-:W-:Y:S01]  /*80f0*/  MOV R4, R90 ;  /* 0x0000005a00047202 */ /* 0x000fe20000000f00 */
[----:B------:R-:W-:-:S02]  /*8100*/  IMAD.MOV.U32 R5, RZ, RZ, R91 ;  /* 0x000000ffff057224 */ /* 0x000fc400078e005b */
[----:B------:R-:W2:Y:S01]  /*8110*/  LDSM.16.MT88.4 R88, [R199+0x13800] ;  /* 0x01380000c758783b */ /* 0x000ea20000004200 */
[----:B------:R-:W-:Y:S01]  /*8120*/  IMAD.MOV.U32 R9, RZ, RZ, R82 ;  /* 0x000000ffff097224 */ /* 0x000fe200078e0052 */
[----:B------:R-:W-:Y:S01]  /*8130*/  MOV R11, R83 ;  /* 0x00000053000b7202 */ /* 0x000fe20000000f00 */
[C---:B------:R-:W-:Y:S01]  /*8140*/  HMMA.16816.F32 R52, R164.reuse, R56, R104 ;  /* 0x00000038a434723c */ /* 0x040fe20000001868 */
[----:B------:R-:W3:Y:S04]  /*8150*/  LDSM.16.MT88.4 R80, [R200+0x13800] ;  /* 0x01380000c850783b */ /* 0x000ee80000004200 */
[----:B------:R-:W4:Y:S03]  /*8160*/  LDSM.16.MT88.4 R104, [R198+0x15800] ;  /* 0x01580000c668783b */ /* 0x000f260000004200 */
[----:B------:R-:W-:Y:S01]  /*8170*/  HMMA.16816.F32 R36, R164, R40, R76 ;  /* 0x00000028a424723c */ /* 0x000fe2000000184c */
[----:B------:R-:W-:Y:S01]  /*8180*/  IMAD.MOV.U32 R7, RZ, RZ, R122 ;  /* 0x000000ffff077224 */ /* 0x000fe200078e007a */
[----:B------:R-:W-:-:S06]  /*8190*/  MOV R2, R121 ;  /* 0x0000007900027202 */ /* 0x000fcc0000000f00 */
[C---:B------:R-:W-:Y:S07]  /*81a0*/  HMMA.16816.F32 R40, R164.reuse, R42, R92 ;  /* 0x0000002aa428723c */ /* 0x040fee000000185c */
[----:B------:R-:W-:Y:S02]  /*81b0*/  IMAD.MOV.U32 R95, RZ, RZ, R123 ;  /* 0x000000ffff5f7224 */ /* 0x000fe400078e007b */
[----:B------:R-:W-:Y:S01]  /*81c0*/  IMAD.MOV.U32 R6, RZ, RZ, R120 ;  /* 0x000000ffff067224 */ /* 0x000fe200078e0078 */
[C---:B-1----:R-:W-:Y:S01]  /*81d0*/  HMMA.16816.F32 R152, R164.reuse, R156, R152 ;  /* 0x0000009ca498723c */ /* 0x042fe20000001898 */
[----:B------:R-:W-:Y:S07]  /*81e0*/  LDSM.16.MT88.4 R120, [R199+0x15800] ;  /* 0x01580000c778783b */ /* 0x000fee0000004200 */
[C---:B--2---:R-:W-:Y:S07]  /*81f0*/  HMMA.16816.F32 R84, R164.reuse, R88, R224 ;  /* 0x00000058a454723c */ /* 0x044fee00000018e0 */
[----:B------:R-:W-:Y:S01]  /*8200*/  MOV R224, R95 ;  /* 0x0000005f00e07202 */ /* 0x000fe20000000f00 */
[----:B------:R-:W-:Y:S01]  /*8210*/  HMMA.16816.F32 R88, R164, R90, R228 ;  /* 0x0000005aa458723c */ /* 0x000fe200000018e4 */
[----:B------:R-:W-:-:S02]  /*8220*/  IMAD.MOV.U32 R225, RZ, RZ, R4 ;  /* 0x000000ffffe17224 */ /* 0x000fc400078e0004 */
[----:B------:R-:W-:-:S04]  /*8230*/  IMAD.MOV.U32 R226, RZ, RZ, R5 ;  /* 0x000000ffffe27224 */ /* 0x000fc800078e0005 */
[----:B------:R-:W-:Y:S02]  /*8240*/  IMAD.MOV.U32 R231, RZ, RZ, R7 ;  /* 0x000000ffffe77224 */ /* 0x000fe400078e0007 */
[----:B------:R-:W-:Y:S02]  /*8250*/  FADD.FTZ R0, R0, R224 ;  /* 0x000000e000007221 */ /* 0x000fe40000010000 */
[----:B------:R-:W-:Y:S01]  /*8260*/  FADD.FTZ R2, R2, R231 ;  /* 0x000000e702027221 */ /* 0x000fe20000010000 */
[----:B------:R-:W-:Y:S01]  /*8270*/  MOV R227, R6 ;  /* 0x0000000600e37202 */ /* 0x000fe20000000f00 */
[----:B------:R-:W-:Y:S01]  /*8280*/  FADD.FTZ R0, R226, R0 ;  /* 0x00000000e2007221 */ /* 0x000fe20000010000 */
[----:B------:R-:W-:Y:S01]  /*8290*/  HMMA.16816.F32 R156, R164, R158, R68 ;  /* 0x0000009ea49c723c */ /* 0x000fe20000001844 */
[----:B------:R-:W-:Y:S01]  /*82a0*/  FADD.FTZ R2, R225, R2 ;  /* 0x00000002e1027221 */ /* 0x000fe20000010000 */
[----:B------:R-:W-:Y:S01]  /*82b0*/  LDSM.16.MT88.4 R4, [R199+0x17800] ;  /* 0x01780000c704783b */ /* 0x000fe20000004200 */
[----:B------:R-:W-:-:S02]  /*82c0*/  FADD.FTZ R0, R10, R0 ;  /* 0x000000000a007221 */ /* 0x000fc40000010000 */
[----:B------:R-:W-:-:S03]  /*82d0*/  FADD.FTZ R2, R227, R2 ;  /* 0x00000002e3027221 */ /* 0x000fc60000010000 */
[----:B------:R-:W-:Y:S01]  /*82e0*/  HMMA.16816.F32 R44, R164, R48, R96 ;  /* 0x00000030a42c723c */ /* 0x000fe20000001860 */
[----:B------:R-:W1:Y:S01]  /*82f0*/  LDSM.16.MT88.4 R96, [R197+0x15800] ;  /* 0x01580000c560783b */ /* 0x000e620000004200 */
[----:B------:R-:W-:Y:S02]  /*8300*/  FADD.FTZ R2, R11, R2 ;  /* 0x000000020b027221 */ /* 0x000fe40000010000 */
[----:B------:R-:W-:-:S04]  /*8310*/  FADD.FTZ R0, R8, R0 ;  /* 0x0000000008007221 */ /* 0x000fc80000010000 */
[----:B------:R-:W-:Y:S01]  /*8320*/  HMMA.16816.F32 R48, R164, R50, R100 ;  /* 0x00000032a430723c */ /* 0x000fe20000001864 */
[----:B------:R-:W-:-:S07]  /*8330*/  FADD.FTZ R2, R9, R2 ;  /* 0x0000000209027221 */ /* 0x000fce0000010000 */
[----:B------:R-:W-:Y:S01]  /*8340*/  HMMA.16816.F32 R68, R164, R72, R124 ;  /* 0x00000048a444723c */ /* 0x000fe2000000187c */
[----:B------:R-:W-:-:S07]  /*8350*/  FADD.FTZ R0, R12, R0 ;  /* 0x000000000c007221 */ /* 0x000fce0000010000 */
[C---:B---3--:R-:W-:Y:S08]  /*8360*/  HMMA.16816.F32 R76, R164.reuse, R80, R132 ;  /* 0x00000050a44c723c */ /* 0x048ff00000001884 */
[C---:B------:R-:W-:Y:S01]  /*8370*/  HMMA.16816.F32 R60, R164.reuse, R64, R112 ;  /* 0x00000040a43c723c */ /* 0x040fe20000001870 */
[----:B------:R-:W2:Y:S07]  /*8380*/  LDSM.16.MT88.4 R112, [R200+0x15800] ;  /* 0x01580000c870783b */ /* 0x000eae0000004200 */
[C---:B------:R-:W-:Y:S01]  /*8390*/  HMMA.16816.F32 R72, R164.reuse, R74, R128 ;  /* 0x0000004aa448723c */ /* 0x040fe20000001880 */
[----:B------:R-:W3:Y:S07]  /*83a0*/  LDSM.16.MT88.4 R128, [R197+0x17800] ;  /* 0x01780000c580783b */ /* 0x000eee0000004200 */
[C---:B------:R-:W-:Y:S01]  /*83b0*/  HMMA.16816.F32 R80, R164.reuse, R82, R136 ;  /* 0x00000052a450723c */ /* 0x040fe20000001888 */
[----:B------:R-:W1:Y:S07]  /*83c0*/  LDSM.16.MT88.4 R136, [R198+0x17800] ;  /* 0x01780000c688783b */ /* 0x000e6e0000004200 */
[----:B----4-:R-:W-:Y:S01]  /*83d0*/  HMMA.16816.F32 R100, R164, R104, R160 ;  /* 0x00000068a464723c */ /* 0x010fe200000018a0 */
[----:B------:R-:W4:Y:S01]  /*83e0*/  LDSM.16.MT88.4 R160, [R200+0x17800] ;  /* 0x01780000c8a0783b */ /* 0x000f220000004200 */
[----:B------:R-:W-:-:S02]  /*83f0*/  FADD.FTZ R2, R15, R2 ;  /* 0x000000020f027221 */ /* 0x000fc40000010000 */
[----:B------:R-:W-:Y:S02]  /*8400*/  FADD.FTZ R0, R18, R0 ;  /* 0x0000000012007221 */ /* 0x000fe40000010000 */
[----:B------:R-:W-:Y:S02]  /*8410*/  FADD.FTZ R2, R14, R2 ;  /* 0x000000020e027221 */ /* 0x000fe40000010000 */
[----:B------:R-:W-:Y:S02]  /*8420*/  FADD.FTZ R0, R13, R0 ;  /* 0x000000000d007221 */ /* 0x000fe40000010000 */
[----:B------:R-:W-:Y:S02]  /*8430*/  FADD.FTZ R2, R244, R2 ;  /* 0x00000002f4027221 */ /* 0x000fe40000010000 */
[----:B------:R-:W-:Y:S02]  /*8440*/  FADD.FTZ R0, R245, R0 ;  /* 0x00000000f5007221 */ /* 0x000fe40000010000 */
        /* <DEDUP_REMOVED lines=9> */
[----:B------:R-:W-:Y:S01]  /*84e0*/  FADD.FTZ R0, R149, R0 ;  /* 0x0000000095007221 */ /* 0x000fe20000010000 */
[----:B------:R-:W-:Y:S01]  /*84f0*/  HMMA.16816.F32 R56, R164, R58, R108 ;  /* 0x0000003aa438723c */ /* 0x000fe2000000186c */
[----:B------:R-:W-:Y:S02]  /*8500*/  FADD.FTZ R2, R151, R2 ;  /* 0x0000000297027221 */ /* 0x000fe40000010000 */
[----:B------:R-:W-:-:S05]  /*8510*/  FADD.FTZ R0, R19, R0 ;  /* 0x0000000013007221 */ /* 0x000fca0000010000 */
[----:B------:R-:W-:Y:S01]  /*8520*/  HMMA.16816.F32 R64, R164, R66, R116 ;  /* 0x00000042a440723c */ /* 0x000fe20000001874 */
[----:B------:R-:W-:Y:S02]  /*8530*/  FADD.FTZ R243, R243, R2 ;  /* 0x00000002f3f37221 */ /* 0x000fe40000010000 */
[----:B------:R-:W-:-:S05]  /*8540*/  FADD.FTZ R250, R250, R0 ;  /* 0x00000000fafa7221 */ /* 0x000fca0000010000 */
[C---:B-1----:R-:W-:Y:S08]  /*8550*/  HMMA.16816.F32 R92, R164.reuse, R96, R236 ;  /* 0x00000060a45c723c */ /* 0x042ff000000018ec */
[C---:B--2---:R-:W-:Y:S08]  /*8560*/  HMMA.16816.F32 R108, R164.reuse, R112, R188 ;  /* 0x00000070a46c723c */ /* 0x044ff000000018bc */
[C---:B------:R-:W-:Y:S08]  /*8570*/  HMMA.16816.F32 R116, R164.reuse, R120, R180 ;  /* 0x00000078a474723c */ /* 0x040ff000000018b4 */
[C---:B---3--:R-:W-:Y:S08]  /*8580*/  HMMA.16816.F32 R124, R164.reuse, R128, R172 ;  /* 0x00000080a47c723c */ /* 0x048ff000000018ac */
[C---:B------:R-:W-:Y:S08]  /*8590*/  HMMA.16816.F32 R132, R164.reuse, R136, R168 ;  /* 0x00000088a484723c */ /* 0x040ff000000018a8 */
[C---:B----4-:R-:W-:Y:S08]  /*85a0*/  HMMA.16816.F32 R140, R164.reuse, R160, R140 ;  /* 0x000000a0a48c723c */ /* 0x050ff0000000188c */
        /* <DEDUP_REMOVED lines=11> */
[----:B------:R-:W3:Y:S04]  /*8660*/  LDL R13, [R1+0x20] ;  /* 0x00002000010d7983 */ /* 0x000ee80000100800 */
[----:B------:R-:W4:Y:S04]  /*8670*/  LDL.64 R244, [R1+0x40] ;  /* 0x0000400001f47983 */ /* 0x000f280000100a00 */
[----:B------:R-:W4:Y:S04]  /*8680*/  LDL.64 R246, [R1+0x50] ;  /* 0x0000500001f67983 */ /* 0x000f280000100a00 */
[----:B------:R-:W4:Y:S04]  /*8690*/  LDL R14, [R1+0x24] ;  /* 0x00002400010e7983 */ /* 0x000f280000100800 */
[----:B------:R-:W4:Y:S01]  /*86a0*/  LDL R242, [R1+0x28] ;  /* 0x0000280001f27983 */ /* 0x000f220000100800 */
[----:B------:R-:W-:Y:S01]  /*86b0*/  UIADD3 UR30, UR9, -0x2, URZ ;  /* 0xfffffffe091e7890 */ /* 0x000fe2000fffe03f */
[----:B------:R-:W-:-:S04]  /*86c0*/  DEPBAR.LE SB0, 0x0 ;  /* 0x000080000000791a */ /* 0x000fc80000000000 */
[----:B------:R-:W-:Y:S01]  /*86d0*/  USHF.R.S32.HI UR7, URZ, 0x1f, UR30 ;  /* 0x0000001f3f077899 */ /* 0x000fe2000801141e */
[----:B------:R-:W-:Y:S01]  /*86e0*/  IMAD.U32 R0, RZ, RZ, UR30 ;  /* 0x0000001eff007e24 */ /* 0x000fe2000f8e00ff */
[----:B------:R-:W-:-:S04]  /*86f0*/  UIMAD UR6, UR5, UR30, URZ ;  /* 0x0000001e050672a4 */ /* 0x000fc8000f8e023f */
[----:B------:R-:W-:Y:S01]  /*8700*/  UIMAD UR6, UR7, UR20, UR6 ;  /* 0x00000014070672a4 */ /* 0x000fe2000f8e0206 */
[----:B------:R-:W-:Y:S01]  /*8710*/  BAR.SYNC.DEFER_BLOCKING 0x0 ;  /* 0x0000000000007b1d */ /* 0x000fe20000010000 */
[----:B--2---:R-:W-:Y:S02]  /*8720*/  ISETP.GE.AND P6, PT, R8, c[0x0][0x220], PT ;  /* 0x0000880008007a0c */ /* 0x004fe40003fc6270 */
[----:B---3--:R-:W-:Y:S01]  /*8730*/  ISETP.GE.AND P4, PT, R13, c[0x0][0x220], PT ;  /* 0x000088000d007a0c */ /* 0x008fe20003f86270 */
[----:B----4-:R-:W-:Y:S02]  /*8740*/  IMAD.MOV.U32 R5, RZ, RZ, R245 ;  /* 0x000000ffff057224 */ /* 0x010fe400078e00f5 */
[----:B------:R-:W-:Y:S01]  /*8750*/  IMAD.MOV.U32 R4, RZ, RZ, R246 ;  /* 0x000000ffff047224 */ /* 0x000fe200078e00f6 */
[----:B------:R-:W-:-:S03]  /*8760*/  ISETP.GE.AND P5, PT, R14, c[0x0][0x220], PT ;  /* 0x000088000e007a0c */ /* 0x000fc60003fa6270 */
[----:B------:R-:W-:Y:S01]  /*8770*/  IMAD.WIDE.U32 R4, R0, UR20, R4 ;  /* 0x0000001400047c25 */ /* 0x000fe2000f8e0004 */
[----:B------:R-:W-:-:S04]  /*8780*/  ISETP.GE.AND P3, PT, R242, c[0x0][0x220], PT ;  /* 0x00008800f2007a0c */ /* 0x000fc80003f66270 */
[----:B------:R-:W-:Y:S02]  /*8790*/  IADD3 R0, R5, UR6, RZ ;  /* 0x0000000605007c10 */ /* 0x000fe4000fffe0ff */
[C---:B------:R-:W-:Y:S02]  /*87a0*/  @!P6 LEA R168, P2, R4.reuse, c[0x0][0x170], 0x1 ;  /* 0x00005c0004a8ea11 */ /* 0x040fe400078408ff */
[C---:B------:R-:W-:Y:S02]  /*87b0*/  @!P4 LEA R32, P0, R4.reuse, c[0x0][0x170], 0x1 ;  /* 0x00005c000420ca11 */ /* 0x040fe400078008ff */
[C---:B------:R-:W-:Y:S02]  /*87c0*/  @!P6 LEA.HI.X R169, R4.reuse, c[0x0][0x174], R0, 0x1, P2 ;  /* 0x00005d0004a9ea11 */ /* 0x040fe400010f0c00 */
[C---:B------:R-:W-:Y:S02]  /*87d0*/  @!P5 LEA R34, P1, R4.reuse, c[0x0][0x170], 0x1 ;  /* 0x00005c000422da11 */ /* 0x040fe400078208ff */
[----:B------:R-:W-:-:S02]  /*87e0*/  IADD3 R2, P2, R4, UR15, RZ ;  /* 0x0000000f04027c10 */ /* 0x000fc4000ff5e0ff */
[C-C-:B------:R-:W-:Y:S02]  /*87f0*/  @!P4 LEA.HI.X R33, R4.reuse, c[0x0][0x174], R0.reuse, 0x1, P0 ;  /* 0x00005d000421ca11 */ /* 0x140fe400000f0c00 */
[----:B------:R-:W-:Y:S02]  /*8800*/  @!P5 LEA.HI.X R35, R4, c[0x0][0x174], R0, 0x1, P1 ;  /* 0x00005d000423da11 */ /* 0x000fe400008f0c00 */
[----:B------:R-:W-:Y:S02]  /*8810*/  IADD3.X R5, R0, UR10, RZ, P2, !PT ;  /* 0x0000000a00057c10 */ /* 0x000fe400097fe4ff */
[----:B------:R-:W-:Y:S02]  /*8820*/  @!P6 LEA R150, P0, R2, c[0x0][0x170], 0x1 ;  /* 0x00005c000296ea11 */ /* 0x000fe400078008ff */
[----:B------:R-:W-:Y:S02]  /*8830*/  @!P3 LEA R30, P1, R4, c[0x0][0x170], 0x1 ;  /* 0x00005c00041eba11 */ /* 0x000fe400078208ff */
[C---:B------:R-:W-:Y:S01]  /*8840*/  @!P5 LEA R28, P2, R2.reuse, c[0x0][0x170], 0x1 ;  /* 0x00005c00021cda11 */ /* 0x040fe200078408ff */
[----:B------:R-:W-:Y:S01]  /*8850*/  @P6 STS.128 [R223+0x10000], RZ ;  /* 0x010000ffdf006388 */ /* 0x000fe20000000c00 */
[----:B------:R-:W-:-:S02]  /*8860*/  @!P6 LEA.HI.X R151, R2, c[0x0][0x174], R5, 0x1, P0 ;  /* 0x00005d000297ea11 */ /* 0x000fc400000f0c05 */
[----:B------:R-:W-:Y:S01]  /*8870*/  @!P3 LEA.HI.X R31, R4, c[0x0][0x174], R0, 0x1, P1 ;  /* 0x00005d00041fba11 */ /* 0x000fe200008f0c00 */
[----:B------:R-:W-:Y:S01]  /*8880*/  @!PT LDS RZ, [RZ] ;  /* 0x00000000fffff984 */ /* 0x000fe20000000800 */
[----:B------:R-:W-:Y:S01]  /*8890*/  @!PT LDS RZ, [RZ] ;  /* 0x00000000fffff984 */ /* 0x000fe20000000800 */
[----:B------:R-:W-:Y:S01]  /*88a0*/  @!PT LDS RZ, [RZ] ;  /* 0x00000000fffff984 */ /* 0x000fe20000000800 */
[----:B------:R1:W-:Y:S01]  /*88b0*/  @!P6 LDGSTS.E.BYPASS.LTC128B.128 [R223+0x10000], [R168.64] ;  /* 0x10000000a8dfefae */ /* 0x0003e2000b901d56 */
[C---:B------:R-:W-:Y:S02]  /*88c0*/  @!P3 LEA R24, P0, R2.reuse, c[0x0][0x170], 0x1 ;  /* 0x00005c000218ba11 */ /* 0x040fe400078008ff */
[C-C-:B------:R-:W-:Y:S01]  /*88d0*/  @!P5 LEA.HI.X R29, R2.reuse, c[0x0][0x174], R5.reuse, 0x1, P2 ;  /* 0x00005d00021dda11 */ /* 0x140fe200010f0c05 */
[----:B------:R-:W-:Y:S01]  /*88e0*/  @P5 STS.128 [R223+0x12000], RZ ;  /* 0x012000ffdf005388 */ /* 0x000fe20000000c00 */
[C---:B------:R-:W-:Y:S02]  /*88f0*/  IADD3 R0, P2, R2.reuse, UR15, RZ ;  /* 0x0000000f02007c10 */ /* 0x040fe4000ff5e0ff */
[C---:B------:R-:W-:Y:S01]  /*8900*/  @!P4 LEA R26, P1, R2.reuse, c[0x0][0x170], 0x1 ;  /* 0x00005c00021aca11 */ /* 0x040fe200078208ff */
[----:B------:R-:W-:Y:S01]  /*8910*/  @!PT LDS RZ, [RZ] ;  /* 0x00000000fffff984 */ /* 0x000fe20000000800 */
[----:B------:R-:W-:Y:S01]  /*8920*/  @!PT LDS RZ, [RZ] ;  /* 0x00000000fffff984 */ /* 0x000fe20000000800 */
[----:B------:R-:W-:Y:S01]  /*8930*/  @!PT LDS RZ, [RZ] ;  /* 0x00000000fffff984 */ /* 0x000fe20000000800 */
[----:B------:R2:W-:Y:S01]  /*8940*/  @!P5 LDGSTS.E.BYPASS.LTC128B.128 [R223+0x12000], [R34.64+0x80] ;  /* 0x1200008022dfdfae */ /* 0x0005e2000b901d56 */
[----:B------:R-:W-:-:S03]  /*8950*/  @!P3 LEA.HI.X R25, R2, c[0x0][0x174], R5, 0x1, P0 ;  /* 0x00005d000219ba11 */ /* 0x000fc600000f0c05 */
[----:B------:R-:W-:Y:S01]  /*8960*/  @P4 STS.128 [R223+0x14000], RZ ;  /* 0x014000ffdf004388 */ /* 0x000fe20000000c00 */
[----:B------:R-:W-:Y:S02]  /*8970*/  IADD3.X R4, R5, UR10, RZ, P2, !PT ;  /* 0x0000000a05047c10 */ /* 0x000fe400097fe4ff */
[C---:B------:R-:W-:Y:S01]  /*8980*/  @!P6 LEA R22, P0, R0.reuse, c[0x0][0x170], 0x1 ;  /* 0x00005c000016ea11 */ /* 0x040fe200078008ff */
[----:B------:R-:W-:Y:S01]  /*8990*/  @!PT LDS RZ, [RZ] ;  /* 0x00000000fffff984 */ /* 0x000fe20000000800 */
[----:B------:R-:W-:Y:S01]  /*89a0*/  @!PT LDS RZ, [RZ] ;  /* 0x00000000fffff984 */ /* 0x000fe20000000800 */
[----:B------:R-:W-:Y:S01]  /*89b0*/  @!PT LDS RZ, [RZ] ;  /* 0x00000000fffff984 */ /* 0x000fe20000000800 */
[----:B------:R2:W-:Y:S01]  /*89c0*/  @!P4 LDGSTS.E.BYPASS.LTC128B.128 [R223+0x14000], [R32.64+0x100] ;  /* 0x1400010020dfcfae */ /* 0x0005e2000b901d56 */
[----:B------:R-:W-:-:S03]  /*89d0*/  @!P5 LEA R20, P2, R0, c[0x0][0x170], 0x1 ;  /* 0x00005c000014da11 */ /* 0x000fc600078408ff */
[----:B------:R-:W-:Y:S01]  /*89e0*/  @P3 STS.128 [R223+0x16000], RZ ;  /* 0x016000ffdf003388 */ /* 0x000fe20000000c00 */
[----:B------:R-:W-:-:S03]  /*89f0*/  @!P4 LEA.HI.X R27, R2, c[0x0][0x174], R5, 0x1, P1 ;  /* 0x00005d00021bca11 */ /* 0x000fc600008f0c05 */
[----:B------:R-:W-:Y:S01]  /*8a00*/  @!PT LDS RZ, [RZ] ;  /* 0x00000000fffff984 */ /* 0x000fe20000000800 */
[----:B------:R-:W-:Y:S01]  /*8a10*/  @!PT LDS RZ, [RZ] ;  /* 0x00000000fffff984 */ /* 0x000fe20000000800 */
[----:B------:R-:W-:Y:S01]  /*8a20*/  @!PT LDS RZ, [RZ] ;  /* 0x00000000fffff984 */ /* 0x000fe20000000800 */
[----:B------:R3:W-:Y:S01]  /*8a30*/  @!P3 LDGSTS.E.BYPASS.LTC128B.128 [R223+0x16000], [R30.64+0x180] ;  /* 0x160001801edfbfae */ /* 0x0007e2000b901d56 */
[----:B------:R-:W-:-:S03]  /*8a40*/  @!P6 LEA.HI.X R23, R0, c[0x0][0x174], R4, 0x1, P0 ;  /* 0x00005d000017ea11 */ /* 0x000fc600000f0c04 */
[----:B------:R-:W-:Y:S01]  /*8a50*/  @P6 STS.128 [R223+0x10800], RZ ;  /* 0x010800ffdf006388 */ /* 0x000fe20000000c00 */
[----:B------:R-:W-:-:S03]  /*8a60*/  @!P4 LEA R18, P1, R0, c[0x0][0x170], 0x1 ;  /* 0x00005c000012ca11 */ /* 0x000fc600078208ff */
[----:B------:R-:W-:Y:S01]  /*8a70*/  @!PT LDS RZ, [RZ] ;  /* 0x00000000fffff984 */ /* 0x000fe20000000800 */
[----:B------:R-:W-:Y:S01]  /*8a80*/  @!PT LDS RZ, [RZ] ;  /* 0x00000000fffff984 */ /* 0x000fe20000000800 */
[----:B------:R-:W-:Y:S01]  /*8a90*/  @!PT LDS RZ, [RZ] ;  /* 0x00000000fffff984 */ /* 0x000fe20000000800 */
[----:B------:R4:W-:Y:S01]  /*8aa0*/  @!P6 LDGSTS.E.BYPASS.LTC128B.128 [R223+0x10800], [R150.64] ;  /* 0x1080000096dfefae */ /* 0x0009e2000b901d56 */
[C---:B------:R-:W-:Y:S02]  /*8ab0*/  @!P3 LEA R14, P0, R0.reuse, c[0x0][0x170], 0x1 ;  /* 0x00005c00000eba11 */ /* 0x040fe400078008ff */
[C---:B------:R-:W-:Y:S01]  /*8ac0*/  @!P5 LEA.HI.X R21, R0.reuse, c[0x0][0x174], R4, 0x1, P2 ;  /* 0x00005d000015da11 */ /* 0x040fe200010f0c04 */
[----:B------:R-:W-:Y:S01]  /*8ad0*/  @P5 STS.128 [R223+0x12800], RZ ;  /* 0x012800ffdf005388 */ /* 0x000fe20000000c00 */
[----:B------:R-:W-:-:S03]  /*8ae0*/  IADD3 R2, P2, R0, UR15, RZ ;  /* 0x0000000f00027c10 */ /* 0x000fc6000ff5e0ff */
[----:B------:R-:W-:Y:S01]  /*8af0*/  @!PT LDS RZ, [RZ] ;  /* 0x00000000fffff984 */ /* 0x000fe20000000800 */
[----:B------:R-:W-:Y:S01]  /*8b00*/  @!PT LDS RZ, [RZ] ;  /* 0x00000000fffff984 */ /* 0x000fe20000000800 */
[----:B------:R-:W-:Y:S01]  /*8b10*/  @!PT LDS RZ, [RZ] ;  /* 0x00000000fffff984 */ /* 0x000fe20000000800 */
[----:B------:R3:W-:Y:S01]  /*8b20*/  @!P5 LDGSTS.E.BYPASS.LTC128B.128 [R223+0x12800], [R28.64+0x80] ;  /* 0x128000801cdfdfae */ /* 0x0007e2000b901d56 */
[----:B------:R-:W-:-:S03]  /*8b30*/  @!P4 LEA.HI.X R19, R0, c[0x0][0x174], R4, 0x1, P1 ;  /* 0x00005d000013ca11 */ /* 0x000fc600008f0c04 */
[----:B------:R-:W-:Y:S01]  /*8b40*/  @P4 STS.128 [R223+0x14800], RZ ;  /* 0x014800ffdf004388 */ /* 0x000fe20000000c00 */
[----:B------:R-:W-:-:S03]  /*8b50*/  @!P3 LEA.HI.X R15, R0, c[0x0][0x174], R4, 0x1, P0 ;  /* 0x00005d00000fba11 */ /* 0x000fc600000f0c04 */
[----:B------:R-:W-:Y:S01]  /*8b60*/  @!PT LDS RZ, [RZ] ;  /* 0x00000000fffff984 */ /* 0x000fe20000000800 */
[----:B------:R-:W-:Y:S01]  /*8b70*/  @!PT LDS RZ, [RZ] ;  /* 0x00000000fffff984 */ /* 0x000fe20000000800 */
[----:B------:R-:W-:Y:S01]  /*8b80*/  @!PT LDS RZ, [RZ] ;  /* 0x00000000fffff984 */ /* 0x000fe20000000800 */
[----:B------:R1:W-:Y:S01]  /*8b90*/  @!P4 LDGSTS.E.BYPASS.LTC128B.128 [R223+0x14800], [R26.64+0x100] ;  /* 0x148001001adfcfae */ /* 0x0003e2000b901d56 */
[----:B------:R-:W-:-:S03]  /*8ba0*/  IADD3.X R4, R4, UR10, RZ, P2, !PT ;  /* 0x0000000a04047c10 */ /* 0x000fc600097fe4ff */
[----:B------:R-:W-:Y:S01]  /*8bb0*/  @P3 STS.128 [R223+0x16800], RZ ;  /* 0x016800ffdf003388 */ /* 0x000fe20000000c00 */
[----:B------:R-:W-:-:S03]  /*8bc0*/  @!P6 LEA R12, P0, R2, c[0x0][0x170], 0x1 ;  /* 0x00005c00020cea11 */ /* 0x000fc600078008ff */
[----:B------:R-:W-:Y:S01]  /*8bd0*/  @!PT LDS RZ, [RZ] ;  /* 0x00000000fffff984 */ /* 0x000fe20000000800 */
[----:B------:R-:W-:Y:S01]  /*8be0*/  @!PT LDS RZ, [RZ] ;  /* 0x00000000fffff984 */ /* 0x000fe20000000800 */
[----:B------:R-:W-:Y:S01]  /*8bf0*/  @!PT LDS RZ, [RZ] ;  /* 0x00000000fffff984 */ /* 0x000fe20000000800 */
[----:B------:R1:W-:Y:S01]  /*8c00*/  @!P3 LDGSTS.E.BYPASS.LTC128B.128 [R223+0x16800], [R24.64+0x180] ;  /* 0x1680018018dfbfae */ /* 0x0003e2000b901d56 */
[----:B------:R-:W-:-:S03]  /*8c10*/  @!P5 LEA R10, P2, R2, c[0x0][0x170], 0x1 ;  /* 0x00005c00020ada11 */ /* 0x000fc600078408ff */
[----:B------:R-:W-:Y:S01]  /*8c20*/  @P6 STS.128 [R223+0x11000], RZ ;  /* 0x011000ffdf006388 */ /* 0x000fe20000000c00 */
[----:B------:R-:W-:-:S03]  /*8c30*/  @!P4 LEA R8, P1, R2, c[0x0][0x170], 0x1 ;  /* 0x00005c000208ca11 */ /* 0x000fc600078208ff */
[----:B------:R-:W-:Y:S01]  /*8c40*/  @!PT LDS RZ, [RZ] ;  /* 0x00000000fffff984 */ /* 0x000fe20000000800 */
[----:B------:R-:W-:Y:S01]  /*8c50*/  @!PT LDS RZ, [RZ] ;  /* 0x00000000fffff984 */ /* 0x000fe20000000800 */
[----:B------:R-:W-:Y:S01]  /*8c60*/  @!PT LDS RZ, [RZ] ;  /* 0x00000000fffff984 */ /* 0x000fe20000000800 */
[----:B------:R1:W-:Y:S01]  /*8c70*/  @!P6 LDGSTS.E.BYPASS.LTC128B.128 [R223+0x11000], [R22.64] ;  /* 0x1100000016dfefae */ /* 0x0003e2000b901d56 */
[----:B------:R-:W-:-:S03]  /*8c80*/  @!P6 LEA.HI.X R13, R2, c[0x0][0x174], R4, 0x1, P0 ;  /* 0x00005d00020dea11 */ /* 0x000fc600000f0c04 */
[----:B------:R-:W-:Y:S01]  /*8c90*/  @P5 STS.128 [R223+0x13000], RZ ;  /* 0x013000ffdf005388 */ /* 0x000fe20000000c00 */
[----:B------:R-:W-:-:S03]  /*8ca0*/  @!P3 LEA R6, P0, R2, c[0x0][0x170], 0x1 ;  /* 0x00005c000206ba11 */ /* 0x000fc600078008ff */
        /* <DEDUP_REMOVED lines=10> */
[----:B------:R1:W-:Y:S04]  /*8d50*/  @!P4 LDGSTS.E.BYPASS.LTC128B.128 [R223+0x15000], [R18.64+0x100] ;  /* 0x1500010012dfcfae */ /* 0x0003e8000b901d56 */
[----:B------:R-:W-:Y:S01]  /*8d60*/  @P3 STS.128 [R223+0x17000], RZ ;  /* 0x017000ffdf003388 */ /* 0x000fe20000000c00 */
[----:B------:R-:W-:-:S03]  /*8d70*/  @!P3 LEA.HI.X R7, R2, c[0x0][0x174], R4, 0x1, P0 ;  /* 0x00005d000207ba11 */ /* 0x000fc600000f0c04 */
        /* <DEDUP_REMOVED lines=24> */
[----:B-1---5:R-:W-:Y:S04]  /*8f00*/  LDSM.16.M88.4 R20, [R196+0x8000] ;  /* 0x00800000c414783b */ /* 0x022fe80000000200 */
[----:B------:R-:W-:Y:S04]  /*8f10*/  LDSM.16.M88.4 R12, [R196+0x8800] ;  /* 0x00880000c40c783b */ /* 0x000fe80000000200 */
[----:B------:R-:W-:Y:S04]  /*8f20*/  LDSM.16.M88.4 R168, [R196+0x9000] ;  /* 0x00900000c4a8783b */ /* 0x000fe80000000200 */
[----:B------:R-:W-:Y:S04]  /*8f30*/  LDSM.16.M88.4 R176, [R196+0x9800] ;  /* 0x00980000c4b0783b */ /* 0x000fe80000000200 */
[----:B--2---:R-:W-:Y:S04]  /*8f40*/  LDSM.16.M88.4 R8, [R204] ;  /* 0x00000000cc08783b */ /* 0x004fe80000000200 */
[----:B------:R-:W-:Y:S04]  /*8f50*/  LDSM.16.M88.4 R172, [R207] ;  /* 0x00000000cfac783b */ /* 0x000fe80000000200 */
[----:B---3--:R-:W1:Y:S04]  /*8f60*/  LDSM.16.M88.4 R4, [R203] ;  /* 0x00000000cb04783b */ /* 0x008e680000000200 */
[----:B------:R-:W2:Y:S04]  /*8f70*/  LDSM.16.M88.4 R180, [R222] ;  /* 0x00000000deb4783b */ /* 0x000ea80000000200 */
[----:B------:R-:W3:Y:S04]  /*8f80*/  LDSM.16.M88.4 R188, [R221] ;  /* 0x00000000ddbc783b */ /* 0x000ee80000000200 */
[----:B------:R-:W2:Y:S04]  /*8f90*/  LDSM.16.M88.4 R232, [R220] ;  /* 0x00000000dce8783b */ /* 0x000ea80000000200 */
[----:B------:R-:W-:Y:S04]  /*8fa0*/  LDSM.16.M88.4 R236, [R202+0x9800] ;  /* 0x00980000caec783b */ /* 0x000fe80000000200 */
[----:B------:R-:W-:Y:S04]  /*8fb0*/  LDSM.16.M88.4 R244, [R201] ;  /* 0x00000000c9f4783b */ /* 0x000fe80000000200 */
[----:B------:R-:W2:Y:S01]  /*8fc0*/  S2R R242, SR_TID.X ;  /* 0x0000000000f27919 */ /* 0x000ea20000002100 */
[----:B------:R-:W-:-:S03]  /*8fd0*/  IMAD.U32 R0, RZ, RZ, UR30 ;  /* 0x0000001eff007e24 */ /* 0x000fc6000f8e00ff */
[----:B------:R-:W0:Y:S01]  /*8fe0*/  LDGDEPBAR ;  /* 0x00000000000079af */ /* 0x000e220000000000 */
        /* <DEDUP_REMOVED lines=8> */
[----:B------:R-:W-:Y:S07]  /*9070*/  LDSM.16.M88.4 R4, [R206] ;  /* 0x00000000ce04783b */ /* 0x000fee0000000200 */
[C---:B------:R-:W-:Y:S01]  /*9080*/  HMMA.16816.F32 R224, R8.reuse, R172, R32 ;  /* 0x000000ac08e0723c */ /* 0x040fe20000001820 */
[----:B------:R-:W1:Y:S07]  /*9090*/  LDSM.16.M88.4 R32, [R202+0x8000] ;  /* 0x00800000ca20783b */ /* 0x000e6e0000000200 */
[C---:B------:R-:W-:Y:S01]  /*90a0*/  HMMA.16816.F32 R176, R8.reuse, R174, R28 ;  /* 0x000000ae08b0723c */ /* 0x040fe2000000181c */
[----:B------:R-:W1:Y:S07]  /*90b0*/  LDSM.16.M88.4 R28, [R202+0x8800] ;  /* 0x00880000ca1c783b */ /* 0x000e6e0000000200 */
[C---:B--2---:R-:W-:Y:S01]  /*90c0*/  HMMA.16816.F32 R172, R8.reuse, R180, R24 ;  /* 0x000000b408ac723c */ /* 0x044fe20000001818 */
[----:B------:R-:W2:Y:S07]  /*90d0*/  LDSM.16.M88.4 R24, [R202+0x9000] ;  /* 0x00900000ca18783b */ /* 0x000eae0000000200 */
[C---:B------:R-:W-:Y:S08]  /*90e0*/  HMMA.16816.F32 R168, R8.reuse, R182, R20 ;  /* 0x000000b608a8723c */ /* 0x040ff00000001814 */
[C---:B---3--:R-:W-:Y:S08]  /*90f0*/  HMMA.16816.F32 R20, R8.reuse, R188, R12 ;  /* 0x000000bc0814723c */ /* 0x048ff0000000180c */
[C---:B------:R-:W-:Y:S08]  /*9100*/  HMMA.16816.F32 R12, R8.reuse, R190, R184 ;  /* 0x000000be080c723c */ /* 0x040ff000000018b8 */
[C---:B------:R-:W-:Y:S08]  /*9110*/  HMMA.16816.F32 R180, R8.reuse, R232, R228 ;  /* 0x000000e808b4723c */ /* 0x040ff000000018e4 */
[----:B------:R-:W-:Y:S01]  /*9120*/  HMMA.16816.F32 R192, R8, R234, R192 ;  /* 0x000000ea08c0723c */ /* 0x000fe200000018c0 */
[----:B------:R-:W3:Y:S07]  /*9130*/  LDSM.16.M88.4 R8, [R205] ;  /* 0x00000000cd08783b */ /* 0x000eee0000000200 */
[C---:B-1----:R-:W-:Y:S01]  /*9140*/  HMMA.16816.F32 R184, R4.reuse, R34, R176 ;  /* 0x0000002204b8723c */ /* 0x042fe200000018b0 */
[----:B------:R-:W1:Y:S07]  /*9150*/  LDSM.16.M88.4 R176, [R201+0x800] ;  /* 0x00080000c9b0783b */ /* 0x000e6e0000000200 */
[C---:B------:R-:W-:Y:S01]  /*9160*/  HMMA.16816.F32 R232, R4.reuse, R28, R172 ;  /* 0x0000001c04e8723c */ /* 0x040fe200000018ac */
[----:B------:R-:W1:Y:S07]  /*9170*/  LDSM.16.M88.4 R172, [R201+0x1000] ;  /* 0x00100000c9ac783b */ /* 0x000e6e0000000200 */
[C---:B------:R-:W-:Y:S01]  /*9180*/  HMMA.16816.F32 R228, R4.reuse, R30, R168 ;  /* 0x0000001e04e4723c */ /* 0x040fe200000018a8 */
[----:B------:R-:W1:Y:S07]  /*9190*/  LDSM.16.M88.4 R168, [R201+0x1800] ;  /* 0x00180000c9a8783b */ /* 0x000e6e0000000200 */
[C---:B------:R-:W-:Y:S08]  /*91a0*/  HMMA.16816.F32 R224, R4.reuse, R32, R224 ;  /* 0x0000002004e0723c */ /* 0x040ff000000018e0 */
[C---:B--2---:R-:W-:Y:S01]  /*91b0*/  HMMA.16816.F32 R188, R4.reuse, R24, R20 ;  /* 0x0000001804bc723c */ /* 0x044fe20000001814 */
[----:B------:R-:W-:Y:S07]  /*91c0*/  LDSM.16.M88.4 R20, [R196+0xa000] ;  /* 0x00a00000c414783b */ /* 0x000fee0000000200 */
[C---:B------:R-:W-:Y:S08]  /*91d0*/  HMMA.16816.F32 R32, R4.reuse, R26, R12 ;  /* 0x0000001a0420723c */ /* 0x040ff0000000180c */
[C---:B------:R-:W-:Y:S08]  /*91e0*/  HMMA.16816.F32 R28, R4.reuse, R236, R180 ;  /* 0x000000ec041c723c */ /* 0x040ff000000018b4 */
[----:B------:R-:W-:Y:S01]  /*91f0*/  HMMA.16816.F32 R24, R4, R238, R192 ;  /* 0x000000ee0418723c */ /* 0x000fe200000018c0 */
[----:B------:R-:W2:Y:S04]  /*9200*/  LDSM.16.M88.4 R4, [R203+0x2000] ;  /* 0x00200000cb04783b */ /* 0x000ea80000000200 */
[----:B------:R-:W-:Y:S03]  /*9210*/  LDSM.16.M88.4 R192, [R196+0xb800] ;  /* 0x00b80000c4c0783b */ /* 0x000fe60000000200 */
[C---:B---3--:R-:W-:Y:S01]  /*9220*/  HMMA.16816.F32 R12, R8.reuse, R244, R224 ;  /* 0x000000f4080c723c */ /* 0x048fe200000018e0 */
[----:B------:R-:W-:Y:S07]  /*9230*/  LDSM.16.M88.4 R224, [R196+0xb000] ;  /* 0x00b00000c4e0783b */ /* 0x000fee0000000200 */
[C---:B------:R-:W-:Y:S01]  /*9240*/  HMMA.16816.F32 R180, R8.reuse, R246, R184 ;  /* 0x000000f608b4723c */ /* 0x040fe200000018b8 */
[----:B------:R-:W3:Y:S07]  /*9250*/  LDSM.16.M88.4 R244, [R196+0xa800] ;  /* 0x00a80000c4f4783b */ /* 0x000eee0000000200 */
[C---:B-1----:R-:W-:Y:S08]  /*9260*/  HMMA.16816.F32 R184, R8.reuse, R176, R232 ;  /* 0x000000b008b8723c */ /* 0x042ff000000018e8 */
[C---:B------:R-:W-:Y:S08]  /*9270*/  HMMA.16816.F32 R232, R8.reuse, R178, R228 ;  /* 0x000000b208e8723c */ /* 0x040ff000000018e4 */
[C---:B------:R-:W-:Y:S08]  /*9280*/  HMMA.16816.F32 R236, R8.reuse, R172, R188 ;  /* 0x000000ac08ec723c */ /* 0x040ff000000018bc */
[C---:B------:R-:W-:Y:S01]  /*9290*/  HMMA.16816.F32 R228, R8.reuse, R174, R32 ;  /* 0x000000ae08e4723c */ /* 0x040fe20000001820 */
[----:B------:R-:W-:Y:S07]  /*92a0*/  LDSM.16.M88.4 R32, [R219] ;  /* 0x00000000db20783b */ /* 0x000fee0000000200 */
[C---:B------:R-:W-:Y:S01]  /*92b0*/  HMMA.16816.F32 R188, R8.reuse, R168, R28 ;  /* 0x000000a808bc723c */ /* 0x040fe2000000181c */
[----:B------:R-:W-:Y:S07]  /*92c0*/  LDSM.16.M88.4 R28, [R218] ;  /* 0x00000000da1c783b */ /* 0x000fee0000000200 */
[----:B------:R-:W-:Y:S01]  /*92d0*/  HMMA.16816.F32 R176, R8, R170, R24 ;  /* 0x000000aa08b0723c */ /* 0x000fe20000001818 */
[----:B------:R-:W1:Y:S07]  /*92e0*/  LDSM.16.M88.4 R8, [R204+0x2000] ;  /* 0x00200000cc08783b */ /* 0x000e6e0000000200 */
[C---:B--2---:R-:W-:Y:S08]  /*92f0*/  HMMA.16816.F32 R168, R4.reuse, R20, R12 ;  /* 0x0000001404a8723c */ /* 0x044ff0000000180c */
[C---:B------:R-:W-:Y:S08]  /*9300*/  HMMA.16816.F32 R24, R4.reuse, R22, R180 ;  /* 0x000000160418723c */ /* 0x040ff000000018b4 */
[C---:B---3--:R-:W-:Y:S08]  /*9310*/  HMMA.16816.F32 R20, R4.reuse, R244, R184 ;  /* 0x000000f40414723c */ /* 0x048ff000000018b8 */
[C---:B------:R-:W-:Y:S01]  /*9320*/  HMMA.16816.F32 R12, R4.reuse, R246, R232 ;  /* 0x000000f6040c723c */ /* 0x040fe200000018e8 */
[----:B------:R-:W2:Y:S07]  /*9330*/  LDSM.16.M88.4 R244, [R217] ;  /* 0x00000000d9f4783b */ /* 0x000eae0000000200 */
[C---:B------:R-:W-:Y:S01]  /*9340*/  HMMA.16816.F32 R232, R4.reuse, R192, R188 ;  /* 0x000000c004e8723c */ /* 0x040fe200000018bc */
[----:B------:R-:W3:Y:S07]  /*9350*/  LDSM.16.M88.4 R188, [R216] ;  /* 0x00000000d8bc783b */ /* 0x000eee0000000200 */
[C---:B------:R-:W-:Y:S01]  /*9360*/  HMMA.16816.F32 R172, R4.reuse, R224, R236 ;  /* 0x000000e004ac723c */ /* 0x040fe200000018ec */
[----:B------:R-:W-:Y:S07]  /*9370*/  LDSM.16.M88.4 R236, [R202+0xb800] ;  /* 0x00b80000caec783b */ /* 0x000fee0000000200 */
[C---:B------:R-:W-:Y:S01]  /*9380*/  HMMA.16816.F32 R228, R4.reuse, R226, R228 ;  /* 0x000000e204e4723c */ /* 0x040fe200000018e4 */
[----:B------:R-:W-:Y:S07]  /*9390*/  LDSM.16.M88.4 R224, [R202+0xa000] ;  /* 0x00a00000cae0783b */ /* 0x000fee0000000200 */
[----:B------:R-:W-:Y:S01]  /*93a0*/  HMMA.16816.F32 R192, R4, R194, R176 ;  /* 0x000000c204c0723c */ /* 0x000fe200000018b0 */
[----:B------:R-:W3:Y:S07]  /*93b0*/  LDSM.16.M88.4 R4, [R206+0x2000] ;  /* 0x00200000ce04783b */ /* 0x000eee0000000200 */
[C---:B-1----:R-:W-:Y:S01]  /*93c0*/  HMMA.16816.F32 R184, R8.reuse, R32, R168 ;  /* 0x0000002008b8723c */ /* 0x042fe200000018a8 */
[----:B------:R-:W1:Y:S07]  /*93d0*/  LDSM.16.M88.4 R168, [R202+0xa800] ;  /* 0x00a80000caa8783b */ /* 0x000e6e0000000200 */
[C---:B------:R-:W-:Y:S08]  /*93e0*/  HMMA.16816.F32 R176, R8.reuse, R28, R20 ;  /* 0x0000001c08b0723c */ /* 0x040ff00000001814 */
[C---:B------:R-:W-:Y:S01]  /*93f0*/  HMMA.16816.F32 R180, R8.reuse, R34, R24 ;  /* 0x0000002208b4723c */ /* 0x040fe20000001818 */
[----:B------:R-:W1:Y:S07]  /*9400*/  LDSM.16.M88.4 R32, [R202+0xb000] ;  /* 0x00b00000ca20783b */ /* 0x000e6e0000000200 */
[C---:B------:R-:W-:Y:S08]  /*9410*/  HMMA.16816.F32 R28, R8.reuse, R30, R12 ;  /* 0x0000001e081c723c */ /* 0x040ff0000000180c */
[C---:B--2---:R-:W-:Y:S08]  /*9420*/  HMMA.16816.F32 R24, R8.reuse, R244, R172 ;  /* 0x000000f40818723c */ /* 0x044ff000000018ac */
[C---:B------:R-:W-:Y:S01]  /*9430*/  HMMA.16816.F32 R20, R8.reuse, R246, R228 ;  /* 0x000000f60814723c */ /* 0x040fe200000018e4 */
[----:B------:R-:W-:Y:S07]  /*9440*/  LDSM.16.M88.4 R244, [R212] ;  /* 0x00000000d4f4783b */ /* 0x000fee0000000200 */
[C---:B---3--:R-:W-:Y:S01]  /*9450*/  HMMA.16816.F32 R12, R8.reuse, R188, R232 ;  /* 0x000000bc080c723c */ /* 0x048fe200000018e8 */
[----:B------:R-:W-:Y:S07]  /*9460*/  LDSM.16.M88.4 R232, [R201+0x2800] ;  /* 0x00280000c9e8783b */ /* 0x000fee0000000200 */
[----:B------:R-:W-:Y:S01]  /*9470*/  HMMA.16816.F32 R172, R8, R190, R192 ;  /* 0x000000be08ac723c */ /* 0x000fe200000018c0 */
[----:B------:R-:W-:Y:S04]  /*9480*/  LDSM.16.M88.4 R8, [R205+0x2000] ;  /* 0x00200000cd08783b */ /* 0x000fe80000000200 */
[----:B------:R-:W2:Y:S03]  /*9490*/  LDSM.16.M88.4 R192, [R201+0x2000] ;  /* 0x00200000c9c0783b */ /* 0x000ea60000000200 */
[C---:B------:R-:W-:Y:S08]  /*94a0*/  HMMA.16816.F32 R228, R4.reuse, R224, R184 ;  /* 0x000000e004e4723c */ /* 0x040ff000000018b8 */
[C---:B-1----:R-:W-:Y:S08]  /*94b0*/  HMMA.16816.F32 R188, R4.reuse, R168, R176 ;  /* 0x000000a804bc723c */ /* 0x042ff000000018b0 */
[C---:B------:R-:W-:Y:S01]  /*94c0*/  HMMA.16816.F32 R184, R4.reuse, R170, R28 ;  /* 0x000000aa04b8723c */ /* 0x040fe2000000181c */
[----:B------:R-:W1:Y:S07]  /*94d0*/  LDSM.16.M88.4 R168, [R201+0x3000] ;  /* 0x00300000c9a8783b */ /* 0x000e6e0000000200 */
[C---:B------:R-:W-:Y:S08]  /*94e0*/  HMMA.16816.F32 R224, R4.reuse, R226, R180 ;  /* 0x000000e204e0723c */ /* 0x040ff000000018b4 */
[C---:B------:R-:W-:Y:S01]  /*94f0*/  HMMA.16816.F32 R180, R4.reuse, R32, R24 ;  /* 0x0000002004b4723c */ /* 0x040fe20000001818 */
[----:B------:R-:W3:Y:S07]  /*9500*/  LDSM.16.M88.4 R24, [R201+0x3800] ;  /* 0x00380000c918783b */ /* 0x000eee0000000200 */
[C---:B------:R-:W-:Y:S01]  /*9510*/  HMMA.16816.F32 R176, R4.reuse, R34, R20 ;  /* 0x0000002204b0723c */ /* 0x040fe20000001814 */
[----:B------:R-:W-:Y:S07]  /*9520*/  LDSM.16.M88.4 R32, [R196+0xc000] ;  /* 0x00c00000c420783b */ /* 0x000fee0000000200 */
[C---:B------:R-:W-:Y:S08]  /*9530*/  HMMA.16816.F32 R28, R4.reuse, R236, R12 ;  /* 0x000000ec041c723c */ /* 0x040ff0000000180c */
[----:B------:R-:W-:Y:S01]  /*9540*/  HMMA.16816.F32 R20, R4, R238, R172 ;  /* 0x000000ee0414723c */ /* 0x000fe200000018ac */
[----:B------:R-:W3:Y:S04]  /*9550*/  LDSM.16.M88.4 R4, [R203+0x4000] ;  /* 0x00400000cb04783b */ /* 0x000ee80000000200 */
[----:B------:R-:W3:Y:S03]  /*9560*/  LDSM.16.M88.4 R236, [R196+0xd000] ;  /* 0x00d00000c4ec783b */ /* 0x000ee60000000200 */
[C---:B--2---:R-:W-:Y:S08]  /*9570*/  HMMA.16816.F32 R12, R8.reuse, R192, R228 ;  /* 0x000000c0080c723c */ /* 0x044ff000000018e4 */
[C---:B------:R-:W-:Y:S08]  /*9580*/  HMMA.16816.F32 R172, R8.reuse, R194, R224 ;  /* 0x000000c208ac723c */ /* 0x040ff000000018e0 */
[C---:B------:R-:W-:Y:S01]  /*9590*/  HMMA.16816.F32 R224, R8.reuse, R234, R184 ;  /* 0x000000ea08e0723c */ /* 0x040fe200000018b8 */
[----:B------:R-:W2:Y:S07]  /*95a0*/  LDSM.16.M88.4 R184, [R196+0xc800] ;  /* 0x00c80000c4b8783b */ /* 0x000eae0000000200 */
[C---:B-1----:R-:W-:Y:S08]  /*95b0*/  HMMA.16816.F32 R180, R8.reuse, R168, R180 ;  /* 0x000000a808b4723c */ /* 0x042ff000000018b4 */
[C---:B------:R-:W-:Y:S08]  /*95c0*/  HMMA.16816.F32 R228, R8.reuse, R232, R188 ;  /* 0x000000e808e4723c */ /* 0x040ff000000018bc */
[C---:B---3--:R-:W-:Y:S01]  /*95d0*/  HMMA.16816.F32 R232, R8.reuse, R24, R28 ;  /* 0x0000001808e8723c */ /* 0x048fe2000000181c */
[----:B------:R-:W1:Y:S07]  /*95e0*/  LDSM.16.M88.4 R28, [R196+0xd800] ;  /* 0x00d80000c41c783b */ /* 0x000e6e0000000200 */
[----:B------:R-:W-:Y:S01]  /*95f0*/  HMMA.16816.F32 R188, R8, R26, R20 ;  /* 0x0000001a08bc723c */ /* 0x000fe20000001814 */
[----:B------:R-:W-:Y:S07]  /*9600*/  LDSM.16.M88.4 R24, [R215] ;  /* 0x00000000d718783b */ /* 0x000fee0000000200 */
[----:B------:R-:W-:Y:S08]  /*9610*/  HMMA.16816.F32 R20, R4, R32, R12 ;  /* 0x000000200414723c */ /* 0x000ff0000000180c */
[----:B------:R-:W-:Y:S01]  /*9620*/  HMMA.16816.F32 R192, R8, R170, R176 ;  /* 0x000000aa08c0723c */ /* 0x000fe200000018b0 */
[----:B------:R-:W-:Y:S07]  /*9630*/  LDSM.16.M88.4 R8, [R204+0x4000] ;  /* 0x00400000cc08783b */ /* 0x000fee0000000200 */
[C---:B------:R-:W-:Y:S01]  /*9640*/  HMMA.16816.F32 R12, R4.reuse, R34, R172 ;  /* 0x00000022040c723c */ /* 0x040fe200000018ac */
[----:B------:R-:W3:Y:S07]  /*9650*/  LDSM.16.M88.4 R172, [R214] ;  /* 0x00000000d6ac783b */ /* 0x000eee0000000200 */
[C---:B------:R-:W-:Y:S01]  /*9660*/  HMMA.16816.F32 R176, R4.reuse, R236, R180 ;  /* 0x000000ec04b0723c */ /* 0x040fe200000018b4 */
[----:B------:R-:W3:Y:S07]  /*9670*/  LDSM.16.M88.4 R180, [R213] ;  /* 0x00000000d5b4783b */ /* 0x000eee0000000200 */
[C---:B--2---:R-:W-:Y:S01]  /*9680*/  HMMA.16816.F32 R168, R4.reuse, R184, R228 ;  /* 0x000000b804a8723c */ /* 0x044fe200000018e4 */
[----:B------:R-:W-:Y:S07]  /*9690*/  LDSM.16.M88.4 R228, [R202+0xc000] ;  /* 0x00c00000cae4783b */ /* 0x000fee0000000200 */
[C---:B------:R-:W-:Y:S08]  /*96a0*/  HMMA.16816.F32 R32, R4.reuse, R186, R224 ;  /* 0x000000ba0420723c */ /* 0x040ff000000018e0 */
[C---:B------:R-:W-:Y:S08]  /*96b0*/  HMMA.16816.F32 R184, R4.reuse, R238, R192 ;  /* 0x000000ee04b8723c */ /* 0x040ff000000018c0 */
[C---:B-1----:R-:W-:Y:S08]  /*96c0*/  HMMA.16816.F32 R192, R4.reuse, R28, R232 ;  /* 0x0000001c04c0723c */ /* 0x042ff000000018e8 */
[----:B------:R-:W-:Y:S01]  /*96d0*/  HMMA.16816.F32 R224, R4, R30, R188 ;  /* 0x0000001e04e0723c */ /* 0x000fe200000018bc */
[----:B------:R-:W1:Y:S07]  /*96e0*/  LDSM.16.M88.4 R4, [R206+0x4000] ;  /* 0x00400000ce04783b */ /* 0x000e6e0000000200 */
[C---:B---3--:R-:W-:Y:S08]  /*96f0*/  HMMA.16816.F32 R188, R8.reuse, R172, R168 ;  /* 0x000000ac08bc723c */ /* 0x048ff000000018a8 */
[C---:B------:R-:W-:Y:S01]  /*9700*/  HMMA.16816.F32 R168, R8.reuse, R174, R32 ;  /* 0x000000ae08a8723c */ /* 0x040fe20000001820 */
[----:B------:R-:W-:Y:S07]  /*9710*/  LDSM.16.M88.4 R172, [R202+0xd000] ;  /* 0x00d00000caac783b */ /* 0x000fee0000000200 */
[C---:B------:R-:W-:Y:S01]  /*9720*/  HMMA.16816.F32 R32, R8.reuse, R180, R176 ;  /* 0x000000b40820723c */ /* 0x040fe200000018b0 */
[----:B------:R-:W2:Y:S07]  /*9730*/  LDSM.16.M88.4 R176, [R202+0xc800] ;  /* 0x00c80000cab0783b */ /* 0x000eae0000000200 */
[C---:B------:R-:W-:Y:S01]  /*9740*/  HMMA.16816.F32 R236, R8.reuse, R24, R20 ;  /* 0x0000001808ec723c */ /* 0x040fe20000001814 */
[----:B------:R-:W3:Y:S07]  /*9750*/  LDSM.16.M88.4 R20, [R202+0xd800] ;  /* 0x00d80000ca14783b */ /* 0x000eee0000000200 */
[C---:B------:R-:W-:Y:S08]  /*9760*/  HMMA.16816.F32 R232, R8.reuse, R26, R12 ;  /* 0x0000001a08e8723c */ /* 0x040ff0000000180c */
[C---:B------:R-:W-:Y:S08]  /*9770*/  HMMA.16816.F32 R24, R8.reuse, R244, R192 ;  /* 0x000000f40818723c */ /* 0x040ff000000018c0 */
[C---:B------:R-:W-:Y:S01]  /*9780*/  HMMA.16816.F32 R12, R8.reuse, R246, R224 ;  /* 0x000000f6080c723c */ /* 0x040fe200000018e0 */
[----:B------:R-:W-:Y:S07]  /*9790*/  LDSM.16.M88.4 R224, [R201+0x4000] ;  /* 0x00400000c9e0783b */ /* 0x000fee0000000200 */
[----:B------:R-:W-:Y:S01]  /*97a0*/  HMMA.16816.F32 R28, R8, R182, R184 ;  /* 0x000000b6081c723c */ /* 0x000fe200000018b8 */
[----:B------:R-:W4:Y:S07]  /*97b0*/  LDSM.16.M88.4 R8, [R205+0x4000] ;  /* 0x00400000cd08783b */ /* 0x000f2e0000000200 */
[C---:B-1----:R-:W-:Y:S08]  /*97c0*/  HMMA.16816.F32 R180, R4.reuse, R228, R236 ;  /* 0x000000e404b4723c */ /* 0x042ff000000018ec */
[C---:B--2---:R-:W-:Y:S08]  /*97d0*/  HMMA.16816.F32 R192, R4.reuse, R176, R188 ;  /* 0x000000b004c0723c */ /* 0x044ff000000018bc */
[C---:B------:R-:W-:Y:S01]  /*97e0*/  HMMA.16816.F32 R232, R4.reuse, R230, R232 ;  /* 0x000000e604e8723c */ /* 0x040fe200000018e8 */
[----:B------:R-:W1:Y:S07]  /*97f0*/  LDSM.16.M88.4 R228, [R201+0x4800] ;  /* 0x00480000c9e4783b */ /* 0x000e6e0000000200 */
[C---:B------:R-:W-:Y:S08]  /*9800*/  HMMA.16816.F32 R188, R4.reuse, R172, R32 ;  /* 0x000000ac04bc723c */ /* 0x040ff00000001820 */
[C---:B---3--:R-:W-:Y:S01]  /*9810*/  HMMA.16816.F32 R32, R4.reuse, R20, R24 ;  /* 0x000000140420723c */ /* 0x048fe20000001818 */
[----:B------:R-:W-:Y:S07]  /*9820*/  LDSM.16.M88.4 R24, [R201+0x5000] ;  /* 0x00500000c918783b */ /* 0x000fee0000000200 */
[C---:B------:R-:W-:Y:S01]  /*9830*/  HMMA.16816.F32 R12, R4.reuse, R22, R12 ;  /* 0x00000016040c723c */ /* 0x040fe2000000180c */
[----:B------:R-:W2:Y:S07]  /*9840*/  LDSM.16.M88.4 R20, [R201+0x5800] ;  /* 0x00580000c914783b */ /* 0x000eae0000000200 */
[C---:B------:R-:W-:Y:S01]  /*9850*/  HMMA.16816.F32 R184, R4.reuse, R178, R168 ;  /* 0x000000b204b8723c */ /* 0x040fe200000018a8 */
[----:B------:R-:W-:Y:S07]  /*9860*/  LDSM.16.M88.4 R168, [R196+0xe000] ;  /* 0x00e00000c4a8783b */ /* 0x000fee0000000200 */
[----:B------:R-:W-:Y:S01]  /*9870*/  HMMA.16816.F32 R172, R4, R174, R28 ;  /* 0x000000ae04ac723c */ /* 0x000fe2000000181c */
[----:B------:R-:W3:Y:S07]  /*9880*/  LDSM.16.M88.4 R4, [R203+0x6000] ;  /* 0x00600000cb04783b */ /* 0x000eee0000000200 */
[C---:B----4-:R-:W-:Y:S08]  /*9890*/  HMMA.16816.F32 R28, R8.reuse, R224, R180 ;  /* 0x000000e0081c723c */ /* 0x050ff000000018b4 */
[C---:B------:R-:W-:Y:S01]  /*98a0*/  HMMA.16816.F32 R176, R8.reuse, R226, R232 ;  /* 0x000000e208b0723c */ /* 0x040fe200000018e8 */
[----:B------:R-:W-:Y:S07]  /*98b0*/  LDSM.16.M88.4 R232, [R208] ;  /* 0x00000000d0e8783b */ /* 0x000fee0000000200 */
[C---:B-1----:R-:W-:Y:S01]  /*98c0*/  HMMA.16816.F32 R180, R8.reuse, R230, R184 ;  /* 0x000000e608b4723c */ /* 0x042fe200000018b8 */
[----:B------:R-:W1:Y:S07]  /*98d0*/  LDSM.16.M88.4 R184, [R196+0xe800] ;  /* 0x00e80000c4b8783b */ /* 0x000e6e0000000200 */
[C---:B------:R-:W-:Y:S01]  /*98e0*/  HMMA.16816.F32 R192, R8.reuse, R228, R192 ;  /* 0x000000e408c0723c */ /* 0x040fe200000018c0 */
[----:B------:R-:W4:Y:S07]  /*98f0*/  LDSM.16.M88.4 R228, [R196+0xf000] ;  /* 0x00f00000c4e4783b */ /* 0x000f2e0000000200 */
[C---:B--2---:R-:W-:Y:S08]  /*9900*/  HMMA.16816.F32 R224, R8.reuse, R20, R32 ;  /* 0x0000001408e0723c */ /* 0x044ff00000001820 */
[C---:B------:R-:W-:Y:S08]  /*9910*/  HMMA.16816.F32 R188, R8.reuse, R24, R188 ;  /* 0x0000001808bc723c */ /* 0x040ff000000018bc */
[C---:B------:R-:W-:Y:S01]  /*9920*/  HMMA.16816.F32 R172, R8.reuse, R26, R172 ;  /* 0x0000001a08ac723c */ /* 0x040fe200000018ac */
[----:B------:R-:W2:Y:S07]  /*9930*/  LDSM.16.M88.4 R24, [R196+0xf800] ;  /* 0x00f80000c418783b */ /* 0x000eae0000000200 */
[----:B------:R-:W-:Y:S01]  /*9940*/  HMMA.16816.F32 R20, R8, R22, R12 ;  /* 0x000000160814723c */ /* 0x000fe2000000180c */
[----:B------:R-:W-:Y:S07]  /*9950*/  LDSM.16.M88.4 R12, [R204+0x6000] ;  /* 0x00600000cc0c783b */ /* 0x000fee0000000200 */
[C---:B---3--:R-:W-:Y:S01]  /*9960*/  HMMA.16816.F32 R8, R4.reuse, R168, R28 ;  /* 0x000000a80408723c */ /* 0x048fe2000000181c */
[----:B------:R-:W3:Y:S07]  /*9970*/  LDSM.16.M88.4 R28, [R211] ;  /* 0x00000000d31c783b */ /* 0x000eee0000000200 */
[C---:B------:R-:W-:Y:S01]  /*9980*/  HMMA.16816.F32 R32, R4.reuse, R170, R176 ;  /* 0x000000aa0420723c */ /* 0x040fe200000018b0 */
[----:B------:R-:W3:Y:S07]  /*9990*/  LDSM.16.M88.4 R176, [R210] ;  /* 0x00000000d2b0783b */ /* 0x000eee0000000200 */
[C---:B-1----:R-:W-:Y:S08]  /*99a0*/  HMMA.16816.F32 R192, R4.reuse, R184, R192 ;  /* 0x000000b804c0723c */ /* 0x042ff000000018c0 */
[C---:B------:R-:W-:Y:S08]  /*99b0*/  HMMA.16816.F32 R168, R4.reuse, R186, R180 ;  /* 0x000000ba04a8723c */ /* 0x040ff000000018b4 */
[C---:B----4-:R-:W-:Y:S01]  /*99c0*/  HMMA.16816.F32 R184, R4.reuse, R228, R188 ;  /* 0x000000e404b8723c */ /* 0x050fe200000018bc */
[----:B------:R-:W1:Y:S07]  /*99d0*/  LDSM.16.M88.4 R188, [R209] ;  /* 0x00000000d1bc783b */ /* 0x000e6e0000000200 */
[C---:B------:R-:W-:Y:S08]  /*99e0*/  HMMA.16816.F32 R180, R4.reuse, R230, R172 ;  /* 0x000000e604b4723c */ /* 0x040ff000000018ac */
[C---:B--2---:R-:W-:Y:S08]  /*99f0*/  HMMA.16816.F32 R172, R4.reuse, R26, R20 ;  /* 0x0000001a04ac723c */ /* 0x044ff00000001814 */
[----:B------:R-:W-:Y:S01]  /*9a00*/  HMMA.16816.F32 R224, R4, R24, R224 ;  /* 0x0000001804e0723c */ /* 0x000fe200000018e0 */
[----:B------:R-:W-:Y:S04]  /*9a10*/  LDSM.16.M88.4 R24, [R202+0xe000] ;  /* 0x00e00000ca18783b */ /* 0x000fe80000000200 */
[----:B------:R-:W-:Y:S03]  /*9a20*/  LDSM.16.M88.4 R4, [R205+0x6000] ;  /* 0x00600000cd04783b */ /* 0x000fe60000000200 */
[C---:B---3--:R-:W-:Y:S01]  /*9a30*/  HMMA.16816.F32 R20, R12.reuse, R28, R8 ;  /* 0x0000001c0c14723c */ /* 0x048fe20000001808 */
[----:B------:R-:W2:Y:S07]  /*9a40*/  LDSM.16.M88.4 R8, [R206+0x6000] ;  /* 0x00600000ce08783b */ /* 0x000eae0000000200 */
[C---:B------:R-:W-:Y:S01]  /*9a50*/  HMMA.16816.F32 R28, R12.reuse, R30, R32 ;  /* 0x0000001e0c1c723c */ /* 0x040fe20000001820 */
[----:B------:R-:W3:Y:S07]  /*9a60*/  LDSM.16.M88.4 R32, [R202+0xe800] ;  /* 0x00e80000ca20783b */ /* 0x000eee0000000200 */
[C---:B------:R-:W-:Y:S08]  /*9a70*/  HMMA.16816.F32 R192, R12.reuse, R176, R192 ;  /* 0x000000b00cc0723c */ /* 0x040ff000000018c0 */
[C---:B------:R-:W-:Y:S01]  /*9a80*/  HMMA.16816.F32 R168, R12.reuse, R178, R168 ;  /* 0x000000b20ca8723c */ /* 0x040fe200000018a8 */
[----:B------:R-:W4:Y:S07]  /*9a90*/  LDSM.16.M88.4 R176, [R201+0x6000] ;  /* 0x00600000c9b0783b */ /* 0x000f2e0000000200 */
[C---:B-1----:R-:W-:Y:S01]  /*9aa0*/  HMMA.16816.F32 R228, R12.reuse, R188, R184 ;  /* 0x000000bc0ce4723c */ /* 0x042fe200000018b8 */
[----:B------:R-:W-:Y:S01]  /*9ab0*/  IMAD.SHL.U32 R242, R242, 0x2, RZ ;  /* 0x00000002f2f27824 */ /* 0x000fe200078e00ff */
[----:B------:R-:W-:Y:S06]  /*9ac0*/  LDSM.16.M88.4 R184, [R201+0x7000] ;  /* 0x00700000c9b8783b */ /* 0x000fec0000000200 */
[C---:B------:R-:W-:Y:S08]  /*9ad0*/  HMMA.16816.F32 R236, R12.reuse, R232, R224 ;  /* 0x000000e80cec723c */ /* 0x040ff000000018e0 */
[C---:B------:R-:W-:Y:S01]  /*9ae0*/  HMMA.16816.F32 R188, R12.reuse, R190, R180 ;  /* 0x000000be0cbc723c */ /* 0x040fe200000018b4 */
[----:B------:R-:W1:Y:S07]  /*9af0*/  LDSM.16.M88.4 R180, [R202+0xf000] ;  /* 0x00f00000cab4783b */ /* 0x000e6e0000000200 */
[----:B------:R-:W-:Y:S01]  /*9b00*/  HMMA.16816.F32 R232, R12, R234, R172 ;  /* 0x000000ea0ce8723c */ /* 0x000fe200000018ac */
[----:B------:R-:W1:Y:S07]  /*9b10*/  LDSM.16.M88.4 R172, [R201+0x6800] ;  /* 0x00680000c9ac783b */ /* 0x000e6e0000000200 */
[C---:B--2---:R-:W-:Y:S08]  /*9b20*/  HMMA.16816.F32 R12, R8.reuse, R24, R20 ;  /* 0x00000018080c723c */ /* 0x044ff00000001814 */
[----:B------:R-:W-:Y:S01]  /*9b30*/  HMMA.16816.F32 R20, R8, R26, R28 ;  /* 0x0000001a0814723c */ /* 0x000fe2000000181c */
[----:B------:R-:W-:-:S05]  /*9b40*/  LOP3.LUT R242, R242, 0x6, RZ, 0xc0, !PT ;  /* 0x00000006f2f27812 */ /* 0x000fca00078ec0ff */
[----:B------:R-:W-:Y:S02]  /*9b50*/  IMAD R0, R0, 0x40, R242 ;  /* 0x0000004000007824 */ /* 0x000fe400078e02f2 */
[----:B---3--:R-:W-:Y:S08]  /*9b60*/  HMMA.16816.F32 R28, R8, R32, R192 ;  /* 0x00000020081c723c */ /* 0x008ff000000018c0 */
[C---:B----4-:R-:W-:Y:S08]  /*9b70*/  HMMA.16816.F32 R224, R4.reuse, R176, R12 ;  /* 0x000000b004e0723c */ /* 0x050ff0000000180c */
[----:B------:R-:W-:Y:S01]  /*9b80*/  HMMA.16816.F32 R24, R4, R178, R20 ;  /* 0x000000b20418723c */ /* 0x000fe20000001814 */
[----:B------:R-:W-:-:S02]  /*9b90*/  IADD3 R13, R0, 0x1, RZ ;  /* 0x00000001000d7810 */ /* 0x000fc40007ffe0ff */
[C---:B------:R-:W-:Y:S02]  /*9ba0*/  IADD3 R12, R0.reuse, 0x8, RZ ;  /* 0x00000008000c7810 */ /* 0x040fe40007ffe0ff */
[----:B------:R-:W2:Y:S08]  /*9bb0*/  I2F R14, R13 ;  /* 0x0000000d000e7306 */ /* 0x000eb00000201400 */
[----:B------:R-:W3:Y:S01]  /*9bc0*/  I2F R15, R12 ;  /* 0x0000000c000f7306 */ /* 0x000ee20000201400 */
[----:B------:R-:W-:Y:S01]  /*9bd0*/  HMMA.16816.F32 R168, R8, R34, R168 ;  /* 0x0000002208a8723c */ /* 0x000fe200000018a8 */
[----:B------:R-:W-:-:S07]  /*9be0*/  IADD3 R2, R0, 0x9, RZ ;  /* 0x0000000900027810 */ /* 0x000fce0007ffe0ff */
[----:B-1----:R-:W-:Y:S01]  /*9bf0*/  HMMA.16816.F32 R32, R8, R180, R228 ;  /* 0x000000b40820723c */ /* 0x002fe200000018e4 */
[----:B--2---:R-:W-:-:S07]  /*9c00*/  FFMA.FTZ R18, R14, UR4, R227 ;  /* 0x000000040e127c23 */ /* 0x004fce00080100e3 */
[----:B------:R-:W-:Y:S01]  /*9c10*/  HMMA.16816.F32 R188, R8, R182, R188 ;  /* 0x000000b608bc723c */ /* 0x000fe200000018bc */
[----:B------:R-:W1:Y:S01]  /*9c20*/  LDSM.16.M88.4 R180, [R202+0xf800] ;  /* 0x00f80000cab4783b */ /* 0x000e620000000200 */
[----:B---3--:R-:W-:Y:S01]  /*9c30*/  FFMA.FTZ R20, R15, UR4, R24 ;  /* 0x000000040f147c23 */ /* 0x008fe20008010018 */
[----:B------:R-:W-:Y:S02]  /*9c40*/  ISETP.GE.AND P2, PT, R13, R17, PT ;  /* 0x000000110d00720c */ /* 0x000fe40003f46270 */
[----:B------:R-:W-:Y:S01]  /*9c50*/  ISETP.GE.AND P1, PT, R12, R16, PT ;  /* 0x000000100c00720c */ /* 0x000fe20003f26270 */
[----:B------:R2:W3:Y:S02]  /*9c60*/  I2F R19, R2 ;  /* 0x0000000200137306 */ /* 0x0004e40000201400 */
[----:B------:R-:W-:Y:S01]  /*9c70*/  HMMA.16816.F32 R28, R4, R172, R28 ;  /* 0x000000ac041c723c */ /* 0x000fe2000000181c */
[----:B------:R-:W-:Y:S02]  /*9c80*/  FSEL R193, R18, -INF , !P2 ;  /* 0xff80000012c17808 */ /* 0x000fe40005000000 */
[----:B------:R-:W-:-:S02]  /*9c90*/  FSEL R151, R20, -INF , !P1 ;  /* 0xff80000014977808 */ /* 0x000fc40004800000 */
[CC--:B------:R-:W-:Y:S02]  /*9ca0*/  ISETP.GE.AND P2, PT, R2.reuse, R16.reuse, PT ;  /* 0x000000100200720c */ /* 0x0c0fe40003f46270 */
[----:B------:R-:W-:Y:S02]  /*9cb0*/  ISETP.GE.AND P1, PT, R2, R17, PT ;  /* 0x000000110200720c */ /* 0x000fe40003f26270 */
[----:B------:R-:W-:Y:S02]  /*9cc0*/  ISETP.GE.AND P0, PT, R13, R16, PT ;  /* 0x000000100d00720c */ /* 0x000fe40003f06270 */
[C---:B--2---:R-:W-:Y:S02]  /*9cd0*/  IADD3 R2, R0.reuse, 0x11, RZ ;  /* 0x0000001100027810 */ /* 0x044fe40007ffe0ff */
[----:B------:R-:W-:Y:S02]  /*9ce0*/  IADD3 R13, R0, 0x10, RZ ;  /* 0x00000010000d7810 */ /* 0x000fe40007ffe0ff */
[----:B------:R-:W2:Y:S01]  /*9cf0*/  I2F R18, R2 ;  /* 0x0000000200127306 */ /* 0x000ea20000201400 */
[----:B------:R-:W-:Y:S01]  /*9d00*/  FFMA.FTZ R21, R14, UR4, R225 ;  /* 0x000000040e157c23 */ /* 0x000fe200080100e1 */
[----:B------:R-:W-:Y:S01]  /*9d10*/  HMMA.16816.F32 R168, R4, R174, R168 ;  /* 0x000000ae04a8723c */ /* 0x000fe200000018a8 */
[----:B------:R-:W4:Y:S01]  /*9d20*/  LDSM.16.M88.4 R172, [R201+0x7800] ;  /* 0x00780000c9ac783b */ /* 0x000f220000000200 */
[----:B------:R-:W-:Y:S01]  /*9d30*/  FFMA.FTZ R15, R15, UR4, R26 ;  /* 0x000000040f0f7c23 */ /* 0x000fe2000801001a */
[----:B------:R-:W-:-:S03]  /*9d40*/  UISETP.GE.AND UP0, UPT, UR9, 0x3, UPT ;  /* 0x000000030900788c */ /* 0x000fc6000bf06270 */
[----:B------:R1:W1:Y:S01]  /*9d50*/  I2F R14, R13 ;  /* 0x0000000d000e7306 */ /* 0x0002620000201400 */
[----:B------:R-:W-:Y:S01]  /*9d60*/  FSEL R150, R21, -INF , !P0 ;  /* 0xff80000015967808 */ /* 0x000fe20004000000 */
[C---:B---3--:R-:W-:Y:S01]  /*9d70*/  FFMA.FTZ R20, R19.reuse, UR4, R25 ;  /* 0x0000000413147c23 */ /* 0x048fe20008010019 */
[----:B------:R-:W-:Y:S01]  /*9d80*/  ISETP.GE.AND P0, PT, R12, R17, PT ;  /* 0x000000110c00720c */ /* 0x000fe20003f06270 */
[----:B------:R-:W-:Y:S01]  /*9d90*/  FFMA.FTZ R19, R19, UR4, R27 ;  /* 0x0000000413137c23 */ /* 0x000fe2000801001b */
[----:B------:R-:W-:Y:S01]  /*9da0*/  IADD3 R12, R0, 0x18, RZ ;  /* 0x00000018000c7810 */ /* 0x000fe20007ffe0ff */
[----:B------:R-:W-:Y:S01]  /*9db0*/  HMMA.16816.F32 R176, R4, R184, R32 ;  /* 0x000000b804b0723c */ /* 0x000fe20000001820 */
[----:B------:R-:W-:Y:S01]  /*9dc0*/  FSEL R192, R15, -INF , !P0 ;  /* 0xff8000000fc07808 */ /* 0x000fe20004000000 */
[----:B------:R-:W-:-:S04]  /*9dd0*/  DEPBAR.LE SB0, 0x0 ;  /* 0x000080000000791a */ /* 0x000fc80000000000 */
[----:B------:R-:W3:Y:S01]  /*9de0*/  I2F R15, R12 ;  /* 0x0000000c000f7306 */ /* 0x000ee20000201400 */
[----:B------:R-:W-:Y:S01]  /*9df0*/  FSEL R184, R19, -INF , !P1 ;  /* 0xff80000013b87808 */ /* 0x000fe20004800000 */
[----:B--2---:R-:W-:Y:S01]  /*9e00*/  FFMA.FTZ R19, R18, UR4, R29 ;  /* 0x0000000412137c23 */ /* 0x004fe2000801001d */
[----:B------:R-:W-:Y:S01]  /*9e10*/  FSEL R149, R20, -INF , !P2 ;  /* 0xff80000014957808 */ /* 0x000fe20005000000 */
[----:B------:R-:W-:Y:S01]  /*9e20*/  BAR.SYNC.DEFER_BLOCKING 0x0 ;  /* 0x0000000000007b1d */ /* 0x000fe20000010000 */
[CC--:B------:R-:W-:Y:S02]  /*9e30*/  ISETP.GE.AND P0, PT, R13.reuse, R16.reuse, PT ;  /* 0x000000100d00720c */ /* 0x0c0fe40003f06270 */
[----:B------:R-:W-:Y:S02]  /*9e40*/  ISETP.GE.AND P2, PT, R13, R17, PT ;  /* 0x000000110d00720c */ /* 0x000fe40003f46270 */
[----:B------:R-:W-:Y:S02]  /*9e50*/  ISETP.GE.AND P1, PT, R2, R16, PT ;  /* 0x000000100200720c */ /* 0x000fe40003f26270 */
[----:B-1----:R-:W-:Y:S01]  /*9e60*/  IADD3 R13, R0, 0x19, RZ ;  /* 0x00000019000d7810 */ /* 0x002fe20007ffe0ff */
[C---:B------:R-:W-:Y:S01]  /*9e70*/  FFMA.FTZ R20, R14.reuse, UR4, R28 ;  /* 0x000000040e147c23 */ /* 0x040fe2000801001c */
[----:B------:R-:W-:Y:S01]  /*9e80*/  FSEL R227, R19, -INF , !P1 ;  /* 0xff80000013e37808 */ /* 0x000fe20004800000 */
[----:B------:R-:W-:-:S02]  /*9e90*/  FFMA.FTZ R21, R14, UR4, R30 ;  /* 0x000000040e157c23 */ /* 0x000fc4000801001e */
[----:B------:R-:W1:Y:S01]  /*9ea0*/  I2F R14, R13 ;  /* 0x0000000d000e7306 */ /* 0x000e620000201400 */
[----:B------:R-:W-:Y:S02]  /*9eb0*/  FFMA.FTZ R19, R18, UR4, R31 ;  /* 0x0000000412137c23 */ /* 0x000fe4000801001f */
[----:B------:R-:W-:Y:S01]  /*9ec0*/  HMMA.16816.F32 R28, R8, R180, R236 ;  /* 0x000000b4081c723c */ /* 0x000fe200000018ec */
[----:B------:R-:W-:Y:S02]  /*9ed0*/  FSEL R240, R20, -INF , !P0 ;  /* 0xff80000014f07808 */ /* 0x000fe40004000000 */
[----:B------:R-:W-:Y:S02]  /*9ee0*/  ISETP.GE.AND P0, PT, R2, R17, PT ;  /* 0x000000110200720c */ /* 0x000fe40003f06270 */
[----:B------:R-:W-:Y:S01]  /*9ef0*/  IADD3 R2, R0, 0x20, RZ ;  /* 0x0000002000027810 */ /* 0x000fe20007ffe0ff */
[----:B---3--:R-:W-:Y:S01]  /*9f00*/  FFMA.FTZ R20, R15, UR4, R168 ;  /* 0x000000040f147c23 */ /* 0x008fe200080100a8 */
[----:B------:R-:W-:-:S02]  /*9f10*/  FSEL R241, R21, -INF , !P2 ;  /* 0xff80000015f17808 */ /* 0x000fc40005000000 */
[CC--:B------:R-:W-:Y:S01]  /*9f20*/  ISETP.GE.AND P2, PT, R12.reuse, R16.reuse, PT ;  /* 0x000000100c00720c */ /* 0x0c0fe20003f46270 */
[----:B------:R2:W3:Y:S01]  /*9f30*/  I2F R18, R2 ;  /* 0x0000000200127306 */ /* 0x0004e20000201400 */
[----:B------:R-:W-:Y:S01]  /*9f40*/  FSEL R237, R19, -INF , !P0 ;  /* 0xff80000013ed7808 */ /* 0x000fe20004000000 */
[----:B------:R-:W-:Y:S01]  /*9f50*/  HMMA.16816.F32 R32, R4, R186, R188 ;  /* 0x000000ba0420723c */ /* 0x000fe200000018bc */
[----:B------:R-:W-:Y:S01]  /*9f60*/  FFMA.FTZ R19, R15, UR4, R170 ;  /* 0x000000040f137c23 */ /* 0x000fe200080100aa */
[-C--:B------:R-:W-:Y:S02]  /*9f70*/  ISETP.GE.AND P1, PT, R12, R17.reuse, PT ;  /* 0x000000110c00720c */ /* 0x080fe40003f26270 */
[----:B------:R-:W-:Y:S01]  /*9f80*/  FSEL R225, R20, -INF , !P2 ;  /* 0xff80000014e17808 */ /* 0x000fe20005000000 */
[----:B-1----:R-:W-:Y:S01]  /*9f90*/  FFMA.FTZ R20, R14, UR4, R169 ;  /* 0x000000040e147c23 */ /* 0x002fe200080100a9 */
[C---:B------:R-:W-:Y:S02]  /*9fa0*/  ISETP.GE.AND P0, PT, R13.reuse, R16, PT ;  /* 0x000000100d00720c */ /* 0x040fe40003f06270 */
[----:B------:R-:W-:Y:S01]  /*9fb0*/  ISETP.GE.AND P2, PT, R13, R17, PT ;  /* 0x000000110d00720c */ /* 0x000fe20003f46270 */
[----:B------:R-:W-:Y:S01]  /*9fc0*/  HMMA.16816.F32 R24, R8, R182, R232 ;  /* 0x000000b60818723c */ /* 0x000fe200000018e8 */
[----:B------:R-:W-:-:S02]  /*9fd0*/  IADD3 R12, R0, 0x21, RZ ;  /* 0x00000021000c7810 */ /* 0x000fc40007ffe0ff */
[----:B------:R-:W-:Y:S02]  /*9fe0*/  IADD3 R13, R0, 0x28, RZ ;  /* 0x00000028000d7810 */ /* 0x000fe40007ffe0ff */
[----:B------:R-:W-:Y:S01]  /*9ff0*/  FSEL R236, R19, -INF , !P1 ;  /* 0xff80000013ec7808 */ /* 0x000fe20004800000 */
[----:B------:R-:W-:Y:S01]  /*a000*/  FFMA.FTZ R19, R14, UR4, R171 ;  /* 0x000000040e137c23 */ /* 0x000fe200080100ab */
[----:B------:R-:W1:Y:S01]  /*a010*/  I2F R15, R12 ;  /* 0x0000000c000f7306 */ /* 0x000e620000201400 */
[----:B------:R-:W-:Y:S02]  /*a020*/  FSEL R169, R20, -INF , !P0 ;  /* 0xff80000014a97808 */ /* 0x000fe40004000000 */
[C---:B------:R-:W-:Y:S02]  /*a030*/  ISETP.GE.AND P1, PT, R2.reuse, R16, PT ;  /* 0x000000100200720c */ /* 0x040fe40003f26270 */
[----:B------:R-:W-:-:S03]  /*a040*/  ISETP.GE.AND P0, PT, R2, R17, PT ;  /* 0x000000110200720c */ /* 0x000fc60003f06270 */
[----:B------:R-:W1:Y:S01]  /*a050*/  I2F R14, R13 ;  /* 0x0000000d000e7306 */ /* 0x000e620000201400 */
[----:B--2---:R-:W-:Y:S01]  /*a060*/  IADD3 R2, R0, 0x29, RZ ;  /* 0x0000002900027810 */ /* 0x004fe20007ffe0ff */
[----:B----4-:R-:W-:Y:S01]  /*a070*/  HMMA.16816.F32 R28, R4, R172, R28 ;  /* 0x000000ac041c723c */ /* 0x010fe2000000181c */
[----:B---3--:R-:W-:Y:S01]  /*a080*/  FFMA.FTZ R20, R18, UR4, R176 ;  /* 0x0000000412147c23 */ /* 0x008fe200080100b0 */
[----:B------:R-:W-:-:S04]  /*a090*/  IADD3 R9, R0, 0x30, RZ ;  /* 0x0000003000097810 */ /* 0x000fc80007ffe0ff */
[----:B------:R-:W2:Y:S01]  /*a0a0*/  I2F R11, R2 ;  /* 0x00000002000b7306 */ /* 0x000ea20000201400 */
[----:B------:R-:W-:Y:S01]  /*a0b0*/  FSEL R170, R19, -INF , !P2 ;  /* 0xff80000013aa7808 */ /* 0x000fe20005000000 */
[----:B------:R-:W-:Y:S01]  /*a0c0*/  FFMA.FTZ R8, R18, UR4, R178 ;  /* 0x0000000412087c23 */ /* 0x000fe200080100b2 */
[----:B------:R-:W-:Y:S02]  /*a0d0*/  FSEL R238, R20, -INF , !P1 ;  /* 0xff80000014ee7808 */ /* 0x000fe40004800000 */
[CC--:B------:R-:W-:Y:S02]  /*a0e0*/  ISETP.GE.AND P2, PT, R12.reuse, R16.reuse, PT ;  /* 0x000000100c00720c */ /* 0x0c0fe40003f46270 */
[----:B------:R-:W-:Y:S02]  /*a0f0*/  ISETP.GE.AND P1, PT, R12, R17, PT ;  /* 0x000000110c00720c */ /* 0x000fe40003f26270 */
[----:B------:R-:W3:Y:S01]  /*a100*/  I2F R12, R9 ;  /* 0x00000009000c7306 */ /* 0x000ee20000201400 */
[----:B-1----:R-:W-:Y:S01]  /*a110*/  FFMA.FTZ R18, R15, UR4, R177 ;  /* 0x000000040f127c23 */ /* 0x002fe200080100b1 */
[----:B------:R-:W-:Y:S01]  /*a120*/  FSEL R248, R8, -INF , !P0 ;  /* 0xff80000008f87808 */ /* 0x000fe20004000000 */
[----:B------:R-:W-:Y:S01]  /*a130*/  FFMA.FTZ R10, R14, UR4, R32 ;  /* 0x000000040e0a7c23 */ /* 0x000fe20008010020 */
[----:B------:R-:W-:Y:S01]  /*a140*/  ISETP.GE.AND P0, PT, R13, R16, PT ;  /* 0x000000100d00720c */ /* 0x000fe20003f06270 */
[----:B------:R-:W-:Y:S01]  /*a150*/  FFMA.FTZ R15, R15, UR4, R179 ;  /* 0x000000040f0f7c23 */ /* 0x000fe200080100b3 */
[----:B------:R-:W-:Y:S01]  /*a160*/  IADD3 R8, R0, 0x31, RZ ;  /* 0x0000003100087810 */ /* 0x000fe20007ffe0ff */
[----:B------:R-:W-:Y:S01]  /*a170*/  HMMA.16816.F32 R20, R4, R174, R24 ;  /* 0x000000ae0414723c */ /* 0x000fe20000001818 */
[----:B------:R-:W-:-:S02]  /*a180*/  FSEL R239, R10, -INF , !P0 ;  /* 0xff8000000aef7808 */ /* 0x000fc40004000000 */
[----:B------:R-:W-:Y:S01]  /*a190*/  FSEL R249, R15, -INF , !P1 ;  /* 0xff8000000ff97808 */ /* 0x000fe20004800000 */
[----:B------:R-:W1:Y:S01]  /*a1a0*/  I2F R10, R8 ;  /* 0x00000008000a7306 */ /* 0x000e620000201400 */
[C---:B------:R-:W-:Y:S02]  /*a1b0*/  ISETP.GE.AND P1, PT, R2.reuse, R16, PT ;  /* 0x000000100200720c */ /* 0x040fe40003f26270 */
[-C--:B------:R-:W-:Y:S01]  /*a1c0*/  ISETP.GE.AND P0, PT, R2, R17.reuse, PT ;  /* 0x000000110200720c */ /* 0x080fe20003f06270 */
[----:B--2---:R-:W-:Y:S01]  /*a1d0*/  FFMA.FTZ R5, R11, UR4, R33 ;  /* 0x000000040b057c23 */ /* 0x004fe20008010021 */
[----:B------:R-:W-:Y:S01]  /*a1e0*/  IADD3 R2, R0, 0x38, RZ ;  /* 0x0000003800027810 */ /* 0x000fe20007ffe0ff */
[----:B------:R-:W-:Y:S01]  /*a1f0*/  FFMA.FTZ R14, R14, UR4, R34 ;  /* 0x000000040e0e7c23 */ /* 0x000fe20008010022 */
[----:B------:R-:W-:Y:S02]  /*a200*/  FSEL R171, R18, -INF , !P2 ;  /* 0xff80000012ab7808 */ /* 0x000fe40005000000 */
[----:B------:R-:W2:Y:S01]  /*a210*/  I2F R4, R2 ;  /* 0x0000000200047306 */ /* 0x000ea20000201400 */
[----:B------:R-:W-:Y:S01]  /*a220*/  FSEL R34, R5, -INF , !P1 ;  /* 0xff80000005227808 */ /* 0x000fe20004800000 */
[----:B---3--:R-:W-:Y:S01]  /*a230*/  FFMA.FTZ R5, R12, UR4, R30 ;  /* 0x000000040c057c23 */ /* 0x008fe2000801001e */
[----:B------:R-:W-:-:S02]  /*a240*/  ISETP.GE.AND P2, PT, R13, R17, PT ;  /* 0x000000110d00720c */ /* 0x000fc40003f46270 */
[----:B------:R-:W-:Y:S01]  /*a250*/  ISETP.GE.AND P1, PT, R9, R17, PT ;  /* 0x000000110900720c */ /* 0x000fe20003f26270 */
[----:B------:R-:W-:Y:S01]  /*a260*/  FFMA.FTZ R6, R11, UR4, R35 ;  /* 0x000000040b067c23 */ /* 0x000fe20008010023 */
[----:B------:R-:W-:Y:S01]  /*a270*/  FSEL R35, R14, -INF , !P2 ;  /* 0xff8000000e237808 */ /* 0x000fe20005000000 */
[----:B------:R-:W-:Y:S01]  /*a280*/  FFMA.FTZ R7, R12, UR4, R28 ;  /* 0x000000040c077c23 */ /* 0x000fe2000801001c */
[----:B------:R-:W-:Y:S02]  /*a290*/  FSEL R183, R5, -INF , !P1 ;  /* 0xff80000005b77808 */ /* 0x000fe40004800000 */
[-C--:B------:R-:W-:Y:S01]  /*a2a0*/  ISETP.GE.AND P2, PT, R9, R16.reuse, PT ;  /* 0x000000100900720c */ /* 0x080fe20003f46270 */
[----:B------:R3:W4:Y:S01]  /*a2b0*/  I2F R5, R0 ;  /* 0x0000000000057306 */ /* 0x0007220000201400 */
[----:B------:R-:W-:Y:S01]  /*a2c0*/  FSEL R242, R6, -INF , !P0 ;  /* 0xff80000006f27808 */ /* 0x000fe20004000000 */
[----:B-1----:R-:W-:Y:S01]  /*a2d0*/  FFMA.FTZ R6, R10, UR4, R29 ;  /* 0x000000040a067c23 */ /* 0x002fe2000801001d */
[----:B------:R-:W-:Y:S01]  /*a2e0*/  ISETP.GE.AND P0, PT, R8, R16, PT ;  /* 0x000000100800720c */ /* 0x000fe20003f06270 */
[----:B------:R-:W-:Y:S01]  /*a2f0*/  FFMA.FTZ R10, R10, UR4, R31 ;  /* 0x000000040a0a7c23 */ /* 0x000fe2000801001f */
[----:B------:R-:W-:-:S02]  /*a300*/  FSEL R181, R7, -INF , !P2 ;  /* 0xff80000007b57808 */ /* 0x000fc40005000000 */
[-C--:B------:R-:W-:Y:S02]  /*a310*/  ISETP.GE.AND P2, PT, R8, R17.reuse, PT ;  /* 0x000000110800720c */ /* 0x080fe40003f46270 */
[----:B------:R-:W-:Y:S01]  /*a320*/  FSEL R173, R6, -INF , !P0 ;  /* 0xff80000006ad7808 */ /* 0x000fe20004000000 */
[----:B--2---:R-:W-:Y:S01]  /*a330*/  FFMA.FTZ R6, R4, UR4, R20 ;  /* 0x0000000404067c23 */ /* 0x004fe20008010014 */
[----:B------:R-:W-:Y:S02]  /*a340*/  FSEL R195, R10, -INF , !P2 ;  /* 0xff8000000ac37808 */ /* 0x000fe40005000000 */
[-C--:B------:R-:W-:Y:S02]  /*a350*/  ISETP.GE.AND P2, PT, R2, R16.reuse, PT ;  /* 0x000000100200720c */ /* 0x080fe40003f46270 */
[C---:B------:R-:W-:Y:S02]  /*a360*/  ISETP.GE.AND P1, PT, R0.reuse, R16, PT ;  /* 0x000000100000720c */ /* 0x040fe40003f26270 */
[----:B------:R-:W-:Y:S01]  /*a370*/  ISETP.GE.AND P0, PT, R0, R17, PT ;  /* 0x000000110000720c */ /* 0x000fe20003f06270 */
[----:B------:R-:W-:Y:S01]  /*a380*/  FFMA.FTZ R7, R4, UR4, R22 ;  /* 0x0000000404077c23 */ /* 0x000fe20008010016 */
[----:B---3--:R-:W-:-:S02]  /*a390*/  IADD3 R0, R0, 0x39, RZ ;  /* 0x0000003900007810 */ /* 0x008fc40007ffe0ff */
[----:B------:R-:W-:Y:S02]  /*a3a0*/  FSEL R175, R6, -INF , !P2 ;  /* 0xff80000006af7808 */ /* 0x000fe40005000000 */
[----:B------:R-:W-:Y:S01]  /*a3b0*/  ISETP.GE.AND P2, PT, R2, R17, PT ;  /* 0x000000110200720c */ /* 0x000fe20003f46270 */
[C---:B----4-:R-:W-:Y:S01]  /*a3c0*/  FFMA.FTZ R2, R5.reuse, UR4, R224 ;  /* 0x0000000405027c23 */ /* 0x050fe200080100e0 */
[----:B------:R-:W1:Y:S01]  /*a3d0*/  I2F R4, R0 ;  /* 0x0000000000047306 */ /* 0x000e620000201400 */
[----:B------:R-:W-:Y:S01]  /*a3e0*/  FFMA.FTZ R5, R5, UR4, R226 ;  /* 0x0000000405057c23 */ /* 0x000fe200080100e2 */
[----:B------:R-:W-:Y:S02]  /*a3f0*/  FSEL R226, R7, -INF , !P2 ;  /* 0xff80000007e27808 */ /* 0x000fe40005000000 */
[----:B------:R-:W-:Y:S02]  /*a400*/  ISETP.GE.AND P2, PT, R0, R16, PT ;  /* 0x000000100000720c */ /* 0x000fe40003f46270 */
[----:B------:R-:W-:-:S02]  /*a410*/  FSEL R16, R2, -INF , !P1 ;  /* 0xff80000002107808 */ /* 0x000fc40004800000 */
[----:B------:R-:W-:Y:S02]  /*a420*/  ISETP.GE.AND P1, PT, R0, R17, PT ;  /* 0x000000110000720c */ /* 0x000fe40003f26270 */
[----:B------:R-:W-:Y:S02]  /*a430*/  FSEL R17, R5, -INF , !P0 ;  /* 0xff80000005117808 */ /* 0x000fe40004000000 */
[----:B------:R-:W-:Y:S01]  /*a440*/  PLOP3.LUT P0, PT, PT, PT, UP0, 0x80, 0x0 ;  /* 0x000000000000781c */ /* 0x000fe20003f0f008 */
[C---:B-1----:R-:W-:Y:S02]  /*a450*/  FFMA.FTZ R0, R4.reuse, UR4, R21 ;  /* 0x0000000404007c23 */ /* 0x042fe40008010015 */
[----:B------:R-:W-:-:S03]  /*a460*/  FFMA.FTZ R4, R4, UR4, R23 ;  /* 0x0000000404047c23 */ /* 0x000fc60008010017 */
[----:B------:R-:W-:Y:S02]  /*a470*/  FSEL R252, R0, -INF , !P2 ;  /* 0xff80000000fc7808 */ /* 0x000fe40005000000 */
[----:B------:R-:W-:-:S05]  /*a480*/  FSEL R194, R4, -INF , !P1 ;  /* 0xff80000004c27808 */ /* 0x000fca0004800000 */
[----:B------:R-:W-:Y:S05]  /*a490*/  @!P0 BRA `(.L_x_434) ;  /* 0x0000088000008947 */ /* 0x000fea0003800000 */
[----:B------:R-:W2:Y:S04]  /*a4a0*/  LDL.64 R246, [R1+0x30] ;  /* 0x0000300001f67983 */ /* 0x000ea80000100a00 */
[----:B------:R-:W3:Y:S01]  /*a4b0*/  LDL.64 R244, [R1+0x18] ;  /* 0x0000180001f47983 */ /* 0x000ee20000100a00 */
[----:B------:R-:W-:Y:S01]  /*a4c0*/  UIADD3 UR37, UR9, -0x3, URZ ;  /* 0xfffffffd09257890 */ /* 0x000fe2000fffe03f */
[----:B------:R-:W-:Y:S01]  /*a4d0*/  BSSY B0, `(.L_x_435) ;  /* 0x0000083000007945 */ /* 0x000fe20003800000 */
[----:B------:R-:W-:Y:S01]  /*a4e0*/  ULDC.64 UR6, c[0x0][0x198] ;  /* 0x0000660000067ab9 */ /* 0x000fe20000000a00 */
[----:B------:R1:W-:Y:S01]  /*a4f0*/  @P6 STS.128 [R223+0x8000], RZ ;  /* 0x008000ffdf006388 */ /* 0x0003e20000000c00 */
[----:B------:R-:W-:Y:S02]  /*a500*/  USHF.R.S32.HI UR36, URZ, 0x1f, UR37 ;  /* 0x0000001f3f247899 */ /* 0x000fe40008011425 */
[----:B------:R-:W-:-:S02]  /*a510*/  UIMAD.WIDE.U32 UR38, UR37, UR6, URZ ;  /* 0x00000006252672a5 */ /* 0x000fc4000f8e003f */
[----:B------:R-:W-:-:S04]  /*a520*/  UIMAD UR36, UR36, UR6, URZ ;  /* 0x00000006242472a4 */ /* 0x000fc8000f8e023f */
[----:B------:R-:W-:Y:S01]  /*a530*/  UIMAD UR7, UR37, UR7, UR36 ;  /* 0x00000007250772a4 */ /* 0x000fe2000f8e0224 */
[----:B------:R-:W-:Y:S02]  /*a540*/  IMAD.U32 R4, RZ, RZ, UR38 ;  /* 0x00000026ff047e24 */ /* 0x000fe4000f8e00ff */
[----:B------:R-:W-:Y:S01]  /*a550*/  IMAD.U32 R5, RZ, RZ, UR39 ;  /* 0x00000027ff057e24 */ /* 0x000fe2000f8e00ff */
[----:B------:R-:W-:-:S06]  /*a560*/  UIADD3 UR7, UR39, UR7, URZ ;  /* 0x0000000727077290 */ /* 0x000fcc000fffe03f */
[----:B------:R-:W-:Y:S01]  /*a570*/  IMAD.U32 R2, RZ, RZ, UR7 ;  /* 0x00000007ff027e24 */ /* 0x000fe2000f8e00ff */
[----:B--2---:R-:W-:-:S04]  /*a580*/  LEA R0, P1, R4, R246, 0x6 ;  /* 0x000000f604007211 */ /* 0x004fc800078230ff */
[----:B------:R-:W-:Y:S02]  /*a590*/  @!P6 LEA R6, P2, R0, c[0x0][0x168], 0x1 ;  /* 0x00005a000006ea11 */ /* 0x000fe400078408ff */
[----:B---3--:R-:W-:Y:S02]  /*a5a0*/  LEA.HI.X R4, R4, R245, R2, 0x6, P1 ;  /* 0x000000f504047211 */ /* 0x008fe400008f3402 */
        /* <DEDUP_REMOVED lines=40> */
[C---:B------:R-:W-:Y:S02]  /*a830*/  IADD3 R0, P1, R2.reuse, UR27, RZ ;  /* 0x0000001b02007c10 */ /* 0x040fe4000ff3e0ff */
[C---:B-----5:R-:W-:Y:S01]  /*a840*/  @!P3 LEA R10, P2, R2.reuse, c[0x0][0x168], 0x1 ;  /* 0x00005a00020aba11 */ /* 0x060fe200078408ff */
[----:B------:R-:W-:Y:S01]  /*a850*/  @!PT LDS RZ, [RZ] ;  /* 0x00000000fffff984 */ /* 0x000fe20000000800 */
[----:B------:R-:W-:Y:S01]  /*a860*/  @!PT LDS RZ, [RZ] ;  /* 0x00000000fffff984 */ /* 0x000fe20000000800 */
[----:B------:R-:W-:Y:S01]  /*a870*/  @!PT LDS RZ, [RZ] ;  /* 0x00000000fffff984 */ /* 0x000fe20000000800 */
[----:B------:R3:W-:Y:S03]  /*a880*/  @!P5 LDGSTS.E.BYPASS.LTC128B.128 [R223+0xa800], [R6.64+0x80] ;  /* 0x0a80008006dfdfae */ /* 0x0007e6000b901d56 */
[----:B------:R-:W-:Y:S01]  /*a890*/  @!P3 LEA.HI.X R11, R2, c[0x0][0x16c], R4, 0x1, P2 ;  /* 0x00005b00020bba11 */ /* 0x000fe200010f0c04 */
[----:B------:R1:W-:Y:S01]  /*a8a0*/  @P4 STS.128 [R223+0xc800], RZ ;  /* 0x00c800ffdf004388 */ /* 0x0003e20000000c00 */
[----:B------:R-:W-:-:S03]  /*a8b0*/  IADD3.X R4, R4, UR28, RZ, P1, !PT ;  /* 0x0000001c04047c10 */ /* 0x000fc60008ffe4ff */
        /* <DEDUP_REMOVED lines=11> */
[C-C-:B------:R-:W-:Y:S02]  /*a970*/  @!P6 LEA.HI.X R9, R0.reuse, c[0x0][0x16c], R4.reuse, 0x1, P2 ;  /* 0x00005b000009ea11 */ /* 0x140fe400010f0c04 */
[C---:B------:R-:W-:Y:S02]  /*a980*/  @!P4 LEA R14, P2, R0.reuse, c[0x0][0x168], 0x1 ;  /* 0x00005a00000eca11 */ /* 0x040fe400078408ff */
[C---:B---3--:R-:W-:Y:S01]  /*a990*/  @!P5 LEA R6, P1, R0.reuse, c[0x0][0x168], 0x1 ;  /* 0x00005a000006da11 */ /* 0x048fe200078208ff */
[----:B------:R-:W-:Y:S01]  /*a9a0*/  @!PT LDS RZ, [RZ] ;  /* 0x00000000fffff984 */ /* 0x000fe20000000800 */
[----:B------:R-:W-:Y:S01]  /*a9b0*/  @!PT LDS RZ, [RZ] ;  /* 0x00000000fffff984 */ /* 0x000fe20000000800 */
[----:B------:R-:W-:Y:S01]  /*a9c0*/  @!PT LDS RZ, [RZ] ;  /* 0x00000000fffff984 */ /* 0x000fe20000000800 */
[----:B------:R2:W-:Y:S01]  /*a9d0*/  @!P6 LDGSTS.E.BYPASS.LTC128B.128 [R223+0x9000], [R8.64] ;  /* 0x0900000008dfefae */ /* 0x0005e2000b901d56 */
[C-C-:B------:R-:W-:Y:S02]  /*a9e0*/  @!P4 LEA.HI.X R15, R0.reuse, c[0x0][0x16c], R4.reuse, 0x1, P2 ;  /* 0x00005b00000fca11 */ /* 0x140fe400010f0c04 */
[C---:B------:R-:W-:Y:S01]  /*a9f0*/  @!P5 LEA.HI.X R7, R0.reuse, c[0x0][0x16c], R4, 0x1, P1 ;  /* 0x00005b000007da11 */ /* 0x040fe200008f0c04 */
[----:B------:R1:W-:Y:S01]  /*aa00*/  @P5 STS.128 [R223+0xb000], RZ ;  /* 0x00b000ffdf005388 */ /* 0x0003e20000000c00 */
[----:B------:R-:W-:-:S02]  /*aa10*/  IADD3 R2, P2, R0, UR27, RZ ;  /* 0x0000001b00027c10 */ /* 0x000fc4000ff5e0ff */
[C---:B----4-:R-:W-:Y:S01]  /*aa20*/  @!P3 LEA R12, P1, R0.reuse, c[0x0][0x168], 0x1 ;  /* 0x00005a00000cba11 */ /* 0x050fe200078208ff */
[----:B------:R-:W-:Y:S01]  /*aa30*/  @!PT LDS RZ, [RZ] ;  /* 0x00000000fffff984 */ /* 0x000fe20000000800 */
[----:B------:R-:W-:Y:S01]  /*aa40*/  @!PT LDS RZ, [RZ] ;  /* 0x00000000fffff984 */ /* 0x000fe20000000800 */
[----:B------:R-:W-:Y:S01]  /*aa50*/  @!PT LDS RZ, [RZ] ;  /* 0x00000000fffff984 */ /* 0x000fe20000000800 */
[----:B------:R3:W-:Y:S03]  /*aa60*/  @!P5 LDGSTS.E.BYPASS.LTC128B.128 [R223+0xb000], [R6.64+0x80] ;  /* 0x0b00008006dfdfae */ /* 0x0007e6000b901d56 */
[----:B------:R-:W-:Y:S01]  /*aa70*/  @!P3 LEA.HI.X R13, R0, c[0x0][0x16c], R4, 0x1, P1 ;  /* 0x00005b00000dba11 */ /* 0x000fe200008f0c04 */
[----:B------:R1:W-:Y:S01]  /*aa80*/  @P4 STS.128 [R223+0xd000], RZ ;  /* 0x00d000ffdf004388 */ /* 0x0003e20000000c00 */
[----:B------:R-:W-:Y:S02]  /*aa90*/  IADD3.X R4, R4, UR28, RZ, P2, !PT ;  /* 0x0000001c04047c10 */ /* 0x000fe400097fe4ff */
[C---:B-----5:R-:W-:Y:S01]  /*aaa0*/  @!P6 LEA R10, P1, R2.reuse, c[0x0][0x168], 0x1 ;  /* 0x00005a00020aea11 */ /* 0x060fe200078208ff */
[----:B------:R-:W-:Y:S01]  /*aab0*/  @!PT LDS RZ, [RZ] ;  /* 0x00000000fffff984 */ /* 0x000fe20000000800 */
[----:B------:R-:W-:Y:S01]  /*aac0*/  @!PT LDS RZ, [RZ] ;  /* 0x00000000fffff984 */ /* 0x000fe20000000800 */
[----:B------:R-:W-:Y:S01]  /*aad0*/  @!PT LDS RZ, [RZ] ;  /* 0x00000000fffff984 */ /* 0x000fe20000000800 */
[----:B------:R1:W-:Y:S03]  /*aae0*/  @!P4 LDGSTS.E.BYPASS.LTC128B.128 [R223+0xd000], [R14.64+0x100] ;  /* 0x0d0001000edfcfae */ /* 0x0003e6000b901d56 */
[C---:B------:R-:W-:Y:S01]  /*aaf0*/  @!P6 LEA.HI.X R11, R2.reuse, c[0x0][0x16c], R4, 0x1, P1 ;  /* 0x00005b00020bea11 */ /* 0x040fe200008f0c04 */
        /* <DEDUP_REMOVED lines=32> */
.L_x_436:
[----:B------:R-:W-:Y:S05]  /*ad00*/  BSYNC B0 ;  /* 0x0000000000007941 */ /* 0x000fea0003800000 */
.L_x_435:
[----:B------:R-:W0:Y:S02]  /*ad10*/  LDGDEPBAR ;  /* 0x00000000000079af */ /* 0x000e240000000000 */
.L_x_434:
[----:B-1----:R-:W2:Y:S01]  /*ad20*/  LDL R9, [R1+0x38] ;  /* 0x0000380001097983 */ /* 0x002ea20000100800 */
[----:B------:R-:W-:-:S03]  /*ad30*/  MOV R224, R195 ;  /* 0x000000c300e07202 */ /* 0x000fc60000000f00 */
[----:B------:R-:W3:Y:S04]  /*ad40*/  LDL R5, [R1+0x48] ;  /* 0x0000480001057983 */ /* 0x000ee80000100800 */
[----:B------:R-:W4:Y:S01]  /*ad50*/  LDL R6, [R1+0x58] ;  /* 0x0000580001067983 */ /* 0x000f220000100800 */
        /* <DEDUP_REMOVED lines=34> */
[----:B------:R-:W1:Y:S01]  /*af80*/  SHFL.BFLY PT, R7, R2, 0x2, 0x1f ;  /* 0x0c401f0002077f89 */ /* 0x000e6200000e0000 */
[----:B------:R-:W-:-:S03]  /*af90*/  USHF.L.U32 UR7, UR30, 0x1, URZ ;  /* 0x000000011e077899 */ /* 0x000fc6000800063f */
[----:B------:R-:W1:Y:S03]  /*afa0*/  SHFL.BFLY PT, R8, R0, 0x1, 0x1f ;  /* 0x0c201f0000087f89 */ /* 0x000e6600000e0000 */
[----:B------:R-:W-:Y:S01]  /*afb0*/  IMAD.U32 R4, RZ, RZ, UR7 ;  /* 0x00000007ff047e24 */ /* 0x000fe2000f8e00ff */
[----:B------:R-:W-:Y:S01]  /*afc0*/  UIADD3 UR6, UR24, -0x61c88647, URZ ;  /* 0x9e3779b918067890 */ /* 0x000fe2000fffe03f */
[----:B-1----:R-:W-:Y:S02]  /*afd0*/  FMNMX.FTZ R2, R2, R7, !PT ;  /* 0x0000000702027209 */ /* 0x002fe40007810000 */
[----:B------:R-:W-:-:S04]  /*afe0*/  FMNMX.FTZ R168, R0, R8, !PT ;  /* 0x0000000800a87209 */ /* 0x000fc80007810000 */
[C---:B------:R-:W-:Y:S01]  /*aff0*/  FSETP.NEU.FTZ.AND P2, PT, R168.reuse, -INF , PT ;  /* 0xff800000a800780b */ /* 0x040fe20003f5d000 */
[----:B------:R-:W-:-:S05]  /*b000*/  FMUL.FTZ R8, R168, c[0x0][0x23c] ;  /* 0x00008f00a8087a20 */ /* 0x000fca0000410000 */
[----:B------:R-:W-:Y:S01]  /*b010*/  FSEL R8, R8, RZ, P2 ;  /* 0x000000ff08087208 */ /* 0x000fe20001000000 */
[----:B------:R-:W-:Y:S04]  /*b020*/  STL [R1+0x78], R207 ;  /* 0x000078cf01007387 */ /* 0x000fe80000100800 */
[----:B------:R-:W-:Y:S04]  /*b030*/  STL [R1+0x74], R206 ;  /* 0x000074ce01007387 */ /* 0x000fe80000100800 */
[----:B------:R-:W-:Y:S04]  /*b040*/  STL [R1+0x70], R205 ;  /* 0x000070cd01007387 */ /* 0x000fe80000100800 */
[----:B------:R-:W-:Y:S01]  /*b050*/  STL [R1+0x6c], R204 ;  /* 0x00006ccc01007387 */ /* 0x000fe20000100800 */
[----:B--2---:R-:W-:-:S05]  /*b060*/  IMAD.WIDE.U32 R176, R9, -0x326172a9, RZ ;  /* 0xcd9e8d5709b07825 */ /* 0x004fca00078e00ff */
[----:B---3--:R-:W-:Y:S01]  /*b070*/  LOP3.LUT R5, R177, R5, RZ, 0x3c, !PT ;  /* 0x00000005b1057212 */ /* 0x008fe200078e3cff */
[----:B----4-:R-:W-:-:S04]  /*b080*/  IMAD.WIDE.U32 R26, R6, -0x2daee0ad, RZ ;  /* 0xd2511f53061a7825 */ /* 0x010fc800078e00ff */
[----:B------:R-:W-:Y:S01]  /*b090*/  IMAD.WIDE.U32 R32, R5, -0x2daee0ad, RZ ;  /* 0xd2511f5305207825 */ /* 0x000fe200078e00ff */
[----:B------:R-:W-:-:S04]  /*b0a0*/  LOP3.LUT R4, R27, UR25, R4, 0x96, !PT ;  /* 0x000000191b047c12 */ /* 0x000fc8000f8e9604 */
[----:B------:R-:W-:Y:S01]  /*b0b0*/  LOP3.LUT R6, R33, UR19, R26, 0x96, !PT ;  /* 0x0000001321067c12 */ /* 0x000fe2000f8e961a */
[----:B------:R-:W-:-:S04]  /*b0c0*/  IMAD.WIDE.U32 R4, R4, -0x326172a9, RZ ;  /* 0xcd9e8d5704047825 */ /* 0x000fc800078e00ff */
[----:B------:R-:W-:Y:S01]  /*b0d0*/  IMAD.WIDE.U32 R30, R6, -0x326172a9, RZ ;  /* 0xcd9e8d57061e7825 */ /* 0x000fe200078e00ff */
[----:B------:R-:W-:Y:S01]  /*b0e0*/  LOP3.LUT R5, R5, UR6, R176, 0x96, !PT ;  /* 0x0000000605057c12 */ /* 0x000fe2000f8e96b0 */
[----:B------:R-:W1:Y:S03]  /*b0f0*/  SHFL.BFLY PT, R9, R2, 0x1, 0x1f ;  /* 0x0c201f0002097f89 */ /* 0x000e6600000e0000 */
[----:B------:R-:W-:Y:S01]  /*b100*/  LOP3.LUT R10, R31, UR18, R4, 0x96, !PT ;  /* 0x000000121f0a7c12 */ /* 0x000fe2000f8e9604 */
[----:B------:R-:W-:-:S04]  /*b110*/  IMAD.WIDE.U32 R4, R5, -0x2daee0ad, RZ ;  /* 0xd2511f5305047825 */ /* 0x000fc800078e00ff */
[----:B------:R-:W-:Y:S01]  /*b120*/  IMAD.WIDE.U32 R10, R10, -0x2daee0ad, RZ ;  /* 0xd2511f530a0a7825 */ /* 0x000fe200078e00ff */
[----:B------:R-:W-:-:S04]  /*b130*/  LOP3.LUT R5, R5, UR35, R32, 0x96, !PT ;  /* 0x0000002305057c12 */ /* 0x000fc8000f8e9620 */
[----:B------:R-:W-:Y:S01]  /*b140*/  LOP3.LUT R0, R11, UR33, R4, 0x96, !PT ;  /* 0x000000210b007c12 */ /* 0x000fe2000f8e9604 */
[----:B------:R-:W-:-:S04]  /*b150*/  IMAD.WIDE.U32 R4, R5, -0x326172a9, RZ ;  /* 0xcd9e8d5705047825 */ /* 0x000fc800078e00ff */
[----:B------:R-:W-:Y:S02]  /*b160*/  FFMA.FTZ R6, R16, c[0x0][0x23c], -R8 ;  /* 0x00008f0010067a23 */ /* 0x000fe40000010808 */
[----:B------:R-:W-:Y:S02]  /*b170*/  IMAD.WIDE.U32 R22, R0, -0x326172a9, RZ ;  /* 0xcd9e8d5700167825 */ /* 0x000fe400078e00ff */
[----:B------:R2:W-:Y:S03]  /*b180*/  MUFU.EX2 R179, R6 ;  /* 0x0000000600b37308 */ /* 0x0005e60000000800 */
[----:B------:R-:W-:Y:S01]  /*b190*/  LOP3.LUT R4, R23, UR32, R4, 0x96, !PT ;  /* 0x0000002017047c12 */ /* 0x000fe2000f8e9604 */
[----:B------:R-:W-:Y:S01]  /*b1a0*/  FFMA.FTZ R0, R150, c[0x0][0x23c], -R8 ;  /* 0x00008f0096007a23 */ /* 0x000fe20000010808 */
[----:B-1----:R-:W-:-:S03]  /*b1b0*/  FMNMX.FTZ R150, R2, R9, !PT ;  /* 0x0000000902967209 */ /* 0x002fc60007810000 */
[----:B------:R-:W-:Y:S01]  /*b1c0*/  IMAD.WIDE.U32 R24, R4, -0x2daee0ad, RZ ;  /* 0xd2511f5304187825 */ /* 0x000fe200078e00ff */
[----:B--2---:R-:W-:Y:S01]  /*b1d0*/  LOP3.LUT R6, R5, UR34, R30, 0x96, !PT ;  /* 0x0000002205067c12 */ /* 0x004fe2000f8e961e */
[----:B------:R1:W2:Y:S04]  /*b1e0*/  MUFU.EX2 R180, R0 ;  /* 0x0000000000b47308 */ /* 0x0002a80000000800 */
[----:B------:R-:W-:Y:S01]  /*b1f0*/  IMAD.WIDE.U32 R6, R6, -0x2daee0ad, RZ ;  /* 0xd2511f5306067825 */ /* 0x000fe200078e00ff */
[----:B------:R-:W-:-:S03]  /*b200*/  FSETP.NEU.FTZ.AND P1, PT, R150, -INF , PT ;  /* 0xff8000009600780b */ /* 0x000fc60003f3d000 */
[----:B------:R-:W-:Y:S01]  /*b210*/  FMUL.FTZ R9, R150, c[0x0][0x23c] ;  /* 0x00008f0096097a20 */ /* 0x000fe20000410000 */
[----:B------:R-:W-:Y:S02]  /*b220*/  LOP3.LUT R4, R25, UR16, R6, 0x96, !PT ;  /* 0x0000001019047c12 */ /* 0x000fe4000f8e9606 */
[----:B------:R-:W-:Y:S01]  /*b230*/  LOP3.LUT R6, R7, UR31, R10, 0x96, !PT ;  /* 0x0000001f07067c12 */ /* 0x000fe2000f8e960a */
[----:B-1----:R-:W-:Y:S01]  /*b240*/  FFMA.FTZ R0, R151, c[0x0][0x23c], -R8 ;  /* 0x00008f0097007a23 */ /* 0x002fe20000010808 */
[----:B------:R-:W-:Y:S01]  /*b250*/  FSEL R9, R9, RZ, P1 ;  /* 0x000000ff09097208 */ /* 0x000fe20000800000 */
[----:B------:R-:W-:Y:S02]  /*b260*/  IMAD.WIDE.U32 R4, R4, -0x326172a9, RZ ;  /* 0xcd9e8d5704047825 */ /* 0x000fe400078e00ff */
[----:B------:R1:W-:Y:S01]  /*b270*/  MUFU.EX2 R174, R0 ;  /* 0x0000000000ae7308 */ /* 0x0003e20000000800 */
[----:B------:R-:W-:Y:S01]  /*b280*/  UIADD3 UR19, UR24, -0x4ab325aa, URZ ;  /* 0xb54cda5618137890 */ /* 0x000fe2000fffe03f */
[----:B------:R-:W-:-:S02]  /*b290*/  FFMA.FTZ R2, R17, c[0x0][0x23c], -R9 ;  /* 0x00008f0011027a23 */ /* 0x000fc40000010809 */
[----:B------:R-:W-:Y:S01]  /*b2a0*/  IMAD.WIDE.U32 R20, R6, -0x326172a9, RZ ;  /* 0xcd9e8d5706147825 */ /* 0x000fe200078e00ff */
[----:B------:R-:W-:Y:S01]  /*b2b0*/  LOP3.LUT R7, R4, 0xff, RZ, 0xc0, !PT ;  /* 0x000000ff04077812 */ /* 0x000fe200078ec0ff */
[----:B------:R-:W3:Y:S02]  /*b2c0*/  LDSM.16.MT88.4 R16, [R197+0x10000] ;  /* 0x01000000c510783b */ /* 0x000ee40000004200 */
[----:B------:R-:W-:Y:S01]  /*b2d0*/  MUFU.EX2 R178, R2 ;  /* 0x0000000200b27308 */ /* 0x000fe20000000800 */
[----:B-1----:R-:W-:-:S07]  /*b2e0*/  FFMA.FTZ R0, R149, c[0x0][0x23c], -R8 ;  /* 0x00008f0095007a23 */ /* 0x002fce0000010808 */
[----:B------:R1:W4:Y:S01]  /*b2f0*/  MUFU.EX2 R149, R0 ;  /* 0x0000000000957308 */ /* 0x0003220000000800 */
[----:B------:R-:W-:Y:S01]  /*b300*/  FFMA.FTZ R6, R193, c[0x0][0x23c], -R9 ;  /* 0x00008f00c1067a23 */ /* 0x000fe20000010809 */
[----:B------:R-:W-:Y:S02]  /*b310*/  SHF.R.U32.HI R10, RZ, 0x18, R4 ;  /* 0x00000018ff0a7819 */ /* 0x000fe40000011604 */
[----:B-1----:R-:W-:-:S04]  /*b320*/  LOP3.LUT R0, R4, 0xffff, RZ, 0xc0, !PT ;  /* 0x0000ffff04007812 */ /* 0x002fc800078ec0ff */
[----:B------:R-:W-:Y:S02]  /*b330*/  SHF.R.U32.HI R2, RZ, 0x8, R0 ;  /* 0x00000008ff027819 */ /* 0x000fe40000011600 */
[----:B------:R-:W-:Y:S02]  /*b340*/  LOP3.LUT R0, R5, UR19, R20, 0x96, !PT ;  /* 0x0000001305007c12 */ /* 0x000fe4000f8e9614 */
[----:B------:R-:W-:Y:S02]  /*b350*/  SHF.R.U32.HI R5, RZ, 0x10, R4 ;  /* 0x00000010ff057819 */ /* 0x000fe40000011604 */
[----:B------:R-:W-:Y:S02]  /*b360*/  PRMT R12, R7, 0x5410, R2 ;  /* 0x00005410070c7816 */ /* 0x000fe40000000002 */
[----:B------:R-:W-:Y:S02]  /*b370*/  LOP3.LUT R2, R0, 0xffff, RZ, 0xc0, !PT ;  /* 0x0000ffff00027812 */ /* 0x000fe400078ec0ff */
[----:B------:R-:W-:Y:S01]  /*b380*/  LOP3.LUT R4, R5, 0xff, RZ, 0xc0, !PT ;  /* 0x000000ff05047812 */ /* 0x000fe200078ec0ff */
[----:B------:R-:W-:Y:S01]  /*b390*/  FFMA.FTZ R5, R192, c[0x0][0x23c], -R9 ;  /* 0x00008f00c0057a23 */ /* 0x000fe20000010809 */
[----:B------:R1:W-:Y:S01]  /*b3a0*/  MUFU.EX2 R172, R6 ;  /* 0x0000000600ac7308 */ /* 0x0003e20000000800 */
[----:B------:R-:W-:-:S02]  /*b3b0*/  SHF.R.U32.HI R2, RZ, 0x8, R2 ;  /* 0x00000008ff027819 */ /* 0x000fc40000011602 */
[----:B------:R-:W-:-:S05]  /*b3c0*/  PRMT R11, R4, 0x5410, R10 ;  /* 0x00005410040b7816 */ /* 0x000fca000000000a */
[----:B------:R2:W-:Y:S01]  /*b3d0*/  MUFU.EX2 R204, R5 ;  /* 0x0000000500cc7308 */ /* 0x0005e20000000800 */
[----:B-1----:R-:W-:-:S04]  /*b3e0*/  LOP3.LUT R6, R0, 0xff, RZ, 0xc0, !PT ;  /* 0x000000ff00067812 */ /* 0x002fc800078ec0ff */
[----:B------:R-:W-:Y:S02]  /*b3f0*/  PRMT R10, R6, 0x5410, R2 ;  /* 0x00005410060a7816 */ /* 0x000fe40000000002 */
[----:B--2---:R-:W-:Y:S02]  /*b400*/  FSEL R5, R150, RZ, P1 ;  /* 0x000000ff96057208 */ /* 0x004fe40000800000 */
[----:B------:R-:W-:-:S03]  /*b410*/  SHF.R.U32.HI R2, RZ, 0x10, R0 ;  /* 0x00000010ff027819 */ /* 0x000fc60000011600 */
[----:B------:R-:W-:Y:S01]  /*b420*/  FADD.FTZ R5, R3, -R5 ;  /* 0x8000000503057221 */ /* 0x000fe20000010000 */
[----:B------:R-:W-:Y:S02]  /*b430*/  SHF.R.U32.HI R3, RZ, 0x18, R0 ;  /* 0x00000018ff037819 */ /* 0x000fe40000011600 */
[----:B------:R-:W-:Y:S02]  /*b440*/  FSEL R7, R168, RZ, P2 ;  /* 0x000000ffa8077208 */ /* 0x000fe40001000000 */
[----:B------:R-:W-:Y:S01]  /*b450*/  LOP3.LUT R0, R2, 0xff, RZ, 0xc0, !PT ;  /* 0x000000ff02007812 */ /* 0x000fe200078ec0ff */
[----:B------:R-:W-:Y:S01]  /*b460*/  FFMA.FTZ R4, R184, c[0x0][0x23c], -R9 ;  /* 0x00008f00b8047a23 */ /* 0x000fe20000010809 */
[----:B------:R-:W-:Y:S01]  /*b470*/  F2FP.PACK_AB R2, R180, R179 ;  /* 0x000000b3b402723e */ /* 0x000fe200000000ff */
[----:B------:R-:W-:Y:S01]  /*b480*/  FADD.FTZ R6, R148, -R7 ;  /* 0x8000000794067221 */ /* 0x000fe20000010000 */
[----:B------:R-:W-:Y:S01]  /*b490*/  PRMT R3, R0, 0x5410, R3 ;  /* 0x0000541000037816 */ /* 0x000fe20000000003 */
[----:B------:R-:W-:Y:S01]  /*b4a0*/  HSET2.LE.AND R0, R10, R251, PT ;  /* 0x000000fb0a007233 */ /* 0x000fe20003803000 */
[----:B------:R1:W2:Y:S01]  /*b4b0*/  MUFU.EX2 R148, R4 ;  /* 0x0000000400947308 */ /* 0x0002a20000000800 */
[----:B------:R-:W-:-:S02]  /*b4c0*/  FMUL.FTZ R6, R6, c[0x0][0x23c] ;  /* 0x00008f0006067a20 */ /* 0x000fc40000410000 */
[----:B------:R-:W-:-:S05]  /*b4d0*/  FMUL.FTZ R5, R5, c[0x0][0x23c] ;  /* 0x00008f0005057a20 */ /* 0x000fca0000410000 */
[----:B------:R-:W3:Y:S01]  /*b4e0*/  MUFU.EX2 R29, R6 ;  /* 0x00000006001d7308 */ /* 0x000ee20000000800 */
[----:B-1----:R-:W-:Y:S01]  /*b4f0*/  LOP3.LUT R4, R0, R2, RZ, 0xc0, !PT ;  /* 0x0000000200047212 */ /* 0x002fe200078ec0ff */
[----:B------:R-:W-:-:S06]  /*b500*/  HSET2.LE.AND R0, R12, R251, PT ;  /* 0x000000fb0c007233 */ /* 0x000fcc0003803000 */
[----:B------:R1:W1:Y:S01]  /*b510*/  MUFU.EX2 R28, R5 ;  /* 0x00000005001c7308 */ /* 0x0002620000000800 */
[----:B------:R-:W1:Y:S01]  /*b520*/  LDSM.16.MT88.4 R12, [R198+0x10000] ;  /* 0x01000000c60c783b */ /* 0x000e620000004200 */
[----:B------:R-:W-:Y:S01]  /*b530*/  HSET2.LE.AND R3, R3, R251, PT ;  /* 0x000000fb03037233 */ /* 0x000fe20003803000 */
[----:B----4-:R-:W-:Y:S02]  /*b540*/  F2FP.PACK_AB R2, R149, R174 ;  /* 0x000000ae9502723e */ /* 0x010fe400000000ff */
[----:B--2---:R-:W-:Y:S01]  /*b550*/  F2FP.PACK_AB R7, R148, R204 ;  /* 0x000000cc9407723e */ /* 0x004fe200000000ff */
[----:B---3--:R-:W-:Y:S01]  /*b560*/  FMUL.FTZ R152, R152, R29 ;  /* 0x0000001d98987220 */ /* 0x008fe20000410000 */
[----:B-1----:R-:W-:-:S04]  /*b570*/  F2FP.PACK_AB R5, R172, R178 ;  /* 0x000000b2ac05723e */ /* 0x002fc800000000ff */
[----:B------:R-:W-:Y:S01]  /*b580*/  LOP3.LUT R5, R3, R5, RZ, 0xc0, !PT ;  /* 0x0000000503057212 */ /* 0x000fe200078ec0ff */
[----:B------:R-:W-:Y:S01]  /*b590*/  HSET2.LE.AND R3, R11, R251, PT ;  /* 0x000000fb0b037233 */ /* 0x000fe20003803000 */
[----:B------:R-:W-:Y:S01]  /*b5a0*/  LOP3.LUT R6, R0, R2, RZ, 0xc0, !PT ;  /* 0x0000000200067212 */ /* 0x000fe200078ec0ff */
[----:B------:R-:W-:Y:S02]  /*b5b0*/  FMUL.FTZ R153, R153, R29 ;  /* 0x0000001d99997220 */ /* 0x000fe40000410000 */
[-C--:B------:R-:W-:Y:S01]  /*b5c0*/  FMUL.FTZ R154, R154, R28.reuse ;  /* 0x0000001c9a9a7220 */ /* 0x080fe20000410000 */
[----:B------:R-:W-:Y:S01]  /*b5d0*/  LOP3.LUT R7, R3, R7, RZ, 0xc0, !PT ;  /* 0x0000000703077212 */ /* 0x000fe200078ec0ff */
[----:B------:R-:W-:Y:S02]  /*b5e0*/  FMUL.FTZ R155, R155, R28 ;  /* 0x0000001c9b9b7220 */ /* 0x000fe40000410000 */
[-C--:B------:R-:W-:Y:S02]  /*b5f0*/  FMUL.FTZ R156, R156, R29.reuse ;  /* 0x0000001d9c9c7220 */ /* 0x080fe40000410000 */
[----:B------:R-:W-:-:S02]  /*b600*/  FMUL.FTZ R157, R157, R29 ;  /* 0x0000001d9d9d7220 */ /* 0x000fc40000410000 */
[-C--:B------:R-:W-:Y:S02]  /*b610*/  FMUL.FTZ R158, R158, R28.reuse ;  /* 0x0000001c9e9e7220 */ /* 0x080fe40000410000 */
[----:B------:R-:W-:Y:S01]  /*b620*/  FMUL.FTZ R159, R159, R28 ;  /* 0x0000001c9f9f7220 */ /* 0x000fe20000410000 */
[C---:B------:R-:W-:Y:S08]  /*b630*/  HMMA.16816.F32 R152, R4.reuse, R16, R152 ;  /* 0x000000100498723c */ /* 0x040ff00000001898 */
        /* <DEDUP_REMOVED lines=8> */
[-C--:B------:R-:W-:Y:S01]  /*b6c0*/  FMUL.FTZ R42, R42, R28.reuse ;  /* 0x0000001c2a2a7220 */ /* 0x080fe20000410000 */
[----:B------:R-:W-:Y:S01]  /*b6d0*/  HMMA.16816.F32 R184, R4, R12, R36 ;  /* 0x0000000c04b8723c */ /* 0x000fe20000001824 */
[----:B------:R-:W-:-:S07]  /*b6e0*/  FMUL.FTZ R43, R43, R28 ;  /* 0x0000001c2b2b7220 */ /* 0x000fce0000410000 */
[----:B------:R-:W-:Y:S01]  /*b6f0*/  HMMA.16816.F32 R12, R4, R14, R40 ;  /* 0x0000000e040c723c */ /* 0x000fe20000001828 */
[-C--:B------:R-:W-:Y:S02]  /*b700*/  FMUL.FTZ R44, R44, R29.reuse ;  /* 0x0000001d2c2c7220 */ /* 0x080fe40000410000 */
[-C--:B------:R-:W-:Y:S02]  /*b710*/  FMUL.FTZ R45, R45, R29.reuse ;  /* 0x0000001d2d2d7220 */ /* 0x080fe40000410000 */
[-C--:B------:R-:W-:Y:S02]  /*b720*/  FMUL.FTZ R46, R46, R28.reuse ;  /* 0x0000001c2e2e7220 */ /* 0x080fe40000410000 */
[----:B------:R-:W-:Y:S02]  /*b730*/  FMUL.FTZ R47, R47, R28 ;  /* 0x0000001c2f2f7220 */ /* 0x000fe40000410000 */
[-C--:B------:R-:W-:Y:S02]  /*b740*/  FMUL.FTZ R48, R48, R29.reuse ;  /* 0x0000001d30307220 */ /* 0x080fe40000410000 */
[----:B------:R-:W-:-:S02]  /*b750*/  FMUL.FTZ R49, R49, R29 ;  /* 0x0000001d31317220 */ /* 0x000fc40000410000 */
[-C--:B------:R-:W-:Y:S02]  /*b760*/  FMUL.FTZ R50, R50, R28.reuse ;  /* 0x0000001c32327220 */ /* 0x080fe40000410000 */
[----:B------:R-:W-:Y:S01]  /*b770*/  FMUL.FTZ R51, R51, R28 ;  /* 0x0000001c33337220 */ /* 0x000fe20000410000 */
[----:B------:R-:W-:Y:S01]  /*b780*/  MOV R158, R184 ;  /* 0x000000b8009e7202 */ /* 0x000fe20000000f00 */
[----:B------:R-:W-:Y:S01]  /*b790*/  IMAD.MOV.U32 R207, RZ, RZ, R185 ;  /* 0x000000ffffcf7224 */ /* 0x000fe200078e00b9 */
[----:B------:R-:W-:Y:S01]  /*b7a0*/  MOV R206, R186 ;  /* 0x000000ba00ce7202 */ /* 0x000fe20000000f00 */
[----:B------:R-:W-:Y:S02]  /*b7b0*/  IMAD.MOV.U32 R205, RZ, RZ, R187 ;  /* 0x000000ffffcd7224 */ /* 0x000fe400078e00bb */
[----:B-1----:R-:W-:Y:S03]  /*b7c0*/  HMMA.16816.F32 R184, R4, R16, R44 ;  /* 0x0000001004b8723c */ /* 0x002fe6000000182c */
[----:B------:R-:W-:Y:S01]  /*b7d0*/  MOV R157, R14 ;  /* 0x0000000e009d7202 */ /* 0x000fe20000000f00 */
[----:B------:R-:W-:-:S04]  /*b7e0*/  IMAD.MOV.U32 R156, RZ, RZ, R15 ;  /* 0x000000ffff9c7224 */ /* 0x000fc800078e000f */
[----:B------:R-:W-:Y:S01]  /*b7f0*/  HMMA.16816.F32 R16, R4, R18, R48 ;  /* 0x000000120410723c */ /* 0x000fe20000001830 */
[----:B------:R-:W-:Y:S01]  /*b800*/  MOV R151, R13 ;  /* 0x0000000d00977202 */ /* 0x000fe20000000f00 */
[----:B------:R-:W-:Y:S02]  /*b810*/  IMAD.MOV.U32 R43, RZ, RZ, R12 ;  /* 0x000000ffff2b7224 */ /* 0x000fe400078e000c */
[----:B------:R-:W1:Y:S01]  /*b820*/  LDSM.16.MT88.4 R12, [R199+0x10000] ;  /* 0x01000000c70c783b */ /* 0x000e620000004200 */
[-C--:B------:R-:W-:Y:S02]  /*b830*/  FMUL.FTZ R52, R52, R29.reuse ;  /* 0x0000001d34347220 */ /* 0x080fe40000410000 */
[----:B------:R-:W-:Y:S02]  /*b840*/  FMUL.FTZ R53, R53, R29 ;  /* 0x0000001d35357220 */ /* 0x000fe40000410000 */
[----:B------:R-:W-:Y:S11]  /*b850*/  FMUL.FTZ R54, R54, R28 ;  /* 0x0000001c36367220 */ /* 0x000ff60000410000 */
[----:B------:R-:W-:Y:S04]  /*b860*/  @!UPT UIADD3 URZ, URZ, URZ, URZ ;  /* 0x0000003f3f3ff290 */ /* 0x000fe8000fffe03f */
[----:B------:R-:W-:Y:S01]  /*b870*/  MOV R10, R18 ;  /* 0x00000012000a7202 */ /* 0x000fe20000000f00 */
[----:B------:R-:W-:Y:S01]  /*b880*/  IMAD.MOV.U32 R3, RZ, RZ, R19 ;  /* 0x000000ffff037224 */ /* 0x000fe200078e0013 */
[----:B------:R-:W-:Y:S02]  /*b890*/  MOV R2, R17 ;  /* 0x0000001100027202 */ /* 0x000fe40000000f00 */
[----:B------:R-:W-:Y:S02]  /*b8a0*/  MOV R0, R16 ;  /* 0x0000001000007202 */ /* 0x000fe40000000f00 */
        /* <DEDUP_REMOVED lines=17> */
[C---:B--2---:R-:W-:Y:S08]  /*b9c0*/  HMMA.16816.F32 R232, R4.reuse, R16, R60 ;  /* 0x0000001004e8723c */ /* 0x044ff0000000183c */
[----:B------:R-:W-:Y:S01]  /*b9d0*/  HMMA.16816.F32 R228, R4, R18, R64 ;  /* 0x0000001204e4723c */ /* 0x000fe20000001840 */
[----:B------:R-:W2:Y:S01]  /*b9e0*/  LDSM.16.MT88.4 R16, [R200+0x12000] ;  /* 0x01200000c810783b */ /* 0x000ea20000004200 */
        /* <DEDUP_REMOVED lines=8> */
[----:B------:R3:W-:Y:S01]  /*ba70*/  STL [R1+0x68], R203 ;  /* 0x000068cb01007387 */ /* 0x0007e20000100800 */
[----:B------:R-:W-:-:S03]  /*ba80*/  MOV R54, R194 ;  /* 0x000000c200367202 */ /* 0x000fc60000000f00 */
[----:B------:R4:W-:Y:S01]  /*ba90*/  STL [R1+0x64], R202 ;  /* 0x000064ca01007387 */ /* 0x0009e20000100800 */
[----:B-1----:R-:W-:Y:S03]  /*baa0*/  HMMA.16816.F32 R192, R4, R12, R68 ;  /* 0x0000000c04c0723c */ /* 0x002fe60000001844 */
[----:B------:R1:W-:Y:S04]  /*bab0*/  STL [R1+0x60], R201 ;  /* 0x000060c901007387 */ /* 0x0003e80000100800 */
[----:B------:R2:W-:Y:S01]  /*bac0*/  STL [R1+0x5c], R196 ;  /* 0x00005cc401007387 */ /* 0x0005e20000100800 */
[----:B---3--:R-:W-:Y:S01]  /*bad0*/  MOV R203, R188 ;  /* 0x000000bc00cb7202 */ /* 0x008fe20000000f00 */
[----:B----4-:R-:W-:Y:S01]  /*bae0*/  IMAD.MOV.U32 R202, RZ, RZ, R189 ;  /* 0x000000ffffca7224 */ /* 0x010fe200078e00bd */
[----:B-1----:R-:W-:Y:S01]  /*baf0*/  MOV R201, R190 ;  /* 0x000000be00c97202 */ /* 0x002fe20000000f00 */
[----:B--2---:R-:W-:-:S02]  /*bb00*/  IMAD.MOV.U32 R196, RZ, RZ, R191 ;  /* 0x000000ffffc47224 */ /* 0x004fc400078e00bf */
[----:B------:R-:W-:Y:S01]  /*bb10*/  HMMA.16816.F32 R188, R4, R14, R72 ;  /* 0x0000000e04bc723c */ /* 0x000fe20000001848 */
[----:B------:R-:W1:Y:S01]  /*bb20*/  LDSM.16.MT88.4 R12, [R199+0x12000] ;  /* 0x01200000c70c783b */ /* 0x000e620000004200 */
[-C--:B------:R-:W-:Y:S02]  /*bb30*/  FMUL.FTZ R76, R76, R29.reuse ;  /* 0x0000001d4c4c7220 */ /* 0x080fe40000410000 */
[----:B------:R-:W-:Y:S02]  /*bb40*/  FMUL.FTZ R77, R77, R29 ;  /* 0x0000001d4d4d7220 */ /* 0x000fe40000410000 */
[-C--:B------:R-:W-:Y:S02]  /*bb50*/  FMUL.FTZ R78, R78, R28.reuse ;  /* 0x0000001c4e4e7220 */ /* 0x080fe40000410000 */
[----:B------:R-:W-:Y:S02]  /*bb60*/  FMUL.FTZ R79, R79, R28 ;  /* 0x0000001c4f4f7220 */ /* 0x000fe40000410000 */
[----:B------:R-:W-:-:S02]  /*bb70*/  IMAD.MOV.U32 R11, RZ, RZ, R184 ;  /* 0x000000ffff0b7224 */ /* 0x000fc400078e00b8 */
[-C--:B------:R-:W-:Y:S02]  /*bb80*/  FMUL.FTZ R80, R80, R29.reuse ;  /* 0x0000001d50507220 */ /* 0x080fe40000410000 */
[----:B------:R-:W-:Y:S02]  /*bb90*/  FMUL.FTZ R81, R81, R29 ;  /* 0x0000001d51517220 */ /* 0x000fe40000410000 */
[-C--:B------:R-:W-:Y:S02]  /*bba0*/  FMUL.FTZ R82, R82, R28.reuse ;  /* 0x0000001c52527220 */ /* 0x080fe40000410000 */
[----:B------:R-:W-:Y:S01]  /*bbb0*/  FMUL.FTZ R83, R83, R28 ;  /* 0x0000001c53537220 */ /* 0x000fe20000410000 */
[----:B------:R-:W-:Y:S01]  /*bbc0*/  MOV R39, R186 ;  /* 0x000000ba00277202 */ /* 0x000fe20000000f00 */
[----:B------:R-:W-:Y:S01]  /*bbd0*/  IMAD.MOV.U32 R37, RZ, RZ, R187 ;  /* 0x000000ffff257224 */ /* 0x000fe200078e00bb */
[----:B------:R-:W-:Y:S02]  /*bbe0*/  MOV R36, R185 ;  /* 0x000000b900247202 */ /* 0x000fe40000000f00 */
[----:B------:R-:W-:Y:S01]  /*bbf0*/  HMMA.16816.F32 R184, R4, R16, R76 ;  /* 0x0000001004b8723c */ /* 0x000fe2000000184c */
[----:B------:R-:W-:-:S02]  /*bc00*/  MOV R70, R11 ;  /* 0x0000000b00467202 */ /* 0x000fc40000000f00 */
[----:B------:R-:W-:Y:S01]  /*bc10*/  MOV R68, R10 ;  /* 0x0000000a00447202 */ /* 0x000fe20000000f00 */
[----:B------:R-:W-:Y:S01]  /*bc20*/  IMAD.MOV.U32 R10, RZ, RZ, R183 ;  /* 0x000000ffff0a7224 */ /* 0x000fe200078e00b7 */
[----:B------:R-:W-:Y:S02]  /*bc30*/  MOV R11, R181 ;  /* 0x000000b5000b7202 */ /* 0x000fe40000000f00 */
[----:B------:R-:W-:Y:S02]  /*bc40*/  MOV R79, R2 ;  /* 0x00000002004f7202 */ /* 0x000fe40000000f00 */
[----:B------:R-:W-:Y:S02]  /*bc50*/  MOV R2, R180 ;  /* 0x000000b400027202 */ /* 0x000fe40000000f00 */
        /* <DEDUP_REMOVED lines=19> */
[----:B-1----:R-:W-:Y:S01]  /*bd90*/  HMMA.16816.F32 R176, R4, R12, R84 ;  /* 0x0000000c04b0723c */ /* 0x002fe20000001854 */
[----:B------:R-:W-:-:S02]  /*bda0*/  MOV R60, R39 ;  /* 0x00000027003c7202 */ /* 0x000fc40000000f00 */
[----:B------:R-:W-:Y:S02]  /*bdb0*/  MOV R39, R174 ;  /* 0x000000ae00277202 */ /* 0x000fe40000000f00 */
[----:B------:R-:W-:Y:S02]  /*bdc0*/  MOV R151, R173 ;  /* 0x000000ad00977202 */ /* 0x000fe40000000f00 */
[----:B------:R-:W-:Y:S01]  /*bdd0*/  IMAD.MOV.U32 R85, RZ, RZ, R175 ;  /* 0x000000ffff557224 */ /* 0x000fe200078e00af */
[----:B------:R-:W-:Y:S02]  /*bde0*/  MOV R84, R172 ;  /* 0x000000ac00547202 */ /* 0x000fe40000000f00 */
[----:B------:R-:W-:Y:S01]  /*bdf0*/  HMMA.16816.F32 R172, R4, R14, R88 ;  /* 0x0000000e04ac723c */ /* 0x000fe20000001858 */
[----:B------:R-:W1:Y:S01]  /*be00*/  LDSM.16.MT88.4 R12, [R198+0x14000] ;  /* 0x01400000c60c783b */ /* 0x000e620000004200 */
[-C--:B------:R-:W-:Y:S02]  /*be10*/  FMUL.FTZ R92, R92, R29.reuse ;  /* 0x0000001d5c5c7220 */ /* 0x080fe40000410000 */
[----:B------:R-:W-:-:S02]  /*be20*/  FMUL.FTZ R93, R93, R29 ;  /* 0x0000001d5d5d7220 */ /* 0x000fc40000410000 */
[-C--:B------:R-:W-:Y:S02]  /*be30*/  FMUL.FTZ R94, R94, R28.reuse ;  /* 0x0000001c5e5e7220 */ /* 0x080fe40000410000 */
[-C--:B------:R-:W-:Y:S02]  /*be40*/  FMUL.FTZ R95, R95, R28.reuse ;  /* 0x0000001c5f5f7220 */ /* 0x080fe40000410000 */
[-C--:B------:R-:W-:Y:S02]  /*be50*/  FMUL.FTZ R96, R96, R29.reuse ;  /* 0x0000001d60607220 */ /* 0x080fe40000410000 */
[----:B------:R-:W-:Y:S02]  /*be60*/  FMUL.FTZ R97, R97, R29 ;  /* 0x0000001d61617220 */ /* 0x000fe40000410000 */
[-C--:B------:R-:W-:Y:S02]  /*be70*/  FMUL.FTZ R98, R98, R28.reuse ;  /* 0x0000001c62627220 */ /* 0x080fe40000410000 */
[----:B------:R-:W-:Y:S01]  /*be80*/  FMUL.FTZ R99, R99, R28 ;  /* 0x0000001c63637220 */ /* 0x000fe20000410000 */
[----:B------:R-:W-:Y:S01]  /*be90*/  MOV R55, R158 ;  /* 0x0000009e00377202 */ /* 0x000fe20000000f00 */
[----:B------:R-:W-:Y:S01]  /*bea0*/  IMAD.MOV.U32 R52, RZ, RZ, R157 ;  /* 0x000000ffff347224 */ /* 0x000fe200078e009d */
[----:B------:R-:W-:-:S02]  /*beb0*/  MOV R53, R156 ;  /* 0x0000009c00357202 */ /* 0x000fc40000000f00 */
        /* <DEDUP_REMOVED lines=21> */
[----:B------:R-:W-:Y:S02]  /*c010*/  FMUL.FTZ R115, R115, R28 ;  /* 0x0000001c73737220 */ /* 0x000fe40000410000 */
[----:B------:R-:W-:Y:S01]  /*c020*/  IMAD.MOV.U32 R38, RZ, RZ, R44 ;  /* 0x000000ffff267224 */ /* 0x000fe200078e002c */
[----:B------:R-:W-:Y:S01]  /*c030*/  MOV R95, R37 ;  /* 0x00000025005f7202 */ /* 0x000fe20000000f00 */
[----:B------:R-:W-:Y:S01]  /*c040*/  IMAD.MOV.U32 R94, RZ, RZ, R36 ;  /* 0x000000ffff5e7224 */ /* 0x000fe200078e0024 */
[----:B------:R-:W-:Y:S02]  /*c050*/  MOV R93, R39 ;  /* 0x00000027005d7202 */ /* 0x000fe40000000f00 */
[----:B------:R-:W-:Y:S01]  /*c060*/  MOV R86, R38 ;  /* 0x0000002600567202 */ /* 0x000fe20000000f00 */
        /* <DEDUP_REMOVED lines=37> */
[----:B------:R-:W-:Y:S02]  /*c2c0*/  FMUL.FTZ R141, R141, R29 ;  /* 0x0000001d8d8d7220 */ /* 0x000fe40000410000 */
[-C--:B------:R-:W-:Y:S02]  /*c2d0*/  FMUL.FTZ R142, R142, R28.reuse ;  /* 0x0000001c8e8e7220 */ /* 0x080fe40000410000 */
[----:B------:R-:W-:Y:S01]  /*c2e0*/  FMUL.FTZ R143, R143, R28 ;  /* 0x0000001c8f8f7220 */ /* 0x000fe20000410000 */
[----:B------:R-:W-:Y:S01]  /*c2f0*/  MOV R97, R0 ;  /* 0x0000000000617202 */ /* 0x000fe20000000f00 */
[----:B------:R-:W-:Y:S01]  /*c300*/  FFMA.FTZ R0, R240, c[0x0][0x23c], -R8 ;  /* 0x00008f00f0007a23 */ /* 0x000fe20000010808 */
[----:B------:R-:W-:Y:S01]  /*c310*/  MOV R41, R47 ;  /* 0x0000002f00297202 */ /* 0x000fe20000000f00 */
[----:B------:R-:W-:Y:S01]  /*c320*/  IMAD.MOV.U32 R42, RZ, RZ, R46 ;  /* 0x000000ffff2a7224 */ /* 0x000fe200078e002e */
[----:B------:R-:W-:Y:S02]  /*c330*/  MOV R40, R45 ;  /* 0x0000002d00287202 */ /* 0x000fe40000000f00 */
[----:B------:R-:W-:Y:S01]  /*c340*/  MOV R98, R2 ;  /* 0x0000000200627202 */ /* 0x000fe20000000f00 */
[----:B--2---:R-:W-:Y:S01]  /*c350*/  HMMA.16816.F32 R44, R4, R16, R140 ;  /* 0x00000010042c723c */ /* 0x004fe2000000188c */
[----:B------:R2:W-:Y:S01]  /*c360*/  MUFU.EX2 R142, R0 ;  /* 0x00000000008e7308 */ /* 0x0005e20000000800 */
[----:B------:R-:W-:-:S02]  /*c370*/  FFMA.FTZ R2, R169, c[0x0][0x23c], -R8 ;  /* 0x00008f00a9027a23 */ /* 0x000fc40000010808 */
[-C--:B------:R-:W-:Y:S02]  /*c380*/  FMUL.FTZ R160, R160, R29.reuse ;  /* 0x0000001da0a07220 */ /* 0x080fe40000410000 */
[----:B------:R-:W-:-:S03]  /*c390*/  FMUL.FTZ R161, R161, R29 ;  /* 0x0000001da1a17220 */ /* 0x000fc60000410000 */
[----:B------:R3:W4:Y:S01]  /*c3a0*/  MUFU.EX2 R96, R2 ;  /* 0x0000000200607308 */ /* 0x0007220000000800 */
[----:B------:R-:W-:Y:S02]  /*c3b0*/  FMUL.FTZ R162, R162, R28 ;  /* 0x0000001ca2a27220 */ /* 0x000fe40000410000 */
[----:B--2---:R-:W-:-:S05]  /*c3c0*/  FFMA.FTZ R0, R227, c[0x0][0x23c], -R8 ;  /* 0x00008f00e3007a23 */ /* 0x004fca0000010808 */
[----:B------:R2:W1:Y:S01]  /*c3d0*/  MUFU.EX2 R240, R0 ;  /* 0x0000000000f07308 */ /* 0x0004620000000800 */
[----:B------:R-:W-:Y:S01]  /*c3e0*/  FMUL.FTZ R163, R163, R28 ;  /* 0x0000001ca3a37220 */ /* 0x000fe20000410000 */
[----:B---3--:R-:W-:Y:S01]  /*c3f0*/  LOP3.LUT R2, R21, UR29, R22, 0x96, !PT ;  /* 0x0000001d15027c12 */ /* 0x008fe2000f8e9616 */
[----:B------:R-:W-:Y:S01]  /*c400*/  IMAD.MOV.U32 R92, RZ, RZ, R3 ;  /* 0x000000ffff5c7224 */ /* 0x000fe200078e0003 */
[----:B------:R-:W-:Y:S01]  /*c410*/  UIADD3 UR36, UR25, 0x646e171e, URZ ;  /* 0x646e171e19247890 */ /* 0x000fe2000fffe03f */
[----:B------:R-:W-:Y:S01]  /*c420*/  FMUL.FTZ R144, R144, R29 ;  /* 0x0000001d90907220 */ /* 0x000fe20000410000 */
[----:B------:R-:W-:Y:S01]  /*c430*/  MOV R83, R148 ;  /* 0x0000009400537202 */ /* 0x000fe20000000f00 */
[----:B------:R-:W-:Y:S01]  /*c440*/  IMAD.WIDE.U32 R2, R2, -0x2daee0ad, RZ ;  /* 0xd2511f5302027825 */ /* 0x000fe200078e00ff */
[----:B------:R-:W-:Y:S01]  /*c450*/  MOV R76, R42 ;  /* 0x0000002a004c7202 */ /* 0x000fe20000000f00 */
[----:B------:R-:W-:Y:S02]  /*c460*/  LDSM.16.MT88.4 R20, [R198+0x10800] ;  /* 0x01080000c614783b */ /* 0x000fe40000004200 */
[----:B--2---:R-:W-:-:S02]  /*c470*/  FFMA.FTZ R0, R225, c[0x0][0x23c], -R8 ;  /* 0x00008f00e1007a23 */ /* 0x004fc40000010808 */
[-C--:B------:R-:W-:Y:S02]  /*c480*/  FMUL.FTZ R145, R145, R29.reuse ;  /* 0x0000001d91917220 */ /* 0x080fe40000410000 */
[----:B------:R2:W-:Y:S01]  /*c490*/  MUFU.EX2 R80, R0 ;  /* 0x0000000000507308 */ /* 0x0005e20000000800 */
[-C--:B------:R-:W-:Y:S02]  /*c4a0*/  FMUL.FTZ R146, R146, R28.reuse ;  /* 0x0000001c92927220 */ /* 0x080fe40000410000 */
[-C--:B------:R-:W-:Y:S02]  /*c4b0*/  FMUL.FTZ R147, R147, R28.reuse ;  /* 0x0000001c93937220 */ /* 0x080fe40000410000 */
[-C--:B------:R-:W-:Y:S02]  /*c4c0*/  FMUL.FTZ R164, R164, R29.reuse ;  /* 0x0000001da4a47220 */ /* 0x080fe40000410000 */
[----:B------:R-:W-:Y:S02]  /*c4d0*/  FMUL.FTZ R165, R165, R29 ;  /* 0x0000001da5a57220 */ /* 0x000fe40000410000 */
[----:B------:R-:W-:-:S02]  /*c4e0*/  FMUL.FTZ R166, R166, R28 ;  /* 0x0000001ca6a67220 */ /* 0x000fc40000410000 */
[----:B------:R-:W-:Y:S01]  /*c4f0*/  FMUL.FTZ R167, R167, R28 ;  /* 0x0000001ca7a77220 */ /* 0x000fe20000410000 */
[----:B------:R-:W-:Y:S01]  /*c500*/  MOV R87, R40 ;  /* 0x0000002800577202 */ /* 0x000fe20000000f00 */
[----:B------:R-:W-:Y:S02]  /*c510*/  IMAD.MOV.U32 R62, RZ, RZ, R43 ;  /* 0x000000ffff3e7224 */ /* 0x000fe400078e002b */
[----:B--2---:R-:W-:Y:S02]  /*c520*/  FFMA.FTZ R0, R241, c[0x0][0x23c], -R9 ;  /* 0x00008f00f1007a23 */ /* 0x004fe40000010809 */
[----:B------:R-:W-:Y:S02]  /*c530*/  IMAD.MOV.U32 R77, RZ, RZ, R41 ;  /* 0x000000ffff4d7224 */ /* 0x000fe400078e0029 */
[----:B------:R-:W-:Y:S01]  /*c540*/  IMAD.MOV.U32 R148, RZ, RZ, R224 ;  /* 0x000000ffff947224 */ /* 0x000fe200078e00e0 */
[----:B------:R-:W-:Y:S01]  /*c550*/  HMMA.16816.F32 R40, R4, R18, R160 ;  /* 0x000000120428723c */ /* 0x000fe200000018a0 */
[----:B------:R2:W-:Y:S01]  /*c560*/  MUFU.EX2 R224, R0 ;  /* 0x0000000000e07308 */ /* 0x0005e20000000800 */
[----:B------:R-:W3:Y:S01]  /*c570*/  LDSM.16.MT88.4 R16, [R197+0x10800] ;  /* 0x01080000c510783b */ /* 0x000ee20000004200 */
[----:B------:R-:W-:-:S05]  /*c580*/  MOV R82, R10 ;  /* 0x0000000a00527202 */ /* 0x000fca0000000f00 */
[----:B-1----:R-:W-:Y:S01]  /*c590*/  HMMA.16816.F32 R48, R4, R12, R144 ;  /* 0x0000000c0430723c */ /* 0x002fe20000001890 */
[----:B------:R-:W-:Y:S01]  /*c5a0*/  FFMA.FTZ R10, R237, c[0x0][0x23c], -R9 ;  /* 0x00008f00ed0a7a23 */ /* 0x000fe20000010809 */
[----:B--2---:R-:W-:-:S06]  /*c5b0*/  LOP3.LUT R0, R3, UR36, R24, 0x96, !PT ;  /* 0x0000002403007c12 */ /* 0x004fcc000f8e9618 */
[----:B------:R-:W-:Y:S01]  /*c5c0*/  HMMA.16816.F32 R56, R4, R14, R164 ;  /* 0x0000000e0438723c */ /* 0x000fe200000018a4 */
[----:B------:R-:W-:-:S06]  /*c5d0*/  LOP3.LUT R3, R2, 0xffff, RZ, 0xc0, !PT ;  /* 0x0000ffff02037812 */ /* 0x000fcc00078ec0ff */
[----:B------:R-:W-:Y:S02]  /*c5e0*/  LOP3.LUT R4, R0, 0xffff, RZ, 0xc0, !PT ;  /* 0x0000ffff00047812 */ /* 0x000fe400078ec0ff */
[----:B------:R-:W-:Y:S01]  /*c5f0*/  SHF.R.U32.HI R6, RZ, 0x8, R3 ;  /* 0x00000008ff067819 */ /* 0x000fe20000011603 */
[--C-:B------:R-:W-:Y:S01]  /*c600*/  FFMA.FTZ R5, R236, c[0x0][0x23c], -R9.reuse ;  /* 0x00008f00ec057a23 */ /* 0x100fe20000010809 */
[----:B------:R-:W-:Y:S01]  /*c610*/  SHF.R.U32.HI R3, RZ, 0x8, R4 ;  /* 0x00000008ff037819 */ /* 0x000fe20000011604 */
[----:B------:R-:W-:Y:S01]  /*c620*/  FFMA.FTZ R4, R170, c[0x0][0x23c], -R9 ;  /* 0x00008f00aa047a23 */ /* 0x000fe20000010809 */
[----:B------:R-:W-:Y:S01]  /*c630*/  LOP3.LUT R7, R0, 0xff, RZ, 0xc0, !PT ;  /* 0x000000ff00077812 */ /* 0x000fe200078ec0ff */
[----:B------:R-:W-:Y:S01]  /*c640*/  IMAD.MOV.U32 R81, RZ, RZ, R11 ;  /* 0x000000ffff517224 */ /* 0x000fe200078e000b */
[----:B------:R1:W2:Y:S01]  /*c650*/  MUFU.EX2 R99, R10 ;  /* 0x0000000a00637308 */ /* 0x0002a20000000800 */
[----:B----4-:R-:W-:Y:S02]  /*c660*/  MOV R236, R96 ;  /* 0x0000006000ec7202 */ /* 0x010fe40000000f00 */
[----:B------:R-:W-:-:S02]  /*c670*/  LOP3.LUT R11, R2, 0xff, RZ, 0xc0, !PT ;  /* 0x000000ff020b7812 */ /* 0x000fc400078ec0ff */
[----:B------:R-:W-:-:S03]  /*c680*/  SHF.R.U32.HI R12, RZ, 0x18, R2 ;  /* 0x00000018ff0c7819 */ /* 0x000fc60000011602 */
[----:B------:R4:W-:Y:S01]  /*c690*/  MUFU.EX2 R237, R5 ;  /* 0x0000000500ed7308 */ /* 0x0009e20000000800 */
[----:B-1----:R-:W-:-:S07]  /*c6a0*/  SHF.R.U32.HI R10, RZ, 0x10, R2 ;  /* 0x00000010ff0a7819 */ /* 0x002fce0000011602 */
[----:B------:R1:W1:Y:S01]  /*c6b0*/  MUFU.EX2 R96, R4 ;  /* 0x0000000400607308 */ /* 0x0002620000000800 */
[----:B------:R-:W-:Y:S02]  /*c6c0*/  PRMT R2, R7, 0x5410, R3 ;  /* 0x0000541007027816 */ /* 0x000fe40000000003 */
[--C-:B------:R-:W-:Y:S02]  /*c6d0*/  SHF.R.U32.HI R3, RZ, 0x10, R0.reuse ;  /* 0x00000010ff037819 */ /* 0x100fe40000011600 */
[----:B------:R-:W-:Y:S02]  /*c6e0*/  LOP3.LUT R7, R10, 0xff, RZ, 0xc0, !PT ;  /* 0x000000ff0a077812 */ /* 0x000fe400078ec0ff */
[----:B----4-:R-:W-:Y:S02]  /*c6f0*/  SHF.R.U32.HI R5, RZ, 0x18, R0 ;  /* 0x00000018ff057819 */ /* 0x010fe40000011600 */
[----:B------:R-:W-:Y:S01]  /*c700*/  LOP3.LUT R3, R3, 0xff, RZ, 0xc0, !PT ;  /* 0x000000ff03037812 */ /* 0x000fe200078ec0ff */
[----:B------:R-:W-:Y:S01]  /*c710*/  HSET2.LE.AND R0, R2, R251, PT ;  /* 0x000000fb02007233 */ /* 0x000fe20003803000 */
[----:B------:R-:W-:-:S02]  /*c720*/  PRMT R6, R11, 0x5410, R6 ;  /* 0x000054100b067816 */ /* 0x000fc40000000006 */
[----:B------:R-:W-:Y:S02]  /*c730*/  F2FP.PACK_AB R2, R240, R142 ;  /* 0x0000008ef002723e */ /* 0x000fe400000000ff */
[----:B------:R-:W-:Y:S02]  /*c740*/  PRMT R7, R7, 0x5410, R12 ;  /* 0x0000541007077816 */ /* 0x000fe4000000000c */
[----:B------:R-:W-:Y:S01]  /*c750*/  PRMT R5, R3, 0x5410, R5 ;  /* 0x0000541003057816 */ /* 0x000fe20000000005 */
[----:B------:R-:W4:Y:S01]  /*c760*/  LDSM.16.MT88.4 R12, [R200+0x10800] ;  /* 0x01080000c80c783b */ /* 0x000f220000004200 */
[----:B-1----:R-:W-:Y:S01]  /*c770*/  LOP3.LUT R4, R0, R2, RZ, 0xc0, !PT ;  /* 0x0000000200047212 */ /* 0x002fe200078ec0ff */
[--C-:B------:R-:W-:Y:S01]  /*c780*/  HSET2.LE.AND R3, R6, R251.reuse, PT ;  /* 0x000000fb06037233 */ /* 0x100fe20003803000 */
[----:B------:R-:W-:Y:S01]  /*c790*/  MOV R100, R94 ;  /* 0x0000005e00647202 */ /* 0x000fe20000000f00 */
[--C-:B------:R-:W-:Y:S01]  /*c7a0*/  HSET2.LE.AND R7, R7, R251.reuse, PT ;  /* 0x000000fb07077233 */ /* 0x100fe20003803000 */
[----:B------:R-:W-:Y:S01]  /*c7b0*/  MOV R101, R95 ;  /* 0x0000005f00657202 */ /* 0x000fe20000000f00 */
[----:B------:R-:W-:Y:S01]  /*c7c0*/  HSET2.LE.AND R0, R5, R251, PT ;  /* 0x000000fb05007233 */ /* 0x000fe20003803000 */
[----:B------:R-:W-:Y:S01]  /*c7d0*/  IMAD.MOV.U32 R107, RZ, RZ, R84 ;  /* 0x000000ffff6b7224 */ /* 0x000fe200078e0054 */
[----:B--2---:R-:W-:Y:S01]  /*c7e0*/  F2FP.PACK_AB R2, R99, R224 ;  /* 0x000000e06302723e */ /* 0x004fe200000000ff */
[----:B------:R-:W-:Y:S01]  /*c7f0*/  IMAD.MOV.U32 R84, RZ, RZ, R78 ;  /* 0x000000ffff547224 */ /* 0x000fe200078e004e */
[----:B------:R-:W-:-:S02]  /*c800*/  F2FP.PACK_AB R6, R236, R80 ;  /* 0x00000050ec06723e */ /* 0x000fc400000000ff */
[----:B------:R-:W-:Y:S01]  /*c810*/  F2FP.PACK_AB R10, R96, R237 ;  /* 0x000000ed600a723e */ /* 0x000fe200000000ff */
[----:B------:R-:W-:Y:S01]  /*c820*/  IMAD.MOV.U32 R78, RZ, RZ, R60 ;  /* 0x000000ffff4e7224 */ /* 0x000fe200078e003c */
[----:B------:R-:W-:Y:S02]  /*c830*/  MOV R94, R76 ;  /* 0x0000004c005e7202 */ /* 0x000fe40000000f00 */
[----:B------:R-:W-:Y:S01]  /*c840*/  MOV R95, R77 ;  /* 0x0000004d005f7202 */ /* 0x000fe20000000f00 */
[----:B------:R-:W-:Y:S01]  /*c850*/  IMAD.MOV.U32 R105, RZ, RZ, R54 ;  /* 0x000000ffff697224 */ /* 0x000fe200078e0036 */
[----:B------:R-:W-:Y:S02]  /*c860*/  MOV R76, R70 ;  /* 0x00000046004c7202 */ /* 0x000fe40000000f00 */
[----:B------:R-:W-:Y:S02]  /*c870*/  MOV R77, R71 ;  /* 0x00000047004d7202 */ /* 0x000fe40000000f00 */
[----:B------:R-:W-:Y:S01]  /*c880*/  MOV R70, R52 ;  /* 0x0000003400467202 */ /* 0x000fe20000000f00 */
[----:B------:R-:W-:Y:S01]  /*c890*/  IMAD.MOV.U32 R52, RZ, RZ, R203 ;  /* 0x000000ffff347224 */ /* 0x000fe200078e00cb */
[----:B------:R-:W-:-:S02]  /*c8a0*/  MOV R71, R53 ;  /* 0x0000003500477202 */ /* 0x000fc40000000f00 */
[----:B------:R-:W-:Y:S01]  /*c8b0*/  MOV R60, R55 ;  /* 0x00000037003c7202 */ /* 0x000fe20000000f00 */
[----:B------:R-:W-:Y:S01]  /*c8c0*/  IMAD.MOV.U32 R55, RZ, RZ, R196 ;  /* 0x000000ffff377224 */ /* 0x000fe200078e00c4 */
[----:B------:R-:W-:Y:S02]  /*c8d0*/  MOV R53, R202 ;  /* 0x000000ca00357202 */ /* 0x000fe40000000f00 */
[----:B------:R-:W-:Y:S02]  /*c8e0*/  MOV R54, R201 ;  /* 0x000000c900367202 */ /* 0x000fe40000000f00 */
[----:B------:R-:W-:Y:S02]  /*c8f0*/  LOP3.LUT R5, R0, R2, RZ, 0xc0, !PT ;  /* 0x0000000200057212 */ /* 0x000fe400078ec0ff */
[----:B------:R-:W-:Y:S02]  /*c900*/  LOP3.LUT R6, R3, R6, RZ, 0xc0, !PT ;  /* 0x0000000603067212 */ /* 0x000fe400078ec0ff */
[----:B------:R-:W-:-:S07]  /*c910*/  LOP3.LUT R7, R7, R10, RZ, 0xc0, !PT ;  /* 0x0000000a07077212 */ /* 0x000fce00078ec0ff */
[C---:B---3--:R-:W-:Y:S08]  /*c920*/  HMMA.16816.F32 R152, R4.reuse, R16, R152 ;  /* 0x000000100498723c */ /* 0x048ff00000001898 */
[----:B------:R-:W-:Y:S01]  /*c930*/  HMMA.16816.F32 R52, R4, R18, R52 ;  /* 0x000000120434723c */ /* 0x000fe20000001834 */
[----:B------:R-:W1:Y:S01]  /*c940*/  LDSM.16.MT88.4 R16, [R199+0x10800] ;  /* 0x01080000c710783b */ /* 0x000e620000004200 */
        /* <DEDUP_REMOVED lines=8> */
[----:B------:R-:W-:-:S02]  /*c9d0*/  MOV R86, R68 ;  /* 0x0000004400567202 */ /* 0x000fc40000000f00 */
[----:B------:R-:W-:Y:S02]  /*c9e0*/  MOV R79, R61 ;  /* 0x0000003d004f7202 */ /* 0x000fe40000000f00 */
[----:B------:R-:W-:Y:S01]  /*c9f0*/  MOV R68, R62 ;  /* 0x0000003e00447202 */ /* 0x000fe20000000f00 */
[----:B------:R-:W-:Y:S01]  /*ca00*/  IMAD.MOV.U32 R62, RZ, RZ, R206 ;  /* 0x000000ffff3e7224 */ /* 0x000fe200078e00ce */
[----:B------:R-:W-:Y:S02]  /*ca10*/  MOV R61, R207 ;  /* 0x000000cf003d7202 */ /* 0x000fe40000000f00 */
[----:B------:R-:W-:Y:S01]  /*ca20*/  MOV R63, R205 ;  /* 0x000000cd003f7202 */ /* 0x000fe20000000f00 */
[----:B----4-:R-:W-:Y:S01]  /*ca30*/  HMMA.16816.F32 R76, R4, R12, R76 ;  /* 0x0000000c044c723c */ /* 0x010fe2000000184c */
[----:B------:R-:W-:Y:S01]  /*ca40*/  MOV R162, R100 ;  /* 0x0000006400a27202 */ /* 0x000fe20000000f00 */
[----:B------:R-:W-:Y:S01]  /*ca50*/  IMAD.MOV.U32 R163, RZ, RZ, R101 ;  /* 0x000000ffffa37224 */ /* 0x000fe200078e0065 */
[----:B------:R-:W-:-:S02]  /*ca60*/  MOV R25, R102 ;  /* 0x0000006600197202 */ /* 0x000fc40000000f00 */
[----:B------:R-:W-:Y:S02]  /*ca70*/  MOV R24, R103 ;  /* 0x0000006700187202 */ /* 0x000fe40000000f00 */
[----:B------:R-:W-:Y:S01]  /*ca80*/  MOV R104, R204 ;  /* 0x000000cc00687202 */ /* 0x000fe20000000f00 */
[C---:B------:R-:W-:Y:S01]  /*ca90*/  HMMA.16816.F32 R60, R4.reuse, R20, R60 ;  /* 0x00000014043c723c */ /* 0x040fe2000000183c */
        /* <DEDUP_REMOVED lines=9> */
[----:B------:R-:W-:-:S03]  /*cb30*/  UIADD3 UR7, UR7, 0x1, URZ ;  /* 0x0000000107077890 */ /* 0x000fc6000fffe03f */
[----:B------:R3:W5:Y:S03]  /*cb40*/  LDL.LU R207, [R1+0x78] ;  /* 0x0000780001cf7983 */ /* 0x0007660000300800 */
[C---:B------:R-:W-:Y:S01]  /*cb50*/  HMMA.16816.F32 R84, R4.reuse, R14, R84 ;  /* 0x0000000e0454723c */ /* 0x040fe20000001854 */
[----:B------:R-:W4:Y:S07]  /*cb60*/  LDSM.16.MT88.4 R12, [R198+0x12800] ;  /* 0x01280000c60c783b */ /* 0x000f2e0000004200 */
[C---:B-1----:R-:W-:Y:S08]  /*cb70*/  HMMA.16816.F32 R92, R4.reuse, R16, R92 ;  /* 0x00000010045c723c */ /* 0x042ff0000000185c */
[----:B------:R-:W-:Y:S01]  /*cb80*/  HMMA.16816.F32 R100, R4, R18, R244 ;  /* 0x000000120464723c */ /* 0x000fe200000018f4 */
[----:B------:R-:W-:Y:S01]  /*cb90*/  LDSM.16.MT88.4 R16, [R200+0x12800] ;  /* 0x01280000c810783b */ /* 0x000fe20000004200 */
[----:B------:R-:W-:-:S06]  /*cba0*/  MOV R141, R104 ;  /* 0x00000068008d7202 */ /* 0x000fcc0000000f00 */
[C---:B--2---:R-:W-:Y:S01]  /*cbb0*/  HMMA.16816.F32 R108, R4.reuse, R22, R228 ;  /* 0x00000016046c723c */ /* 0x044fe200000018e4 */
[----:B------:R-:W-:Y:S01]  /*cbc0*/  MOV R247, R96 ;  /* 0x0000006000f77202 */ /* 0x000fe20000000f00 */
[----:B------:R-:W-:Y:S01]  /*cbd0*/  IMAD.MOV.U32 R246, RZ, RZ, R99 ;  /* 0x000000fffff67224 */ /* 0x000fe200078e0063 */
[----:B------:R-:W-:Y:S01]  /*cbe0*/  MOV R245, R80 ;  /* 0x0000005000f57202 */ /* 0x000fe20000000f00 */
[----:B------:R3:W5:Y:S04]  /*cbf0*/  LDL.LU R206, [R1+0x74] ;  /* 0x0000740001ce7983 */ /* 0x0007680000300800 */
[----:B------:R-:W-:Y:S01]  /*cc00*/  HMMA.16816.F32 R104, R4, R20, R232 ;  /* 0x000000140468723c */ /* 0x000fe200000018e8 */
[----:B------:R-:W1:Y:S01]  /*cc10*/  LDSM.16.MT88.4 R20, [R199+0x12800] ;  /* 0x01280000c714783b */ /* 0x000e620000004200 */
[----:B------:R-:W-:-:S02]  /*cc20*/  MOV R244, R81 ;  /* 0x0000005100f47202 */ /* 0x000fc40000000f00 */
[----:B------:R-:W-:Y:S01]  /*cc30*/  MOV R0, UR7 ;  /* 0x0000000700007c02 */ /* 0x000fe20008000f00 */
[----:B------:R3:W5:Y:S03]  /*cc40*/  LDL.LU R205, [R1+0x70] ;  /* 0x0000700001cd7983 */ /* 0x0007660000300800 */
[C---:B----4-:R-:W-:Y:S08]  /*cc50*/  HMMA.16816.F32 R80, R4.reuse, R12, R192 ;  /* 0x0000000c0450723c */ /* 0x050ff000000018c0 */
[C---:B------:R-:W-:Y:S01]  /*cc60*/  HMMA.16816.F32 R96, R4.reuse, R14, R188 ;  /* 0x0000000e0460723c */ /* 0x040fe200000018bc */
[----:B------:R-:W2:Y:S07]  /*cc70*/  LDSM.16.MT88.4 R12, [R197+0x14800] ;  /* 0x01480000c50c783b */ /* 0x000eae0000004200 */
[C---:B-1----:R-:W-:Y:S01]  /*cc80*/  HMMA.16816.F32 R176, R4.reuse, R20, R176 ;  /* 0x0000001404b0723c */ /* 0x042fe200000018b0 */
[----:B------:R-:W-:Y:S01]  /*cc90*/  MOV R189, R141 ;  /* 0x0000008d00bd7202 */ /* 0x000fe20000000f00 */
[----:B------:R-:W-:Y:S01]  /*cca0*/  IMAD.MOV.U32 R191, RZ, RZ, R142 ;  /* 0x000000ffffbf7224 */ /* 0x000fe200078e008e */
[----:B------:R-:W-:Y:S01]  /*ccb0*/  MOV R190, R143 ;  /* 0x0000008f00be7202 */ /* 0x000fe20000000f00 */
[----:B------:R3:W5:Y:S04]  /*ccc0*/  LDL.LU R204, [R1+0x6c] ;  /* 0x00006c0001cc7983 */ /* 0x0007680000300800 */
[C---:B------:R-:W-:Y:S01]  /*ccd0*/  HMMA.16816.F32 R140, R4.reuse, R16, R184 ;  /* 0x00000010048c723c */ /* 0x040fe200000018b8 */
[----:B------:R-:W-:Y:S01]  /*cce0*/  LOP3.LUT R0, R27, UR25, R0, 0x96, !PT ;  /* 0x000000191b007c12 */ /* 0x000fe2000f8e9600 */
[----:B------:R3:W5:Y:S06]  /*ccf0*/  LDL.LU R203, [R1+0x68] ;  /* 0x0000680001cb7983 */ /* 0x00076c0000300800 */
[C---:B------:R-:W-:Y:S01]  /*cd00*/  HMMA.16816.F32 R184, R4.reuse, R18, R180 ;  /* 0x0000001204b8723c */ /* 0x040fe200000018b4 */
[----:B------:R-:W1:Y:S07]  /*cd10*/  LDSM.16.MT88.4 R16, [R198+0x14800] ;  /* 0x01480000c610783b */ /* 0x000e6e0000004200 */
[C---:B--2---:R-:W-:Y:S01]  /*cd20*/  HMMA.16816.F32 R232, R4.reuse, R14, R88 ;  /* 0x0000000e04e8723c */ /* 0x044fe20000001858 */
[----:B------:R-:W-:Y:S01]  /*cd30*/  IMAD.WIDE.U32 R10, R0, -0x326172a9, RZ ;  /* 0xcd9e8d57000a7825 */ /* 0x000fe200078e00ff */
[----:B------:R-:W-:Y:S01]  /*cd40*/  MOV R188, R245 ;  /* 0x000000f500bc7202 */ /* 0x000fe20000000f00 */
[----:B------:R3:W5:Y:S05]  /*cd50*/  LDL.LU R202, [R1+0x64] ;  /* 0x0000640001ca7983 */ /* 0x00076a0000300800 */
[C---:B------:R-:W-:Y:S01]  /*cd60*/  HMMA.16816.F32 R180, R4.reuse, R22, R172 ;  /* 0x0000001604b4723c */ /* 0x040fe200000018ac */
[----:B------:R-:W2:Y:S01]  /*cd70*/  LDSM.16.MT88.4 R20, [R200+0x14800] ;  /* 0x01480000c814783b */ /* 0x000ea20000004200 */
[----:B------:R-:W-:Y:S01]  /*cd80*/  MOV R90, R162 ;  /* 0x000000a2005a7202 */ /* 0x000fe20000000f00 */
[----:B------:R-:W-:Y:S01]  /*cd90*/  IMAD.MOV.U32 R91, RZ, RZ, R163 ;  /* 0x000000ffff5b7224 */ /* 0x000fe200078e00a3 */
[----:B------:R-:W-:Y:S01]  /*cda0*/  LOP3.LUT R0, R31, UR18, R10, 0x96, !PT ;  /* 0x000000121f007c12 */ /* 0x000fe2000f8e960a */
[----:B------:R3:W5:Y:S03]  /*cdb0*/  LDL.LU R201, [R1+0x60] ;  /* 0x0000600001c97983 */ /* 0x0007660000300800 */
[C---:B------:R-:W-:Y:S01]  /*cdc0*/  HMMA.16816.F32 R172, R4.reuse, R12, R156 ;  /* 0x0000000c04ac723c */ /* 0x040fe2000000189c */
[----:B------:R-:W4:Y:S07]  /*cdd0*/  LDSM.16.MT88.4 R12, [R199+0x14800] ;  /* 0x01480000c70c783b */ /* 0x000f2e0000004200 */
[C---:B-1----:R-:W-:Y:S08]  /*cde0*/  HMMA.16816.F32 R192, R4.reuse, R16, R72 ;  /* 0x0000001004c0723c */ /* 0x042ff00000001848 */
[----:B------:R-:W-:Y:S01]  /*cdf0*/  HMMA.16816.F32 R228, R4, R18, R64 ;  /* 0x0000001204e4723c */ /* 0x000fe20000001840 */
[----:B------:R-:W1:Y:S01]  /*ce00*/  LDSM.16.MT88.4 R16, [R197+0x16800] ;  /* 0x01680000c510783b */ /* 0x000e620000004200 */
[----:B------:R-:W-:Y:S01]  /*ce10*/  LOP3.LUT R2, R11, UR6, R90, 0x96, !PT ;  /* 0x000000060b027c12 */ /* 0x000fe2000f8e965a */
[----:B------:R-:W-:-:S02]  /*ce20*/  IMAD.WIDE.U32 R10, R0, -0x2daee0ad, RZ ;  /* 0xd2511f53000a7825 */ /* 0x000fc400078e00ff */
[----:B------:R3:W5:Y:S03]  /*ce30*/  LDL.LU R196, [R1+0x5c] ;  /* 0x00005c0001c47983 */ /* 0x0007660000300800 */
[----:B--2---:R-:W-:Y:S07]  /*ce40*/  HMMA.16816.F32 R160, R4, R22, R112 ;  /* 0x0000001604a0723c */ /* 0x004fee0000001870 */
[----:B------:R-:W-:-:S02]  /*ce50*/  IMAD.MOV.U32 R113, RZ, RZ, R3 ;  /* 0x000000ffff717224 */ /* 0x000fc400078e0003 */
[----:B------:R-:W-:Y:S01]  /*ce60*/  IMAD.WIDE.U32 R2, R2, -0x2daee0ad, RZ ;  /* 0xd2511f5302027825 */ /* 0x000fe200078e00ff */
[----:B----4-:R-:W-:Y:S01]  /*ce70*/  HMMA.16816.F32 R156, R4, R12, R116 ;  /* 0x0000000c049c723c */ /* 0x010fe20000001874 */
[----:B------:R-:W-:-:S03]  /*ce80*/  MOV R114, R246 ;  /* 0x000000f600727202 */ /* 0x000fc60000000f00 */
[----:B------:R-:W-:-:S03]  /*ce90*/  LOP3.LUT R0, R11, UR33, R2, 0x96, !PT ;  /* 0x000000210b007c12 */ /* 0x000fc6000f8e9602 */
[----:B------:R-:W-:Y:S01]  /*cea0*/  MOV R119, R24 ;  /* 0x0000001800777202 */ /* 0x000fe20000000f00 */
[----:B------:R-:W-:Y:S01]  /*ceb0*/  IMAD.MOV.U32 R118, RZ, RZ, R25 ;  /* 0x000000ffff767224 */ /* 0x000fe200078e0019 */
[----:B------:R-:W-:Y:S01]  /*cec0*/  LOP3.LUT R12, R3, UR35, R32, 0x96, !PT ;  /* 0x00000023030c7c12 */ /* 0x000fe2000f8e9620 */
[----:B------:R-:W2:Y:S01]  /*ced0*/  LDSM.16.MT88.4 R24, [R200+0x16800] ;  /* 0x01680000c818783b */ /* 0x000ea20000004200 */
[----:B------:R-:W-:Y:S01]  /*cee0*/  FFMA.FTZ R3, R238, c[0x0][0x23c], -R8 ;  /* 0x00008f00ee037a23 */ /* 0x000fe20000010808 */
[----:B------:R-:W-:Y:S02]  /*cef0*/  HMMA.16816.F32 R164, R4, R20, R36 ;  /* 0x0000001404a4723c */ /* 0x000fe40000001824 */
[----:B------:R-:W4:Y:S01]  /*cf00*/  LDSM.16.MT88.4 R20, [R198+0x16800] ;  /* 0x01680000c614783b */ /* 0x000f220000004200 */
[----:B------:R1:W-:Y:S04]  /*cf10*/  MUFU.EX2 R246, R3 ;  /* 0x0000000300f67308 */ /* 0x0003e80000000800 */
[----:B------:R-:W-:-:S04]  /*cf20*/  IMAD.WIDE.U32 R38, R0, -0x326172a9, RZ ;  /* 0xcd9e8d5700267825 */ /* 0x000fc800078e00ff */
[----:B------:R-:W-:Y:S02]  /*cf30*/  FFMA.FTZ R0, R171, c[0x0][0x23c], -R8 ;  /* 0x00008f00ab007a23 */ /* 0x000fe40000010808 */
[----:B-1----:R-:W-:Y:S02]  /*cf40*/  IMAD.WIDE.U32 R2, R12, -0x326172a9, RZ ;  /* 0xcd9e8d570c027825 */ /* 0x002fe400078e00ff */
[----:B------:R1:W1:Y:S01]  /*cf50*/  MUFU.EX2 R245, R0 ;  /* 0x0000000000f57308 */ /* 0x0002620000000800 */
[----:B------:R-:W-:Y:S02]  /*cf60*/  HMMA.16816.F32 R88, R4, R16, R124 ;  /* 0x000000100458723c */ /* 0x000fe4000000187c */
[----:B------:R-:W-:-:S06]  /*cf70*/  LOP3.LUT R3, R3, UR34, R30, 0x96, !PT ;  /* 0x0000002203037c12 */ /* 0x000fcc000f8e961e */
[----:B------:R-:W-:Y:S01]  /*cf80*/  HMMA.16816.F32 R72, R4, R18, R128 ;  /* 0x000000120448723c */ /* 0x000fe20000001880 */
[----:B------:R-:W2:Y:S01]  /*cf90*/  LDSM.16.MT88.4 R16, [R199+0x16800] ;  /* 0x01680000c710783b */ /* 0x000ea20000004200 */
[----:B-1----:R-:W-:Y:S01]  /*cfa0*/  LOP3.LUT R0, R39, UR32, R2, 0x96, !PT ;  /* 0x0000002027007c12 */ /* 0x002fe2000f8e9602 */
[----:B------:R-:W-:-:S04]  /*cfb0*/  IMAD.WIDE.U32 R2, R3, -0x2daee0ad, RZ ;  /* 0xd2511f5303027825 */ /* 0x000fc800078e00ff */
[----:B------:R-:W-:Y:S01]  /*cfc0*/  IMAD.WIDE.U32 R36, R0, -0x2daee0ad, RZ ;  /* 0xd2511f5300247825 */ /* 0x000fe200078e00ff */
[----:B------:R-:W-:-:S03]  /*cfd0*/  LOP3.LUT R0, R3, UR31, R10, 0x96, !PT ;  /* 0x0000001f03007c12 */ /* 0x000fc6000f8e960a */
[----:B------:R-:W-:Y:S01]  /*cfe0*/  FFMA.FTZ R3, R34, c[0x0][0x23c], -R8 ;  /* 0x00008f0022037a23 */ /* 0x000fe20000010808 */
[----:B------:R-:W-:Y:S02]  /*cff0*/  LOP3.LUT R2, R37, UR16, R2, 0x96, !PT ;  /* 0x0000001025027c12 */ /* 0x000fe4000f8e9602 */
[----:B------:R-:W-:Y:S01]  /*d000*/  MOV R117, R241 ;  /* 0x000000f100757202 */ /* 0x000fe20000000f00 */
[----:B------:R-:W-:Y:S01]  /*d010*/  IMAD.WIDE.U32 R30, R0, -0x326172a9, RZ ;  /* 0xcd9e8d57001e7825 */ /* 0x000fe200078e00ff */
[----:B------:R1:W-:Y:S01]  /*d020*/  MUFU.EX2 R241, R3 ;  /* 0x0000000300f17308 */ /* 0x0003e20000000800 */
[----:B------:R-:W-:Y:S02]  /*d030*/  HMMA.16816.F32 R144, R4, R14, R120 ;  /* 0x0000000e0490723c */ /* 0x000fe40000001878 */
[----:B------:R-:W-:Y:S02]  /*d040*/  FFMA.FTZ R10, R248, c[0x0][0x23c], -R9 ;  /* 0x00008f00f80a7a23 */ /* 0x000fe40000010809 */
[----:B------:R-:W-:-:S03]  /*d050*/  FFMA.FTZ R11, R239, c[0x0][0x23c], -R8 ;  /* 0x00008f00ef0b7a23 */ /* 0x000fc60000010808 */
[----:B------:R-:W-:Y:S02]  /*d060*/  IMAD.MOV.U32 R123, RZ, RZ, R240 ;  /* 0x000000ffff7b7224 */ /* 0x000fe400078e00f0 */
[----:B-1----:R-:W-:Y:S01]  /*d070*/  IMAD.WIDE.U32 R2, R2, -0x326172a9, RZ ;  /* 0xcd9e8d5702027825 */ /* 0x002fe200078e00ff */
[----:B------:R1:W-:Y:S04]  /*d080*/  MUFU.EX2 R240, R10 ;  /* 0x0000000a00f07308 */ /* 0x0003e80000000800 */
[----:B------:R-:W-:Y:S02]  /*d090*/  LOP3.LUT R0, R3, UR19, R30, 0x96, !PT ;  /* 0x0000001303007c12 */ /* 0x000fe4000f8e961e */
[C---:B------:R-:W-:Y:S02]  /*d0a0*/  LOP3.LUT R3, R2.reuse, 0xffff, RZ, 0xc0, !PT ;  /* 0x0000ffff02037812 */ /* 0x040fe400078ec0ff */
[----:B------:R-:W-:-:S02]  /*d0b0*/  LOP3.LUT R12, R2, 0xff, RZ, 0xc0, !PT ;  /* 0x000000ff020c7812 */ /* 0x000fc400078ec0ff */
[--C-:B------:R-:W-:Y:S02]  /*d0c0*/  SHF.R.U32.HI R13, RZ, 0x10, R2.reuse ;  /* 0x00000010ff0d7819 */ /* 0x100fe40000011602 */
[----:B------:R-:W-:Y:S02]  /*d0d0*/  SHF.R.U32.HI R14, RZ, 0x18, R2 ;  /* 0x00000018ff0e7819 */ /* 0x000fe40000011602 */
[----:B------:R-:W-:Y:S01]  /*d0e0*/  MOV R115, R189 ;  /* 0x000000bd00737202 */ /* 0x000fe20000000f00 */
[----:B-1----:R-:W-:Y:S01]  /*d0f0*/  FFMA.FTZ R10, R35, c[0x0][0x23c], -R9 ;  /* 0x00008f00230a7a23 */ /* 0x002fe20000010809 */
[----:B------:R-:W-:Y:S01]  /*d100*/  LOP3.LUT R2, R0, 0xffff, RZ, 0xc0, !PT ;  /* 0x0000ffff00027812 */ /* 0x000fe200078ec0ff */
[----:B------:R-:W-:Y:S01]  /*d110*/  IMAD.MOV.U32 R189, RZ, RZ, R244 ;  /* 0x000000ffffbd7224 */ /* 0x000fe200078e00f4 */
[----:B------:R-:W1:Y:S01]  /*d120*/  LDSM.16.MT88.4 R32, [R197+0x11000] ;  /* 0x01100000c520783b */ /* 0x000e620000004200 */
[----:B------:R-:W-:Y:S01]  /*d130*/  MOV R112, R170 ;  /* 0x000000aa00707202 */ /* 0x000fe20000000f00 */
[----:B------:R3:W1:Y:S01]  /*d140*/  MUFU.EX2 R244, R11 ;  /* 0x0000000b00f47308 */ /* 0x0006620000000800 */
[C---:B--2---:R-:W-:Y:S07]  /*d150*/  HMMA.16816.F32 R44, R4.reuse, R24, R44 ;  /* 0x00000018042c723c */ /* 0x044fee000000182c */
[----:B------:R2:W-:Y:S01]  /*d160*/  MUFU.EX2 R170, R10 ;  /* 0x0000000a00aa7308 */ /* 0x0005e20000000800 */
[----:B------:R-:W-:Y:S01]  /*d170*/  HMMA.16816.F32 R40, R4, R26, R40 ;  /* 0x0000001a0428723c */ /* 0x000fe20000001828 */
[----:B------:R-:W1:Y:S01]  /*d180*/  LDSM.16.MT88.4 R24, [R198+0x11000] ;  /* 0x01100000c618783b */ /* 0x000e620000004200 */
[----:B---3--:R-:W-:-:S02]  /*d190*/  SHF.R.U32.HI R11, RZ, 0x8, R3 ;  /* 0x00000008ff0b7819 */ /* 0x008fc40000011603 */
[----:B------:R-:W-:Y:S02]  /*d1a0*/  SHF.R.U32.HI R3, RZ, 0x8, R2 ;  /* 0x00000008ff037819 */ /* 0x000fe40000011602 */
[----:B------:R-:W-:Y:S01]  /*d1b0*/  LOP3.LUT R2, R0, 0xff, RZ, 0xc0, !PT ;  /* 0x000000ff00027812 */ /* 0x000fe200078ec0ff */
[----:B--2---:R-:W-:-:S04]  /*d1c0*/  FFMA.FTZ R10, R242, c[0x0][0x23c], -R9 ;  /* 0x00008f00f20a7a23 */ /* 0x004fc80000010809 */
[----:B------:R2:W3:Y:S01]  /*d1d0*/  MUFU.EX2 R171, R10 ;  /* 0x0000000a00ab7308 */ /* 0x0004e20000000800 */
[----:B------:R-:W-:Y:S01]  /*d1e0*/  MOV R116, R169 ;  /* 0x000000a900747202 */ /* 0x000fe20000000f00 */
[----:B----4-:R-:W-:Y:S01]  /*d1f0*/  HMMA.16816.F32 R64, R4, R20, R132 ;  /* 0x000000140440723c */ /* 0x010fe20000001884 */
[----:B------:R-:W-:Y:S02]  /*d200*/  PRMT R11, R12, 0x5410, R11 ;  /* 0x000054100c0b7816 */ /* 0x000fe4000000000b */
[----:B--2---:R-:W-:Y:S01]  /*d210*/  PRMT R10, R2, 0x5410, R3 ;  /* 0x00005410020a7816 */ /* 0x004fe20000000003 */
[----:B------:R-:W-:Y:S01]  /*d220*/  FFMA.FTZ R3, R249, c[0x0][0x23c], -R9 ;  /* 0x00008f00f9037a23 */ /* 0x000fe20000010809 */
[----:B------:R-:W-:-:S03]  /*d230*/  SHF.R.U32.HI R2, RZ, 0x10, R0 ;  /* 0x00000010ff027819 */ /* 0x000fc60000011600 */
[----:B------:R2:W4:Y:S01]  /*d240*/  MUFU.EX2 R169, R3 ;  /* 0x0000000300a97308 */ /* 0x0005220000000800 */
[C---:B------:R-:W-:Y:S01]  /*d250*/  HMMA.16816.F32 R136, R4.reuse, R22, R136 ;  /* 0x000000160488723c */ /* 0x040fe20000001888 */
[----:B------:R-:W-:Y:S07]  /*d260*/  LDSM.16.MT88.4 R20, [R200+0x11000] ;  /* 0x01100000c814783b */ /* 0x000fee0000004200 */
[C---:B------:R-:W-:Y:S08]  /*d270*/  HMMA.16816.F32 R48, R4.reuse, R16, R48 ;  /* 0x000000100430723c */ /* 0x040ff00000001830 */
[----:B------:R-:W-:Y:S01]  /*d280*/  HMMA.16816.F32 R56, R4, R18, R56 ;  /* 0x000000120438723c */ /* 0x000fe20000001838 */
[----:B--2---:R-:W-:Y:S01]  /*d290*/  HSET2.LE.AND R3, R11, R251, PT ;  /* 0x000000fb0b037233 */ /* 0x004fe20003803000 */
[----:B------:R-:W-:Y:S05]  /*d2a0*/  LDSM.16.MT88.4 R16, [R197+0x13000] ;  /* 0x01300000c510783b */ /* 0x000fea0000004200 */
[----:B------:R-:W-:-:S02]  /*d2b0*/  LOP3.LUT R7, R13, 0xff, RZ, 0xc0, !PT ;  /* 0x000000ff0d077812 */ /* 0x000fc400078ec0ff */
[----:B------:R-:W-:Y:S02]  /*d2c0*/  SHF.R.U32.HI R5, RZ, 0x18, R0 ;  /* 0x00000018ff057819 */ /* 0x000fe40000011600 */
[----:B------:R-:W-:Y:S01]  /*d2d0*/  LOP3.LUT R4, R2, 0xff, RZ, 0xc0, !PT ;  /* 0x000000ff02047812 */ /* 0x000fe200078ec0ff */
[--C-:B------:R-:W-:Y:S01]  /*d2e0*/  HSET2.LE.AND R0, R10, R251.reuse, PT ;  /* 0x000000fb0a007233 */ /* 0x100fe20003803000 */
[----:B------:R-:W-:Y:S02]  /*d2f0*/  F2FP.PACK_AB R2, R245, R246 ;  /* 0x000000f6f502723e */ /* 0x000fe400000000ff */
[----:B-1----:R-:W-:Y:S02]  /*d300*/  F2FP.PACK_AB R6, R241, R244 ;  /* 0x000000f4f106723e */ /* 0x002fe400000000ff */
[----:B------:R-:W-:Y:S02]  /*d310*/  PRMT R7, R7, 0x5410, R14 ;  /* 0x0000541007077816 */ /* 0x000fe4000000000e */
[----:B------:R-:W-:Y:S01]  /*d320*/  PRMT R5, R4, 0x5410, R5 ;  /* 0x0000541004057816 */ /* 0x000fe20000000005 */
[----:B------:R-:W1:Y:S01]  /*d330*/  LDSM.16.MT88.4 R12, [R199+0x11000] ;  /* 0x01100000c70c783b */ /* 0x000e620000004200 */
[----:B------:R-:W-:Y:S01]  /*d340*/  LOP3.LUT R4, R0, R2, RZ, 0xc0, !PT ;  /* 0x0000000200047212 */ /* 0x000fe200078ec0ff */
[--C-:B------:R-:W-:Y:S01]  /*d350*/  HSET2.LE.AND R0, R7, R251.reuse, PT ;  /* 0x000000fb07007233 */ /* 0x100fe20003803000 */
[----:B------:R-:W-:Y:S01]  /*d360*/  LOP3.LUT R6, R3, R6, RZ, 0xc0, !PT ;  /* 0x0000000603067212 */ /* 0x000fe200078ec0ff */
[----:B------:R-:W-:Y:S01]  /*d370*/  HSET2.LE.AND R3, R5, R251, PT ;  /* 0x000000fb05037233 */ /* 0x000fe20003803000 */
[----:B---3--:R-:W-:-:S02]  /*d380*/  F2FP.PACK_AB R2, R171, R170 ;  /* 0x000000aaab02723e */ /* 0x008fc400000000ff */
[----:B----4-:R-:W-:Y:S02]  /*d390*/  F2FP.PACK_AB R5, R169, R240 ;  /* 0x000000f0a905723e */ /* 0x010fe400000000ff */
[----:B------:R-:W-:Y:S02]  /*d3a0*/  LOP3.LUT R7, R0, R2, RZ, 0xc0, !PT ;  /* 0x0000000200077212 */ /* 0x000fe400078ec0ff */
[----:B------:R-:W-:-:S07]  /*d3b0*/  LOP3.LUT R5, R3, R5, RZ, 0xc0, !PT ;  /* 0x0000000503057212 */ /* 0x000fce00078ec0ff */
[C---:B------:R-:W-:Y:S08]  /*d3c0*/  HMMA.16816.F32 R152, R4.reuse, R32, R152 ;  /* 0x000000200498723c */ /* 0x040ff00000001898 */
[C---:B------:R-:W-:Y:S01]  /*d3d0*/  HMMA.16816.F32 R52, R4.reuse, R34, R52 ;  /* 0x000000220434723c */ /* 0x040fe20000001834 */
[----:B------:R-:W2:Y:S07]  /*d3e0*/  LDSM.16.MT88.4 R32, [R198+0x13000] ;  /* 0x01300000c620783b */ /* 0x000eae0000004200 */
[C---:B------:R-:W-:Y:S08]  /*d3f0*/  HMMA.16816.F32 R60, R4.reuse, R24, R60 ;  /* 0x00000018043c723c */ /* 0x040ff0000000183c */
[----:B------:R-:W-:Y:S01]  /*d400*/  HMMA.16816.F32 R68, R4, R26, R68 ;  /* 0x0000001a0444723c */ /* 0x000fe20000001844 */
[----:B------:R-:W3:Y:S01]  /*d410*/  LDSM.16.MT88.4 R24, [R200+0x13000] ;  /* 0x01300000c818783b */ /* 0x000ee20000004200 */
[----:B------:R-:W-:Y:S01]  /*d420*/  MOV R2, R116 ;  /* 0x0000007400027202 */ /* 0x000fe20000000f00 */
[----:B------:R-:W-:-:S05]  /*d430*/  IMAD.MOV.U32 R116, RZ, RZ, R117 ;  /* 0x000000ffff747224 */ /* 0x000fca00078e0075 */
[----:B-1----:R-:W-:Y:S01]  /*d440*/  HMMA.16816.F32 R92, R4, R12, R92 ;  /* 0x0000000c045c723c */ /* 0x002fe2000000185c */
[----:B------:R-:W-:-:S07]  /*d450*/  MOV R117, R118 ;  /* 0x0000007600757202 */ /* 0x000fce0000000f00 */
[C---:B------:R-:W-:Y:S01]  /*d460*/  HMMA.16816.F32 R100, R4.reuse, R14, R100 ;  /* 0x0000000e0464723c */ /* 0x040fe20000001864 */
[----:B------:R-:W1:Y:S01]  /*d470*/  LDSM.16.MT88.4 R12, [R199+0x13000] ;  /* 0x01300000c70c783b */ /* 0x000e620000004200 */
[----:B------:R-:W-:Y:S01]  /*d480*/  MOV R118, R119 ;  /* 0x0000007700767202 */ /* 0x000fe20000000f00 */
[----:B------:R-:W-:Y:S01]  /*d490*/  IMAD.MOV.U32 R119, RZ, RZ, R112 ;  /* 0x000000ffff777224 */ /* 0x000fe200078e0070 */
[----:B------:R-:W-:Y:S01]  /*d4a0*/  MOV R11, R123 ;  /* 0x0000007b000b7202 */ /* 0x000fe20000000f00 */
[----:B------:R-:W-:Y:S01]  /*d4b0*/  IMAD.MOV.U32 R3, RZ, RZ, R115 ;  /* 0x000000ffff037224 */ /* 0x000fe200078e0073 */
[----:B------:R-:W-:Y:S02]  /*d4c0*/  MOV R10, R113 ;  /* 0x00000071000a7202 */ /* 0x000fe40000000f00 */
[----:B------:R-:W-:Y:S02]  /*d4d0*/  MOV R123, R114 ;  /* 0x00000072007b7202 */ /* 0x000fe40000000f00 */
[----:B--2---:R-:W-:Y:S07]  /*d4e0*/  HMMA.16816.F32 R112, R4, R32, R80 ;  /* 0x000000200470723c */ /* 0x004fee0000001850 */
[----:B------:R-:W-:Y:S01]  /*d4f0*/  MOV R80, R116 ;  /* 0x0000007400507202 */ /* 0x000fe20000000f00 */
[----:B------:R-:W-:Y:S01]  /*d500*/  IMAD.MOV.U32 R82, RZ, RZ, R118 ;  /* 0x000000ffff527224 */ /* 0x000fe200078e0076 */
[----:B------:R-:W-:-:S02]  /*d510*/  MOV R81, R117 ;  /* 0x0000007500517202 */ /* 0x000fc40000000f00 */
[----:B------:R-:W-:Y:S02]  /*d520*/  MOV R83, R119 ;  /* 0x0000007700537202 */ /* 0x000fe40000000f00 */
[C---:B------:R-:W-:Y:S01]  /*d530*/  HMMA.16816.F32 R116, R4.reuse, R34, R96 ;  /* 0x000000220474723c */ /* 0x040fe20000001860 */
[----:B------:R-:W-:Y:S02]  /*d540*/  MOV R0, R189 ;  /* 0x000000bd00007202 */ /* 0x000fe40000000f00 */
[----:B------:R-:W-:Y:S02]  /*d550*/  MOV R248, R236 ;  /* 0x000000ec00f87202 */ /* 0x000fe40000000f00 */
[----:B------:R-:W-:Y:S01]  /*d560*/  MOV R242, R237 ;  /* 0x000000ed00f27202 */ /* 0x000fe20000000f00 */
[----:B------:R-:W-:Y:S01]  /*d570*/  IMAD.MOV.U32 R249, RZ, RZ, R188 ;  /* 0x000000fffff97224 */ /* 0x000fe200078e00bc */
[----:B------:R-:W-:Y:S01]  /*d580*/  MOV R99, R123 ;  /* 0x0000007b00637202 */ /* 0x000fe20000000f00 */
[C---:B---3--:R-:W-:Y:S01]  /*d590*/  HMMA.16816.F32 R124, R4.reuse, R26, R184 ;  /* 0x0000001a047c723c */ /* 0x048fe200000018b8 */
[----:B------:R-:W-:Y:S07]  /*d5a0*/  LDSM.16.MT88.4 R32, [R198+0x15000] ;  /* 0x01500000c620783b */ /* 0x000fee0000004200 */
[C---:B------:R-:W-:Y:S01]  /*d5b0*/  HMMA.16816.F32 R120, R4.reuse, R24, R140 ;  /* 0x000000180478723c */ /* 0x040fe2000000188c */
[----:B------:R-:W2:Y:S07]  /*d5c0*/  LDSM.16.MT88.4 R24, [R200+0x15000] ;  /* 0x01500000c818783b */ /* 0x000eae0000004200 */
[C---:B------:R-:W-:Y:S08]  /*d5d0*/  HMMA.16816.F32 R76, R4.reuse, R20, R76 ;  /* 0x00000014044c723c */ /* 0x040ff0000000184c */
[C---:B------:R-:W-:Y:S01]  /*d5e0*/  HMMA.16816.F32 R84, R4.reuse, R22, R84 ;  /* 0x000000160454723c */ /* 0x040fe20000001854 */
[----:B------:R-:W3:Y:S07]  /*d5f0*/  LDSM.16.MT88.4 R20, [R197+0x15000] ;  /* 0x01500000c514783b */ /* 0x000eee0000004200 */
[C---:B------:R-:W-:Y:S08]  /*d600*/  HMMA.16816.F32 R104, R4.reuse, R16, R104 ;  /* 0x000000100468723c */ /* 0x040ff00000001868 */
[C---:B------:R-:W-:Y:S01]  /*d610*/  HMMA.16816.F32 R108, R4.reuse, R18, R108 ;  /* 0x00000012046c723c */ /* 0x040fe2000000186c */
[----:B------:R-:W4:Y:S07]  /*d620*/  LDSM.16.MT88.4 R16, [R199+0x15000] ;  /* 0x01500000c710783b */ /* 0x000f2e0000004200 */
[C---:B-1----:R-:W-:Y:S08]  /*d630*/  HMMA.16816.F32 R128, R4.reuse, R12, R176 ;  /* 0x0000000c0480723c */ /* 0x042ff000000018b0 */
[----:B------:R-:W-:Y:S01]  /*d640*/  HMMA.16816.F32 R132, R4, R14, R180 ;  /* 0x0000000e0484723c */ /* 0x000fe200000018b4 */
[----:B------:R-:W1:Y:S01]  /*d650*/  LDSM.16.MT88.4 R12, [R197+0x17000] ;  /* 0x01700000c50c783b */ /* 0x000e620000004200 */
[----:B------:R-:W-:Y:S01]  /*d660*/  MOV R96, R190 ;  /* 0x000000be00607202 */ /* 0x000fe20000000f00 */
[----:B------:R-:W-:-:S02]  /*d670*/  IMAD.MOV.U32 R98, RZ, RZ, R225 ;  /* 0x000000ffff627224 */ /* 0x000fc400078e00e1 */
[----:B------:R-:W-:-:S03]  /*d680*/  FFMA.FTZ R0, R0, c[0x0][0x23c], -R8 ;  /* 0x00008f0000007a23 */ /* 0x000fc60000010808 */
[----:B--2---:R-:W-:Y:S01]  /*d690*/  HMMA.16816.F32 R236, R4, R24, R164 ;  /* 0x0000001804ec723c */ /* 0x004fe200000018a4 */
[----:B------:R-:W-:Y:S01]  /*d6a0*/  IMAD.MOV.U32 R97, RZ, RZ, R191 ;  /* 0x000000ffff617224 */ /* 0x000fe200078e00bf */
[----:B------:R-:W-:Y:S01]  /*d6b0*/  MOV R181, R227 ;  /* 0x000000e300b57202 */ /* 0x000fe20000000f00 */
[----:B------:R-:W-:Y:S01]  /*d6c0*/  IMAD.MOV.U32 R183, RZ, RZ, R224 ;  /* 0x000000ffffb77224 */ /* 0x000fe200078e00e0 */
[----:B------:R-:W-:-:S03]  /*d6d0*/  MOV R182, R226 ;  /* 0x000000e200b67202 */ /* 0x000fc60000000f00 */
[----:B------:R-:W-:Y:S01]  /*d6e0*/  MOV R164, R96 ;  /* 0x0000006000a47202 */ /* 0x000fe20000000f00 */
[----:B------:R-:W-:Y:S01]  /*d6f0*/  IMAD.MOV.U32 R96, RZ, RZ, R98 ;  /* 0x000000ffff607224 */ /* 0x000fe200078e0062 */
[C---:B---3--:R-:W-:Y:S01]  /*d700*/  HMMA.16816.F32 R140, R4.reuse, R20, R172 ;  /* 0x00000014048c723c */ /* 0x048fe200000018ac */
[----:B------:R-:W-:Y:S01]  /*d710*/  IMAD.MOV.U32 R98, RZ, RZ, R10 ;  /* 0x000000ffff627224 */ /* 0x000fe200078e000a */
[----:B------:R-:W-:Y:S02]  /*d720*/  MOV R10, R149 ;  /* 0x00000095000a7202 */ /* 0x000fe40000000f00 */
[----:B------:R2:W-:Y:S04]  /*d730*/  MUFU.EX2 R149, R0 ;  /* 0x0000000000957308 */ /* 0x0005e80000000800 */
[C---:B------:R-:W-:Y:S01]  /*d740*/  HMMA.16816.F32 R232, R4.reuse, R22, R232 ;  /* 0x0000001604e8723c */ /* 0x040fe200000018e8 */
[----:B------:R-:W3:Y:S07]  /*d750*/  LDSM.16.MT88.4 R20, [R198+0x17000] ;  /* 0x01700000c614783b */ /* 0x000eee0000004200 */
[----:B------:R-:W-:Y:S01]  /*d760*/  HMMA.16816.F32 R224, R4, R26, R160 ;  /* 0x0000001a04e0723c */ /* 0x000fe200000018a0 */
[----:B------:R-:W-:Y:S01]  /*d770*/  LDSM.16.MT88.4 R24, [R200+0x17000] ;  /* 0x01700000c818783b */ /* 0x000fe20000004200 */
[----:B--2---:R-:W-:-:S06]  /*d780*/  FFMA.FTZ R0, R151, c[0x0][0x23c], -R8 ;  /* 0x00008f0097007a23 */ /* 0x004fcc0000010808 */
[C---:B----4-:R-:W-:Y:S01]  /*d790*/  HMMA.16816.F32 R188, R4.reuse, R16, R156 ;  /* 0x0000001004bc723c */ /* 0x050fe2000000189c */
[----:B------:R2:W-:Y:S07]  /*d7a0*/  MUFU.EX2 R151, R0 ;  /* 0x0000000000977308 */ /* 0x0005ee0000000800 */
[----:B------:R-:W-:Y:S01]  /*d7b0*/  HMMA.16816.F32 R184, R4, R18, R144 ;  /* 0x0000001204b8723c */ /* 0x000fe20000001890 */
[----:B------:R-:W4:Y:S01]  /*d7c0*/  LDSM.16.MT88.4 R16, [R199+0x17000] ;  /* 0x01700000c710783b */ /* 0x000f220000004200 */
[----:B------:R-:W-:Y:S01]  /*d7d0*/  MOV R165, R11 ;  /* 0x0000000b00a57202 */ /* 0x000fe20000000f00 */
[----:B------:R-:W-:Y:S01]  /*d7e0*/  IMAD.MOV.U32 R11, RZ, RZ, R148 ;  /* 0x000000ffff0b7224 */ /* 0x000fe200078e0094 */
[----:B------:R-:W-:-:S02]  /*d7f0*/  MOV R162, R181 ;  /* 0x000000b500a27202 */ /* 0x000fc40000000f00 */
[----:B------:R-:W-:Y:S02]  /*d800*/  MOV R167, R97 ;  /* 0x0000006100a77202 */ /* 0x000fe40000000f00 */
[C---:B-1----:R-:W-:Y:S01]  /*d810*/  HMMA.16816.F32 R176, R4.reuse, R12, R88 ;  /* 0x0000000c04b0723c */ /* 0x042fe20000001858 */
[----:B--2---:R-:W-:Y:S01]  /*d820*/  FFMA.FTZ R0, R2, c[0x0][0x23c], -R8 ;  /* 0x00008f0002007a23 */ /* 0x004fe20000010808 */
[----:B------:R-:W-:Y:S02]  /*d830*/  LOP3.LUT R2, R31, UR29, R38, 0x96, !PT ;  /* 0x0000001d1f027c12 */ /* 0x000fe4000f8e9626 */
[----:B------:R-:W-:Y:S01]  /*d840*/  MOV R163, R182 ;  /* 0x000000b600a37202 */ /* 0x000fe20000000f00 */
[----:B------:R1:W-:Y:S01]  /*d850*/  MUFU.EX2 R148, R0 ;  /* 0x0000000000947308 */ /* 0x0003e20000000800 */
[----:B------:R-:W-:Y:S01]  /*d860*/  MOV R97, R99 ;  /* 0x0000006300617202 */ /* 0x000fe20000000f00 */
[----:B------:R-:W-:Y:S01]  /*d870*/  FFMA.FTZ R11, R11, c[0x0][0x23c], -R9 ;  /* 0x00008f000b0b7a23 */ /* 0x000fe20000010809 */
[----:B------:R-:W-:Y:S01]  /*d880*/  MOV R99, R3 ;  /* 0x0000000300637202 */ /* 0x000fe20000000f00 */
[----:B------:R-:W-:Y:S01]  /*d890*/  IMAD.WIDE.U32 R2, R2, -0x2daee0ad, RZ ;  /* 0xd2511f5302027825 */ /* 0x000fe200078e00ff */
[----:B------:R-:W-:Y:S01]  /*d8a0*/  HMMA.16816.F32 R172, R4, R14, R72 ;  /* 0x0000000e04ac723c */ /* 0x000fe20000001848 */
[----:B------:R-:W-:Y:S02]  /*d8b0*/  LDSM.16.MT88.4 R156, [R197+0x11800] ;  /* 0x01180000c59c783b */ /* 0x000fe40000004200 */
[----:B------:R-:W-:-:S02]  /*d8c0*/  IMAD.MOV.U32 R166, RZ, RZ, R183 ;  /* 0x000000ffffa67224 */ /* 0x000fc400078e00b7 */
[----:B------:R-:W-:Y:S01]  /*d8d0*/  LDSM.16.MT88.4 R88, [R199+0x13800] ;  /* 0x01380000c758783b */ /* 0x000fe20000004200 */
[----:B-1----:R-:W-:Y:S01]  /*d8e0*/  FFMA.FTZ R0, R252, c[0x0][0x23c], -R8 ;  /* 0x00008f00fc007a23 */ /* 0x002fe20000010808 */
[----:B------:R-:W-:Y:S01]  /*d8f0*/  MUFU.EX2 R15, R11 ;  /* 0x0000000b000f7308 */ /* 0x000fe20000000800 */
[----:B------:R-:W-:Y:S01]  /*d900*/  LOP3.LUT R8, R2, 0xffff, RZ, 0xc0, !PT ;  /* 0x0000ffff02087812 */ /* 0x000fe200078ec0ff */
[----:B------:R-:W-:Y:S01]  /*d910*/  HMMA.16816.F32 R192, R4, R32, R192 ;  /* 0x0000002004c0723c */ /* 0x000fe200000018c0 */
[----:B------:R-:W-:Y:S01]  /*d920*/  SHF.R.U32.HI R12, RZ, 0x18, R2 ;  /* 0x00000018ff0c7819 */ /* 0x000fe20000011602 */
[----:B------:R-:W-:Y:S04]  /*d930*/  LDSM.16.MT88.4 R72, [R198+0x13800] ;  /* 0x01380000c648783b */ /* 0x000fe80000004200 */
[----:B------:R1:W-:Y:S02]  /*d940*/  MUFU.EX2 R31, R0 ;  /* 0x00000000001f7308 */ /* 0x0003e40000000800 */
[----:B-1----:R-:W-:Y:S01]  /*d950*/  FFMA.FTZ R0, R162, c[0x0][0x23c], -R9 ;  /* 0x00008f00a2007a23 */ /* 0x002fe20000010809 */
[----:B------:R-:W-:-:S02]  /*d960*/  MOV R162, R163 ;  /* 0x000000a300a27202 */ /* 0x000fc40000000f00 */
[----:B------:R-:W-:-:S03]  /*d970*/  MOV R163, R164 ;  /* 0x000000a400a37202 */ /* 0x000fc60000000f00 */
[----:B------:R1:W-:Y:S01]  /*d980*/  MUFU.EX2 R30, R0 ;  /* 0x00000000001e7308 */ /* 0x0003e20000000800 */
[----:B------:R-:W-:Y:S01]  /*d990*/  IMAD.MOV.U32 R164, RZ, RZ, R97 ;  /* 0x000000ffffa47224 */ /* 0x000fe200078e0061 */
[----:B------:R-:W-:Y:S01]  /*d9a0*/  MOV R97, R10 ;  /* 0x0000000a00617202 */ /* 0x000fe20000000f00 */
[--C-:B------:R-:W-:Y:S01]  /*d9b0*/  FFMA.FTZ R11, R163, c[0x0][0x23c], -R9.reuse ;  /* 0x00008f00a30b7a23 */ /* 0x100fe20000010809 */
[----:B------:R-:W-:Y:S02]  /*d9c0*/  LOP3.LUT R10, R2, 0xff, RZ, 0xc0, !PT ;  /* 0x000000ff020a7812 */ /* 0x000fe400078ec0ff */
[----:B-1----:R-:W-:Y:S02]  /*d9d0*/  LOP3.LUT R0, R3, UR36, R36, 0x96, !PT ;  /* 0x0000002403007c12 */ /* 0x002fe4000f8e9624 */
[----:B------:R-:W-:Y:S02]  /*d9e0*/  SHF.R.U32.HI R3, RZ, 0x8, R8 ;  /* 0x00000008ff037819 */ /* 0x000fe40000011608 */
[----:B------:R-:W-:Y:S01]  /*d9f0*/  SHF.R.U32.HI R8, RZ, 0x10, R2 ;  /* 0x00000010ff087819 */ /* 0x000fe20000011602 */
[----:B------:R-:W-:Y:S01]  /*da00*/  FFMA.FTZ R2, R162, c[0x0][0x23c], -R9 ;  /* 0x00008f00a2027a23 */ /* 0x000fe20000010809 */
[----:B------:R-:W-:Y:S01]  /*da10*/  MUFU.EX2 R11, R11 ;  /* 0x0000000b000b7308 */ /* 0x000fe20000000800 */
[----:B------:R-:W-:-:S02]  /*da20*/  PRMT R13, R10, 0x5410, R3 ;  /* 0x000054100a0d7816 */ /* 0x000fc40000000003 */
[----:B------:R-:W-:Y:S02]  /*da30*/  SHF.R.U32.HI R3, RZ, 0x10, R0 ;  /* 0x00000010ff037819 */ /* 0x000fe40000011600 */
[----:B------:R-:W-:-:S03]  /*da40*/  LOP3.LUT R10, R0, 0xff, RZ, 0xc0, !PT ;  /* 0x000000ff000a7812 */ /* 0x000fc600078ec0ff */
[----:B------:R1:W2:Y:S01]  /*da50*/  MUFU.EX2 R14, R2 ;  /* 0x00000002000e7308 */ /* 0x0002a20000000800 */
[----:B------:R-:W-:Y:S01]  /*da60*/  SHF.R.U32.HI R9, RZ, 0x18, R0 ;  /* 0x00000018ff097819 */ /* 0x000fe20000011600 */
[C---:B------:R-:W-:Y:S01]  /*da70*/  HMMA.16816.F32 R228, R4.reuse, R34, R228 ;  /* 0x0000002204e4723c */ /* 0x040fe200000018e4 */
[----:B-1----:R-:W-:Y:S02]  /*da80*/  LOP3.LUT R2, R0, 0xffff, RZ, 0xc0, !PT ;  /* 0x0000ffff00027812 */ /* 0x002fe400078ec0ff */
[----:B------:R-:W-:Y:S02]  /*da90*/  LOP3.LUT R0, R8, 0xff, RZ, 0xc0, !PT ;  /* 0x000000ff08007812 */ /* 0x000fe400078ec0ff */
[----:B------:R-:W-:Y:S02]  /*daa0*/  SHF.R.U32.HI R8, RZ, 0x8, R2 ;  /* 0x00000008ff087819 */ /* 0x000fe40000011602 */
[----:B------:R-:W-:Y:S02]  /*dab0*/  LOP3.LUT R2, R3, 0xff, RZ, 0xc0, !PT ;  /* 0x000000ff03027812 */ /* 0x000fe400078ec0ff */
[----:B------:R-:W-:Y:S01]  /*dac0*/  PRMT R0, R0, 0x5410, R12 ;  /* 0x0000541000007816 */ /* 0x000fe2000000000c */
[----:B---3--:R-:W-:Y:S01]  /*dad0*/  HMMA.16816.F32 R180, R4, R20, R64 ;  /* 0x0000001404b4723c */ /* 0x008fe20000001840 */
[----:B------:R-:W-:-:S02]  /*dae0*/  PRMT R3, R10, 0x5410, R8 ;  /* 0x000054100a037816 */ /* 0x000fc40000000008 */
[----:B------:R-:W-:-:S05]  /*daf0*/  PRMT R2, R2, 0x5410, R9 ;  /* 0x0000541002027816 */ /* 0x000fca0000000009 */
[----:B------:R-:W-:Y:S01]  /*db00*/  HMMA.16816.F32 R32, R4, R22, R136 ;  /* 0x000000160420723c */ /* 0x000fe20000001888 */
[----:B--2---:R-:W-:-:S07]  /*db10*/  F2FP.PACK_AB R8, R11, R14 ;  /* 0x0000000e0b08723e */ /* 0x004fce00000000ff */
[C---:B----4-:R-:W-:Y:S01]  /*db20*/  HMMA.16816.F32 R144, R4.reuse, R16, R48 ;  /* 0x000000100490723c */ /* 0x050fe20000001830 */
[----:B------:R-:W1:Y:S01]  /*db30*/  LDSM.16.MT88.4 R48, [R200+0x11800] ;  /* 0x01180000c830783b */ /* 0x000e620000004200 */
[----:B------:R-:W-:Y:S01]  /*db40*/  IMAD.MOV.U32 R12, RZ, RZ, R165 ;  /* 0x000000ffff0c7224 */ /* 0x000fe200078e00a5 */
[----:B------:R-:W-:Y:S02]  /*db50*/  MOV R9, R167 ;  /* 0x000000a700097202 */ /* 0x000fe40000000f00 */
[----:B------:R-:W-:Y:S01]  /*db60*/  MOV R161, R98 ;  /* 0x0000006200a17202 */ /* 0x000fe20000000f00 */
[----:B------:R-:W-:Y:S02]  /*db70*/  LDSM.16.MT88.4 R64, [R197+0x13800] ;  /* 0x01380000c540783b */ /* 0x000fe40000004200 */
[C---:B------:R-:W-:Y:S01]  /*db80*/  HMMA.16816.F32 R20, R4.reuse, R24, R44 ;  /* 0x000000180414723c */ /* 0x040fe2000000182c */
[----:B------:R-:W-:Y:S01]  /*db90*/  MOV R252, R164 ;  /* 0x000000a400fc7202 */ /* 0x000fe20000000f00 */
[----:B------:R-:W-:Y:S06]  /*dba0*/  LDSM.16.MT88.4 R136, [R198+0x17800] ;  /* 0x01780000c688783b */ /* 0x000fec0000004200 */
[C---:B------:R-:W-:Y:S01]  /*dbb0*/  HMMA.16816.F32 R24, R4.reuse, R26, R40 ;  /* 0x0000001a0418723c */ /* 0x040fe20000001828 */
[----:B------:R-:W-:Y:S07]  /*dbc0*/  LDSM.16.MT88.4 R40, [R198+0x11800] ;  /* 0x01180000c628783b */ /* 0x000fee0000004200 */
[----:B------:R-:W-:Y:S01]  /*dbd0*/  HMMA.16816.F32 R16, R4, R18, R56 ;  /* 0x000000120410723c */ /* 0x000fe20000001838 */
[----:B------:R-:W2:Y:S06]  /*dbe0*/  LDSM.16.MT88.4 R56, [R199+0x11800] ;  /* 0x01180000c738783b */ /* 0x000eac0000004200 */
[----:B------:R-:W-:-:S02]  /*dbf0*/  HSET2.LE.AND R7, R0, R251, PT ;  /* 0x000000fb00077233 */ /* 0x000fc40003803000 */
[--C-:B------:R-:W-:Y:S01]  /*dc00*/  HSET2.LE.AND R0, R3, R251.reuse, PT ;  /* 0x000000fb03007233 */ /* 0x100fe20003803000 */
[----:B------:R-:W-:Y:S01]  /*dc10*/  F2FP.PACK_AB R4, R15, R30 ;  /* 0x0000001e0f04723e */ /* 0x000fe200000000ff */
[--C-:B------:R-:W-:Y:S01]  /*dc20*/  HSET2.LE.AND R3, R2, R251.reuse, PT ;  /* 0x000000fb02037233 */ /* 0x100fe20003803000 */
[----:B------:R-:W-:Y:S01]  /*dc30*/  LOP3.LUT R167, R7, R8, RZ, 0xc0, !PT ;  /* 0x0000000807a77212 */ /* 0x000fe200078ec0ff */
[----:B------:R-:W-:Y:S01]  /*dc40*/  HSET2.LE.AND R5, R13, R251, PT ;  /* 0x000000fb0d057233 */ /* 0x000fe20003803000 */
[----:B------:R-:W-:Y:S02]  /*dc50*/  IMAD.MOV.U32 R13, RZ, RZ, R96 ;  /* 0x000000ffff0d7224 */ /* 0x000fe400078e0060 */
[----:B------:R-:W-:Y:S01]  /*dc60*/  LOP3.LUT R165, R3, R4, RZ, 0xc0, !PT ;  /* 0x0000000403a57212 */ /* 0x000fe200078ec0ff */
[----:B------:R-:W-:Y:S01]  /*dc70*/  IMAD.MOV.U32 R8, RZ, RZ, R99 ;  /* 0x000000ffff087224 */ /* 0x000fe200078e0063 */
[----:B------:R-:W-:Y:S02]  /*dc80*/  MOV R3, R97 ;  /* 0x0000006100037202 */ /* 0x000fe40000000f00 */
[----:B------:R-:W3:Y:S01]  /*dc90*/  LDSM.16.MT88.4 R96, [R197+0x15800] ;  /* 0x01580000c560783b */ /* 0x000ee20000004200 */
[----:B------:R-:W-:-:S02]  /*dca0*/  F2FP.PACK_AB R2, R151, R149 ;  /* 0x000000959702723e */ /* 0x000fc400000000ff */
[----:B------:R-:W-:Y:S02]  /*dcb0*/  MOV R162, R80 ;  /* 0x0000005000a27202 */ /* 0x000fe40000000f00 */
[----:B------:R-:W-:Y:S01]  /*dcc0*/  LOP3.LUT R164, R0, R2, RZ, 0xc0, !PT ;  /* 0x0000000200a47212 */ /* 0x000fe200078ec0ff */
[----:B------:R-:W-:Y:S01]  /*dcd0*/  IMAD.MOV.U32 R2, RZ, RZ, R82 ;  /* 0x000000ffff027224 */ /* 0x000fe200078e0052 */
[----:B------:R-:W-:Y:S02]  /*dce0*/  MOV R163, R81 ;  /* 0x0000005100a37202 */ /* 0x000fe40000000f00 */
[----:B------:R-:W-:Y:S02]  /*dcf0*/  MOV R0, R83 ;  /* 0x0000005300007202 */ /* 0x000fe40000000f00 */
[----:B------:R-:W4:Y:S01]  /*dd00*/  LDSM.16.MT88.4 R80, [R200+0x13800] ;  /* 0x01380000c850783b */ /* 0x000f220000004200 */
[----:B------:R-:W-:Y:S02]  /*dd10*/  F2FP.PACK_AB R6, R31, R148 ;  /* 0x000000941f06723e */ /* 0x000fe400000000ff */
[----:B------:R-:W-:-:S02]  /*dd20*/  MOV R10, R166 ;  /* 0x000000a6000a7202 */ /* 0x000fc40000000f00 */
[----:B------:R-:W-:Y:S01]  /*dd30*/  LOP3.LUT R166, R5, R6, RZ, 0xc0, !PT ;  /* 0x0000000605a67212 */ /* 0x000fe200078ec0ff */
[----:B------:R-:W-:Y:S01]  /*dd40*/  FFMA.FTZ R0, R243, R29, R0 ;  /* 0x0000001df3007223 */ /* 0x000fe20000010000 */
[----:B------:R-:W-:Y:S05]  /*dd50*/  LDSM.16.MT88.4 R4, [R199+0x17800] ;  /* 0x01780000c704783b */ /* 0x000fea0000004200 */
[----:B-1----:R-:W-:Y:S01]  /*dd60*/  HMMA.16816.F32 R44, R164, R48, R76 ;  /* 0x00000030a42c723c */ /* 0x002fe2000000184c */
[----:B------:R-:W-:-:S07]  /*dd70*/  FFMA.FTZ R2, R250, R28, R2 ;  /* 0x0000001cfa027223 */ /* 0x000fce0000010002 */
[C---:B------:R-:W-:Y:S08]  /*dd80*/  HMMA.16816.F32 R48, R164.reuse, R50, R84 ;  /* 0x00000032a430723c */ /* 0x040ff00000001854 */
[C---:B------:R-:W-:Y:S08]  /*dd90*/  HMMA.16816.F32 R152, R164.reuse, R156, R152 ;  /* 0x0000009ca498723c */ /* 0x040ff00000001898 */
[C---:B------:R-:W-:Y:S01]  /*dda0*/  HMMA.16816.F32 R84, R164.reuse, R88, R128 ;  /* 0x00000058a454723c */ /* 0x040fe20000001880 */
[----:B------:R-:W-:Y:S07]  /*ddb0*/  LDSM.16.MT88.4 R128, [R197+0x17800] ;  /* 0x01780000c580783b */ /* 0x000fee0000004200 */
[C---:B------:R-:W-:Y:S08]  /*ddc0*/  HMMA.16816.F32 R156, R164.reuse, R158, R52 ;  /* 0x0000009ea49c723c */ /* 0x040ff00000001834 */
[C---:B------:R-:W-:Y:S07]  /*ddd0*/  HMMA.16816.F32 R88, R164.reuse, R90, R132 ;  /* 0x0000005aa458723c */ /* 0x040fee0000001884 */
[----:B------:R-:W-:Y:S01]  /*dde0*/  MOV R135, R161 ;  /* 0x000000a100877202 */ /* 0x000fe20000000f00 */
[----:B--2---:R-:W-:Y:S04]  /*ddf0*/  HMMA.16816.F32 R52, R164, R56, R92 ;  /* 0x00000038a434723c */ /* 0x004fe8000000185c */
[----:B------:R-:W-:-:S04]  /*de00*/  FADD.FTZ R0, R135, R0 ;  /* 0x0000000087007221 */ /* 0x000fc80000010000 */
[C---:B---3--:R-:W-:Y:S07]  /*de10*/  HMMA.16816.F32 R92, R164.reuse, R96, R140 ;  /* 0x00000060a45c723c */ /* 0x048fee000000188c */
[----:B------:R-:W-:Y:S01]  /*de20*/  IMAD.MOV.U32 R142, RZ, RZ, R162 ;  /* 0x000000ffff8e7224 */ /* 0x000fe200078e00a2 */
[----:B------:R-:W-:Y:S01]  /*de30*/  MOV R143, R163 ;  /* 0x000000a3008f7202 */ /* 0x000fe20000000f00 */
[----:B------:R-:W-:Y:S01]  /*de40*/  HMMA.16816.F32 R36, R164, R40, R60 ;  /* 0x00000028a424723c */ /* 0x000fe2000000183c */
[----:B------:R-:W-:Y:S01]  /*de50*/  LDSM.16.MT88.4 R160, [R200+0x17800] ;  /* 0x01780000c8a0783b */ /* 0x000fe20000004200 */
[----:B------:R-:W-:-:S02]  /*de60*/  FADD.FTZ R2, R142, R2 ;  /* 0x000000028e027221 */ /* 0x000fc40000010000 */
[----:B------:R-:W-:Y:S02]  /*de70*/  FADD.FTZ R0, R143, R0 ;  /* 0x000000008f007221 */ /* 0x000fe40000010000 */
[----:B------:R-:W-:Y:S02]  /*de80*/  FADD.FTZ R2, R8, R2 ;  /* 0x0000000208027221 */ /* 0x000fe40000010000 */
[----:B------:R-:W-:Y:S01]  /*de90*/  FADD.FTZ R0, R3, R0 ;  /* 0x0000000003007221 */ /* 0x000fe20000010000 */
[----:B------:R-:W-:Y:S01]  /*dea0*/  HMMA.16816.F32 R40, R164, R42, R68 ;  /* 0x0000002aa428723c */ /* 0x000fe20000001844 */
[----:B------:R-:W-:Y:S02]  /*deb0*/  FADD.FTZ R2, R13, R2 ;  /* 0x000000020d027221 */ /* 0x000fe40000010000 */
[----:B------:R-:W-:Y:S02]  /*dec0*/  FADD.FTZ R0, R9, R0 ;  /* 0x0000000009007221 */ /* 0x000fe40000010000 */
[----:B------:R-:W-:-:S03]  /*ded0*/  FADD.FTZ R2, R10, R2 ;  /* 0x000000020a027221 */ /* 0x000fc60000010000 */
[----:B------:R-:W-:Y:S01]  /*dee0*/  HMMA.16816.F32 R60, R164, R64, R104 ;  /* 0x00000040a43c723c */ /* 0x000fe20000001868 */
[----:B------:R-:W1:Y:S01]  /*def0*/  LDSM.16.MT88.4 R104, [R198+0x15800] ;  /* 0x01580000c668783b */ /* 0x000e620000004200 */
[----:B------:R-:W-:-:S06]  /*df00*/  FADD.FTZ R0, R12, R0 ;  /* 0x000000000c007221 */ /* 0x000fcc0000010000 */
[----:B------:R-:W-:Y:S01]  /*df10*/  HMMA.16816.F32 R68, R164, R72, R112 ;  /* 0x00000048a444723c */ /* 0x000fe20000001870 */
[----:B------:R-:W2:Y:S01]  /*df20*/  LDSM.16.MT88.4 R112, [R200+0x15800] ;  /* 0x01580000c870783b */ /* 0x000ea20000004200 */
[----:B------:R-:W-:-:S06]  /*df30*/  FADD.FTZ R2, R252, R2 ;  /* 0x00000002fc027221 */ /* 0x000fcc0000010000 */
[----:B----4-:R-:W-:Y:S01]  /*df40*/  HMMA.16816.F32 R76, R164, R80, R120 ;  /* 0x00000050a44c723c */ /* 0x010fe20000001878 */
[----:B------:R-:W3:Y:S01]  /*df50*/  LDSM.16.MT88.4 R120, [R199+0x15800] ;  /* 0x01580000c778783b */ /* 0x000ee20000004200 */
        /* <DEDUP_REMOVED lines=15> */
[----:B------:R-:W-:Y:S01]  /*e050*/  FADD.FTZ R0, R15, R0 ;  /* 0x000000000f007221 */ /* 0x000fe20000010000 */
[----:B------:R-:W-:Y:S01]  /*e060*/  HMMA.16816.F32 R56, R164, R58, R100 ;  /* 0x0000003aa438723c */ /* 0x000fe20000001864 */
[----:B------:R-:W-:Y:S01]  /*e070*/  FADD.FTZ R2, R148, R2 ;  /* 0x0000000294027221 */ /* 0x000fe20000010000 */
[----:B------:R-:W-:Y:S01]  /*e080*/  @UP0 UIADD3 UR9, UR9, -0x3, URZ ;  /* 0xfffffffd09090890 */ /* 0x000fe2000fffe03f */
[----:B------:R-:W-:-:S05]  /*e090*/  FADD.FTZ R0, R14, R0 ;  /* 0x000000000e007221 */ /* 0x000fca0000010000 */
[----:B------:R-:W-:Y:S01]  /*e0a0*/  HMMA.16816.F32 R64, R164, R66, R108 ;  /* 0x00000042a440723c */ /* 0x000fe2000000186c */
[----:B------:R-:W-:Y:S01]  /*e0b0*/  MOV R3, R150 ;  /* 0x0000009600037202 */ /* 0x000fe20000000f00 */
[----:B------:R-:W-:-:S06]  /*e0c0*/  IMAD.MOV.U32 R148, RZ, RZ, R168 ;  /* 0x000000ffff947224 */ /* 0x000fcc00078e00a8 */
[----:B------:R-:W-:Y:S01]  /*e0d0*/  HMMA.16816.F32 R72, R164, R74, R116 ;  /* 0x0000004aa448723c */ /* 0x000fe20000001874 */
[----:B------:R-:W-:Y:S01]  /*e0e0*/  @P0 MOV R3, R150 ;  /* 0x0000009600030202 */ /* 0x000fe20000000f00 */
[----:B------:R-:W-:-:S06]  /*e0f0*/  FADD.FTZ R243, R31, R2 ;  /* 0x000000021ff37221 */ /* 0x000fcc0000010000 */
[----:B------:R-:W-:Y:S01]  /*e100*/  HMMA.16816.F32 R80, R164, R82, R124 ;  /* 0x00000052a450723c */ /* 0x000fe2000000187c */
[----:B------:R-:W-:Y:S01]  /*e110*/  @P0 MOV R148, R168 ;  /* 0x000000a800940202 */ /* 0x000fe20000000f00 */
[----:B------:R-:W-:-:S06]  /*e120*/  FADD.FTZ R250, R11, R0 ;  /* 0x000000000bfa7221 */ /* 0x000fcc0000010000 */
[C---:B-1----:R-:W-:Y:S08]  /*e130*/  HMMA.16816.F32 R100, R164.reuse, R104, R192 ;  /* 0x00000068a464723c */ /* 0x042ff000000018c0 */
[C---:B--2---:R-:W-:Y:S08]  /*e140*/  HMMA.16816.F32 R108, R164.reuse, R112, R236 ;  /* 0x00000070a46c723c */ /* 0x044ff000000018ec */
[C---:B---3--:R-:W-:Y:S08]  /*e150*/  HMMA.16816.F32 R116, R164.reuse, R120, R188 ;  /* 0x00000078a474723c */ /* 0x048ff000000018bc */
        /* <DEDUP_REMOVED lines=13> */
.L_x_433:
[----:B------:R-:W-:-:S12]  /*e230*/  UIADD3 UR9, UR30, -0x1, URZ ;  /* 0xffffffff1e097890 */ /* 0x000fd8000fffe03f */
.L_x_437:
[----:B------:R-:W-:-:S13]  /*e240*/  ISETP.LE.AND P0, PT, RZ, UR9, PT ;  /* 0x00000009ff007c0c */ /* 0x000fda000bf03270 */
[----:B------:R-:W-:Y:S05]  /*e250*/  @!P0 BRA `(.L_x_438) ;  /* 0x00004f9000008947 */ /* 0x000fea0003800000 */
[----:B------:R-:W2:Y:S01]  /*e260*/  LDL.64 R18, [R1+0x8] ;  /* 0x0000080001127983 */ /* 0x000ea20000100a00 */
[----:B------:R-:W-:Y:S01]  /*e270*/  USHF.R.S32.HI UR30, URZ, 0x1f, UR8 ;  /* 0x0000001f3f1e7899 */ /* 0x000fe20008011408 */
[----:B------:R-:W-:Y:S01]  /*e280*/  IMAD.U32 R6, RZ, RZ, UR8 ;  /* 0x00000008ff067e24 */ /* 0x000fe2000f8e00ff */
[----:B------:R-:W-:Y:S01]  /*e290*/  ULDC.64 UR6, c[0x0][0x1b8] ;  /* 0x00006e0000067ab9 */ /* 0x000fe20000000a00 */
[----:B-----5:R-:W3:Y:S01]  /*e2a0*/  LDL R17, [R1+0x24] ;  /* 0x0000240001117983 */ /* 0x020ee20000100800 */
[----:B------:R-:W-:Y:S01]  /*e2b0*/  UIMAD UR6, UR30, UR6, URZ ;  /* 0x000000061e0672a4 */ /* 0x000fe2000f8e023f */
[----:B------:R-:W-:Y:S01]  /*e2c0*/  IMAD.U32 R0, RZ, RZ, UR8 ;  /* 0x00000008ff007e24 */ /* 0x000fe2000f8e00ff */
[----:B------:R-:W-:Y:S01]  /*e2d0*/  ULDC.64 UR18, c[0x0][0x1b0] ;  /* 0x00006c0000127ab9 */ /* 0x000fe20000000a00 */
[----:B------:R-:W4:Y:S01]  /*e2e0*/  LDL R16, [R1+0x20] ;  /* 0x0000200001107983 */ /* 0x000f220000100800 */
[----:B------:R-:W-:Y:S01]  /*e2f0*/  UIMAD UR6, UR8, UR7, UR6 ;  /* 0x00000007080672a4 */ /* 0x000fe2000f8e0206 */
[----:B------:R-:W-:Y:S01]  /*e300*/  IMAD.MOV.U32 R149, RZ, RZ, R3 ;  /* 0x000000ffff957224 */ /* 0x000fe200078e0003 */
[----:B------:R-:W-:Y:S01]  /*e310*/  UIMAD UR18, UR30, UR18, URZ ;  /* 0x000000121e1272a4 */ /* 0x000fe2000f8e023f */
[----:B------:R-:W3:Y:S01]  /*e320*/  LDL R15, [R1+0x28] ;  /* 0x00002800010f7983 */ /* 0x000ee20000100800 */
[----:B------:R-:W-:-:S02]  /*e330*/  IMAD.MOV.U32 R150, RZ, RZ, R148 ;  /* 0x000000ffff967224 */ /* 0x000fc400078e0094 */
[----:B------:R-:W-:Y:S01]  /*e340*/  IMAD.U32 R2, RZ, RZ, UR6 ;  /* 0x00000006ff027e24 */ /* 0x000fe2000f8e00ff */
[----:B------:R-:W3:Y:S01]  /*e350*/  LDL.LU R14, [R1+0x48] ;  /* 0x00004800010e7983 */ /* 0x000ee20000300800 */
[----:B------:R-:W-:-:S03]  /*e360*/  UIMAD UR18, UR8, UR19, UR18 ;  /* 0x00000013081272a4 */ /* 0x000fc6000f8e0212 */
[----:B------:R-:W3:Y:S01]  /*e370*/  LDL.LU R9, [R1+0x58] ;  /* 0x0000580001097983 */ /* 0x000ee20000300800 */
[----:B------:R-:W-:-:S03]  /*e380*/  UMOV UR19, URZ ;  /* 0x0000003f00137c82 */ /* 0x000fc60008000000 */
[----:B------:R-:W3:Y:S04]  /*e390*/  LDL.LU.64 R12, [R1+0x40] ;  /* 0x00004000010c7983 */ /* 0x000ee80000300a00 */
[----:B------:R-:W4:Y:S04]  /*e3a0*/  LDL.LU.64 R10, [R1+0x50] ;  /* 0x00005000010a7983 */ /* 0x000f280000300a00 */
[----:B------:R-:W4:Y:S04]  /*e3b0*/  LDL.LU R20, [R1+0x38] ;  /* 0x0000380001147983 */ /* 0x000f280000300800 */
[----:B------:R-:W1:Y:S02]  /*e3c0*/  S2R R8, SR_TID.X ;  /* 0x0000000000087919 */ /* 0x000e640000002100 */
[----:B-1----:R-:W-:-:S04]  /*e3d0*/  SHF.R.S32.HI R230, RZ, 0x1f, R8 ;  /* 0x0000001fffe67819 */ /* 0x002fc80000011408 */
[----:B------:R-:W-:-:S04]  /*e3e0*/  LEA.HI R230, R230, R8, RZ, 0x3 ;  /* 0x00000008e6e67211 */ /* 0x000fc800078f18ff */
[----:B------:R-:W-:-:S04]  /*e3f0*/  SHF.R.S32.HI R230, RZ, 0x3, R230 ;  /* 0x00000003ffe67819 */ /* 0x000fc800000114e6 */
[----:B------:R-:W-:Y:S02]  /*e400*/  SHF.R.S32.HI R231, RZ, 0x1f, R230 ;  /* 0x0000001fffe77819 */ /* 0x000fe400000114e6 */
[----:B------:R-:W-:-:S05]  /*e410*/  IADD3 R238, P2, R230, 0x10, RZ ;  /* 0x00000010e6ee7810 */ /* 0x000fca0007f5e0ff */
[----:B------:R-:W-:Y:S01]  /*e420*/  IMAD.X R239, RZ, RZ, R231, P2 ;  /* 0x000000ffffef7224 */ /* 0x000fe200010e06e7 */
[--C-:B--2---:R-:W-:Y:S01]  /*e430*/  SHF.R.S32.HI R5, RZ, 0x1f, R18.reuse ;  /* 0x0000001fff057819 */ /* 0x104fe20000011412 */
[----:B------:R-:W-:-:S04]  /*e440*/  IMAD.MOV.U32 R4, RZ, RZ, R18 ;  /* 0x000000ffff047224 */ /* 0x000fc800078e0012 */
[----:B------:R-:W-:-:S04]  /*e450*/  IMAD.WIDE.U32 R6, R6, c[0x0][0x1b0], R4 ;  /* 0x00006c0006067a25 */ /* 0x000fc800078e0004 */
[----:B------:R-:W-:Y:S01]  /*e460*/  IMAD.WIDE.U32 R4, R0, c[0x0][0x1b8], R4 ;  /* 0x00006e0000047a25 */ /* 0x000fe200078e0004 */
[----:B------:R-:W-:Y:S01]  /*e470*/  IADD3 R241, P1, R6, UR12, RZ ;  /* 0x0000000c06f17c10 */ /* 0x000fe2000ff3e0ff */
[----:B------:R-:W-:Y:S02]  /*e480*/  UIADD3 UR12, UR9, -0x1, URZ ;  /* 0xffffffff090c7890 */ /* 0x000fe4000fffe03f */
[----:B------:R-:W-:Y:S01]  /*e490*/  IMAD.U32 R0, RZ, RZ, UR18 ;  /* 0x00000012ff007e24 */ /* 0x000fe2000f8e00ff */
[----:B------:R-:W-:-:S04]  /*e4a0*/  IADD3 R229, P0, R4, UR26, RZ ;  /* 0x0000001a04e57c10 */ /* 0x000fc8000ff1e0ff */
[----:B------:R-:W-:Y:S02]  /*e4b0*/  IADD3.X R4, R2, UR21, R5, P0, !PT ;  /* 0x0000001502047c10 */ /* 0x000fe400087fe405 */
[----:B------:R-:W-:Y:S02]  /*e4c0*/  IADD3.X R6, R0, UR11, R7, P1, !PT ;  /* 0x0000000b00067c10 */ /* 0x000fe40008ffe407 */
[----:B------:R-:W-:Y:S01]  /*e4d0*/  LEA R242, P1, R241, c[0x0][0x168], 0x1 ;  /* 0x00005a00f1f27a11 */ /* 0x000fe200078208ff */
[----:B---3--:R-:W-:Y:S01]  /*e4e0*/  IMAD.MOV.U32 R3, RZ, RZ, R13 ;  /* 0x000000ffff037224 */ /* 0x008fe200078e000d */
[----:B------:R-:W-:Y:S02]  /*e4f0*/  LEA R240, P0, R229, c[0x0][0x170], 0x1 ;  /* 0x00005c00e5f07a11 */ /* 0x000fe400078008ff */
[----:B------:R-:W-:Y:S01]  /*e500*/  LEA.HI.X R241, R241, c[0x0][0x16c], R6, 0x1, P1 ;  /* 0x00005b00f1f17a11 */ /* 0x000fe200008f0c06 */
[----:B----4-:R-:W-:Y:S01]  /*e510*/  IMAD.MOV.U32 R2, RZ, RZ, R10 ;  /* 0x000000ffff027224 */ /* 0x010fe200078e000a */
[----:B------:R-:W-:-:S02]  /*e520*/  LEA.HI.X R229, R229, c[0x0][0x174], R4, 0x1, P0 ;  /* 0x00005d00e5e57a11 */ /* 0x000fc400000f0c04 */
[----:B------:R-:W-:Y:S02]  /*e530*/  IADD3 R236, P1, R230, 0x20, RZ ;  /* 0x00000020e6ec7810 */ /* 0x000fe40007f3e0ff */
[----:B------:R1:W-:Y:S01]  /*e540*/  STL.64 [R1], R2 ;  /* 0x0000000201007387 */ /* 0x0003e20000100a00 */
[----:B------:R-:W-:Y:S01]  /*e550*/  IMAD.WIDE.U32 R248, R20, -0x326172a9, RZ ;  /* 0xcd9e8d5714f87825 */ /* 0x000fe200078e00ff */
[----:B------:R-:W-:Y:S02]  /*e560*/  IADD3 R234, P0, R230, 0x30, RZ ;  /* 0x00000030e6ea7810 */ /* 0x000fe40007f1e0ff */
[----:B------:R-:W-:Y:S01]  /*e570*/  ISETP.GE.AND P6, PT, R18, c[0x0][0x220], PT ;  /* 0x0000880012007a0c */ /* 0x000fe20003fc6270 */
[--C-:B------:R-:W-:Y:S01]  /*e580*/  IMAD.X R237, RZ, RZ, R231.reuse, P1 ;  /* 0x000000ffffed7224 */ /* 0x100fe200008e06e7 */
[----:B------:R-:W-:Y:S01]  /*e590*/  LOP3.LUT R244, R249, R14, RZ, 0x3c, !PT ;  /* 0x0000000ef9f47212 */ /* 0x000fe200078e3cff */
[----:B------:R-:W-:Y:S01]  /*e5a0*/  IMAD.X R235, RZ, RZ, R231, P0 ;  /* 0x000000ffffeb7224 */ /* 0x000fe200000e06e7 */
[----:B------:R-:W-:Y:S01]  /*e5b0*/  ISETP.GE.AND P5, PT, R17, c[0x0][0x220], PT ;  /* 0x0000880011007a0c */ /* 0x000fe20003fa6270 */
[----:B------:R-:W-:Y:S01]  /*e5c0*/  IMAD.WIDE.U32 R246, R9, -0x2daee0ad, RZ ;  /* 0xd2511f5309f67825 */ /* 0x000fe200078e00ff */
[----:B------:R-:W-:-:S02]  /*e5d0*/  ISETP.GE.AND P4, PT, R16, c[0x0][0x220], PT ;  /* 0x0000880010007a0c */ /* 0x000fc40003f86270 */
[----:B------:R-:W-:Y:S01]  /*e5e0*/  ISETP.GE.AND P3, PT, R15, c[0x0][0x220], PT ;  /* 0x000088000f007a0c */ /* 0x000fe20003f66270 */
[----:B------:R-:W-:Y:S01]  /*e5f0*/  IMAD.WIDE.U32 R244, R244, -0x2daee0ad, RZ ;  /* 0xd2511f53f4f47825 */ /* 0x000fe200078e00ff */
[----:B------:R-:W-:Y:S05]  /*e600*/  BRA `(.L_x_439) ;  /* 0x000006d000007947 */ /* 0x000fea0003800000 */
.L_x_441:
[----:B------:R-:W2:Y:S01]  /*e610*/  LDL.64 R226, [R1+0x30] ;  /* 0x0000300001e27983 */ /* 0x000ea20000100a00 */
[----:B------:R-:W-:Y:S02]  /*e620*/  ULDC.64 UR6, c[0x0][0x198] ;  /* 0x0000660000067ab9 */ /* 0x000fe40000000a00 */
[----:B------:R-:W-:Y:S01]  /*e630*/  UIMAD.WIDE.U32 UR36, UR11, UR6, URZ ;  /* 0x000000060b2472a5 */ /* 0x000fe2000f8e003f */
[----:B------:R-:W3:Y:S01]  /*e640*/  LDL.64 R224, [R1+0x18] ;  /* 0x0000180001e07983 */ /* 0x000ee20000100a00 */
[----:B------:R-:W-:Y:S03]  /*e650*/  USHF.R.S32.HI UR18, URZ, 0x1f, UR11 ;  /* 0x0000001f3f127899 */ /* 0x000fe6000801140b */
[----:B------:R1:W-:Y:S01]  /*e660*/  @P6 STS.128 [R223+0x8000], RZ ;  /* 0x008000ffdf006388 */ /* 0x0003e20000000c00 */
[----:B------:R-:W-:Y:S01]  /*e670*/  UIMAD UR18, UR18, UR6, URZ ;  /* 0x00000006121272a4 */ /* 0x000fe2000f8e023f */
[----:B------:R-:W-:Y:S02]  /*e680*/  IMAD.U32 R151, RZ, RZ, UR36 ;  /* 0x00000024ff977e24 */ /* 0x000fe4000f8e00ff */
[----:B------:R-:W-:Y:S01]  /*e690*/  IMAD.U32 R0, RZ, RZ, UR36 ;  /* 0x00000024ff007e24 */ /* 0x000fe2000f8e00ff */
[----:B------:R-:W-:Y:S04]  /*e6a0*/  UIMAD UR18, UR11, UR7, UR18 ;  /* 0x000000070b1272a4 */ /* 0x000fe8000f8e0212 */
[----:B------:R-:W-:Y:S06]  /*e6b0*/  UIADD3 UR18, UR37, UR18, URZ ;  /* 0x0000001225127290 */ /* 0x000fec000fffe03f */
[----:B------:R-:W-:Y:S01]  /*e6c0*/  IMAD.U32 R174, RZ, RZ, UR18 ;  /* 0x00000012ffae7e24 */ /* 0x000fe2000f8e00ff */
[----:B--2---:R-:W-:Y:S04]  /*e6d0*/  LEA R151, P2, R151, R226, 0x6 ;  /* 0x000000e297977211 */ /* 0x004fe800078430ff */
[----:B---3--:R-:W-:Y:S02]  /*e6e0*/  LEA.HI.X R174, R0, R225, R174, 0x6, P2 ;  /* 0x000000e100ae7211 */ /* 0x008fe400010f34ae */
        /* <DEDUP_REMOVED lines=18> */
[C---:B------:R-:W-:Y:S03]  /*e810*/  IADD3 R151, P1, R0.reuse, UR27, RZ ;  /* 0x0000001b00977c10 */ /* 0x040fe6000ff3e0ff */
[----:B------:R1:W-:Y:S01]  /*e820*/  @P4 STS.128 [R223+0xc000], RZ ;  /* 0x00c000ffdf004388 */ /* 0x0003e20000000c00 */
[----:B------:R-:W-:Y:S02]  /*e830*/  IADD3.X R148, R177, UR28, RZ, P1, !PT ;  /* 0x0000001cb1947c10 */ /* 0x000fe40008ffe4ff */
[----:B------:R-:W-:Y:S01]  /*e840*/  @!P6 LEA.HI.X R177, R0, c[0x0][0x16c], R177, 0x1, P2 ;  /* 0x00005b0000b1ea11 */ /* 0x000fe200010f0cb1 */
[----:B------:R-:W-:Y:S01]  /*e850*/  @!PT LDS RZ, [RZ] ;  /* 0x00000000fffff984 */ /* 0x000fe20000000800 */
[----:B------:R-:W-:Y:S01]  /*e860*/  @!PT LDS RZ, [RZ] ;  /* 0x00000000fffff984 */ /* 0x000fe20000000800 */
[----:B------:R-:W-:Y:S01]  /*e870*/  @!PT LDS RZ, [RZ] ;  /* 0x00000000fffff984 */ /* 0x000fe20000000800 */
[----:B------:R1:W-:Y:S01]  /*e880*/  @!P4 LDGSTS.E.BYPASS.LTC128B.128 [R223+0xc000], [R172.64+0x100] ;  /* 0x0c000100acdfcfae */ /* 0x0003e2000b901d56 */
[C---:B------:R-:W-:Y:S03]  /*e890*/  @!P6 LEA R174, P1, R151.reuse, c[0x0][0x168], 0x1 ;  /* 0x00005a0097aeea11 */ /* 0x040fe600078208ff */
[----:B------:R1:W-:Y:S01]  /*e8a0*/  @P3 STS.128 [R223+0xe000], RZ ;  /* 0x00e000ffdf003388 */ /* 0x0003e20000000c00 */
[----:B------:R-:W-:Y:S03]  /*e8b0*/  @!P6 LEA.HI.X R175, R151, c[0x0][0x16c], R148, 0x1, P1 ;  /* 0x00005b0097afea11 */ /* 0x000fe600008f0c94 */
        /* <DEDUP_REMOVED lines=66> */
.L_x_439:
[----:B------:R-:W2:Y:S01]  /*ece0*/  LDL.64 R6, [R1] ;  /* 0x0000000001067983 */ /* 0x000ea20000100a00 */
[----:B------:R-:W-:Y:S01]  /*ecf0*/  UIADD3 UR8, -UR19, UR9, URZ ;  /* 0x0000000913087290 */ /* 0x000fe2000fffe13f */
[----:B------:R-:W-:Y:S04]  /*ed00*/  DEPBAR.LE SB0, 0x0 ;  /* 0x000080000000791a */ /* 0x000fe80000000000 */
[----:B------:R-:W-:Y:S01]  /*ed10*/  BAR.SYNC.DEFER_BLOCKING 0x0 ;  /* 0x0000000000007b1d */ /* 0x000fe20000010000 */
[----:B------:R-:W-:Y:S01]  /*ed20*/  USHF.R.S32.HI UR7, URZ, 0x1f, UR8 ;  /* 0x0000001f3f077899 */ /* 0x000fe20008011408 */
[----:B------:R-:W-:Y:S01]  /*ed30*/  IMAD.U32 R4, RZ, RZ, UR8 ;  /* 0x00000008ff047e24 */ /* 0x000fe2000f8e00ff */
[----:B------:R-:W-:Y:S01]  /*ed40*/  UIMAD UR6, UR5, UR8, URZ ;  /* 0x00000008050672a4 */ /* 0x000fe2000f8e023f */
[----:B-1----:R-:W-:Y:S01]  /*ed50*/  IMAD.U32 R2, RZ, RZ, UR8 ;  /* 0x00000008ff027e24 */ /* 0x002fe2000f8e00ff */
[----:B------:R-:W-:Y:S01]  /*ed60*/  UIADD3 UR11, UR12, -UR19, URZ ;  /* 0x800000130c0b7290 */ /* 0x000fe2000fffe03f */
[----:B------:R-:W-:Y:S01]  /*ed70*/  IMAD.U32 R3, RZ, RZ, UR8 ;  /* 0x00000008ff037e24 */ /* 0x000fe2000f8e00ff */
[----:B------:R-:W-:Y:S02]  /*ed80*/  UIMAD UR6, UR7, UR20, UR6 ;  /* 0x00000014070672a4 */ /* 0x000fe4000f8e0206 */
[----:B------:R-:W-:Y:S02]  /*ed90*/  LEA R2, P0, R2, R230, 0x6 ;  /* 0x000000e602027211 */ /* 0x000fe400078030ff */
[----:B------:R-:W-:Y:S02]  /*eda0*/  IMAD.U32 R148, RZ, RZ, UR11 ;  /* 0x0000000bff947e24 */ /* 0x000fe4000f8e00ff */
[----:B------:R-:W-:Y:S01]  /*edb0*/  LEA.HI.X.SX32 R3, R3, R231, 0x6, P0 ;  /* 0x000000e703037211 */ /* 0x000fe200000f36ff */
[----:B------:R-:W-:Y:S01]  /*edc0*/  IMAD.U32 R151, RZ, RZ, UR11 ;  /* 0x0000000bff977e24 */ /* 0x000fe2000f8e00ff */
[----:B------:R-:W-:Y:S01]  /*edd0*/  @P6 STS.128 [R223+0x10000], RZ ;  /* 0x010000ffdf006388 */ /* 0x000fe20000000c00 */
[----:B--2---:R-:W-:Y:S05]  /*ede0*/  IMAD.WIDE.U32 R4, R4, UR20, R6 ;  /* 0x0000001404047c25 */ /* 0x004fea000f8e0006 */
[----:B------:R-:W-:Y:S02]  /*edf0*/  IADD3 R0, R5, UR6, RZ ;  /* 0x0000000605007c10 */ /* 0x000fe4000fffe0ff */
[C---:B------:R-:W-:Y:S02]  /*ee00*/  IADD3 R5, P1, R4.reuse, UR15, RZ ;  /* 0x0000000f04057c10 */ /* 0x040fe4000ff3e0ff */
[----:B------:R-:W-:Y:S02]  /*ee10*/  @!P6 LEA R16, P2, R4, c[0x0][0x170], 0x1 ;  /* 0x00005c000410ea11 */ /* 0x000fe400078408ff */
[C---:B------:R-:W-:Y:S02]  /*ee20*/  @!P6 LEA R14, P0, R5.reuse, c[0x0][0x170], 0x1 ;  /* 0x00005c00050eea11 */ /* 0x040fe400078008ff */
[----:B------:R-:W-:Y:S02]  /*ee30*/  IADD3.X R6, R0, UR10, RZ, P1, !PT ;  /* 0x0000000a00067c10 */ /* 0x000fe40008ffe4ff */
[----:B------:R-:W-:Y:S02]  /*ee40*/  @!P6 LEA.HI.X R17, R4, c[0x0][0x174], R0, 0x1, P2 ;  /* 0x00005d000411ea11 */ /* 0x000fe400010f0c00 */
[C---:B------:R-:W-:Y:S02]  /*ee50*/  @!P6 LEA.HI.X R15, R5.reuse, c[0x0][0x174], R6, 0x1, P0 ;  /* 0x00005d00050fea11 */ /* 0x040fe400000f0c06 */
[----:B------:R-:W-:Y:S01]  /*ee60*/  IADD3 R0, P1, R5, UR15, RZ ;  /* 0x0000000f05007c10 */ /* 0x000fe2000ff3e0ff */
[----:B------:R-:W-:Y:S01]  /*ee70*/  IMAD R5, R3, c[0x0][0x1a0], RZ ;  /* 0x0000680003057a24 */ /* 0x000fe200078e02ff */
[----:B------:R-:W-:Y:S01]  /*ee80*/  @!PT LDS RZ, [RZ] ;  /* 0x00000000fffff984 */ /* 0x000fe20000000800 */
[----:B------:R-:W-:Y:S01]  /*ee90*/  @!PT LDS RZ, [RZ] ;  /* 0x00000000fffff984 */ /* 0x000fe20000000800 */
[----:B------:R-:W-:Y:S01]  /*eea0*/  @!PT LDS RZ, [RZ] ;  /* 0x00000000fffff984 */ /* 0x000fe20000000800 */
[----:B------:R1:W-:Y:S02]  /*eeb0*/  @!P6 LDGSTS.E.BYPASS.LTC128B.128 [R223+0x10000], [R16.64] ;  /* 0x1000000010dfefae */ /* 0x0003e4000b901d56 */
[----:B------:R-:W-:Y:S01]  /*eec0*/  IADD3.X R3, R6, UR10, RZ, P1, !PT ;  /* 0x0000000a06037c10 */ /* 0x000fe20008ffe4ff */
[----:B------:R-:W-:Y:S01]  /*eed0*/  IMAD.WIDE.U32 R6, R2, c[0x0][0x1a0], RZ ;  /* 0x0000680002067a25 */ /* 0x000fe200078e00ff */
[----:B------:R-:W-:Y:S01]  /*eee0*/  @P5 STS.128 [R223+0x12000], RZ ;  /* 0x012000ffdf005388 */ /* 0x000fe20000000c00 */
[----:B------:R-:W-:Y:S02]  /*eef0*/  @!P6 IADD3 R4, P0, R0, UR15, RZ ;  /* 0x0000000f0004ec10 */ /* 0x000fe4000ff1e0ff */
[----:B------:R-:W-:Y:S01]  /*ef00*/  IMAD R5, R2, c[0x0][0x1a4], R5 ;  /* 0x0000690002057a24 */ /* 0x000fe200078e0205 */
[----:B------:R-:W-:Y:S02]  /*ef10*/  LEA R8, P2, R6, R240, 0x1 ;  /* 0x000000f006087211 */ /* 0x000fe400078408ff */
[----:B------:R-:W-:Y:S01]  /*ef20*/  @!P6 IADD3.X R2, R3, UR10, RZ, P0, !PT ;  /* 0x0000000a0302ec10 */ /* 0x000fe200087fe4ff */
[----:B------:R-:W-:Y:S01]  /*ef30*/  IMAD.IADD R5, R7, 0x1, R5 ;  /* 0x0000000107057824 */ /* 0x000fe200078e0205 */
[----:B------:R-:W-:Y:S02]  /*ef40*/  @!P6 LEA R10, P0, R4, c[0x0][0x170], 0x1 ;  /* 0x00005c00040aea11 */ /* 0x000fe400078008ff */
[----:B------:R-:W-:Y:S02]  /*ef50*/  @!P6 LEA R12, P1, R0, c[0x0][0x170], 0x1 ;  /* 0x00005c00000cea11 */ /* 0x000fe400078208ff */
        /* <DEDUP_REMOVED lines=9> */
[----:B------:R-:W-:Y:S01]  /*eff0*/  LEA R6, P2, R6, R238, 0x6 ;  /* 0x000000ee06067211 */ /* 0x000fe200078430ff */
[----:B------:R-:W-:Y:S02]  /*f000*/  IMAD.U32 R4, RZ, RZ, UR8 ;  /* 0x00000008ff047e24 */ /* 0x000fe4000f8e00ff */
[----:B------:R-:W-:Y:S01]  /*f010*/  @P4 STS.128 [R223+0x14000], RZ ;  /* 0x014000ffdf004388 */ /* 0x000fe20000000c00 */
[----:B------:R-:W-:Y:S01]  /*f020*/  IMAD.U32 R2, RZ, RZ, UR8 ;  /* 0x00000008ff027e24 */ /* 0x000fe2000f8e00ff */
[----:B------:R-:W-:Y:S01]  /*f030*/  LEA.HI.X.SX32 R7, R5, R239, 0x6, P2 ;  /* 0x000000ef05077211 */ /* 0x000fe200010f36ff */
[----:B------:R-:W-:Y:S01]  /*f040*/  IMAD.U32 R3, RZ, RZ, UR8 ;  /* 0x00000008ff037e24 */ /* 0x000fe2000f8e00ff */
[----:B------:R-:W-:Y:S01]  /*f050*/  @!PT LDS RZ, [RZ] ;  /* 0x00000000fffff984 */ /* 0x000fe20000000800 */
[----:B------:R-:W-:Y:S01]  /*f060*/  @!PT LDS RZ, [RZ] ;  /* 0x00000000fffff984 */ /* 0x000fe20000000800 */
[----:B------:R-:W-:Y:S01]  /*f070*/  @!PT LDS RZ, [RZ] ;  /* 0x00000000fffff984 */ /* 0x000fe20000000800 */
[----:B------:R2:W-:Y:S01]  /*f080*/  @!P4 LDGSTS.E.BYPASS.LTC128B.128 [R223+0x14000], [R8.64+0x100] ;  /* 0x1400010008dfcfae */ /* 0x0005e2000b901d56 */
[----:B------:R-:W-:Y:S01]  /*f090*/  IMAD.U32 R0, RZ, RZ, UR8 ;  /* 0x00000008ff007e24 */ /* 0x000fe2000f8e00ff */
[----:B------:R-:W-:Y:S01]  /*f0a0*/  LEA R4, P1, R4, R236, 0x6 ;  /* 0x000000ec04047211 */ /* 0x000fe200078230ff */
[----:B------:R-:W-:Y:S01]  /*f0b0*/  IMAD.WIDE.U32 R22, R6, c[0x0][0x1a0], RZ ;  /* 0x0000680006167a25 */ /* 0x000fe200078e00ff */
[----:B------:R-:W-:Y:S01]  /*f0c0*/  LEA R2, P0, R2, R234, 0x6 ;  /* 0x000000ea02027211 */ /* 0x000fe200078030ff */
[----:B------:R-:W-:Y:S01]  /*f0d0*/  @P3 STS.128 [R223+0x16000], RZ ;  /* 0x016000ffdf003388 */ /* 0x000fe20000000c00 */
[----:B------:R-:W-:Y:S01]  /*f0e0*/  LEA.HI.X.SX32 R5, R3, R237, 0x6, P1 ;  /* 0x000000ed03057211 */ /* 0x000fe200008f36ff */
[----:B------:R-:W-:Y:S01]  /*f0f0*/  IMAD.WIDE.U32 R20, R4, c[0x0][0x1a0], RZ ;  /* 0x0000680004147a25 */ /* 0x000fe200078e00ff */
[----:B------:R-:W-:Y:S01]  /*f100*/  LEA.HI.X.SX32 R3, R0, R235, 0x6, P0 ;  /* 0x000000eb00037211 */ /* 0x000fe200000f36ff */
[----:B------:R-:W-:Y:S01]  /*f110*/  @!PT LDS RZ, [RZ] ;  /* 0x00000000fffff984 */ /* 0x000fe20000000800 */
[----:B------:R-:W-:Y:S01]  /*f120*/  @!PT LDS RZ, [RZ] ;  /* 0x00000000fffff984 */ /* 0x000fe20000000800 */
[----:B------:R-:W-:Y:S01]  /*f130*/  @!PT LDS RZ, [RZ] ;  /* 0x00000000fffff984 */ /* 0x000fe20000000800 */
[----:B------:R2:W-:Y:S02]  /*f140*/  @!P3 LDGSTS.E.BYPASS.LTC128B.128 [R223+0x16000], [R8.64+0x180] ;  /* 0x1600018008dfbfae */ /* 0x0005e4000b901d56 */
[----:B------:R-:W-:Y:S02]  /*f150*/  IMAD R0, R7, c[0x0][0x1a0], RZ ;  /* 0x0000680007007a24 */ /* 0x000fe400078e02ff */
[----:B------:R-:W-:Y:S01]  /*f160*/  @P6 STS.128 [R223+0x10800], RZ ;  /* 0x010800ffdf006388 */ /* 0x000fe20000000c00 */
[----:B------:R-:W-:Y:S02]  /*f170*/  IMAD R5, R5, c[0x0][0x1a0], RZ ;  /* 0x0000680005057a24 */ /* 0x000fe400078e02ff */
[----:B------:R-:W-:Y:S01]  /*f180*/  IMAD R0, R6, c[0x0][0x1a4], R0 ;  /* 0x0000690006007a24 */ /* 0x000fe200078e0200 */
[-C--:B------:R-:W-:Y:S01]  /*f190*/  LEA R6, P2, R22, R240.reuse, 0x1 ;  /* 0x000000f016067211 */ /* 0x080fe200078408ff */
[----:B------:R-:W-:Y:S01]  /*f1a0*/  @!PT LDS RZ, [RZ] ;  /* 0x00000000fffff984 */ /* 0x000fe20000000800 */
[----:B------:R-:W-:Y:S01]  /*f1b0*/  @!PT LDS RZ, [RZ] ;  /* 0x00000000fffff984 */ /* 0x000fe20000000800 */
[----:B------:R-:W-:Y:S01]  /*f1c0*/  @!PT LDS RZ, [RZ] ;  /* 0x00000000fffff984 */ /* 0x000fe20000000800 */
[----:B------:R3:W-:Y:S01]  /*f1d0*/  @!P6 LDGSTS.E.BYPASS.LTC128B.128 [R223+0x10800], [R14.64] ;  /* 0x108000000edfefae */ /* 0x0007e2000b901d56 */
[----:B------:R-:W-:Y:S01]  /*f1e0*/  IMAD R5, R4, c[0x0][0x1a4], R5 ;  /* 0x0000690004057a24 */ /* 0x000fe200078e0205 */
[-C--:B------:R-:W-:Y:S01]  /*f1f0*/  LEA R4, P1, R20, R240.reuse, 0x1 ;  /* 0x000000f014047211 */ /* 0x080fe200078208ff */
[----:B------:R-:W-:Y:S01]  /*f200*/  IMAD.IADD R0, R23, 0x1, R0 ;  /* 0x0000000117007824 */ /* 0x000fe200078e0200 */
[----:B------:R-:W-:Y:S01]  /*f210*/  @P5 STS.128 [R223+0x12800], RZ ;  /* 0x012800ffdf005388 */ /* 0x000fe20000000c00 */
[----:B------:R-:W-:Y:S02]  /*f220*/  IMAD.IADD R5, R21, 0x1, R5 ;  /* 0x0000000115057824 */ /* 0x000fe400078e0205 */
[----:B------:R-:W-:Y:S01]  /*f230*/  IMAD R3, R3, c[0x0][0x1a0], RZ ;  /* 0x0000680003037a24 */ /* 0x000fe200078e02ff */
[-C--:B------:R-:W-:Y:S01]  /*f240*/  LEA.HI.X R7, R22, R229.reuse, R0, 0x1, P2 ;  /* 0x000000e516077211 */ /* 0x080fe200010f0c00 */
[----:B------:R-:W-:Y:S01]  /*f250*/  IMAD.WIDE.U32 R18, R2, c[0x0][0x1a0], RZ ;  /* 0x0000680002127a25 */ /* 0x000fe200078e00ff */
[----:B------:R-:W-:Y:S03]  /*f260*/  LEA.HI.X R5, R20, R229, R5, 0x1, P1 ;  /* 0x000000e514057211 */ /* 0x000fe600008f0c05 */
[----:B------:R-:W-:Y:S01]  /*f270*/  @!PT LDS RZ, [RZ] ;  /* 0x00000000fffff984 */ /* 0x000fe20000000800 */
[----:B------:R-:W-:Y:S01]  /*f280*/  @!PT LDS RZ, [RZ] ;  /* 0x00000000fffff984 */ /* 0x000fe20000000800 */
[----:B------:R-:W-:Y:S01]  /*f290*/  @!PT LDS RZ, [RZ] ;  /* 0x00000000fffff984 */ /* 0x000fe20000000800 */
[----:B------:R4:W-:Y:S01]  /*f2a0*/  @!P5 LDGSTS.E.BYPASS.LTC128B.128 [R223+0x12800], [R6.64+0x80] ;  /* 0x1280008006dfdfae */ /* 0x0009e2000b901d56 */
[----:B------:R-:W-:Y:S01]  /*f2b0*/  IMAD R3, R2, c[0x0][0x1a4], R3 ;  /* 0x0000690002037a24 */ /* 0x000fe200078e0203 */
[C---:B------:R-:W-:Y:S01]  /*f2c0*/  LEA R2, P0, R18.reuse, R240, 0x1 ;  /* 0x000000f012027211 */ /* 0x040fe200078008ff */
[----:B------:R-:W-:Y:S01]  /*f2d0*/  IMAD.U32 R0, RZ, RZ, UR11 ;  /* 0x0000000bff007e24 */ /* 0x000fe2000f8e00ff */
[----:B------:R-:W-:Y:S02]  /*f2e0*/  @P4 STS.128 [R223+0x14800], RZ ;  /* 0x014800ffdf004388 */ /* 0x000fe40000000c00 */
[----:B------:R-:W-:Y:S02]  /*f2f0*/  IADD3 R3, R19, R3, RZ ;  /* 0x0000000313037210 */ /* 0x000fe40007ffe0ff */
[----:B------:R-:W-:Y:S01]  /*f300*/  @!PT LDS RZ, [RZ] ;  /* 0x00000000fffff984 */ /* 0x000fe20000000800 */
[----:B------:R-:W-:Y:S01]  /*f310*/  @!PT LDS RZ, [RZ] ;  /* 0x00000000fffff984 */ /* 0x000fe20000000800 */
[----:B------:R-:W-:Y:S01]  /*f320*/  @!PT LDS RZ, [RZ] ;  /* 0x00000000fffff984 */ /* 0x000fe20000000800 */
[----:B------:R4:W-:Y:S02]  /*f330*/  @!P4 LDGSTS.E.BYPASS.LTC128B.128 [R223+0x14800], [R6.64+0x100] ;  /* 0x1480010006dfcfae */ /* 0x0009e4000b901d56 */
[----:B------:R-:W-:Y:S02]  /*f340*/  LEA.HI.X R3, R18, R229, R3, 0x1, P0 ;  /* 0x000000e512037211 */ /* 0x000fe400000f0c03 */
        /* <DEDUP_REMOVED lines=46> */
[----:B--2---:R-:W4:Y:S04]  /*f630*/  LDSM.16.M88.4 R8, [R196+0x8000] ;  /* 0x00800000c408783b */ /* 0x004f280000000200 */
[----:B-1----:R-:W3:Y:S04]  /*f640*/  LDSM.16.M88.4 R16, [R196+0x8800] ;  /* 0x00880000c410783b */ /* 0x002ee80000000200 */
[----:B------:R-:W1:Y:S04]  /*f650*/  LDSM.16.M88.4 R24, [R196+0x9000] ;  /* 0x00900000c418783b */ /* 0x000e680000000200 */
[----:B------:R-:W0:Y:S04]  /*f660*/  LDGDEPBAR ;  /* 0x00000000000079af */ /* 0x000e280000000000 */
[----:B------:R-:W2:Y:S01]  /*f670*/  LDSM.16.M88.4 R168, [R196+0x9800] ;  /* 0x00980000c4a8783b */ /* 0x000ea20000000200 */
[----:B-----5:R-:W-:Y:S03]  /*f680*/  IMAD.U32 R2, RZ, RZ, UR11 ;  /* 0x0000000bff027e24 */ /* 0x020fe6000f8e00ff */
[----:B------:R-:W-:Y:S01]  /*f690*/  LDSM.16.M88.4 R172, [R204] ;  /* 0x00000000ccac783b */ /* 0x000fe20000000200 */
[----:B------:R-:W-:Y:S03]  /*f6a0*/  MOV R3, UR11 ;  /* 0x0000000b00037c02 */ /* 0x000fe60008000f00 */
[----:B------:R-:W5:Y:S01]  /*f6b0*/  LDSM.16.M88.4 R176, [R207] ;  /* 0x00000000cfb0783b */ /* 0x000f620000000200 */
[----:B------:R-:W-:Y:S03]  /*f6c0*/  LEA R2, P1, R2, R236, 0x6 ;  /* 0x000000ec02027211 */ /* 0x000fe600078230ff */
[----:B------:R-:W1:Y:S01]  /*f6d0*/  LDSM.16.M88.4 R180, [R222] ;  /* 0x00000000deb4783b */ /* 0x000e620000000200 */
[----:B------:R-:W-:Y:S03]  /*f6e0*/  LEA.HI.X.SX32 R3, R3, R237, 0x6, P1 ;  /* 0x000000ed03037211 */ /* 0x000fe600008f36ff */
[----:B------:R-:W1:Y:S02]  /*f6f0*/  LDSM.16.M88.4 R184, [R221] ;  /* 0x00000000ddb8783b */ /* 0x000e640000000200 */
[----:B------:R-:W-:Y:S02]  /*f700*/  IMAD R3, R3, c[0x0][0x198], RZ ;  /* 0x0000660003037a24 */ /* 0x000fe400078e02ff */
[----:B------:R-:W2:Y:S02]  /*f710*/  LDSM.16.M88.4 R188, [R220] ;  /* 0x00000000dcbc783b */ /* 0x000ea40000000200 */
[----:B------:R-:W-:Y:S01]  /*f720*/  IMAD R3, R2, c[0x0][0x19c], R3 ;  /* 0x0000670002037a24 */ /* 0x000fe200078e0203 */
[C---:B----4-:R-:W-:Y:S01]  /*f730*/  HMMA.16816.F32 R4, R32.reuse, R8, RZ ;  /* 0x000000082004723c */ /* 0x050fe200000018ff */
[----:B------:R-:W-:Y:S07]  /*f740*/  LDSM.16.M88.4 R192, [R202+0x8000] ;  /* 0x00800000cac0783b */ /* 0x000fee0000000200 */
[C---:B------:R-:W-:Y:S08]  /*f750*/  HMMA.16816.F32 R8, R32.reuse, R10, RZ ;  /* 0x0000000a2008723c */ /* 0x040ff000000018ff */
[C---:B---3--:R-:W-:Y:S08]  /*f760*/  HMMA.16816.F32 R12, R32.reuse, R16, RZ ;  /* 0x00000010200c723c */ /* 0x048ff000000018ff */
[C---:B------:R-:W-:Y:S08]  /*f770*/  HMMA.16816.F32 R16, R32.reuse, R18, RZ ;  /* 0x000000122010723c */ /* 0x040ff000000018ff */
[C---:B-1----:R-:W-:Y:S08]  /*f780*/  HMMA.16816.F32 R20, R32.reuse, R24, RZ ;  /* 0x000000182014723c */ /* 0x042ff000000018ff */
[C---:B------:R-:W-:Y:S08]  /*f790*/  HMMA.16816.F32 R24, R32.reuse, R26, RZ ;  /* 0x0000001a2018723c */ /* 0x040ff000000018ff */
[C---:B--2---:R-:W-:Y:S08]  /*f7a0*/  HMMA.16816.F32 R28, R32.reuse, R168, RZ ;  /* 0x000000a8201c723c */ /* 0x044ff000000018ff */
        /* <DEDUP_REMOVED lines=184> */
[----:B------:R-:W-:Y:S04]  /*10330*/  HMMA.16816.F32 R32, R180, R170, R32 ;  /* 0x000000aab420723c */ /* 0x000fe80000001820 */
[----:B------:R-:W-:Y:S03]  /*10340*/  LEA R168, P2, R168, R238, 0x6 ;  /* 0x000000eea8a87211 */ /* 0x000fe600078430ff */
[----:B------:R-:W-:Y:S01]  /*10350*/  IMAD.U32 R170, RZ, RZ, UR11 ;  /* 0x0000000bffaa7e24 */ /* 0x000fe2000f8e00ff */
[C---:B-----5:R-:W-:Y:S05]  /*10360*/  HMMA.16816.F32 R4, R172.reuse, R176, R4 ;  /* 0x000000b0ac04723c */ /* 0x060fea0000001804 */
[----:B------:R-:W-:Y:S02]  /*10370*/  LEA.HI.X.SX32 R169, R148, R239, 0x6, P2 ;  /* 0x000000ef94a97211 */ /* 0x000fe400010f36ff */
[----:B------:R-:W-:Y:S01]  /*10380*/  LEA R170, P0, R170, R230, 0x6 ;  /* 0x000000e6aaaa7211 */ /* 0x000fe200078030ff */
[C---:B------:R-:W-:Y:S01]  /*10390*/  HMMA.16816.F32 R8, R172.reuse, R178, R8 ;  /* 0x000000b2ac08723c */ /* 0x040fe20000001808 */
[----:B------:R-:W-:Y:S03]  /*103a0*/  IMAD.U32 R176, RZ, RZ, UR11 ;  /* 0x0000000bffb07e24 */ /* 0x000fe6000f8e00ff */
[----:B------:R-:W-:Y:S01]  /*103b0*/  LEA.HI.X.SX32 R171, R0, R231, 0x6, P0 ;  /* 0x000000e700ab7211 */ /* 0x000fe200000f36ff */
[----:B------:R-:W-:Y:S01]  /*103c0*/  IMAD R148, R169, c[0x0][0x198], RZ ;  /* 0x00006600a9947a24 */ /* 0x000fe200078e02ff */
[----:B------:R-:W-:Y:S01]  /*103d0*/  LEA R176, P0, R176, R234, 0x6 ;  /* 0x000000eab0b07211 */ /* 0x000fe200078030ff */
[----:B------:R-:W-:Y:S01]  /*103e0*/  IMAD.WIDE.U32 R180, R170, c[0x0][0x198], RZ ;  /* 0x00006600aab47a25 */ /* 0x000fe200078e00ff */
[C---:B---3--:R-:W-:Y:S04]  /*103f0*/  HMMA.16816.F32 R12, R172.reuse, R184, R12 ;  /* 0x000000b8ac0c723c */ /* 0x048fe8000000180c */
[C---:B------:R-:W-:Y:S01]  /*10400*/  IMAD R148, R168.reuse, c[0x0][0x19c], R148 ;  /* 0x00006700a8947a24 */ /* 0x040fe200078e0294 */
[----:B------:R-:W-:Y:S01]  /*10410*/  LEA.HI.X.SX32 R177, R151, R235, 0x6, P0 ;  /* 0x000000eb97b17211 */ /* 0x000fe200000f36ff */
[----:B------:R-:W-:Y:S02]  /*10420*/  IMAD.WIDE.U32 R168, R168, c[0x0][0x198], RZ ;  /* 0x00006600a8a87a25 */ /* 0x000fe400078e00ff */
[C---:B------:R-:W-:Y:S04]  /*10430*/  HMMA.16816.F32 R16, R172.reuse, R186, R16 ;  /* 0x000000baac10723c */ /* 0x040fe80000001810 */
[----:B------:R-:W-:Y:S02]  /*10440*/  IMAD R0, R171, c[0x0][0x198], RZ ;  /* 0x00006600ab007a24 */ /* 0x000fe400078e02ff */
[----:B------:R-:W-:Y:S02]  /*10450*/  IMAD.IADD R148, R169, 0x1, R148 ;  /* 0x00000001a9947824 */ /* 0x000fe400078e0294 */
[C---:B----4-:R-:W-:Y:S04]  /*10460*/  HMMA.16816.F32 R20, R172.reuse, R188, R20 ;  /* 0x000000bcac14723c */ /* 0x050fe80000001814 */
[----:B------:R-:W-:Y:S01]  /*10470*/  IMAD R0, R170, c[0x0][0x19c], R0 ;  /* 0x00006700aa007a24 */ /* 0x000fe200078e0200 */
[-C--:B------:R-:W-:Y:S01]  /*10480*/  LEA R170, P0, R168, R242.reuse, 0x1 ;  /* 0x000000f2a8aa7211 */ /* 0x080fe200078008ff */
[----:B------:R-:W-:Y:S02]  /*10490*/  IMAD.WIDE.U32 R178, R2, c[0x0][0x198], RZ ;  /* 0x0000660002b27a25 */ /* 0x000fe400078e00ff */
[C---:B------:R-:W-:Y:S04]  /*104a0*/  HMMA.16816.F32 R24, R172.reuse, R190, R24 ;  /* 0x000000beac18723c */ /* 0x040fe80000001818 */
[-C--:B------:R-:W-:Y:S01]  /*104b0*/  LEA.HI.X R171, R168, R241.reuse, R148, 0x1, P0 ;  /* 0x000000f1a8ab7211 */ /* 0x080fe200000f0c94 */
[----:B------:R-:W-:Y:S01]  /*104c0*/  IMAD R2, R177, c[0x0][0x198], RZ ;  /* 0x00006600b1027a24 */ /* 0x000fe200078e02ff */
[----:B------:R-:W-:Y:S01]  /*104d0*/  ISETP.LT.AND P0, PT, RZ, UR8, PT ;  /* 0x00000008ff007c0c */ /* 0x000fe2000bf01270 */
[----:B------:R-:W-:Y:S01]  /*104e0*/  IMAD.IADD R0, R181, 0x1, R0 ;  /* 0x00000001b5007824 */ /* 0x000fe200078e0200 */
[C---:B-1----:R-:W-:Y:S04]  /*104f0*/  HMMA.16816.F32 R28, R172.reuse, R192, R28 ;  /* 0x000000c0ac1c723c */ /* 0x042fe8000000181c */
[CC--:B------:R-:W-:Y:S01]  /*10500*/  LEA R168, P2, R178.reuse, R242.reuse, 0x1 ;  /* 0x000000f2b2a87211 */ /* 0x0c0fe200078408ff */
[----:B------:R-:W-:Y:S03]  /*10510*/  IMAD.IADD R3, R179, 0x1, R3 ;  /* 0x00000001b3037824 */ /* 0x000fe600078e0203 */
[----:B------:R-:W-:Y:S04]  /*10520*/  HMMA.16816.F32 R32, R172, R194, R32 ;  /* 0x000000c2ac20723c */ /* 0x000fe80000001820 */
[-C--:B------:R-:W-:Y:S03]  /*10530*/  LEA.HI.X R169, R178, R241.reuse, R3, 0x1, P2 ;  /* 0x000000f1b2a97211 */ /* 0x080fe600010f0c03 */
[-C--:B------:R-:W-:Y:S01]  /*10540*/  LEA R172, P1, R180, R242.reuse, 0x1 ;  /* 0x000000f2b4ac7211 */ /* 0x080fe200078208ff */
[----:B------:R-:W-:Y:S04]  /*10550*/  IMAD.WIDE.U32 R174, R176, c[0x0][0x198], RZ ;  /* 0x00006600b0ae7a25 */ /* 0x000fe800078e00ff */
[-C--:B------:R-:W-:Y:S01]  /*10560*/  LEA.HI.X R173, R180, R241.reuse, R0, 0x1, P1 ;  /* 0x000000f1b4ad7211 */ /* 0x080fe200008f0c00 */
[----:B------:R-:W-:Y:S01]  /*10570*/  IMAD R176, R176, c[0x0][0x19c], R2 ;  /* 0x00006700b0b07a24 */ /* 0x000fe200078e0202 */
[C---:B------:R-:W-:Y:S03]  /*10580*/  LEA R2, P1, R174.reuse, R242, 0x1 ;  /* 0x000000f2ae027211 */ /* 0x040fe600078208ff */
[----:B------:R-:W-:Y:S05]  /*10590*/  IMAD.IADD R176, R175, 0x1, R176 ;  /* 0x00000001afb07824 */ /* 0x000fea00078e02b0 */
[----:B------:R-:W-:Y:S01]  /*105a0*/  LEA.HI.X R3, R174, R241, R176, 0x1, P1 ;  /* 0x000000f1ae037211 */ /* 0x000fe200008f0cb0 */
[----:B------:R-:W-:-:S05]  /*105b0*/  @P0 BRA `(.L_x_441) ;  /* 0xffffe05000000947 */ /* 0x000fca000383ffff */
.L_x_440:
[----:B-1----:R-:W1:Y:S01]  /*105c0*/  S2R R2, SR_TID.X ;  /* 0x0000000000027919 */ /* 0x002e620000002100 */
[----:B------:R-:W-:Y:S01]  /*105d0*/  MOV R0, UR8 ;  /* 0x0000000800007c02 */ /* 0x000fe20008000f00 */
[----:B------:R-:W-:Y:S02]  /*105e0*/  UIADD3 UR6, UR25, -0x4498517b, URZ ;  /* 0xbb67ae8519067890 */ /* 0x000fe4000fffe03f */
[----:B------:R-:W-:Y:S02]  /*105f0*/  USHF.L.U32 UR18, UR8, 0x1, URZ ;  /* 0x0000000108127899 */ /* 0x000fe4000800063f */
[----:B------:R-:W-:Y:S02]  /*10600*/  UIADD3 UR7, UR24, -0x61c88647, URZ ;  /* 0x9e3779b918077890 */ /* 0x000fe4000fffe03f */
[----:B------:R-:W-:Y:S02]  /*10610*/  UIADD3 UR8, UR24, 0x3c6ef372, URZ ;  /* 0x3c6ef37218087890 */ /* 0x000fe4000fffe03f */
[----:B------:R-:W-:Y:S02]  /*10620*/  UIADD3 UR11, UR25, 0x646e171e, URZ ;  /* 0x646e171e190b7890 */ /* 0x000fe4000fffe03f */
[----:B------:R-:W-:Y:S01]  /*10630*/  UIADD3 UR19, UR19, 0x1, URZ ;  /* 0x0000000113137890 */ /* 0x000fe2000fffe03f */
[----:B-1----:R-:W-:Y:S04]  /*10640*/  SHF.L.U32 R2, R2, 0x1, RZ ;  /* 0x0000000102027819 */ /* 0x002fe800000006ff */
[----:B------:R-:W-:Y:S04]  /*10650*/  LOP3.LUT R2, R2, 0x6, RZ, 0xc0, !PT ;  /* 0x0000000602027812 */ /* 0x000fe800078ec0ff */
[----:B------:R-:W-:Y:S04]  /*10660*/  LEA R0, R0, R2, 0x6 ;  /* 0x0000000200007211 */ /* 0x000fe800078e30ff */
[C---:B------:R-:W-:Y:S01]  /*10670*/  IADD3 R148, R0.reuse, 0x10, RZ ;  /* 0x0000001000947810 */ /* 0x040fe20007ffe0ff */
[----:B------:R-:W1:Y:S01]  /*10680*/  I2F R3, R0 ;  /* 0x0000000000037306 */ /* 0x000e620000201400 */
[C---:B------:R-:W-:Y:S02]  /*10690*/  IADD3 R2, R0.reuse, 0x1, RZ ;  /* 0x0000000100027810 */ /* 0x040fe40007ffe0ff */
[C---:B------:R-:W-:Y:S02]  /*106a0*/  IADD3 R168, R0.reuse, 0x9, RZ ;  /* 0x0000000900a87810 */ /* 0x040fe40007ffe0ff */
[C---:B------:R-:W-:Y:S02]  /*106b0*/  IADD3 R169, R0.reuse, 0x8, RZ ;  /* 0x0000000800a97810 */ /* 0x040fe40007ffe0ff */
[C---:B------:R-:W-:Y:S02]  /*106c0*/  IADD3 R171, R0.reuse, 0x11, RZ ;  /* 0x0000001100ab7810 */ /* 0x040fe40007ffe0ff */
[C---:B------:R-:W-:Y:S01]  /*106d0*/  IADD3 R170, R0.reuse, 0x18, RZ ;  /* 0x0000001800aa7810 */ /* 0x040fe20007ffe0ff */
[----:B------:R-:W2:Y:S01]  /*106e0*/  I2F R148, R148 ;  /* 0x0000009400947306 */ /* 0x000ea20000201400 */
[C---:B------:R-:W-:Y:S02]  /*106f0*/  IADD3 R173, R0.reuse, 0x19, RZ ;  /* 0x0000001900ad7810 */ /* 0x040fe40007ffe0ff */
[C---:B------:R-:W-:Y:S02]  /*10700*/  IADD3 R172, R0.reuse, 0x20, RZ ;  /* 0x0000002000ac7810 */ /* 0x040fe40007ffe0ff */
[C---:B------:R-:W-:Y:S02]  /*10710*/  IADD3 R176, R0.reuse, 0x21, RZ ;  /* 0x0000002100b07810 */ /* 0x040fe40007ffe0ff */
[C---:B------:R-:W-:Y:S02]  /*10720*/  IADD3 R175, R0.reuse, 0x28, RZ ;  /* 0x0000002800af7810 */ /* 0x040fe40007ffe0ff */
[C---:B------:R-:W-:Y:S01]  /*10730*/  IADD3 R174, R0.reuse, 0x29, RZ ;  /* 0x0000002900ae7810 */ /* 0x040fe20007ffe0ff */
[----:B------:R-:W3:Y:S01]  /*10740*/  I2F R2, R2 ;  /* 0x0000000200027306 */ /* 0x000ee20000201400 */
[C---:B------:R-:W-:Y:S01]  /*10750*/  IADD3 R151, R0.reuse, 0x30, RZ ;  /* 0x0000003000977810 */ /* 0x040fe20007ffe0ff */
[C---:B-1----:R-:W-:Y:S02]  /*10760*/  FFMA.FTZ R6, R3.reuse, UR4, R6 ;  /* 0x0000000403067c23 */ /* 0x042fe40008010006 */
[----:B------:R-:W-:Y:S01]  /*10770*/  FFMA.FTZ R4, R3, UR4, R4 ;  /* 0x0000000403047c23 */ /* 0x000fe20008010004 */
[----:B------:R-:W-:Y:S05]  /*10780*/  IADD3 R3, R0, 0x31, RZ ;  /* 0x0000003100037810 */ /* 0x000fea0007ffe0ff */
[----:B------:R-:W1:Y:S01]  /*10790*/  I2F R168, R168 ;  /* 0x000000a800a87306 */ /* 0x000e620000201400 */
[C---:B--2---:R-:W-:Y:S02]  /*107a0*/  FFMA.FTZ R14, R148.reuse, UR4, R14 ;  /* 0x00000004940e7c23 */ /* 0x044fe4000801000e */
[----:B------:R-:W-:Y:S07]  /*107b0*/  FFMA.FTZ R12, R148, UR4, R12 ;  /* 0x00000004940c7c23 */ /* 0x000fee000801000c */
[----:B------:R-:W2:Y:S01]  /*107c0*/  I2F R169, R169 ;  /* 0x000000a900a97306 */ /* 0x000ea20000201400 */
[C---:B---3--:R-:W-:Y:S02]  /*107d0*/  FFMA.FTZ R7, R2.reuse, UR4, R7 ;  /* 0x0000000402077c23 */ /* 0x048fe40008010007 */
[----:B------:R-:W-:Y:S01]  /*107e0*/  FFMA.FTZ R5, R2, UR4, R5 ;  /* 0x0000000402057c23 */ /* 0x000fe20008010005 */
[----:B------:R-:W-:Y:S06]  /*107f0*/  FMNMX.FTZ R2, R4, R150, !PT ;  /* 0x0000009604027209 */ /* 0x000fec0007810000 */
[----:B------:R-:W3:Y:S01]  /*10800*/  I2F R171, R171 ;  /* 0x000000ab00ab7306 */ /* 0x000ee20000201400 */
[----:B------:R-:W-:Y:S01]  /*10810*/  FMNMX.FTZ R2, R5, R2, !PT ;  /* 0x0000000205027209 */ /* 0x000fe20007810000 */
[C---:B-1----:R-:W-:Y:S02]  /*10820*/  FFMA.FTZ R11, R168.reuse, UR4, R11 ;  /* 0x00000004a80b7c23 */ /* 0x042fe4000801000b */
[----:B------:R-:W-:Y:S01]  /*10830*/  FFMA.FTZ R9, R168, UR4, R9 ;  /* 0x00000004a8097c23 */ /* 0x000fe20008010009 */
[----:B------:R-:W-:Y:S05]  /*10840*/  FMNMX.FTZ R168, R6, R149, !PT ;  /* 0x0000009506a87209 */ /* 0x000fea0007810000 */
[----:B------:R-:W1:Y:S01]  /*10850*/  I2F R170, R170 ;  /* 0x000000aa00aa7306 */ /* 0x000e620000201400 */
[----:B------:R-:W-:Y:S01]  /*10860*/  FMNMX.FTZ R168, R7, R168, !PT ;  /* 0x000000a807a87209 */ /* 0x000fe20007810000 */
[C---:B--2---:R-:W-:Y:S02]  /*10870*/  FFMA.FTZ R10, R169.reuse, UR4, R10 ;  /* 0x00000004a90a7c23 */ /* 0x044fe4000801000a */
[----:B------:R-:W-:Y:S01]  /*10880*/  FFMA.FTZ R8, R169, UR4, R8 ;  /* 0x00000004a9087c23 */ /* 0x000fe20008010008 */
[----:B------:R-:W-:Y:S02]  /*10890*/  IADD3 R169, R0, 0x39, RZ ;  /* 0x0000003900a97810 */ /* 0x000fe40007ffe0ff */
[----:B------:R-:W-:Y:S03]  /*108a0*/  FMNMX.FTZ R168, R10, R168, !PT ;  /* 0x000000a80aa87209 */ /* 0x000fe60007810000 */
[----:B------:R2:W4:Y:S01]  /*108b0*/  I2F R148, R3 ;  /* 0x0000000300947306 */ /* 0x0005220000201400 */
[----:B------:R-:W-:Y:S02]  /*108c0*/  FMNMX.FTZ R2, R8, R2, !PT ;  /* 0x0000000208027209 */ /* 0x000fe40007810000 */
[----:B------:R-:W-:Y:S01]  /*108d0*/  FMNMX.FTZ R168, R11, R168, !PT ;  /* 0x000000a80ba87209 */ /* 0x000fe20007810000 */
[----:B---3--:R-:W-:Y:S01]  /*108e0*/  FFMA.FTZ R15, R171, UR4, R15 ;  /* 0x00000004ab0f7c23 */ /* 0x008fe2000801000f */
[----:B------:R-:W-:Y:S01]  /*108f0*/  FMNMX.FTZ R2, R9, R2, !PT ;  /* 0x0000000209027209 */ /* 0x000fe20007810000 */
[----:B------:R-:W-:Y:S01]  /*10900*/  FFMA.FTZ R13, R171, UR4, R13 ;  /* 0x00000004ab0d7c23 */ /* 0x000fe2000801000d */
[----:B------:R-:W-:Y:S02]  /*10910*/  FMNMX.FTZ R168, R14, R168, !PT ;  /* 0x000000a80ea87209 */ /* 0x000fe40007810000 */
[----:B------:R-:W-:Y:S01]  /*10920*/  FMNMX.FTZ R2, R12, R2, !PT ;  /* 0x000000020c027209 */ /* 0x000fe20007810000 */
[----:B------:R-:W3:Y:S01]  /*10930*/  I2F R173, R173 ;  /* 0x000000ad00ad7306 */ /* 0x000ee20000201400 */
[----:B------:R-:W-:Y:S01]  /*10940*/  FMNMX.FTZ R168, R15, R168, !PT ;  /* 0x000000a80fa87209 */ /* 0x000fe20007810000 */
[C---:B-1----:R-:W-:Y:S02]  /*10950*/  FFMA.FTZ R18, R170.reuse, UR4, R18 ;  /* 0x00000004aa127c23 */ /* 0x042fe40008010012 */
[----:B------:R-:W-:Y:S03]  /*10960*/  FFMA.FTZ R16, R170, UR4, R16 ;  /* 0x00000004aa107c23 */ /* 0x000fe60008010010 */
[----:B------:R-:W-:Y:S03]  /*10970*/  FMNMX.FTZ R168, R18, R168, !PT ;  /* 0x000000a812a87209 */ /* 0x000fe60007810000 */
[----:B------:R-:W1:Y:S01]  /*10980*/  I2F R172, R172 ;  /* 0x000000ac00ac7306 */ /* 0x000e620000201400 */
[----:B--2---:R-:W-:Y:S01]  /*10990*/  IADD3 R3, R0, 0x38, RZ ;  /* 0x0000003800037810 */ /* 0x004fe20007ffe0ff */
[C---:B----4-:R-:W-:Y:S01]  /*109a0*/  FFMA.FTZ R31, R148.reuse, UR4, R31 ;  /* 0x00000004941f7c23 */ /* 0x050fe2000801001f */
[----:B------:R-:W-:Y:S01]  /*109b0*/  FMNMX.FTZ R0, R13, R2, !PT ;  /* 0x000000020d007209 */ /* 0x000fe20007810000 */
[----:B------:R-:W-:Y:S06]  /*109c0*/  FFMA.FTZ R29, R148, UR4, R29 ;  /* 0x00000004941d7c23 */ /* 0x000fec000801001d */
[----:B------:R-:W2:Y:S01]  /*109d0*/  I2F R176, R176 ;  /* 0x000000b000b07306 */ /* 0x000ea20000201400 */
[----:B------:R-:W-:Y:S01]  /*109e0*/  FMNMX.FTZ R0, R16, R0, !PT ;  /* 0x0000000010007209 */ /* 0x000fe20007810000 */
[C---:B---3--:R-:W-:Y:S02]  /*109f0*/  FFMA.FTZ R19, R173.reuse, UR4, R19 ;  /* 0x00000004ad137c23 */ /* 0x048fe40008010013 */
[----:B------:R-:W-:Y:S03]  /*10a00*/  FFMA.FTZ R17, R173, UR4, R17 ;  /* 0x00000004ad117c23 */ /* 0x000fe60008010011 */
[----:B------:R-:W-:Y:S03]  /*10a10*/  FMNMX.FTZ R168, R19, R168, !PT ;  /* 0x000000a813a87209 */ /* 0x000fe60007810000 */
[----:B------:R-:W3:Y:S01]  /*10a20*/  I2F R175, R175 ;  /* 0x000000af00af7306 */ /* 0x000ee20000201400 */
[----:B------:R-:W-:Y:S01]  /*10a30*/  FMNMX.FTZ R0, R17, R0, !PT ;  /* 0x0000000011007209 */ /* 0x000fe20007810000 */
[C---:B-1----:R-:W-:Y:S02]  /*10a40*/  FFMA.FTZ R22, R172.reuse, UR4, R22 ;  /* 0x00000004ac167c23 */ /* 0x042fe40008010016 */
[----:B------:R-:W-:Y:S03]  /*10a50*/  FFMA.FTZ R20, R172, UR4, R20 ;  /* 0x00000004ac147c23 */ /* 0x000fe60008010014 */
[----:B------:R-:W-:Y:S03]  /*10a60*/  FMNMX.FTZ R168, R22, R168, !PT ;  /* 0x000000a816a87209 */ /* 0x000fe60007810000 */
[----:B------:R-:W1:Y:S01]  /*10a70*/  I2F R174, R174 ;  /* 0x000000ae00ae7306 */ /* 0x000e620000201400 */
[----:B------:R-:W-:Y:S01]  /*10a80*/  FMNMX.FTZ R0, R20, R0, !PT ;  /* 0x0000000014007209 */ /* 0x000fe20007810000 */
[C---:B--2---:R-:W-:Y:S02]  /*10a90*/  FFMA.FTZ R23, R176.reuse, UR4, R23 ;  /* 0x00000004b0177c23 */ /* 0x044fe40008010017 */
[----:B------:R-:W-:Y:S02]  /*10aa0*/  FFMA.FTZ R21, R176, UR4, R21 ;  /* 0x00000004b0157c23 */ /* 0x000fe40008010015 */
[----:B------:R-:W-:Y:S01]  /*10ab0*/  LDSM.16.MT88.4 R176, [R198+0x10000] ;  /* 0x01000000c6b0783b */ /* 0x000fe20000004200 */
[----:B------:R-:W-:Y:S03]  /*10ac0*/  FMNMX.FTZ R168, R23, R168, !PT ;  /* 0x000000a817a87209 */ /* 0x000fe60007810000 */
        /* <DEDUP_REMOVED lines=8> */
[----:B------:R-:W-:Y:S02]  /*10b50*/  FFMA.FTZ R25, R174, UR4, R25 ;  /* 0x00000004ae197c23 */ /* 0x000fe40008010019 */
[----:B------:R-:W-:Y:S01]  /*10b60*/  LDSM.16.MT88.4 R172, [R197+0x10000] ;  /* 0x01000000c5ac783b */ /* 0x000fe20000004200 */
[----:B------:R-:W-:Y:S03]  /*10b70*/  FMNMX.FTZ R168, R27, R168, !PT ;  /* 0x000000a81ba87209 */ /* 0x000fe60007810000 */
[----:B------:R-:W1:Y:S01]  /*10b80*/  I2F R2, R169 ;  /* 0x000000a900027306 */ /* 0x000e620000201400 */
[----:B------:R-:W-:Y:S01]  /*10b90*/  FMNMX.FTZ R0, R25, R0, !PT ;  /* 0x0000000019007209 */ /* 0x000fe20007810000 */
[C---:B--2---:R-:W-:Y:S02]  /*10ba0*/  FFMA.FTZ R30, R151.reuse, UR4, R30 ;  /* 0x00000004971e7c23 */ /* 0x044fe4000801001e */
[----:B------:R-:W-:Y:S03]  /*10bb0*/  FFMA.FTZ R28, R151, UR4, R28 ;  /* 0x00000004971c7c23 */ /* 0x000fe6000801001c */
[----:B------:R-:W-:Y:S02]  /*10bc0*/  FMNMX.FTZ R151, R30, R168, !PT ;  /* 0x000000a81e977209 */ /* 0x000fe40007810000 */
[----:B------:R-:W-:Y:S02]  /*10bd0*/  FMNMX.FTZ R148, R28, R0, !PT ;  /* 0x000000001c947209 */ /* 0x000fe40007810000 */
[----:B------:R-:W-:Y:S01]  /*10be0*/  FMNMX.FTZ R0, R31, R151, !PT ;  /* 0x000000971f007209 */ /* 0x000fe20007810000 */
[----:B---3--:R-:W-:Y:S01]  /*10bf0*/  FFMA.FTZ R34, R3, UR4, R34 ;  /* 0x0000000403227c23 */ /* 0x008fe20008010022 */
[----:B------:R-:W-:Y:S01]  /*10c00*/  FMNMX.FTZ R148, R29, R148, !PT ;  /* 0x000000941d947209 */ /* 0x000fe20007810000 */
[----:B------:R-:W-:Y:S03]  /*10c10*/  FFMA.FTZ R32, R3, UR4, R32 ;  /* 0x0000000403207c23 */ /* 0x000fe60008010020 */
[----:B------:R-:W-:Y:S02]  /*10c20*/  FMNMX.FTZ R0, R34, R0, !PT ;  /* 0x0000000022007209 */ /* 0x000fe40007810000 */
[----:B------:R-:W-:Y:S01]  /*10c30*/  FMNMX.FTZ R148, R32, R148, !PT ;  /* 0x0000009420947209 */ /* 0x000fe20007810000 */
[C---:B-1----:R-:W-:Y:S02]  /*10c40*/  FFMA.FTZ R35, R2.reuse, UR4, R35 ;  /* 0x0000000402237c23 */ /* 0x042fe40008010023 */
[----:B------:R-:W-:Y:S03]  /*10c50*/  FFMA.FTZ R33, R2, UR4, R33 ;  /* 0x0000000402217c23 */ /* 0x000fe60008010021 */
[----:B------:R-:W-:Y:S02]  /*10c60*/  FMNMX.FTZ R0, R35, R0, !PT ;  /* 0x0000000023007209 */ /* 0x000fe40007810000 */
[----:B------:R-:W-:Y:S03]  /*10c70*/  FMNMX.FTZ R148, R33, R148, !PT ;  /* 0x0000009421947209 */ /* 0x000fe60007810000 */
[----:B------:R-:W1:Y:S08]  /*10c80*/  SHFL.BFLY PT, R2, R0, 0x2, 0x1f ;  /* 0x0c401f0000027f89 */ /* 0x000e7000000e0000 */
[----:B------:R-:W2:Y:S01]  /*10c90*/  SHFL.BFLY PT, R3, R148, 0x2, 0x1f ;  /* 0x0c401f0094037f89 */ /* 0x000ea200000e0000 */
[----:B-1----:R-:W-:Y:S07]  /*10ca0*/  FMNMX.FTZ R0, R0, R2, !PT ;  /* 0x0000000200007209 */ /* 0x002fee0007810000 */
[----:B------:R-:W1:Y:S01]  /*10cb0*/  SHFL.BFLY PT, R2, R0, 0x1, 0x1f ;  /* 0x0c201f0000027f89 */ /* 0x000e6200000e0000 */
[----:B--2---:R-:W-:Y:S07]  /*10cc0*/  FMNMX.FTZ R148, R148, R3, !PT ;  /* 0x0000000394947209 */ /* 0x004fee0007810000 */
[----:B------:R-:W2:Y:S01]  /*10cd0*/  SHFL.BFLY PT, R151, R148, 0x1, 0x1f ;  /* 0x0c201f0094977f89 */ /* 0x000ea200000e0000 */
[----:B-1----:R-:W-:Y:S05]  /*10ce0*/  FMNMX.FTZ R3, R0, R2, !PT ;  /* 0x0000000200037209 */ /* 0x002fea0007810000 */
[C---:B------:R-:W-:Y:S02]  /*10cf0*/  FADD.FTZ R0, -R3.reuse, R149 ;  /* 0x0000009503007221 */ /* 0x040fe40000010100 */
[C---:B------:R-:W-:Y:S01]  /*10d00*/  FMUL.FTZ R181, R3.reuse, c[0x0][0x23c] ;  /* 0x00008f0003b57a20 */ /* 0x040fe20000410000 */
[----:B--2---:R-:W-:Y:S01]  /*10d10*/  FMNMX.FTZ R148, R148, R151, !PT ;  /* 0x0000009794947209 */ /* 0x004fe20007810000 */
[----:B------:R-:W-:Y:S03]  /*10d20*/  FMUL.FTZ R0, R0, c[0x0][0x23c] ;  /* 0x00008f0000007a20 */ /* 0x000fe60000410000 */
[C---:B------:R-:W-:Y:S01]  /*10d30*/  FSETP.NEU.FTZ.AND P1, PT, R148.reuse, -INF , PT ;  /* 0xff8000009400780b */ /* 0x040fe20003f3d000 */
[----:B------:R1:W2:Y:S01]  /*10d40*/  MUFU.EX2 R2, R0 ;  /* 0x0000000000027308 */ /* 0x0002a20000000800 */
[----:B------:R-:W-:Y:S05]  /*10d50*/  FMUL.FTZ R180, R148, c[0x0][0x23c] ;  /* 0x00008f0094b47a20 */ /* 0x000fea0000410000 */
[----:B------:R-:W-:Y:S02]  /*10d60*/  FSEL R180, R180, RZ, P1 ;  /* 0x000000ffb4b47208 */ /* 0x000fe40000800000 */
[----:B------:R-:W-:Y:S03]  /*10d70*/  FSETP.NEU.FTZ.AND P1, PT, R3, -INF , PT ;  /* 0xff8000000300780b */ /* 0x000fe60003f3d000 */
[--C-:B------:R-:W-:Y:S01]  /*10d80*/  FFMA.FTZ R9, R9, c[0x0][0x23c], -R180.reuse ;  /* 0x00008f0009097a23 */ /* 0x100fe200000108b4 */
[----:B------:R-:W-:Y:S01]  /*10d90*/  FSEL R181, R181, RZ, P1 ;  /* 0x000000ffb5b57208 */ /* 0x000fe20000800000 */
[--C-:B------:R-:W-:Y:S02]  /*10da0*/  FFMA.FTZ R149, R8, c[0x0][0x23c], -R180.reuse ;  /* 0x00008f0008957a23 */ /* 0x100fe400000108b4 */
[----:B------:R3:W-:Y:S01]  /*10db0*/  MUFU.EX2 R227, R9 ;  /* 0x0000000900e37308 */ /* 0x0007e20000000800 */
[--C-:B------:R-:W-:Y:S02]  /*10dc0*/  FFMA.FTZ R4, R4, c[0x0][0x23c], -R180.reuse ;  /* 0x00008f0004047a23 */ /* 0x100fe400000108b4 */
[----:B------:R-:W-:Y:S02]  /*10dd0*/  FFMA.FTZ R5, R5, c[0x0][0x23c], -R180 ;  /* 0x00008f0005057a23 */ /* 0x000fe400000108b4 */
[--C-:B------:R-:W-:Y:S02]  /*10de0*/  FFMA.FTZ R6, R6, c[0x0][0x23c], -R181.reuse ;  /* 0x00008f0006067a23 */ /* 0x100fe400000108b5 */
[--C-:B------:R-:W-:Y:S01]  /*10df0*/  FFMA.FTZ R11, R11, c[0x0][0x23c], -R181.reuse ;  /* 0x00008f000b0b7a23 */ /* 0x100fe200000108b5 */
[----:B-1----:R-:W-:Y:S02]  /*10e00*/  MOV R0, UR25 ;  /* 0x0000001900007c02 */ /* 0x002fe40008000f00 */
[----:B------:R1:W-:Y:S01]  /*10e10*/  MUFU.EX2 R224, R4 ;  /* 0x0000000400e07308 */ /* 0x0003e20000000800 */
[--C-:B------:R-:W-:Y:S01]  /*10e20*/  FFMA.FTZ R7, R7, c[0x0][0x23c], -R181.reuse ;  /* 0x00008f0007077a23 */ /* 0x100fe200000108b5 */
[----:B------:R-:W-:Y:S01]  /*10e30*/  LOP3.LUT R8, R247, UR18, R0, 0x96, !PT ;  /* 0x00000012f7087c12 */ /* 0x000fe2000f8e9600 */
[----:B------:R-:W-:Y:S01]  /*10e40*/  FFMA.FTZ R10, R10, c[0x0][0x23c], -R181 ;  /* 0x00008f000a0a7a23 */ /* 0x000fe200000108b5 */
[----:B------:R-:W-:Y:S01]  /*10e50*/  LOP3.LUT R0, R245, UR6, R246, 0x96, !PT ;  /* 0x00000006f5007c12 */ /* 0x000fe2000f8e96f6 */
[----:B------:R-:W-:Y:S01]  /*10e60*/  UIADD3 UR6, UR24, -0x4ab325aa, URZ ;  /* 0xb54cda5618067890 */ /* 0x000fe2000fffe03f */
[----:B--2---:R-:W-:Y:S01]  /*10e70*/  FMUL.FTZ R38, R2, R38 ;  /* 0x0000002602267220 */ /* 0x004fe20000410000 */
[----:B------:R-:W-:Y:S01]  /*10e80*/  UIADD3 UR18, UR18, 0x1, URZ ;  /* 0x0000000112127890 */ /* 0x000fe2000fffe03f */
[----:B------:R-:W-:Y:S02]  /*10e90*/  IMAD.WIDE.U32 R168, R8, -0x326172a9, RZ ;  /* 0xcd9e8d5708a87825 */ /* 0x000fe400078e00ff */
[----:B------:R2:W-:Y:S02]  /*10ea0*/  MUFU.EX2 R195, R5 ;  /* 0x0000000500c37308 */ /* 0x0005e40000000800 */
[----:B------:R-:W-:Y:S01]  /*10eb0*/  IMAD.WIDE.U32 R232, R0, -0x326172a9, RZ ;  /* 0xcd9e8d5700e87825 */ /* 0x000fe200078e00ff */
[----:B------:R-:W-:Y:S03]  /*10ec0*/  LOP3.LUT R8, R169, UR7, R248, 0x96, !PT ;  /* 0x00000007a9087c12 */ /* 0x000fe6000f8e96f8 */
[----:B------:R-:W-:Y:S01]  /*10ed0*/  FMUL.FTZ R39, R2, R39 ;  /* 0x0000002702277220 */ /* 0x000fe20000410000 */
[----:B------:R-:W-:Y:S01]  /*10ee0*/  LOP3.LUT R168, R233, UR8, R168, 0x96, !PT ;  /* 0x00000008e9a87c12 */ /* 0x000fe2000f8e96a8 */
[----:B---3--:R-:W-:Y:S02]  /*10ef0*/  IMAD.WIDE.U32 R8, R8, -0x2daee0ad, RZ ;  /* 0xd2511f5308087825 */ /* 0x008fe400078e00ff */
[----:B------:R3:W-:Y:S02]  /*10f00*/  MUFU.EX2 R194, R6 ;  /* 0x0000000600c27308 */ /* 0x0007e40000000800 */
[----:B------:R-:W-:Y:S01]  /*10f10*/  IMAD.WIDE.U32 R168, R168, -0x2daee0ad, RZ ;  /* 0xd2511f53a8a87825 */ /* 0x000fe200078e00ff */
[----:B------:R-:W-:Y:S03]  /*10f20*/  LOP3.LUT R9, R9, UR35, R244, 0x96, !PT ;  /* 0x0000002309097c12 */ /* 0x000fe6000f8e96f4 */
[----:B------:R-:W-:Y:S01]  /*10f30*/  FMUL.FTZ R42, R2, R42 ;  /* 0x0000002a022a7220 */ /* 0x000fe20000410000 */
[----:B------:R-:W-:Y:S01]  /*10f40*/  LOP3.LUT R0, R169, UR33, R8, 0x96, !PT ;  /* 0x00000021a9007c12 */ /* 0x000fe2000f8e9608 */
[----:B------:R-:W-:Y:S02]  /*10f50*/  IMAD.WIDE.U32 R8, R9, -0x326172a9, RZ ;  /* 0xcd9e8d5709087825 */ /* 0x000fe400078e00ff */
[----:B------:R-:W-:Y:S02]  /*10f60*/  MUFU.EX2 R228, R149 ;  /* 0x0000009500e47308 */ /* 0x000fe40000000800 */
[----:B------:R-:W-:Y:S01]  /*10f70*/  IMAD.WIDE.U32 R184, R0, -0x326172a9, RZ ;  /* 0xcd9e8d5700b87825 */ /* 0x000fe200078e00ff */
[----:B------:R-:W-:Y:S03]  /*10f80*/  LOP3.LUT R9, R9, UR34, R232, 0x96, !PT ;  /* 0x0000002209097c12 */ /* 0x000fe6000f8e96e8 */
[----:B------:R-:W-:Y:S01]  /*10f90*/  FMUL.FTZ R43, R2, R43 ;  /* 0x0000002b022b7220 */ /* 0x000fe20000410000 */
[----:B------:R-:W-:Y:S01]  /*10fa0*/  LOP3.LUT R0, R185, UR32, R8, 0x96, !PT ;  /* 0x00000020b9007c12 */ /* 0x000fe2000f8e9608 */
[----:B------:R-:W-:Y:S02]  /*10fb0*/  IMAD.WIDE.U32 R8, R9, -0x2daee0ad, RZ ;  /* 0xd2511f5309087825 */ /* 0x000fe400078e00ff */
[----:B------:R4:W-:Y:S02]  /*10fc0*/  MUFU.EX2 R225, R11 ;  /* 0x0000000b00e17308 */ /* 0x0009e40000000800 */
[----:B------:R-:W-:Y:S04]  /*10fd0*/  IMAD.WIDE.U32 R186, R0, -0x2daee0ad, RZ ;  /* 0xd2511f5300ba7825 */ /* 0x000fe800078e00ff */
[----:B------:R-:W-:Y:S01]  /*10fe0*/  FADD.FTZ R0, -R148, R150 ;  /* 0x0000009694007221 */ /* 0x000fe20000010100 */
[----:B-1----:R-:W-:Y:S01]  /*10ff0*/  LOP3.LUT R4, R187, UR16, R8, 0x96, !PT ;  /* 0x00000010bb047c12 */ /* 0x002fe2000f8e9608 */
[----:B------:R-:W-:Y:S02]  /*11000*/  FMUL.FTZ R46, R2, R46 ;  /* 0x0000002e022e7220 */ /* 0x000fe40000410000 */
[----:B------:R1:W-:Y:S01]  /*11010*/  MUFU.EX2 R193, R7 ;  /* 0x0000000700c17308 */ /* 0x0003e20000000800 */
[----:B------:R-:W-:Y:S01]  /*11020*/  LOP3.LUT R8, R9, UR31, R168, 0x96, !PT ;  /* 0x0000001f09087c12 */ /* 0x000fe2000f8e96a8 */
[----:B------:R-:W-:Y:S02]  /*11030*/  FMUL.FTZ R0, R0, c[0x0][0x23c] ;  /* 0x00008f0000007a20 */ /* 0x000fe40000410000 */
[----:B--2---:R-:W-:Y:S04]  /*11040*/  IMAD.WIDE.U32 R4, R4, -0x326172a9, RZ ;  /* 0xcd9e8d5704047825 */ /* 0x004fe800078e00ff */
[----:B------:R-:W-:Y:S01]  /*11050*/  IMAD.WIDE.U32 R182, R8, -0x326172a9, RZ ;  /* 0xcd9e8d5708b67825 */ /* 0x000fe200078e00ff */
[----:B---3--:R-:W-:Y:S01]  /*11060*/  LOP3.LUT R6, R4, 0xffff, RZ, 0xc0, !PT ;  /* 0x0000ffff04067812 */ /* 0x008fe200078ec0ff */
[----:B------:R2:W-:Y:S01]  /*11070*/  MUFU.EX2 R226, R10 ;  /* 0x0000000a00e27308 */ /* 0x0005e20000000800 */
[----:B------:R-:W-:Y:S01]  /*11080*/  SHF.R.U32.HI R8, RZ, 0x10, R4 ;  /* 0x00000010ff087819 */ /* 0x000fe20000011604 */
[C---:B------:R-:W-:Y:S01]  /*11090*/  FMUL.FTZ R47, R2.reuse, R47 ;  /* 0x0000002f022f7220 */ /* 0x040fe20000410000 */
[----:B------:R-:W-:Y:S01]  /*110a0*/  LOP3.LUT R5, R5, UR6, R182, 0x96, !PT ;  /* 0x0000000605057c12 */ /* 0x000fe2000f8e96b6 */
[C---:B------:R-:W-:Y:S01]  /*110b0*/  FMUL.FTZ R50, R2.reuse, R50 ;  /* 0x0000003202327220 */ /* 0x040fe20000410000 */
[----:B----4-:R-:W-:Y:S01]  /*110c0*/  SHF.R.U32.HI R11, RZ, 0x18, R4 ;  /* 0x00000018ff0b7819 */ /* 0x010fe20000011604 */
[----:B------:R-:W-:Y:S01]  /*110d0*/  FMUL.FTZ R51, R2, R51 ;  /* 0x0000003302337220 */ /* 0x000fe20000410000 */
[----:B------:R-:W-:Y:S01]  /*110e0*/  LOP3.LUT R149, R4, 0xff, RZ, 0xc0, !PT ;  /* 0x000000ff04957812 */ /* 0x000fe200078ec0ff */
[----:B------:R-:W-:Y:S01]  /*110f0*/  FMUL.FTZ R54, R2, R54 ;  /* 0x0000003602367220 */ /* 0x000fe20000410000 */
[C---:B------:R-:W-:Y:S01]  /*11100*/  LOP3.LUT R4, R5.reuse, 0xffff, RZ, 0xc0, !PT ;  /* 0x0000ffff05047812 */ /* 0x040fe200078ec0ff */
[----:B------:R-:W3:Y:S01]  /*11110*/  MUFU.EX2 R0, R0 ;  /* 0x0000000000007308 */ /* 0x000ee20000000800 */
[----:B------:R-:W-:Y:S01]  /*11120*/  LOP3.LUT R9, R8, 0xff, RZ, 0xc0, !PT ;  /* 0x000000ff08097812 */ /* 0x000fe200078ec0ff */
[C---:B------:R-:W-:Y:S01]  /*11130*/  FMUL.FTZ R55, R2.reuse, R55 ;  /* 0x0000003702377220 */ /* 0x040fe20000410000 */
[----:B------:R-:W-:Y:S01]  /*11140*/  LOP3.LUT R8, R5, 0xff, RZ, 0xc0, !PT ;  /* 0x000000ff05087812 */ /* 0x000fe200078ec0ff */
[C---:B------:R-:W-:Y:S01]  /*11150*/  FMUL.FTZ R58, R2.reuse, R58 ;  /* 0x0000003a023a7220 */ /* 0x040fe20000410000 */
[----:B-1----:R-:W-:Y:S01]  /*11160*/  SHF.R.U32.HI R7, RZ, 0x10, R5 ;  /* 0x00000010ff077819 */ /* 0x002fe20000011605 */
[C---:B------:R-:W-:Y:S01]  /*11170*/  FMUL.FTZ R59, R2.reuse, R59 ;  /* 0x0000003b023b7220 */ /* 0x040fe20000410000 */
[----:B------:R-:W-:Y:S01]  /*11180*/  PRMT R9, R9, 0x5410, R11 ;  /* 0x0000541009097816 */ /* 0x000fe2000000000b */
[C---:B------:R-:W-:Y:S02]  /*11190*/  FMUL.FTZ R11, R2.reuse, R159 ;  /* 0x0000009f020b7220 */ /* 0x040fe40000410000 */
[----:B------:R-:W-:Y:S02]  /*111a0*/  FFMA.FTZ R27, R27, c[0x0][0x23c], -R181 ;  /* 0x00008f001b1b7a23 */ /* 0x000fe400000108b5 */
[--C-:B------:R-:W-:Y:S01]  /*111b0*/  HSET2.LE.AND R171, R9, R251.reuse, PT ;  /* 0x000000fb09ab7233 */ /* 0x100fe20003803000 */
[C---:B------:R-:W-:Y:S01]  /*111c0*/  FMUL.FTZ R62, R2.reuse, R62 ;  /* 0x0000003e023e7220 */ /* 0x040fe20000410000 */
[----:B--2---:R-:W-:Y:S01]  /*111d0*/  SHF.R.U32.HI R10, RZ, 0x8, R6 ;  /* 0x00000008ff0a7819 */ /* 0x004fe20000011606 */
[C---:B------:R-:W-:Y:S01]  /*111e0*/  FMUL.FTZ R63, R2.reuse, R63 ;  /* 0x0000003f023f7220 */ /* 0x040fe20000410000 */
[----:B------:R-:W-:Y:S01]  /*111f0*/  SHF.R.U32.HI R6, RZ, 0x18, R5 ;  /* 0x00000018ff067819 */ /* 0x000fe20000011605 */
[C---:B------:R-:W-:Y:S01]  /*11200*/  FMUL.FTZ R66, R2.reuse, R66 ;  /* 0x0000004202427220 */ /* 0x040fe20000410000 */
[----:B------:R-:W-:Y:S01]  /*11210*/  SHF.R.U32.HI R5, RZ, 0x8, R4 ;  /* 0x00000008ff057819 */ /* 0x000fe20000011604 */
[C---:B------:R-:W-:Y:S01]  /*11220*/  FMUL.FTZ R67, R2.reuse, R67 ;  /* 0x0000004302437220 */ /* 0x040fe20000410000 */
[----:B------:R-:W-:Y:S01]  /*11230*/  LOP3.LUT R4, R7, 0xff, RZ, 0xc0, !PT ;  /* 0x000000ff07047812 */ /* 0x000fe200078ec0ff */
[C---:B------:R-:W-:Y:S01]  /*11240*/  FMUL.FTZ R70, R2.reuse, R70 ;  /* 0x0000004602467220 */ /* 0x040fe20000410000 */
[----:B------:R-:W-:Y:S01]  /*11250*/  PRMT R10, R149, 0x5410, R10 ;  /* 0x00005410950a7816 */ /* 0x000fe2000000000a */
[----:B------:R-:W-:Y:S01]  /*11260*/  FMUL.FTZ R71, R2, R71 ;  /* 0x0000004702477220 */ /* 0x000fe20000410000 */
[----:B------:R-:W-:Y:S01]  /*11270*/  PRMT R5, R8, 0x5410, R5 ;  /* 0x0000541008057816 */ /* 0x000fe20000000005 */
[----:B---3--:R-:W-:Y:S01]  /*11280*/  FMUL.FTZ R8, R0, R156 ;  /* 0x0000009c00087220 */ /* 0x008fe20000410000 */
[----:B------:R-:W-:Y:S01]  /*11290*/  PRMT R4, R4, 0x5410, R6 ;  /* 0x0000541004047816 */ /* 0x000fe20000000006 */
[--C-:B------:R-:W-:Y:S01]  /*112a0*/  HSET2.LE.AND R170, R10, R251.reuse, PT ;  /* 0x000000fb0aaa7233 */ /* 0x100fe20003803000 */
[----:B------:R-:W-:Y:S01]  /*112b0*/  F2FP.PACK_AB R6, R195, R224 ;  /* 0x000000e0c306723e */ /* 0x000fe200000000ff */
[--C-:B------:R-:W-:Y:S01]  /*112c0*/  HSET2.LE.AND R168, R5, R251.reuse, PT ;  /* 0x000000fb05a87233 */ /* 0x100fe20003803000 */
[----:B------:R-:W-:Y:S01]  /*112d0*/  F2FP.PACK_AB R5, R225, R226 ;  /* 0x000000e2e105723e */ /* 0x000fe200000000ff */
[--C-:B------:R-:W-:Y:S01]  /*112e0*/  HSET2.LE.AND R169, R4, R251.reuse, PT ;  /* 0x000000fb04a97233 */ /* 0x100fe20003803000 */
[----:B------:R-:W-:Y:S01]  /*112f0*/  F2FP.PACK_AB R4, R227, R228 ;  /* 0x000000e4e304723e */ /* 0x000fe200000000ff */
[----:B------:R-:W-:Y:S01]  /*11300*/  FMUL.FTZ R10, R2, R158 ;  /* 0x0000009e020a7220 */ /* 0x000fe20000410000 */
[----:B------:R-:W-:Y:S01]  /*11310*/  F2FP.PACK_AB R7, R193, R194 ;  /* 0x000000c2c107723e */ /* 0x000fe200000000ff */
[----:B------:R-:W-:Y:S01]  /*11320*/  FMUL.FTZ R9, R0, R157 ;  /* 0x0000009d00097220 */ /* 0x000fe20000410000 */
[----:B------:R-:W-:Y:S01]  /*11330*/  LOP3.LUT R170, R170, R4, RZ, 0xc0, !PT ;  /* 0x00000004aaaa7212 */ /* 0x000fe200078ec0ff */
[C---:B------:R-:W-:Y:S01]  /*11340*/  FMUL.FTZ R4, R0.reuse, R152 ;  /* 0x0000009800047220 */ /* 0x040fe20000410000 */
[----:B------:R-:W-:Y:S01]  /*11350*/  LOP3.LUT R171, R171, R5, RZ, 0xc0, !PT ;  /* 0x00000005abab7212 */ /* 0x000fe200078ec0ff */
[----:B------:R-:W-:Y:S01]  /*11360*/  FMUL.FTZ R5, R0, R153 ;  /* 0x0000009900057220 */ /* 0x000fe20000410000 */
[----:B------:R-:W-:Y:S01]  /*11370*/  LOP3.LUT R168, R168, R6, RZ, 0xc0, !PT ;  /* 0x00000006a8a87212 */ /* 0x000fe200078ec0ff */
[C---:B------:R-:W-:Y:S01]  /*11380*/  FMUL.FTZ R6, R2.reuse, R154 ;  /* 0x0000009a02067220 */ /* 0x040fe20000410000 */
[----:B------:R-:W-:Y:S01]  /*11390*/  LOP3.LUT R169, R169, R7, RZ, 0xc0, !PT ;  /* 0x00000007a9a97212 */ /* 0x000fe200078ec0ff */
[----:B------:R-:W-:Y:S01]  /*113a0*/  FMUL.FTZ R7, R2, R155 ;  /* 0x0000009b02077220 */ /* 0x000fe20000410000 */
[----:B------:R-:W-:Y:S01]  /*113b0*/  LDSM.16.MT88.4 R156, [R199+0x10000] ;  /* 0x01000000c79c783b */ /* 0x000fe20000004200 */
[C---:B------:R-:W-:Y:S02]  /*113c0*/  FMUL.FTZ R36, R0.reuse, R36 ;  /* 0x0000002400247220 */ /* 0x040fe40000410000 */
[C---:B------:R-:W-:Y:S02]  /*113d0*/  FMUL.FTZ R37, R0.reuse, R37 ;  /* 0x0000002500257220 */ /* 0x040fe40000410000 */
[C---:B------:R-:W-:Y:S01]  /*113e0*/  FMUL.FTZ R40, R0.reuse, R40 ;  /* 0x0000002800287220 */ /* 0x040fe20000410000 */
[C---:B------:R-:W-:Y:S02]  /*113f0*/  HMMA.16816.F32 R4, R168.reuse, R172, R4 ;  /* 0x000000aca804723c */ /* 0x040fe40000001804 */
[----:B------:R-:W1:Y:S03]  /*11400*/  LDSM.16.MT88.4 R152, [R200+0x10000] ;  /* 0x01000000c898783b */ /* 0x000e660000004200 */
[C---:B------:R-:W-:Y:S02]  /*11410*/  FMUL.FTZ R41, R0.reuse, R41 ;  /* 0x0000002900297220 */ /* 0x040fe40000410000 */
[C---:B------:R-:W-:Y:S01]  /*11420*/  FMUL.FTZ R44, R0.reuse, R44 ;  /* 0x0000002c002c7220 */ /* 0x040fe20000410000 */
[C---:B------:R-:W-:Y:S02]  /*11430*/  HMMA.16816.F32 R8, R168.reuse, R174, R8 ;  /* 0x000000aea808723c */ /* 0x040fe40000001808 */
[----:B------:R-:W2:Y:S02]  /*11440*/  LDSM.16.MT88.4 R172, [R197+0x12000] ;  /* 0x01200000c5ac783b */ /* 0x000ea40000004200 */
[C---:B------:R-:W-:Y:S02]  /*11450*/  FMUL.FTZ R45, R0.reuse, R45 ;  /* 0x0000002d002d7220 */ /* 0x040fe40000410000 */
[C---:B------:R-:W-:Y:S02]  /*11460*/  FMUL.FTZ R48, R0.reuse, R48 ;  /* 0x0000003000307220 */ /* 0x040fe40000410000 */
[C---:B------:R-:W-:Y:S04]  /*11470*/  HMMA.16816.F32 R36, R168.reuse, R176, R36 ;  /* 0x000000b0a824723c */ /* 0x040fe80000001824 */
[C---:B------:R-:W-:Y:S02]  /*11480*/  FMUL.FTZ R49, R0.reuse, R49 ;  /* 0x0000003100317220 */ /* 0x040fe40000410000 */
[C---:B------:R-:W-:Y:S02]  /*11490*/  FMUL.FTZ R52, R0.reuse, R52 ;  /* 0x0000003400347220 */ /* 0x040fe40000410000 */
[C---:B------:R-:W-:Y:S01]  /*114a0*/  HMMA.16816.F32 R40, R168.reuse, R178, R40 ;  /* 0x000000b2a828723c */ /* 0x040fe20000001828 */
[----:B------:R-:W-:Y:S03]  /*114b0*/  MUFU.EX2 R178, R27 ;  /* 0x0000001b00b27308 */ /* 0x000fe60000000800 */
[C---:B------:R-:W-:Y:S02]  /*114c0*/  FMUL.FTZ R53, R0.reuse, R53 ;  /* 0x0000003500357220 */ /* 0x040fe40000410000 */
[C---:B------:R-:W-:Y:S02]  /*114d0*/  FMUL.FTZ R56, R0.reuse, R56 ;  /* 0x0000003800387220 */ /* 0x040fe40000410000 */
[C---:B------:R-:W-:Y:S04]  /*114e0*/  FMUL.FTZ R57, R0.reuse, R57 ;  /* 0x0000003900397220 */ /* 0x040fe80000410000 */
[C---:B------:R-:W-:Y:S02]  /*114f0*/  FMUL.FTZ R60, R0.reuse, R60 ;  /* 0x0000003c003c7220 */ /* 0x040fe40000410000 */
[C---:B------:R-:W-:Y:S02]  /*11500*/  FMUL.FTZ R61, R0.reuse, R61 ;  /* 0x0000003d003d7220 */ /* 0x040fe40000410000 */
[C---:B------:R-:W-:Y:S01]  /*11510*/  FMUL.FTZ R64, R0.reuse, R64 ;  /* 0x0000004000407220 */ /* 0x040fe20000410000 */
[C---:B-1----:R-:W-:Y:S03]  /*11520*/  HMMA.16816.F32 R44, R168.reuse, R152, R44 ;  /* 0x00000098a82c723c */ /* 0x042fe6000000182c */
[C---:B------:R-:W-:Y:S02]  /*11530*/  FMUL.FTZ R65, R0.reuse, R65 ;  /* 0x0000004100417220 */ /* 0x040fe40000410000 */
        /* <DEDUP_REMOVED lines=10> */
[----:B------:R-:W3:Y:S03]  /*115e0*/  LDSM.16.MT88.4 R156, [R200+0x12000] ;  /* 0x01200000c89c783b */ /* 0x000ee60000004200 */
        /* <DEDUP_REMOVED lines=10> */
[C---:B-1----:R-:W-:Y:S03]  /*11690*/  HMMA.16816.F32 R68, R168.reuse, R152, R68 ;  /* 0x00000098a844723c */ /* 0x042fe60000001844 */
[----:B------:R-:W-:Y:S02]  /*116a0*/  FMUL.FTZ R81, R0, R81 ;  /* 0x0000005100517220 */ /* 0x000fe40000410000 */
[C---:B------:R-:W-:Y:S02]  /*116b0*/  FMUL.FTZ R86, R2.reuse, R86 ;  /* 0x0000005602567220 */ /* 0x040fe40000410000 */
[----:B------:R-:W-:Y:S01]  /*116c0*/  FMUL.FTZ R87, R2, R87 ;  /* 0x0000005702577220 */ /* 0x000fe20000410000 */
[C---:B------:R-:W-:Y:S01]  /*116d0*/  HMMA.16816.F32 R72, R168.reuse, R154, R72 ;  /* 0x0000009aa848723c */ /* 0x040fe20000001848 */
[----:B------:R-:W1:Y:S03]  /*116e0*/  LDSM.16.MT88.4 R152, [R197+0x14000] ;  /* 0x01400000c598783b */ /* 0x000e660000004200 */
        /* <DEDUP_REMOVED lines=16> */
[C---:B------:R-:W-:Y:S04]  /*117f0*/  FMUL.FTZ R98, R2.reuse, R98 ;  /* 0x0000006202627220 */ /* 0x040fe80000410000 */
[----:B------:R-:W-:Y:S01]  /*11800*/  FMUL.FTZ R99, R2, R99 ;  /* 0x0000006302637220 */ /* 0x000fe20000410000 */
        /* <DEDUP_REMOVED lines=47> */
[--C-:B------:R-:W-:Y:S02]  /*11b00*/  FFMA.FTZ R16, R16, c[0x0][0x23c], -R180.reuse ;  /* 0x00008f0010107a23 */ /* 0x100fe400000108b4 */
[--C-:B------:R-:W-:Y:S02]  /*11b10*/  FFMA.FTZ R17, R17, c[0x0][0x23c], -R180.reuse ;  /* 0x00008f0011117a23 */ /* 0x100fe400000108b4 */
[----:B------:R3:W-:Y:S01]  /*11b20*/  MUFU.EX2 R192, R16 ;  /* 0x0000001000c07308 */ /* 0x0007e20000000800 */
[C---:B------:R-:W-:Y:S01]  /*11b30*/  HMMA.16816.F32 R128, R168.reuse, R158, R128 ;  /* 0x0000009ea880723c */ /* 0x040fe20000001880 */
[----:B------:R-:W4:Y:S02]  /*11b40*/  LDSM.16.MT88.4 R156, [R199+0x16000] ;  /* 0x01600000c79c783b */ /* 0x000f240000004200 */
[--C-:B------:R-:W-:Y:S02]  /*11b50*/  FFMA.FTZ R18, R18, c[0x0][0x23c], -R181.reuse ;  /* 0x00008f0012127a23 */ /* 0x100fe400000108b5 */
[--C-:B------:R-:W-:Y:S02]  /*11b60*/  FFMA.FTZ R19, R19, c[0x0][0x23c], -R181.reuse ;  /* 0x00008f0013137a23 */ /* 0x100fe400000108b5 */
[--C-:B------:R-:W-:Y:S02]  /*11b70*/  FFMA.FTZ R12, R12, c[0x0][0x23c], -R180.reuse ;  /* 0x00008f000c0c7a23 */ /* 0x100fe400000108b4 */
[----:B------:R5:W-:Y:S03]  /*11b80*/  MUFU.EX2 R191, R17 ;  /* 0x0000001100bf7308 */ /* 0x000be60000000800 */
[C---:B------:R-:W-:Y:S02]  /*11b90*/  FMUL.FTZ R134, R2.reuse, R134 ;  /* 0x0000008602867220 */ /* 0x040fe40000410000 */
[----:B------:R-:W-:Y:S02]  /*11ba0*/  FMUL.FTZ R135, R2, R135 ;  /* 0x0000008702877220 */ /* 0x000fe40000410000 */
[C---:B------:R-:W-:Y:S02]  /*11bb0*/  FMUL.FTZ R132, R0.reuse, R132 ;  /* 0x0000008400847220 */ /* 0x040fe40000410000 */
[----:B------:R-:W-:Y:S01]  /*11bc0*/  FMUL.FTZ R133, R0, R133 ;  /* 0x0000008500857220 */ /* 0x000fe20000410000 */
[----:B------:R1:W-:Y:S01]  /*11bd0*/  MUFU.EX2 R190, R18 ;  /* 0x0000001200be7308 */ /* 0x0003e20000000800 */
[----:B------:R-:W-:Y:S02]  /*11be0*/  FFMA.FTZ R13, R13, c[0x0][0x23c], -R180 ;  /* 0x00008f000d0d7a23 */ /* 0x000fe400000108b4 */
[----:B------:R-:W-:Y:S02]  /*11bf0*/  FMUL.FTZ R138, R2, R138 ;  /* 0x0000008a028a7220 */ /* 0x000fe40000410000 */
[----:B---3--:R-:W-:Y:S01]  /*11c00*/  FMUL.FTZ R16, R0, R160 ;  /* 0x000000a000107220 */ /* 0x008fe20000410000 */
[C---:B--2---:R-:W-:Y:S03]  /*11c10*/  HMMA.16816.F32 R132, R168.reuse, R172, R132 ;  /* 0x000000aca884723c */ /* 0x044fe60000001884 */
[----:B------:R-:W-:Y:S01]  /*11c20*/  FMUL.FTZ R139, R2, R139 ;  /* 0x0000008b028b7220 */ /* 0x000fe20000410000 */
[----:B------:R2:W-:Y:S01]  /*11c30*/  MUFU.EX2 R189, R19 ;  /* 0x0000001300bd7308 */ /* 0x0005e20000000800 */
[C---:B------:R-:W-:Y:S02]  /*11c40*/  FMUL.FTZ R136, R0.reuse, R136 ;  /* 0x0000008800887220 */ /* 0x040fe40000410000 */
[----:B------:R-:W-:Y:S02]  /*11c50*/  FMUL.FTZ R137, R0, R137 ;  /* 0x0000008900897220 */ /* 0x000fe40000410000 */
[--C-:B------:R-:W-:Y:S03]  /*11c60*/  FFMA.FTZ R149, R14, c[0x0][0x23c], -R181.reuse ;  /* 0x00008f000e957a23 */ /* 0x100fe600000108b5 */
[----:B-----5:R-:W-:Y:S02]  /*11c70*/  FMUL.FTZ R17, R0, R161 ;  /* 0x000000a100117220 */ /* 0x020fe40000410000 */
[C---:B------:R-:W-:Y:S01]  /*11c80*/  HMMA.16816.F32 R136, R168.reuse, R174, R136 ;  /* 0x000000aea888723c */ /* 0x040fe20000001888 */
[----:B------:R3:W-:Y:S01]  /*11c90*/  MUFU.EX2 R188, R12 ;  /* 0x0000000c00bc7308 */ /* 0x0007e20000000800 */
[----:B------:R-:W-:Y:S01]  /*11ca0*/  LDSM.16.MT88.4 R172, [R198+0x10800] ;  /* 0x01080000c6ac783b */ /* 0x000fe20000004200 */
[C---:B------:R-:W-:Y:S02]  /*11cb0*/  FMUL.FTZ R142, R2.reuse, R142 ;  /* 0x0000008e028e7220 */ /* 0x040fe40000410000 */
[----:B------:R-:W-:Y:S02]  /*11cc0*/  FMUL.FTZ R143, R2, R143 ;  /* 0x0000008f028f7220 */ /* 0x000fe40000410000 */
[C---:B------:R-:W-:Y:S02]  /*11cd0*/  FMUL.FTZ R140, R0.reuse, R140 ;  /* 0x0000008c008c7220 */ /* 0x040fe40000410000 */
[----:B------:R-:W-:Y:S02]  /*11ce0*/  FMUL.FTZ R141, R0, R141 ;  /* 0x0000008d008d7220 */ /* 0x000fe40000410000 */
[----:B------:R5:W-:Y:S01]  /*11cf0*/  MUFU.EX2 R187, R13 ;  /* 0x0000000d00bb7308 */ /* 0x000be20000000800 */
[--C-:B------:R-:W-:Y:S02]  /*11d00*/  FFMA.FTZ R15, R15, c[0x0][0x23c], -R181.reuse ;  /* 0x00008f000f0f7a23 */ /* 0x100fe400000108b5 */
[C---:B-1----:R-:W-:Y:S02]  /*11d10*/  FMUL.FTZ R18, R2.reuse, R162 ;  /* 0x000000a202127220 */ /* 0x042fe40000410000 */
[C---:B------:R-:W-:Y:S03]  /*11d20*/  HMMA.16816.F32 R140, R168.reuse, R152, R140 ;  /* 0x00000098a88c723c */ /* 0x040fe6000000188c */
[C---:B--2---:R-:W-:Y:S02]  /*11d30*/  FMUL.FTZ R19, R2.reuse, R163 ;  /* 0x000000a302137220 */ /* 0x044fe40000410000 */
[----:B------:R1:W-:Y:S01]  /*11d40*/  MUFU.EX2 R185, R149 ;  /* 0x0000009500b97308 */ /* 0x0003e20000000800 */
[----:B------:R-:W2:Y:S01]  /*11d50*/  LDSM.16.MT88.4 R160, [R197+0x10800] ;  /* 0x01080000c5a0783b */ /* 0x000ea20000004200 */
[C---:B------:R-:W-:Y:S01]  /*11d60*/  FMUL.FTZ R146, R2.reuse, R146 ;  /* 0x0000009202927220 */ /* 0x040fe20000410000 */
[----:B---3--:R-:W-:Y:S02]  /*11d70*/  LOP3.LUT R12, R183, UR29, R184, 0x96, !PT ;  /* 0x0000001db70c7c12 */ /* 0x008fe4000f8e96b8 */
[C---:B------:R-:W-:Y:S03]  /*11d80*/  HMMA.16816.F32 R16, R168.reuse, R154, R16 ;  /* 0x0000009aa810723c */ /* 0x040fe60000001810 */
[----:B------:R-:W-:Y:S02]  /*11d90*/  FMUL.FTZ R147, R2, R147 ;  /* 0x0000009302937220 */ /* 0x000fe40000410000 */
[----:B------:R3:W2:Y:S01]  /*11da0*/  MUFU.EX2 R184, R15 ;  /* 0x0000000f00b87308 */ /* 0x0006a20000000800 */
[C---:B------:R-:W-:Y:S02]  /*11db0*/  FMUL.FTZ R144, R0.reuse, R144 ;  /* 0x0000009000907220 */ /* 0x040fe40000410000 */
[----:B------:R-:W-:Y:S04]  /*11dc0*/  FMUL.FTZ R145, R0, R145 ;  /* 0x0000009100917220 */ /* 0x000fe80000410000 */
[----:B-----5:R-:W-:Y:S03]  /*11dd0*/  IMAD.WIDE.U32 R12, R12, -0x2daee0ad, RZ ;  /* 0xd2511f530c0c7825 */ /* 0x020fe600078e00ff */
[C---:B----4-:R-:W-:Y:S03]  /*11de0*/  HMMA.16816.F32 R144, R168.reuse, R156, R144 ;  /* 0x0000009ca890723c */ /* 0x050fe60000001890 */
[----:B------:R-:W-:Y:S01]  /*11df0*/  LOP3.LUT R14, R13, UR11, R186, 0x96, !PT ;  /* 0x0000000b0d0e7c12 */ /* 0x000fe2000f8e96ba */
[----:B------:R-:W-:Y:S01]  /*11e00*/  FFMA.FTZ R25, R25, c[0x0][0x23c], -R180 ;  /* 0x00008f0019197a23 */ /* 0x000fe200000108b4 */
[----:B------:R-:W-:Y:S01]  /*11e10*/  LOP3.LUT R13, R12, 0xffff, RZ, 0xc0, !PT ;  /* 0x0000ffff0c0d7812 */ /* 0x000fe200078ec0ff */
[--C-:B------:R-:W-:Y:S01]  /*11e20*/  FFMA.FTZ R26, R26, c[0x0][0x23c], -R181.reuse ;  /* 0x00008f001a1a7a23 */ /* 0x100fe200000108b5 */
[----:B-1----:R-:W-:Y:S01]  /*11e30*/  SHF.R.U32.HI R149, RZ, 0x10, R14 ;  /* 0x00000010ff957819 */ /* 0x002fe2000001160e */
[----:B------:R-:W-:Y:S01]  /*11e40*/  MUFU.EX2 R182, R25 ;  /* 0x0000001900b67308 */ /* 0x000fe20000000800 */
[----:B------:R-:W-:Y:S03]  /*11e50*/  SHF.R.U32.HI R153, RZ, 0x10, R12 ;  /* 0x00000010ff997819 */ /* 0x000fe6000001160c */
[----:B------:R-:W-:Y:S01]  /*11e60*/  LOP3.LUT R176, R12, 0xff, RZ, 0xc0, !PT ;  /* 0x000000ff0cb07812 */ /* 0x000fe200078ec0ff */
[----:B------:R-:W-:Y:S01]  /*11e70*/  FFMA.FTZ R28, R28, c[0x0][0x23c], -R180 ;  /* 0x00008f001c1c7a23 */ /* 0x000fe200000108b4 */
[----:B------:R-:W-:Y:S01]  /*11e80*/  SHF.R.U32.HI R155, RZ, 0x18, R12 ;  /* 0x00000018ff9b7819 */ /* 0x000fe2000001160c */
[----:B---3--:R-:W-:Y:S01]  /*11e90*/  FMUL.FTZ R15, R2, R167 ;  /* 0x000000a7020f7220 */ /* 0x008fe20000410000 */
[----:B------:R-:W-:Y:S01]  /*11ea0*/  LOP3.LUT R12, R14, 0xffff, RZ, 0xc0, !PT ;  /* 0x0000ffff0e0c7812 */ /* 0x000fe200078ec0ff */
[----:B------:R-:W-:Y:S01]  /*11eb0*/  FFMA.FTZ R30, R30, c[0x0][0x23c], -R181 ;  /* 0x00008f001e1e7a23 */ /* 0x000fe200000108b5 */
[----:B------:R-:W-:Y:S01]  /*11ec0*/  SHF.R.U32.HI R154, RZ, 0x8, R13 ;  /* 0x00000008ff9a7819 */ /* 0x000fe2000001160d */
[----:B------:R-:W-:Y:S01]  /*11ed0*/  FMUL.FTZ R13, R0, R165 ;  /* 0x000000a5000d7220 */ /* 0x000fe20000410000 */
[----:B------:R-:W-:Y:S01]  /*11ee0*/  LOP3.LUT R152, R14, 0xff, RZ, 0xc0, !PT ;  /* 0x000000ff0e987812 */ /* 0x000fe200078ec0ff */
[----:B------:R-:W-:Y:S01]  /*11ef0*/  MUFU.EX2 R179, R26 ;  /* 0x0000001a00b37308 */ /* 0x000fe20000000800 */
[----:B------:R-:W-:Y:S01]  /*11f00*/  SHF.R.U32.HI R151, RZ, 0x18, R14 ;  /* 0x00000018ff977819 */ /* 0x000fe2000001160e */
[----:B------:R-:W-:Y:S01]  /*11f10*/  FMUL.FTZ R14, R2, R166 ;  /* 0x000000a6020e7220 */ /* 0x000fe20000410000 */
[----:B------:R-:W-:Y:S01]  /*11f20*/  SHF.R.U32.HI R150, RZ, 0x8, R12 ;  /* 0x00000008ff967819 */ /* 0x000fe2000001160c */
[----:B------:R-:W-:Y:S01]  /*11f30*/  FMUL.FTZ R12, R0, R164 ;  /* 0x000000a4000c7220 */ /* 0x000fe20000410000 */
[----:B------:R-:W-:Y:S01]  /*11f40*/  LOP3.LUT R153, R153, 0xff, RZ, 0xc0, !PT ;  /* 0x000000ff99997812 */ /* 0x000fe200078ec0ff */
[----:B------:R-:W-:Y:S01]  /*11f50*/  FFMA.FTZ R31, R31, c[0x0][0x23c], -R181 ;  /* 0x00008f001f1f7a23 */ /* 0x000fe200000108b5 */
[----:B------:R-:W-:Y:S01]  /*11f60*/  LOP3.LUT R149, R149, 0xff, RZ, 0xc0, !PT ;  /* 0x000000ff95957812 */ /* 0x000fe200078ec0ff */
[----:B------:R-:W-:Y:S01]  /*11f70*/  FFMA.FTZ R29, R29, c[0x0][0x23c], -R180 ;  /* 0x00008f001d1d7a23 */ /* 0x000fe200000108b4 */
[----:B------:R-:W-:Y:S01]  /*11f80*/  PRMT R154, R176, 0x5410, R154 ;  /* 0x00005410b09a7816 */ /* 0x000fe2000000009a */
[----:B------:R-:W-:Y:S01]  /*11f90*/  FFMA.FTZ R32, R32, c[0x0][0x23c], -R180 ;  /* 0x00008f0020207a23 */ /* 0x000fe200000108b4 */
[----:B------:R-:W-:Y:S01]  /*11fa0*/  HMMA.16816.F32 R12, R168, R158, R12 ;  /* 0x0000009ea80c723c */ /* 0x000fe2000000180c */
[----:B------:R-:W1:Y:S02]  /*11fb0*/  LDSM.16.MT88.4 R156, [R200+0x10800] ;  /* 0x01080000c89c783b */ /* 0x000e640000004200 */
[----:B------:R-:W-:Y:S01]  /*11fc0*/  PRMT R153, R153, 0x5410, R155 ;  /* 0x0000541099997816 */ /* 0x000fe2000000009b */
[--C-:B------:R-:W-:Y:S01]  /*11fd0*/  HSET2.LE.AND R154, R154, R251.reuse, PT ;  /* 0x000000fb9a9a7233 */ /* 0x100fe20003803000 */
[----:B------:R-:W-:Y:S01]  /*11fe0*/  PRMT R152, R152, 0x5410, R150 ;  /* 0x0000541098987816 */ /* 0x000fe20000000096 */
[----:B------:R-:W-:Y:S01]  /*11ff0*/  FFMA.FTZ R34, R34, c[0x0][0x23c], -R181 ;  /* 0x00008f0022227a23 */ /* 0x000fe200000108b5 */
[----:B------:R-:W-:Y:S01]  /*12000*/  PRMT R149, R149, 0x5410, R151 ;  /* 0x0000541095957816 */ /* 0x000fe20000000097 */
[--C-:B------:R-:W-:Y:S01]  /*12010*/  HSET2.LE.AND R155, R153, R251.reuse, PT ;  /* 0x000000fb999b7233 */ /* 0x100fe20003803000 */
[----:B--2---:R-:W-:Y:S01]  /*12020*/  F2FP.PACK_AB R164, R184, R185 ;  /* 0x000000b9b8a4723e */ /* 0x004fe200000000ff */
[----:B------:R-:W-:Y:S02]  /*12030*/  LDSM.16.MT88.4 R168, [R197+0x12800] ;  /* 0x01280000c5a8783b */ /* 0x000fe40000004200 */
[--C-:B------:R-:W-:Y:S01]  /*12040*/  HSET2.LE.AND R152, R152, R251.reuse, PT ;  /* 0x000000fb98987233 */ /* 0x100fe20003803000 */
[----:B------:R-:W-:Y:S01]  /*12050*/  F2FP.PACK_AB R150, R189, R190 ;  /* 0x000000bebd96723e */ /* 0x000fe200000000ff */
[--C-:B------:R-:W-:Y:S01]  /*12060*/  HSET2.LE.AND R153, R149, R251.reuse, PT ;  /* 0x000000fb95997233 */ /* 0x100fe20003803000 */
[----:B------:R-:W-:Y:S01]  /*12070*/  F2FP.PACK_AB R149, R191, R192 ;  /* 0x000000c0bf95723e */ /* 0x000fe200000000ff */
[--C-:B------:R-:W-:Y:S01]  /*12080*/  FFMA.FTZ R24, R24, c[0x0][0x23c], -R180.reuse ;  /* 0x00008f0018187a23 */ /* 0x100fe200000108b4 */
[----:B------:R-:W-:Y:S01]  /*12090*/  F2FP.PACK_AB R151, R187, R188 ;  /* 0x000000bcbb97723e */ /* 0x000fe200000000ff */
[--C-:B------:R-:W-:Y:S01]  /*120a0*/  FFMA.FTZ R20, R20, c[0x0][0x23c], -R180.reuse ;  /* 0x00008f0014147a23 */ /* 0x100fe200000108b4 */
[----:B------:R-:W-:Y:S01]  /*120b0*/  LOP3.LUT R154, R154, R149, RZ, 0xc0, !PT ;  /* 0x000000959a9a7212 */ /* 0x000fe200078ec0ff */
[----:B------:R2:W3:Y:S01]  /*120c0*/  MUFU.EX2 R183, R24 ;  /* 0x0000001800b77308 */ /* 0x0004e20000000800 */
[----:B------:R-:W-:Y:S01]  /*120d0*/  LOP3.LUT R155, R155, R150, RZ, 0xc0, !PT ;  /* 0x000000969b9b7212 */ /* 0x000fe200078ec0ff */
[--C-:B------:R-:W-:Y:S01]  /*120e0*/  FFMA.FTZ R21, R21, c[0x0][0x23c], -R180.reuse ;  /* 0x00008f0015157a23 */ /* 0x100fe200000108b4 */
[----:B------:R-:W-:Y:S01]  /*120f0*/  LOP3.LUT R152, R152, R151, RZ, 0xc0, !PT ;  /* 0x0000009798987212 */ /* 0x000fe200078ec0ff */
[----:B------:R-:W-:Y:S01]  /*12100*/  FFMA.FTZ R180, R33, c[0x0][0x23c], -R180 ;  /* 0x00008f0021b47a23 */ /* 0x000fe200000108b4 */
[----:B------:R-:W-:Y:S01]  /*12110*/  LOP3.LUT R153, R153, R164, RZ, 0xc0, !PT ;  /* 0x000000a499997212 */ /* 0x000fe200078ec0ff */
[--C-:B------:R-:W-:Y:S01]  /*12120*/  FFMA.FTZ R22, R22, c[0x0][0x23c], -R181.reuse ;  /* 0x00008f0016167a23 */ /* 0x100fe200000108b5 */
[----:B------:R-:W4:Y:S01]  /*12130*/  LDSM.16.MT88.4 R164, [R199+0x10800] ;  /* 0x01080000c7a4783b */ /* 0x000f220000004200 */
[--C-:B------:R-:W-:Y:S01]  /*12140*/  FFMA.FTZ R23, R23, c[0x0][0x23c], -R181.reuse ;  /* 0x00008f0017177a23 */ /* 0x100fe200000108b5 */
[----:B------:R-:W-:Y:S01]  /*12150*/  MOV R149, UR18 ;  /* 0x0000001200957c02 */ /* 0x000fe20008000f00 */
[----:B------:R-:W-:Y:S01]  /*12160*/  FFMA.FTZ R181, R35, c[0x0][0x23c], -R181 ;  /* 0x00008f0023b57a23 */ /* 0x000fe200000108b5 */
[----:B------:R-:W-:Y:S01]  /*12170*/  MUFU.EX2 R180, R180 ;  /* 0x000000b400b47308 */ /* 0x000fe20000000800 */
[C---:B------:R-:W-:Y:S05]  /*12180*/  HMMA.16816.F32 R4, R152.reuse, R160, R4 ;  /* 0x000000a09804723c */ /* 0x040fea0000001804 */
[----:B------:R-:W-:Y:S01]  /*12190*/  LOP3.LUT R149, R247, UR25, R149, 0x96, !PT ;  /* 0x00000019f7957c12 */ /* 0x000fe2000f8e9695 */
[----:B------:R-:W-:Y:S02]  /*121a0*/  FFMA.FTZ R2, R2, R250, R194 ;  /* 0x000000fa02027223 */ /* 0x000fe400000100c2 */
[C---:B------:R-:W-:Y:S01]  /*121b0*/  HMMA.16816.F32 R8, R152.reuse, R162, R8 ;  /* 0x000000a29808723c */ /* 0x040fe20000001808 */
[----:B------:R-:W5:Y:S01]  /*121c0*/  LDSM.16.MT88.4 R160, [R198+0x12800] ;  /* 0x01280000c6a0783b */ /* 0x000f620000004200 */
[----:B------:R-:W-:Y:S02]  /*121d0*/  MUFU.EX2 R181, R181 ;  /* 0x000000b500b57308 */ /* 0x000fe40000000800 */
[----:B------:R-:W-:Y:S02]  /*121e0*/  FFMA.FTZ R0, R0, R243, R224 ;  /* 0x000000f300007223 */ /* 0x000fe400000100e0 */
[----:B------:R-:W-:Y:S02]  /*121f0*/  FADD.FTZ R2, R193, R2 ;  /* 0x00000002c1027221 */ /* 0x000fe40000010000 */
[C---:B------:R-:W-:Y:S04]  /*12200*/  HMMA.16816.F32 R36, R152.reuse, R172, R36 ;  /* 0x000000ac9824723c */ /* 0x040fe80000001824 */
[----:B------:R2:W-:Y:S04]  /*12210*/  MUFU.EX2 R177, R20 ;  /* 0x0000001400b17308 */ /* 0x0005e80000000800 */
[C---:B------:R-:W-:Y:S01]  /*12220*/  HMMA.16816.F32 R40, R152.reuse, R174, R40 ;  /* 0x000000ae9828723c */ /* 0x040fe20000001828 */
[----:B------:R-:W2:Y:S05]  /*12230*/  LDSM.16.MT88.4 R172, [R200+0x12800] ;  /* 0x01280000c8ac783b */ /* 0x000eaa0000004200 */
[----:B------:R-:W2:Y:S02]  /*12240*/  MUFU.EX2 R176, R21 ;  /* 0x0000001500b07308 */ /* 0x000ea40000000800 */
        /* <DEDUP_REMOVED lines=8> */
[----:B------:R-:W3:Y:S07]  /*122d0*/  LDSM.16.MT88.4 R168, [R198+0x14800] ;  /* 0x01480000c6a8783b */ /* 0x000eee0000004200 */
[C---:B-----5:R-:W-:Y:S08]  /*122e0*/  HMMA.16816.F32 R68, R152.reuse, R160, R68 ;  /* 0x000000a09844723c */ /* 0x060ff00000001844 */
[C---:B------:R-:W-:Y:S01]  /*122f0*/  HMMA.16816.F32 R72, R152.reuse, R162, R72 ;  /* 0x000000a29848723c */ /* 0x040fe20000001848 */
[----:B------:R-:W5:Y:S07]  /*12300*/  LDSM.16.MT88.4 R160, [R200+0x14800] ;  /* 0x01480000c8a0783b */ /* 0x000f6e0000004200 */
[C---:B--2---:R-:W-:Y:S08]  /*12310*/  HMMA.16816.F32 R76, R152.reuse, R172, R76 ;  /* 0x000000ac984c723c */ /* 0x044ff0000000184c */
[C---:B------:R-:W-:Y:S01]  /*12320*/  HMMA.16816.F32 R80, R152.reuse, R174, R80 ;  /* 0x000000ae9850723c */ /* 0x040fe20000001850 */
[----:B------:R2:W-:Y:S07]  /*12330*/  MUFU.EX2 R175, R22 ;  /* 0x0000001600af7308 */ /* 0x0005ee0000000800 */
[C---:B-1----:R-:W-:Y:S03]  /*12340*/  HMMA.16816.F32 R84, R152.reuse, R156, R84 ;  /* 0x0000009c9854723c */ /* 0x042fe60000001854 */
[----:B------:R1:W1:Y:S05]  /*12350*/  MUFU.EX2 R174, R23 ;  /* 0x0000001700ae7308 */ /* 0x00026a0000000800 */
[C---:B------:R-:W-:Y:S01]  /*12360*/  HMMA.16816.F32 R88, R152.reuse, R158, R88 ;  /* 0x0000009e9858723c */ /* 0x040fe20000001858 */
[----:B------:R-:W1:Y:S07]  /*12370*/  LDSM.16.MT88.4 R156, [R199+0x14800] ;  /* 0x01480000c79c783b */ /* 0x000e6e0000004200 */
[C---:B----4-:R-:W-:Y:S08]  /*12380*/  HMMA.16816.F32 R92, R152.reuse, R164, R92 ;  /* 0x000000a4985c723c */ /* 0x050ff0000000185c */
[C---:B------:R-:W-:Y:S01]  /*12390*/  HMMA.16816.F32 R96, R152.reuse, R166, R96 ;  /* 0x000000a69860723c */ /* 0x040fe20000001860 */
[----:B------:R-:W4:Y:S07]  /*123a0*/  LDSM.16.MT88.4 R164, [R197+0x16800] ;  /* 0x01680000c5a4783b */ /* 0x000f2e0000004200 */
[C---:B---3--:R-:W-:Y:S07]  /*123b0*/  HMMA.16816.F32 R100, R152.reuse, R168, R100 ;  /* 0x000000a89864723c */ /* 0x048fee0000001864 */
[----:B------:R-:W-:Y:S01]  /*123c0*/  IMAD.WIDE.U32 R168, R149, -0x326172a9, RZ ;  /* 0xcd9e8d5795a87825 */ /* 0x000fe200078e00ff */
[C---:B------:R-:W-:Y:S04]  /*123d0*/  HMMA.16816.F32 R104, R152.reuse, R170, R104 ;  /* 0x000000aa9868723c */ /* 0x040fe80000001868 */
[----:B------:R-:W-:Y:S02]  /*123e0*/  LOP3.LUT R150, R169, UR7, R248, 0x96, !PT ;  /* 0x00000007a9967c12 */ /* 0x000fe4000f8e96f8 */
[----:B------:R-:W-:Y:S02]  /*123f0*/  LOP3.LUT R168, R233, UR8, R168, 0x96, !PT ;  /* 0x00000008e9a87c12 */ /* 0x000fe4000f8e96a8 */
[C---:B-----5:R-:W-:Y:S04]  /*12400*/  HMMA.16816.F32 R108, R152.reuse, R160, R108 ;  /* 0x000000a0986c723c */ /* 0x060fe8000000186c */
[----:B------:R-:W-:Y:S04]  /*12410*/  IMAD.WIDE.U32 R168, R168, -0x2daee0ad, RZ ;  /* 0xd2511f53a8a87825 */ /* 0x000fe800078e00ff */
[C---:B------:R-:W-:Y:S01]  /*12420*/  HMMA.16816.F32 R112, R152.reuse, R162, R112 ;  /* 0x000000a29870723c */ /* 0x040fe20000001870 */
[----:B------:R-:W3:Y:S03]  /*12430*/  LDSM.16.MT88.4 R160, [R198+0x16800] ;  /* 0x01680000c6a0783b */ /* 0x000ee60000004200 */
[----:B------:R-:W-:Y:S04]  /*12440*/  IMAD.WIDE.U32 R150, R150, -0x2daee0ad, RZ ;  /* 0xd2511f5396967825 */ /* 0x000fe800078e00ff */
[C---:B-1----:R-:W-:Y:S04]  /*12450*/  HMMA.16816.F32 R116, R152.reuse, R156, R116 ;  /* 0x0000009c9874723c */ /* 0x042fe80000001874 */
[----:B------:R-:W-:Y:S02]  /*12460*/  LOP3.LUT R149, R169, UR33, R150, 0x96, !PT ;  /* 0x00000021a9957c12 */ /* 0x000fe4000f8e9696 */
[----:B------:R-:W-:Y:S01]  /*12470*/  LOP3.LUT R151, R151, UR35, R244, 0x96, !PT ;  /* 0x0000002397977c12 */ /* 0x000fe2000f8e96f4 */
[----:B------:R-:W-:Y:S01]  /*12480*/  MUFU.EX2 R169, R31 ;  /* 0x0000001f00a97308 */ /* 0x000fe20000000800 */
[C---:B------:R-:W-:Y:S01]  /*12490*/  HMMA.16816.F32 R120, R152.reuse, R158, R120 ;  /* 0x0000009e9878723c */ /* 0x040fe20000001878 */
[----:B------:R-:W1:Y:S03]  /*124a0*/  LDSM.16.MT88.4 R156, [R200+0x16800] ;  /* 0x01680000c89c783b */ /* 0x000e660000004200 */
[----:B------:R-:W-:Y:S04]  /*124b0*/  IMAD.WIDE.U32 R150, R151, -0x326172a9, RZ ;  /* 0xcd9e8d5797967825 */ /* 0x000fe800078e00ff */
[C---:B----4-:R-:W-:Y:S04]  /*124c0*/  HMMA.16816.F32 R124, R152.reuse, R164, R124 ;  /* 0x000000a4987c723c */ /* 0x050fe8000000187c */
[----:B------:R-:W-:Y:S01]  /*124d0*/  IMAD.WIDE.U32 R170, R149, -0x326172a9, RZ ;  /* 0xcd9e8d5795aa7825 */ /* 0x000fe200078e00ff */
[----:B------:R-:W-:Y:S03]  /*124e0*/  LOP3.LUT R151, R151, UR34, R232, 0x96, !PT ;  /* 0x0000002297977c12 */ /* 0x000fe6000f8e96e8 */
[C---:B------:R-:W-:Y:S04]  /*124f0*/  HMMA.16816.F32 R128, R152.reuse, R166, R128 ;  /* 0x000000a69880723c */ /* 0x040fe80000001880 */
[----:B------:R-:W-:Y:S01]  /*12500*/  LOP3.LUT R149, R171, UR32, R150, 0x96, !PT ;  /* 0x00000020ab957c12 */ /* 0x000fe2000f8e9696 */
[----:B------:R-:W-:Y:S01]  /*12510*/  IMAD.WIDE.U32 R150, R151, -0x2daee0ad, RZ ;  /* 0xd2511f5397967825 */ /* 0x000fe200078e00ff */
[----:B------:R-:W-:Y:S02]  /*12520*/  MUFU.EX2 R171, R29 ;  /* 0x0000001d00ab7308 */ /* 0x000fe40000000800 */
[C---:B---3--:R-:W-:Y:S04]  /*12530*/  HMMA.16816.F32 R132, R152.reuse, R160, R132 ;  /* 0x000000a09884723c */ /* 0x048fe80000001884 */
[----:B------:R-:W-:Y:S04]  /*12540*/  IMAD.WIDE.U32 R172, R149, -0x2daee0ad, RZ ;  /* 0xd2511f5395ac7825 */ /* 0x000fe800078e00ff */
[C---:B------:R-:W-:Y:S01]  /*12550*/  HMMA.16816.F32 R136, R152.reuse, R162, R136 ;  /* 0x000000a29888723c */ /* 0x040fe20000001888 */
[----:B------:R-:W-:Y:S03]  /*12560*/  LDSM.16.MT88.4 R160, [R197+0x11000] ;  /* 0x01100000c5a0783b */ /* 0x000fe60000004200 */
[----:B------:R-:W-:Y:S02]  /*12570*/  LOP3.LUT R24, R173, UR16, R150, 0x96, !PT ;  /* 0x00000010ad187c12 */ /* 0x000fe4000f8e9696 */
[----:B------:R-:W-:Y:S01]  /*12580*/  LOP3.LUT R150, R151, UR31, R168, 0x96, !PT ;  /* 0x0000001f97967c12 */ /* 0x000fe2000f8e96a8 */
[----:B------:R3:W-:Y:S01]  /*12590*/  MUFU.EX2 R173, R28 ;  /* 0x0000001c00ad7308 */ /* 0x0007e20000000800 */
[C---:B-1----:R-:W-:Y:S04]  /*125a0*/  HMMA.16816.F32 R140, R152.reuse, R156, R140 ;  /* 0x0000009c988c723c */ /* 0x042fe8000000188c */
[----:B------:R-:W-:Y:S04]  /*125b0*/  IMAD.WIDE.U32 R24, R24, -0x326172a9, RZ ;  /* 0xcd9e8d5718187825 */ /* 0x000fe800078e00ff */
[C---:B------:R-:W-:Y:S01]  /*125c0*/  HMMA.16816.F32 R16, R152.reuse, R158, R16 ;  /* 0x0000009e9810723c */ /* 0x040fe20000001810 */
[----:B------:R-:W-:Y:S01]  /*125d0*/  LDSM.16.MT88.4 R156, [R198+0x11000] ;  /* 0x01100000c69c783b */ /* 0x000fe20000004200 */
[----:B------:R1:W-:Y:S02]  /*125e0*/  MUFU.EX2 R168, R30 ;  /* 0x0000001e00a87308 */ /* 0x0003e40000000800 */
[----:B------:R-:W-:Y:S01]  /*125f0*/  LOP3.LUT R26, R24, 0xffff, RZ, 0xc0, !PT ;  /* 0x0000ffff181a7812 */ /* 0x000fe200078ec0ff */
[----:B------:R-:W-:Y:S01]  /*12600*/  IMAD.WIDE.U32 R166, R150, -0x326172a9, RZ ;  /* 0xcd9e8d5796a67825 */ /* 0x000fe200078e00ff */
[----:B------:R-:W-:Y:S02]  /*12610*/  LOP3.LUT R150, R24, 0xff, RZ, 0xc0, !PT ;  /* 0x000000ff18967812 */ /* 0x000fe400078ec0ff */
[----:B------:R-:W-:Y:S04]  /*12620*/  SHF.R.U32.HI R26, RZ, 0x8, R26 ;  /* 0x00000008ff1a7819 */ /* 0x000fe8000001161a */
[--C-:B------:R-:W-:Y:S02]  /*12630*/  SHF.R.U32.HI R151, RZ, 0x10, R24.reuse ;  /* 0x00000010ff977819 */ /* 0x100fe40000011618 */
[----:B------:R-:W-:Y:S02]  /*12640*/  SHF.R.U32.HI R164, RZ, 0x18, R24 ;  /* 0x00000018ffa47819 */ /* 0x000fe40000011618 */
[----:B------:R-:W-:Y:S02]  /*12650*/  LOP3.LUT R149, R25, UR6, R166, 0x96, !PT ;  /* 0x0000000619957c12 */ /* 0x000fe4000f8e96a6 */
[----:B------:R-:W-:Y:S02]  /*12660*/  PRMT R165, R150, 0x5410, R26 ;  /* 0x0000541096a57816 */ /* 0x000fe4000000001a */
[----:B------:R-:W4:Y:S01]  /*12670*/  LDSM.16.MT88.4 R24, [R199+0x16800] ;  /* 0x01680000c718783b */ /* 0x000f220000004200 */
[----:B------:R-:W-:Y:S02]  /*12680*/  LOP3.LUT R20, R151, 0xff, RZ, 0xc0, !PT ;  /* 0x000000ff97147812 */ /* 0x000fe400078ec0ff */
[--C-:B------:R-:W-:Y:S01]  /*12690*/  SHF.R.U32.HI R150, RZ, 0x10, R149.reuse ;  /* 0x00000010ff967819 */ /* 0x100fe20000011695 */
[--C-:B--2---:R-:W-:Y:S01]  /*126a0*/  HSET2.LE.AND R22, R165, R251.reuse, PT ;  /* 0x000000fba5167233 */ /* 0x104fe20003803000 */
[----:B------:R-:W-:Y:S02]  /*126b0*/  PRMT R164, R20, 0x5410, R164 ;  /* 0x0000541014a47816 */ /* 0x000fe400000000a4 */
[C---:B------:R-:W-:Y:S02]  /*126c0*/  LOP3.LUT R20, R149.reuse, 0xffff, RZ, 0xc0, !PT ;  /* 0x0000ffff95147812 */ /* 0x040fe400078ec0ff */
[----:B------:R-:W-:Y:S01]  /*126d0*/  LOP3.LUT R151, R149, 0xff, RZ, 0xc0, !PT ;  /* 0x000000ff95977812 */ /* 0x000fe200078ec0ff */
[--C-:B------:R-:W-:Y:S01]  /*126e0*/  HSET2.LE.AND R23, R164, R251.reuse, PT ;  /* 0x000000fba4177233 */ /* 0x100fe20003803000 */
[----:B------:R-:W-:Y:S02]  /*126f0*/  SHF.R.U32.HI R21, RZ, 0x8, R20 ;  /* 0x00000008ff157819 */ /* 0x000fe40000011614 */
[----:B------:R-:W-:Y:S02]  /*12700*/  LOP3.LUT R20, R150, 0xff, RZ, 0xc0, !PT ;  /* 0x000000ff96147812 */ /* 0x000fe400078ec0ff */
[----:B------:R-:W-:Y:S02]  /*12710*/  SHF.R.U32.HI R149, RZ, 0x18, R149 ;  /* 0x00000018ff957819 */ /* 0x000fe40000011695 */
[----:B------:R-:W-:Y:S02]  /*12720*/  PRMT R151, R151, 0x5410, R21 ;  /* 0x0000541097977816 */ /* 0x000fe40000000015 */
[----:B------:R-:W-:Y:S02]  /*12730*/  PRMT R149, R20, 0x5410, R149 ;  /* 0x0000541014957816 */ /* 0x000fe40000000095 */
[----:B------:R-:W-:Y:S02]  /*12740*/  F2FP.PACK_AB R20, R182, R183 ;  /* 0x000000b7b614723e */ /* 0x000fe400000000ff */
[----:B------:R-:W-:Y:S01]  /*12750*/  F2FP.PACK_AB R21, R178, R179 ;  /* 0x000000b3b215723e */ /* 0x000fe200000000ff */
[--C-:B------:R-:W-:Y:S01]  /*12760*/  HSET2.LE.AND R149, R149, R251.reuse, PT ;  /* 0x000000fb95957233 */ /* 0x100fe20003803000 */
[----:B------:R-:W-:Y:S01]  /*12770*/  LOP3.LUT R22, R22, R20, RZ, 0xc0, !PT ;  /* 0x0000001416167212 */ /* 0x000fe200078ec0ff */
[--C-:B------:R-:W-:Y:S01]  /*12780*/  HSET2.LE.AND R20, R151, R251.reuse, PT ;  /* 0x000000fb97147233 */ /* 0x100fe20003803000 */
[----:B------:R-:W-:Y:S01]  /*12790*/  LOP3.LUT R23, R23, R21, RZ, 0xc0, !PT ;  /* 0x0000001517177212 */ /* 0x000fe200078ec0ff */
[----:B------:R2:W5:Y:S01]  /*127a0*/  MUFU.EX2 R151, R32 ;  /* 0x0000002000977308 */ /* 0x0005620000000800 */
[----:B------:R-:W-:Y:S02]  /*127b0*/  F2FP.PACK_AB R21, R176, R177 ;  /* 0x000000b1b015723e */ /* 0x000fe400000000ff */
[----:B------:R-:W-:Y:S02]  /*127c0*/  F2FP.PACK_AB R150, R174, R175 ;  /* 0x000000afae96723e */ /* 0x000fe400000000ff */
[----:B------:R-:W-:Y:S02]  /*127d0*/  LOP3.LUT R20, R20, R21, RZ, 0xc0, !PT ;  /* 0x0000001514147212 */ /* 0x000fe400078ec0ff */
[----:B------:R-:W-:Y:S03]  /*127e0*/  LOP3.LUT R21, R149, R150, RZ, 0xc0, !PT ;  /* 0x0000009695157212 */ /* 0x000fe600078ec0ff */
[----:B------:R1:W1:Y:S01]  /*127f0*/  MUFU.EX2 R150, R34 ;  /* 0x0000002200967308 */ /* 0x0002620000000800 */
[C---:B----4-:R-:W-:Y:S08]  /*12800*/  HMMA.16816.F32 R144, R152.reuse, R24, R144 ;  /* 0x000000189890723c */ /* 0x050ff00000001890 */
[----:B------:R-:W-:Y:S01]  /*12810*/  HMMA.16816.F32 R12, R152, R26, R12 ;  /* 0x0000001a980c723c */ /* 0x000fe2000000180c */
[----:B------:R-:W4:Y:S07]  /*12820*/  LDSM.16.MT88.4 R24, [R200+0x11000] ;  /* 0x01100000c818783b */ /* 0x000f2e0000004200 */
[C---:B------:R-:W-:Y:S01]  /*12830*/  HMMA.16816.F32 R4, R20.reuse, R160, R4 ;  /* 0x000000a01404723c */ /* 0x040fe20000001804 */
[----:B------:R-:W1:Y:S07]  /*12840*/  LDSM.16.MT88.4 R152, [R199+0x11000] ;  /* 0x01100000c798783b */ /* 0x000e6e0000004200 */
[C---:B------:R-:W-:Y:S01]  /*12850*/  HMMA.16816.F32 R8, R20.reuse, R162, R8 ;  /* 0x000000a21408723c */ /* 0x040fe20000001808 */
[----:B------:R-:W1:Y:S07]  /*12860*/  LDSM.16.MT88.4 R160, [R197+0x13000] ;  /* 0x01300000c5a0783b */ /* 0x000e6e0000004200 */
        /* <DEDUP_REMOVED lines=35> */
[----:B------:R-:W-:Y:S07]  /*12aa0*/  LDSM.16.MT88.4 R160, [R200+0x17800] ;  /* 0x01780000c8a0783b */ /* 0x000fee0000004200 */
[C---:B--2---:R-:W-:Y:S07]  /*12ab0*/  HMMA.16816.F32 R132, R20.reuse, R24, R132 ;  /* 0x000000181484723c */ /* 0x044fee0000001884 */
[----:B------:R-:W-:Y:S01]  /*12ac0*/  LOP3.LUT R24, R167, UR29, R170, 0x96, !PT ;  /* 0x0000001da7187c12 */ /* 0x000fe2000f8e96aa */
[C---:B------:R-:W-:Y:S04]  /*12ad0*/  HMMA.16816.F32 R136, R20.reuse, R26, R136 ;  /* 0x0000001a1488723c */ /* 0x040fe80000001888 */
[----:B------:R-:W-:Y:S04]  /*12ae0*/  IMAD.WIDE.U32 R24, R24, -0x2daee0ad, RZ ;  /* 0xd2511f5318187825 */ /* 0x000fe800078e00ff */
[C---:B------:R-:W-:Y:S04]  /*12af0*/  HMMA.16816.F32 R140, R20.reuse, R156, R140 ;  /* 0x0000009c148c723c */ /* 0x040fe8000000188c */
[----:B------:R-:W-:Y:S02]  /*12b00*/  LOP3.LUT R28, R25, UR11, R172, 0x96, !PT ;  /* 0x0000000b191c7c12 */ /* 0x000fe4000f8e96ac */
[C---:B------:R-:W-:Y:S02]  /*12b10*/  LOP3.LUT R31, R24.reuse, 0xffff, RZ, 0xc0, !PT ;  /* 0x0000ffff181f7812 */ /* 0x040fe400078ec0ff */
[C---:B------:R-:W-:Y:S01]  /*12b20*/  HMMA.16816.F32 R16, R20.reuse, R158, R16 ;  /* 0x0000009e1410723c */ /* 0x040fe20000001810 */
[----:B------:R-:W2:Y:S03]  /*12b30*/  LDSM.16.MT88.4 R156, [R197+0x11800] ;  /* 0x01180000c59c783b */ /* 0x000ea60000004200 */
[--C-:B------:R-:W-:Y:S02]  /*12b40*/  SHF.R.U32.HI R30, RZ, 0x10, R24.reuse ;  /* 0x00000010ff1e7819 */ /* 0x100fe40000011618 */
[----:B------:R-:W-:Y:S02]  /*12b50*/  LOP3.LUT R166, R24, 0xff, RZ, 0xc0, !PT ;  /* 0x000000ff18a67812 */ /* 0x000fe400078ec0ff */
[C---:B-1----:R-:W-:Y:S04]  /*12b60*/  HMMA.16816.F32 R144, R20.reuse, R152, R144 ;  /* 0x000000981490723c */ /* 0x042fe80000001890 */
[----:B------:R-:W-:Y:S02]  /*12b70*/  SHF.R.U32.HI R149, RZ, 0x18, R24 ;  /* 0x00000018ff957819 */ /* 0x000fe40000011618 */
[----:B------:R-:W-:Y:S01]  /*12b80*/  LOP3.LUT R29, R28, 0xffff, RZ, 0xc0, !PT ;  /* 0x0000ffff1c1d7812 */ /* 0x000fe200078ec0ff */
[----:B------:R-:W1:Y:S01]  /*12b90*/  LDSM.16.MT88.4 R24, [R198+0x11800] ;  /* 0x01180000c618783b */ /* 0x000e620000004200 */
[----:B------:R-:W-:Y:S04]  /*12ba0*/  HMMA.16816.F32 R12, R20, R154, R12 ;  /* 0x0000009a140c723c */ /* 0x000fe8000000180c */
[--C-:B------:R-:W-:Y:S02]  /*12bb0*/  SHF.R.U32.HI R32, RZ, 0x10, R28.reuse ;  /* 0x00000010ff207819 */ /* 0x100fe4000001161c */
[----:B------:R-:W-:Y:S01]  /*12bc0*/  SHF.R.U32.HI R31, RZ, 0x8, R31 ;  /* 0x00000008ff1f7819 */ /* 0x000fe2000001161f */
[----:B------:R-:W-:Y:S01]  /*12bd0*/  LDSM.16.MT88.4 R20, [R199+0x11800] ;  /* 0x01180000c714783b */ /* 0x000fe20000004200 */
[----:B------:R-:W-:Y:S04]  /*12be0*/  LOP3.LUT R30, R30, 0xff, RZ, 0xc0, !PT ;  /* 0x000000ff1e1e7812 */ /* 0x000fe800078ec0ff */
[----:B------:R-:W-:Y:S02]  /*12bf0*/  LOP3.LUT R35, R28, 0xff, RZ, 0xc0, !PT ;  /* 0x000000ff1c237812 */ /* 0x000fe400078ec0ff */
        /* <DEDUP_REMOVED lines=9> */
[----:B-----5:R-:W-:Y:S01]  /*12c90*/  F2FP.PACK_AB R34, R180, R151 ;  /* 0x00000097b422723e */ /* 0x020fe200000000ff */
[--C-:B------:R-:W-:Y:S01]  /*12ca0*/  HSET2.LE.AND R164, R33, R251.reuse, PT ;  /* 0x000000fb21a47233 */ /* 0x100fe20003803000 */
[----:B------:R-:W-:Y:S01]  /*12cb0*/  F2FP.PACK_AB R33, R169, R168 ;  /* 0x000000a8a921723e */ /* 0x000fe200000000ff */
[----:B------:R-:W-:Y:S01]  /*12cc0*/  HSET2.LE.AND R165, R32, R251, PT ;  /* 0x000000fb20a57233 */ /* 0x000fe20003803000 */
[----:B------:R-:W-:Y:S01]  /*12cd0*/  F2FP.PACK_AB R32, R171, R173 ;  /* 0x000000adab20723e */ /* 0x000fe200000000ff */
[----:B------:R-:W3:Y:S01]  /*12ce0*/  LDSM.16.MT88.4 R28, [R200+0x11800] ;  /* 0x01180000c81c783b */ /* 0x000ee20000004200 */
[----:B------:R-:W-:Y:S02]  /*12cf0*/  F2FP.PACK_AB R35, R181, R150 ;  /* 0x00000096b523723e */ /* 0x000fe400000000ff */
[----:B------:R-:W-:Y:S02]  /*12d00*/  LOP3.LUT R164, R164, R32, RZ, 0xc0, !PT ;  /* 0x00000020a4a47212 */ /* 0x000fe400078ec0ff */
[----:B------:R-:W-:Y:S02]  /*12d10*/  LOP3.LUT R165, R165, R33, RZ, 0xc0, !PT ;  /* 0x00000021a5a57212 */ /* 0x000fe400078ec0ff */
[----:B------:R-:W-:Y:S02]  /*12d20*/  LOP3.LUT R166, R166, R34, RZ, 0xc0, !PT ;  /* 0x00000022a6a67212 */ /* 0x000fe400078ec0ff */
[----:B------:R-:W-:Y:S02]  /*12d30*/  LOP3.LUT R167, R167, R35, RZ, 0xc0, !PT ;  /* 0x00000023a7a77212 */ /* 0x000fe400078ec0ff */
[----:B------:R-:W-:Y:S01]  /*12d40*/  LDSM.16.MT88.4 R32, [R199+0x13800] ;  /* 0x01380000c720783b */ /* 0x000fe20000004200 */
[----:B------:R-:W-:Y:S04]  /*12d50*/  MOV R149, R3 ;  /* 0x0000000300957202 */ /* 0x000fe80000000f00 */
[C---:B--2---:R-:W-:Y:S03]  /*12d60*/  HMMA.16816.F32 R152, R164.reuse, R156, R4 ;  /* 0x0000009ca498723c */ /* 0x044fe60000001804 */
[----:B------:R-:W2:Y:S05]  /*12d70*/  LDSM.16.MT88.4 R4, [R197+0x13800] ;  /* 0x01380000c504783b */ /* 0x000eaa0000004200 */
[C---:B------:R-:W-:Y:S03]  /*12d80*/  HMMA.16816.F32 R156, R164.reuse, R158, R8 ;  /* 0x0000009ea49c723c */ /* 0x040fe60000001808 */
[----:B------:R-:W4:Y:S05]  /*12d90*/  LDSM.16.MT88.4 R8, [R198+0x13800] ;  /* 0x01380000c608783b */ /* 0x000f2a0000004200 */
        /* <DEDUP_REMOVED lines=21> */
[C---:B---3--:R-:W-:Y:S08]  /*12ef0*/  HMMA.16816.F32 R92, R164.reuse, R28, R92 ;  /* 0x0000001ca45c723c */ /* 0x048ff0000000185c */
[C---:B------:R-:W-:Y:S08]  /*12f00*/  HMMA.16816.F32 R96, R164.reuse, R30, R96 ;  /* 0x0000001ea460723c */ /* 0x040ff00000001860 */
[C---:B--2---:R-:W-:Y:S08]  /*12f10*/  HMMA.16816.F32 R100, R164.reuse, R4, R100 ;  /* 0x00000004a464723c */ /* 0x044ff00000001864 */
[C---:B------:R-:W-:Y:S01]  /*12f20*/  HMMA.16816.F32 R104, R164.reuse, R6, R104 ;  /* 0x00000006a468723c */ /* 0x040fe20000001868 */
[----:B------:R-:W2:Y:S07]  /*12f30*/  LDSM.16.MT88.4 R4, [R199+0x17800] ;  /* 0x01780000c704783b */ /* 0x000eae0000004200 */
[C---:B----4-:R-:W-:Y:S07]  /*12f40*/  HMMA.16816.F32 R108, R164.reuse, R8, R108 ;  /* 0x00000008a46c723c */ /* 0x050fee000000186c */
[----:B------:R-:W-:Y:S01]  /*12f50*/  FADD.FTZ R8, R195, R0 ;  /* 0x00000000c3087221 */ /* 0x000fe20000010000 */
[C---:B------:R-:W-:Y:S04]  /*12f60*/  HMMA.16816.F32 R112, R164.reuse, R10, R112 ;  /* 0x0000000aa470723c */ /* 0x040fe80000001870 */
[----:B------:R-:W-:Y:S02]  /*12f70*/  FADD.FTZ R0, R226, R2 ;  /* 0x00000002e2007221 */ /* 0x000fe40000010000 */
[----:B------:R-:W-:Y:S02]  /*12f80*/  FADD.FTZ R2, R228, R8 ;  /* 0x00000008e4027221 */ /* 0x000fe40000010000 */
[C---:B------:R-:W-:Y:S04]  /*12f90*/  HMMA.16816.F32 R116, R164.reuse, R20, R116 ;  /* 0x00000014a474723c */ /* 0x040fe80000001874 */
[----:B------:R-:W-:Y:S02]  /*12fa0*/  FADD.FTZ R0, R225, R0 ;  /* 0x00000000e1007221 */ /* 0x000fe40000010000 */
[----:B------:R-:W-:Y:S02]  /*12fb0*/  FADD.FTZ R2, R227, R2 ;  /* 0x00000002e3027221 */ /* 0x000fe40000010000 */
[C---:B------:R-:W-:Y:S04]  /*12fc0*/  HMMA.16816.F32 R120, R164.reuse, R22, R120 ;  /* 0x00000016a478723c */ /* 0x040fe80000001878 */
[----:B------:R-:W-:Y:S02]  /*12fd0*/  FADD.FTZ R0, R185, R0 ;  /* 0x00000000b9007221 */ /* 0x000fe40000010000 */
[----:B------:R-:W-:Y:S02]  /*12fe0*/  FADD.FTZ R2, R188, R2 ;  /* 0x00000002bc027221 */ /* 0x000fe40000010000 */
[C---:B-1----:R-:W-:Y:S04]  /*12ff0*/  HMMA.16816.F32 R124, R164.reuse, R24, R124 ;  /* 0x00000018a47c723c */ /* 0x042fe8000000187c */
[----:B------:R-:W-:Y:S02]  /*13000*/  FADD.FTZ R0, R184, R0 ;  /* 0x00000000b8007221 */ /* 0x000fe40000010000 */
[----:B------:R-:W-:Y:S02]  /*13010*/  FADD.FTZ R2, R187, R2 ;  /* 0x00000002bb027221 */ /* 0x000fe40000010000 */
[C---:B------:R-:W-:Y:S04]  /*13020*/  HMMA.16816.F32 R128, R164.reuse, R26, R128 ;  /* 0x0000001aa480723c */ /* 0x040fe80000001880 */
[----:B------:R-:W-:Y:S02]  /*13030*/  FADD.FTZ R0, R190, R0 ;  /* 0x00000000be007221 */ /* 0x000fe40000010000 */
[----:B------:R-:W-:Y:S02]  /*13040*/  FADD.FTZ R2, R192, R2 ;  /* 0x00000002c0027221 */ /* 0x000fe40000010000 */
[C---:B-----5:R-:W-:Y:S04]  /*13050*/  HMMA.16816.F32 R132, R164.reuse, R32, R132 ;  /* 0x00000020a484723c */ /* 0x060fe80000001884 */
        /* <DEDUP_REMOVED lines=11> */
[----:B------:R-:W-:Y:S01]  /*13110*/  FADD.FTZ R0, R178, R0 ;  /* 0x00000000b2007221 */ /* 0x000fe20000010000 */
[C---:B--2---:R-:W-:Y:S03]  /*13120*/  HMMA.16816.F32 R144, R164.reuse, R4, R144 ;  /* 0x00000004a490723c */ /* 0x044fe60000001890 */
[----:B------:R-:W-:Y:S02]  /*13130*/  FADD.FTZ R2, R182, R2 ;  /* 0x00000002b6027221 */ /* 0x000fe40000010000 */
[----:B------:R-:W-:Y:S02]  /*13140*/  FADD.FTZ R0, R168, R0 ;  /* 0x00000000a8007221 */ /* 0x000fe40000010000 */
[----:B------:R-:W-:Y:S01]  /*13150*/  FADD.FTZ R2, R173, R2 ;  /* 0x00000002ad027221 */ /* 0x000fe20000010000 */
[----:B------:R-:W-:Y:S04]  /*13160*/  HMMA.16816.F32 R164, R164, R6, R12 ;  /* 0x00000006a4a4723c */ /* 0x000fe8000000180c */
[----:B------:R-:W-:Y:S02]  /*13170*/  FADD.FTZ R0, R169, R0 ;  /* 0x00000000a9007221 */ /* 0x000fe40000010000 */
[----:B------:R-:W-:Y:S02]  /*13180*/  FADD.FTZ R2, R171, R2 ;  /* 0x00000002ab027221 */ /* 0x000fe40000010000 */
[----:B------:R-:W-:Y:S01]  /*13190*/  FADD.FTZ R0, R150, R0 ;  /* 0x0000000096007221 */ /* 0x000fe20000010000 */
[----:B------:R-:W-:Y:S03]  /*131a0*/  MOV R150, R148 ;  /* 0x0000009400967202 */ /* 0x000fe60000000f00 */
[----:B------:R-:W-:Y:S02]  /*131b0*/  FADD.FTZ R2, R151, R2 ;  /* 0x0000000297027221 */ /* 0x000fe40000010000 */
[----:B------:R-:W-:Y:S02]  /*131c0*/  FADD.FTZ R250, R181, R0 ;  /* 0x00000000b5fa7221 */ /* 0x000fe40000010000 */
[----:B------:R-:W-:Y:S01]  /*131d0*/  FADD.FTZ R243, R180, R2 ;  /* 0x00000002b4f37221 */ /* 0x000fe20000010000 */
[----:B------:R-:W-:-:S05]  /*131e0*/  @P0 BRA `(.L_x_439) ;  /* 0xffffbaf000000947 */ /* 0x000fca000383ffff */
.L_x_438:
[----:B------:R-:W1:Y:S01]  /*131f0*/  SHFL.BFLY PT, R2, R243, 0x2, 0x1f ;  /* 0x0c401f00f3027f89 */ /* 0x000e6200000e0000 */
[----:B------:R-:W2:Y:S01]  /*13200*/  S2UR UR6, SR_CTAID.Y ;  /* 0x00000000000679c3 */ /* 0x000ea20000002600 */
[----:B------:R-:W-:Y:S01]  /*13210*/  UISETP.NE.AND UP0, UPT, UR13, -0x1, UPT ;  /* 0xffffffff0d00788c */ /* 0x000fe2000bf05270 */
[----:B------:R-:W-:Y:S01]  /*13220*/  BSSY B0, `(.L_x_442) ;  /* 0x0000196000007945 */ /* 0x000fe20003800000 */
[----:B------:R-:W3:Y:S01]  /*13230*/  SHFL.BFLY PT, R0, R250, 0x2, 0x1f ;  /* 0x0c401f00fa007f89 */ /* 0x000ee200000e0000 */
[----:B------:R-:W-:-:S02]  /*13240*/  ULDC.64 UR4, c[0x0][0x1e8] ;  /* 0x00007a0000047ab9 */ /* 0x000fc40000000a00 */
[----:B------:R-:W-:Y:S01]  /*13250*/  ULDC.U8 UR9, c[0x0][0x328] ;  /* 0x0000ca0000097ab9 */ /* 0x000fe20000000000 */
[----:B------:R-:W4:Y:S01]  /*13260*/  S2R R173, SR_TID.X ;  /* 0x0000000000ad7919 */ /* 0x000f220000002100 */
[----:B------:R-:W-:Y:S01]  /*13270*/  UISETP.NE.AND UP3, UPT, UR9, URZ, UPT ;  /* 0x0000003f0900728c */ /* 0x000fe2000bf65270 */
[----:B------:R-:W4:Y:S01]  /*13280*/  S2UR UR10, SR_CTAID.Z ;  /* 0x00000000000a79c3 */ /* 0x000f220000002700 */
[----:B------:R-:W-:Y:S02]  /*13290*/  ULDC UR8, c[0x0][0x214] ;  /* 0x0000850000087ab9 */ /* 0x000fe40000000800 */
[----:B------:R-:W-:-:S04]  /*132a0*/  @UP0 UIMAD.WIDE.U32 UR18, UR13, UR4, URZ ;  /* 0x000000040d1202a5 */ /* 0x000fc8000f8e003f */
[----:B------:R-:W-:-:S03]  /*132b0*/  @UP0 UIMAD UR7, UR13, UR5, UR19 ;  /* 0x000000050d0702a4 */ /* 0x000fc6000f8e0213 */
[----:B------:R-:W-:Y:S01]  /*132c0*/  ULDC.64 UR4, c[0x0][0x1e0] ;  /* 0x0000780000047ab9 */ /* 0x000fe20000000a00 */
[----:B-1----:R-:W-:Y:S01]  /*132d0*/  FADD.FTZ R2, R2, R243 ;  /* 0x000000f302027221 */ /* 0x002fe20000010000 */
[----:B--2---:R-:W-:Y:S02]  /*132e0*/  @!UP0 USHF.R.S32.HI UR12, URZ, 0x1f, UR6 ;  /* 0x0000001f3f0c8899 */ /* 0x004fe40008011406 */
[----:B------:R-:W-:Y:S01]  /*132f0*/  @!UP0 UIMAD.WIDE.U32 UR20, UR6, UR4, URZ ;  /* 0x00000004061482a5 */ /* 0x000fe2000f8e003f */
[----:B---3--:R-:W-:Y:S01]  /*13300*/  FADD.FTZ R0, R0, R250 ;  /* 0x000000fa00007221 */ /* 0x008fe20000010000 */
[----:B------:R-:W1:Y:S01]  /*13310*/  SHFL.BFLY PT, R5, R2, 0x1, 0x1f ;  /* 0x0c201f0002057f89 */ /* 0x000e6200000e0000 */
[----:B------:R-:W-:Y:S01]  /*13320*/  @!UP0 UIMAD UR12, UR12, UR4, URZ ;  /* 0x000000040c0c82a4 */ /* 0x000fe2000f8e023f */
[----:B----4-:R-:W-:Y:S02]  /*13330*/  SHF.R.S32.HI R174, RZ, 0x1f, R173 ;  /* 0x0000001fffae7819 */ /* 0x010fe400000114ad */
[----:B------:R-:W2:Y:S01]  /*13340*/  SHFL.BFLY PT, R4, R0, 0x1, 0x1f ;  /* 0x0c201f0000047f89 */ /* 0x000ea200000e0000 */
[----:B------:R-:W-:Y:S01]  /*13350*/  ULDC.U8 UR4, c[0x0][0x329] ;  /* 0x0000ca4000047ab9 */ /* 0x000fe20000000000 */
[----:B------:R-:W-:Y:S01]  /*13360*/  LEA.HI R172, R174, R173, RZ, 0x2 ;  /* 0x000000adaeac7211 */ /* 0x000fe200078f10ff */
[----:B------:R-:W-:-:S02]  /*13370*/  UISETP.NE.AND UP2, UPT, UR4, URZ, UPT ;  /* 0x0000003f0400728c */ /* 0x000fc4000bf45270 */
[----:B------:R-:W-:Y:S01]  /*13380*/  UISETP.EQ.AND UP3, UPT, UR4, URZ, UP3 ;  /* 0x0000003f0400728c */ /* 0x000fe20009f62270 */
[----:B-----5:R-:W-:Y:S01]  /*13390*/  SHF.R.S32.HI R17, RZ, 0x2, R172 ;  /* 0x00000002ff117819 */ /* 0x020fe200000114ac */
[----:B------:R-:W-:Y:S02]  /*133a0*/  @!UP0 UIMAD UR12, UR6, UR5, UR12 ;  /* 0x00000005060c82a4 */ /* 0x000fe4000f8e020c */
[----:B------:R-:W-:Y:S02]  /*133b0*/  ULDC UR4, c[0x0][0x1c0] ;  /* 0x0000700000047ab9 */ /* 0x000fe40000000800 */
[----:B------:R-:W-:Y:S02]  /*133c0*/  ULDC UR5, c[0x0][0x234] ;  /* 0x00008d0000057ab9 */ /* 0x000fe40000000800 */
[----:B------:R-:W-:Y:S02]  /*133d0*/  @!UP0 UIADD3 UR7, UR21, UR12, URZ ;  /* 0x0000000c15078290 */ /* 0x000fe4000fffe03f */
[----:B------:R-:W-:Y:S01]  /*133e0*/  @!UP2 UISETP.NE.AND UP1, UPT, UR9, URZ, UPT ;  /* 0x0000003f0900a28c */ /* 0x000fe2000bf25270 */
[----:B------:R-:W3:Y:S01]  /*133f0*/  S2UR UR9, SR_CTAID.X ;  /* 0x00000000000979c3 */ /* 0x000ee20000002500 */
[----:B------:R-:W-:Y:S01]  /*13400*/  @UP2 ULDC UR11, c[0x0][0x210] ;  /* 0x00008400000b2ab9 */ /* 0x000fe20000000800 */
[----:B-1----:R-:W-:Y:S01]  /*13410*/  FADD.FTZ R149, R2, R5 ;  /* 0x0000000502957221 */ /* 0x002fe20000010000 */
[----:B------:R-:W-:Y:S01]  /*13420*/  MOV R2, 0x3f800000 ;  /* 0x3f80000000027802 */ /* 0x000fe20000000f00 */
[----:B------:R-:W-:Y:S01]  /*13430*/  @UP2 UIMAD UR11, UR11, UR8, URZ ;  /* 0x000000080b0b22a4 */ /* 0x000fe2000f8e023f */
[----:B--2---:R-:W-:-:S02]  /*13440*/  FADD.FTZ R150, R0, R4 ;  /* 0x0000000400967221 */ /* 0x004fc40000010000 */
[----:B------:R-:W-:Y:S01]  /*13450*/  FSETP.NE.FTZ.AND P4, PT, R149, RZ, PT ;  /* 0x000000ff9500720b */ /* 0x000fe20003f95000 */
[----:B------:R-:W-:Y:S01]  /*13460*/  @!UP2 USEL UR11, UR8, UR5, !UP1 ;  /* 0x00000005080ba287 */ /* 0x000fe2000c800000 */
[----:B------:R-:W-:Y:S01]  /*13470*/  MOV R0, 0x3f800000 ;  /* 0x3f80000000007802 */ /* 0x000fe20000000f00 */
[----:B------:R-:W-:Y:S01]  /*13480*/  @UP2 UMOV UR15, 0x1 ;  /* 0x00000001000f2882 */ /* 0x000fe20000000000 */
[----:B------:R-:W-:Y:S01]  /*13490*/  FSETP.NE.FTZ.AND P3, PT, R150, RZ, PT ;  /* 0x000000ff9600720b */ /* 0x000fe20003f75000 */
[----:B------:R-:W-:Y:S01]  /*134a0*/  @!UP2 UIMAD UR15, UR11, UR4, URZ ;  /* 0x000000040b0fa2a4 */ /* 0x000fe2000f8e023f */
[----:B------:R-:W-:Y:S01]  /*134b0*/  SHF.R.S32.HI R4, RZ, 0x1f, R172 ;  /* 0x0000001fff047819 */ /* 0x000fe200000114ac */
[----:B------:R-:W-:Y:S02]  /*134c0*/  @UP3 UIMAD UR19, UR6, UR8, URZ ;  /* 0x00000008061332a4 */ /* 0x000fe4000f8e023f */
[----:B------:R-:W-:Y:S01]  /*134d0*/  @UP2 ULDC UR16, c[0x0][0x210] ;  /* 0x0000840000102ab9 */ /* 0x000fe20000000800 */
[----:B------:R-:W-:Y:S01]  /*134e0*/  LEA.HI R4, R4, R17, RZ, 0x3 ;  /* 0x0000001104047211 */ /* 0x000fe200078f18ff */
[----:B------:R-:W-:-:S02]  /*134f0*/  UIMAD UR4, UR6, UR15, URZ ;  /* 0x0000000f060472a4 */ /* 0x000fc4000f8e023f */
[----:B------:R-:W1:Y:S01]  /*13500*/  @P4 MUFU.RCP R2, R149 ;  /* 0x0000009500024308 */ /* 0x000e620000001000 */
[----:B------:R-:W-:Y:S01]  /*13510*/  LOP3.LUT R4, R4, 0xfffffff8, RZ, 0xc0, !PT ;  /* 0xfffffff804047812 */ /* 0x000fe200078ec0ff */
[----:B------:R-:W-:Y:S02]  /*13520*/  @!UP2 UMOV UR16, 0x1 ;  /* 0x000000010010a882 */ /* 0x000fe40000000000 */
[----:B------:R-:W-:Y:S01]  /*13530*/  @UP3 USEL UR19, UR19, UR13, !UP0 ;  /* 0x0000000d13133287 */ /* 0x000fe2000c000000 */
[----:B------:R-:W-:Y:S01]  /*13540*/  IADD3 R17, R17, -R4, RZ ;  /* 0x8000000411117210 */ /* 0x000fe20007ffe0ff */
[----:B---3--:R-:W-:Y:S02]  /*13550*/  UIMAD UR5, UR9, UR16, URZ ;  /* 0x00000010090572a4 */ /* 0x008fe4000f8e023f */
[----:B------:R-:W2:Y:S01]  /*13560*/  @P3 MUFU.RCP R0, R150 ;  /* 0x0000009600003308 */ /* 0x000ea20000001000 */
[----:B------:R-:W-:Y:S01]  /*13570*/  R2P PR, R17, 0x6 ;  /* 0x0000000611007804 */ /* 0x000fe20000000000 */
[----:B------:R-:W-:-:S02]  /*13580*/  USEL UR4, UR4, URZ, !UP3 ;  /* 0x0000003f04047287 */ /* 0x000fc4000d800000 */
[----:B------:R-:W-:Y:S02]  /*13590*/  USHF.L.U32 UR5, UR5, 0x6, URZ ;  /* 0x0000000605057899 */ /* 0x000fe4000800063f */
[----:B------:R-:W-:Y:S01]  /*135a0*/  UIMAD UR11, UR10, UR11, UR4 ;  /* 0x0000000b0a0b72a4 */ /* 0x000fe2000f8e0204 */
[----:B-1----:R-:W-:Y:S01]  /*135b0*/  FMUL.FTZ R2, R2, c[0x0][0x2dc] ;  /* 0x0000b70002027a20 */ /* 0x002fe20000410000 */
[----:B------:R-:W-:Y:S02]  /*135c0*/  @!UP3 UMOV UR24, URZ ;  /* 0x0000003f0018bc82 */ /* 0x000fe40008000000 */
[----:B------:R-:W-:Y:S01]  /*135d0*/  @UP3 UMOV UR24, UR19 ;  /* 0x0000001300183c82 */ /* 0x000fe20008000000 */
[C---:B------:R-:W-:Y:S01]  /*135e0*/  FMUL.FTZ R171, R2.reuse, R152 ;  /* 0x0000009802ab7220 */ /* 0x040fe20000410000 */
[----:B------:R-:W-:Y:S01]  /*135f0*/  @!UP3 UMOV UR25, URZ ;  /* 0x0000003f0019bc82 */ /* 0x000fe20008000000 */
[----:B------:R-:W-:Y:S01]  /*13600*/  FMUL.FTZ R5, R2, R153 ;  /* 0x0000009902057220 */ /* 0x000fe20000410000 */
[----:B------:R-:W-:Y:S01]  /*13610*/  USHF.R.S32.HI UR4, URZ, 0x1f, UR5 ;  /* 0x0000001f3f047899 */ /* 0x000fe20008011405 */
[----:B--2---:R-:W-:Y:S01]  /*13620*/  FMUL.FTZ R0, R0, c[0x0][0x2dc] ;  /* 0x0000b70000007a20 */ /* 0x004fe20000410000 */
[----:B------:R-:W-:Y:S01]  /*13630*/  @UP3 USHF.R.S32.HI UR25, URZ, 0x1f, UR19 ;  /* 0x0000001f3f193899 */ /* 0x000fe20008011413 */
[C---:B------:R-:W-:Y:S01]  /*13640*/  FMUL.FTZ R170, R2.reuse, R156 ;  /* 0x0000009c02aa7220 */ /* 0x040fe20000410000 */
[----:B------:R-:W-:Y:S01]  /*13650*/  F2FP.PACK_AB R5, R5, R171 ;  /* 0x000000ab0505723e */ /* 0x000fe200000000ff */
[C---:B------:R-:W-:Y:S01]  /*13660*/  FMUL.FTZ R7, R2.reuse, R157 ;  /* 0x0000009d02077220 */ /* 0x040fe20000410000 */
[----:B------:R-:W-:Y:S01]  /*13670*/  USHF.R.S32.HI UR6, URZ, 0x1f, UR11 ;  /* 0x0000001f3f067899 */ /* 0x000fe2000801140b */
[C---:B------:R-:W-:Y:S01]  /*13680*/  FMUL.FTZ R169, R2.reuse, R36 ;  /* 0x0000002402a97220 */ /* 0x040fe20000410000 */
[----:B------:R-:W-:Y:S01]  /*13690*/  UIADD3 UR5, UP2, UP1, UR5, UR24, UR11 ;  /* 0x0000001805057290 */ /* 0x000fe2000f95e00b */
[C---:B------:R-:W-:Y:S01]  /*136a0*/  FMUL.FTZ R168, R2.reuse, R40 ;  /* 0x0000002802a87220 */ /* 0x040fe20000410000 */
[----:B------:R-:W-:Y:S01]  /*136b0*/  F2FP.PACK_AB R7, R7, R170 ;  /* 0x000000aa0707723e */ /* 0x000fe200000000ff */
[C---:B------:R-:W-:Y:S01]  /*136c0*/  FMUL.FTZ R157, R2.reuse, R44 ;  /* 0x0000002c029d7220 */ /* 0x040fe20000410000 */
[----:B------:R-:W-:Y:S01]  /*136d0*/  UIADD3.X UR4, UR4, UR25, UR6, UP2, UP1 ;  /* 0x0000001904047290 */ /* 0x000fe200097e2406 */
[C---:B------:R-:W-:Y:S01]  /*136e0*/  FMUL.FTZ R156, R2.reuse, R48 ;  /* 0x00000030029c7220 */ /* 0x040fe20000410000 */
[----:B------:R-:W-:Y:S01]  /*136f0*/  @!UP0 UMOV UR18, UR20 ;  /* 0x0000001400128c82 */ /* 0x000fe20008000000 */
[----:B------:R-:W-:-:S02]  /*13700*/  FMUL.FTZ R153, R2, R52 ;  /* 0x0000003402997220 */ /* 0x000fc40000410000 */
        /* <DEDUP_REMOVED lines=8> */
[----:B------:R-:W-:Y:S01]  /*13790*/  FMUL.FTZ R22, R2, R53 ;  /* 0x0000003502167220 */ /* 0x000fe20000410000 */
        /* <DEDUP_REMOVED lines=69> */
[C---:B------:R-:W-:Y:S02]  /*13bf0*/  FMUL.FTZ R13, R0.reuse, R39 ;  /* 0x00000027000d7220 */ /* 0x040fe40000410000 */
[C---:B------:R-:W-:Y:S01]  /*13c00*/  FMUL.FTZ R11, R0.reuse, R43 ;  /* 0x0000002b000b7220 */ /* 0x040fe20000410000 */
[----:B------:R-:W-:Y:S01]  /*13c10*/  F2FP.PACK_AB R63, R63, R62 ;  /* 0x0000003e3f3f723e */ /* 0x000fe200000000ff */
[----:B------:R-:W-:Y:S01]  /*13c20*/  FMUL.FTZ R15, R0, R47 ;  /* 0x0000002f000f7220 */ /* 0x000fe20000410000 */
[----:B------:R-:W-:Y:S01]  /*13c30*/  F2FP.PACK_AB R62, R16, R28 ;  /* 0x0000001c103e723e */ /* 0x000fe200000000ff */
[C---:B------:R-:W-:Y:S01]  /*13c40*/  FMUL.FTZ R69, R0.reuse, R51 ;  /* 0x0000003300457220 */ /* 0x040fe20000410000 */
[----:B------:R-:W-:Y:S01]  /*13c50*/  F2FP.PACK_AB R28, R133, R132 ;  /* 0x00000084851c723e */ /* 0x000fe200000000ff */
[----:B------:R-:W-:Y:S01]  /*13c60*/  FMUL.FTZ R61, R0, R67 ;  /* 0x00000043003d7220 */ /* 0x000fe20000410000 */
[----:B------:R-:W-:Y:S01]  /*13c70*/  F2FP.PACK_AB R67, R2, R54 ;  /* 0x000000360243723e */ /* 0x000fe200000000ff */
[C---:B------:R-:W-:Y:S01]  /*13c80*/  FMUL.FTZ R6, R0.reuse, R70 ;  /* 0x0000004600067220 */ /* 0x040fe20000410000 */
[----:B------:R-:W-:Y:S01]  /*13c90*/  SHF.L.U32 R2, R17, 0x6, RZ ;  /* 0x0000000611027819 */ /* 0x000fe200000006ff */
[----:B------:R-:W-:Y:S01]  /*13ca0*/  FMUL.FTZ R59, R0, R71 ;  /* 0x00000047003b7220 */ /* 0x000fe20000410000 */
[----:B------:R-:W-:Y:S01]  /*13cb0*/  LEA.HI R71, R174, R173, RZ, 0x5 ;  /* 0x000000adae477211 */ /* 0x000fe200078f28ff */
[----:B------:R-:W-:Y:S01]  /*13cc0*/  FMUL.FTZ R154, R0, R154 ;  /* 0x0000009a009a7220 */ /* 0x000fe20000410000 */
[----:B------:R-:W-:Y:S01]  /*13cd0*/  LOP3.LUT R2, R2, 0x1c0, RZ, 0xc0, !PT ;  /* 0x000001c002027812 */ /* 0x000fe200078ec0ff */
[C---:B------:R-:W-:Y:S01]  /*13ce0*/  FMUL.FTZ R4, R0.reuse, R155 ;  /* 0x0000009b00047220 */ /* 0x040fe20000410000 */
[----:B------:R-:W-:Y:S01]  /*13cf0*/  F2FP.PACK_AB R59, R59, R6 ;  /* 0x000000063b3b723e */ /* 0x000fe200000000ff */
[C---:B------:R-:W-:Y:S01]  /*13d00*/  FMUL.FTZ R158, R0.reuse, R158 ;  /* 0x0000009e009e7220 */ /* 0x040fe20000410000 */
[----:B------:R-:W-:Y:S01]  /*13d10*/  SHF.R.S32.HI R16, RZ, 0x5, R71 ;  /* 0x00000005ff107819 */ /* 0x000fe20000011447 */
        /* <DEDUP_REMOVED lines=20> */
[C---:B------:R-:W-:Y:S01]  /*13e60*/  FMUL.FTZ R55, R0.reuse, R79 ;  /* 0x0000004f00377220 */ /* 0x040fe20000410000 */
[----:B------:R-:W-:Y:S01]  /*13e70*/  F2FP.PACK_AB R11, R11, R42 ;  /* 0x0000002a0b0b723e */ /* 0x000fe200000000ff */
[----:B------:R-:W-:Y:S01]  /*13e80*/  FMUL.FTZ R82, R0, R82 ;  /* 0x0000005200527220 */ /* 0x000fe20000410000 */
[----:B------:R-:W-:Y:S01]  /*13e90*/  SEL R10, R10, 0xffffffc0, !P2 ;  /* 0xffffffc00a0a7807 */ /* 0x000fe20005000000 */
        /* <DEDUP_REMOVED lines=69> */
[----:B------:R-:W-:Y:S02]  /*142f0*/  LOP3.LUT R0, R172, 0x3ffffffc, RZ, 0xc0, !PT ;  /* 0x3ffffffcac007812 */ /* 0x000fe400078ec0ff */
[----:B------:R-:W-:Y:S02]  /*14300*/  F2FP.PACK_AB R19, R19, R146 ;  /* 0x000000921313723e */ /* 0x000fe400000000ff */
[----:B------:R-:W-:Y:S02]  /*14310*/  IADD3 R0, -R0, R173, RZ ;  /* 0x000000ad00007210 */ /* 0x000fe40007ffe1ff */
[----:B------:R-:W-:Y:S02]  /*14320*/  F2FP.PACK_AB R17, R167, R166 ;  /* 0x000000a6a711723e */ /* 0x000fe400000000ff */
        /* <DEDUP_REMOVED lines=10> */
[----:B--2---:R-:W-:-:S03]  /*143d0*/  IADD3 R4, R6, R2, RZ ;  /* 0x0000000206047210 */ /* 0x004fc60007ffe0ff */
[----:B------:R1:W-:Y:S01]  /*143e0*/  STS [R5], R8 ;  /* 0x0000000805007388 */ /* 0x0003e20000000800 */
[----:B---3--:R-:W-:-:S03]  /*143f0*/  IADD3 R7, R5, R10, RZ ;  /* 0x0000000a05077210 */ /* 0x008fc60007ffe0ff */
[----:B------:R-:W-:Y:S01]  /*14400*/  STS [R5+0x400], R13 ;  /* 0x0004000d05007388 */ /* 0x000fe20000000800 */
[----:B------:R-:W-:Y:S02]  /*14410*/  IADD3 R6, R4, R10, RZ ;  /* 0x0000000a04067210 */ /* 0x000fe40007ffe0ff */
[----:B----4-:R-:W-:Y:S01]  /*14420*/  IADD3 R9, R10, R2, RZ ;  /* 0x000000020a097210 */ /* 0x010fe20007ffe0ff */
[----:B------:R-:W-:Y:S04]  /*14430*/  STS [R4], R12 ;  /* 0x0000000c04007388 */ /* 0x000fe80000000800 */
[----:B------:R-:W-:Y:S01]  /*14440*/  STS [R4+0x400], R11 ;  /* 0x0004000b04007388 */ /* 0x000fe20000000800 */
[----:B-1----:R-:W-:-:S03]  /*14450*/  IADD3 R8, R0, R10, RZ ;  /* 0x0000000a00087210 */ /* 0x002fc60007ffe0ff */
[----:B------:R-:W1:Y:S04]  /*14460*/  S2R R10, SR_TID.X ;  /* 0x00000000000a7919 */ /* 0x000e680000002100 */
        /* <DEDUP_REMOVED lines=45> */
[----:B------:R3:W-:Y:S04]  /*14740*/  STS [R5+0x6400], R27 ;  /* 0x0064001b05007388 */ /* 0x0007e80000000800 */
[----:B------:R-:W-:Y:S04]  /*14750*/  STS [R4+0x6000], R26 ;  /* 0x0060001a04007388 */ /* 0x000fe80000000800 */
[----:B------:R4:W-:Y:S01]  /*14760*/  STS [R4+0x6400], R25 ;  /* 0x0064001904007388 */ /* 0x0009e20000000800 */
[----:B--2---:R-:W-:-:S03]  /*14770*/  LOP3.LUT R0, R71, 0xffffffe0, RZ, 0xc0, !PT ;  /* 0xffffffe047007812 */ /* 0x004fc600078ec0ff */
[----:B------:R-:W-:Y:S01]  /*14780*/  STS [R8+0x6000], R24 ;  /* 0x0060001808007388 */ /* 0x000fe20000000800 */
[----:B------:R-:W-:-:S03]  /*14790*/  IADD3 R0, -R0, R173, RZ ;  /* 0x000000ad00007210 */ /* 0x000fc60007ffe1ff */
[----:B------:R2:W-:Y:S01]  /*147a0*/  STS [R8+0x6400], R23 ;  /* 0x0064001708007388 */ /* 0x0005e20000000800 */
[----:B------:R-:W-:-:S03]  /*147b0*/  LOP3.LUT P0, RZ, R0, 0x3, RZ, 0xc0, !PT ;  /* 0x0000000300ff7812 */ /* 0x000fc6000780c0ff */
[----:B------:R-:W-:Y:S04]  /*147c0*/  STS [R9+0x6000], R22 ;  /* 0x0060001609007388 */ /* 0x000fe80000000800 */
[----:B------:R1:W-:Y:S01]  /*147d0*/  STS [R9+0x6400], R21 ;  /* 0x0064001509007388 */ /* 0x0003e20000000800 */
[----:B---3--:R-:W3:Y:S03]  /*147e0*/  @P4 MUFU.LG2 R5, R149 ;  /* 0x0000009500054308 */ /* 0x008ee60000000c00 */
[----:B------:R-:W-:Y:S04]  /*147f0*/  STS [R7+0x6000], R20 ;  /* 0x0060001407007388 */ /* 0x000fe80000000800 */
[----:B------:R-:W-:Y:S01]  /*14800*/  STS [R7+0x6400], R19 ;  /* 0x0064001307007388 */ /* 0x000fe20000000800 */
[----:B----4-:R-:W4:Y:S03]  /*14810*/  @P3 MUFU.LG2 R4, R150 ;  /* 0x0000009600043308 */ /* 0x010f260000000c00 */
[----:B------:R-:W-:Y:S04]  /*14820*/  STS [R6+0x6000], R18 ;  /* 0x0060001206007388 */ /* 0x000fe80000000800 */
[----:B------:R4:W-:Y:S01]  /*14830*/  STS [R6+0x6400], R17 ;  /* 0x0064001106007388 */ /* 0x0009e20000000800 */
[----:B---3--:R-:W-:Y:S01]  /*14840*/  @P4 FMUL.FTZ R5, R5, 0.69314718246459960938 ;  /* 0x3f31721805054820 */ /* 0x008fe20000410000 */
[----:B--2---:R-:W-:-:S02]  /*14850*/  MOV R8, 0x7f800000 ;  /* 0x7f80000000087802 */ /* 0x004fc40000000f00 */
[----:B------:R-:W-:Y:S01]  /*14860*/  BAR.SYNC.DEFER_BLOCKING 0x0 ;  /* 0x0000000000007b1d */ /* 0x000fe20000010000 */
[----:B-1----:R-:W-:Y:S01]  /*14870*/  SHF.R.S32.HI R9, RZ, 0x1f, R10 ;  /* 0x0000001fff097819 */ /* 0x002fe2000001140a */
[----:B----4-:R-:W-:-:S03]  /*14880*/  @P3 FMUL.FTZ R4, R4, 0.69314718246459960938 ;  /* 0x3f31721804043820 */ /* 0x010fc60000410000 */
[----:B------:R-:W-:Y:S01]  /*14890*/  LEA.HI R2, R9, R10, RZ, 0x5 ;  /* 0x0000000a09027211 */ /* 0x000fe200078f28ff */
[----:B------:R-:W-:-:S03]  /*148a0*/  @P3 FFMA.FTZ R8, R3, c[0x0][0x238], R4 ;  /* 0x00008e0003083a23 */ /* 0x000fc60000010004 */
[----:B------:R-:W-:Y:S02]  /*148b0*/  LOP3.LUT R0, R2, 0xffffffe0, RZ, 0xc0, !PT ;  /* 0xffffffe002007812 */ /* 0x000fe400078ec0ff */
[----:B------:R-:W-:Y:S02]  /*148c0*/  SHF.R.S32.HI R2, RZ, 0x1f, R16 ;  /* 0x0000001fff027819 */ /* 0x000fe40000011410 */
[----:B------:R-:W-:Y:S02]  /*148d0*/  IADD3 R0, -R0, R10, RZ ;  /* 0x0000000a00007210 */ /* 0x000fe40007ffe1ff */
[----:B------:R-:W-:Y:S02]  /*148e0*/  LEA.HI R2, R2, R16, RZ, 0x2 ;  /* 0x0000001002027211 */ /* 0x000fe400078f10ff */
[----:B------:R-:W-:Y:S02]  /*148f0*/  SHF.R.S32.HI R6, RZ, 0x1f, R0 ;  /* 0x0000001fff067819 */ /* 0x000fe40000011400 */
[----:B------:R-:W-:Y:S01]  /*14900*/  LOP3.LUT R2, R2, 0xffffffc, RZ, 0xc0, !PT ;  /* 0x0ffffffc02027812 */ /* 0x000fe200078ec0ff */
[----:B------:R1:W2:Y:S01]  /*14910*/  LDS.128 R32, [R223] ;  /* 0x00000000df207984 */ /* 0x0002a20000000c00 */
[----:B------:R-:W-:-:S02]  /*14920*/  LEA.HI R0, R6, R0, RZ, 0x2 ;  /* 0x0000000006007211 */ /* 0x000fc400078f10ff */
[----:B------:R-:W-:Y:S01]  /*14930*/  IADD3 R2, R16, -R2, RZ ;  /* 0x8000000210027210 */ /* 0x000fe20007ffe0ff */
[----:B------:R1:W3:Y:S01]  /*14940*/  LDS.128 R48, [R223+0x800] ;  /* 0x00080000df307984 */ /* 0x0002e20000000c00 */
[----:B------:R-:W-:Y:S02]  /*14950*/  SHF.R.S32.HI R0, RZ, 0x2, R0 ;  /* 0x00000002ff007819 */ /* 0x000fe40000011400 */
[----:B------:R-:W-:Y:S01]  /*14960*/  MOV R7, 0x7f800000 ;  /* 0x7f80000000077802 */ /* 0x000fe20000000f00 */
[----:B------:R1:W4:Y:S01]  /*14970*/  LDS.128 R64, [R223+0x1000] ;  /* 0x00100000df407984 */ /* 0x0003220000000c00 */
[----:B------:R-:W-:Y:S01]  /*14980*/  @P4 FFMA.FTZ R7, R148, c[0x0][0x238], R5 ;  /* 0x00008e0094074a23 */ /* 0x000fe20000010005 */
[----:B------:R-:W-:Y:S02]  /*14990*/  LEA R0, R2, R0, 0x4 ;  /* 0x0000000002007211 */ /* 0x000fe400078e20ff */
        /* <DEDUP_REMOVED lines=30> */
.L_x_443:
[----:B--234-:R-:W-:Y:S05]  /*14b80*/  BSYNC B0 ;  /* 0x0000000000007941 */ /* 0x01cfea0003800000 */
.L_x_442:
[----:B------:R-:W2:Y:S04]  /*14b90*/  LDL.64 R18, [R1+0x8] ;  /* 0x0000080001127983 */ /* 0x000ea80000100a00 */
[----:B------:R3:W5:Y:S04]  /*14ba0*/  LDL R16, [R1+0x24] ;  /* 0x0000240001107983 */ /* 0x0007680000100800 */
[----:B------:R3:W5:Y:S04]  /*14bb0*/  LDL R15, [R1+0x20] ;  /* 0x00002000010f7983 */ /* 0x0007680000100800 */
[----:B------:R3:W5:Y:S01]  /*14bc0*/  LDL R14, [R1+0x28] ;  /* 0x00002800010e7983 */ /* 0x0007620000100800 */
[----:B------:R-:W-:Y:S01]  /*14bd0*/  LEA.HI R13, R174, R173, RZ, 0x3 ;  /* 0x000000adae0d7211 */ /* 0x000fe200078f18ff */
[----:B------:R-:W-:Y:S01]  /*14be0*/  UIMAD UR9, UR9, -0x40, UR17 ;  /* 0xffffffc0090978a4 */ /* 0x000fe2000f8e0211 */
[----:B------:R-:W-:Y:S01]  /*14bf0*/  LEA.HI R2, R9, R10, RZ, 0x3 ;  /* 0x0000000a09027211 */ /* 0x000fe200078f18ff */
[----:B------:R-:W4:Y:S01]  /*14c00*/  S2R R11, SR_CTAID.Z ;  /* 0x00000000000b7919 */ /* 0x000f220000002700 */
[----:B------:R-:W-:Y:S01]  /*14c10*/  SHF.R.S32.HI R3, RZ, 0x3, R13 ;  /* 0x00000003ff037819 */ /* 0x000fe2000001140d */
[----:B------:R-:W-:Y:S01]  /*14c20*/  USHF.R.S32.HI UR6, URZ, 0x1f, UR10 ;  /* 0x0000001f3f067899 */ /* 0x000fe2000801140a */
[----:B------:R-:W-:Y:S01]  /*14c30*/  SHF.R.S32.HI R2, RZ, 0x3, R2 ;  /* 0x00000003ff027819 */ /* 0x000fe20000011402 */
[----:B------:R-:W-:Y:S01]  /*14c40*/  ULDC.64 UR4, c[0x0][0x1f0] ;  /* 0x00007c0000047ab9 */ /* 0x000fe20000000a00 */
[----:B------:R-:W-:Y:S01]  /*14c50*/  BSSY B0, `(.L_x_444) ;  /* 0x000001c000007945 */ /* 0x000fe20003800000 */
[----:B------:R-:W-:-:S04]  /*14c60*/  UIMAD UR4, UR6, UR4, URZ ;  /* 0x00000004060472a4 */ /* 0x000fc8000f8e023f */
[----:B------:R-:W-:Y:S01]  /*14c70*/  UIMAD UR4, UR10, UR5, UR4 ;  /* 0x000000050a0472a4 */ /* 0x000fe2000f8e0204 */
[----:B--2---:R-:W-:Y:S02]  /*14c80*/  SHF.R.S32.HI R0, RZ, 0x1f, R18 ;  /* 0x0000001fff007819 */ /* 0x004fe40000011412 */
[----:B------:R-:W-:-:S04]  /*14c90*/  IADD3 R4, P0, R18, UR18, RZ ;  /* 0x0000001212047c10 */ /* 0x000fc8000ff1e0ff */
[----:B------:R-:W-:Y:S01]  /*14ca0*/  IADD3.X R5, R0, UR7, RZ, P0, !PT ;  /* 0x0000000700057c10 */ /* 0x000fe200087fe4ff */
[----:B------:R-:W-:Y:S01]  /*14cb0*/  IMAD.U32 R0, RZ, RZ, UR14 ;  /* 0x0000000eff007e24 */ /* 0x000fe2000f8e00ff */
[----:B------:R-:W-:Y:S02]  /*14cc0*/  ISETP.GE.AND P0, PT, R3, UR9, PT ;  /* 0x0000000903007c0c */ /* 0x000fe4000bf06270 */
[----:B------:R-:W-:Y:S01]  /*14cd0*/  SHF.R.S32.HI R3, RZ, 0x1f, R2 ;  /* 0x0000001fff037819 */ /* 0x000fe20000011402 */
[----:B----4-:R-:W-:-:S04]  /*14ce0*/  IMAD.WIDE.U32 R10, R11, c[0x0][0x1f0], R4 ;  /* 0x00007c000b0a7a25 */ /* 0x010fc800078e0004 */
[----:B------:R-:W-:Y:S01]  /*14cf0*/  IMAD.WIDE R4, R0, 0x40, R2 ;  /* 0x0000004000047825 */ /* 0x000fe200078e0202 */
[----:B------:R-:W-:-:S05]  /*14d00*/  IADD3 R9, R11, UR4, RZ ;  /* 0x000000040b097c10 */ /* 0x000fca000fffe0ff */
[----:B------:R-:W-:Y:S05]  /*14d10*/  @P0 BRA `(.L_x_445) ;  /* 0x000000f000000947 */ /* 0x000fea0003800000 */
[----:B---3--:R-:W-:Y:S01]  /*14d20*/  IMAD R0, R5, c[0x0][0x1e8], RZ ;  /* 0x00007a0005007a24 */ /* 0x008fe200078e02ff */
[----:B------:R-:W-:Y:S01]  /*14d30*/  ISETP.GE.AND P4, PT, R18, c[0x0][0x220], PT ;  /* 0x0000880012007a0c */ /* 0x000fe20003f86270 */
[----:B------:R-:W-:Y:S01]  /*14d40*/  IMAD.MOV.U32 R8, RZ, RZ, R10 ;  /* 0x000000ffff087224 */ /* 0x000fe200078e000a */
[----:B-----5:R-:W-:Y:S01]  /*14d50*/  ISETP.GE.AND P3, PT, R16, c[0x0][0x220], PT ;  /* 0x0000880010007a0c */ /* 0x020fe20003f66270 */
        /* <DEDUP_REMOVED lines=11> */
.L_x_445:
[----:B---3--:R-:W-:Y:S05]  /*14e10*/  BSYNC B0 ;  /* 0x0000000000007941 */ /* 0x008fea0003800000 */
.L_x_444:
[----:B------:R-:W-:Y:S01]  /*14e20*/  LEA.HI.SX32 R0, R13, 0x10, 0x1d ;  /* 0x000000100d007811 */ /* 0x000fe200078feaff */
[----:B------:R-:W-:Y:S03]  /*14e30*/  BSSY B0, `(.L_x_446) ;  /* 0x0000015000007945 */ /* 0x000fe60003800000 */
[----:B------:R-:W-:-:S13]  /*14e40*/  ISETP.GE.AND P0, PT, R0, UR9, PT ;  /* 0x0000000900007c0c */ /* 0x000fda000bf06270 */
[----:B------:R-:W-:Y:S05]  /*14e50*/  @P0 BRA `(.L_x_447) ;  /* 0x0000012000000947 */ /* 0x000fea0003800000 */
[----:B------:R-:W-:Y:S01]  /*14e60*/  IADD3 R12, P0, R4, 0x10, RZ ;  /* 0x00000010040c7810 */ /* 0x000fe20007f1e0ff */
[----:B--2---:R-:W-:Y:S01]  /*14e70*/  IMAD.MOV.U32 R2, RZ, RZ, R10 ;  /* 0x000000ffff027224 */ /* 0x004fe200078e000a */
[----:B------:R-:W-:Y:S01]  /*14e80*/  ISETP.GE.AND P3, PT, R18, c[0x0][0x220], PT ;  /* 0x0000880012007a0c */ /* 0x000fe20003f66270 */
[----:B------:R-:W-:Y:S01]  /*14e90*/  IMAD.MOV.U32 R3, RZ, RZ, R9 ;  /* 0x000000ffff037224 */ /* 0x000fe200078e0009 */
[----:B-----5:R-:W-:Y:S01]  /*14ea0*/  ISETP.GE.AND P2, PT, R16, c[0x0][0x220], PT ;  /* 0x0000880010007a0c */ /* 0x020fe20003f46270 */
        /* <DEDUP_REMOVED lines=9> */
[----:B------:R2:W-:Y:S04]  /*14f40*/  @!P3 STG.E.128 [R2.64], R48 ;  /* 0x000000300200b986 */ /* 0x0005e8000c101d16 */
[----:B-1----:R2:W-:Y:S04]  /*14f50*/  @!P2 STG.E.128 [R2.64+0x80], R44 ;  /* 0x0000802c0200a986 */ /* 0x0025e8000c101d16 */
[----:B------:R2:W-:Y:S04]  /*14f60*/  @!P1 STG.E.128 [R2.64+0x100], R40 ;  /* 0x0001002802009986 */ /* 0x0005e8000c101d16 */
[----:B------:R2:W-:Y:S02]  /*14f70*/  @!P0 STG.E.128 [R2.64+0x180], R36 ;  /* 0x0001802402008986 */ /* 0x0005e4000c101d16 */
.L_x_447:
[----:B------:R-:W-:Y:S05]  /*14f80*/  BSYNC B0 ;  /* 0x0000000000007941 */ /* 0x000fea0003800000 */
.L_x_446:
        /* <DEDUP_REMOVED lines=22> */
.L_x_449:
[----:B------:R-:W-:Y:S05]  /*150f0*/  BSYNC B0 ;  /* 0x0000000000007941 */ /* 0x000fea0003800000 */
.L_x_448:
[----:B------:R-:W-:-:S04]  /*15100*/  LEA.HI.SX32 R0, R13, 0x30, 0x1d ;  /* 0x000000300d007811 */ /* 0x000fc800078feaff */
[----:B------:R-:W-:-:S13]  /*15110*/  ISETP.GE.AND P0, PT, R0, UR9, PT ;  /* 0x0000000900007c0c */ /* 0x000fda000bf06270 */
[----:B------:R-:W-:Y:S05]  /*15120*/  @P0 EXIT ;  /* 0x000000000000094d */ /* 0x000fea0003800000 */
[----:B------:R-:W-:Y:S01]  /*15130*/  IADD3 R6, P0, R4, 0x30, RZ ;  /* 0x0000003004067810 */ /* 0x000fe20007f1e0ff */
[----:B--2---:R-:W-:Y:S01]  /*15140*/  IMAD.MOV.U32 R2, RZ, RZ, R10 ;  /* 0x000000ffff027224 */ /* 0x004fe200078e000a */
[----:B------:R-:W-:Y:S01]  /*15150*/  ISETP.GE.AND P2, PT, R18, c[0x0][0x220], PT ;  /* 0x0000880012007a0c */ /* 0x000fe20003f46270 */
[----:B------:R-:W-:Y:S01]  /*15160*/  IMAD.MOV.U32 R3, RZ, RZ, R9 ;  /* 0x000000ffff037224 */ /* 0x000fe200078e0009 */
[----:B-----5:R-:W-:Y:S01]  /*15170*/  ISETP.GE.AND P1, PT, R16, c[0x0][0x220], PT ;  /* 0x0000880010007a0c */ /* 0x020fe20003f26270 */
        /* <DEDUP_REMOVED lines=8> */
[----:B-1----:R1:W-:Y:S01]  /*15200*/  @!P0 STG.E.128 [R2.64+0x100], R72 ;  /* 0x0001004802008986 */ /* 0x0023e2000c101d16 */
[----:B------:R-:W-:-:S03]  /*15210*/  ISETP.GE.AND P0, PT, R14, c[0x0][0x220], PT ;  /* 0x000088000e007a0c */ /* 0x000fc60003f06270 */
[----:B------:R1:W-:Y:S04]  /*15220*/  @!P2 STG.E.128 [R2.64], R80 ;  /* 0x000000500200a986 */ /* 0x0003e8000c101d16 */
[----:B------:R1:W-:Y:S06]  /*15230*/  @!P1 STG.E.128 [R2.64+0x80], R76 ;  /* 0x0000804c02009986 */ /* 0x0003ec000c101d16 */
[----:B------:R-:W-:Y:S05]  /*15240*/  @P0 EXIT ;  /* 0x000000000000094d */ /* 0x000fea0003800000 */
[----:B------:R-:W-:Y:S01]  /*15250*/  STG.E.128 [R2.64+0x180], R68 ;  /* 0x0001804402007986 */ /* 0x000fe2000c101d16 */
[----:B------:R-:W-:Y:S05]  /*15260*/  EXIT ;  /* 0x000000000000794d */ /* 0x000fea0003800000 */
.L_x_403:
        /* <DEDUP_REMOVED lines=81> */
.L_x_451:
[----:B------:R-:W-:Y:S05]  /*15780*/  BSYNC B0 ;  /* 0x0000000000007941 */ /* 0x000fea0003800000 */
.L_x_450:
        /* <DEDUP_REMOVED lines=22> */
.L_x_453:
[----:B------:R-:W-:Y:S05]  /*158f0*/  BSYNC B0 ;  /* 0x0000000000007941 */ /* 0x000fea0003800000 */
.L_x_452:
        /* <DEDUP_REMOVED lines=22> */
.L_x_455:
[----:B------:R-:W-:Y:S05]  /*15a60*/  BSYNC B0 ;  /* 0x0000000000007941 */ /* 0x000fea0003800000 */
.L_x_454:
[----:B------:R-:W-:Y:S01]  /*15a70*/  IADD3 R10, R6, 0x30, RZ ;  /* 0x00000030060a7810 */ /* 0x000fe20007ffe0ff */
[----:B------:R-:W-:Y:S03]  /*15a80*/  BSSY B0, `(.L_x_456) ;  /* 0x0000014000007945 */ /* 0x000fe60003800000 */
[----:B------:R-:W-:-:S13]  /*15a90*/  ISETP.GE.AND P0, PT, R10, UR17, PT ;  /* 0x000000110a007c0c */ /* 0x000fda000bf06270 */
[----:B------:R-:W-:Y:S05]  /*15aa0*/  @P0 BRA `(.L_x_457) ;  /* 0x0000011000000947 */ /* 0x000fea0003800000 */
[----:B-1----:R-:W-:Y:S01]  /*15ab0*/  IADD3 R2, P0, R4, 0x30, RZ ;  /* 0x0000003004027810 */ /* 0x002fe20007f1e0ff */
        /* <DEDUP_REMOVED lines=16> */
.L_x_457:
[----:B------:R-:W-:Y:S05]  /*15bc0*/  BSYNC B0 ;  /* 0x0000000000007941 */ /* 0x000fea0003800000 */
.L_x_456:
[----:B------:R-:W-:-:S04]  /*15bd0*/  ISETP.NE.AND P6, PT, R15, RZ, PT ;  /* 0x000000ff0f00720c */ /* 0x000fc80003fc5270 */
        /* <DEDUP_REMOVED lines=34> */
.L_x_458:
        /* <DEDUP_REMOVED lines=16> */
.L_x_1080:


//--------------------- .text._ZN5flash16flash_fwd_kernelI23Flash_fwd_kernel_traitsILi256ELi64ELi64ELi4ELb0ELb0EN7cutlass6half_tE19Flash_kernel_traitsILi256ELi64ELi64ELi4ES3_EELb1ELb1ELb0ELb0ELb0ELb0ELb0ELb1EEEvNS_16Flash_fwd_paramsE --------------------------
	.section	.text._ZN5flash16flash_fwd_kernelI23Flash_fwd_kernel_traitsILi256ELi64ELi64ELi4ELb0ELb0EN7cutlass6half_tE19Flash_kernel_traitsILi256ELi64ELi64ELi4ES3_EELb1ELb1ELb0ELb0ELb0ELb0ELb0ELb1EEEvNS_16Flash_fwd_paramsE,"ax",@progbits
	.sectioninfo	@"SHI_REGISTERS=255"
	.align	128
        .global         _ZN5flash16flash_fwd_kernelI23Flash_fwd_kernel_traitsILi256ELi64ELi64ELi4ELb0ELb0EN7cutlass6half_tE19Flash_kernel_traitsILi256ELi64ELi64ELi4ES3_EELb1ELb1ELb0ELb0ELb0ELb0ELb0ELb1EEEvNS_16Flash_fwd_paramsE
        .type           _ZN5flash16flash_fwd_kernelI23Flash_fwd_kernel_traitsILi256ELi64ELi64ELi4ELb0ELb0EN7cutlass6half_tE19Flash_kernel_traitsILi256ELi64ELi64ELi4ES3_EELb1ELb1ELb0ELb0ELb0ELb0ELb0ELb1EEEvNS_16Flash_fwd_paramsE,@function
        .size           _ZN5flash16flash_fwd_kernelI23Flash_fwd_kernel_traitsILi256ELi64ELi64ELi4ELb0ELb0EN7cutlass6half_tE19Flash_kernel_traitsILi256ELi64ELi64ELi4ES3_EELb1ELb1ELb0ELb0ELb0ELb0ELb0ELb1EEEvNS_16Flash_fwd_paramsE,(.L_x_1081 - _ZN5flash16flash_fwd_kernelI23Flash_fwd_kernel_traitsILi256ELi64ELi64ELi4ELb0ELb0EN7cutlass6half_tE19Flash_kernel_traitsILi256ELi64ELi64ELi4ES3_EELb1ELb1ELb0ELb0ELb0ELb0ELb0ELb1EEEvNS_16Flash_fwd_paramsE)
        .other          _ZN5flash16flash_fwd_kernelI23Flash_fwd_kernel_traitsILi256ELi64ELi64ELi4ELb0ELb0EN7cutlass6half_tE19Flash_kernel_traitsILi256ELi64ELi64ELi4ES3_EELb1ELb1ELb0ELb0ELb0ELb0ELb0ELb1EEEvNS_16Flash_fwd_paramsE,@"STO_CUDA_ENTRY STV_DEFAULT"
_ZN5flash16flash_fwd_kernelI23Flash_fwd_kernel_traitsILi256ELi64ELi64ELi4ELb0ELb0EN7cutlass6half_tE19Flash_kernel_traitsILi256ELi64ELi64ELi4ES3_EELb1ELb1ELb0ELb0ELb0ELb0ELb0ELb1EEEvNS_16Flash_fwd_paramsE:
.text._ZN5flash16flash_fwd_kernelI23Flash_fwd_kernel_traitsILi256ELi64ELi64ELi4ELb0ELb0EN7cutlass6half_tE19Flash_kernel_traitsILi256ELi64ELi64ELi4ES3_EELb1ELb1ELb0ELb0ELb0ELb0ELb0ELb1EEEvNS_16Flash_fwd_paramsE:
        /* <DEDUP_REMOVED lines=12> */
[----:B------:R-:W-:-:S03]  /*00c0*/  ULDC.64 UR4, c[0x0][0x240] ;  /* 0x0000900000047ab9 */ /* 0x000fc60000000a00 */
[----:B------:R-:W3:Y:S04]  /*00d0*/  @P2 LDG.E.64 R8, [R8.64] ;  /* 0x0000001008082981 */ /* 0x000ee8000c1e1b00 */
[----:B------:R-:W4:Y:S01]  /*00e0*/  @P2 LDG.E.64 R4, [R2.64] ;  /* 0x0000001002042981 */ /* 0x000f22000c1e1b00 */
[----:B------:R-:W5:Y:S01]  /*00f0*/  S2UR UR20, SR_CTAID.Y ;  /* 0x00000000001479c3 */ /* 0x000f620000002600 */
[----:B------:R-:W-:Y:S02]  /*0100*/  UISETP.NE.U32.AND UP2, UPT, URZ, UR4, UPT ;  /* 0x000000043f00728c */ /* 0x000fe4000bf45070 */
[----:B------:R-:W-:Y:S02]  /*0110*/  UMOV UR9, 0x4 ;  /* 0x0000000400097882 */ /* 0x000fe40000000000 */
[----:B------:R-:W-:-:S02]  /*0120*/  UISETP.NE.AND.EX UP2, UPT, URZ, UR5, UPT, UP2 ;  /* 0x000000053f00728c */ /* 0x000fc4000bf45320 */
[----:B------:R-:W-:Y:S01]  /*0130*/  ULDC.64 UR14, c[0x0][0x240] ;  /* 0x00009000000e7ab9 */ /* 0x000fe20000000a00 */
[----:B------:R-:W1:Y:S01]  /*0140*/  S2UR UR11, SR_CTAID.Z ;  /* 0x00000000000b79c3 */ /* 0x000e620000002700 */
[----:B------:R-:W-:Y:S02]  /*0150*/  ULDC.64 UR4, c[0x0][0x250] ;  /* 0x0000940000047ab9 */ /* 0x000fe40000000a00 */
[----:B------:R-:W-:Y:S01]  /*0160*/  PLOP3.LUT P0, PT, PT, PT, UP2, 0x80, 0x0 ;  /* 0x000000000000781c */ /* 0x000fe20003f0f028 */
[----:B------:R-:W-:Y:S02]  /*0170*/  UISETP.NE.U32.AND UP0, UPT, URZ, UR4, UPT ;  /* 0x000000043f00728c */ /* 0x000fe4000bf05070 */
[----:B------:R-:W-:Y:S02]  /*0180*/  ULDC.U8 UR8, c[0x0][0x312] ;  /* 0x0000c48000087ab9 */ /* 0x000fe40000000000 */
[----:B------:R-:W-:Y:S02]  /*0190*/  UISETP.NE.AND UP3, UPT, UR8, URZ, UPT ;  /* 0x0000003f0800728c */ /* 0x000fe4000bf65270 */
[----:B------:R-:W-:-:S03]  /*01a0*/  UISETP.NE.AND.EX UP0, UPT, URZ, UR5, UPT, UP0 ;  /* 0x000000053f00728c */ /* 0x000fc6000bf05300 */
[----:B------:R-:W-:Y:S02]  /*01b0*/  ULDC.64 UR4, c[0x0][0x250] ;  /* 0x0000940000047ab9 */ /* 0x000fe40000000a00 */
[----:B-----5:R-:W-:-:S06]  /*01c0*/  UIMAD.WIDE UR14, UR20, UR9, UR14 ;  /* 0x00000009140e72a5 */ /* 0x020fcc000f8e020e */
[----:B------:R-:W-:Y:S01]  /*01d0*/  MOV R14, UR14 ;  /* 0x0000000e000e7c02 */ /* 0x000fe20008000f00 */
[----:B------:R-:W-:Y:S01]  /*01e0*/  IMAD.U32 R15, RZ, RZ, UR15 ;  /* 0x0000000fff0f7e24 */ /* 0x000fe2000f8e00ff */
[----:B-1----:R-:W-:-:S06]  /*01f0*/  ULOP3.LUT UR6, UR11, UR12, UR20, 0xfe, !UPT ;  /* 0x0000000c0b067292 */ /* 0x002fcc000f8efe14 */
[----:B--2---:R-:W-:Y:S01]  /*0200*/  LOP3.LUT P3, RZ, R7, UR6, RZ, 0xfc, !PT ;  /* 0x0000000607ff7c12 */ /* 0x004fe2000f86fcff */
[----:B------:R-:W-:Y:S02]  /*0210*/  ULDC.64 UR6, c[0x0][0x248] ;  /* 0x0000920000067ab9 */ /* 0x000fe40000000a00 */
[----:B------:R-:W-:-:S04]  /*0220*/  UISETP.EQ.U32.AND UP1, UPT, URZ, UR6, UPT ;  /* 0x000000063f00728c */ /* 0x000fc8000bf22070 */
[----:B------:R-:W-:-:S03]  /*0230*/  UISETP.EQ.OR.EX UP1, UPT, URZ, UR7, !UP3, UP1 ;  /* 0x000000073f00728c */ /* 0x000fc6000df22710 */
[----:B------:R-:W-:-:S03]  /*0240*/  ULDC.64 UR6, c[0x0][0x248] ;  /* 0x0000920000067ab9 */ /* 0x000fc60000000a00 */
[----:B------:R-:W-:Y:S01]  /*0250*/  @!P3 IMAD.MOV.U32 R10, RZ, RZ, c[0x0][0x308] ;  /* 0x0000c200ff0ab624 */ /* 0x000fe200078e00ff */
[----:B------:R-:W-:Y:S01]  /*0260*/  @!P3 MOV R11, c[0x0][0x30c] ;  /* 0x0000c300000bba02 */ /* 0x000fe20000000f00 */
[----:B------:R-:W-:Y:S02]  /*0270*/  @UP0 UIMAD.WIDE UR4, UR20, UR9, UR4 ;  /* 0x00000009140402a5 */ /* 0x000fe4000f8e0204 */
[----:B------:R-:W-:-:S04]  /*0280*/  UIMAD.WIDE UR6, UR20, UR9, UR6 ;  /* 0x00000009140672a5 */ /* 0x000fc8000f8e0206 */
[----:B------:R-:W-:Y:S02]  /*0290*/  IMAD.U32 R12, RZ, RZ, UR4 ;  /* 0x00000004ff0c7e24 */ /* 0x000fe4000f8e00ff */
[----:B------:R-:W-:Y:S01]  /*02a0*/  IMAD.U32 R13, RZ, RZ, UR5 ;  /* 0x00000005ff0d7e24 */ /* 0x000fe2000f8e00ff */
[----:B---3--:R-:W1:Y:S01]  /*02b0*/  @P2 R2UR UR18, R8 ;  /* 0x00000000081223c2 */ /* 0x008e6200000e0000 */
[----:B----4-:R-:W-:-:S07]  /*02c0*/  @P2 IADD3 R2, P1, R4, c[0x0][0x300], RZ ;  /* 0x0000c00004022a10 */ /* 0x010fce0007f3e0ff */
[----:B------:R-:W2:Y:S01]  /*02d0*/  @P2 R2UR UR19, R9 ;  /* 0x00000000091323c2 */ /* 0x000ea200000e0000 */
[----:B------:R-:W-:-:S05]  /*02e0*/  @P2 IMAD.X R3, RZ, RZ, R5, P1 ;  /* 0x000000ffff032224 */ /* 0x000fca00008e0605 */
[----:B------:R-:W-:Y:S01]  /*02f0*/  @!P3 STG.E.64 [R10.64+0x8], R2 ;  /* 0x000008020a00b986 */ /* 0x000fe2000c101b10 */
[----:B-1----:R-:W-:Y:S02]  /*0300*/  IMAD.U32 R8, RZ, RZ, UR18 ;  /* 0x00000012ff087e24 */ /* 0x002fe4000f8e00ff */
[----:B--2---:R-:W-:-:S05]  /*0310*/  IMAD.U32 R9, RZ, RZ, UR19 ;  /* 0x00000013ff097e24 */ /* 0x004fca000f8e00ff */
[----:B------:R1:W-:Y:S04]  /*0320*/  @!P3 STG.E.64 [R10.64], R8 ;  /* 0x000000080a00b986 */ /* 0x0003e8000c101b10 */
[----:B------:R-:W2:Y:S04]  /*0330*/  @P0 LDG.E R0, [R14.64] ;  /* 0x000000100e000981 */ /* 0x000ea8000c1e1900 */
[----:B------:R-:W3:Y:S01]  /*0340*/  @P0 LDG.E R5, [R14.64+0x4] ;  /* 0x000004100e050981 */ /* 0x000ee2000c1e1900 */
[----:B------:R-:W-:Y:S02]  /*0350*/  PLOP3.LUT P1, PT, PT, PT, UP0, 0x80, 0x0 ;  /* 0x000000000000781c */ /* 0x000fe40003f2f008 */
[----:B------:R-:W-:-:S11]  /*0360*/  PLOP3.LUT P2, PT, PT, PT, UP1, 0x80, 0x0 ;  /* 0x000000000000781c */ /* 0x000fd60003f4f018 */
[----:B------:R-:W4:Y:S01]  /*0370*/  @P1 LDG.E R6, [R12.64] ;  /* 0x000000100c061981 */ /* 0x000f22000c1e1900 */
[----:B-1----:R-:W-:Y:S01]  /*0380*/  MOV R8, UR6 ;  /* 0x0000000600087c02 */ /* 0x002fe20008000f00 */
[----:B------:R-:W-:-:S05]  /*0390*/  IMAD.U32 R9, RZ, RZ, UR7 ;  /* 0x00000007ff097e24 */ /* 0x000fca000f8e00ff */
[----:B------:R-:W5:Y:S01]  /*03a0*/  @!P2 LDG.E R10, [R8.64] ;  /* 0x00000010080aa981 */ /* 0x000f62000c1e1900 */
[----:B------:R-:W-:Y:S01]  /*03b0*/  UMOV UR10, 0xffffffff ;  /* 0xffffffff000a7882 */ /* 0x000fe20000000000 */
[----:B------:R-:W1:Y:S01]  /*03c0*/  LDC.U8 R247, c[0x0][0x2d8] ;  /* 0x0000b600fff77b82 */ /* 0x000e620000000000 */
[----:B------:R-:W-:Y:S02]  /*03d0*/  UMOV UR23, URZ ;  /* 0x0000003f00177c82 */ /* 0x000fe40008000000 */
[----:B------:R-:W-:Y:S01]  /*03e0*/  UMOV UR24, 0xffffffff ;  /* 0xffffffff00187882 */ /* 0x000fe20000000000 */
[----:B------:R-:W-:-:S04]  /*03f0*/  SHF.R.S32.HI R4, RZ, 0x1f, R7 ;  /* 0x0000001fff047819 */ /* 0x000fc80000011407 */
[----:B--2---:R-:W2:Y:S08]  /*0400*/  @P0 R2UR UR10, R0 ;  /* 0x00000000000a03c2 */ /* 0x004eb000000e0000 */
[----:B---3--:R-:W2:Y:S01]  /*0410*/  @P0 R2UR UR15, R5 ;  /* 0x00000000050f03c2 */ /* 0x008ea200000e0000 */
[----:B------:R-:W-:-:S04]  /*0420*/  ISETP.NE.U32.AND P0, PT, RZ, c[0x0][0x248], PT ;  /* 0x00009200ff007a0c */ /* 0x000fc80003f05070 */
[----:B------:R-:W-:-:S03]  /*0430*/  ISETP.NE.AND.EX P0, PT, RZ, c[0x0][0x24c], PT, P0 ;  /* 0x00009300ff007a0c */ /* 0x000fc60003f05300 */
[----:B----4-:R3:W4:Y:S01]  /*0440*/  @P1 R2UR UR23, R6 ;  /* 0x00000000061713c2 */ /* 0x01072200000e0000 */
[----:B--2---:R-:W-:-:S07]  /*0450*/  @UP2 UIADD3 UR15, UR15, -UR10, URZ ;  /* 0x8000000a0f0f2290 */ /* 0x004fce000fffe03f */
[----:B-----5:R3:W2:Y:S01]  /*0460*/  @!P2 R2UR UR24, R10 ;  /* 0x000000000a18a3c2 */ /* 0x0206a200000e0000 */
[----:B------:R-:W-:Y:S01]  /*0470*/  LEA.HI R0, R4, R7, RZ, 0x5 ;  /* 0x0000000704007211 */ /* 0x000fe200078f28ff */
[----:B------:R-:W-:Y:S01]  /*0480*/  @!UP2 ULDC UR15, c[0x0][0x214] ;  /* 0x00008500000faab9 */ /* 0x000fe20000000800 */
        /* <DEDUP_REMOVED lines=8> */
.L_x_459:
[----:B-1----:R-:W-:Y:S02]  /*0510*/  ULDC UR6, c[0x0][0x218] ;  /* 0x0000860000067ab9 */ /* 0x002fe40000000800 */
.L_x_460:
        /* <DEDUP_REMOVED lines=37> */
[----:B------:R-:W-:Y:S01]  /*0770*/  LOP3.LUT R6, R0, 0xffffffe0, RZ, 0xc0, !PT ;  /* 0xffffffe000067812 */ /* 0x000fe200078ec0ff */
[----:B------:R-:W-:Y:S02]  /*0780*/  UISETP.NE.AND UP0, UPT, UR24, -0x1, UPT ;  /* 0xffffffff1800788c */ /* 0x000fe4000bf05270 */
[----:B------:R-:W-:Y:S02]  /*0790*/  ULDC.64 UR4, c[0x0][0x190] ;  /* 0x0000640000047ab9 */ /* 0x000fe40000000a00 */
[----:B------:R-:W-:Y:S01]  /*07a0*/  ULDC.64 UR6, c[0x0][0x178] ;  /* 0x00005e0000067ab9 */ /* 0x000fe20000000a00 */
[----:B------:R-:W-:Y:S01]  /*07b0*/  IMAD.IADD R9, R7, 0x1, -R6 ;  /* 0x0000000107097824 */ /* 0x000fe200078e0a06 */
[----:B------:R-:W-:-:S03]  /*07c0*/  PLOP3.LUT P0, PT, PT, PT, UP0, 0x80, 0x0 ;  /* 0x000000000000781c */ /* 0x000fc60003f0f008 */
[----:B------:R-:W-:Y:S01]  /*07d0*/  @UP1 UIMAD.WIDE.U32 UR26, UR10, UR4, URZ ;  /* 0x000000040a1a12a5 */ /* 0x000fe2000f8e003f */
[----:B------:R-:W-:Y:S01]  /*07e0*/  SHF.R.S32.HI R6, RZ, 0x1f, R9 ;  /* 0x0000001fff067819 */ /* 0x000fe20000011409 */
[----:B------:R-:W-:Y:S02]  /*07f0*/  @UP0 UIADD3 UR25, UR23, UR24, URZ ;  /* 0x0000001817190290 */ /* 0x000fe4000fffe03f */
[----:B------:R-:W-:Y:S02]  /*0800*/  @UP1 UIMAD UR21, UR10, UR5, UR27 ;  /* 0x000000050a1512a4 */ /* 0x000fe4000f8e021b */
[----:B------:R-:W-:Y:S02]  /*0810*/  @!UP1 USHF.R.S32.HI UR22, URZ, 0x1f, UR20 ;  /* 0x0000001f3f169899 */ /* 0x000fe40008011414 */
[----:B------:R-:W-:Y:S02]  /*0820*/  ULDC.64 UR4, c[0x0][0x198] ;  /* 0x0000660000047ab9 */ /* 0x000fe40000000a00 */
[----:B------:R-:W-:-:S02]  /*0830*/  @UP0 UIMAD.WIDE.U32 UR28, UR25, UR4, URZ ;  /* 0x00000004191c02a5 */ /* 0x000fc4000f8e003f */
[----:B------:R-:W-:Y:S02]  /*0840*/  @!UP1 UIMAD UR22, UR22, UR6, URZ ;  /* 0x00000006161692a4 */ /* 0x000fe4000f8e023f */
[----:B------:R-:W-:Y:S02]  /*0850*/  @UP0 UIMAD UR25, UR25, UR5, UR29 ;  /* 0x00000005191902a4 */ /* 0x000fe4000f8e021d */
[----:B------:R-:W-:Y:S02]  /*0860*/  ULDC UR4, c[0x0][0x224] ;  /* 0x0000890000047ab9 */ /* 0x000fe40000000800 */
[----:B------:R-:W-:Y:S02]  /*0870*/  ULDC UR5, c[0x0][0x1c0] ;  /* 0x0000700000057ab9 */ /* 0x000fe40000000800 */
[----:B------:R-:W-:Y:S02]  /*0880*/  UIMAD UR5, UR20, UR5, UR11 ;  /* 0x00000005140572a4 */ /* 0x000fe4000f8e020b */
[----:B------:R-:W-:-:S02]  /*0890*/  @!UP1 UIMAD UR7, UR20, UR7, UR22 ;  /* 0x00000007140792a4 */ /* 0x000fc4000f8e0216 */
[----:B------:R-:W-:Y:S02]  /*08a0*/  UIMAD UR4, UR5, UR4, UR13 ;  /* 0x00000004050472a4 */ /* 0x000fe4000f8e020d */
[----:B------:R-:W-:Y:S02]  /*08b0*/  USHF.L.U32 UR5, UR5, 0x5, URZ ;  /* 0x0000000505057899 */ /* 0x000fe4000800063f */
[----:B------:R-:W-:Y:S02]  /*08c0*/  ULDC UR22, c[0x0][0x228] ;  /* 0x00008a0000167ab9 */ /* 0x000fe40000000800 */
[----:B------:R-:W-:Y:S02]  /*08d0*/  @!UP1 UIMAD.WIDE.U32 UR30, UR20, UR6, URZ ;  /* 0x00000006141e92a5 */ /* 0x000fe4000f8e003f */
[----:B------:R-:W-:Y:S01]  /*08e0*/  UIMAD UR22, UR4, UR22, URZ ;  /* 0x00000016041672a4 */ /* 0x000fe2000f8e023f */
[----:B------:R-:W-:Y:S01]  /*08f0*/  IADD3 R215, P2, P1, R2, UR5, R9 ;  /* 0x0000000502d77c10 */ /* 0x000fe2000f95e009 */
[----:B------:R-:W-:-:S02]  /*0900*/  USHF.R.S32.HI UR4, URZ, 0x1f, UR5 ;  /* 0x0000001f3f047899 */ /* 0x000fc40008011405 */
[----:B------:R-:W-:Y:S02]  /*0910*/  @UP1 UMOV UR6, UR26 ;  /* 0x0000001a00061c82 */ /* 0x000fe40008000000 */
[----:B------:R-:W-:Y:S02]  /*0920*/  @!UP1 UIADD3 UR21, UR31, UR7, URZ ;  /* 0x000000071f159290 */ /* 0x000fe4000fffe03f */
[----:B------:R-:W-:Y:S01]  /*0930*/  IADD3.X R6, R3, UR4, R6, P2, P1 ;  /* 0x0000000403067c10 */ /* 0x000fe200097e2406 */
[----:B------:R-:W-:Y:S02]  /*0940*/  @!UP1 UMOV UR6, UR30 ;  /* 0x0000001e00069c82 */ /* 0x000fe40008000000 */
[----:B------:R-:W-:Y:S01]  /*0950*/  @UP0 UMOV UR26, UR28 ;  /* 0x0000001c001a0c82 */ /* 0x000fe20008000000 */
[----:B------:R-:W-:Y:S05]  /*0960*/  @P0 BRA `(.L_x_462) ;  /* 0x000000c000000947 */ /* 0x000fea0003800000 */
[----:B------:R-:W-:Y:S02]  /*0970*/  USHF.R.S32.HI UR25, URZ, 0x1f, UR23 ;  /* 0x0000001f3f197899 */ /* 0x000fe40008011417 */
[----:B------:R-:W-:-:S02]  /*0980*/  ULDC.64 UR4, c[0x0][0x198] ;  /* 0x0000660000047ab9 */ /* 0x000fc40000000a00 */
[----:B------:R-:W-:Y:S02]  /*0990*/  UIMAD UR25, UR25, UR4, URZ ;  /* 0x00000004191972a4 */ /* 0x000fe4000f8e023f */
[----:B------:R-:W-:Y:S02]  /*09a0*/  UIMAD.WIDE.U32 UR26, UR23, UR4, URZ ;  /* 0x00000004171a72a5 */ /* 0x000fe4000f8e003f */
[----:B------:R-:W-:Y:S02]  /*09b0*/  UIMAD UR25, UR23, UR5, UR25 ;  /* 0x00000005171972a4 */ /* 0x000fe4000f8e0219 */
[----:B------:R-:W-:Y:S02]  /*09c0*/  USHF.R.S32.HI UR7, URZ, 0x1f, UR20 ;  /* 0x0000001f3f077899 */ /* 0x000fe40008011414 */
[----:B------:R-:W-:Y:S02]  /*09d0*/  ULDC.64 UR4, c[0x0][0x180] ;  /* 0x0000600000047ab9 */ /* 0x000fe40000000a00 */
[----:B------:R-:W-:-:S02]  /*09e0*/  UIADD3 UR27, UR27, UR25, URZ ;  /* 0x000000191b1b7290 */ /* 0x000fc4000fffe03f */
[----:B------:R-:W-:Y:S02]  /*09f0*/  UIMAD UR7, UR7, UR4, URZ ;  /* 0x00000004070772a4 */ /* 0x000fe4000f8e023f */
[----:B------:R-:W-:Y:S02]  /*0a00*/  UIMAD.WIDE.U32 UR26, UR20, UR4, UR26 ;  /* 0x00000004141a72a5 */ /* 0x000fe4000f8e001a */
[----:B------:R-:W-:-:S04]  /*0a10*/  UIMAD UR5, UR20, UR5, UR7 ;  /* 0x00000005140572a4 */ /* 0x000fc8000f8e0207 */
[----:B------:R-:W-:Y:S02]  /*0a20*/  UIADD3 UR25, UR27, UR5, URZ ;  /* 0x000000051b197290 */ /* 0x000fe4000fffe03f */
.L_x_462:
        /* <DEDUP_REMOVED lines=19> */
[----:B------:R-:W-:Y:S02]  /*0b60*/  UIMAD UR4, UR7, UR27, UR4 ;  /* 0x0000001b070472a4 */ /* 0x000fe4000f8e0204 */
[----:B------:R-:W-:Y:S02]  /*0b70*/  USHF.R.S32.HI UR27, URZ, 0x1f, UR11 ;  /* 0x0000001f3f1b7899 */ /* 0x000fe4000801140b */
        /* <DEDUP_REMOVED lines=11> */
[----:B------:R-:W-:Y:S02]  /*0c30*/  @!UP1 UIADD3 UR24, -UR24, URZ, URZ ;  /* 0x0000003f18189290 */ /* 0x000fe4000fffe13f */
[----:B------:R-:W-:Y:S02]  /*0c40*/  @UP0 UIMAD.WIDE.U32 UR30, UR28, UR4, URZ ;  /* 0x000000041c1e02a5 */ /* 0x000fe4000f8e003f */
[----:B------:R-:W-:Y:S02]  /*0c50*/  @!UP2 ULOP3.LUT UR24, URZ, UR7, URZ, 0x33, !UPT ;  /* 0x000000073f18a292 */ /* 0x000fe4000f8e333f */
[----:B------:R-:W-:-:S02]  /*0c60*/  @UP0 UIMAD UR28, UR28, UR5, UR31 ;  /* 0x000000051c1c02a4 */ /* 0x000fc4000f8e021f */
        /* <DEDUP_REMOVED lines=14> */
.L_x_463:
[CC--:B------:R-:W-:Y:S01]  /*0d50*/  LEA.HI R8, R4.reuse, R7.reuse, RZ, 0x3 ;  /* 0x0000000704087211 */ /* 0x0c0fe200078f18ff */
[----:B------:R-:W1:Y:S01]  /*0d60*/  S2R R14, SR_CTAID.Z ;  /* 0x00000000000e7919 */ /* 0x000e620000002700 */
[-C--:B------:R-:W-:Y:S01]  /*0d70*/  LEA.HI R3, R4, R7.reuse, RZ, 0x4 ;  /* 0x0000000704037211 */ /* 0x080fe200078f20ff */
[----:B------:R-:W-:Y:S01]  /*0d80*/  ULDC.64 UR4, c[0x0][0x1b8] ;  /* 0x00006e0000047ab9 */ /* 0x000fe20000000a00 */
[----:B------:R-:W-:Y:S01]  /*0d90*/  SHF.R.S32.HI R18, RZ, 0x3, R8 ;  /* 0x00000003ff127819 */ /* 0x000fe20000011408 */
[----:B------:R-:W-:Y:S01]  /*0da0*/  UIMAD UR4, UR29, UR4, URZ ;  /* 0x000000041d0472a4 */ /* 0x000fe2000f8e023f */
[----:B------:R-:W-:Y:S01]  /*0db0*/  LOP3.LUT R8, R8, 0xfffffff8, RZ, 0xc0, !PT ;  /* 0xfffffff808087812 */ /* 0x000fe200078ec0ff */
[----:B------:R-:W-:Y:S01]  /*0dc0*/  IMAD.U32 R226, RZ, RZ, UR24 ;  /* 0x00000018ffe27e24 */ /* 0x000fe2000f8e00ff */
[----:B------:R-:W-:Y:S01]  /*0dd0*/  SHF.R.S32.HI R10, RZ, 0x4, R3 ;  /* 0x00000004ff0a7819 */ /* 0x000fe20000011403 */
[----:B------:R-:W-:Y:S01]  /*0de0*/  IMAD.SHL.U32 R248, R18, 0x40, RZ ;  /* 0x0000004012f87824 */ /* 0x000fe200078e00ff */
[----:B------:R-:W-:Y:S01]  /*0df0*/  LOP3.LUT R2, R3, 0xfffffff0, RZ, 0xc0, !PT ;  /* 0xfffffff003027812 */ /* 0x000fe200078ec0ff */
[----:B------:R-:W-:Y:S01]  /*0e00*/  IMAD.IADD R8, R7, 0x1, -R8 ;  /* 0x0000000107087824 */ /* 0x000fe200078e0a08 */
[----:B------:R-:W-:Y:S01]  /*0e10*/  LEA.HI R213, R3, R10, RZ, 0x1 ;  /* 0x0000000a03d57211 */ /* 0x000fe200078f08ff */
[----:B------:R-:W-:Y:S01]  /*0e20*/  UIMAD UR20, UR24, UR5, UR4 ;  /* 0x00000005181472a4 */ /* 0x000fe2000f8e0204 */
[----:B------:R-:W-:Y:S01]  /*0e30*/  LOP3.LUT R248, R248, 0x1c0, RZ, 0xc0, !PT ;  /* 0x000001c0f8f87812 */ /* 0x000fe200078ec0ff */
[----:B------:R-:W-:Y:S01]  /*0e40*/  IMAD.SHL.U32 R88, R8, 0x8, RZ ;  /* 0x0000000808587824 */ /* 0x000fe200078e00ff */
[----:B------:R-:W-:Y:S01]  /*0e50*/  LEA.HI R11, R4, R7, RZ, 0x6 ;  /* 0x00000007040b7211 */ /* 0x000fe200078f30ff */
[----:B------:R-:W-:Y:S01]  /*0e60*/  IMAD.IADD R2, R7, 0x1, -R2 ;  /* 0x0000000107027824 */ /* 0x000fe200078e0a02 */
[----:B------:R-:W-:Y:S01]  /*0e70*/  SHF.R.S32.HI R19, RZ, 0x1f, R18 ;  /* 0x0000001fff137819 */ /* 0x000fe20000011412 */
[----:B------:R-:W-:Y:S01]  /*0e80*/  ULDC.64 UR4, c[0x0][0x1a8] ;  /* 0x00006a0000047ab9 */ /* 0x000fe20000000a00 */
[----:B------:R-:W-:Y:S01]  /*0e90*/  LOP3.LUT R3, R248, 0x38, R88, 0xf8, !PT ;  /* 0x00000038f8037812 */ /* 0x000fe200078ef858 */
[----:B------:R-:W-:Y:S01]  /*0ea0*/  IMAD.SHL.U32 R11, R11, 0x8, RZ ;  /* 0x000000080b0b7824 */ /* 0x000fe200078e00ff */
[----:B------:R-:W-:Y:S01]  /*0eb0*/  SHF.R.U32.HI R248, RZ, 0x3, R248 ;  /* 0x00000003fff87819 */ /* 0x000fe200000116f8 */
[----:B------:R-:W-:Y:S01]  /*0ec0*/  IMAD R13, R19, c[0x0][0x198], RZ ;  /* 0x00006600130d7a24 */ /* 0x000fe200078e02ff */
[----:B------:R-:W-:Y:S01]  /*0ed0*/  SHF.R.S32.HI R89, RZ, 0x1f, R88 ;  /* 0x0000001fff597819 */ /* 0x000fe20000011458 */
[----:B------:R-:W-:Y:S01]  /*0ee0*/  UIMAD UR4, UR27, UR4, URZ ;  /* 0x000000041b0472a4 */ /* 0x000fe2000f8e023f */
[----:B------:R-:W-:Y:S01]  /*0ef0*/  LOP3.LUT R248, R3, R248, RZ, 0x3c, !PT ;  /* 0x000000f803f87212 */ /* 0x000fe200078e3cff */
[C---:B------:R-:W-:Y:S01]  /*0f00*/  IMAD R4, R18.reuse, c[0x0][0x19c], R13 ;  /* 0x0000670012047a24 */ /* 0x040fe200078e020d */
[----:B------:R-:W-:Y:S01]  /*0f10*/  SHF.R.S32.HI R3, RZ, 0x1f, R2 ;  /* 0x0000001fff037819 */ /* 0x000fe20000011402 */
[----:B------:R-:W-:Y:S01]  /*0f20*/  IMAD.WIDE.U32 R12, R18, c[0x0][0x1a0], R88 ;  /* 0x00006800120c7a25 */ /* 0x000fe200078e0058 */
[----:B------:R-:W-:Y:S01]  /*0f30*/  IADD3 R16, P0, R88, UR6, RZ ;  /* 0x0000000658107c10 */ /* 0x000fe2000ff1e0ff */
[----:B------:R-:W-:Y:S01]  /*0f40*/  ULDC.64 UR6, c[0x0][0x1b0] ;  /* 0x00006c0000067ab9 */ /* 0x000fe20000000a00 */
[----:B------:R-:W-:Y:S01]  /*0f50*/  LEA.HI R3, R3, R2, RZ, 0x3 ;  /* 0x0000000203037211 */ /* 0x000fe200078f18ff */
[----:B------:R-:W-:Y:S01]  /*0f60*/  UIMAD UR6, UR29, UR6, URZ ;  /* 0x000000061d0672a4 */ /* 0x000fe2000f8e023f */
[----:B------:R-:W-:Y:S01]  /*0f70*/  IADD3.X R17, R89, UR21, RZ, P0, !PT ;  /* 0x0000001559117c10 */ /* 0x000fe200087fe4ff */
[----:B------:R2:W-:Y:S01]  /*0f80*/  STL.64 [R1+0x10], R88 ;  /* 0x0000105801007387 */ /* 0x0005e20000100a00 */
[----:B------:R-:W-:Y:S01]  /*0f90*/  LOP3.LUT R5, R3, 0xfffffff8, RZ, 0xc0, !PT ;  /* 0xfffffff803057812 */ /* 0x000fe200078ec0ff */
[----:B------:R-:W-:Y:S01]  /*0fa0*/  UIMAD UR7, UR24, UR7, UR6 ;  /* 0x00000007180772a4 */ /* 0x000fe2000f8e0206 */
[----:B------:R-:W-:Y:S01]  /*0fb0*/  LOP3.LUT R248, R248, 0xfffffe00, R11, 0xf8, !PT ;  /* 0xfffffe00f8f87812 */ /* 0x000fe200078ef80b */
[----:B-1----:R-:W-:Y:S01]  /*0fc0*/  IMAD.WIDE.U32 R14, R14, c[0x0][0x1a8], R16 ;  /* 0x00006a000e0e7a25 */ /* 0x002fe200078e0010 */
[----:B------:R-:W-:Y:S01]  /*0fd0*/  IADD3 R12, P0, R12, UR30, RZ ;  /* 0x0000001e0c0c7c10 */ /* 0x000fe2000ff1e0ff */
[----:B------:R-:W-:Y:S01]  /*0fe0*/  UIADD3 UR6, -UR13, UR15, URZ ;  /* 0x0000000f0d067290 */ /* 0x000fe2000fffe13f */
[----:B------:R-:W-:Y:S01]  /*0ff0*/  LOP3.LUT R213, R213, 0xfffffffe, RZ, 0xc0, !PT ;  /* 0xfffffffed5d57812 */ /* 0x000fe200078ec0ff */
[----:B------:R-:W-:Y:S01]  /*1000*/  IMAD R11, R19, c[0x0][0x1a0], RZ ;  /* 0x00006800130b7a24 */ /* 0x000fe200078e02ff */
[----:B------:R-:W-:Y:S01]  /*1010*/  SHF.R.S32.HI R252, RZ, 0x1f, R0 ;  /* 0x0000001ffffc7819 */ /* 0x000fe20000011400 */
[----:B------:R-:W-:Y:S01]  /*1020*/  IMAD.WIDE.U32 R16, R18, c[0x0][0x198], R88 ;  /* 0x0000660012107a25 */ /* 0x000fe200078e0058 */
[----:B------:R-:W-:Y:S01]  /*1030*/  UIMAD UR4, UR11, UR5, UR4 ;  /* 0x000000050b0472a4 */ /* 0x000fe2000f8e0204 */
[----:B------:R-:W-:Y:S01]  /*1040*/  BSSY B0, `(.L_x_464) ;  /* 0x0000053000007945 */ /* 0x000fe20003800000 */
[----:B------:R-:W-:Y:S01]  /*1050*/  IADD3 R251, R88, 0x40, RZ ;  /* 0x0000004058fb7810 */ /* 0x000fe20007ffe0ff */
[----:B------:R-:W-:Y:S01]  /*1060*/  IMAD.IADD R5, R2, 0x1, -R5 ;  /* 0x0000000102057824 */ /* 0x000fe200078e0a05 */
[----:B------:R-:W-:Y:S01]  /*1070*/  IADD3 R16, P1, R16, UR26, RZ ;  /* 0x0000001a10107c10 */ /* 0x000fe2000ff3e0ff */
[----:B------:R-:W-:Y:S01]  /*1080*/  IMAD R2, R18, c[0x0][0x1a4], R11 ;  /* 0x0000690012027a24 */ /* 0x000fe200078e020b */
[----:B------:R-:W-:Y:S01]  /*1090*/  IADD3 R21, R15, UR4, RZ ;  /* 0x000000040f157c10 */ /* 0x000fe2000fffe0ff */
[----:B------:R-:W-:Y:S01]  /*10a0*/  IMAD.IADD R213, R10, 0x1, -R213 ;  /* 0x000000010ad57824 */ /* 0x000fe200078e0ad5 */
[----:B------:R-:W-:Y:S01]  /*10b0*/  IADD3.X R17, R17, UR25, R4, P1, !PT ;  /* 0x0000001911117c10 */ /* 0x000fe20008ffe404 */
[----:B------:R-:W-:Y:S01]  /*10c0*/  IMAD.SHL.U32 R3, R3, 0x40, RZ ;  /* 0x0000004003037824 */ /* 0x000fe200078e00ff */
[----:B------:R-:W-:Y:S01]  /*10d0*/  IADD3.X R13, R13, UR28, R2, P0, !PT ;  /* 0x0000001c0d0d7c10 */ /* 0x000fe200087fe402 */
[----:B------:R-:W-:Y:S01]  /*10e0*/  IMAD.U32 R2, RZ, RZ, UR24 ;  /* 0x00000018ff027e24 */ /* 0x000fe2000f8e00ff */
[----:B------:R-:W-:Y:S01]  /*10f0*/  LOP3.LUT P3, RZ, R5, 0x4, RZ, 0xc0, !PT ;  /* 0x0000000405ff7812 */ /* 0x000fe2000786c0ff */
[----:B------:R-:W-:Y:S01]  /*1100*/  IMAD.SHL.U32 R10, R213, 0x8, RZ ;  /* 0x00000008d50a7824 */ /* 0x000fe200078e00ff */
[----:B------:R-:W-:Y:S01]  /*1110*/  LOP3.LUT P2, RZ, R5, 0x2, RZ, 0xc0, !PT ;  /* 0x0000000205ff7812 */ /* 0x000fe2000784c0ff */
[----:B------:R-:W-:Y:S01]  /*1120*/  IMAD.WIDE.U32 R32, R2, c[0x0][0x1b0], R16 ;  /* 0x00006c0002207a25 */ /* 0x000fe200078e0010 */
[----:B------:R-:W-:-:S02]  /*1130*/  SHF.R.S32.HI R17, RZ, 0x5, R0 ;  /* 0x00000005ff117819 */ /* 0x000fc40000011400 */
[----:B------:R-:W-:Y:S01]  /*1140*/  ISETP.GE.AND P0, PT, R18, UR6, PT ;  /* 0x0000000612007c0c */ /* 0x000fe2000bf06270 */
[----:B------:R-:W-:Y:S01]  /*1150*/  IMAD.SHL.U32 R5, R5, 0x40, RZ ;  /* 0x0000004005057824 */ /* 0x000fe200078e00ff */
[----:B------:R-:W-:Y:S01]  /*1160*/  IADD3 R35, R33, UR7, RZ ;  /* 0x0000000721237c10 */ /* 0x000fe2000fffe0ff */
[----:B------:R2:W-:Y:S01]  /*1170*/  STL.64 [R1], R32 ;  /* 0x0000002001007387 */ /* 0x0005e20000100a00 */
[----:B------:R-:W-:Y:S01]  /*1180*/  LEA.HI R252, R252, R17, RZ, 0x2 ;  /* 0x00000011fcfc7211 */ /* 0x000fe200078f10ff */
[----:B------:R-:W-:Y:S01]  /*1190*/  IMAD.WIDE.U32 R226, R226, c[0x0][0x1b8], R12 ;  /* 0x00006e00e2e27a25 */ /* 0x000fe200078e000c */
[----:B------:R-:W-:Y:S01]  /*11a0*/  LOP3.LUT R5, R5, 0x1c0, RZ, 0xc0, !PT ;  /* 0x000001c005057812 */ /* 0x000fe200078ec0ff */
[----:B------:R2:W-:Y:S01]  /*11b0*/  STL [R1+0xc], R35 ;  /* 0x00000c2301007387 */ /* 0x0005e20000100800 */
[----:B------:R-:W-:Y:S01]  /*11c0*/  LOP3.LUT R252, R252, 0xffffffc, RZ, 0xc0, !PT ;  /* 0x0ffffffcfcfc7812 */ /* 0x000fe200078ec0ff */
[----:B------:R-:W-:Y:S01]  /*11d0*/  IMAD.MOV.U32 R0, RZ, RZ, 0x20 ;  /* 0x00000020ff007424 */ /* 0x000fe200078e00ff */
[----:B------:R-:W-:Y:S01]  /*11e0*/  LOP3.LUT R10, R5, 0x8, R10, 0xf8, !PT ;  /* 0x00000008050a7812 */ /* 0x000fe200078ef80a */
[----:B------:R-:W-:Y:S01]  /*11f0*/  IMAD.U32 R23, RZ, RZ, UR12 ;  /* 0x0000000cff177e24 */ /* 0x000fe2000f8e00ff */
[----:B------:R-:W-:Y:S01]  /*1200*/  SHF.R.U32.HI R5, RZ, 0x3, R5 ;  /* 0x00000003ff057819 */ /* 0x000fe20000011605 */
[----:B------:R-:W-:Y:S01]  /*1210*/  IMAD.IADD R252, R17, 0x1, -R252 ;  /* 0x0000000111fc7824 */ /* 0x000fe200078e0afc */
[----:B------:R-:W-:Y:S01]  /*1220*/  IADD3 R229, R227, UR20, RZ ;  /* 0x00000014e3e57c10 */ /* 0x000fe2000fffe0ff */
[----:B------:R-:W-:Y:S01]  /*1230*/  IMAD.WIDE R22, R23, 0x40, R18 ;  /* 0x0000004017167825 */ /* 0x000fe200078e0212 */
[----:B------:R-:W-:-:S02]  /*1240*/  LOP3.LUT R4, R10, R5, RZ, 0x3c, !PT ;  /* 0x000000050a047212 */ /* 0x000fc400078e3cff */
[----:B------:R-:W-:Y:S01]  /*1250*/  SHF.R.S32.HI R10, RZ, 0x1f, R9 ;  /* 0x0000001fff0a7819 */ /* 0x000fe20000011409 */
[----:B------:R-:W-:Y:S01]  /*1260*/  IMAD.MOV.U32 R5, RZ, RZ, 0x10 ;  /* 0x00000010ff057424 */ /* 0x000fe200078e00ff */
[----:B------:R-:W-:Y:S01]  /*1270*/  LOP3.LUT R4, R4, 0xfffffe00, R3, 0xf8, !PT ;  /* 0xfffffe0004047812 */ /* 0x000fe200078ef803 */
[----:B------:R-:W-:Y:S01]  /*1280*/  IMAD.SHL.U32 R248, R248, 0x2, RZ ;  /* 0x00000002f8f87824 */ /* 0x000fe200078e00ff */
[----:B------:R-:W-:Y:S02]  /*1290*/  LEA.HI R10, R10, R9, RZ, 0x2 ;  /* 0x000000090a0a7211 */ /* 0x000fe400078f10ff */
[C---:B------:R-:W-:Y:S02]  /*12a0*/  IADD3 R250, R88.reuse, 0x80, RZ ;  /* 0x0000008058fa7810 */ /* 0x040fe40007ffe0ff */
[----:B------:R-:W-:Y:S02]  /*12b0*/  SHF.R.S32.HI R13, RZ, 0x2, R10 ;  /* 0x00000002ff0d7819 */ /* 0x000fe4000001140a */
[----:B------:R-:W-:-:S02]  /*12c0*/  IADD3 R249, R88, 0xc0, RZ ;  /* 0x000000c058f97810 */ /* 0x000fc40007ffe0ff */
[----:B------:R-:W-:Y:S01]  /*12d0*/  SEL R5, R5, 0xfffffff0, !P2 ;  /* 0xfffffff005057807 */ /* 0x000fe20005000000 */
[----:B------:R-:W-:Y:S01]  /*12e0*/  IMAD R252, R252, 0x10, R13 ;  /* 0x00000010fcfc7824 */ /* 0x000fe200078e020d */
[----:B------:R-:W-:Y:S01]  /*12f0*/  SEL R3, R0, 0xffffffe0, !P3 ;  /* 0xffffffe000037807 */ /* 0x000fe20005800000 */
[----:B------:R-:W-:Y:S05]  /*1300*/  @P0 BRA `(.L_x_465) ;  /* 0x0000026000000947 */ /* 0x000fea0003800000 */
[----:B--2---:R-:W-:Y:S01]  /*1310*/  ISETP.GE.AND P6, PT, R88, c[0x0][0x220], PT ;  /* 0x0000880058007a0c */ /* 0x004fe20003fc6270 */
        /* <DEDUP_REMOVED lines=37> */
.L_x_465:
[----:B--2---:R-:W-:Y:S05]  /*1570*/  BSYNC B0 ;  /* 0x0000000000007941 */ /* 0x004fea0003800000 */
.L_x_464:
[----:B------:R-:W-:Y:S01]  /*1580*/  LOP3.LUT R10, R10, 0x7ffffffc, RZ, 0xc0, !PT ;  /* 0x7ffffffc0a0a7812 */ /* 0x000fe200078ec0ff */
[----:B------:R-:W-:Y:S01]  /*1590*/  ULEA UR4, UR8, UR22, 0x6 ;  /* 0x0000001608047291 */ /* 0x000fe2000f8e303f */
[----:B------:R-:W-:Y:S01]  /*15a0*/  IADD3 R11, R18, 0x10, RZ ;  /* 0x00000010120b7810 */ /* 0x000fe20007ffe0ff */
[----:B------:R-:W-:Y:S02]  /*15b0*/  BSSY B0, `(.L_x_466) ;  /* 0x0000034000007945 */ /* 0x000fe40003800000 */
[----:B------:R-:W-:Y:S01]  /*15c0*/  IMAD.IADD R9, R9, 0x1, -R10 ;  /* 0x0000000109097824 */ /* 0x000fe200078e0a0a */
[----:B------:R-:W-:Y:S01]  /*15d0*/  ISETP.GE.AND P1, PT, R11, UR6, PT ;  /* 0x000000060b007c0c */ /* 0x000fe2000bf26270 */
[----:B------:R-:W-:Y:S02]  /*15e0*/  UIADD3 UR4, UR4, -0x40, URZ ;  /* 0xffffffc004047890 */ /* 0x000fe4000fffe03f */
[----:B------:R-:W-:-:S04]  /*15f0*/  IMAD.SHL.U32 R9, R9, 0x2, RZ ;  /* 0x0000000209097824 */ /* 0x000fc800078e00ff */
[----:B------:R-:W-:Y:S02]  /*1600*/  IMAD R2, R252, c[0x0][0x228], R9 ;  /* 0x00008a00fc027a24 */ /* 0x000fe400078e0209 */
[----:B------:R-:W-:-:S03]  /*1610*/  IMAD.U32 R231, RZ, RZ, UR4 ;  /* 0x00000004ffe77e24 */ /* 0x000fc6000f8e00ff */
[----:B------:R-:W-:Y:S02]  /*1620*/  IADD3 R242, P0, R2, UR4, RZ ;  /* 0x0000000402f27c10 */ /* 0x000fe4000ff1e0ff */
[----:B------:R-:W-:-:S04]  /*1630*/  SHF.R.S32.HI R2, RZ, 0x1f, R2 ;  /* 0x0000001fff027819 */ /* 0x000fc80000011402 */
[----:B------:R-:W-:Y:S01]  /*1640*/  LEA.HI.X.SX32 R231, R231, R2, 0x1, P0 ;  /* 0x00000002e7e77211 */ /* 0x000fe200000f0eff */
        /* <DEDUP_REMOVED lines=12> */
[C---:B-1----:R-:W-:Y:S01]  /*1710*/  @!P5 LEA R26, P6, R24.reuse, c[0x0][0x160], 0x1 ;  /* 0x00005800181ada11 */ /* 0x042fe200078c08ff */
        /* <DEDUP_REMOVED lines=29> */
.L_x_467:
[----:B------:R-:W-:Y:S05]  /*18f0*/  BSYNC B0 ;  /* 0x0000000000007941 */ /* 0x000fea0003800000 */
.L_x_466:
[----:B------:R-:W-:Y:S01]  /*1900*/  IADD3 R10, R18, 0x20, RZ ;  /* 0x00000020120a7810 */ /* 0x000fe20007ffe0ff */
        /* <DEDUP_REMOVED lines=44> */
.L_x_469:
[----:B------:R-:W-:Y:S05]  /*1bd0*/  BSYNC B0 ;  /* 0x0000000000007941 */ /* 0x000fea0003800000 */
.L_x_468:
        /* <DEDUP_REMOVED lines=48> */
.L_x_471:
[----:B------:R-:W-:Y:S05]  /*1ee0*/  BSYNC B0 ;  /* 0x0000000000007941 */ /* 0x000fea0003800000 */
.L_x_470:
        /* <DEDUP_REMOVED lines=11> */
[----:B------:R-:W-:Y:S01]  /*1fa0*/  IMAD.WIDE.U32 R20, R2, UR22, R86 ;  /* 0x0000001602147c25 */ /* 0x000fe2000f8e0056 */
[----:B------:R-:W-:-:S06]  /*1fb0*/  UIMAD UR5, UR21, UR29, UR5 ;  /* 0x0000001d150572a4 */ /* 0x000fcc000f8e0205 */
[----:B--2---:R-:W-:-:S05]  /*1fc0*/  IADD3 R23, R21, UR5, RZ ;  /* 0x0000000515177c10 */ /* 0x004fca000fffe0ff */
        /* <DEDUP_REMOVED lines=34> */
.L_x_473:
[----:B------:R-:W-:Y:S05]  /*21f0*/  BSYNC B0 ;  /* 0x0000000000007941 */ /* 0x000fea0003800000 */
.L_x_472:
        /* <DEDUP_REMOVED lines=41> */
.L_x_475:
[----:B------:R-:W-:Y:S05]  /*2490*/  BSYNC B0 ;  /* 0x0000000000007941 */ /* 0x000fea0003800000 */
.L_x_474:
[----:B------:R-:W-:Y:S01]  /*24a0*/  ISETP.GE.AND P0, PT, R10, UR23, PT ;  /* 0x000000170a007c0c */ /* 0x000fe2000bf06270 */
[----:B------:R-:W-:-:S12]  /*24b0*/  BSSY B0, `(.L_x_476) ;  /* 0x0000027000007945 */ /* 0x000fd80003800000 */
[----:B------:R-:W-:Y:S05]  /*24c0*/  @P0 BRA `(.L_x_477) ;  /* 0x0000025000000947 */ /* 0x000fea0003800000 */
[----:B------:R-:W-:Y:S01]  /*24d0*/  ISETP.GE.AND P5, PT, R88, c[0x0][0x220], PT ;  /* 0x0000880058007a0c */ /* 0x000fe20003fa6270 */
[----:B------:R-:W-:Y:S01]  /*24e0*/  IMAD.MOV.U32 R12, RZ, RZ, c[0x0][0x198] ;  /* 0x00006600ff0c7624 */ /* 0x000fe200078e00ff */
[----:B------:R-:W-:Y:S01]  /*24f0*/  ISETP.GE.AND P4, PT, R251, c[0x0][0x220], PT ;  /* 0x00008800fb007a0c */ /* 0x000fe20003f86270 */
[----:B-12---:R-:W-:Y:S01]  /*2500*/  IMAD.MOV.U32 R15, RZ, RZ, c[0x0][0x19c] ;  /* 0x00006700ff0f7624 */ /* 0x006fe200078e00ff */
        /* <DEDUP_REMOVED lines=33> */
.L_x_477:
[----:B------:R-:W-:Y:S05]  /*2720*/  BSYNC B0 ;  /* 0x0000000000007941 */ /* 0x000fea0003800000 */
.L_x_476:
[----:B------:R-:W-:Y:S01]  /*2730*/  ISETP.GE.AND P0, PT, R9, UR23, PT ;  /* 0x0000001709007c0c */ /* 0x000fe2000bf06270 */
[----:B------:R-:W-:Y:S01]  /*2740*/  ULDC.64 UR4, c[0x0][0x1a0] ;  /* 0x0000680000047ab9 */ /* 0x000fe20000000a00 */
[----:B------:R-:W-:Y:S01]  /*2750*/  BSSY B0, `(.L_x_478) ;  /* 0x000002b000007945 */ /* 0x000fe20003800000 */
[----:B------:R-:W-:Y:S02]  /*2760*/  USHF.L.U64.HI UR11, UR4, UR11, UR5 ;  /* 0x0000000b040b7299 */ /* 0x000fe40008010205 */
[----:B------:R-:W-:-:S08]  /*2770*/  USHF.L.U32 UR20, UR4, 0x6, URZ ;  /* 0x0000000604147899 */ /* 0x000fd0000800063f */
        /* <DEDUP_REMOVED lines=14> */
[C---:B--2---:R-:W-:Y:S02]  /*2860*/  @!P2 LEA R14, P1, R22.reuse, c[0x0][0x168], 0x1 ;  /* 0x00005a00160eaa11 */ /* 0x044fe400078208ff */
        /* <DEDUP_REMOVED lines=25> */
.L_x_479:
[----:B------:R-:W-:Y:S05]  /*2a00*/  BSYNC B0 ;  /* 0x0000000000007941 */ /* 0x000fea0003800000 */
.L_x_478:
[----:B------:R-:W0:Y:S01]  /*2a10*/  LDGDEPBAR ;  /* 0x00000000000079af */ /* 0x000e220000000000 */
[----:B------:R-:W-:Y:S01]  /*2a20*/  ISETP.GE.AND P0, PT, R18, UR23, PT ;  /* 0x0000001712007c0c */ /* 0x000fe2000bf06270 */
[----:B------:R-:W-:Y:S01]  /*2a30*/  UIMAD UR5, UR11, UR22, URZ ;  /* 0x000000160b0572a4 */ /* 0x000fe2000f8e023f */
[----:B------:R-:W-:Y:S01]  /*2a40*/  LEA R12, R17, UR13, 0x4 ;  /* 0x0000000d110c7c11 */ /* 0x000fe2000f8e20ff */
[----:B-12-4-:R-:W-:Y:S01]  /*2a50*/  IMAD.U32 R15, RZ, RZ, UR22 ;  /* 0x00000016ff0f7e24 */ /* 0x016fe2000f8e00ff */
[----:B------:R-:W-:Y:S01]  /*2a60*/  MOV R84, UR14 ;  /* 0x0000000e00547c02 */ /* 0x000fe20008000f00 */
[----:B------:R-:W-:Y:S01]  /*2a70*/  IMAD.MOV.U32 R228, RZ, RZ, R226 ;  /* 0x000000ffffe47224 */ /* 0x000fe200078e00e2 */
[----:B------:R-:W-:Y:S01]  /*2a80*/  UIMAD UR21, UR21, UR20, UR5 ;  /* 0x00000014151572a4 */ /* 0x000fe2000f8e0205 */
[----:B------:R-:W-:Y:S01]  /*2a90*/  IADD3 R13, R12, 0x1, R13 ;  /* 0x000000010c0d7810 */ /* 0x000fe20007ffe00d */
[----:B------:R-:W-:Y:S01]  /*2aa0*/  IMAD.U32 R224, RZ, RZ, UR12 ;  /* 0x0000000cffe07e24 */ /* 0x000fe2000f8e00ff */
[----:B------:R-:W-:Y:S01]  /*2ab0*/  UIADD3 UR13, UR19, 0x646e171e, URZ ;  /* 0x646e171e130d7890 */ /* 0x000fe2000fffe03f */
[----:B------:R-:W-:Y:S01]  /*2ac0*/  IMAD.WIDE.U32 R14, R15, UR20, R228 ;  /* 0x000000140f0e7c25 */ /* 0x000fe2000f8e00e4 */
[----:B------:R-:W-:Y:S01]  /*2ad0*/  IADD3 R84, R84, -UR15, R13 ;  /* 0x8000000f54547c10 */ /* 0x000fe2000fffe00d */
[----:B------:R-:W-:Y:S02]  /*2ae0*/  BSSY B0, `(.L_x_480) ;  /* 0x0000030000007945 */ /* 0x000fe40003800000 */
[----:B------:R-:W-:Y:S01]  /*2af0*/  IMAD.SHL.U32 R7, R7, 0x2, RZ ;  /* 0x0000000207077824 */ /* 0x000fe200078e00ff */
[----:B------:R-:W-:Y:S01]  /*2b00*/  IADD3 R84, R84, c[0x0][0x2e8], RZ ;  /* 0x0000ba0054547a10 */ /* 0x000fe20007ffe0ff */
[----:B------:R-:W-:-:S02]  /*2b10*/  IMAD R214, R17, 0x400, R4 ;  /* 0x0000040011d67824 */ /* 0x000fc400078e0204 */
[----:B------:R-:W-:Y:S01]  /*2b20*/  IMAD R224, R224, 0x4, R17 ;  /* 0x00000004e0e07824 */ /* 0x000fe200078e0211 */
[----:B------:R-:W-:Y:S02]  /*2b30*/  IADD3 R17, R15, UR21, RZ ;  /* 0x000000150f117c10 */ /* 0x000fe4000fffe0ff */
[----:B------:R-:W-:Y:S01]  /*2b40*/  LOP3.LUT R7, R7, 0x6, RZ, 0xc0, !PT ;  /* 0x0000000607077812 */ /* 0x000fe200078ec0ff */
[----:B------:R-:W-:-:S04]  /*2b50*/  DEPBAR.LE SB0, 0x0 ;  /* 0x000080000000791a */ /* 0x000fc80000000000 */
[----:B------:R-:W-:Y:S01]  /*2b60*/  BAR.SYNC.DEFER_BLOCKING 0x0 ;  /* 0x0000000000007b1d */ /* 0x000fe20000010000 */
[----:B------:R-:W-:-:S05]  /*2b70*/  SHF.L.U32 R214, R214, 0x1, RZ ;  /* 0x00000001d6d67819 */ /* 0x000fca00000006ff */
        /* <DEDUP_REMOVED lines=38> */
.L_x_481:
[----:B------:R-:W-:Y:S05]  /*2de0*/  BSYNC B0 ;  /* 0x0000000000007941 */ /* 0x000fea0003800000 */
.L_x_480:
        /* <DEDUP_REMOVED lines=45> */
.L_x_483:
[----:B------:R-:W-:Y:S05]  /*30c0*/  BSYNC B0 ;  /* 0x0000000000007941 */ /* 0x000fea0003800000 */
.L_x_482:
        /* <DEDUP_REMOVED lines=44> */
.L_x_485:
[----:B------:R-:W-:Y:S05]  /*3390*/  BSYNC B0 ;  /* 0x0000000000007941 */ /* 0x000fea0003800000 */
.L_x_484:
[----:B------:R-:W-:Y:S01]  /*33a0*/  ISETP.GE.AND P0, PT, R9, UR23, PT ;  /* 0x0000001709007c0c */ /* 0x000fe2000bf06270 */
[C---:B------:R-:W-:Y:S01]  /*33b0*/  IMAD.SHL.U32 R9, R8.reuse, 0x40, RZ ;  /* 0x0000004008097824 */ /* 0x040fe200078e00ff */
[----:B------:R-:W-:Y:S01]  /*33c0*/  LOP3.LUT P1, RZ, R8, 0x4, RZ, 0xc0, !PT ;  /* 0x0000000408ff7812 */ /* 0x000fe2000782c0ff */
[----:B------:R-:W-:Y:S01]  /*33d0*/  IMAD.SHL.U32 R18, R18, 0x8, RZ ;  /* 0x0000000812127824 */ /* 0x000fe200078e00ff */
[----:B------:R-:W-:Y:S02]  /*33e0*/  BSSY B0, `(.L_x_486) ;  /* 0x0000033000007945 */ /* 0x000fe40003800000 */
[----:B------:R-:W-:Y:S02]  /*33f0*/  LOP3.LUT R9, R9, 0x1c0, RZ, 0xc0, !PT ;  /* 0x000001c009097812 */ /* 0x000fe400078ec0ff */
[----:B------:R-:W-:Y:S02]  /*3400*/  SEL R0, R0, 0xffffffe0, !P1 ;  /* 0xffffffe000007807 */ /* 0x000fe40004800000 */
[----:B------:R-:W-:-:S02]  /*3410*/  LOP3.LUT R18, R9, 0x8, R18, 0xf8, !PT ;  /* 0x0000000809127812 */ /* 0x000fc400078ef812 */
[----:B------:R-:W-:Y:S01]  /*3420*/  SHF.R.U32.HI R9, RZ, 0x3, R9 ;  /* 0x00000003ff097819 */ /* 0x000fe20000011609 */
[----:B------:R1:W-:Y:S03]  /*3430*/  @P0 STS.128 [R248+0x11800], RZ ;  /* 0x011800fff8000388 */ /* 0x0003e60000000c00 */
[----:B------:R-:W-:Y:S01]  /*3440*/  LOP3.LUT R18, R18, R9, RZ, 0x3c, !PT ;  /* 0x0000000912127212 */ /* 0x000fe200078e3cff */
[----:B------:R1:W-:Y:S04]  /*3450*/  @P0 STS.128 [R248+0x13800], RZ ;  /* 0x013800fff8000388 */ /* 0x0003e80000000c00 */
[----:B------:R1:W-:Y:S01]  /*3460*/  @P0 STS.128 [R248+0x15800], RZ ;  /* 0x015800fff8000388 */ /* 0x0003e20000000c00 */
[----:B------:R-:W-:-:S03]  /*3470*/  IMAD R213, R213, 0x200, R18 ;  /* 0x00000200d5d57824 */ /* 0x000fc600078e0212 */
        /* <DEDUP_REMOVED lines=14> */
[C---:B--2---:R-:W-:Y:S02]  /*3560*/  @!P4 LEA R12, P3, R16.reuse, c[0x0][0x170], 0x1 ;  /* 0x00005c00100cca11 */ /* 0x044fe400078608ff */
        /* <DEDUP_REMOVED lines=26> */
.L_x_487:
[----:B------:R-:W-:Y:S05]  /*3710*/  BSYNC B0 ;  /* 0x0000000000007941 */ /* 0x000fea0003800000 */
.L_x_486:
[----:B------:R-:W-:Y:S01]  /*3720*/  IMAD.SHL.U32 R213, R213, 0x2, RZ ;  /* 0x00000002d5d57824 */ /* 0x000fe200078e00ff */
[----:B------:R-:W-:Y:S01]  /*3730*/  LDSM.16.M88.4 R16, [R214] ;  /* 0x00000000d610783b */ /* 0x000fe20000000200 */
[----:B------:R-:W-:Y:S01]  /*3740*/  LOP3.LUT P0, RZ, R8, 0x2, RZ, 0xc0, !PT ;  /* 0x0000000208ff7812 */ /* 0x000fe2000780c0ff */
[--C-:B------:R-:W-:Y:S01]  /*3750*/  IMAD R212, R5, 0x2, R214.reuse ;  /* 0x0000000205d47824 */ /* 0x100fe200078e02d6 */
[----:B------:R-:W-:Y:S01]  /*3760*/  IADD3 R165, R84, 0x8, RZ ;  /* 0x0000000854a57810 */ /* 0x000fe20007ffe0ff */
[----:B------:R-:W5:Y:S01]  /*3770*/  LDSM.16.M88.4 R28, [R213+0x8000] ;  /* 0x00800000d51c783b */ /* 0x000f620000000200 */
[----:B------:R-:W-:Y:S01]  /*3780*/  IADD3 R8, R213, 0x8000, RZ ;  /* 0x00008000d5087810 */ /* 0x000fe20007ffe0ff */
[----:B------:R-:W-:Y:S01]  /*3790*/  IMAD R210, R3, 0x2, R214 ;  /* 0x0000000203d27824 */ /* 0x000fe200078e02d6 */
[----:B------:R-:W-:Y:S01]  /*37a0*/  IADD3 R211, R213, 0x8020, RZ ;  /* 0x00008020d5d37810 */ /* 0x000fe20007ffe0ff */
[----:B--2---:R-:W2:Y:S01]  /*37b0*/  LDSM.16.M88.4 R20, [R213+0x8800] ;  /* 0x00880000d514783b */ /* 0x004ea20000000200 */
[----:B------:R-:W-:Y:S01]  /*37c0*/  IMAD R207, R0, 0x2, R213 ;  /* 0x0000000200cf7824 */ /* 0x000fe200078e02d5 */
[----:B------:R-:W-:Y:S01]  /*37d0*/  IMNMX R232, R84, UR14, PT ;  /* 0x0000000e54e87c17 */ /* 0x000fe2000b800200 */
[----:B------:R-:W-:Y:S01]  /*37e0*/  IMAD R209, R3, 0x2, R212 ;  /* 0x0000000203d17824 */ /* 0x000fe200078e02d4 */
[----:B------:R-:W1:Y:S01]  /*37f0*/  LDSM.16.M88.4 R64, [R213+0x9000] ;  /* 0x00900000d540783b */ /* 0x000e620000000200 */
[----:B------:R-:W-:Y:S01]  /*3800*/  IMNMX R165, R165, UR14, PT ;  /* 0x0000000ea5a57c17 */ /* 0x000fe2000b800200 */
[----:B------:R-:W-:Y:S01]  /*3810*/  UISETP.GE.AND UP0, UPT, UR8, 0x2, UPT ;  /* 0x000000020800788c */ /* 0x000fe2000bf06270 */
[----:B------:R-:W-:Y:S01]  /*3820*/  @P0 IADD3 R211, R8, -0x20, RZ ;  /* 0xffffffe008d30810 */ /* 0x000fe20007ffe0ff */
[----:B------:R-:W3:Y:S03]  /*3830*/  LDSM.16.M88.4 R44, [R213+0x9800] ;  /* 0x00980000d52c783b */ /* 0x000ee60000000200 */
[C---:B------:R-:W-:Y:S01]  /*3840*/  IADD3 R203, R211.reuse, 0x800, RZ ;  /* 0x00000800d3cb7810 */ /* 0x040fe20007ffe0ff */
[----:B-1----:R-:W-:Y:S01]  /*3850*/  LDSM.16.M88.4 R8, [R212] ;  /* 0x00000000d408783b */ /* 0x002fe20000000200 */
[----:B------:R-:W-:Y:S01]  /*3860*/  IMAD R200, R0, 0x2, R211 ;  /* 0x0000000200c87824 */ /* 0x000fe200078e02d3 */
[C---:B------:R-:W-:Y:S01]  /*3870*/  IADD3 R202, R211.reuse, 0x1000, RZ ;  /* 0x00001000d3ca7810 */ /* 0x040fe20007ffe0ff */
[----:B------:R-:W-:Y:S01]  /*3880*/  IMAD.U32 R0, RZ, RZ, UR22 ;  /* 0x00000016ff007e24 */ /* 0x000fe2000f8e00ff */
[----:B------:R-:W1:Y:S01]  /*3890*/  LDSM.16.M88.4 R40, [R211] ;  /* 0x00000000d328783b */ /* 0x000e620000000200 */
[----:B------:R-:W-:-:S02]  /*38a0*/  IADD3 R201, R211, 0x1800, RZ ;  /* 0x00001800d3c97810 */ /* 0x000fc40007ffe0ff */
[----:B------:R-:W-:Y:S01]  /*38b0*/  IMAD R0, R0, 0x40, R7 ;  /* 0x0000004000007824 */ /* 0x000fe200078e0207 */
[----:B------:R-:W4:Y:S01]  /*38c0*/  LDSM.16.M88.4 R36, [R211+0x800] ;  /* 0x00080000d324783b */ /* 0x000f220000000200 */
[C---:B------:R-:W-:Y:S02]  /*38d0*/  IADD3 R199, R211.reuse, 0x2000, RZ ;  /* 0x00002000d3c77810 */ /* 0x040fe40007ffe0ff */
[C---:B------:R-:W-:Y:S01]  /*38e0*/  IADD3 R198, R211.reuse, 0x2800, RZ ;  /* 0x00002800d3c67810 */ /* 0x040fe20007ffe0ff */
[----:B------:R-:W1:Y:S01]  /*38f0*/  LDSM.16.M88.4 R12, [R211+0x1000] ;  /* 0x00100000d30c783b */ /* 0x000e620000000200 */
[----:B------:R-:W-:Y:S02]  /*3900*/  IADD3 R7, R0, 0x1, RZ ;  /* 0x0000000100077810 */ /* 0x000fe40007ffe0ff */
[----:B------:R-:W-:Y:S01]  /*3910*/  IADD3 R197, R211, 0x3000, RZ ;  /* 0x00003000d3c57810 */ /* 0x000fe20007ffe0ff */
[----:B------:R-:W1:Y:S01]  /*3920*/  LDSM.16.M88.4 R52, [R211+0x1800] ;  /* 0x00180000d334783b */ /* 0x000e620000000200 */
[----:B------:R-:W-:-:S02]  /*3930*/  ISETP.GE.AND P5, PT, R7, R232, PT ;  /* 0x000000e80700720c */ /* 0x000fc40003fa6270 */
[-C--:B------:R-:W-:Y:S01]  /*3940*/  ISETP.GE.AND P3, PT, R7, R165.reuse, PT ;  /* 0x000000a50700720c */ /* 0x080fe20003f66270 */
[----:B------:R-:W-:Y:S01]  /*3950*/  LDSM.16.M88.4 R56, [R210] ;  /* 0x00000000d238783b */ /* 0x000fe20000000200 */
[C---:B------:R-:W-:Y:S02]  /*3960*/  IADD3 R7, R0.reuse, 0x9, RZ ;  /* 0x0000000900077810 */ /* 0x040fe40007ffe0ff */
[----:B------:R-:W-:Y:S01]  /*3970*/  IADD3 R196, R211, 0x3800, RZ ;  /* 0x00003800d3c47810 */ /* 0x000fe20007ffe0ff */
[----:B-----5:R-:W-:Y:S01]  /*3980*/  HMMA.16816.F32 R32, R16, R28, RZ ;  /* 0x0000001c1020723c */ /* 0x020fe200000018ff */
[----:B------:R-:W5:Y:S01]  /*3990*/  LDSM.16.M88.4 R48, [R207+0x8000] ;  /* 0x00800000cf30783b */ /* 0x000f620000000200 */
[C---:B------:R-:W-:Y:S02]  /*39a0*/  ISETP.GE.AND P6, PT, R7.reuse, R232, PT ;  /* 0x000000e80700720c */ /* 0x040fe40003fc6270 */
[----:B------:R-:W-:Y:S01]  /*39b0*/  ISETP.GE.AND P2, PT, R7, R165, PT ;  /* 0x000000a50700720c */ /* 0x000fe20003f46270 */
[----:B------:R-:W-:Y:S01]  /*39c0*/  LDSM.16.M88.4 R80, [R209] ;  /* 0x00000000d150783b */ /* 0x000fe20000000200 */
[----:B------:R-:W-:-:S02]  /*39d0*/  IADD3 R7, R0, 0x11, RZ ;  /* 0x0000001100077810 */ /* 0x000fc40007ffe0ff */
[C---:B------:R-:W-:Y:S01]  /*39e0*/  HMMA.16816.F32 R28, R16.reuse, R30, RZ ;  /* 0x0000001e101c723c */ /* 0x040fe200000018ff */
[----:B------:R-:W-:Y:S01]  /*39f0*/  LDSM.16.M88.4 R76, [R200+0x1000] ;  /* 0x00100000c84c783b */ /* 0x000fe20000000200 */
[C---:B------:R-:W-:Y:S02]  /*3a00*/  IADD3 R195, R211.reuse, 0x4000, RZ ;  /* 0x00004000d3c37810 */ /* 0x040fe40007ffe0ff */
[C---:B------:R-:W-:Y:S01]  /*3a10*/  IADD3 R194, R211.reuse, 0x4800, RZ ;  /* 0x00004800d3c27810 */ /* 0x040fe20007ffe0ff */
[----:B------:R-:W-:Y:S01]  /*3a20*/  LDSM.16.M88.4 R72, [R200+0x1800] ;  /* 0x00180000c848783b */ /* 0x000fe20000000200 */
[C---:B------:R-:W-:Y:S02]  /*3a30*/  IADD3 R193, R211.reuse, 0x5000, RZ ;  /* 0x00005000d3c17810 */ /* 0x040fe40007ffe0ff */
[----:B--2---:R-:W-:Y:S01]  /*3a40*/  HMMA.16816.F32 R24, R16, R20, RZ ;  /* 0x000000141018723c */ /* 0x004fe200000018ff */
[----:B------:R-:W0:Y:S01]  /*3a50*/  LDGDEPBAR ;  /* 0x00000000000079af */ /* 0x000e220000000000 */
[----:B------:R-:W-:-:S02]  /*3a60*/  IADD3 R192, R211, 0x5800, RZ ;  /* 0x00005800d3c07810 */ /* 0x000fc40007ffe0ff */
[C---:B------:R-:W-:Y:S02]  /*3a70*/  IADD3 R191, R211.reuse, 0x6000, RZ ;  /* 0x00006000d3bf7810 */ /* 0x040fe40007ffe0ff */
[C---:B------:R-:W-:Y:S02]  /*3a80*/  IADD3 R190, R211.reuse, 0x6800, RZ ;  /* 0x00006800d3be7810 */ /* 0x040fe40007ffe0ff */
[----:B------:R-:W-:Y:S01]  /*3a90*/  HMMA.16816.F32 R20, R16, R22, RZ ;  /* 0x000000161014723c */ /* 0x000fe200000018ff */
[C---:B------:R-:W-:Y:S02]  /*3aa0*/  IADD3 R189, R211.reuse, 0x7000, RZ ;  /* 0x00007000d3bd7810 */ /* 0x040fe40007ffe0ff */
[----:B------:R-:W-:-:S05]  /*3ab0*/  IADD3 R188, R211, 0x7800, RZ ;  /* 0x00007800d3bc7810 */ /* 0x000fca0007ffe0ff */
[C---:B------:R-:W-:Y:S08]  /*3ac0*/  HMMA.16816.F32 R68, R16.reuse, R64, RZ ;  /* 0x000000401044723c */ /* 0x040ff000000018ff */
[C---:B------:R-:W-:Y:S08]  /*3ad0*/  HMMA.16816.F32 R64, R16.reuse, R66, RZ ;  /* 0x000000421040723c */ /* 0x040ff000000018ff */
[C---:B---3--:R-:W-:Y:S08]  /*3ae0*/  HMMA.16816.F32 R60, R16.reuse, R44, RZ ;  /* 0x0000002c103c723c */ /* 0x048ff000000018ff */
[----:B------:R-:W-:Y:S01]  /*3af0*/  HMMA.16816.F32 R16, R16, R46, RZ ;  /* 0x0000002e1010723c */ /* 0x000fe200000018ff */
[----:B------:R-:W2:Y:S07]  /*3b00*/  LDSM.16.M88.4 R44, [R207+0x8800] ;  /* 0x00880000cf2c783b */ /* 0x000eae0000000200 */
[C---:B-1----:R-:W-:Y:S08]  /*3b10*/  HMMA.16816.F32 R32, R8.reuse, R40, R32 ;  /* 0x000000280820723c */ /* 0x042ff00000001820 */
[C---:B------:R-:W-:Y:S01]  /*3b20*/  HMMA.16816.F32 R28, R8.reuse, R42, R28 ;  /* 0x0000002a081c723c */ /* 0x040fe2000000181c */
[----:B------:R-:W1:Y:S07]  /*3b30*/  LDSM.16.M88.4 R40, [R207+0x9000] ;  /* 0x00900000cf28783b */ /* 0x000e6e0000000200 */
[C---:B----4-:R-:W-:Y:S08]  /*3b40*/  HMMA.16816.F32 R24, R8.reuse, R36, R24 ;  /* 0x000000240818723c */ /* 0x050ff00000001818 */
[C---:B------:R-:W-:Y:S01]  /*3b50*/  HMMA.16816.F32 R20, R8.reuse, R38, R20 ;  /* 0x000000260814723c */ /* 0x040fe20000001814 */
[----:B------:R-:W3:Y:S07]  /*3b60*/  LDSM.16.M88.4 R36, [R207+0x9800] ;  /* 0x00980000cf24783b */ /* 0x000eee0000000200 */
[C---:B------:R-:W-:Y:S08]  /*3b70*/  HMMA.16816.F32 R68, R8.reuse, R12, R68 ;  /* 0x0000000c0844723c */ /* 0x040ff00000001844 */
[C---:B------:R-:W-:Y:S01]  /*3b80*/  HMMA.16816.F32 R64, R8.reuse, R14, R64 ;  /* 0x0000000e0840723c */ /* 0x040fe20000001840 */
[----:B------:R-:W4:Y:S07]  /*3b90*/  LDSM.16.M88.4 R12, [R200] ;  /* 0x00000000c80c783b */ /* 0x000f2e0000000200 */
[C---:B------:R-:W-:Y:S08]  /*3ba0*/  HMMA.16816.F32 R60, R8.reuse, R52, R60 ;  /* 0x00000034083c723c */ /* 0x040ff0000000183c */
[----:B------:R-:W-:Y:S01]  /*3bb0*/  HMMA.16816.F32 R16, R8, R54, R16 ;  /* 0x000000360810723c */ /* 0x000fe20000001810 */
[----:B------:R-:W3:Y:S04]  /*3bc0*/  LDSM.16.M88.4 R8, [R200+0x800] ;  /* 0x00080000c808783b */ /* 0x000ee80000000200 */
[----:B------:R-:W-:Y:S03]  /*3bd0*/  LDSM.16.M88.4 R52, [R214+0x2000] ;  /* 0x00200000d634783b */ /* 0x000fe60000000200 */
[C---:B-----5:R-:W-:Y:S08]  /*3be0*/  HMMA.16816.F32 R32, R56.reuse, R48, R32 ;  /* 0x000000303820723c */ /* 0x060ff00000001820 */
[C---:B------:R-:W-:Y:S01]  /*3bf0*/  HMMA.16816.F32 R28, R56.reuse, R50, R28 ;  /* 0x00000032381c723c */ /* 0x040fe2000000181c */
[----:B------:R-:W5:Y:S07]  /*3c00*/  LDSM.16.M88.4 R48, [R213+0xa000] ;  /* 0x00a00000d530783b */ /* 0x000f6e0000000200 */
[C---:B--2---:R-:W-:Y:S08]  /*3c10*/  HMMA.16816.F32 R24, R56.reuse, R44, R24 ;  /* 0x0000002c3818723c */ /* 0x044ff00000001818 */
[C---:B------:R-:W-:Y:S01]  /*3c20*/  HMMA.16816.F32 R20, R56.reuse, R46, R20 ;  /* 0x0000002e3814723c */ /* 0x040fe20000001814 */
[----:B------:R-:W2:Y:S07]  /*3c30*/  LDSM.16.M88.4 R44, [R213+0xa800] ;  /* 0x00a80000d52c783b */ /* 0x000eae0000000200 */
[C---:B-1----:R-:W-:Y:S08]  /*3c40*/  HMMA.16816.F32 R68, R56.reuse, R40, R68 ;  /* 0x000000283844723c */ /* 0x042ff00000001844 */
[C---:B------:R-:W-:Y:S01]  /*3c50*/  HMMA.16816.F32 R64, R56.reuse, R42, R64 ;  /* 0x0000002a3840723c */ /* 0x040fe20000001840 */
[----:B------:R-:W1:Y:S07]  /*3c60*/  LDSM.16.M88.4 R40, [R213+0xb000] ;  /* 0x00b00000d528783b */ /* 0x000e6e0000000200 */
[C---:B---3--:R-:W-:Y:S08]  /*3c70*/  HMMA.16816.F32 R60, R56.reuse, R36, R60 ;  /* 0x00000024383c723c */ /* 0x048ff0000000183c */
[----:B------:R-:W-:Y:S01]  /*3c80*/  HMMA.16816.F32 R56, R56, R38, R16 ;  /* 0x000000263838723c */ /* 0x000fe20000001810 */
[----:B------:R-:W3:Y:S04]  /*3c90*/  LDSM.16.M88.4 R36, [R213+0xb800] ;  /* 0x00b80000d524783b */ /* 0x000ee80000000200 */
[----:B------:R-:W-:Y:S03]  /*3ca0*/  LDSM.16.M88.4 R16, [R212+0x2000] ;  /* 0x00200000d410783b */ /* 0x000fe60000000200 */
[C---:B----4-:R-:W-:Y:S08]  /*3cb0*/  HMMA.16816.F32 R32, R80.reuse, R12, R32 ;  /* 0x0000000c5020723c */ /* 0x050ff00000001820 */
[C---:B------:R-:W-:Y:S01]  /*3cc0*/  HMMA.16816.F32 R28, R80.reuse, R14, R28 ;  /* 0x0000000e501c723c */ /* 0x040fe2000000181c */
[----:B------:R-:W4:Y:S07]  /*3cd0*/  LDSM.16.M88.4 R12, [R211+0x2000] ;  /* 0x00200000d30c783b */ /* 0x000f2e0000000200 */
[C---:B------:R-:W-:Y:S08]  /*3ce0*/  HMMA.16816.F32 R24, R80.reuse, R8, R24 ;  /* 0x000000085018723c */ /* 0x040ff00000001818 */
[C---:B------:R-:W-:Y:S01]  /*3cf0*/  HMMA.16816.F32 R20, R80.reuse, R10, R20 ;  /* 0x0000000a5014723c */ /* 0x040fe20000001814 */
[----:B------:R-:W1:Y:S07]  /*3d00*/  LDSM.16.M88.4 R8, [R211+0x2800] ;  /* 0x00280000d308783b */ /* 0x000e6e0000000200 */
[C---:B------:R-:W-:Y:S08]  /*3d10*/  HMMA.16816.F32 R68, R80.reuse, R76, R68 ;  /* 0x0000004c5044723c */ /* 0x040ff00000001844 */
[C---:B------:R-:W-:Y:S08]  /*3d20*/  HMMA.16816.F32 R64, R80.reuse, R78, R64 ;  /* 0x0000004e5040723c */ /* 0x040ff00000001840 */
[C---:B------:R-:W-:Y:S08]  /*3d30*/  HMMA.16816.F32 R60, R80.reuse, R72, R60 ;  /* 0x00000048503c723c */ /* 0x040ff0000000183c */
[----:B------:R-:W-:Y:S01]  /*3d40*/  HMMA.16816.F32 R56, R80, R74, R56 ;  /* 0x0000004a5038723c */ /* 0x000fe20000001838 */
[----:B------:R-:W-:Y:S07]  /*3d50*/  LDSM.16.M88.4 R72, [R207+0xb800] ;  /* 0x00b80000cf48783b */ /* 0x000fee0000000200 */
[C---:B-----5:R-:W-:Y:S08]  /*3d60*/  HMMA.16816.F32 R32, R52.reuse, R48, R32 ;  /* 0x000000303420723c */ /* 0x060ff00000001820 */
[C---:B------:R-:W-:Y:S01]  /*3d70*/  HMMA.16816.F32 R28, R52.reuse, R50, R28 ;  /* 0x00000032341c723c */ /* 0x040fe2000000181c */
[----:B------:R-:W-:Y:S07]  /*3d80*/  LDSM.16.M88.4 R48, [R211+0x3800] ;  /* 0x00380000d330783b */ /* 0x000fee0000000200 */
[C---:B--2---:R-:W-:Y:S08]  /*3d90*/  HMMA.16816.F32 R24, R52.reuse, R44, R24 ;  /* 0x0000002c3418723c */ /* 0x044ff00000001818 */
        /* <DEDUP_REMOVED lines=8> */
[----:B------:R-:W-:Y:S03]  /*3e20*/  LDSM.16.M88.4 R52, [R209+0x2000] ;  /* 0x00200000d134783b */ /* 0x000fe60000000200 */
[C---:B----4-:R-:W-:Y:S08]  /*3e30*/  HMMA.16816.F32 R32, R16.reuse, R12, R32 ;  /* 0x0000000c1020723c */ /* 0x050ff00000001820 */
        /* <DEDUP_REMOVED lines=10> */
[----:B------:R-:W4:Y:S04]  /*3ee0*/  LDSM.16.M88.4 R16, [R200+0x2800] ;  /* 0x00280000c810783b */ /* 0x000f280000000200 */
[----:B------:R-:W-:Y:S03]  /*3ef0*/  LDSM.16.M88.4 R48, [R212+0x4000] ;  /* 0x00400000d430783b */ /* 0x000fe60000000200 */
        /* <DEDUP_REMOVED lines=11> */
[----:B------:R-:W5:Y:S07]  /*3fb0*/  LDSM.16.M88.4 R36, [R213+0xc000] ;  /* 0x00c00000d524783b */ /* 0x000f6e0000000200 */
        /* <DEDUP_REMOVED lines=23> */
[----:B------:R-:W-:Y:S01]  /*4130*/  HMMA.16816.F32 R56, R40, R14, R56 ;  /* 0x0000000e2838723c */ /* 0x000fe20000001838 */
[----:B------:R-:W-:Y:S04]  /*4140*/  LDSM.16.M88.4 R40, [R210+0x4000] ;  /* 0x00400000d228783b */ /* 0x000fe80000000200 */
[----:B------:R-:W1:Y:S03]  /*4150*/  LDSM.16.M88.4 R12, [R207+0xc000] ;  /* 0x00c00000cf0c783b */ /* 0x000e660000000200 */
[C---:B---3--:R-:W-:Y:S08]  /*4160*/  HMMA.16816.F32 R32, R48.reuse, R8, R32 ;  /* 0x000000083020723c */ /* 0x048ff00000001820 */
[C---:B------:R-:W-:Y:S01]  /*4170*/  HMMA.16816.F32 R28, R48.reuse, R10, R28 ;  /* 0x0000000a301c723c */ /* 0x040fe2000000181c */
[----:B------:R-:W3:Y:S07]  /*4180*/  LDSM.16.M88.4 R8, [R207+0xc800] ;  /* 0x00c80000cf08783b */ /* 0x000eee0000000200 */
[C---:B-----5:R-:W-:Y:S08]  /*4190*/  HMMA.16816.F32 R24, R48.reuse, R36, R24 ;  /* 0x000000243018723c */ /* 0x060ff00000001818 */
[C---:B------:R-:W-:Y:S01]  /*41a0*/  HMMA.16816.F32 R20, R48.reuse, R38, R20 ;  /* 0x000000263014723c */ /* 0x040fe20000001814 */
[----:B------:R-:W5:Y:S07]  /*41b0*/  LDSM.16.M88.4 R36, [R207+0xd000] ;  /* 0x00d00000cf24783b */ /* 0x000f6e0000000200 */
[C---:B--2---:R-:W-:Y:S08]  /*41c0*/  HMMA.16816.F32 R68, R48.reuse, R44, R68 ;  /* 0x0000002c3044723c */ /* 0x044ff00000001844 */
[C---:B------:R-:W-:Y:S01]  /*41d0*/  HMMA.16816.F32 R64, R48.reuse, R46, R64 ;  /* 0x0000002e3040723c */ /* 0x040fe20000001840 */
[----:B------:R-:W2:Y:S07]  /*41e0*/  LDSM.16.M88.4 R44, [R207+0xd800] ;  /* 0x00d80000cf2c783b */ /* 0x000eae0000000200 */
[C---:B----4-:R-:W-:Y:S01]  /*41f0*/  HMMA.16816.F32 R72, R48.reuse, R16, R60 ;  /* 0x000000103048723c */ /* 0x050fe2000000183c */
[----:B------:R-:W4:Y:S07]  /*4200*/  LDSM.16.M88.4 R60, [R209+0x4000] ;  /* 0x00400000d13c783b */ /* 0x000f2e0000000200 */
[----:B------:R-:W-:Y:S01]  /*4210*/  HMMA.16816.F32 R56, R48, R18, R56 ;  /* 0x000000123038723c */ /* 0x000fe20000001838 */
[----:B------:R-:W2:Y:S04]  /*4220*/  LDSM.16.M88.4 R16, [R200+0x4800] ;  /* 0x00480000c810783b */ /* 0x000ea80000000200 */
[----:B------:R-:W-:Y:S03]  /*4230*/  LDSM.16.M88.4 R48, [R213+0xf000] ;  /* 0x00f00000d530783b */ /* 0x000fe60000000200 */
[C---:B-1----:R-:W-:Y:S08]  /*4240*/  HMMA.16816.F32 R32, R40.reuse, R12, R32 ;  /* 0x0000000c2820723c */ /* 0x042ff00000001820 */
[C---:B------:R-:W-:Y:S01]  /*4250*/  HMMA.16816.F32 R28, R40.reuse, R14, R28 ;  /* 0x0000000e281c723c */ /* 0x040fe2000000181c */
[----:B------:R-:W-:Y:S07]  /*4260*/  LDSM.16.M88.4 R12, [R200+0x5000] ;  /* 0x00500000c80c783b */ /* 0x000fee0000000200 */
[C---:B---3--:R-:W-:Y:S08]  /*4270*/  HMMA.16816.F32 R24, R40.reuse, R8, R24 ;  /* 0x000000082818723c */ /* 0x048ff00000001818 */
[C---:B------:R-:W-:Y:S01]  /*4280*/  HMMA.16816.F32 R20, R40.reuse, R10, R20 ;  /* 0x0000000a2814723c */ /* 0x040fe20000001814 */
[----:B------:R-:W-:Y:S07]  /*4290*/  LDSM.16.M88.4 R8, [R213+0xe000] ;  /* 0x00e00000d508783b */ /* 0x000fee0000000200 */
[C---:B-----5:R-:W-:Y:S08]  /*42a0*/  HMMA.16816.F32 R68, R40.reuse, R36, R68 ;  /* 0x000000242844723c */ /* 0x060ff00000001844 */
[C---:B------:R-:W-:Y:S01]  /*42b0*/  HMMA.16816.F32 R64, R40.reuse, R38, R64 ;  /* 0x000000262840723c */ /* 0x040fe20000001840 */
[----:B------:R-:W1:Y:S07]  /*42c0*/  LDSM.16.M88.4 R36, [R214+0x6000] ;  /* 0x00600000d624783b */ /* 0x000e6e0000000200 */
[C---:B--2---:R-:W-:Y:S08]  /*42d0*/  HMMA.16816.F32 R72, R40.reuse, R44, R72 ;  /* 0x0000002c2848723c */ /* 0x044ff00000001848 */
[----:B------:R-:W-:Y:S01]  /*42e0*/  HMMA.16816.F32 R56, R40, R46, R56 ;  /* 0x0000002e2838723c */ /* 0x000fe20000001838 */
[----:B------:R-:W2:Y:S04]  /*42f0*/  LDSM.16.M88.4 R40, [R200+0x5800] ;  /* 0x00580000c828783b */ /* 0x000ea80000000200 */
[----:B------:R-:W3:Y:S03]  /*4300*/  LDSM.16.M88.4 R44, [R213+0xe800] ;  /* 0x00e80000d52c783b */ /* 0x000ee60000000200 */
[C---:B----4-:R-:W-:Y:S08]  /*4310*/  HMMA.16816.F32 R32, R60.reuse, R52, R32 ;  /* 0x000000343c20723c */ /* 0x050ff00000001820 */
[C---:B------:R-:W-:Y:S01]  /*4320*/  HMMA.16816.F32 R28, R60.reuse, R54, R28 ;  /* 0x000000363c1c723c */ /* 0x040fe2000000181c */
[----:B------:R-:W-:Y:S07]  /*4330*/  LDSM.16.M88.4 R52, [R211+0x7000] ;  /* 0x00700000d334783b */ /* 0x000fee0000000200 */
[C---:B------:R-:W-:Y:S08]  /*4340*/  HMMA.16816.F32 R24, R60.reuse, R16, R24 ;  /* 0x000000103c18723c */ /* 0x040ff00000001818 */
[----:B------:R-:W-:Y:S01]  /*4350*/  HMMA.16816.F32 R20, R60, R18, R20 ;  /* 0x000000123c14723c */ /* 0x000fe20000001814 */
[----:B------:R-:W4:Y:S07]  /*4360*/  LDSM.16.M88.4 R16, [R213+0xf800] ;  /* 0x00f80000d510783b */ /* 0x000f2e0000000200 */
[----:B-1----:R-:W-:Y:S08]  /*4370*/  HMMA.16816.F32 R32, R36, R8, R32 ;  /* 0x000000082420723c */ /* 0x002ff00000001820 */
[C---:B--2---:R-:W-:Y:S08]  /*4380*/  HMMA.16816.F32 R72, R60.reuse, R40, R72 ;  /* 0x000000283c48723c */ /* 0x044ff00000001848 */
[----:B------:R-:W-:Y:S01]  /*4390*/  HMMA.16816.F32 R56, R60, R42, R56 ;  /* 0x0000002a3c38723c */ /* 0x000fe20000001838 */
[----:B------:R-:W-:Y:S07]  /*43a0*/  LDSM.16.M88.4 R40, [R212+0x6000] ;  /* 0x00600000d428783b */ /* 0x000fee0000000200 */
[----:B------:R-:W-:Y:S01]  /*43b0*/  HMMA.16816.F32 R28, R36, R10, R28 ;  /* 0x0000000a241c723c */ /* 0x000fe2000000181c */
[----:B------:R-:W1:Y:S07]  /*43c0*/  LDSM.16.M88.4 R8, [R211+0x6800] ;  /* 0x00680000d308783b */ /* 0x000e6e0000000200 */
[C---:B------:R-:W-:Y:S08]  /*43d0*/  HMMA.16816.F32 R68, R60.reuse, R12, R68 ;  /* 0x0000000c3c44723c */ /* 0x040ff00000001844 */
[----:B------:R-:W-:Y:S01]  /*43e0*/  HMMA.16816.F32 R64, R60, R14, R64 ;  /* 0x0000000e3c40723c */ /* 0x000fe20000001840 */
[----:B------:R-:W2:Y:S04]  /*43f0*/  LDSM.16.M88.4 R12, [R211+0x6000] ;  /* 0x00600000d30c783b */ /* 0x000ea80000000200 */
[----:B------:R-:W-:Y:S03]  /*4400*/  LDSM.16.M88.4 R60, [R210+0x6000] ;  /* 0x00600000d23c783b */ /* 0x000fe60000000200 */
        /* <DEDUP_REMOVED lines=17> */
[C---:B---3--:R-:W-:Y:S01]  /*4520*/  HMMA.16816.F32 R76, R40.reuse, R44, R72 ;  /* 0x0000002c284c723c */ /* 0x048fe20000001848 */
[----:B------:R-:W3:Y:S07]  /*4530*/  LDSM.16.M88.4 R72, [R200+0x6800] ;  /* 0x00680000c848783b */ /* 0x000eee0000000200 */
[C---:B------:R-:W-:Y:S01]  /*4540*/  HMMA.16816.F32 R64, R40.reuse, R54, R64 ;  /* 0x000000362840723c */ /* 0x040fe20000001840 */
[----:B------:R-:W2:Y:S07]  /*4550*/  LDSM.16.M88.4 R52, [R207+0xf800] ;  /* 0x00f80000cf34783b */ /* 0x000eae0000000200 */
[----:B------:R-:W-:Y:S01]  /*4560*/  HMMA.16816.F32 R56, R40, R46, R56 ;  /* 0x0000002e2838723c */ /* 0x000fe20000001838 */
[----:B------:R-:W2:Y:S07]  /*4570*/  LDSM.16.M88.4 R40, [R200+0x7000] ;  /* 0x00700000c828783b */ /* 0x000eae0000000200 */
[C---:B-----5:R-:W-:Y:S08]  /*4580*/  HMMA.16816.F32 R28, R60.reuse, R50, R28 ;  /* 0x000000323c1c723c */ /* 0x060ff0000000181c */
[C---:B----4-:R-:W-:Y:S07]  /*4590*/  HMMA.16816.F32 R24, R60.reuse, R16, R24 ;  /* 0x000000103c18723c */ /* 0x050fee0000001818 */
[C---:B------:R-:W-:Y:S01]  /*45a0*/  IADD3 R16, R0.reuse, 0x10, RZ ;  /* 0x0000001000107810 */ /* 0x040fe20007ffe0ff */
[----:B------:R-:W-:Y:S01]  /*45b0*/  HMMA.16816.F32 R20, R60, R18, R20 ;  /* 0x000000123c14723c */ /* 0x000fe20000001814 */
[----:B------:R-:W-:-:S02]  /*45c0*/  IADD3 R17, R0, 0x20, RZ ;  /* 0x0000002000117810 */ /* 0x000fc40007ffe0ff */
[----:B------:R-:W-:-:S05]  /*45d0*/  ISETP.GE.AND P0, PT, R16, R232, PT ;  /* 0x000000e81000720c */ /* 0x000fca0003f06270 */
[C---:B-1----:R-:W-:Y:S07]  /*45e0*/  HMMA.16816.F32 R68, R60.reuse, R8, R68 ;  /* 0x000000083c44723c */ /* 0x042fee0000001844 */
[----:B------:R-:W-:Y:S01]  /*45f0*/  IADD3 R8, R0, 0x8, RZ ;  /* 0x0000000800087810 */ /* 0x000fe20007ffe0ff */
[----:B------:R-:W-:Y:S03]  /*4600*/  HMMA.16816.F32 R64, R60, R10, R64 ;  /* 0x0000000a3c40723c */ /* 0x000fe60000001840 */
[----:B------:R-:W-:-:S02]  /*4610*/  ISETP.GE.AND P1, PT, R8, R232, PT ;  /* 0x000000e80800720c */ /* 0x000fc40003f26270 */
[----:B------:R-:W-:Y:S02]  /*4620*/  ISETP.GE.AND P4, PT, R8, R165, PT ;  /* 0x000000a50800720c */ /* 0x000fe40003f86270 */
[----:B------:R-:W1:Y:S01]  /*4630*/  LDSM.16.M88.4 R8, [R200+0x7800] ;  /* 0x00780000c808783b */ /* 0x000e620000000200 */
[----:B------:R-:W-:Y:S01]  /*4640*/  HMMA.16816.F32 R32, R60, R48, R32 ;  /* 0x000000303c20723c */ /* 0x000fe20000001820 */
[----:B------:R-:W-:-:S07]  /*4650*/  DEPBAR.LE SB0, 0x0 ;  /* 0x000080000000791a */ /* 0x000fce0000000000 */
[C---:B--2---:R-:W-:Y:S08]  /*4660*/  HMMA.16816.F32 R28, R12.reuse, R38, R28 ;  /* 0x000000260c1c723c */ /* 0x044ff0000000181c */
[----:B---3--:R-:W-:Y:S08]  /*4670*/  HMMA.16816.F32 R24, R12, R72, R24 ;  /* 0x000000480c18723c */ /* 0x008ff00000001818 */
[----:B------:R-:W-:Y:S08]  /*4680*/  HMMA.16816.F32 R56, R60, R54, R56 ;  /* 0x000000363c38723c */ /* 0x000ff00000001838 */
[----:B------:R-:W-:Y:S01]  /*4690*/  HMMA.16816.F32 R20, R12, R74, R20 ;  /* 0x0000004a0c14723c */ /* 0x000fe20000001814 */
[----:B------:R-:W-:-:S02]  /*46a0*/  FSEL R44, R28, -INF , !P1 ;  /* 0xff8000001c2c7808 */ /* 0x000fc40004800000 */
[----:B------:R-:W-:Y:S02]  /*46b0*/  ISETP.GE.AND P1, PT, R16, R165, PT ;  /* 0x000000a51000720c */ /* 0x000fe40003f26270 */
[----:B------:R-:W-:Y:S02]  /*46c0*/  IADD3 R16, R0, 0x18, RZ ;  /* 0x0000001800107810 */ /* 0x000fe40007ffe0ff */
[----:B------:R-:W-:Y:S01]  /*46d0*/  FSEL R31, R31, -INF , !P2 ;  /* 0xff8000001f1f7808 */ /* 0x000fe20005000000 */
[----:B------:R-:W-:Y:S01]  /*46e0*/  HMMA.16816.F32 R68, R12, R40, R68 ;  /* 0x000000280c44723c */ /* 0x000fe20000001844 */
[----:B------:R-:W-:Y:S02]  /*46f0*/  ISETP.GE.AND P2, PT, R16, R232, PT ;  /* 0x000000e81000720c */ /* 0x000fe40003f46270 */
[----:B------:R-:W-:Y:S02]  /*4700*/  FSEL R28, R24, -INF , !P0 ;  /* 0xff800000181c7808 */ /* 0x000fe40004000000 */
[----:B------:R-:W-:-:S02]  /*4710*/  FSEL R19, R26, -INF , !P1 ;  /* 0xff8000001a137808 */ /* 0x000fc40004800000 */
[----:B------:R-:W-:Y:S01]  /*4720*/  FSEL R41, R30, -INF , !P4 ;  /* 0xff8000001e297808 */ /* 0x000fe20006000000 */
[----:B------:R-:W-:Y:S01]  /*4730*/  HMMA.16816.F32 R76, R60, R52, R76 ;  /* 0x000000343c4c723c */ /* 0x000fe2000000184c */
[----:B------:R-:W-:Y:S01]  /*4740*/  FSEL R30, R29, -INF , !P6 ;  /* 0xff8000001d1e7808 */ /* 0x000fe20007000000 */
[----:B------:R-:W-:Y:S01]  /*4750*/  BAR.SYNC.DEFER_BLOCKING 0x0 ;  /* 0x0000000000007b1d */ /* 0x000fe20000010000 */
[C---:B------:R-:W-:Y:S02]  /*4760*/  ISETP.GE.AND P4, PT, R7.reuse, R232, PT ;  /* 0x000000e80700720c */ /* 0x040fe40003f86270 */
[----:B------:R-:W-:Y:S02]  /*4770*/  ISETP.GE.AND P6, PT, R7, R165, PT ;  /* 0x000000a50700720c */ /* 0x000fe40003fc6270 */
[----:B------:R-:W-:Y:S01]  /*4780*/  IADD3 R7, R0, 0x19, RZ ;  /* 0x0000001900077810 */ /* 0x000fe20007ffe0ff */
[----:B------:R-:W-:Y:S01]  /*4790*/  HMMA.16816.F32 R64, R12, R42, R64 ;  /* 0x0000002a0c40723c */ /* 0x000fe20000001840 */
[----:B------:R-:W-:-:S02]  /*47a0*/  FSEL R24, R25, -INF , !P4 ;  /* 0xff80000019187808 */ /* 0x000fc40006000000 */
[-C--:B------:R-:W-:Y:S02]  /*47b0*/  ISETP.GE.AND P0, PT, R16, R165.reuse, PT ;  /* 0x000000a51000720c */ /* 0x080fe40003f06270 */
[CC--:B------:R-:W-:Y:S02]  /*47c0*/  ISETP.GE.AND P1, PT, R7.reuse, R232.reuse, PT ;  /* 0x000000e80700720c */ /* 0x0c0fe40003f26270 */
[----:B------:R-:W-:Y:S01]  /*47d0*/  ISETP.GE.AND P4, PT, R7, R165, PT ;  /* 0x000000a50700720c */ /* 0x000fe20003f86270 */
[----:B------:R-:W-:Y:S01]  /*47e0*/  HMMA.16816.F32 R36, R12, R36, R32 ;  /* 0x000000240c24723c */ /* 0x000fe20000001820 */
[----:B------:R-:W-:Y:S02]  /*47f0*/  FSEL R27, R27, -INF , !P6 ;  /* 0xff8000001b1b7808 */ /* 0x000fe40007000000 */
[----:B------:R-:W-:Y:S02]  /*4800*/  IADD3 R7, R0, 0x21, RZ ;  /* 0x0000002100077810 */ /* 0x000fe40007ffe0ff */
[----:B------:R-:W-:-:S02]  /*4810*/  ISETP.GE.AND P6, PT, R17, R232, PT ;  /* 0x000000e81100720c */ /* 0x000fc40003fc6270 */
[----:B------:R-:W-:Y:S01]  /*4820*/  FSEL R16, R20, -INF , !P2 ;  /* 0xff80000014107808 */ /* 0x000fe20005000000 */
[C---:B-1----:R-:W-:Y:S01]  /*4830*/  HMMA.16816.F32 R56, R12.reuse, R10, R56 ;  /* 0x0000000a0c38723c */ /* 0x042fe20000001838 */
[----:B------:R-:W-:Y:S02]  /*4840*/  ISETP.GE.AND P2, PT, R17, R165, PT ;  /* 0x000000a51100720c */ /* 0x000fe40003f46270 */
[----:B------:R-:W-:Y:S02]  /*4850*/  IADD3 R20, R0, 0x28, RZ ;  /* 0x0000002800147810 */ /* 0x000fe40007ffe0ff */
[----:B------:R-:W-:Y:S02]  /*4860*/  FSEL R17, R22, -INF , !P0 ;  /* 0xff80000016117808 */ /* 0x000fe40004000000 */
[----:B------:R-:W-:Y:S01]  /*4870*/  FSEL R18, R21, -INF , !P1 ;  /* 0xff80000015127808 */ /* 0x000fe20004800000 */
[----:B------:R-:W-:Y:S01]  /*4880*/  HMMA.16816.F32 R76, R12, R8, R76 ;  /* 0x000000080c4c723c */ /* 0x000fe2000000184c */
[----:B------:R-:W-:-:S02]  /*4890*/  ISETP.GE.AND P0, PT, R7, R232, PT ;  /* 0x000000e80700720c */ /* 0x000fc40003f06270 */
[-C--:B------:R-:W-:Y:S02]  /*48a0*/  ISETP.GE.AND P1, PT, R7, R165.reuse, PT ;  /* 0x000000a50700720c */ /* 0x080fe40003f26270 */
[----:B------:R-:W-:Y:S02]  /*48b0*/  FSEL R7, R23, -INF , !P4 ;  /* 0xff80000017077808 */ /* 0x000fe40006000000 */
[----:B------:R-:W-:Y:S02]  /*48c0*/  FSEL R98, R68, -INF , !P6 ;  /* 0xff80000044627808 */ /* 0x000fe40007000000 */
[C---:B------:R-:W-:Y:S02]  /*48d0*/  ISETP.GE.AND P4, PT, R20.reuse, R232, PT ;  /* 0x000000e81400720c */ /* 0x040fe40003f86270 */
[----:B------:R-:W-:Y:S02]  /*48e0*/  ISETP.GE.AND P6, PT, R20, R165, PT ;  /* 0x000000a51400720c */ /* 0x000fe40003fc6270 */
[----:B------:R-:W-:-:S02]  /*48f0*/  IADD3 R20, R0, 0x29, RZ ;  /* 0x0000002900147810 */ /* 0x000fc40007ffe0ff */
[----:B------:R-:W-:Y:S02]  /*4900*/  FSEL R32, R69, -INF , !P0 ;  /* 0xff80000045207808 */ /* 0x000fe40004000000 */
[----:B------:R-:W-:Y:S02]  /*4910*/  IADD3 R8, R0, 0x30, RZ ;  /* 0x0000003000087810 */ /* 0x000fe40007ffe0ff */
[----:B------:R-:W-:Y:S02]  /*4920*/  ISETP.GE.AND P0, PT, R20, R165, PT ;  /* 0x000000a51400720c */ /* 0x000fe40003f06270 */
[----:B------:R-:W-:Y:S02]  /*4930*/  FSEL R97, R71, -INF , !P1 ;  /* 0xff80000047617808 */ /* 0x000fe40004800000 */
[----:B------:R-:W-:Y:S02]  /*4940*/  FSEL R96, R64, -INF , !P4 ;  /* 0xff80000040607808 */ /* 0x000fe40006000000 */
[----:B------:R-:W-:-:S02]  /*4950*/  ISETP.GE.AND P1, PT, R8, R232, PT ;  /* 0x000000e80800720c */ /* 0x000fc40003f26270 */
[----:B------:R-:W-:Y:S02]  /*4960*/  ISETP.GE.AND P4, PT, R8, R165, PT ;  /* 0x000000a50800720c */ /* 0x000fe40003f86270 */
[----:B------:R-:W-:Y:S02]  /*4970*/  FSEL R99, R67, -INF , !P0 ;  /* 0xff80000043637808 */ /* 0x000fe40004000000 */
[----:B------:R-:W-:Y:S02]  /*4980*/  FSEL R39, R39, -INF , !P3 ;  /* 0xff80000027277808 */ /* 0x000fe40005800000 */
[C---:B------:R-:W-:Y:S02]  /*4990*/  IADD3 R9, R0.reuse, 0x31, RZ ;  /* 0x0000003100097810 */ /* 0x040fe40007ffe0ff */
[C---:B------:R-:W-:Y:S02]  /*49a0*/  ISETP.GE.AND P0, PT, R0.reuse, R232, PT ;  /* 0x000000e80000720c */ /* 0x040fe40003f06270 */
[----:B------:R-:W-:-:S02]  /*49b0*/  IADD3 R8, R0, 0x38, RZ ;  /* 0x0000003800087810 */ /* 0x000fc40007ffe0ff */
[CC--:B------:R-:W-:Y:S02]  /*49c0*/  ISETP.GE.AND P3, PT, R0.reuse, R165.reuse, PT ;  /* 0x000000a50000720c */ /* 0x0c0fe40003f66270 */
[----:B------:R-:W-:Y:S02]  /*49d0*/  IADD3 R0, R0, 0x39, RZ ;  /* 0x0000003900007810 */ /* 0x000fe40007ffe0ff */
[----:B------:R-:W-:Y:S02]  /*49e0*/  FSEL R36, R36, -INF , !P0 ;  /* 0xff80000024247808 */ /* 0x000fe40004000000 */
[----:B------:R-:W-:Y:S02]  /*49f0*/  ISETP.GE.AND P0, PT, R0, R165, PT ;  /* 0x000000a50000720c */ /* 0x000fe40003f06270 */
[----:B------:R-:W-:Y:S02]  /*4a00*/  FSEL R101, R70, -INF , !P2 ;  /* 0xff80000046657808 */ /* 0x000fe40005000000 */
[----:B------:R-:W-:-:S02]  /*4a10*/  FSEL R117, R59, -INF , !P0 ;  /* 0xff8000003b757808 */ /* 0x000fc40004000000 */
[----:B------:R-:W-:Y:S02]  /*4a20*/  PLOP3.LUT P0, PT, PT, PT, UP0, 0x80, 0x0 ;  /* 0x000000000000781c */ /* 0x000fe40003f0f008 */
[----:B------:R-:W-:Y:S02]  /*4a30*/  ISETP.GE.AND P2, PT, R20, R232, PT ;  /* 0x000000e81400720c */ /* 0x000fe40003f46270 */
[----:B------:R-:W-:Y:S02]  /*4a40*/  FSEL R95, R66, -INF , !P6 ;  /* 0xff800000425f7808 */ /* 0x000fe40007000000 */
[----:B------:R-:W-:Y:S02]  /*4a50*/  FSEL R94, R65, -INF , !P2 ;  /* 0xff800000415e7808 */ /* 0x000fe40005000000 */
[----:B------:R-:W-:Y:S02]  /*4a60*/  FSEL R10, R37, -INF , !P5 ;  /* 0xff800000250a7808 */ /* 0x000fe40006800000 */
[----:B------:R-:W-:-:S02]  /*4a70*/  FSEL R92, R76, -INF , !P1 ;  /* 0xff8000004c5c7808 */ /* 0x000fc40004800000 */
[----:B------:R-:W-:Y:S02]  /*4a80*/  FSEL R93, R78, -INF , !P4 ;  /* 0xff8000004e5d7808 */ /* 0x000fe40006000000 */
[CC--:B------:R-:W-:Y:S02]  /*4a90*/  ISETP.GE.AND P6, PT, R9.reuse, R232.reuse, PT ;  /* 0x000000e80900720c */ /* 0x0c0fe40003fc6270 */
[-C--:B------:R-:W-:Y:S02]  /*4aa0*/  ISETP.GE.AND P2, PT, R9, R165.reuse, PT ;  /* 0x000000a50900720c */ /* 0x080fe40003f46270 */
[CC--:B------:R-:W-:Y:S02]  /*4ab0*/  ISETP.GE.AND P5, PT, R8.reuse, R232.reuse, PT ;  /* 0x000000e80800720c */ /* 0x0c0fe40003fa6270 */
[----:B------:R-:W-:Y:S02]  /*4ac0*/  ISETP.GE.AND P1, PT, R8, R165, PT ;  /* 0x000000a50800720c */ /* 0x000fe40003f26270 */
        /* <DEDUP_REMOVED lines=38> */
[C---:B------:R-:W-:Y:S02]  /*4d30*/  @!P6 LEA R14, P1, R11.reuse, c[0x0][0x168], 0x1 ;  /* 0x00005a000b0eea11 */ /* 0x040fe400078208ff */
[----:B------:R-:W-:Y:S01]  /*4d40*/  IADD3.X R2, R2, UR7, RZ, P2, !PT ;  /* 0x0000000702027c10 */ /* 0x000fe200097fe4ff */
[----:B------:R1:W-:Y:S01]  /*4d50*/  @P4 STS.128 [R248+0xc000], RZ ;  /* 0x00c000fff8004388 */ /* 0x0003e20000000c00 */
[----:B------:R-:W-:-:S02]  /*4d60*/  @!P5 LEA R12, P2, R11, c[0x0][0x168], 0x1 ;  /* 0x00005a000b0cda11 */ /* 0x000fc400078408ff */
[C-C-:B------:R-:W-:Y:S01]  /*4d70*/  @!P6 LEA.HI.X R15, R11.reuse, c[0x0][0x16c], R2.reuse, 0x1, P1 ;  /* 0x00005b000b0fea11 */ /* 0x140fe200008f0c02 */
[----:B------:R-:W-:Y:S01]  /*4d80*/  @!PT LDS RZ, [RZ] ;  /* 0x00000000fffff984 */ /* 0x000fe20000000800 */
[----:B------:R-:W-:Y:S01]  /*4d90*/  @!PT LDS RZ, [RZ] ;  /* 0x00000000fffff984 */ /* 0x000fe20000000800 */
[----:B------:R-:W-:Y:S01]  /*4da0*/  @!PT LDS RZ, [RZ] ;  /* 0x00000000fffff984 */ /* 0x000fe20000000800 */
[----:B------:R4:W-:Y:S01]  /*4db0*/  @!P4 LDGSTS.E.BYPASS.LTC128B.128 [R248+0xc000], [R8.64+0x100] ;  /* 0x0c00010008f8cfae */ /* 0x0009e2000b901d50 */
[C---:B------:R-:W-:Y:S02]  /*4dc0*/  @!P4 LEA R46, P1, R11.reuse, c[0x0][0x168], 0x1 ;  /* 0x00005a000b2eca11 */ /* 0x040fe400078208ff */
[C-C-:B------:R-:W-:Y:S01]  /*4dd0*/  @!P5 LEA.HI.X R13, R11.reuse, c[0x0][0x16c], R2.reuse, 0x1, P2 ;  /* 0x00005b000b0dda11 */ /* 0x140fe200010f0c02 */
        /* <DEDUP_REMOVED lines=17> */
[----:B------:R1:W-:Y:S01]  /*4ef0*/  @!P5 LDGSTS.E.BYPASS.LTC128B.128 [R248+0xa800], [R12.64+0x80] ;  /* 0x0a8000800cf8dfae */ /* 0x0003e2000b901d50 */
[----:B----4-:R-:W-:-:S03]  /*4f00*/  IADD3 R9, P1, R11, UR6, RZ ;  /* 0x000000060b097c10 */ /* 0x010fc6000ff3e0ff */
[----:B------:R4:W-:Y:S01]  /*4f10*/  @P4 STS.128 [R248+0xc800], RZ ;  /* 0x00c800fff8004388 */ /* 0x0009e20000000c00 */
[----:B---3--:R-:W-:-:S03]  /*4f20*/  @!P6 LEA R34, P2, R9, c[0x0][0x168], 0x1 ;  /* 0x00005a000922ea11 */ /* 0x008fc600078408ff */
[----:B------:R-:W-:Y:S01]  /*4f30*/  @!PT LDS RZ, [RZ] ;  /* 0x00000000fffff984 */ /* 0x000fe20000000800 */
[----:B------:R-:W-:Y:S01]  /*4f40*/  @!PT LDS RZ, [RZ] ;  /* 0x00000000fffff984 */ /* 0x000fe20000000800 */
[----:B------:R-:W-:Y:S01]  /*4f50*/  @!PT LDS RZ, [RZ] ;  /* 0x00000000fffff984 */ /* 0x000fe20000000800 */
[----:B------:R3:W-:Y:S01]  /*4f60*/  @!P4 LDGSTS.E.BYPASS.LTC128B.128 [R248+0xc800], [R46.64+0x100] ;  /* 0x0c8001002ef8cfae */ /* 0x0007e2000b901d50 */
[----:B------:R-:W-:Y:S02]  /*4f70*/  IADD3.X R2, R2, UR7, RZ, P1, !PT ;  /* 0x0000000702027c10 */ /* 0x000fe40008ffe4ff */
[C---:B-----5:R-:W-:Y:S01]  /*4f80*/  @!P5 LEA R20, P1, R9.reuse, c[0x0][0x168], 0x1 ;  /* 0x00005a000914da11 */ /* 0x060fe200078208ff */
[----:B------:R4:W-:Y:S01]  /*4f90*/  @P3 STS.128 [R248+0xe800], RZ ;  /* 0x00e800fff8003388 */ /* 0x0009e20000000c00 */
[C-C-:B------:R-:W-:Y:S02]  /*4fa0*/  @!P6 LEA.HI.X R35, R9.reuse, c[0x0][0x16c], R2.reuse, 0x1, P2 ;  /* 0x00005b000923ea11 */ /* 0x140fe400010f0c02 */
[C---:B------:R-:W-:Y:S01]  /*4fb0*/  @!P5 LEA.HI.X R21, R9.reuse, c[0x0][0x16c], R2, 0x1, P1 ;  /* 0x00005b000915da11 */ /* 0x040fe200008f0c02 */
        /* <DEDUP_REMOVED lines=11> */
[C---:B------:R-:W-:Y:S02]  /*5070*/  IADD3 R0, P2, R9.reuse, UR6, RZ ;  /* 0x0000000609007c10 */ /* 0x040fe4000ff5e0ff */
[C---:B-1----:R-:W-:Y:S01]  /*5080*/  @!P3 LEA R12, P1, R9.reuse, c[0x0][0x168], 0x1 ;  /* 0x00005a00090cba11 */ /* 0x042fe200078208ff */
[----:B------:R4:W-:Y:S03]  /*5090*/  @P5 STS.128 [R248+0xb000], RZ ;  /* 0x00b000fff8005388 */ /* 0x0009e60000000c00 */
[----:B------:R-:W-:Y:S01]  /*50a0*/  @!P3 LEA.HI.X R13, R9, c[0x0][0x16c], R2, 0x1, P1 ;  /* 0x00005b00090dba11 */ /* 0x000fe200008f0c02 */
[----:B------:R-:W-:Y:S01]  /*50b0*/  @!PT LDS RZ, [RZ] ;  /* 0x00000000fffff984 */ /* 0x000fe20000000800 */
[----:B------:R-:W-:Y:S01]  /*50c0*/  @!PT LDS RZ, [RZ] ;  /* 0x00000000fffff984 */ /* 0x000fe20000000800 */
[----:B------:R-:W-:Y:S01]  /*50d0*/  @!PT LDS RZ, [RZ] ;  /* 0x00000000fffff984 */ /* 0x000fe20000000800 */
[----:B------:R4:W-:Y:S01]  /*50e0*/  @!P5 LDGSTS.E.BYPASS.LTC128B.128 [R248+0xb000], [R20.64+0x80] ;  /* 0x0b00008014f8dfae */ /* 0x0009e2000b901d50 */
[----:B------:R-:W-:Y:S02]  /*50f0*/  IADD3.X R9, R2, UR7, RZ, P2, !PT ;  /* 0x0000000702097c10 */ /* 0x000fe400097fe4ff */
[C---:B---3--:R-:W-:Y:S01]  /*5100*/  @!P6 LEA R46, P1, R0.reuse, c[0x0][0x168], 0x1 ;  /* 0x00005a00002eea11 */ /* 0x048fe200078208ff */
[----:B------:R4:W-:Y:S01]  /*5110*/  @P4 STS.128 [R248+0xd000], RZ ;  /* 0x00d000fff8004388 */ /* 0x0009e20000000c00 */
[----:B------:R-:W-:-:S02]  /*5120*/  @!P5 LEA R48, P2, R0, c[0x0][0x168], 0x1 ;  /* 0x00005a000030da11 */ /* 0x000fc400078408ff */
[C-C-:B------:R-:W-:Y:S01]  /*5130*/  @!P6 LEA.HI.X R47, R0.reuse, c[0x0][0x16c], R9.reuse, 0x1, P1 ;  /* 0x00005b00002fea11 */ /* 0x140fe200008f0c09 */
[----:B------:R-:W-:Y:S01]  /*5140*/  @!PT LDS RZ, [RZ] ;  /* 0x00000000fffff984 */ /* 0x000fe20000000800 */
[----:B------:R-:W-:Y:S01]  /*5150*/  @!PT LDS RZ, [RZ] ;  /* 0x00000000fffff984 */ /* 0x000fe20000000800 */
[----:B------:R-:W-:Y:S01]  /*5160*/  @!PT LDS RZ, [RZ] ;  /* 0x00000000fffff984 */ /* 0x000fe20000000800 */
[----:B------:R4:W-:Y:S01]  /*5170*/  @!P4 LDGSTS.E.BYPASS.LTC128B.128 [R248+0xd000], [R14.64+0x100] ;  /* 0x0d0001000ef8cfae */ /* 0x0009e2000b901d50 */
[C-C-:B------:R-:W-:Y:S02]  /*5180*/  @!P5 LEA.HI.X R49, R0.reuse, c[0x0][0x16c], R9.reuse, 0x1, P2 ;  /* 0x00005b000031da11 */ /* 0x140fe400010f0c09 */
[C---:B-----5:R-:W-:Y:S01]  /*5190*/  @!P4 LEA R42, P1, R0.reuse, c[0x0][0x168], 0x1 ;  /* 0x00005a00002aca11 */ /* 0x060fe200078208ff */
[----:B------:R4:W-:Y:S03]  /*51a0*/  @P3 STS.128 [R248+0xf000], RZ ;  /* 0x00f000fff8003388 */ /* 0x0009e60000000c00 */
[----:B------:R-:W-:Y:S01]  /*51b0*/  @!P4 LEA.HI.X R43, R0, c[0x0][0x16c], R9, 0x1, P1 ;  /* 0x00005b00002bca11 */ /* 0x000fe200008f0c09 */
        /* <DEDUP_REMOVED lines=27> */
.L_x_490:
[----:B------:R-:W-:Y:S05]  /*5370*/  BSYNC B0 ;  /* 0x0000000000007941 */ /* 0x000fea0003800000 */
.L_x_489:
[----:B------:R-:W0:Y:S02]  /*5380*/  LDGDEPBAR ;  /* 0x00000000000079af */ /* 0x000e240000000000 */
.L_x_488:
[----:B------:R-:W-:Y:S01]  /*5390*/  FMNMX.FTZ R2, R38, R39, !PT ;  /* 0x0000002726027209 */ /* 0x000fe20007810000 */
[----:B------:R-:W-:Y:S01]  /*53a0*/  IMAD.WIDE.U32 R84, R224, -0x326172a9, RZ ;  /* 0xcd9e8d57e0547825 */ /* 0x000fe200078e00ff */
[----:B-1----:R-:W-:Y:S01]  /*53b0*/  FMNMX.FTZ R9, R36, R10, !PT ;  /* 0x0000000a24097209 */ /* 0x002fe20007810000 */
[----:B------:R-:W-:Y:S01]  /*53c0*/  USHF.L.U32 UR4, UR22, 0x1, URZ ;  /* 0x0000000116047899 */ /* 0x000fe2000800063f */
[----:B------:R-:W-:Y:S01]  /*53d0*/  FMNMX.FTZ R2, R41, R2, !PT ;  /* 0x0000000229027209 */ /* 0x000fe20007810000 */
[----:B------:R-:W-:Y:S01]  /*53e0*/  UIADD3 UR5, UR19, -0x4498517b, URZ ;  /* 0xbb67ae8513057890 */ /* 0x000fe2000fffe03f */
[----:B------:R-:W-:Y:S01]  /*53f0*/  FMNMX.FTZ R9, R44, R9, !PT ;  /* 0x000000092c097209 */ /* 0x000fe20007810000 */
[----:B------:R-:W-:Y:S01]  /*5400*/  ULOP3.LUT UR14, UR4, UR19, URZ, 0x3c, !UPT ;  /* 0x00000013040e7292 */ /* 0x000fe2000f8e3c3f */
[----:B------:R-:W-:Y:S01]  /*5410*/  FMNMX.FTZ R2, R31, R2, !PT ;  /* 0x000000021f027209 */ /* 0x000fe20007810000 */
[----:B------:R-:W-:Y:S01]  /*5420*/  IMAD.WIDE.U32 R86, R215, -0x2daee0ad, RZ ;  /* 0xd2511f53d7567825 */ /* 0x000fe200078e00ff */
[----:B------:R-:W-:Y:S01]  /*5430*/  FMNMX.FTZ R9, R30, R9, !PT ;  /* 0x000000091e097209 */ /* 0x000fe20007810000 */
[----:B------:R-:W-:Y:S01]  /*5440*/  UIADD3 UR35, UR18, -0x61c88647, URZ ;  /* 0x9e3779b912237890 */ /* 0x000fe2000fffe03f */
[----:B------:R-:W-:Y:S01]  /*5450*/  FMNMX.FTZ R2, R19, R2, !PT ;  /* 0x0000000213027209 */ /* 0x000fe20007810000 */
[----:B------:R-:W-:Y:S01]  /*5460*/  UIADD3 UR34, UR18, 0x3c6ef372, URZ ;  /* 0x3c6ef37212227890 */ /* 0x000fe2000fffe03f */
[----:B------:R-:W-:Y:S01]  /*5470*/  FMNMX.FTZ R9, R28, R9, !PT ;  /* 0x000000091c097209 */ /* 0x000fe20007810000 */
[----:B------:R-:W-:Y:S01]  /*5480*/  UIADD3 UR33, UR19, 0x76cf5d0a, URZ ;  /* 0x76cf5d0a13217890 */ /* 0x000fe2000fffe03f */
[----:B------:R-:W-:Y:S01]  /*5490*/  FMNMX.FTZ R2, R27, R2, !PT ;  /* 0x000000021b027209 */ /* 0x000fe20007810000 */
[----:B------:R-:W-:Y:S01]  /*54a0*/  UIADD3 UR31, UR19, 0x32370b8f, URZ ;  /* 0x32370b8f131f7890 */ /* 0x000fe2000fffe03f */
[----:B------:R-:W-:Y:S01]  /*54b0*/  FMNMX.FTZ R9, R24, R9, !PT ;  /* 0x0000000918097209 */ /* 0x000fe20007810000 */
[----:B------:R-:W-:Y:S01]  /*54c0*/  UIADD3 UR32, UR18, -0x255992d5, URZ ;  /* 0xdaa66d2b12207890 */ /* 0x000fe2000fffe03f */
[----:B------:R-:W-:Y:S01]  /*54d0*/  FMNMX.FTZ R2, R17, R2, !PT ;  /* 0x0000000211027209 */ /* 0x000fe20007810000 */
[----:B------:R-:W-:Y:S01]  /*54e0*/  UIADD3 UR29, UR18, 0x78dde6e4, URZ ;  /* 0x78dde6e4121d7890 */ /* 0x000fe2000fffe03f */
[----:B------:R-:W-:Y:S01]  /*54f0*/  FMNMX.FTZ R9, R16, R9, !PT ;  /* 0x0000000910097209 */ /* 0x000fe20007810000 */
[----:B------:R-:W-:Y:S01]  /*5500*/  UIADD3 UR27, UR19, -0x126145ec, URZ ;  /* 0xed9eba14131b7890 */ /* 0x000fe2000fffe03f */
[----:B------:R-:W-:Y:S01]  /*5510*/  FMNMX.FTZ R2, R7, R2, !PT ;  /* 0x0000000207027209 */ /* 0x000fe20007810000 */
[----:B------:R-:W-:Y:S01]  /*5520*/  IMAD.SHL.U32 R208, R4, 0x2, RZ ;  /* 0x0000000204d07824 */ /* 0x000fe200078e00ff */
[----:B------:R-:W-:Y:S01]  /*5530*/  FMNMX.FTZ R9, R18, R9, !PT ;  /* 0x0000000912097209 */ /* 0x000fe20007810000 */
[----:B------:R-:W-:Y:S01]  /*5540*/  UIADD3 UR23, UR18, 0x1715609d, URZ ;  /* 0x1715609d12177890 */ /* 0x000fe2000fffe03f */
[----:B------:R-:W-:Y:S01]  /*5550*/  FMNMX.FTZ R2, R101, R2, !PT ;  /* 0x0000000265027209 */ /* 0x000fe20007810000 */
[--C-:B------:R-:W-:Y:S01]  /*5560*/  IMAD R206, R5, 0x2, R208.reuse ;  /* 0x0000000205ce7824 */ /* 0x100fe200078e02d0 */
[----:B------:R-:W-:Y:S01]  /*5570*/  FMNMX.FTZ R9, R98, R9, !PT ;  /* 0x0000000962097209 */ /* 0x000fe20007810000 */
[----:B------:R-:W-:Y:S01]  /*5580*/  IMAD R124, R247, 0x10000, R247 ;  /* 0x00010000f77c7824 */ /* 0x000fe200078e02f7 */
[----:B------:R-:W-:Y:S01]  /*5590*/  FMNMX.FTZ R2, R97, R2, !PT ;  /* 0x0000000261027209 */ /* 0x000fe20007810000 */
[----:B------:R-:W-:Y:S01]  /*55a0*/  IMAD R205, R3, 0x2, R208 ;  /* 0x0000000203cd7824 */ /* 0x000fe200078e02d0 */
[----:B------:R-:W-:Y:S01]  /*55b0*/  FMNMX.FTZ R9, R32, R9, !PT ;  /* 0x0000000920097209 */ /* 0x000fe20007810000 */
[----:B------:R-:W-:Y:S01]  /*55c0*/  LDSM.16.MT88.4 R144, [R206+0x10000] ;  /* 0x01000000ce90783b */ /* 0x000fe20000004200 */
        /* <DEDUP_REMOVED lines=8> */
[----:B------:R-:W-:Y:S01]  /*5650*/  FMNMX.FTZ R2, R93, R2, !PT ;  /* 0x000000025d027209 */ /* 0x000fe20007810000 */
[----:B------:R-:W-:Y:S01]  /*5660*/  ULOP3.LUT UR4, UR4, UR19, URZ, 0x3c, !UPT ;  /* 0x0000001304047292 */ /* 0x000fe2000f8e3c3f */
        /* <DEDUP_REMOVED lines=11> */
[----:B------:R-:W-:-:S03]  /*5720*/  LOP3.LUT R225, R6, UR18, RZ, 0x3c, !PT ;  /* 0x0000001206e17c12 */ /* 0x000fc6000f8e3cff */
[----:B------:R-:W1:Y:S01]  /*5730*/  SHFL.BFLY PT, R11, R2, 0x2, 0x1f ;  /* 0x0c401f00020b7f89 */ /* 0x000e6200000e0000 */
[----:B------:R-:W-:-:S03]  /*5740*/  LOP3.LUT R178, R85, R225, RZ, 0x3c, !PT ;  /* 0x000000e155b27212 */ /* 0x000fc600078e3cff */
[----:B------:R-:W2:Y:S02]  /*5750*/  SHFL.BFLY PT, R9, R8, 0x2, 0x1f ;  /* 0x0c401f0008097f89 */ /* 0x000ea400000e0000 */
[----:B------:R-:W-:Y:S02]  /*5760*/  IMAD.WIDE.U32 R178, R178, -0x2daee0ad, RZ ;  /* 0xd2511f53b2b27825 */ /* 0x000fe400078e00ff */
[----:B------:R-:W-:Y:S03]  /*5770*/  LDSM.16.MT88.4 R72, [R208+0x14000] ;  /* 0x01400000d048783b */ /* 0x000fe60000004200 */
[----:B------:R-:W-:Y:S01]  /*5780*/  LOP3.LUT R176, R179, UR5, R86, 0x96, !PT ;  /* 0x00000005b3b07c12 */ /* 0x000fe2000f8e9656 */
[----:B------:R-:W-:Y:S01]  /*5790*/  UIADD3 UR5, UR19, -0x56f99767, URZ ;  /* 0xa906689913057890 */ /* 0x000fe2000fffe03f */
[----:B----4-:R-:W-:Y:S01]  /*57a0*/  LDSM.16.MT88.4 R48, [R206+0x12000] ;  /* 0x01200000ce30783b */ /* 0x010fe20000004200 */
[----:B------:R-:W-:-:S02]  /*57b0*/  LOP3.LUT R86, R87, UR4, RZ, 0x3c, !PT ;  /* 0x0000000457567c12 */ /* 0x000fc4000f8e3cff */
[----:B------:R-:W-:Y:S01]  /*57c0*/  IMAD.WIDE.U32 R176, R176, -0x326172a9, RZ ;  /* 0xcd9e8d57b0b07825 */ /* 0x000fe200078e00ff */
[----:B------:R-:W-:Y:S04]  /*57d0*/  LDSM.16.MT88.4 R80, [R206+0x14000] ;  /* 0x01400000ce50783b */ /* 0x000fe80000004200 */
[----:B------:R-:W-:Y:S01]  /*57e0*/  LDSM.16.MT88.4 R88, [R205+0x14000] ;  /* 0x01400000cd58783b */ /* 0x000fe20000004200 */
[----:B-1----:R-:W-:-:S03]  /*57f0*/  FMNMX.FTZ R11, R2, R11, !PT ;  /* 0x0000000b020b7209 */ /* 0x002fc60007810000 */
[----:B------:R-:W-:Y:S01]  /*5800*/  STL [R1+0x78], R165 ;  /* 0x000078a501007387 */ /* 0x000fe20000100800 */
[----:B------:R-:W-:Y:S01]  /*5810*/  LOP3.LUT R2, R87, UR14, RZ, 0x3c, !PT ;  /* 0x0000000e57027c12 */ /* 0x000fe2000f8e3cff */
[----:B------:R-:W-:Y:S01]  /*5820*/  UIADD3 UR14, UR18, -0x4ab325aa, URZ ;  /* 0xb54cda56120e7890 */ /* 0x000fe2000fffe03f */
[----:B--2---:R-:W-:Y:S01]  /*5830*/  FMNMX.FTZ R9, R8, R9, !PT ;  /* 0x0000000908097209 */ /* 0x004fe20007810000 */
[----:B------:R-:W1:Y:S01]  /*5840*/  SHFL.BFLY PT, R0, R11, 0x1, 0x1f ;  /* 0x0c201f000b007f89 */ /* 0x000e6200000e0000 */
[----:B------:R-:W-:-:S03]  /*5850*/  IMAD.WIDE.U32 R86, R86, -0x326172a9, RZ ;  /* 0xcd9e8d5756567825 */ /* 0x000fc600078e00ff */
[----:B------:R-:W-:Y:S01]  /*5860*/  STL.64 [R1+0x70], R188 ;  /* 0x000070bc01007387 */ /* 0x000fe20000100a00 */
[----:B------:R-:W-:-:S03]  /*5870*/  IMAD.WIDE.U32 R174, R2, -0x326172a9, RZ ;  /* 0xcd9e8d5702ae7825 */ /* 0x000fc600078e00ff */
[----:B------:R-:W2:Y:S02]  /*5880*/  SHFL.BFLY PT, R2, R9, 0x1, 0x1f ;  /* 0x0c201f0009027f89 */ /* 0x000ea400000e0000 */
[----:B------:R-:W-:Y:S02]  /*5890*/  LOP3.LUT R6, R175, UR35, R84, 0x96, !PT ;  /* 0x00000023af067c12 */ /* 0x000fe4000f8e9654 */
[----:B------:R-:W-:Y:S02]  /*58a0*/  LOP3.LUT R174, R177, UR34, R174, 0x96, !PT ;  /* 0x00000022b1ae7c12 */ /* 0x000fe4000f8e96ae */
[----:B------:R-:W-:Y:S01]  /*58b0*/  LOP3.LUT R84, R87, UR35, R84, 0x96, !PT ;  /* 0x0000002357547c12 */ /* 0x000fe2000f8e9654 */
[----:B------:R-:W-:-:S04]  /*58c0*/  IMAD.WIDE.U32 R238, R6, -0x2daee0ad, RZ ;  /* 0xd2511f5306ee7825 */ /* 0x000fc800078e00ff */
[----:B------:R-:W-:Y:S01]  /*58d0*/  IMAD.WIDE.U32 R174, R174, -0x2daee0ad, RZ ;  /* 0xd2511f53aeae7825 */ /* 0x000fe200078e00ff */
[----:B------:R-:W-:-:S04]  /*58e0*/  LOP3.LUT R6, R239, UR33, R178, 0x96, !PT ;  /* 0x00000021ef067c12 */ /* 0x000fc8000f8e96b2 */
[----:B------:R-:W-:Y:S01]  /*58f0*/  LOP3.LUT R238, R175, UR31, R238, 0x96, !PT ;  /* 0x0000001fafee7c12 */ /* 0x000fe2000f8e96ee */
[----:B------:R-:W-:Y:S01]  /*5900*/  IMAD.WIDE.U32 R170, R6, -0x326172a9, RZ ;  /* 0xcd9e8d5706aa7825 */ /* 0x000fe200078e00ff */
[----:B-1----:R-:W-:-:S03]  /*5910*/  FMNMX.FTZ R0, R11, R0, !PT ;  /* 0x000000000b007209 */ /* 0x002fc60007810000 */
[----:B------:R-:W-:Y:S01]  /*5920*/  IMAD.WIDE.U32 R238, R238, -0x326172a9, RZ ;  /* 0xcd9e8d57eeee7825 */ /* 0x000fe200078e00ff */
[----:B------:R-:W-:Y:S02]  /*5930*/  LOP3.LUT R6, R171, UR32, R176, 0x96, !PT ;  /* 0x00000020ab067c12 */ /* 0x000fe4000f8e96b0 */
[----:B--2---:R-:W-:Y:S01]  /*5940*/  FMNMX.FTZ R2, R9, R2, !PT ;  /* 0x0000000209027209 */ /* 0x004fe20007810000 */
[----:B------:R-:W-:Y:S01]  /*5950*/  FMUL.FTZ R122, R0, c[0x0][0x23c] ;  /* 0x00008f00007a7a20 */ /* 0x000fe20000410000 */
[----:B------:R-:W-:Y:S01]  /*5960*/  LOP3.LUT R170, R239, UR29, R170, 0x96, !PT ;  /* 0x0000001defaa7c12 */ /* 0x000fe2000f8e96aa */
[----:B------:R-:W-:Y:S01]  /*5970*/  IMAD.WIDE.U32 R8, R6, -0x2daee0ad, RZ ;  /* 0xd2511f5306087825 */ /* 0x000fe200078e00ff */
[----:B------:R-:W-:-:S03]  /*5980*/  FSETP.NEU.FTZ.AND P1, PT, R0, -INF , PT ;  /* 0xff8000000000780b */ /* 0x000fc60003f3d000 */
[----:B------:R-:W-:Y:S01]  /*5990*/  IMAD.WIDE.U32 R170, R170, -0x2daee0ad, RZ ;  /* 0xd2511f53aaaa7825 */ /* 0x000fe200078e00ff */
[----:B------:R-:W-:Y:S02]  /*59a0*/  FSEL R122, R122, RZ, P1 ;  /* 0x000000ff7a7a7208 */ /* 0x000fe40000800000 */
[C---:B------:R-:W-:Y:S01]  /*59b0*/  FSETP.NEU.FTZ.AND P1, PT, R2.reuse, -INF , PT ;  /* 0xff8000000200780b */ /* 0x040fe20003f3d000 */
[----:B------:R-:W-:Y:S01]  /*59c0*/  FMUL.FTZ R235, R2, c[0x0][0x23c] ;  /* 0x00008f0002eb7a20 */ /* 0x000fe20000410000 */
[----:B------:R-:W-:Y:S01]  /*59d0*/  LOP3.LUT R172, R171, UR5, R8, 0x96, !PT ;  /* 0x00000005abac7c12 */ /* 0x000fe2000f8e9608 */
[----:B------:R-:W-:Y:S01]  /*59e0*/  FFMA.FTZ R236, R38, c[0x0][0x23c], -R122 ;  /* 0x00008f0026ec7a23 */ /* 0x000fe2000001087a */
[----:B------:R-:W-:Y:S01]  /*59f0*/  LOP3.LUT R174, R9, UR27, R174, 0x96, !PT ;  /* 0x0000001b09ae7c12 */ /* 0x000fe2000f8e96ae */
[----:B------:R-:W-:Y:S01]  /*5a00*/  FFMA.FTZ R233, R39, c[0x0][0x23c], -R122 ;  /* 0x00008f0027e97a23 */ /* 0x000fe2000001087a */
[----:B------:R-:W-:Y:S01]  /*5a10*/  FSEL R235, R235, RZ, P1 ;  /* 0x000000ffebeb7208 */ /* 0x000fe20000800000 */
[----:B------:R-:W-:-:S02]  /*5a20*/  IMAD.WIDE.U32 R172, R172, -0x326172a9, RZ ;  /* 0xcd9e8d57acac7825 */ /* 0x000fc400078e00ff */
[----:B------:R-:W-:Y:S02]  /*5a30*/  MUFU.EX2 R236, R236 ;  /* 0x000000ec00ec7308 */ /* 0x000fe40000000800 */
[--C-:B------:R-:W-:Y:S01]  /*5a40*/  FFMA.FTZ R234, R36, c[0x0][0x23c], -R235.reuse ;  /* 0x00008f0024ea7a23 */ /* 0x100fe200000108eb */
[----:B------:R-:W-:Y:S01]  /*5a50*/  LOP3.LUT R6, R172, 0xffff, RZ, 0xc0, !PT ;  /* 0x0000ffffac067812 */ /* 0x000fe200078ec0ff */
[--C-:B------:R-:W-:Y:S01]  /*5a60*/  FFMA.FTZ R223, R10, c[0x0][0x23c], -R235.reuse ;  /* 0x00008f000adf7a23 */ /* 0x100fe200000108eb */
[----:B------:R-:W-:Y:S01]  /*5a70*/  LOP3.LUT R11, R172, 0xff, RZ, 0xc0, !PT ;  /* 0x000000ffac0b7812 */ /* 0x000fe200078ec0ff */
[----:B------:R-:W-:Y:S01]  /*5a80*/  FFMA.FTZ R222, R41, c[0x0][0x23c], -R122 ;  /* 0x00008f0029de7a23 */ /* 0x000fe2000001087a */
[----:B------:R-:W-:Y:S01]  /*5a90*/  SHF.R.U32.HI R6, RZ, 0x8, R6 ;  /* 0x00000008ff067819 */ /* 0x000fe20000011606 */
[----:B------:R-:W1:Y:S01]  /*5aa0*/  MUFU.EX2 R233, R233 ;  /* 0x000000e900e97308 */ /* 0x000e620000000800 */
[----:B------:R-:W-:Y:S01]  /*5ab0*/  IMAD.WIDE.U32 R174, R174, -0x326172a9, RZ ;  /* 0xcd9e8d57aeae7825 */ /* 0x000fe200078e00ff */
[----:B------:R-:W-:Y:S01]  /*5ac0*/  SHF.R.U32.HI R9, RZ, 0x10, R172 ;  /* 0x00000010ff097819 */ /* 0x000fe200000116ac */
[----:B------:R-:W-:Y:S01]  /*5ad0*/  LDSM.16.MT88.4 R40, [R208+0x12000] ;  /* 0x01200000d028783b */ /* 0x000fe20000004200 */
[----:B------:R-:W-:Y:S01]  /*5ae0*/  PRMT R11, R11, 0x5410, R6 ;  /* 0x000054100b0b7816 */ /* 0x000fe20000000006 */
[----:B------:R-:W-:Y:S01]  /*5af0*/  FFMA.FTZ R123, R31, c[0x0][0x23c], -R122 ;  /* 0x00008f001f7b7a23 */ /* 0x000fe2000001087a */
[----:B------:R-:W-:Y:S01]  /*5b00*/  LOP3.LUT R6, R173, UR14, R174, 0x96, !PT ;  /* 0x0000000ead067c12 */ /* 0x000fe2000f8e96ae */
[--C-:B------:R-:W-:Y:S01]  /*5b10*/  FFMA.FTZ R230, R44, c[0x0][0x23c], -R235.reuse ;  /* 0x00008f002ce67a23 */ /* 0x100fe200000108eb */
[----:B------:R-:W-:Y:S01]  /*5b20*/  MUFU.EX2 R234, R234 ;  /* 0x000000ea00ea7308 */ /* 0x000fe20000000800 */
[--C-:B------:R-:W-:Y:S01]  /*5b30*/  FFMA.FTZ R125, R30, c[0x0][0x23c], -R235.reuse ;  /* 0x00008f001e7d7a23 */ /* 0x100fe200000108eb */
[C---:B------:R-:W-:Y:S01]  /*5b40*/  LOP3.LUT R10, R6.reuse, 0xffff, RZ, 0xc0, !PT ;  /* 0x0000ffff060a7812 */ /* 0x040fe200078ec0ff */
[----:B------:R-:W-:Y:S01]  /*5b50*/  FFMA.FTZ R126, R19, c[0x0][0x23c], -R122 ;  /* 0x00008f00137e7a23 */ /* 0x000fe2000001087a */
[----:B------:R-:W-:Y:S01]  /*5b60*/  SHF.R.U32.HI R13, RZ, 0x10, R6 ;  /* 0x00000010ff0d7819 */ /* 0x000fe20000011606 */
[----:B------:R-:W-:Y:S01]  /*5b70*/  FFMA.FTZ R217, R27, c[0x0][0x23c], -R122 ;  /* 0x00008f001bd97a23 */ /* 0x000fe2000001087a */
[----:B------:R-:W-:Y:S01]  /*5b80*/  LOP3.LUT R15, R6, 0xff, RZ, 0xc0, !PT ;  /* 0x000000ff060f7812 */ /* 0x000fe200078ec0ff */
[--C-:B------:R-:W-:Y:S01]  /*5b90*/  FFMA.FTZ R221, R16, c[0x0][0x23c], -R235.reuse ;  /* 0x00008f0010dd7a23 */ /* 0x100fe200000108eb */
[----:B------:R-:W2:Y:S01]  /*5ba0*/  MUFU.EX2 R223, R223 ;  /* 0x000000df00df7308 */ /* 0x000ea20000000800 */
[----:B------:R-:W-:Y:S01]  /*5bb0*/  SHF.R.U32.HI R10, RZ, 0x8, R10 ;  /* 0x00000008ff0a7819 */ /* 0x000fe2000001160a */
[--C-:B------:R-:W-:Y:S01]  /*5bc0*/  FFMA.FTZ R218, R18, c[0x0][0x23c], -R235.reuse ;  /* 0x00008f0012da7a23 */ /* 0x100fe200000108eb */
[----:B------:R-:W-:Y:S01]  /*5bd0*/  SHF.R.U32.HI R6, RZ, 0x18, R6 ;  /* 0x00000018ff067819 */ /* 0x000fe20000011606 */
[----:B------:R-:W-:Y:S01]  /*5be0*/  FFMA.FTZ R216, R17, c[0x0][0x23c], -R122 ;  /* 0x00008f0011d87a23 */ /* 0x000fe2000001087a */
[----:B------:R-:W-:Y:S01]  /*5bf0*/  LOP3.LUT R13, R13, 0xff, RZ, 0xc0, !PT ;  /* 0x000000ff0d0d7812 */ /* 0x000fe200078ec0ff */
[--C-:B------:R-:W-:Y:S01]  /*5c00*/  FFMA.FTZ R127, R28, c[0x0][0x23c], -R235.reuse ;  /* 0x00008f001c7f7a23 */ /* 0x100fe200000108eb */
[----:B-1----:R-:W-:Y:S01]  /*5c10*/  F2FP.PACK_AB R185, R233, R236 ;  /* 0x000000ece9b9723e */ /* 0x002fe200000000ff */
[----:B------:R-:W-:Y:S01]  /*5c20*/  MUFU.EX2 R222, R222 ;  /* 0x000000de00de7308 */ /* 0x000fe20000000800 */
[----:B------:R-:W-:Y:S01]  /*5c30*/  PRMT R15, R15, 0x5410, R10 ;  /* 0x000054100f0f7816 */ /* 0x000fe2000000000a */
[----:B------:R-:W-:Y:S01]  /*5c40*/  FFMA.FTZ R220, R24, c[0x0][0x23c], -R235 ;  /* 0x00008f0018dc7a23 */ /* 0x000fe200000108eb */
[----:B------:R-:W-:Y:S01]  /*5c50*/  PRMT R13, R13, 0x5410, R6 ;  /* 0x000054100d0d7816 */ /* 0x000fe20000000006 */
[----:B------:R-:W-:Y:S01]  /*5c60*/  FFMA.FTZ R219, R7, c[0x0][0x23c], -R122 ;  /* 0x00008f0007db7a23 */ /* 0x000fe2000001087a */
[----:B------:R-:W-:Y:S01]  /*5c70*/  LOP3.LUT R238, R175, UR23, R238, 0x96, !PT ;  /* 0x00000017afee7c12 */ /* 0x000fe2000f8e96ee */
[--C-:B------:R-:W-:Y:S01]  /*5c80*/  HSET2.LE.AND R15, R15, R124.reuse, PT ;  /* 0x0000007c0f0f7233 */ /* 0x100fe20003803000 */
[----:B------:R-:W-:Y:S01]  /*5c90*/  PRMT R184, R185, 0x7632, R184 ;  /* 0x00007632b9b87816 */ /* 0x000fe200000000b8 */
[----:B------:R-:W1:Y:S01]  /*5ca0*/  MUFU.EX2 R123, R123 ;  /* 0x0000007b007b7308 */ /* 0x000e620000000800 */
[----:B--2---:R-:W-:Y:S01]  /*5cb0*/  F2FP.PACK_AB R186, R223, R234 ;  /* 0x000000eadfba723e */ /* 0x004fe200000000ff */
[--C-:B------:R-:W-:Y:S01]  /*5cc0*/  HSET2.LE.AND R13, R13, R124.reuse, PT ;  /* 0x0000007c0d0d7233 */ /* 0x100fe20003803000 */
[----:B------:R-:W-:Y:S01]  /*5cd0*/  SHF.R.U32.HI R8, RZ, 0x18, R172 ;  /* 0x00000018ff087819 */ /* 0x000fe200000116ac */
[----:B------:R-:W-:Y:S01]  /*5ce0*/  IMAD.WIDE.U32 R238, R238, -0x2daee0ad, RZ ;  /* 0xd2511f53eeee7825 */ /* 0x000fe200078e00ff */
[C---:B------:R-:W-:Y:S01]  /*5cf0*/  PRMT R187, R186.reuse, 0x7632, R187 ;  /* 0x00007632babb7816 */ /* 0x040fe200000000bb */
[--C-:B------:R-:W-:Y:S01]  /*5d00*/  HSET2.LE.AND R11, R11, R124.reuse, PT ;  /* 0x0000007c0b0b7233 */ /* 0x100fe20003803000 */
[----:B------:R-:W-:Y:S01]  /*5d10*/  LOP3.LUT R9, R9, 0xff, RZ, 0xc0, !PT ;  /* 0x000000ff09097812 */ /* 0x000fe200078ec0ff */
[----:B------:R-:W-:Y:S01]  /*5d20*/  MUFU.EX2 R230, R230 ;  /* 0x000000e600e67308 */ /* 0x000fe20000000800 */
[----:B------:R-:W-:Y:S01]  /*5d30*/  PRMT R128, R186, 0x5410, R187 ;  /* 0x00005410ba807816 */ /* 0x000fe200000000bb */
[----:B------:R-:W-:Y:S01]  /*5d40*/  LDSM.16.MT88.4 R16, [R208+0x10800] ;  /* 0x01080000d010783b */ /* 0x000fe20000004200 */
[----:B------:R-:W-:Y:S01]  /*5d50*/  PRMT R4, R185, 0x5410, R184 ;  /* 0x00005410b9047816 */ /* 0x000fe200000000b8 */
[--C-:B------:R-:W-:Y:S01]  /*5d60*/  FFMA.FTZ R181, R98, c[0x0][0x23c], -R235.reuse ;  /* 0x00008f0062b57a23 */ /* 0x100fe200000108eb */
[----:B------:R-:W-:Y:S01]  /*5d70*/  PRMT R9, R9, 0x5410, R8 ;  /* 0x0000541009097816 */ /* 0x000fe20000000008 */
[----:B------:R-:W-:Y:S01]  /*5d80*/  LDSM.16.MT88.4 R28, [R208+0x12800] ;  /* 0x01280000d01c783b */ /* 0x000fe20000004200 */
[----:B------:R-:W-:Y:S01]  /*5d90*/  LOP3.LUT R128, R15, R128, RZ, 0xc0, !PT ;  /* 0x000000800f807212 */ /* 0x000fe200078ec0ff */
[----:B------:R-:W2:Y:S01]  /*5da0*/  MUFU.EX2 R125, R125 ;  /* 0x0000007d007d7308 */ /* 0x000ea20000000800 */
[----:B-1----:R-:W-:Y:S01]  /*5db0*/  F2FP.PACK_AB R21, R123, R222 ;  /* 0x000000de7b15723e */ /* 0x002fe200000000ff */
[----:B------:R-:W-:Y:S01]  /*5dc0*/  HSET2.LE.AND R9, R9, R124, PT ;  /* 0x0000007c09097233 */ /* 0x000fe20003803000 */
[----:B------:R-:W-:Y:S01]  /*5dd0*/  LOP3.LUT R129, R13, R4, RZ, 0xc0, !PT ;  /* 0x000000040d817212 */ /* 0x000fe200078ec0ff */
[----:B------:R-:W-:Y:S01]  /*5de0*/  FFMA.FTZ R180, R32, c[0x0][0x23c], -R235 ;  /* 0x00008f0020b47a23 */ /* 0x000fe200000108eb */
[----:B------:R-:W-:Y:S01]  /*5df0*/  PRMT R20, R21, 0x7632, R20 ;  /* 0x0000763215147816 */ /* 0x000fe20000000014 */
[----:B------:R-:W1:Y:S01]  /*5e00*/  LDSM.16.MT88.4 R12, [R206+0x10800] ;  /* 0x01080000ce0c783b */ /* 0x000e620000004200 */
[----:B------:R-:W-:Y:S01]  /*5e10*/  LOP3.LUT R25, R239, UR13, R170, 0x96, !PT ;  /* 0x0000000def197c12 */ /* 0x000fe2000f8e96aa */
[----:B------:R-:W-:Y:S01]  /*5e20*/  MUFU.EX2 R126, R126 ;  /* 0x0000007e007e7308 */ /* 0x000fe20000000800 */
[----:B------:R-:W-:Y:S01]  /*5e30*/  PRMT R4, R21, 0x5410, R20 ;  /* 0x0000541015047816 */ /* 0x000fe20000000014 */
[--C-:B------:R-:W-:Y:S01]  /*5e40*/  FFMA.FTZ R175, R101, c[0x0][0x23c], -R122.reuse ;  /* 0x00008f0065af7a23 */ /* 0x100fe2000001087a */
[----:B------:R-:W-:Y:S01]  /*5e50*/  SHF.R.U32.HI R8, RZ, 0x10, R25 ;  /* 0x00000010ff087819 */ /* 0x000fe20000011619 */
[----:B------:R-:W-:Y:S01]  /*5e60*/  FFMA.FTZ R171, R93, c[0x0][0x23c], -R122 ;  /* 0x00008f005dab7a23 */ /* 0x000fe2000001087a */
[----:B------:R-:W-:-:S02]  /*5e70*/  LOP3.LUT R131, R9, R4, RZ, 0xc0, !PT ;  /* 0x0000000409837212 */ /* 0x000fc400078ec0ff */
[----:B------:R-:W-:Y:S01]  /*5e80*/  LOP3.LUT R4, R25, 0xffff, RZ, 0xc0, !PT ;  /* 0x0000ffff19047812 */ /* 0x000fe200078ec0ff */
[----:B------:R-:W3:Y:S01]  /*5e90*/  MUFU.EX2 R217, R217 ;  /* 0x000000d900d97308 */ /* 0x000ee20000000800 */
[----:B--2---:R-:W-:Y:S02]  /*5ea0*/  F2FP.PACK_AB R182, R125, R230 ;  /* 0x000000e67db6723e */ /* 0x004fe400000000ff */
[----:B------:R-:W-:Y:S02]  /*5eb0*/  LOP3.LUT R27, R25, 0xff, RZ, 0xc0, !PT ;  /* 0x000000ff191b7812 */ /* 0x000fe400078ec0ff */
[----:B------:R-:W-:Y:S02]  /*5ec0*/  PRMT R183, R182, 0x7632, R183 ;  /* 0x00007632b6b77816 */ /* 0x000fe400000000b7 */
[----:B------:R-:W-:Y:S01]  /*5ed0*/  LOP3.LUT R10, R238, 0xffff, RZ, 0xc0, !PT ;  /* 0x0000ffffee0a7812 */ /* 0x000fe200078ec0ff */
[----:B------:R-:W-:Y:S01]  /*5ee0*/  MUFU.EX2 R221, R221 ;  /* 0x000000dd00dd7308 */ /* 0x000fe20000000800 */
[----:B------:R-:W-:-:S02]  /*5ef0*/  PRMT R130, R182, 0x5410, R183 ;  /* 0x00005410b6827816 */ /* 0x000fc400000000b7 */
[----:B------:R-:W-:Y:S02]  /*5f00*/  SHF.R.U32.HI R25, RZ, 0x18, R25 ;  /* 0x00000018ff197819 */ /* 0x000fe40000011619 */
[----:B------:R-:W-:Y:S02]  /*5f10*/  LOP3.LUT R130, R11, R130, RZ, 0xc0, !PT ;  /* 0x000000820b827212 */ /* 0x000fe400078ec0ff */
[----:B------:R-:W-:Y:S01]  /*5f20*/  LOP3.LUT R8, R8, 0xff, RZ, 0xc0, !PT ;  /* 0x000000ff08087812 */ /* 0x000fe200078ec0ff */
[----:B------:R-:W2:Y:S01]  /*5f30*/  MUFU.EX2 R218, R218 ;  /* 0x000000da00da7308 */ /* 0x000ea20000000800 */
[----:B------:R-:W-:Y:S02]  /*5f40*/  SHF.R.U32.HI R6, RZ, 0x10, R238 ;  /* 0x00000010ff067819 */ /* 0x000fe400000116ee */
[----:B---3--:R-:W-:Y:S01]  /*5f50*/  F2FP.PACK_AB R169, R217, R126 ;  /* 0x0000007ed9a9723e */ /* 0x008fe200000000ff */
[----:B------:R-:W-:Y:S01]  /*5f60*/  HMMA.16816.F32 R140, R128, R144, RZ ;  /* 0x00000090808c723c */ /* 0x000fe200000018ff */
[----:B------:R-:W-:-:S02]  /*5f70*/  LOP3.LUT R9, R238, 0xff, RZ, 0xc0, !PT ;  /* 0x000000ffee097812 */ /* 0x000fc400078ec0ff */
[----:B------:R-:W-:Y:S01]  /*5f80*/  SHF.R.U32.HI R10, RZ, 0x8, R10 ;  /* 0x00000008ff0a7819 */ /* 0x000fe2000001160a */
[----:B------:R-:W-:Y:S01]  /*5f90*/  MUFU.EX2 R216, R216 ;  /* 0x000000d800d87308 */ /* 0x000fe20000000800 */
[----:B------:R-:W-:Y:S02]  /*5fa0*/  PRMT R25, R8, 0x5410, R25 ;  /* 0x0000541008197816 */ /* 0x000fe40000000019 */
[----:B------:R-:W-:Y:S01]  /*5fb0*/  SHF.R.U32.HI R11, RZ, 0x18, R238 ;  /* 0x00000018ff0b7819 */ /* 0x000fe200000116ee */
[----:B------:R-:W-:Y:S01]  /*5fc0*/  HMMA.16816.F32 R144, R128, R146, RZ ;  /* 0x000000928090723c */ /* 0x000fe200000018ff */
[----:B------:R-:W-:Y:S01]  /*5fd0*/  LOP3.LUT R6, R6, 0xff, RZ, 0xc0, !PT ;  /* 0x000000ff06067812 */ /* 0x000fe200078ec0ff */
[----:B------:R-:W-:Y:S01]  /*5fe0*/  HSET2.LE.AND R25, R25, R124, PT ;  /* 0x0000007c19197233 */ /* 0x000fe20003803000 */
[----:B------:R-:W-:Y:S01]  /*5ff0*/  SHF.R.U32.HI R4, RZ, 0x8, R4 ;  /* 0x00000008ff047819 */ /* 0x000fe20000011604 */
[----:B------:R-:W-:Y:S01]  /*6000*/  MUFU.EX2 R127, R127 ;  /* 0x0000007f007f7308 */ /* 0x000fe20000000800 */
[----:B------:R-:W-:-:S02]  /*6010*/  PRMT R168, R169, 0x7632, R168 ;  /* 0x00007632a9a87816 */ /* 0x000fc400000000a8 */
[----:B------:R-:W-:Y:S01]  /*6020*/  PRMT R9, R9, 0x5410, R10 ;  /* 0x0000541009097816 */ /* 0x000fe2000000000a */
[C---:B------:R-:W-:Y:S01]  /*6030*/  HMMA.16816.F32 R148, R128.reuse, R152, RZ ;  /* 0x000000988094723c */ /* 0x040fe200000018ff */
[----:B--2---:R-:W-:Y:S02]  /*6040*/  F2FP.PACK_AB R34, R218, R221 ;  /* 0x000000ddda22723e */ /* 0x004fe400000000ff */
[----:B------:R-:W-:Y:S01]  /*6050*/  PRMT R11, R6, 0x5410, R11 ;  /* 0x00005410060b7816 */ /* 0x000fe2000000000b */
[----:B------:R-:W2:Y:S01]  /*6060*/  MUFU.EX2 R220, R220 ;  /* 0x000000dc00dc7308 */ /* 0x000ea20000000800 */
[----:B------:R-:W-:Y:S01]  /*6070*/  PRMT R24, R169, 0x5410, R168 ;  /* 0x00005410a9187816 */ /* 0x000fe200000000a8 */
[----:B------:R-:W-:Y:S01]  /*6080*/  HSET2.LE.AND R10, R9, R124, PT ;  /* 0x0000007c090a7233 */ /* 0x000fe20003803000 */
[----:B------:R-:W-:Y:S01]  /*6090*/  PRMT R27, R27, 0x5410, R4 ;  /* 0x000054101b1b7816 */ /* 0x000fe20000000004 */
[----:B------:R-:W-:Y:S01]  /*60a0*/  HMMA.16816.F32 R132, R128, R136, RZ ;  /* 0x000000888084723c */ /* 0x000fe200000018ff */
[----:B------:R-:W3:Y:S01]  /*60b0*/  LDSM.16.MT88.4 R4, [R205+0x10800] ;  /* 0x01080000cd04783b */ /* 0x000ee20000004200 */
[----:B------:R-:W-:-:S02]  /*60c0*/  PRMT R33, R34, 0x7632, R33 ;  /* 0x0000763222217816 */ /* 0x000fc40000000021 */
[----:B------:R-:W4:Y:S01]  /*60d0*/  MUFU.EX2 R219, R219 ;  /* 0x000000db00db7308 */ /* 0x000f220000000800 */
[----:B------:R-:W-:Y:S01]  /*60e0*/  LOP3.LUT R9, R25, R24, RZ, 0xc0, !PT ;  /* 0x0000001819097212 */ /* 0x000fe200078ec0ff */
[--C-:B------:R-:W-:Y:S01]  /*60f0*/  HSET2.LE.AND R24, R11, R124.reuse, PT ;  /* 0x0000007c0b187233 */ /* 0x100fe20003803000 */
[----:B------:R-:W-:Y:S01]  /*6100*/  PRMT R11, R34, 0x5410, R33 ;  /* 0x00005410220b7816 */ /* 0x000fe20000000021 */
[----:B------:R-:W-:Y:S01]  /*6110*/  HSET2.LE.AND R8, R27, R124, PT ;  /* 0x0000007c1b087233 */ /* 0x000fe20003803000 */
[----:B------:R-:W-:Y:S01]  /*6120*/  HMMA.16816.F32 R152, R128, R154, RZ ;  /* 0x0000009a8098723c */ /* 0x000fe200000018ff */
[----:B------:R-:W-:Y:S01]  /*6130*/  LOP3.LUT R165, R239, UR13, R170, 0x96, !PT ;  /* 0x0000000defa57c12 */ /* 0x000fe2000f8e96aa */
[----:B------:R-:W-:Y:S01]  /*6140*/  FFMA.FTZ R170, R23, c[0x0][0x23c], -R122 ;  /* 0x00008f0017aa7a23 */ /* 0x000fe2000001087a */
[----:B--2---:R-:W-:Y:S01]  /*6150*/  F2FP.PACK_AB R166, R220, R127 ;  /* 0x0000007fdca6723e */ /* 0x004fe200000000ff */
[----:B------:R-:W-:Y:S01]  /*6160*/  MUFU.EX2 R181, R181 ;  /* 0x000000b500b57308 */ /* 0x000fe20000000800 */
[----:B------:R-:W-:-:S02]  /*6170*/  LOP3.LUT R10, R10, R11, RZ, 0xc0, !PT ;  /* 0x0000000b0a0a7212 */ /* 0x000fc400078ec0ff */
[----:B------:R-:W-:Y:S01]  /*6180*/  PRMT R167, R166, 0x7632, R167 ;  /* 0x00007632a6a77816 */ /* 0x000fe200000000a7 */
[----:B------:R-:W-:Y:S01]  /*6190*/  HMMA.16816.F32 R136, R128, R138, RZ ;  /* 0x0000008a8088723c */ /* 0x000fe200000018ff */
[----:B----4-:R-:W-:-:S03]  /*61a0*/  F2FP.PACK_AB R164, R219, R216 ;  /* 0x000000d8dba4723e */ /* 0x010fc600000000ff */
[----:B------:R-:W2:Y:S01]  /*61b0*/  MUFU.EX2 R180, R180 ;  /* 0x000000b400b47308 */ /* 0x000ea20000000800 */
[----:B------:R-:W-:Y:S02]  /*61c0*/  PRMT R27, R166, 0x5410, R167 ;  /* 0x00005410a61b7816 */ /* 0x000fe400000000a7 */
[----:B------:R-:W-:Y:S01]  /*61d0*/  PRMT R35, R164, 0x7632, R35 ;  /* 0x00007632a4237816 */ /* 0x000fe20000000023 */
[C---:B------:R-:W-:Y:S01]  /*61e0*/  HMMA.16816.F32 R156, R128.reuse, R160, RZ ;  /* 0x000000a0809c723c */ /* 0x040fe200000018ff */
[----:B------:R-:W-:Y:S02]  /*61f0*/  LOP3.LUT R8, R8, R27, RZ, 0xc0, !PT ;  /* 0x0000001b08087212 */ /* 0x000fe400078ec0ff */
[----:B------:R-:W-:Y:S01]  /*6200*/  PRMT R11, R164, 0x5410, R35 ;  /* 0x00005410a40b7816 */ /* 0x000fe20000000023 */
[----:B------:R-:W-:Y:S03]  /*6210*/  MUFU.EX2 R175, R175 ;  /* 0x000000af00af7308 */ /* 0x000fe60000000800 */
[----:B------:R-:W-:Y:S01]  /*6220*/  LOP3.LUT R11, R24, R11, RZ, 0xc0, !PT ;  /* 0x0000000b180b7212 */ /* 0x000fe200078ec0ff */
[----:B------:R-:W-:Y:S01]  /*6230*/  HMMA.16816.F32 R160, R128, R162, RZ ;  /* 0x000000a280a0723c */ /* 0x000fe200000018ff */
[----:B------:R-:W-:Y:S03]  /*6240*/  LDSM.16.MT88.4 R24, [R206+0x12800] ;  /* 0x01280000ce18783b */ /* 0x000fe60000004200 */
[----:B------:R-:W-:Y:S04]  /*6250*/  MUFU.EX2 R171, R171 ;  /* 0x000000ab00ab7308 */ /* 0x000fe80000000800 */
[C---:B-1----:R-:W-:Y:S04]  /*6260*/  HMMA.16816.F32 R140, R8.reuse, R12, R140 ;  /* 0x0000000c088c723c */ /* 0x042fe8000000188c */
[----:B------:R-:W-:Y:S04]  /*6270*/  MUFU.EX2 R170, R170 ;  /* 0x000000aa00aa7308 */ /* 0x000fe80000000800 */
[----:B------:R-:W-:Y:S01]  /*6280*/  HMMA.16816.F32 R144, R8, R14, R144 ;  /* 0x0000000e0890723c */ /* 0x000fe20000001890 */
[----:B------:R-:W1:Y:S07]  /*6290*/  LDSM.16.MT88.4 R12, [R205+0x12800] ;  /* 0x01280000cd0c783b */ /* 0x000e6e0000004200 */
[C---:B------:R-:W-:Y:S08]  /*62a0*/  HMMA.16816.F32 R52, R128.reuse, R56, RZ ;  /* 0x000000388034723c */ /* 0x040ff000000018ff */
[----:B------:R-:W-:Y:S08]  /*62b0*/  HMMA.16816.F32 R56, R128, R58, RZ ;  /* 0x0000003a8038723c */ /* 0x000ff000000018ff */
[C---:B---3--:R-:W-:Y:S08]  /*62c0*/  HMMA.16816.F32 R148, R8.reuse, R4, R148 ;  /* 0x000000040894723c */ /* 0x048ff00000001894 */
[C---:B------:R-:W-:Y:S01]  /*62d0*/  HMMA.16816.F32 R152, R8.reuse, R6, R152 ;  /* 0x000000060898723c */ /* 0x040fe20000001898 */
[----:B------:R-:W3:Y:S07]  /*62e0*/  LDSM.16.MT88.4 R4, [R204+0x12800] ;  /* 0x01280000cc04783b */ /* 0x000eee0000004200 */
[C---:B------:R-:W-:Y:S08]  /*62f0*/  HMMA.16816.F32 R132, R8.reuse, R16, R132 ;  /* 0x000000100884723c */ /* 0x040ff00000001884 */
[C---:B------:R-:W-:Y:S01]  /*6300*/  HMMA.16816.F32 R136, R8.reuse, R18, R136 ;  /* 0x000000120888723c */ /* 0x040fe20000001888 */
[----:B------:R-:W4:Y:S07]  /*6310*/  LDSM.16.MT88.4 R16, [R208+0x14800] ;  /* 0x01480000d010783b */ /* 0x000f2e0000004200 */
[----:B------:R-:W-:Y:S08]  /*6320*/  HMMA.16816.F32 R156, R8, R68, R156 ;  /* 0x00000044089c723c */ /* 0x000ff0000000189c */
[----:B------:R-:W-:Y:S08]  /*6330*/  HMMA.16816.F32 R60, R128, R64, RZ ;  /* 0x00000040803c723c */ /* 0x000ff000000018ff */
[----:B------:R-:W-:Y:S08]  /*6340*/  HMMA.16816.F32 R160, R8, R70, R160 ;  /* 0x0000004608a0723c */ /* 0x000ff000000018a0 */
[C---:B------:R-:W-:Y:S08]  /*6350*/  HMMA.16816.F32 R64, R128.reuse, R66, RZ ;  /* 0x000000428040723c */ /* 0x040ff000000018ff */
[C---:B------:R-:W-:Y:S08]  /*6360*/  HMMA.16816.F32 R68, R128.reuse, R72, RZ ;  /* 0x000000488044723c */ /* 0x040ff000000018ff */
[----:B------:R-:W-:Y:S08]  /*6370*/  HMMA.16816.F32 R72, R128, R74, RZ ;  /* 0x0000004a8048723c */ /* 0x000ff000000018ff */
[C---:B-1----:R-:W-:Y:S08]  /*6380*/  HMMA.16816.F32 R52, R8.reuse, R12, R52 ;  /* 0x0000000c0834723c */ /* 0x042ff00000001834 */
[----:B------:R-:W-:Y:S01]  /*6390*/  HMMA.16816.F32 R56, R8, R14, R56 ;  /* 0x0000000e0838723c */ /* 0x000fe20000001838 */
[----:B------:R-:W1:Y:S07]  /*63a0*/  LDSM.16.MT88.4 R12, [R206+0x14800] ;  /* 0x01480000ce0c783b */ /* 0x000e6e0000004200 */
[C---:B------:R-:W-:Y:S08]  /*63b0*/  HMMA.16816.F32 R44, R128.reuse, R48, RZ ;  /* 0x00000030802c723c */ /* 0x040ff000000018ff */
[----:B------:R-:W-:Y:S08]  /*63c0*/  HMMA.16816.F32 R76, R128, R80, RZ ;  /* 0x00000050804c723c */ /* 0x000ff000000018ff */
[C---:B---3--:R-:W-:Y:S08]  /*63d0*/  HMMA.16816.F32 R60, R8.reuse, R4, R60 ;  /* 0x00000004083c723c */ /* 0x048ff0000000183c */
[C---:B------:R-:W-:Y:S01]  /*63e0*/  HMMA.16816.F32 R64, R8.reuse, R6, R64 ;  /* 0x000000060840723c */ /* 0x040fe20000001840 */
[----:B------:R-:W3:Y:S07]  /*63f0*/  LDSM.16.MT88.4 R4, [R205+0x14800] ;  /* 0x01480000cd04783b */ /* 0x000eee0000004200 */
[C---:B----4-:R-:W-:Y:S07]  /*6400*/  HMMA.16816.F32 R72, R8.reuse, R18, R72 ;  /* 0x000000120848723c */ /* 0x050fee0000001848 */
[----:B------:R-:W-:Y:S01]  /*6410*/  LOP3.LUT R18, R177, UR34, R86, 0x96, !PT ;  /* 0x00000022b1127c12 */ /* 0x000fe2000f8e9656 */
[----:B------:R-:W-:Y:S01]  /*6420*/  HMMA.16816.F32 R68, R8, R16, R68 ;  /* 0x000000100844723c */ /* 0x000fe20000001844 */
[----:B------:R-:W-:-:S03]  /*6430*/  FFMA.FTZ R177, R92, c[0x0][0x23c], -R235 ;  /* 0x00008f005cb17a23 */ /* 0x000fc600000108eb */
[----:B------:R-:W-:-:S03]  /*6440*/  IMAD.WIDE.U32 R18, R18, -0x2daee0ad, RZ ;  /* 0xd2511f5312127825 */ /* 0x000fc600078e00ff */
[----:B------:R-:W-:Y:S01]  /*6450*/  MUFU.EX2 R177, R177 ;  /* 0x000000b100b17308 */ /* 0x000fe20000000800 */
[----:B------:R-:W-:Y:S01]  /*6460*/  HMMA.16816.F32 R80, R128, R82, RZ ;  /* 0x000000528050723c */ /* 0x000fe200000018ff */
[----:B------:R-:W-:-:S05]  /*6470*/  IMAD.WIDE.U32 R16, R84, -0x2daee0ad, RZ ;  /* 0xd2511f5354107825 */ /* 0x000fca00078e00ff */
[----:B------:R-:W-:Y:S02]  /*6480*/  LOP3.LUT R178, R17, UR33, R178, 0x96, !PT ;  /* 0x0000002111b27c12 */ /* 0x000fe4000f8e96b2 */
[----:B------:R-:W-:Y:S01]  /*6490*/  HMMA.16816.F32 R36, R128, R40, RZ ;  /* 0x000000288024723c */ /* 0x000fe200000018ff */
[----:B------:R-:W-:Y:S02]  /*64a0*/  LOP3.LUT R16, R19, UR31, R16, 0x96, !PT ;  /* 0x0000001f13107c12 */ /* 0x000fe4000f8e9610 */
[----:B------:R-:W-:Y:S01]  /*64b0*/  IMAD.WIDE.U32 R178, R178, -0x326172a9, RZ ;  /* 0xcd9e8d57b2b27825 */ /* 0x000fe200078e00ff */
[----:B------:R-:W-:-:S03]  /*64c0*/  SHF.R.U32.HI R19, RZ, 0x10, R172 ;  /* 0x00000010ff137819 */ /* 0x000fc600000116ac */
[----:B------:R-:W-:Y:S01]  /*64d0*/  IMAD.WIDE.U32 R16, R16, -0x326172a9, RZ ;  /* 0xcd9e8d5710107825 */ /* 0x000fe200078e00ff */
[----:B------:R-:W-:Y:S04]  /*64e0*/  HMMA.16816.F32 R40, R128, R42, RZ ;  /* 0x0000002a8028723c */ /* 0x000fe800000018ff */
[----:B------:R-:W-:-:S04]  /*64f0*/  LOP3.LUT R240, R17, UR29, R178, 0x96, !PT ;  /* 0x0000001d11f07c12 */ /* 0x000fc8000f8e96b2 */
[----:B------:R-:W-:Y:S01]  /*6500*/  HMMA.16816.F32 R84, R128, R88, RZ ;  /* 0x000000588054723c */ /* 0x000fe200000018ff */
[----:B------:R-:W-:-:S07]  /*6510*/  IMAD.WIDE.U32 R240, R240, -0x2daee0ad, RZ ;  /* 0xd2511f53f0f07825 */ /* 0x000fce00078e00ff */
[----:B------:R-:W-:Y:S08]  /*6520*/  HMMA.16816.F32 R88, R128, R90, RZ ;  /* 0x0000005a8058723c */ /* 0x000ff000000018ff */
[C---:B------:R-:W-:Y:S07]  /*6530*/  HMMA.16816.F32 R44, R8.reuse, R24, R44 ;  /* 0x00000018082c723c */ /* 0x040fee000000182c */
[----:B------:R-:W-:Y:S01]  /*6540*/  LOP3.LUT R24, R17, UR29, R178, 0x96, !PT ;  /* 0x0000001d11187c12 */ /* 0x000fe2000f8e96b2 */
[----:B-1----:R-:W-:Y:S01]  /*6550*/  HMMA.16816.F32 R76, R8, R12, R76 ;  /* 0x0000000c084c723c */ /* 0x002fe2000000184c */
[----:B------:R-:W-:Y:S01]  /*6560*/  LOP3.LUT R17, R173, UR14, R174, 0x96, !PT ;  /* 0x0000000ead117c12 */ /* 0x000fe2000f8e96ae */
[----:B------:R-:W-:-:S02]  /*6570*/  FFMA.FTZ R174, R97, c[0x0][0x23c], -R122 ;  /* 0x00008f0061ae7a23 */ /* 0x000fc4000001087a */
[----:B------:R-:W-:-:S03]  /*6580*/  IMAD.WIDE.U32 R24, R24, -0x2daee0ad, RZ ;  /* 0xd2511f5318187825 */ /* 0x000fc600078e00ff */
[C-C-:B------:R-:W-:Y:S01]  /*6590*/  LOP3.LUT R12, R179.reuse, UR32, R176.reuse, 0x96, !PT ;  /* 0x00000020b30c7c12 */ /* 0x140fe2000f8e96b0 */
[----:B------:R-:W-:Y:S01]  /*65a0*/  HMMA.16816.F32 R48, R128, R50, RZ ;  /* 0x000000328030723c */ /* 0x000fe200000018ff */
[----:B------:R-:W-:Y:S01]  /*65b0*/  LOP3.LUT R176, R179, UR32, R176, 0x96, !PT ;  /* 0x00000020b3b07c12 */ /* 0x000fe2000f8e96b0 */
[----:B------:R-:W1:Y:S01]  /*65c0*/  MUFU.EX2 R174, R174 ;  /* 0x000000ae00ae7308 */ /* 0x000e620000000800 */
[----:B------:R-:W-:Y:S02]  /*65d0*/  FFMA.FTZ R179, R96, c[0x0][0x23c], -R235 ;  /* 0x00008f0060b37a23 */ /* 0x000fe400000108eb */
[----:B------:R-:W-:-:S03]  /*65e0*/  IMAD.WIDE.U32 R12, R12, -0x2daee0ad, RZ ;  /* 0xd2511f530c0c7825 */ /* 0x000fc600078e00ff */
[C---:B------:R-:W-:Y:S01]  /*65f0*/  HMMA.16816.F32 R80, R8.reuse, R14, R80 ;  /* 0x0000000e0850723c */ /* 0x040fe20000001850 */
[----:B------:R-:W-:Y:S01]  /*6600*/  FFMA.FTZ R178, R94, c[0x0][0x23c], -R235 ;  /* 0x00008f005eb27a23 */ /* 0x000fe200000108eb */
[----:B------:R-:W-:Y:S01]  /*6610*/  LOP3.LUT R13, R13, UR27, R18, 0x96, !PT ;  /* 0x0000001b0d0d7c12 */ /* 0x000fe2000f8e9612 */
[----:B------:R-:W-:Y:S01]  /*6620*/  MUFU.EX2 R179, R179 ;  /* 0x000000b300b37308 */ /* 0x000fe20000000800 */
[C---:B------:R-:W-:Y:S01]  /*6630*/  LOP3.LUT R18, R172.reuse, 0xffff, RZ, 0xc0, !PT ;  /* 0x0000ffffac127812 */ /* 0x040fe200078ec0ff */
[----:B------:R-:W-:Y:S02]  /*6640*/  FFMA.FTZ R173, R95, c[0x0][0x23c], -R122 ;  /* 0x00008f005fad7a23 */ /* 0x000fe4000001087a */
[----:B------:R-:W-:Y:S01]  /*6650*/  LOP3.LUT R14, R25, UR5, R12, 0x96, !PT ;  /* 0x00000005190e7c12 */ /* 0x000fe2000f8e960c */
[----:B------:R-:W-:Y:S01]  /*6660*/  HMMA.16816.F32 R36, R8, R28, R36 ;  /* 0x0000001c0824723c */ /* 0x000fe20000001824 */
[----:B------:R-:W-:Y:S02]  /*6670*/  LOP3.LUT R12, R172, 0xff, RZ, 0xc0, !PT ;  /* 0x000000ffac0c7812 */ /* 0x000fe400078ec0ff */
[----:B------:R-:W-:Y:S01]  /*6680*/  SHF.R.U32.HI R172, RZ, 0x18, R172 ;  /* 0x00000018ffac7819 */ /* 0x000fe200000116ac */
[----:B------:R-:W4:Y:S01]  /*6690*/  MUFU.EX2 R178, R178 ;  /* 0x000000b200b27308 */ /* 0x000f220000000800 */
[----:B------:R-:W-:-:S02]  /*66a0*/  ISETP.GE.U32.AND P6, PT, R247, R12, PT ;  /* 0x0000000cf700720c */ /* 0x000fc40003fc6070 */
[----:B------:R-:W-:Y:S01]  /*66b0*/  IMAD.WIDE.U32 R28, R14, -0x326172a9, RZ ;  /* 0xcd9e8d570e1c7825 */ /* 0x000fe200078e00ff */
[C---:B------:R-:W-:Y:S01]  /*66c0*/  HMMA.16816.F32 R40, R8.reuse, R30, R40 ;  /* 0x0000001e0828723c */ /* 0x040fe20000001828 */
[----:B------:R-:W-:Y:S02]  /*66d0*/  ISETP.GE.U32.AND P1, PT, R247, R172, PT ;  /* 0x000000acf700720c */ /* 0x000fe40003f26070 */
[----:B------:R-:W-:Y:S01]  /*66e0*/  FFMA.FTZ R172, R99, c[0x0][0x23c], -R122 ;  /* 0x00008f0063ac7a23 */ /* 0x000fe2000001087a */
[----:B------:R-:W-:Y:S01]  /*66f0*/  SHF.R.U32.HI R14, RZ, 0x18, R28 ;  /* 0x00000018ff0e7819 */ /* 0x000fe2000001161c */
[----:B------:R-:W-:Y:S02]  /*6700*/  MUFU.EX2 R173, R173 ;  /* 0x000000ad00ad7308 */ /* 0x000fe40000000800 */
[----:B------:R-:W-:Y:S01]  /*6710*/  IMAD.WIDE.U32 R30, R13, -0x326172a9, RZ ;  /* 0xcd9e8d570d1e7825 */ /* 0x000fe200078e00ff */
[----:B---3--:R-:W-:Y:S01]  /*6720*/  HMMA.16816.F32 R88, R8, R6, R88 ;  /* 0x000000060858723c */ /* 0x008fe20000001858 */
[----:B------:R-:W-:-:S03]  /*6730*/  ISETP.GE.U32.AND P5, PT, R247, R14, PT ;  /* 0x0000000ef700720c */ /* 0x000fc60003fa6070 */
[----:B------:R-:W-:Y:S01]  /*6740*/  LOP3.LUT R115, R31, UR23, R16, 0x96, !PT ;  /* 0x000000171f737c12 */ /* 0x000fe2000f8e9610 */
[----:B------:R-:W3:Y:S02]  /*6750*/  MUFU.EX2 R172, R172 ;  /* 0x000000ac00ac7308 */ /* 0x000ee40000000800 */
[----:B------:R-:W-:Y:S01]  /*6760*/  LOP3.LUT R7, R29, UR14, R30, 0x96, !PT ;  /* 0x0000000e1d077c12 */ /* 0x000fe2000f8e961e */
[C---:B------:R-:W-:Y:S01]  /*6770*/  HMMA.16816.F32 R84, R8.reuse, R4, R84 ;  /* 0x000000040854723c */ /* 0x040fe20000001854 */
[----:B------:R-:W-:Y:S02]  /*6780*/  LOP3.LUT R6, R28, 0xffff, RZ, 0xc0, !PT ;  /* 0x0000ffff1c067812 */ /* 0x000fe400078ec0ff */
[C---:B------:R-:W-:Y:S02]  /*6790*/  LOP3.LUT R12, R7.reuse, 0xffff, RZ, 0xc0, !PT ;  /* 0x0000ffff070c7812 */ /* 0x040fe400078ec0ff */
[----:B------:R-:W-:Y:S02]  /*67a0*/  LOP3.LUT R14, R7, 0xff, RZ, 0xc0, !PT ;  /* 0x000000ff070e7812 */ /* 0x000fe400078ec0ff */
[----:B------:R-:W-:Y:S01]  /*67b0*/  IMAD R5, R176, -0x2daee0ad, RZ ;  /* 0xd2511f53b0057824 */ /* 0x000fe200078e02ff */
[----:B------:R-:W-:Y:S01]  /*67c0*/  SHF.R.U32.HI R12, RZ, 0x8, R12 ;  /* 0x00000008ff0c7819 */ /* 0x000fe2000001160c */
[----:B------:R-:W-:Y:S01]  /*67d0*/  HMMA.16816.F32 R48, R8, R26, R48 ;  /* 0x0000001a0830723c */ /* 0x000fe20000001830 */
[----:B------:R-:W-:Y:S01]  /*67e0*/  ISETP.GE.U32.AND P2, PT, R247, R14, PT ;  /* 0x0000000ef700720c */ /* 0x000fe20003f46070 */
[----:B------:R-:W-:Y:S01]  /*67f0*/  FFMA.FTZ R176, R22, c[0x0][0x23c], -R235 ;  /* 0x00008f0016b07a23 */ /* 0x000fe200000108eb */
[----:B------:R-:W-:-:S02]  /*6800*/  LOP3.LUT R15, R241, UR5, R5, 0x96, !PT ;  /* 0x00000005f10f7c12 */ /* 0x000fc4000f8e9605 */
[----:B------:R-:W-:Y:S02]  /*6810*/  LOP3.LUT R12, R12, 0xffff, RZ, 0xc0, !PT ;  /* 0x0000ffff0c0c7812 */ /* 0x000fe400078ec0ff */
[----:B------:R-:W-:Y:S01]  /*6820*/  LOP3.LUT R26, R28, 0xff, RZ, 0xc0, !PT ;  /* 0x000000ff1c1a7812 */ /* 0x000fe200078ec0ff */
[----:B------:R-:W1:Y:S01]  /*6830*/  MUFU.EX2 R176, R176 ;  /* 0x000000b000b07308 */ /* 0x000e620000000800 */
[----:B------:R-:W-:Y:S01]  /*6840*/  SHF.R.U32.HI R5, RZ, 0x10, R28 ;  /* 0x00000010ff057819 */ /* 0x000fe2000001161c */
[----:B------:R-:W-:Y:S01]  /*6850*/  IMAD.WIDE.U32 R28, R15, -0x326172a9, RZ ;  /* 0xcd9e8d570f1c7825 */ /* 0x000fe200078e00ff */
[----:B------:R-:W-:Y:S02]  /*6860*/  ISETP.GE.U32.AND P4, PT, R247, R12, PT ;  /* 0x0000000cf700720c */ /* 0x000fe40003f86070 */
[----:B------:R-:W-:Y:S02]  /*6870*/  LOP3.LUT R4, R31, UR23, R16, 0x96, !PT ;  /* 0x000000171f047c12 */ /* 0x000fe4000f8e9610 */
[----:B------:R-:W-:-:S02]  /*6880*/  LOP3.LUT R16, R29, UR14, R30, 0x96, !PT ;  /* 0x0000000e1d107c12 */ /* 0x000fc4000f8e961e */
[----:B--2---:R-:W-:Y:S01]  /*6890*/  F2FP.PACK_AB R30, R180, R181 ;  /* 0x000000b5b41e723e */ /* 0x004fe200000000ff */
[----:B------:R-:W-:Y:S01]  /*68a0*/  IMAD.WIDE.U32 R188, R4, -0x2daee0ad, RZ ;  /* 0xd2511f5304bc7825 */ /* 0x000fe200078e00ff */
[----:B------:R-:W-:Y:S02]  /*68b0*/  LOP3.LUT R244, R28, 0xffff, RZ, 0xc0, !PT ;  /* 0x0000ffff1cf47812 */ /* 0x000fe400078ec0ff */
[C---:B------:R-:W-:Y:S01]  /*68c0*/  PRMT R29, R30.reuse, 0x7632, R29 ;  /* 0x000076321e1d7816 */ /* 0x040fe2000000001d */
[----:B------:R-:W-:Y:S01]  /*68d0*/  @!P2 HADD2 R98, -R30.H0_H0, -RZ.H0_H0 ;  /* 0xa00000ff1e62a230 */ /* 0x000fe20000000900 */
[--C-:B------:R-:W-:Y:S02]  /*68e0*/  SHF.R.U32.HI R14, RZ, 0x18, R7.reuse ;  /* 0x00000018ff0e7819 */ /* 0x100fe40000011607 */
[----:B------:R-:W-:Y:S01]  /*68f0*/  SHF.R.U32.HI R7, RZ, 0x10, R7 ;  /* 0x00000010ff077819 */ /* 0x000fe20000011607 */
[----:B------:R-:W-:Y:S01]  /*6900*/  @!P4 HADD2 R32, -R29.H0_H0, -RZ.H0_H0 ;  /* 0xa00000ff1d20c230 */ /* 0x000fe20000000900 */
[----:B------:R-:W-:-:S02]  /*6910*/  PRMT R12, R30, 0x5410, R29 ;  /* 0x000054101e0c7816 */ /* 0x000fc4000000001d */
[----:B------:R-:W-:Y:S02]  /*6920*/  @!P2 PRMT R30, R98, 0x5410, RZ ;  /* 0x00005410621ea816 */ /* 0x000fe400000000ff */
[----:B------:R-:W-:Y:S02]  /*6930*/  ISETP.GE.U32.AND P2, PT, R247, R14, PT ;  /* 0x0000000ef700720c */ /* 0x000fe40003f46070 */
[----:B------:R-:W-:Y:S02]  /*6940*/  LOP3.LUT R14, R7, 0xff, RZ, 0xc0, !PT ;  /* 0x000000ff070e7812 */ /* 0x000fe400078ec0ff */
[----:B------:R-:W-:Y:S02]  /*6950*/  @!P4 PRMT R29, R32, 0x5410, RZ ;  /* 0x00005410201dc816 */ /* 0x000fe400000000ff */
[----:B-1----:R-:W-:Y:S02]  /*6960*/  F2FP.PACK_AB R32, R174, R175 ;  /* 0x000000afae20723e */ /* 0x002fe400000000ff */
[----:B------:R-:W-:-:S02]  /*6970*/  ISETP.GE.U32.AND P4, PT, R247, R14, PT ;  /* 0x0000000ef700720c */ /* 0x000fc40003f86070 */
[----:B------:R-:W-:Y:S02]  /*6980*/  PRMT R31, R32, 0x7632, R31 ;  /* 0x00007632201f7816 */ /* 0x000fe4000000001f */
[----:B------:R-:W-:Y:S02]  /*6990*/  SHF.R.U32.HI R6, RZ, 0x8, R6 ;  /* 0x00000008ff067819 */ /* 0x000fe40000011606 */
[----:B------:R-:W-:Y:S01]  /*69a0*/  ISETP.GE.U32.AND P3, PT, R247, R26, PT ;  /* 0x0000001af700720c */ /* 0x000fe20003f66070 */
[----:B------:R-:W-:Y:S01]  /*69b0*/  @!P2 HADD2 R97, -R31.H0_H0, -RZ.H0_H0 ;  /* 0xa00000ff1f61a230 */ /* 0x000fe20000000900 */
[----:B------:R-:W-:Y:S02]  /*69c0*/  LOP3.LUT R6, R6, 0xffff, RZ, 0xc0, !PT ;  /* 0x0000ffff06067812 */ /* 0x000fe400078ec0ff */
[----:B------:R-:W-:Y:S02]  /*69d0*/  PRMT R13, R32, 0x5410, R31 ;  /* 0x00005410200d7816 */ /* 0x000fe4000000001f */
[----:B------:R-:W-:Y:S01]  /*69e0*/  @!P2 PRMT R31, R97, 0x5410, RZ ;  /* 0x00005410611fa816 */ /* 0x000fe200000000ff */
[----:B------:R-:W-:Y:S01]  /*69f0*/  @!P4 HADD2 R96, -R32.H0_H0, -RZ.H0_H0 ;  /* 0xa00000ff2060c230 */ /* 0x000fe20000000900 */
[----:B------:R-:W-:-:S02]  /*6a00*/  ISETP.GE.U32.AND P2, PT, R247, R6, PT ;  /* 0x00000006f700720c */ /* 0x000fc40003f46070 */
[----:B------:R-:W-:Y:S02]  /*6a10*/  LOP3.LUT R6, R5, 0xff, RZ, 0xc0, !PT ;  /* 0x000000ff05067812 */ /* 0x000fe400078ec0ff */
[----:B----4-:R-:W-:Y:S02]  /*6a20*/  F2FP.PACK_AB R26, R178, R179 ;  /* 0x000000b3b21a723e */ /* 0x010fe400000000ff */
[----:B------:R-:W-:Y:S02]  /*6a30*/  @!P4 PRMT R32, R96, 0x5410, RZ ;  /* 0x000054106020c816 */ /* 0x000fe400000000ff */
[----:B------:R-:W-:Y:S01]  /*6a40*/  ISETP.GE.U32.AND P4, PT, R247, R6, PT ;  /* 0x00000006f700720c */ /* 0x000fe20003f86070 */
[----:B------:R-:W-:Y:S01]  /*6a50*/  @!P3 HADD2 R95, -R26.H0_H0, -RZ.H0_H0 ;  /* 0xa00000ff1a5fb230 */ /* 0x000fe20000000900 */
[----:B------:R-:W-:Y:S01]  /*6a60*/  SHF.R.U32.HI R6, RZ, 0x10, R165 ;  /* 0x00000010ff067819 */ /* 0x000fe200000116a5 */
[----:B------:R-:W1:Y:S01]  /*6a70*/  LDSM.16.MT88.4 R96, [R204+0x14000] ;  /* 0x01400000cc60783b */ /* 0x000e620000004200 */
[----:B------:R-:W-:-:S02]  /*6a80*/  LOP3.LUT R246, R28, 0xff, RZ, 0xc0, !PT ;  /* 0x000000ff1cf67812 */ /* 0x000fc400078ec0ff */
[--C-:B------:R-:W-:Y:S02]  /*6a90*/  SHF.R.U32.HI R245, RZ, 0x10, R28.reuse ;  /* 0x00000010fff57819 */ /* 0x100fe4000001161c */
[----:B------:R-:W-:Y:S02]  /*6aa0*/  SHF.R.U32.HI R237, RZ, 0x18, R28 ;  /* 0x00000018ffed7819 */ /* 0x000fe4000001161c */
[----:B------:R-:W-:Y:S02]  /*6ab0*/  PRMT R25, R26, 0x7632, R25 ;  /* 0x000076321a197816 */ /* 0x000fe40000000019 */
[----:B------:R-:W-:Y:S02]  /*6ac0*/  LOP3.LUT R24, R189, UR13, R24, 0x96, !PT ;  /* 0x0000000dbd187c12 */ /* 0x000fe4000f8e9618 */
[----:B---3--:R-:W-:Y:S01]  /*6ad0*/  F2FP.PACK_AB R28, R172, R173 ;  /* 0x000000adac1c723e */ /* 0x008fe200000000ff */
[----:B------:R-:W-:Y:S01]  /*6ae0*/  @!P2 HADD2 R94, -R25.H0_H0, -RZ.H0_H0 ;  /* 0xa00000ff195ea230 */ /* 0x000fe20000000900 */
[----:B------:R-:W-:-:S02]  /*6af0*/  LOP3.LUT R6, R6, 0xff, RZ, 0xc0, !PT ;  /* 0x000000ff06067812 */ /* 0x000fc400078ec0ff */
[----:B------:R-:W-:Y:S01]  /*6b00*/  PRMT R14, R26, 0x5410, R25 ;  /* 0x000054101a0e7816 */ /* 0x000fe20000000019 */
[----:B------:R-:W-:Y:S01]  /*6b10*/  @!P4 HADD2 R3, -R28.H0_H0, -RZ.H0_H0 ;  /* 0xa00000ff1c03c230 */ /* 0x000fe20000000900 */
[----:B------:R-:W-:Y:S02]  /*6b20*/  LOP3.LUT R4, R24, 0xffff, RZ, 0xc0, !PT ;  /* 0x0000ffff18047812 */ /* 0x000fe400078ec0ff */
[----:B------:R-:W-:Y:S02]  /*6b30*/  @!P3 PRMT R26, R95, 0x5410, RZ ;  /* 0x000054105f1ab816 */ /* 0x000fe400000000ff */
[----:B------:R-:W-:Y:S02]  /*6b40*/  PRMT R27, R28, 0x7632, R27 ;  /* 0x000076321c1b7816 */ /* 0x000fe4000000001b */
[----:B------:R-:W-:Y:S02]  /*6b50*/  ISETP.GE.U32.AND P3, PT, R247, R6, PT ;  /* 0x00000006f700720c */ /* 0x000fe40003f66070 */
[----:B------:R-:W-:Y:S01]  /*6b60*/  LOP3.LUT R6, R24, 0xff, RZ, 0xc0, !PT ;  /* 0x000000ff18067812 */ /* 0x000fe200078ec0ff */
[----:B------:R-:W-:Y:S01]  /*6b70*/  @!P5 HADD2 R22, -R27.H0_H0, -RZ.H0_H0 ;  /* 0xa00000ff1b16d230 */ /* 0x000fe20000000900 */
[----:B------:R-:W-:-:S02]  /*6b80*/  SHF.R.U32.HI R4, RZ, 0x8, R4 ;  /* 0x00000008ff047819 */ /* 0x000fc40000011604 */
[----:B------:R-:W-:Y:S02]  /*6b90*/  @!P2 PRMT R25, R94, 0x5410, RZ ;  /* 0x000054105e19a816 */ /* 0x000fe400000000ff */
[C---:B------:R-:W-:Y:S02]  /*6ba0*/  ISETP.GE.U32.AND P2, PT, R247.reuse, R6, PT ;  /* 0x00000006f700720c */ /* 0x040fe40003f46070 */
[----:B------:R-:W-:Y:S02]  /*6bb0*/  LOP3.LUT R4, R4, 0xffff, RZ, 0xc0, !PT ;  /* 0x0000ffff04047812 */ /* 0x000fe400078ec0ff */
[----:B------:R-:W-:Y:S02]  /*6bc0*/  PRMT R15, R28, 0x5410, R27 ;  /* 0x000054101c0f7816 */ /* 0x000fe4000000001b */
[----:B------:R-:W-:Y:S02]  /*6bd0*/  @!P5 PRMT R27, R22, 0x5410, RZ ;  /* 0x00005410161bd816 */ /* 0x000fe400000000ff */
[----:B------:R-:W-:-:S02]  /*6be0*/  ISETP.GE.U32.AND P5, PT, R247, R4, PT ;  /* 0x00000004f700720c */ /* 0x000fc40003fa6070 */
[--C-:B------:R-:W-:Y:S02]  /*6bf0*/  SHF.R.U32.HI R4, RZ, 0x18, R24.reuse ;  /* 0x00000018ff047819 */ /* 0x100fe40000011618 */
[----:B------:R-:W-:Y:S02]  /*6c00*/  F2FP.PACK_AB R22, R176, R177 ;  /* 0x000000b1b016723e */ /* 0x000fe400000000ff */
[----:B------:R-:W-:Y:S02]  /*6c10*/  @!P4 PRMT R28, R3, 0x5410, RZ ;  /* 0x00005410031cc816 */ /* 0x000fe400000000ff */
[----:B------:R-:W-:Y:S01]  /*6c20*/  ISETP.GE.U32.AND P4, PT, R247, R4, PT ;  /* 0x00000004f700720c */ /* 0x000fe20003f86070 */
[----:B------:R-:W-:Y:S01]  /*6c30*/  @!P2 HADD2 R23, -R22.H0_H0, -RZ.H0_H0 ;  /* 0xa00000ff1617a230 */ /* 0x000fe20000000900 */
[----:B------:R-:W-:Y:S02]  /*6c40*/  SHF.R.U32.HI R4, RZ, 0x10, R24 ;  /* 0x00000010ff047819 */ /* 0x000fe40000011618 */
[----:B------:R-:W-:-:S02]  /*6c50*/  PRMT R3, R22, 0x7632, R3 ;  /* 0x0000763216037816 */ /* 0x000fc40000000003 */
[----:B------:R-:W-:Y:S02]  /*6c60*/  LOP3.LUT R4, R4, 0xff, RZ, 0xc0, !PT ;  /* 0x000000ff04047812 */ /* 0x000fe400078ec0ff */
[----:B------:R-:W-:Y:S01]  /*6c70*/  F2FP.PACK_AB R24, R170, R171 ;  /* 0x000000abaa18723e */ /* 0x000fe200000000ff */
[----:B------:R-:W-:Y:S01]  /*6c80*/  @!P5 HADD2 R93, -R3.H0_H0, -RZ.H0_H0 ;  /* 0xa00000ff035dd230 */ /* 0x000fe20000000900 */
[----:B------:R-:W-:Y:S02]  /*6c90*/  PRMT R241, R22, 0x5410, R3 ;  /* 0x0000541016f17816 */ /* 0x000fe40000000003 */
[----:B------:R-:W-:Y:S02]  /*6ca0*/  @!P2 PRMT R22, R23, 0x5410, RZ ;  /* 0x000054101716a816 */ /* 0x000fe400000000ff */
[----:B------:R-:W-:Y:S02]  /*6cb0*/  PRMT R23, R24, 0x7632, R23 ;  /* 0x0000763218177816 */ /* 0x000fe40000000017 */
[----:B------:R-:W-:-:S02]  /*6cc0*/  ISETP.GE.U32.AND P2, PT, R247, R4, PT ;  /* 0x00000004f700720c */ /* 0x000fc40003f46070 */
[----:B------:R-:W-:Y:S01]  /*6cd0*/  LOP3.LUT R4, R165, 0xff, RZ, 0xc0, !PT ;  /* 0x000000ffa5047812 */ /* 0x000fe200078ec0ff */
[----:B------:R-:W-:Y:S01]  /*6ce0*/  @!P4 HADD2 R92, -R23.H0_H0, -RZ.H0_H0 ;  /* 0xa00000ff175cc230 */ /* 0x000fe20000000900 */
[----:B------:R-:W-:Y:S02]  /*6cf0*/  @!P5 PRMT R3, R93, 0x5410, RZ ;  /* 0x000054105d03d816 */ /* 0x000fe400000000ff */
[----:B------:R-:W-:Y:S02]  /*6d00*/  ISETP.GE.U32.AND P5, PT, R247, R4, PT ;  /* 0x00000004f700720c */ /* 0x000fe40003fa6070 */
[----:B------:R-:W-:Y:S02]  /*6d10*/  SHF.R.U32.HI R4, RZ, 0x18, R165 ;  /* 0x00000018ff047819 */ /* 0x000fe400000116a5 */
[----:B------:R-:W-:Y:S02]  /*6d20*/  PRMT R243, R24, 0x5410, R23 ;  /* 0x0000541018f37816 */ /* 0x000fe40000000017 */
[----:B------:R-:W-:-:S02]  /*6d30*/  @!P4 PRMT R23, R92, 0x5410, RZ ;  /* 0x000054105c17c816 */ /* 0x000fc400000000ff */
[----:B------:R-:W-:Y:S01]  /*6d40*/  ISETP.GE.U32.AND P4, PT, R247, R4, PT ;  /* 0x00000004f700720c */ /* 0x000fe20003f86070 */
[----:B-1----:R-:W-:Y:S01]  /*6d50*/  HMMA.16816.F32 R92, R128, R96, RZ ;  /* 0x00000060805c723c */ /* 0x002fe200000018ff */
[----:B------:R-:W1:Y:S01]  /*6d60*/  LDSM.16.MT88.4 R4, [R204+0x14800] ;  /* 0x01480000cc04783b */ /* 0x000e620000004200 */
[----:B------:R-:W-:-:S05]  /*6d70*/  @!P2 HADD2 R107, -R24.H0_H0, -RZ.H0_H0 ;  /* 0xa00000ff186ba230 */ /* 0x000fca0000000900 */
[----:B------:R-:W-:Y:S01]  /*6d80*/  @!P2 PRMT R24, R107, 0x5410, RZ ;  /* 0x000054106b18a816 */ /* 0x000fe200000000ff */
[----:B------:R-:W-:Y:S01]  /*6d90*/  @!P5 HADD2 R114, -R166.H0_H0, -RZ.H0_H0 ;  /* 0xa00000ffa672d230 */ /* 0x000fe20000000900 */
[----:B------:R-:W-:Y:S04]  /*6da0*/  HMMA.16816.F32 R96, R128, R98, RZ ;  /* 0x000000628060723c */ /* 0x000fe800000018ff */
[----:B------:R-:W-:-:S11]  /*6db0*/  @!P5 PRMT R166, R114, 0x5410, RZ ;  /* 0x0000541072a6d816 */ /* 0x000fd600000000ff */
[C---:B-1----:R-:W-:Y:S07]  /*6dc0*/  HMMA.16816.F32 R92, R8.reuse, R4, R92 ;  /* 0x00000004085c723c */ /* 0x042fee000000185c */
[----:B------:R-:W-:Y:S01]  /*6dd0*/  LOP3.LUT R4, R165, 0xffff, RZ, 0xc0, !PT ;  /* 0x0000ffffa5047812 */ /* 0x000fe200078ec0ff */
[----:B------:R-:W-:Y:S01]  /*6de0*/  @!P3 HADD2 R105, -R169.H0_H0, -RZ.H0_H0 ;  /* 0xa00000ffa969b230 */ /* 0x000fe20000000900 */
[----:B------:R-:W-:Y:S01]  /*6df0*/  HMMA.16816.F32 R96, R8, R6, R96 ;  /* 0x000000060860723c */ /* 0x000fe20000001860 */
[----:B------:R-:W-:Y:S01]  /*6e00*/  @!P4 HADD2 R113, -R168.H0_H0, -RZ.H0_H0 ;  /* 0xa00000ffa871c230 */ /* 0x000fe20000000900 */
[----:B------:R-:W-:Y:S01]  /*6e10*/  SHF.R.U32.HI R4, RZ, 0x8, R4 ;  /* 0x00000008ff047819 */ /* 0x000fe20000011604 */
[----:B------:R-:W-:Y:S01]  /*6e20*/  @!P6 HADD2 R100, -R182.H0_H0, -RZ.H0_H0 ;  /* 0xa00000ffb664e230 */ /* 0x000fe20000000900 */
[----:B------:R-:W-:Y:S01]  /*6e30*/  LOP3.LUT R114, R238, 0xffff, RZ, 0xc0, !PT ;  /* 0x0000ffffee727812 */ /* 0x000fe200078ec0ff */
[----:B------:R-:W-:Y:S01]  /*6e40*/  @!P1 HADD2 R110, -R20.H0_H0, -RZ.H0_H0 ;  /* 0xa00000ff146e9230 */ /* 0x000fe20000000900 */
[----:B------:R-:W-:Y:S01]  /*6e50*/  LOP3.LUT R4, R4, 0xffff, RZ, 0xc0, !PT ;  /* 0x0000ffff04047812 */ /* 0x000fe200078ec0ff */
[----:B------:R-:W-:Y:S01]  /*6e60*/  FADD.FTZ R223, R234, R223 ;  /* 0x000000dfeadf7221 */ /* 0x000fe20000010000 */
[----:B------:R1:W5:Y:S01]  /*6e70*/  LDL.LU R165, [R1+0x78] ;  /* 0x0000780001a57983 */ /* 0x0003620000300800 */
[----:B------:R-:W-:-:S02]  /*6e80*/  @!P3 PRMT R169, R105, 0x5410, RZ ;  /* 0x0000541069a9b816 */ /* 0x000fc400000000ff */
[----:B------:R-:W-:Y:S02]  /*6e90*/  ISETP.GE.U32.AND P2, PT, R247, R4, PT ;  /* 0x00000004f700720c */ /* 0x000fe40003f46070 */
[----:B------:R-:W-:Y:S02]  /*6ea0*/  SHF.R.U32.HI R4, RZ, 0x10, R17 ;  /* 0x00000010ff047819 */ /* 0x000fe40000011611 */
[----:B------:R-:W-:Y:S02]  /*6eb0*/  @!P4 PRMT R168, R113, 0x5410, RZ ;  /* 0x0000541071a8c816 */ /* 0x000fe400000000ff */
[----:B------:R-:W-:Y:S02]  /*6ec0*/  LOP3.LUT R4, R4, 0xff, RZ, 0xc0, !PT ;  /* 0x000000ff04047812 */ /* 0x000fe400078ec0ff */
[----:B------:R-:W-:Y:S02]  /*6ed0*/  LOP3.LUT R6, R238, 0xff, RZ, 0xc0, !PT ;  /* 0x000000ffee067812 */ /* 0x000fe400078ec0ff */
[----:B------:R-:W-:-:S02]  /*6ee0*/  ISETP.GE.U32.AND P5, PT, R247, R4, PT ;  /* 0x00000004f700720c */ /* 0x000fc40003fa6070 */
[----:B------:R-:W-:Y:S01]  /*6ef0*/  LOP3.LUT R4, R17, 0xffff, RZ, 0xc0, !PT ;  /* 0x0000ffff11047812 */ /* 0x000fe200078ec0ff */
[----:B------:R-:W-:Y:S01]  /*6f00*/  @!P2 HADD2 R106, -R167.H0_H0, -RZ.H0_H0 ;  /* 0xa00000ffa76aa230 */ /* 0x000fe20000000900 */
[----:B------:R-:W-:Y:S02]  /*6f10*/  @!P6 PRMT R182, R100, 0x5410, RZ ;  /* 0x0000541064b6e816 */ /* 0x000fe400000000ff */
[----:B------:R-:W-:Y:S02]  /*6f20*/  SHF.R.U32.HI R4, RZ, 0x8, R4 ;  /* 0x00000008ff047819 */ /* 0x000fe40000011604 */
[----:B------:R-:W-:Y:S02]  /*6f30*/  @!P2 PRMT R167, R106, 0x5410, RZ ;  /* 0x000054106aa7a816 */ /* 0x000fe400000000ff */
[----:B------:R-:W-:Y:S02]  /*6f40*/  LOP3.LUT R4, R4, 0xffff, RZ, 0xc0, !PT ;  /* 0x0000ffff04047812 */ /* 0x000fe400078ec0ff */
[----:B------:R-:W-:Y:S01]  /*6f50*/  SHF.R.U32.HI R106, RZ, 0x18, R17 ;  /* 0x00000018ff6a7819 */ /* 0x000fe20000011611 */
[----:B------:R-:W-:Y:S01]  /*6f60*/  @!P5 HADD2 R102, -R185.H0_H0, -RZ.H0_H0 ;  /* 0xa00000ffb966d230 */ /* 0x000fe20000000900 */
[----:B------:R-:W-:-:S02]  /*6f70*/  ISETP.GE.U32.AND P2, PT, R247, R4, PT ;  /* 0x00000004f700720c */ /* 0x000fc40003f46070 */
[----:B------:R-:W-:Y:S02]  /*6f80*/  LOP3.LUT R4, R17, 0xff, RZ, 0xc0, !PT ;  /* 0x000000ff11047812 */ /* 0x000fe400078ec0ff */
[C---:B------:R-:W-:Y:S02]  /*6f90*/  ISETP.GE.U32.AND P4, PT, R247.reuse, R106, PT ;  /* 0x0000006af700720c */ /* 0x040fe40003f86070 */
[----:B------:R-:W-:Y:S02]  /*6fa0*/  ISETP.GE.U32.AND P3, PT, R247, R4, PT ;  /* 0x00000004f700720c */ /* 0x000fe40003f66070 */
[----:B------:R-:W-:Y:S02]  /*6fb0*/  LOP3.LUT R106, R19, 0xff, RZ, 0xc0, !PT ;  /* 0x000000ff136a7812 */ /* 0x000fe400078ec0ff */
[----:B------:R-:W-:Y:S02]  /*6fc0*/  SHF.R.U32.HI R19, RZ, 0x8, R244 ;  /* 0x00000008ff137819 */ /* 0x000fe400000116f4 */
[----:B------:R-:W-:Y:S01]  /*6fd0*/  SHF.R.U32.HI R4, RZ, 0x10, R238 ;  /* 0x00000010ff047819 */ /* 0x000fe200000116ee */
[----:B------:R-:W-:Y:S01]  /*6fe0*/  @!P2 HADD2 R103, -R187.H0_H0, -RZ.H0_H0 ;  /* 0xa00000ffbb67a230 */ /* 0x000fe20000000900 */
[----:B------:R-:W-:-:S02]  /*6ff0*/  @!P5 PRMT R185, R102, 0x5410, RZ ;  /* 0x0000541066b9d816 */ /* 0x000fc400000000ff */
[----:B------:R-:W-:Y:S02]  /*7000*/  SHF.R.U32.HI R114, RZ, 0x8, R114 ;  /* 0x00000008ff727819 */ /* 0x000fe40000011672 */
[----:B------:R-:W-:Y:S01]  /*7010*/  @!P2 PRMT R187, R103, 0x5410, RZ ;  /* 0x0000541067bba816 */ /* 0x000fe200000000ff */
[----:B------:R-:W-:Y:S01]  /*7020*/  @!P3 HADD2 R104, -R186.H0_H0, -RZ.H0_H0 ;  /* 0xa00000ffba68b230 */ /* 0x000fe20000000900 */
[----:B------:R-:W-:Y:S02]  /*7030*/  ISETP.GE.U32.AND P2, PT, R247, R6, PT ;  /* 0x00000006f700720c */ /* 0x000fe40003f46070 */
[----:B------:R-:W-:Y:S02]  /*7040*/  LOP3.LUT R6, R245, 0xff, RZ, 0xc0, !PT ;  /* 0x000000fff5067812 */ /* 0x000fe400078ec0ff */
[----:B------:R-:W-:Y:S02]  /*7050*/  @!P3 PRMT R186, R104, 0x5410, RZ ;  /* 0x0000541068bab816 */ /* 0x000fe400000000ff */
[----:B------:R-:W-:-:S02]  /*7060*/  ISETP.GE.U32.AND P3, PT, R247, R106, PT ;  /* 0x0000006af700720c */ /* 0x000fc40003f66070 */
[----:B------:R-:W2:Y:S01]  /*7070*/  LDSM.16.MT88.4 R104, [R208+0x16000] ;  /* 0x01600000d068783b */ /* 0x000ea20000004200 */
[----:B------:R-:W-:Y:S01]  /*7080*/  PRMT R17, R6, 0x5410, R237 ;  /* 0x0000541006117816 */ /* 0x000fe200000000ed */
[----:B------:R-:W-:Y:S01]  /*7090*/  IMAD.WIDE.U32 R6, R115, -0x2daee0ad, RZ ;  /* 0xd2511f5373067825 */ /* 0x000fe200078e00ff */
[----:B------:R-:W-:Y:S01]  /*70a0*/  PRMT R19, R246, 0x5410, R19 ;  /* 0x00005410f6137816 */ /* 0x000fe20000000013 */
[----:B------:R-:W-:Y:S01]  /*70b0*/  @!P4 HADD2 R101, -R184.H0_H0, -RZ.H0_H0 ;  /* 0xa00000ffb865c230 */ /* 0x000fe20000000900 */
[----:B------:R-:W-:Y:S02]  /*70c0*/  LOP3.LUT R113, R188, 0xff, RZ, 0xc0, !PT ;  /* 0x000000ffbc717812 */ /* 0x000fe400078ec0ff */
[C---:B------:R-:W-:Y:S02]  /*70d0*/  LOP3.LUT R237, R6.reuse, 0xffff, RZ, 0xc0, !PT ;  /* 0x0000ffff06ed7812 */ /* 0x040fe400078ec0ff */
[----:B------:R-:W-:Y:S02]  /*70e0*/  LOP3.LUT R115, R6, 0xff, RZ, 0xc0, !PT ;  /* 0x000000ff06737812 */ /* 0x000fe400078ec0ff */
[----:B------:R-:W-:-:S02]  /*70f0*/  SHF.R.U32.HI R246, RZ, 0x10, R6 ;  /* 0x00000010fff67819 */ /* 0x000fc40000011606 */
[----:B------:R-:W-:Y:S02]  /*7100*/  SHF.R.U32.HI R245, RZ, 0x18, R6 ;  /* 0x00000018fff57819 */ /* 0x000fe40000011606 */
[----:B------:R-:W-:Y:S02]  /*7110*/  SHF.R.U32.HI R6, RZ, 0x8, R18 ;  /* 0x00000008ff067819 */ /* 0x000fe40000011612 */
[----:B------:R-:W-:Y:S02]  /*7120*/  LOP3.LUT R4, R4, 0xff, RZ, 0xc0, !PT ;  /* 0x000000ff04047812 */ /* 0x000fe400078ec0ff */
[----:B------:R-:W-:Y:S02]  /*7130*/  LOP3.LUT R6, R6, 0xffff, RZ, 0xc0, !PT ;  /* 0x0000ffff06067812 */ /* 0x000fe400078ec0ff */
[----:B------:R-:W-:Y:S02]  /*7140*/  @!P4 PRMT R184, R101, 0x5410, RZ ;  /* 0x0000541065b8c816 */ /* 0x000fe400000000ff */
[----:B------:R-:W-:-:S02]  /*7150*/  LOP3.LUT R240, R7, UR13, R240, 0x96, !PT ;  /* 0x0000000d07f07c12 */ /* 0x000fc4000f8e96f0 */
[C---:B------:R-:W-:Y:S02]  /*7160*/  ISETP.GE.U32.AND P4, PT, R247.reuse, R6, PT ;  /* 0x00000006f700720c */ /* 0x040fe40003f86070 */
[----:B------:R-:W-:Y:S02]  /*7170*/  ISETP.GE.U32.AND P6, PT, R247, R4, PT ;  /* 0x00000004f700720c */ /* 0x000fe40003fc6070 */
[----:B------:R-:W3:Y:S01]  /*7180*/  LDSM.16.MT88.4 R4, [R208+0x16800] ;  /* 0x01680000d004783b */ /* 0x000ee20000004200 */
[----:B------:R-:W-:Y:S01]  /*7190*/  @!P3 HADD2 R111, -R21.H0_H0, -RZ.H0_H0 ;  /* 0xa00000ff156fb230 */ /* 0x000fe20000000900 */
[----:B------:R-:W-:Y:S02]  /*71a0*/  LOP3.LUT R114, R114, 0xffff, RZ, 0xc0, !PT ;  /* 0x0000ffff72727812 */ /* 0x000fe400078ec0ff */
[--C-:B------:R-:W-:Y:S02]  /*71b0*/  SHF.R.U32.HI R239, RZ, 0x10, R188.reuse ;  /* 0x00000010ffef7819 */ /* 0x100fe400000116bc */
[----:B------:R-:W-:-:S02]  /*71c0*/  SHF.R.U32.HI R244, RZ, 0x18, R188 ;  /* 0x00000018fff47819 */ /* 0x000fc400000116bc */
[----:B------:R-:W-:Y:S02]  /*71d0*/  @!P1 PRMT R20, R110, 0x5410, RZ ;  /* 0x000054106e149816 */ /* 0x000fe400000000ff */
[----:B------:R-:W-:Y:S01]  /*71e0*/  SHF.R.U32.HI R238, RZ, 0x18, R238 ;  /* 0x00000018ffee7819 */ /* 0x000fe200000116ee */
[C---:B--2---:R-:W-:Y:S01]  /*71f0*/  HMMA.16816.F32 R100, R128.reuse, R104, RZ ;  /* 0x000000688064723c */ /* 0x044fe200000018ff */
[----:B------:R-:W-:Y:S01]  /*7200*/  @!P4 HADD2 R112, -R183.H0_H0, -RZ.H0_H0 ;  /* 0xa00000ffb770c230 */ /* 0x000fe20000000900 */
[----:B------:R-:W-:Y:S01]  /*7210*/  @!P3 PRMT R21, R111, 0x5410, RZ ;  /* 0x000054106f15b816 */ /* 0x000fe200000000ff */
[----:B------:R-:W-:Y:S01]  /*7220*/  @!P2 HADD2 R109, -R34.H0_H0, -RZ.H0_H0 ;  /* 0xa00000ff226da230 */ /* 0x000fe20000000900 */
[----:B------:R-:W-:Y:S02]  /*7230*/  SHF.R.U32.HI R18, RZ, 0x18, R16 ;  /* 0x00000018ff127819 */ /* 0x000fe40000011610 */
[C---:B------:R-:W-:Y:S02]  /*7240*/  ISETP.GE.U32.AND P1, PT, R247.reuse, R244, PT ;  /* 0x000000f4f700720c */ /* 0x040fe40003f26070 */
[----:B------:R-:W-:Y:S01]  /*7250*/  HMMA.16816.F32 R104, R128, R106, RZ ;  /* 0x0000006a8068723c */ /* 0x000fe200000018ff */
[----:B------:R-:W-:Y:S01]  /*7260*/  @!P4 PRMT R183, R112, 0x5410, RZ ;  /* 0x0000541070b7c816 */ /* 0x000fe200000000ff */
[----:B------:R-:W-:Y:S01]  /*7270*/  IMAD.MOV.U32 R111, RZ, RZ, R115 ;  /* 0x000000ffff6f7224 */ /* 0x000fe200078e0073 */
[----:B------:R-:W-:-:S02]  /*7280*/  ISETP.GE.U32.AND P4, PT, R247, R113, PT ;  /* 0x00000071f700720c */ /* 0x000fc40003f86070 */
[----:B------:R-:W-:Y:S02]  /*7290*/  ISETP.GE.U32.AND P3, PT, R247, R114, PT ;  /* 0x00000072f700720c */ /* 0x000fe40003f66070 */
[----:B------:R-:W2:Y:S01]  /*72a0*/  LDSM.16.MT88.4 R112, [R206+0x16000] ;  /* 0x01600000ce70783b */ /* 0x000ea20000004200 */
[----:B------:R-:W-:Y:S02]  /*72b0*/  @!P2 PRMT R34, R109, 0x5410, RZ ;  /* 0x000054106d22a816 */ /* 0x000fe400000000ff */
[----:B------:R-:W-:Y:S02]  /*72c0*/  ISETP.GE.U32.AND P5, PT, R247, R238, PT ;  /* 0x000000eef700720c */ /* 0x000fe40003fa6070 */
[----:B------:R-:W-:Y:S02]  /*72d0*/  LOP3.LUT R238, R188, 0xffff, RZ, 0xc0, !PT ;  /* 0x0000ffffbcee7812 */ /* 0x000fe400078ec0ff */
[----:B------:R-:W-:Y:S01]  /*72e0*/  LOP3.LUT R246, R246, 0xff, RZ, 0xc0, !PT ;  /* 0x000000fff6f67812 */ /* 0x000fe200078ec0ff */
[----:B------:R-:W-:Y:S01]  /*72f0*/  @!P6 HADD2 R121, -R164.H0_H0, -RZ.H0_H0 ;  /* 0xa00000ffa479e230 */ /* 0x000fe20000000900 */
[----:B------:R-:W-:Y:S01]  /*7300*/  FADD.FTZ R230, R230, R223 ;  /* 0x000000dfe6e67221 */ /* 0x000fe20000010000 */
[----:B------:R-:W-:Y:S01]  /*7310*/  HSET2.LE.AND R19, R19, R124, PT ;  /* 0x0000007c13137233 */ /* 0x000fe20003803000 */
[C---:B---3--:R-:W-:Y:S08]  /*7320*/  HMMA.16816.F32 R100, R8.reuse, R4, R100 ;  /* 0x000000040864723c */ /* 0x048ff00000001864 */
[----:B------:R-:W-:Y:S01]  /*7330*/  HMMA.16816.F32 R104, R8, R6, R104 ;  /* 0x000000060868723c */ /* 0x000fe20000001868 */
[----:B------:R-:W-:Y:S01]  /*7340*/  LOP3.LUT R4, R16, 0xffff, RZ, 0xc0, !PT ;  /* 0x0000ffff10047812 */ /* 0x000fe200078ec0ff */
[----:B------:R-:W-:Y:S01]  /*7350*/  @!P3 HADD2 R108, -R33.H0_H0, -RZ.H0_H0 ;  /* 0xa00000ff216cb230 */ /* 0x000fe20000000900 */
[----:B------:R-:W-:Y:S01]  /*7360*/  SHF.R.U32.HI R5, RZ, 0x10, R16 ;  /* 0x00000010ff057819 */ /* 0x000fe20000011610 */
[----:B------:R-:W-:Y:S01]  /*7370*/  @!P5 HADD2 R120, -R35.H0_H0, -RZ.H0_H0 ;  /* 0xa00000ff2378d230 */ /* 0x000fe20000000900 */
[----:B------:R1:W5:Y:S01]  /*7380*/  LDL.LU.64 R188, [R1+0x70] ;  /* 0x0000700001bc7983 */ /* 0x0003620000300a00 */
[----:B------:R-:W-:Y:S01]  /*7390*/  PRMT R245, R246, 0x5410, R245 ;  /* 0x00005410f6f57816 */ /* 0x000fe200000000f5 */
[----:B------:R-:W-:Y:S01]  /*73a0*/  FFMA.FTZ R223, R117, c[0x0][0x23c], -R122 ;  /* 0x00008f0075df7a23 */ /* 0x000fe2000001087a */
[----:B------:R-:W-:Y:S01]  /*73b0*/  SHF.R.U32.HI R7, RZ, 0x8, R4 ;  /* 0x00000008ff077819 */ /* 0x000fe20000011604 */
[----:B------:R-:W-:Y:S01]  /*73c0*/  FADD.FTZ R230, R125, R230 ;  /* 0x000000e67de67221 */ /* 0x000fe20000010000 */
[----:B------:R-:W-:-:S02]  /*73d0*/  LOP3.LUT R6, R16, 0xff, RZ, 0xc0, !PT ;  /* 0x000000ff10067812 */ /* 0x000fc400078ec0ff */
[----:B------:R-:W-:Y:S01]  /*73e0*/  LOP3.LUT R5, R5, 0xff, RZ, 0xc0, !PT ;  /* 0x000000ff05057812 */ /* 0x000fe200078ec0ff */
[----:B------:R-:W-:Y:S01]  /*73f0*/  MUFU.EX2 R223, R223 ;  /* 0x000000df00df7308 */ /* 0x000fe20000000800 */
[----:B------:R-:W-:Y:S02]  /*7400*/  LOP3.LUT R4, R239, 0xff, RZ, 0xc0, !PT ;  /* 0x000000ffef047812 */ /* 0x000fe400078ec0ff */
[----:B------:R-:W-:Y:S02]  /*7410*/  PRMT R244, R6, 0x5410, R7 ;  /* 0x0000541006f47816 */ /* 0x000fe40000000007 */
[----:B------:R-:W-:Y:S02]  /*7420*/  PRMT R18, R5, 0x5410, R18 ;  /* 0x0000541005127816 */ /* 0x000fe40000000012 */
[----:B------:R-:W-:Y:S02]  /*7430*/  ISETP.GE.U32.AND P2, PT, R247, R4, PT ;  /* 0x00000004f700720c */ /* 0x000fe40003f46070 */
[----:B------:R-:W3:Y:S01]  /*7440*/  LDSM.16.MT88.4 R4, [R206+0x16800] ;  /* 0x01680000ce04783b */ /* 0x000ee20000004200 */
[----:B------:R-:W-:Y:S01]  /*7450*/  SHF.R.U32.HI R16, RZ, 0x8, R237 ;  /* 0x00000008ff107819 */ /* 0x000fe200000116ed */
[----:B------:R-:W-:Y:S01]  /*7460*/  HSET2.LE.AND R18, R18, R124, PT ;  /* 0x0000007c12127233 */ /* 0x000fe20003803000 */
[----:B------:R-:W-:-:S02]  /*7470*/  @!P3 PRMT R33, R108, 0x5410, RZ ;  /* 0x000054106c21b816 */ /* 0x000fc400000000ff */
[----:B------:R-:W-:Y:S02]  /*7480*/  PRMT R16, R111, 0x5410, R16 ;  /* 0x000054106f107816 */ /* 0x000fe40000000010 */
[C---:B--2---:R-:W-:Y:S01]  /*7490*/  HMMA.16816.F32 R108, R128.reuse, R112, RZ ;  /* 0x00000070806c723c */ /* 0x044fe200000018ff */
[----:B------:R-:W-:Y:S02]  /*74a0*/  LOP3.LUT R246, R240, 0xff, RZ, 0xc0, !PT ;  /* 0x000000fff0f67812 */ /* 0x000fe400078ec0ff */
[----:B------:R-:W-:Y:S02]  /*74b0*/  @!P6 PRMT R164, R121, 0x5410, RZ ;  /* 0x0000541079a4e816 */ /* 0x000fe400000000ff */
[----:B------:R-:W-:Y:S02]  /*74c0*/  @!P5 PRMT R35, R120, 0x5410, RZ ;  /* 0x000054107823d816 */ /* 0x000fe400000000ff */
[----:B------:R-:W-:Y:S01]  /*74d0*/  LOP3.LUT R13, R18, R13, RZ, 0xc0, !PT ;  /* 0x0000000d120d7212 */ /* 0x000fe200078ec0ff */
[----:B------:R-:W-:Y:S01]  /*74e0*/  HMMA.16816.F32 R112, R128, R114, RZ ;  /* 0x000000728070723c */ /* 0x000fe200000018ff */
[----:B------:R-:W-:Y:S01]  /*74f0*/  HSET2.LE.AND R18, R17, R124, PT ;  /* 0x0000007c11127233 */ /* 0x000fe20003803000 */
[----:B------:R-:W-:-:S04]  /*7500*/  LOP3.LUT R14, R19, R14, RZ, 0xc0, !PT ;  /* 0x0000000e130e7212 */ /* 0x000fc800078ec0ff */
[----:B------:R-:W-:-:S10]  /*7510*/  LOP3.LUT R15, R18, R15, RZ, 0xc0, !PT ;  /* 0x0000000f120f7212 */ /* 0x000fd400078ec0ff */
[C---:B---3--:R-:W-:Y:S07]  /*7520*/  HMMA.16816.F32 R108, R8.reuse, R4, R108 ;  /* 0x00000004086c723c */ /* 0x048fee000000186c */
[----:B------:R-:W-:Y:S01]  /*7530*/  SHF.R.U32.HI R4, RZ, 0x8, R238 ;  /* 0x00000008ff047819 */ /* 0x000fe200000116ee */
[----:B------:R-:W-:Y:S01]  /*7540*/  HMMA.16816.F32 R112, R8, R6, R112 ;  /* 0x000000060870723c */ /* 0x000fe20000001870 */
[----:B------:R-:W-:Y:S02]  /*7550*/  FADD.FTZ R5, R236, R233 ;  /* 0x000000e9ec057221 */ /* 0x000fe40000010000 */
[----:B------:R-:W-:Y:S01]  /*7560*/  LOP3.LUT R4, R4, 0xffff, RZ, 0xc0, !PT ;  /* 0x0000ffff04047812 */ /* 0x000fe200078ec0ff */
[----:B------:R-:W-:-:S02]  /*7570*/  FFMA.FTZ R238, R119, c[0x0][0x23c], -R122 ;  /* 0x00008f0077ee7a23 */ /* 0x000fc4000001087a */
[--C-:B------:R-:W-:Y:S01]  /*7580*/  FFMA.FTZ R233, R118, c[0x0][0x23c], -R235.reuse ;  /* 0x00008f0076e97a23 */ /* 0x100fe200000108eb */
[----:B------:R-:W-:Y:S01]  /*7590*/  LOP3.LUT R7, R240, 0xffff, RZ, 0xc0, !PT ;  /* 0x0000fffff0077812 */ /* 0x000fe200078ec0ff */
[----:B------:R-:W-:Y:S01]  /*75a0*/  FFMA.FTZ R235, R116, c[0x0][0x23c], -R235 ;  /* 0x00008f0074eb7a23 */ /* 0x000fe200000108eb */
[----:B------:R-:W-:Y:S01]  /*75b0*/  ISETP.GE.U32.AND P3, PT, R247, R4, PT ;  /* 0x00000004f700720c */ /* 0x000fe20003f66070 */
[----:B------:R-:W2:Y:S01]  /*75c0*/  MUFU.EX2 R238, R238 ;  /* 0x000000ee00ee7308 */ /* 0x000ea20000000800 */
[----:B------:R-:W-:Y:S02]  /*75d0*/  SHF.R.U32.HI R7, RZ, 0x8, R7 ;  /* 0x00000008ff077819 */ /* 0x000fe40000011607 */
[--C-:B------:R-:W-:Y:S02]  /*75e0*/  SHF.R.U32.HI R4, RZ, 0x10, R240.reuse ;  /* 0x00000010ff047819 */ /* 0x100fe400000116f0 */
[----:B------:R-:W-:Y:S02]  /*75f0*/  PRMT R246, R246, 0x5410, R7 ;  /* 0x00005410f6f67816 */ /* 0x000fe40000000007 */
[----:B------:R-:W-:Y:S01]  /*7600*/  LOP3.LUT R7, R4, 0xff, RZ, 0xc0, !PT ;  /* 0x000000ff04077812 */ /* 0x000fe200078ec0ff */
[----:B------:R-:W-:Y:S01]  /*7610*/  FADD.FTZ R4, R222, R5 ;  /* 0x00000005de047221 */ /* 0x000fe20000010000 */
[----:B------:R-:W-:Y:S01]  /*7620*/  SHF.R.U32.HI R240, RZ, 0x18, R240 ;  /* 0x00000018fff07819 */ /* 0x000fe200000116f0 */
[----:B------:R-:W-:Y:S01]  /*7630*/  MUFU.EX2 R233, R233 ;  /* 0x000000e900e97308 */ /* 0x000fe20000000800 */
[----:B------:R-:W-:Y:S01]  /*7640*/  HSET2.LE.AND R5, R244, R124, PT ;  /* 0x0000007cf4057233 */ /* 0x000fe20003803000 */
[----:B------:R-:W-:Y:S01]  /*7650*/  FADD.FTZ R123, R123, R4 ;  /* 0x000000047b7b7221 */ /* 0x000fe20000010000 */
[----:B------:R-:W-:-:S03]  /*7660*/  PRMT R239, R7, 0x5410, R240 ;  /* 0x0000541007ef7816 */ /* 0x000fc600000000f0 */
[----:B------:R-:W-:Y:S01]  /*7670*/  FADD.FTZ R240, R126, R123 ;  /* 0x0000007b7ef07221 */ /* 0x000fe20000010000 */
[----:B------:R-:W-:Y:S01]  /*7680*/  LOP3.LUT R12, R5, R12, RZ, 0xc0, !PT ;  /* 0x0000000c050c7212 */ /* 0x000fe200078ec0ff */
[----:B------:R-:W3:Y:S01]  /*7690*/  LDSM.16.MT88.4 R120, [R205+0x16000] ;  /* 0x01600000cd78783b */ /* 0x000ee20000004200 */
[----:B------:R-:W4:Y:S01]  /*76a0*/  MUFU.EX2 R222, R235 ;  /* 0x000000eb00de7308 */ /* 0x000f220000000800 */
[----:B--2---:R-:W-:Y:S01]  /*76b0*/  F2FP.PACK_AB R237, R223, R238 ;  /* 0x000000eedfed723e */ /* 0x004fe200000000ff */
[----:B------:R-:W-:Y:S01]  /*76c0*/  IMAD.MOV.U32 R125, RZ, RZ, R239 ;  /* 0x000000ffff7d7224 */ /* 0x000fe200078e00ef */
[----:B------:R-:W2:Y:S01]  /*76d0*/  LDSM.16.MT88.4 R4, [R205+0x16800] ;  /* 0x01680000cd04783b */ /* 0x000ea20000004200 */
[----:B------:R-:W-:Y:S01]  /*76e0*/  FADD.FTZ R239, R127, R230 ;  /* 0x000000e67fef7221 */ /* 0x000fe20000010000 */
[----:B------:R-:W-:Y:S01]  /*76f0*/  PRMT R236, R237, 0x7632, R236 ;  /* 0x00007632edec7816 */ /* 0x000fe200000000ec */
[----:B------:R-:W-:Y:S01]  /*7700*/  @!P2 HADD2 R117, -R237.H0_H0, -RZ.H0_H0 ;  /* 0xa00000ffed75a230 */ /* 0x000fe20000000900 */
[----:B------:R-:W-:-:S02]  /*7710*/  FADD.FTZ R217, R217, R240 ;  /* 0x000000f0d9d97221 */ /* 0x000fc40000010000 */
[----:B------:R-:W-:Y:S01]  /*7720*/  PRMT R244, R237, 0x5410, R236 ;  /* 0x00005410edf47816 */ /* 0x000fe200000000ec */
[----:B------:R-:W-:Y:S01]  /*7730*/  @!P1 HADD2 R116, -R236.H0_H0, -RZ.H0_H0 ;  /* 0xa00000ffec749230 */ /* 0x000fe20000000900 */
[----:B------:R-:W-:Y:S01]  /*7740*/  @!P2 PRMT R237, R117, 0x5410, RZ ;  /* 0x0000541075eda816 */ /* 0x000fe200000000ff */
[----:B------:R-:W-:Y:S02]  /*7750*/  FADD.FTZ R220, R220, R239 ;  /* 0x000000efdcdc7221 */ /* 0x000fe40000010000 */
[----:B------:R-:W-:Y:S01]  /*7760*/  FADD.FTZ R216, R216, R217 ;  /* 0x000000d9d8d87221 */ /* 0x000fe20000010000 */
[----:B------:R-:W-:Y:S01]  /*7770*/  @!P1 PRMT R236, R116, 0x5410, RZ ;  /* 0x0000541074ec9816 */ /* 0x000fe200000000ff */
[----:B------:R-:W-:Y:S01]  /*7780*/  FADD.FTZ R221, R221, R220 ;  /* 0x000000dcdddd7221 */ /* 0x000fe20000010000 */
[----:B----4-:R-:W-:Y:S01]  /*7790*/  F2FP.PACK_AB R234, R222, R233 ;  /* 0x000000e9deea723e */ /* 0x010fe200000000ff */
[----:B------:R-:W-:Y:S02]  /*77a0*/  FADD.FTZ R216, R219, R216 ;  /* 0x000000d8dbd87221 */ /* 0x000fe40000010000 */
        /* <DEDUP_REMOVED lines=10> */
[----:B------:R-:W-:Y:S02]  /*7850*/  FADD.FTZ R180, R180, R181 ;  /* 0x000000b5b4b47221 */ /* 0x000fe40000010000 */
[----:B------:R-:W-:Y:S02]  /*7860*/  FADD.FTZ R173, R173, R174 ;  /* 0x000000aeadad7221 */ /* 0x000fe40000010000 */
[----:B------:R-:W-:-:S02]  /*7870*/  FADD.FTZ R179, R179, R180 ;  /* 0x000000b4b3b37221 */ /* 0x000fc40000010000 */
[----:B------:R-:W-:Y:S01]  /*7880*/  FADD.FTZ R172, R172, R173 ;  /* 0x000000adacac7221 */ /* 0x000fe20000010000 */
[C---:B---3--:R-:W-:Y:S01]  /*7890*/  HMMA.16816.F32 R116, R128.reuse, R120, RZ ;  /* 0x000000788074723c */ /* 0x048fe200000018ff */
[----:B------:R-:W-:Y:S02]  /*78a0*/  FADD.FTZ R178, R178, R179 ;  /* 0x000000b3b2b27221 */ /* 0x000fe40000010000 */
[----:B------:R-:W-:Y:S02]  /*78b0*/  FADD.FTZ R171, R171, R172 ;  /* 0x000000acabab7221 */ /* 0x000fe40000010000 */
[----:B------:R-:W-:Y:S02]  /*78c0*/  FADD.FTZ R177, R177, R178 ;  /* 0x000000b2b1b17221 */ /* 0x000fe40000010000 */
[----:B------:R-:W-:Y:S01]  /*78d0*/  FADD.FTZ R171, R170, R171 ;  /* 0x000000abaaab7221 */ /* 0x000fe20000010000 */
[----:B------:R-:W-:Y:S01]  /*78e0*/  HMMA.16816.F32 R120, R128, R122, RZ ;  /* 0x0000007a8078723c */ /* 0x000fe200000018ff */
[----:B------:R-:W-:Y:S11]  /*78f0*/  FADD.FTZ R176, R176, R177 ;  /* 0x000000b1b0b07221 */ /* 0x000ff60000010000 */
[----:B------:R-:W-:Y:S04]  /*7900*/  @!UPT UIADD3 URZ, URZ, URZ, URZ ;  /* 0x0000003f3f3ff290 */ /* 0x000fe8000fffe03f */
[C---:B--2---:R-:W-:Y:S07]  /*7910*/  HMMA.16816.F32 R116, R8.reuse, R4, R116 ;  /* 0x000000040874723c */ /* 0x044fee0000001874 */
[----:B------:R-:W-:Y:S01]  /*7920*/  HSET2.LE.AND R4, R246, R124, PT ;  /* 0x0000007cf6047233 */ /* 0x000fe20003803000 */
[----:B------:R-:W-:Y:S04]  /*7930*/  HMMA.16816.F32 R120, R8, R6, R120 ;  /* 0x000000060878723c */ /* 0x000fe80000001878 */
[----:B------:R-:W-:-:S03]  /*7940*/  LOP3.LUT R4, R4, R241, RZ, 0xc0, !PT ;  /* 0x000000f104047212 */ /* 0x000fc600078ec0ff */
[--C-:B------:R-:W-:Y:S02]  /*7950*/  HSET2.LE.AND R6, R16, R124.reuse, PT ;  /* 0x0000007c10067233 */ /* 0x100fe40003803000 */
[----:B------:R-:W2:Y:S01]  /*7960*/  LDSM.16.MT88.4 R16, [R204+0x16000] ;  /* 0x01600000cc10783b */ /* 0x000ea20000004200 */
[--C-:B------:R-:W-:Y:S02]  /*7970*/  HSET2.LE.AND R7, R245, R124.reuse, PT ;  /* 0x0000007cf5077233 */ /* 0x100fe40003803000 */
[----:B------:R-:W-:Y:S01]  /*7980*/  HSET2.LE.AND R124, R125, R124, PT ;  /* 0x0000007c7d7c7233 */ /* 0x000fe20003803000 */
[----:B------:R-:W-:Y:S02]  /*7990*/  LOP3.LUT R6, R6, R230, RZ, 0xc0, !PT ;  /* 0x000000e606067212 */ /* 0x000fe400078ec0ff */
[----:B------:R-:W-:Y:S02]  /*79a0*/  LOP3.LUT R7, R7, R244, RZ, 0xc0, !PT ;  /* 0x000000f407077212 */ /* 0x000fe400078ec0ff */
[----:B------:R-:W-:-:S02]  /*79b0*/  LOP3.LUT R5, R124, R243, RZ, 0xc0, !PT ;  /* 0x000000f37c057212 */ /* 0x000fc400078ec0ff */
[----:B------:R-:W-:-:S04]  /*79c0*/  LEA R230, P1, R242, c[0x0][0x1f8], 0x1 ;  /* 0x00007e00f2e67a11 */ /* 0x000fc800078208ff */
[----:B------:R-:W-:-:S05]  /*79d0*/  LEA.HI.X R231, R242, c[0x0][0x1fc], R231, 0x1, P1 ;  /* 0x00007f00f2e77a11 */ /* 0x000fca00008f0ce7 */
[----:B------:R-:W-:Y:S04]  /*79e0*/  STG.E.U16 [R230.64], R186 ;  /* 0x000000bae6007986 */ /* 0x000fe8000c101510 */
[----:B------:R-:W-:Y:S01]  /*79f0*/  STG.E.U16 [R230.64+0x2], R187 ;  /* 0x000002bbe6007986 */ /* 0x000fe2000c101510 */
[C---:B--2---:R-:W-:Y:S08]  /*7a00*/  HMMA.16816.F32 R124, R128.reuse, R16, RZ ;  /* 0x00000010807c723c */ /* 0x044ff000000018ff */
[----:B------:R-:W-:Y:S01]  /*7a10*/  HMMA.16816.F32 R128, R128, R18, RZ ;  /* 0x000000128080723c */ /* 0x000fe200000018ff */
[----:B------:R-:W2:Y:S11]  /*7a20*/  LDSM.16.MT88.4 R16, [R204+0x16800] ;  /* 0x01680000cc10783b */ /* 0x000eb60000004200 */
[----:B------:R-:W-:Y:S04]  /*7a30*/  @!UPT UIADD3 URZ, URZ, URZ, URZ ;  /* 0x0000003f3f3ff290 */ /* 0x000fe8000fffe03f */
[C---:B--2---:R-:W-:Y:S08]  /*7a40*/  HMMA.16816.F32 R124, R8.reuse, R16, R124 ;  /* 0x00000010087c723c */ /* 0x044ff0000000187c */
[----:B------:R-:W-:Y:S01]  /*7a50*/  HMMA.16816.F32 R128, R8, R18, R128 ;  /* 0x000000120880723c */ /* 0x000fe20000001880 */
[----:B------:R-:W2:Y:S04]  /*7a60*/  LDSM.16.MT88.4 R8, [R208+0x11000] ;  /* 0x01100000d008783b */ /* 0x000ea80000004200 */
[----:B------:R-:W3:Y:S03]  /*7a70*/  LDSM.16.MT88.4 R16, [R206+0x11000] ;  /* 0x01100000ce10783b */ /* 0x000ee60000004200 */
[C---:B--2---:R-:W-:Y:S08]  /*7a80*/  HMMA.16816.F32 R132, R12.reuse, R8, R132 ;  /* 0x000000080c84723c */ /* 0x044ff00000001884 */
[C---:B------:R-:W-:Y:S01]  /*7a90*/  HMMA.16816.F32 R136, R12.reuse, R10, R136 ;  /* 0x0000000a0c88723c */ /* 0x040fe20000001888 */
[----:B------:R-:W2:Y:S07]  /*7aa0*/  LDSM.16.MT88.4 R8, [R205+0x11000] ;  /* 0x01100000cd08783b */ /* 0x000eae0000004200 */
[C---:B---3--:R-:W-:Y:S08]  /*7ab0*/  HMMA.16816.F32 R140, R12.reuse, R16, R140 ;  /* 0x000000100c8c723c */ /* 0x048ff0000000188c */
[C---:B------:R-:W-:Y:S01]  /*7ac0*/  HMMA.16816.F32 R144, R12.reuse, R18, R144 ;  /* 0x000000120c90723c */ /* 0x040fe20000001890 */
[----:B------:R-:W3:Y:S07]  /*7ad0*/  LDSM.16.MT88.4 R16, [R204+0x11000] ;  /* 0x01100000cc10783b */ /* 0x000eee0000004200 */
        /* <DEDUP_REMOVED lines=40> */
[----:B------:R-:W-:Y:S01]  /*7d60*/  HMMA.16816.F32 R128, R12, R18, R128 ;  /* 0x000000120c80723c */ /* 0x000fe20000001880 */
[----:B------:R-:W3:Y:S04]  /*7d70*/  LDSM.16.MT88.4 R16, [R206+0x11800] ;  /* 0x01180000ce10783b */ /* 0x000ee80000004200 */
[----:B------:R-:W4:Y:S03]  /*7d80*/  LDSM.16.MT88.4 R12, [R205+0x11800] ;  /* 0x01180000cd0c783b */ /* 0x000f260000004200 */
        /* <DEDUP_REMOVED lines=40> */
[C---:B------:R-:W-:Y:S08]  /*8010*/  HMMA.16816.F32 R112, R4.reuse, R18, R112 ;  /* 0x000000120470723c */ /* 0x040ff00000001870 */
[C---:B----4-:R-:W-:Y:S08]  /*8020*/  HMMA.16816.F32 R116, R4.reuse, R12, R116 ;  /* 0x0000000c0474723c */ /* 0x050ff00000001874 */
[C---:B------:R-:W-:Y:S08]  /*8030*/  HMMA.16816.F32 R120, R4.reuse, R14, R120 ;  /* 0x0000000e0478723c */ /* 0x040ff00000001878 */
[C---:B--2---:R-:W-:Y:S07]  /*8040*/  HMMA.16816.F32 R124, R4.reuse, R8, R124 ;  /* 0x00000008047c723c */ /* 0x044fee000000187c */
[----:B------:R-:W-:Y:S01]  /*8050*/  IMAD.MOV.U32 R8, RZ, RZ, c[0x0][0x228] ;  /* 0x00008a00ff087624 */ /* 0x000fe200078e00ff */
[----:B------:R-:W-:Y:S03]  /*8060*/  HMMA.16816.F32 R128, R4, R10, R128 ;  /* 0x0000000a0480723c */ /* 0x000fe60000001880 */
[----:B------:R-:W-:-:S04]  /*8070*/  IMAD.SHL.U32 R9, R8, 0x8, RZ ;  /* 0x0000000808097824 */ /* 0x000fc800078e00ff */
[----:B------:R-:W-:-:S05]  /*8080*/  IMAD.WIDE R8, R9, 0x2, R230 ;  /* 0x0000000209087825 */ /* 0x000fca00078e02e6 */
[----:B------:R-:W-:Y:S04]  /*8090*/  STG.E.U16 [R8.64], R185 ;  /* 0x000000b908007986 */ /* 0x000fe8000c101510 */
[----:B------:R-:W-:Y:S04]  /*80a0*/  STG.E.U16 [R8.64+0x2], R184 ;  /* 0x000002b808007986 */ /* 0x000fe8000c101510 */
[----:B------:R-:W-:Y:S04]  /*80b0*/  STG.E.U16 [R230.64+0x10], R182 ;  /* 0x000010b6e6007986 */ /* 0x000fe8000c101510 */
[----:B------:R-:W-:Y:S04]  /*80c0*/  STG.E.U16 [R230.64+0x12], R183 ;  /* 0x000012b7e6007986 */ /* 0x000fe8000c101510 */
[----:B------:R-:W-:Y:S04]  /*80d0*/  STG.E.U16 [R8.64+0x10], R21 ;  /* 0x0000101508007986 */ /* 0x000fe8000c101510 */
[----:B------:R-:W-:Y:S04]  /*80e0*/  STG.E.U16 [R8.64+0x12], R20 ;  /* 0x0000121408007986 */ /* 0x000fe8000c101510 */
[----:B------:R2:W-:Y:S04]  /*80f0*/  STG.E.U16 [R230.64+0x20], R166 ;  /* 0x000020a6e6007986 */ /* 0x0005e8000c101510 */
[----:B------:R3:W-:Y:S04]  /*8100*/  STG.E.U16 [R230.64+0x22], R167 ;  /* 0x000022a7e6007986 */ /* 0x0007e8000c101510 */
[----:B------:R-:W-:Y:S04]  /*8110*/  STG.E.U16 [R8.64+0x20], R169 ;  /* 0x000020a908007986 */ /* 0x000fe8000c101510 */
[----:B------:R-:W-:Y:S04]  /*8120*/  STG.E.U16 [R8.64+0x22], R168 ;  /* 0x000022a808007986 */ /* 0x000fe8000c101510 */
[----:B------:R-:W-:Y:S04]  /*8130*/  STG.E.U16 [R230.64+0x30], R34 ;  /* 0x00003022e6007986 */ /* 0x000fe8000c101510 */
[----:B------:R-:W-:Y:S04]  /*8140*/  STG.E.U16 [R230.64+0x32], R33 ;  /* 0x00003221e6007986 */ /* 0x000fe8000c101510 */
[----:B------:R4:W-:Y:S01]  /*8150*/  STG.E.U16 [R8.64+0x30], R164 ;  /* 0x000030a408007986 */ /* 0x0009e2000c101510 */
[----:B--2---:R-:W-:-:S03]  /*8160*/  FADD.FTZ R166, R238, R171 ;  /* 0x000000abeea67221 */ /* 0x004fc60000010000 */
[----:B------:R-:W-:Y:S01]  /*8170*/  STG.E.U16 [R8.64+0x32], R35 ;  /* 0x0000322308007986 */ /* 0x000fe2000c101510 */
[----:B---3--:R-:W-:-:S03]  /*8180*/  FADD.FTZ R167, R233, R176 ;  /* 0x000000b0e9a77221 */ /* 0x008fc60000010000 */
[----:B------:R-:W-:Y:S01]  /*8190*/  STG.E.U16 [R230.64+0x40], R30 ;  /* 0x0000401ee6007986 */ /* 0x000fe2000c101510 */
[----:B------:R-:W-:Y:S02]  /*81a0*/  FADD.FTZ R166, R223, R166 ;  /* 0x000000a6dfa67221 */ /* 0x000fe40000010000 */
[----:B------:R-:W-:Y:S01]  /*81b0*/  FADD.FTZ R167, R222, R167 ;  /* 0x000000a7dea77221 */ /* 0x000fe20000010000 */
[----:B------:R-:W-:Y:S04]  /*81c0*/  STG.E.U16 [R230.64+0x42], R29 ;  /* 0x0000421de6007986 */ /* 0x000fe8000c101510 */
[----:B------:R-:W-:Y:S04]  /*81d0*/  STG.E.U16 [R8.64+0x40], R32 ;  /* 0x0000402008007986 */ /* 0x000fe8000c101510 */
[----:B------:R-:W-:Y:S04]  /*81e0*/  STG.E.U16 [R8.64+0x42], R31 ;  /* 0x0000421f08007986 */ /* 0x000fe8000c101510 */
[----:B------:R-:W-:Y:S01]  /*81f0*/  STG.E.U16 [R230.64+0x50], R26 ;  /* 0x0000501ae6007986 */ /* 0x000fe2000c101510 */
[----:B----4-:R-:W-:-:S03]  /*8200*/  IADD3 R164, P1, R230, -0x80, RZ ;  /* 0xffffff80e6a47810 */ /* 0x010fc60007f3e0ff */
[----:B------:R-:W-:Y:S04]  /*8210*/  STG.E.U16 [R230.64+0x52], R25 ;  /* 0x00005219e6007986 */ /* 0x000fe8000c101510 */
[----:B------:R-:W-:Y:S04]  /*8220*/  STG.E.U16 [R8.64+0x50], R28 ;  /* 0x0000501c08007986 */ /* 0x000fe8000c101510 */
[----:B------:R-:W-:Y:S04]  /*8230*/  STG.E.U16 [R8.64+0x52], R27 ;  /* 0x0000521b08007986 */ /* 0x000fe8000c101510 */
[----:B------:R2:W-:Y:S04]  /*8240*/  STG.E.U16 [R230.64+0x62], R3 ;  /* 0x00006203e6007986 */ /* 0x0005e8000c101510 */
[----:B------:R1:W-:Y:S04]  /*8250*/  STG.E.U16 [R230.64+0x60], R22 ;  /* 0x00006016e6007986 */ /* 0x0003e8000c101510 */
[----:B------:R1:W-:Y:S04]  /*8260*/  STG.E.U16 [R8.64+0x60], R24 ;  /* 0x0000601808007986 */ /* 0x0003e8000c101510 */
[----:B------:R1:W-:Y:S04]  /*8270*/  STG.E.U16 [R8.64+0x62], R23 ;  /* 0x0000621708007986 */ /* 0x0003e8000c101510 */
[----:B------:R1:W-:Y:S04]  /*8280*/  STG.E.U16 [R230.64+0x70], R234 ;  /* 0x000070eae6007986 */ /* 0x0003e8000c101510 */
[----:B------:R1:W-:Y:S04]  /*8290*/  STG.E.U16 [R230.64+0x72], R235 ;  /* 0x000072ebe6007986 */ /* 0x0003e8000c101510 */
[----:B------:R1:W-:Y:S01]  /*82a0*/  STG.E.U16 [R8.64+0x70], R237 ;  /* 0x000070ed08007986 */ /* 0x0003e2000c101510 */
[----:B--2---:R-:W-:-:S03]  /*82b0*/  IADD3.X R3, R231, -0x1, RZ, P1, !PT ;  /* 0xffffffffe7037810 */ /* 0x004fc60000ffe4ff */
[----:B------:R1:W-:Y:S04]  /*82c0*/  STG.E.U16 [R8.64+0x72], R236 ;  /* 0x000072ec08007986 */ /* 0x0003e8000c101510 */
[----:B------:R1:W-:Y:S01]  /*82d0*/  STL [R1+0x28], R3 ;  /* 0x0000280301007387 */ /* 0x0003e20000100800 */
[----:B------:R-:W-:Y:S05]  /*82e0*/  @!P0 BRA `(.L_x_491) ;  /* 0x00005d7000008947 */ /* 0x000fea0003800000 */
[----:B------:R-:W2:Y:S01]  /*82f0*/  LDL.64 R244, [R1+0x10] ;  /* 0x0000100001f47983 */ /* 0x000ea20000100a00 */
[----:B------:R-:W-:Y:S01]  /*8300*/  UIADD3 UR22, UR8, -0x2, URZ ;  /* 0xfffffffe08167890 */ /* 0x000fe2000fffe03f */
[----:B------:R-:W-:-:S04]  /*8310*/  DEPBAR.LE SB0, 0x0 ;  /* 0x000080000000791a */ /* 0x000fc80000000000 */
[----:B------:R-:W-:Y:S01]  /*8320*/  USHF.R.S32.HI UR5, URZ, 0x1f, UR22 ;  /* 0x0000001f3f057899 */ /* 0x000fe20008011416 */
[----:B------:R-:W-:Y:S01]  /*8330*/  IMAD.U32 R16, RZ, RZ, UR22 ;  /* 0x00000016ff107e24 */ /* 0x000fe2000f8e00ff */
[----:B------:R-:W-:Y:S01]  /*8340*/  UIMAD UR4, UR11, UR22, URZ ;  /* 0x000000160b0472a4 */ /* 0x000fe2000f8e023f */
[----:B------:R-:W-:Y:S01]  /*8350*/  ISETP.GE.AND P5, PT, R251, c[0x0][0x220], PT ;  /* 0x00008800fb007a0c */ /* 0x000fe20003fa6270 */
[----:B------:R-:W-:Y:S01]  /*8360*/  IMAD.MOV.U32 R4, RZ, RZ, R226 ;  /* 0x000000ffff047224 */ /* 0x000fe200078e00e2 */
[----:B------:R-:W-:Y:S01]  /*8370*/  BAR.SYNC.DEFER_BLOCKING 0x0 ;  /* 0x0000000000007b1d */ /* 0x000fe20000010000 */
        /* <DEDUP_REMOVED lines=8> */
[C---:B-1----:R-:W-:Y:S02]  /*8400*/  @!P4 LEA R8, P0, R16.reuse, c[0x0][0x170], 0x1 ;  /* 0x00005c001008ca11 */ /* 0x042fe400078008ff */
[C-C-:B------:R-:W-:Y:S02]  /*8410*/  @!P5 LEA.HI.X R11, R16.reuse, c[0x0][0x174], R5.reuse, 0x1, P1 ;  /* 0x00005d00100bda11 */ /* 0x140fe400008f0c05 */
[C---:B------:R-:W-:Y:S02]  /*8420*/  @!P4 LEA.HI.X R9, R16.reuse, c[0x0][0x174], R5, 0x1, P0 ;  /* 0x00005d001009ca11 */ /* 0x040fe400000f0c05 */
[----:B------:R-:W-:-:S04]  /*8430*/  @!P3 LEA R6, P1, R16, c[0x0][0x170], 0x1 ;  /* 0x00005c001006ba11 */ /* 0x000fc800078208ff */
[----:B------:R-:W-:Y:S02]  /*8440*/  @!P3 LEA.HI.X R7, R16, c[0x0][0x174], R5, 0x1, P1 ;  /* 0x00005d001007ba11 */ /* 0x000fe400008f0c05 */
[----:B--2---:R-:W-:-:S13]  /*8450*/  ISETP.GE.AND P6, PT, R244, c[0x0][0x220], PT ;  /* 0x00008800f4007a0c */ /* 0x004fda0003fc6270 */
[C---:B------:R-:W-:Y:S01]  /*8460*/  @!P6 LEA R14, P2, R16.reuse, c[0x0][0x170], 0x1 ;  /* 0x00005c00100eea11 */ /* 0x040fe200078408ff */
[----:B------:R-:W-:Y:S03]  /*8470*/  @P6 STS.128 [R248+0x10000], RZ ;  /* 0x010000fff8006388 */ /* 0x000fe60000000c00 */
[C---:B------:R-:W-:Y:S02]  /*8480*/  @!P6 LEA.HI.X R15, R16.reuse, c[0x0][0x174], R5, 0x1, P2 ;  /* 0x00005d00100fea11 */ /* 0x040fe400010f0c05 */
[----:B------:R-:W-:-:S03]  /*8490*/  IADD3 R3, P2, R16, UR21, RZ ;  /* 0x0000001510037c10 */ /* 0x000fc6000ff5e0ff */
[----:B------:R-:W-:Y:S01]  /*84a0*/  @!PT LDS RZ, [RZ] ;  /* 0x00000000fffff984 */ /* 0x000fe20000000800 */
[----:B------:R-:W-:Y:S01]  /*84b0*/  @!PT LDS RZ, [RZ] ;  /* 0x00000000fffff984 */ /* 0x000fe20000000800 */
[----:B------:R-:W-:Y:S01]  /*84c0*/  @!PT LDS RZ, [RZ] ;  /* 0x00000000fffff984 */ /* 0x000fe20000000800 */
[----:B------:R1:W-:Y:S01]  /*84d0*/  @!P6 LDGSTS.E.BYPASS.LTC128B.128 [R248+0x10000], [R14.64] ;  /* 0x100000000ef8efae */ /* 0x0003e2000b901d50 */
[----:B------:R-:W-:Y:S02]  /*84e0*/  IADD3.X R4, R5, UR9, RZ, P2, !PT ;  /* 0x0000000905047c10 */ /* 0x000fe400097fe4ff */
        /* <DEDUP_REMOVED lines=9> */
[C---:B------:R-:W-:Y:S01]  /*8580*/  @!P3 LEA R16, P0, R3.reuse, c[0x0][0x170], 0x1 ;  /* 0x00005c000310ba11 */ /* 0x040fe200078008ff */
[----:B------:R-:W-:Y:S01]  /*8590*/  @P4 STS.128 [R248+0x14000], RZ ;  /* 0x014000fff8004388 */ /* 0x000fe20000000c00 */
[----:B------:R-:W-:-:S02]  /*85a0*/  @!P5 LEA.HI.X R21, R3, c[0x0][0x174], R4, 0x1, P2 ;  /* 0x00005d000315da11 */ /* 0x000fc400010f0c04 */
        /* <DEDUP_REMOVED lines=15> */
[C-C-:B------:R-:W-:Y:S01]  /*86a0*/  @!P6 LEA.HI.X R29, R5.reuse, c[0x0][0x174], R4.reuse, 0x1, P0 ;  /* 0x00005d00051dea11 */ /* 0x140fe200000f0c04 */
[----:B------:R-:W-:Y:S01]  /*86b0*/  @P6 STS.128 [R248+0x10800], RZ ;  /* 0x010800fff8006388 */ /* 0x000fe20000000c00 */
[C---:B------:R-:W-:Y:S02]  /*86c0*/  @!P4 LEA R24, P1, R5.reuse, c[0x0][0x170], 0x1 ;  /* 0x00005c000518ca11 */ /* 0x040fe400078208ff */
[C---:B------:R-:W-:Y:S01]  /*86d0*/  @!P3 LEA R22, P0, R5.reuse, c[0x0][0x170], 0x1 ;  /* 0x00005c000516ba11 */ /* 0x040fe200078008ff */
[----:B------:R-:W-:Y:S01]  /*86e0*/  @!PT LDS RZ, [RZ] ;  /* 0x00000000fffff984 */ /* 0x000fe20000000800 */
[----:B------:R-:W-:Y:S01]  /*86f0*/  @!PT LDS RZ, [RZ] ;  /* 0x00000000fffff984 */ /* 0x000fe20000000800 */
[----:B------:R-:W-:Y:S01]  /*8700*/  @!PT LDS RZ, [RZ] ;  /* 0x00000000fffff984 */ /* 0x000fe20000000800 */
[----:B------:R1:W-:Y:S01]  /*8710*/  @!P6 LDGSTS.E.BYPASS.LTC128B.128 [R248+0x10800], [R12.64] ;  /* 0x108000000cf8efae */ /* 0x0003e2000b901d50 */
        /* <DEDUP_REMOVED lines=13> */
[C---:B------:R-:W-:Y:S01]  /*87f0*/  @!P4 LEA R34, P1, R3.reuse, c[0x0][0x170], 0x1 ;  /* 0x00005c000322ca11 */ /* 0x040fe200078208ff */
[----:B------:R-:W-:Y:S01]  /*8800*/  @!PT LDS RZ, [RZ] ;  /* 0x00000000fffff984 */ /* 0x000fe20000000800 */
[----:B------:R-:W-:Y:S01]  /*8810*/  @!PT LDS RZ, [RZ] ;  /* 0x00000000fffff984 */ /* 0x000fe20000000800 */
[----:B------:R-:W-:Y:S01]  /*8820*/  @!PT LDS RZ, [RZ] ;  /* 0x00000000fffff984 */ /* 0x000fe20000000800 */
[----:B------:R1:W-:Y:S01]  /*8830*/  @!P4 LDGSTS.E.BYPASS.LTC128B.128 [R248+0x14800], [R18.64+0x100] ;  /* 0x1480010012f8cfae */ /* 0x0003e2000b901d50 */
[----:B------:R-:W-:-:S02]  /*8840*/  @!P6 LEA.HI.X R175, R3, c[0x0][0x174], R4, 0x1, P0 ;  /* 0x00005d0003afea11 */ /* 0x000fc400000f0c04 */
[C---:B------:R-:W-:Y:S01]  /*8850*/  @!P3 LEA R32, P0, R3.reuse, c[0x0][0x170], 0x1 ;  /* 0x00005c000320ba11 */ /* 0x040fe200078008ff */
[----:B------:R-:W-:Y:S01]  /*8860*/  @P3 STS.128 [R248+0x16800], RZ ;  /* 0x016800fff8003388 */ /* 0x000fe20000000c00 */
[C-C-:B------:R-:W-:Y:S02]  /*8870*/  @!P5 LEA.HI.X R173, R3.reuse, c[0x0][0x174], R4.reuse, 0x1, P2 ;  /* 0x00005d0003adda11 */ /* 0x140fe400010f0c04 */
[C-C-:B------:R-:W-:Y:S01]  /*8880*/  @!P4 LEA.HI.X R35, R3.reuse, c[0x0][0x174], R4.reuse, 0x1, P1 ;  /* 0x00005d000323ca11 */ /* 0x140fe200008f0c04 */
[----:B------:R-:W-:Y:S01]  /*8890*/  @!PT LDS RZ, [RZ] ;  /* 0x00000000fffff984 */ /* 0x000fe20000000800 */
[----:B------:R-:W-:Y:S01]  /*88a0*/  @!PT LDS RZ, [RZ] ;  /* 0x00000000fffff984 */ /* 0x000fe20000000800 */
[----:B------:R-:W-:Y:S01]  /*88b0*/  @!PT LDS RZ, [RZ] ;  /* 0x00000000fffff984 */ /* 0x000fe20000000800 */
[----:B------:R1:W-:Y:S01]  /*88c0*/  @!P3 LDGSTS.E.BYPASS.LTC128B.128 [R248+0x16800], [R16.64+0x180] ;  /* 0x1680018010f8bfae */ /* 0x0003e2000b901d50 */
[----:B------:R-:W-:-:S03]  /*88d0*/  @!P3 LEA.HI.X R33, R3, c[0x0][0x174], R4, 0x1, P0 ;  /* 0x00005d000321ba11 */ /* 0x000fc600000f0c04 */
        /* <DEDUP_REMOVED lines=42> */
[----:B----4-:R-:W4:Y:S04]  /*8b80*/  LDSM.16.M88.4 R20, [R213+0x9000] ;  /* 0x00900000d514783b */ /* 0x010f280000000200 */
[----:B------:R-:W4:Y:S04]  /*8b90*/  LDSM.16.M88.4 R28, [R213+0x8800] ;  /* 0x00880000d51c783b */ /* 0x000f280000000200 */
[----:B------:R-:W4:Y:S04]  /*8ba0*/  LDSM.16.M88.4 R216, [R213+0x9800] ;  /* 0x00980000d5d8783b */ /* 0x000f280000000200 */
[----:B------:R-:W-:Y:S04]  /*8bb0*/  LDSM.16.M88.4 R176, [R212] ;  /* 0x00000000d4b0783b */ /* 0x000fe80000000200 */
[----:B---3--:R-:W3:Y:S04]  /*8bc0*/  LDSM.16.M88.4 R4, [R211] ;  /* 0x00000000d304783b */ /* 0x008ee80000000200 */
[----:B--2---:R-:W2:Y:S04]  /*8bd0*/  LDSM.16.M88.4 R8, [R202] ;  /* 0x00000000ca08783b */ /* 0x004ea80000000200 */
[----:B------:R-:W2:Y:S04]  /*8be0*/  LDSM.16.M88.4 R180, [R203] ;  /* 0x00000000cbb4783b */ /* 0x000ea80000000200 */
[----:B------:R-:W2:Y:S04]  /*8bf0*/  LDSM.16.M88.4 R184, [R201] ;  /* 0x00000000c9b8783b */ /* 0x000ea80000000200 */
[----:B------:R-:W-:Y:S01]  /*8c00*/  LDSM.16.M88.4 R220, [R207+0x9800] ;  /* 0x00980000cfdc783b */ /* 0x000fe20000000200 */
[C---:B-1----:R-:W-:Y:S03]  /*8c10*/  HMMA.16816.F32 R172, R12.reuse, R168, RZ ;  /* 0x000000a80cac723c */ /* 0x042fe600000018ff */
[----:B------:R-:W1:Y:S04]  /*8c20*/  S2R R3, SR_TID.X ;  /* 0x0000000000037919 */ /* 0x000e680000002100 */
[----:B------:R-:W0:Y:S01]  /*8c30*/  LDGDEPBAR ;  /* 0x00000000000079af */ /* 0x000e220000000000 */
[C---:B----4-:R-:W-:Y:S08]  /*8c40*/  HMMA.16816.F32 R24, R12.reuse, R20, RZ ;  /* 0x000000140c18723c */ /* 0x050ff000000018ff */
[C---:B------:R-:W-:Y:S08]  /*8c50*/  HMMA.16816.F32 R168, R12.reuse, R170, RZ ;  /* 0x000000aa0ca8723c */ /* 0x040ff000000018ff */
[C---:B------:R-:W-:Y:S08]  /*8c60*/  HMMA.16816.F32 R20, R12.reuse, R22, RZ ;  /* 0x000000160c14723c */ /* 0x040ff000000018ff */
[C---:B------:R-:W-:Y:S08]  /*8c70*/  HMMA.16816.F32 R32, R12.reuse, R28, RZ ;  /* 0x0000001c0c20723c */ /* 0x040ff000000018ff */
[C---:B------:R-:W-:Y:S08]  /*8c80*/  HMMA.16816.F32 R28, R12.reuse, R30, RZ ;  /* 0x0000001e0c1c723c */ /* 0x040ff000000018ff */
[C---:B------:R-:W-:Y:S08]  /*8c90*/  HMMA.16816.F32 R16, R12.reuse, R216, RZ ;  /* 0x000000d80c10723c */ /* 0x040ff000000018ff */
[----:B------:R-:W-:Y:S01]  /*8ca0*/  HMMA.16816.F32 R12, R12, R218, RZ ;  /* 0x000000da0c0c723c */ /* 0x000fe200000018ff */
[----:B------:R-:W-:Y:S07]  /*8cb0*/  LDSM.16.M88.4 R216, [R210] ;  /* 0x00000000d2d8783b */ /* 0x000fee0000000200 */
[C---:B---3--:R-:W-:Y:S08]  /*8cc0*/  HMMA.16816.F32 R172, R176.reuse, R4, R172 ;  /* 0x00000004b0ac723c */ /* 0x048ff000000018ac */
[C---:B------:R-:W-:Y:S01]  /*8cd0*/  HMMA.16816.F32 R168, R176.reuse, R6, R168 ;  /* 0x00000006b0a8723c */ /* 0x040fe200000018a8 */
[----:B------:R-:W3:Y:S07]  /*8ce0*/  LDSM.16.M88.4 R4, [R207+0x8000] ;  /* 0x00800000cf04783b */ /* 0x000eee0000000200 */
[C---:B--2---:R-:W-:Y:S08]  /*8cf0*/  HMMA.16816.F32 R24, R176.reuse, R8, R24 ;  /* 0x00000008b018723c */ /* 0x044ff00000001818 */
[C---:B------:R-:W-:Y:S01]  /*8d00*/  HMMA.16816.F32 R20, R176.reuse, R10, R20 ;  /* 0x0000000ab014723c */ /* 0x040fe20000001814 */
[----:B------:R-:W2:Y:S07]  /*8d10*/  LDSM.16.M88.4 R8, [R207+0x9000] ;  /* 0x00900000cf08783b */ /* 0x000eae0000000200 */
[C---:B------:R-:W-:Y:S08]  /*8d20*/  HMMA.16816.F32 R32, R176.reuse, R180, R32 ;  /* 0x000000b4b020723c */ /* 0x040ff00000001820 */
[C---:B------:R-:W-:Y:S01]  /*8d30*/  HMMA.16816.F32 R28, R176.reuse, R182, R28 ;  /* 0x000000b6b01c723c */ /* 0x040fe2000000181c */
[----:B------:R-:W4:Y:S07]  /*8d40*/  LDSM.16.M88.4 R180, [R207+0x8800] ;  /* 0x00880000cfb4783b */ /* 0x000f2e0000000200 */
[C---:B------:R-:W-:Y:S08]  /*8d50*/  HMMA.16816.F32 R16, R176.reuse, R184, R16 ;  /* 0x000000b8b010723c */ /* 0x040ff00000001810 */
[----:B------:R-:W-:Y:S01]  /*8d60*/  HMMA.16816.F32 R12, R176, R186, R12 ;  /* 0x000000bab00c723c */ /* 0x000fe2000000180c */
[----:B------:R-:W-:Y:S04]  /*8d70*/  LDSM.16.M88.4 R176, [R200] ;  /* 0x00000000c8b0783b */ /* 0x000fe80000000200 */
[----:B------:R-:W-:Y:S03]  /*8d80*/  LDSM.16.M88.4 R184, [R200+0x800] ;  /* 0x00080000c8b8783b */ /* 0x000fe60000000200 */
[C---:B---3--:R-:W-:Y:S08]  /*8d90*/  HMMA.16816.F32 R172, R216.reuse, R4, R172 ;  /* 0x00000004d8ac723c */ /* 0x048ff000000018ac */
[C---:B------:R-:W-:Y:S01]  /*8da0*/  HMMA.16816.F32 R168, R216.reuse, R6, R168 ;  /* 0x00000006d8a8723c */ /* 0x040fe200000018a8 */
[----:B------:R-:W3:Y:S07]  /*8db0*/  LDSM.16.M88.4 R4, [R209] ;  /* 0x00000000d104783b */ /* 0x000eee0000000200 */
[C---:B--2---:R-:W-:Y:S08]  /*8dc0*/  HMMA.16816.F32 R24, R216.reuse, R8, R24 ;  /* 0x00000008d818723c */ /* 0x044ff00000001818 */
[C---:B------:R-:W-:Y:S01]  /*8dd0*/  HMMA.16816.F32 R20, R216.reuse, R10, R20 ;  /* 0x0000000ad814723c */ /* 0x040fe20000001814 */
[----:B------:R-:W2:Y:S07]  /*8de0*/  LDSM.16.M88.4 R8, [R200+0x1000] ;  /* 0x00100000c808783b */ /* 0x000eae0000000200 */
[C---:B----4-:R-:W-:Y:S08]  /*8df0*/  HMMA.16816.F32 R32, R216.reuse, R180, R32 ;  /* 0x000000b4d820723c */ /* 0x050ff00000001820 */
[C---:B------:R-:W-:Y:S01]  /*8e00*/  HMMA.16816.F32 R28, R216.reuse, R182, R28 ;  /* 0x000000b6d81c723c */ /* 0x040fe2000000181c */
[----:B------:R-:W4:Y:S07]  /*8e10*/  LDSM.16.M88.4 R180, [R200+0x1800] ;  /* 0x00180000c8b4783b */ /* 0x000f2e0000000200 */
[C---:B------:R-:W-:Y:S08]  /*8e20*/  HMMA.16816.F32 R16, R216.reuse, R220, R16 ;  /* 0x000000dcd810723c */ /* 0x040ff00000001810 */
[----:B------:R-:W-:Y:S01]  /*8e30*/  HMMA.16816.F32 R12, R216, R222, R12 ;  /* 0x000000ded80c723c */ /* 0x000fe2000000180c */
[----:B------:R-:W-:Y:S04]  /*8e40*/  LDSM.16.M88.4 R220, [R213+0xa000] ;  /* 0x00a00000d5dc783b */ /* 0x000fe80000000200 */
[----:B------:R-:W-:Y:S03]  /*8e50*/  LDSM.16.M88.4 R216, [R213+0xa800] ;  /* 0x00a80000d5d8783b */ /* 0x000fe60000000200 */
        /* <DEDUP_REMOVED lines=8> */
[----:B------:R-:W1:Y:S07]  /*8ee0*/  LDSM.16.M88.4 R184, [R213+0xb800] ;  /* 0x00b80000d5b8783b */ /* 0x000e6e0000000200 */
[C---:B----4-:R-:W-:Y:S08]  /*8ef0*/  HMMA.16816.F32 R16, R4.reuse, R180, R16 ;  /* 0x000000b40410723c */ /* 0x050ff00000001810 */
[----:B------:R-:W-:Y:S01]  /*8f00*/  HMMA.16816.F32 R12, R4, R182, R12 ;  /* 0x000000b6040c723c */ /* 0x000fe2000000180c */
[----:B------:R-:W-:Y:S04]  /*8f10*/  LDSM.16.M88.4 R180, [R212+0x2000] ;  /* 0x00200000d4b4783b */ /* 0x000fe80000000200 */
[----:B------:R-:W4:Y:S03]  /*8f20*/  LDSM.16.M88.4 R4, [R199] ;  /* 0x00000000c704783b */ /* 0x000f260000000200 */
[C---:B---3--:R-:W-:Y:S08]  /*8f30*/  HMMA.16816.F32 R172, R176.reuse, R220, R172 ;  /* 0x000000dcb0ac723c */ /* 0x048ff000000018ac */
[C---:B------:R-:W-:Y:S01]  /*8f40*/  HMMA.16816.F32 R168, R176.reuse, R222, R168 ;  /* 0x000000deb0a8723c */ /* 0x040fe200000018a8 */
[----:B------:R-:W-:Y:S07]  /*8f50*/  LDSM.16.M88.4 R220, [R198] ;  /* 0x00000000c6dc783b */ /* 0x000fee0000000200 */
[C---:B--2---:R-:W-:Y:S08]  /*8f60*/  HMMA.16816.F32 R24, R176.reuse, R8, R24 ;  /* 0x00000008b018723c */ /* 0x044ff00000001818 */
[C---:B------:R-:W-:Y:S01]  /*8f70*/  HMMA.16816.F32 R20, R176.reuse, R10, R20 ;  /* 0x0000000ab014723c */ /* 0x040fe20000001814 */
[----:B------:R-:W2:Y:S07]  /*8f80*/  LDSM.16.M88.4 R8, [R197] ;  /* 0x00000000c508783b */ /* 0x000eae0000000200 */
[C---:B------:R-:W-:Y:S08]  /*8f90*/  HMMA.16816.F32 R32, R176.reuse, R216, R32 ;  /* 0x000000d8b020723c */ /* 0x040ff00000001820 */
[C---:B------:R-:W-:Y:S01]  /*8fa0*/  HMMA.16816.F32 R28, R176.reuse, R218, R28 ;  /* 0x000000dab01c723c */ /* 0x040fe2000000181c */
[----:B------:R-:W-:Y:S07]  /*8fb0*/  LDSM.16.M88.4 R216, [R207+0xa800] ;  /* 0x00a80000cfd8783b */ /* 0x000fee0000000200 */
[C---:B-1----:R-:W-:Y:S08]  /*8fc0*/  HMMA.16816.F32 R16, R176.reuse, R184, R16 ;  /* 0x000000b8b010723c */ /* 0x042ff00000001810 */
[----:B------:R-:W-:Y:S01]  /*8fd0*/  HMMA.16816.F32 R12, R176, R186, R12 ;  /* 0x000000bab00c723c */ /* 0x000fe2000000180c */
[----:B------:R-:W1:Y:S04]  /*8fe0*/  LDSM.16.M88.4 R184, [R196] ;  /* 0x00000000c4b8783b */ /* 0x000e680000000200 */
        /* <DEDUP_REMOVED lines=12> */
[----:B------:R-:W1:Y:S04]  /*90b0*/  LDSM.16.M88.4 R184, [R207+0xb800] ;  /* 0x00b80000cfb8783b */ /* 0x000e680000000200 */
        /* <DEDUP_REMOVED lines=10> */
[C---:B-1----:R-:W-:Y:S08]  /*9160*/  HMMA.16816.F32 R16, R176.reuse, R184, R16 ;  /* 0x000000b8b010723c */ /* 0x042ff00000001810 */
[----:B------:R-:W-:Y:S01]  /*9170*/  HMMA.16816.F32 R12, R176, R186, R12 ;  /* 0x000000bab00c723c */ /* 0x000fe2000000180c */
[----:B------:R-:W-:Y:S04]  /*9180*/  LDSM.16.M88.4 R176, [R214+0x4000] ;  /* 0x00400000d6b0783b */ /* 0x000fe80000000200 */
[----:B------:R-:W-:Y:S03]  /*9190*/  LDSM.16.M88.4 R184, [R213+0xc800] ;  /* 0x00c80000d5b8783b */ /* 0x000fe60000000200 */
[C---:B---3--:R-:W-:Y:S08]  /*91a0*/  HMMA.16816.F32 R172, R180.reuse, R4, R172 ;  /* 0x00000004b4ac723c */ /* 0x048ff000000018ac */
[C---:B------:R-:W-:Y:S01]  /*91b0*/  HMMA.16816.F32 R168, R180.reuse, R6, R168 ;  /* 0x00000006b4a8723c */ /* 0x040fe200000018a8 */
[----:B------:R-:W1:Y:S07]  /*91c0*/  LDSM.16.M88.4 R4, [R213+0xc000] ;  /* 0x00c00000d504783b */ /* 0x000e6e0000000200 */
[C---:B--2---:R-:W-:Y:S08]  /*91d0*/  HMMA.16816.F32 R24, R180.reuse, R8, R24 ;  /* 0x00000008b418723c */ /* 0x044ff00000001818 */
[C---:B------:R-:W-:Y:S01]  /*91e0*/  HMMA.16816.F32 R20, R180.reuse, R10, R20 ;  /* 0x0000000ab414723c */ /* 0x040fe20000001814 */
[----:B------:R-:W2:Y:S07]  /*91f0*/  LDSM.16.M88.4 R8, [R213+0xd000] ;  /* 0x00d00000d508783b */ /* 0x000eae0000000200 */
[C---:B------:R-:W-:Y:S08]  /*9200*/  HMMA.16816.F32 R32, R180.reuse, R220, R32 ;  /* 0x000000dcb420723c */ /* 0x040ff00000001820 */
[C---:B------:R-:W-:Y:S01]  /*9210*/  HMMA.16816.F32 R28, R180.reuse, R222, R28 ;  /* 0x000000deb41c723c */ /* 0x040fe2000000181c */
[----:B------:R-:W-:Y:S07]  /*9220*/  LDSM.16.M88.4 R220, [R194] ;  /* 0x00000000c2dc783b */ /* 0x000fee0000000200 */
[C---:B----4-:R-:W-:Y:S08]  /*9230*/  HMMA.16816.F32 R16, R180.reuse, R216, R16 ;  /* 0x000000d8b410723c */ /* 0x050ff00000001810 */
[----:B------:R-:W-:Y:S01]  /*9240*/  HMMA.16816.F32 R12, R180, R218, R12 ;  /* 0x000000dab40c723c */ /* 0x000fe2000000180c */
[----:B------:R-:W3:Y:S04]  /*9250*/  LDSM.16.M88.4 R216, [R213+0xd800] ;  /* 0x00d80000d5d8783b */ /* 0x000ee80000000200 */
[----:B------:R-:W-:Y:S03]  /*9260*/  LDSM.16.M88.4 R180, [R212+0x4000] ;  /* 0x00400000d4b4783b */ /* 0x000fe60000000200 */
[C---:B-1----:R-:W-:Y:S08]  /*9270*/  HMMA.16816.F32 R172, R176.reuse, R4, R172 ;  /* 0x00000004b0ac723c */ /* 0x042ff000000018ac */
[C---:B------:R-:W-:Y:S01]  /*9280*/  HMMA.16816.F32 R168, R176.reuse, R6, R168 ;  /* 0x00000006b0a8723c */ /* 0x040fe200000018a8 */
[----:B------:R-:W1:Y:S07]  /*9290*/  LDSM.16.M88.4 R4, [R195] ;  /* 0x00000000c304783b */ /* 0x000e6e0000000200 */
[C---:B--2---:R-:W-:Y:S08]  /*92a0*/  HMMA.16816.F32 R24, R176.reuse, R8, R24 ;  /* 0x00000008b018723c */ /* 0x044ff00000001818 */
[C---:B------:R-:W-:Y:S01]  /*92b0*/  HMMA.16816.F32 R20, R176.reuse, R10, R20 ;  /* 0x0000000ab014723c */ /* 0x040fe20000001814 */
[----:B------:R-:W2:Y:S07]  /*92c0*/  LDSM.16.M88.4 R8, [R193] ;  /* 0x00000000c108783b */ /* 0x000eae0000000200 */
[C---:B------:R-:W-:Y:S08]  /*92d0*/  HMMA.16816.F32 R32, R176.reuse, R184, R32 ;  /* 0x000000b8b020723c */ /* 0x040ff00000001820 */
[C---:B------:R-:W-:Y:S01]  /*92e0*/  HMMA.16816.F32 R28, R176.reuse, R186, R28 ;  /* 0x000000bab01c723c */ /* 0x040fe2000000181c */
[----:B------:R-:W4:Y:S07]  /*92f0*/  LDSM.16.M88.4 R184, [R192] ;  /* 0x00000000c0b8783b */ /* 0x000f2e0000000200 */
[C---:B---3--:R-:W-:Y:S08]  /*9300*/  HMMA.16816.F32 R16, R176.reuse, R216, R16 ;  /* 0x000000d8b010723c */ /* 0x048ff00000001810 */
        /* <DEDUP_REMOVED lines=8> */
[----:B------:R-:W-:Y:S07]  /*9390*/  LDSM.16.M88.4 R220, [R207+0xd800] ;  /* 0x00d80000cfdc783b */ /* 0x000fee0000000200 */
[C---:B--2---:R-:W-:Y:S08]  /*93a0*/  HMMA.16816.F32 R24, R180.reuse, R8, R24 ;  /* 0x00000008b418723c */ /* 0x044ff00000001818 */
[C---:B------:R-:W-:Y:S01]  /*93b0*/  HMMA.16816.F32 R20, R180.reuse, R10, R20 ;  /* 0x0000000ab414723c */ /* 0x040fe20000001814 */
[----:B------:R-:W2:Y:S07]  /*93c0*/  LDSM.16.M88.4 R8, [R207+0xd000] ;  /* 0x00d00000cf08783b */ /* 0x000eae0000000200 */
[C---:B----4-:R-:W-:Y:S08]  /*93d0*/  HMMA.16816.F32 R16, R180.reuse, R184, R16 ;  /* 0x000000b8b410723c */ /* 0x050ff00000001810 */
        /* <DEDUP_REMOVED lines=29> */
[C---:B----4-:R-:W-:Y:S08]  /*95b0*/  HMMA.16816.F32 R172, R220.reuse, R216, R172 ;  /* 0x000000d8dcac723c */ /* 0x050ff000000018ac */
        /* <DEDUP_REMOVED lines=8> */
[C---:B---3--:R-:W-:Y:S08]  /*9640*/  HMMA.16816.F32 R16, R220.reuse, R176, R16 ;  /* 0x000000b0dc10723c */ /* 0x048ff00000001810 */
[----:B------:R-:W-:Y:S01]  /*9650*/  HMMA.16816.F32 R12, R220, R178, R12 ;  /* 0x000000b2dc0c723c */ /* 0x000fe2000000180c */
[----:B-----5:R-:W3:Y:S04]  /*9660*/  LDSM.16.M88.4 R176, [R189] ;  /* 0x00000000bdb0783b */ /* 0x020ee80000000200 */
[----:B------:R-:W3:Y:S03]  /*9670*/  LDSM.16.M88.4 R220, [R188] ;  /* 0x00000000bcdc783b */ /* 0x000ee60000000200 */
[C---:B--2---:R-:W-:Y:S08]  /*9680*/  HMMA.16816.F32 R172, R8.reuse, R4, R172 ;  /* 0x0000000408ac723c */ /* 0x044ff000000018ac */
[C---:B------:R-:W-:Y:S01]  /*9690*/  HMMA.16816.F32 R168, R8.reuse, R6, R168 ;  /* 0x0000000608a8723c */ /* 0x040fe200000018a8 */
[----:B------:R-:W2:Y:S07]  /*96a0*/  LDSM.16.M88.4 R4, [R207+0xe800] ;  /* 0x00e80000cf04783b */ /* 0x000eae0000000200 */
[C---:B-1----:R-:W-:Y:S08]  /*96b0*/  HMMA.16816.F32 R32, R8.reuse, R184, R32 ;  /* 0x000000b80820723c */ /* 0x042ff00000001820 */
[----:B------:R-:W-:Y:S01]  /*96c0*/  HMMA.16816.F32 R28, R8, R186, R28 ;  /* 0x000000ba081c723c */ /* 0x000fe2000000181c */
[----:B------:R-:W1:Y:S07]  /*96d0*/  LDSM.16.M88.4 R184, [R207+0xf800] ;  /* 0x00f80000cfb8783b */ /* 0x000e6e0000000200 */
[----:B----4-:R-:W-:Y:S08]  /*96e0*/  HMMA.16816.F32 R172, R216, R180, R172 ;  /* 0x000000b4d8ac723c */ /* 0x010ff000000018ac */
[C---:B---3--:R-:W-:Y:S08]  /*96f0*/  HMMA.16816.F32 R24, R8.reuse, R176, R24 ;  /* 0x000000b00818723c */ /* 0x048ff00000001818 */
[C---:B------:R-:W-:Y:S01]  /*9700*/  HMMA.16816.F32 R20, R8.reuse, R178, R20 ;  /* 0x000000b20814723c */ /* 0x040fe20000001814 */
[----:B------:R-:W-:Y:S07]  /*9710*/  LDSM.16.M88.4 R176, [R209+0x6000] ;  /* 0x00600000d1b0783b */ /* 0x000fee0000000200 */
[C---:B------:R-:W-:Y:S08]  /*9720*/  HMMA.16816.F32 R16, R8.reuse, R220, R16 ;  /* 0x000000dc0810723c */ /* 0x040ff00000001810 */
[----:B------:R-:W-:Y:S01]  /*9730*/  HMMA.16816.F32 R12, R8, R222, R12 ;  /* 0x000000de080c723c */ /* 0x000fe2000000180c */
[----:B------:R-:W3:Y:S04]  /*9740*/  LDSM.16.M88.4 R8, [R200+0x6000] ;  /* 0x00600000c808783b */ /* 0x000ee80000000200 */
[----:B------:R-:W4:Y:S03]  /*9750*/  LDSM.16.M88.4 R220, [R207+0xf000] ;  /* 0x00f00000cfdc783b */ /* 0x000f260000000200 */
[C---:B--2---:R-:W-:Y:S08]  /*9760*/  HMMA.16816.F32 R32, R216.reuse, R4, R32 ;  /* 0x00000004d820723c */ /* 0x044ff00000001820 */
[C---:B------:R-:W-:Y:S01]  /*9770*/  HMMA.16816.F32 R28, R216.reuse, R6, R28 ;  /* 0x00000006d81c723c */ /* 0x040fe2000000181c */
[----:B------:R-:W2:Y:S07]  /*9780*/  LDSM.16.M88.4 R4, [R200+0x6800] ;  /* 0x00680000c804783b */ /* 0x000eae0000000200 */
[C---:B------:R-:W-:Y:S01]  /*9790*/  HMMA.16816.F32 R168, R216.reuse, R182, R168 ;  /* 0x000000b6d8a8723c */ /* 0x040fe200000018a8 */
[----:B------:R-:W2:Y:S07]  /*97a0*/  LDSM.16.M88.4 R180, [R200+0x7000] ;  /* 0x00700000c8b4783b */ /* 0x000eae0000000200 */
[C---:B-1----:R-:W-:Y:S08]  /*97b0*/  HMMA.16816.F32 R16, R216.reuse, R184, R16 ;  /* 0x000000b8d810723c */ /* 0x042ff00000001810 */
[----:B------:R-:W-:Y:S08]  /*97c0*/  HMMA.16816.F32 R12, R216, R186, R12 ;  /* 0x000000bad80c723c */ /* 0x000ff0000000180c */
[C---:B---3--:R-:W-:Y:S07]  /*97d0*/  HMMA.16816.F32 R172, R176.reuse, R8, R172 ;  /* 0x00000008b0ac723c */ /* 0x048fee00000018ac */
[----:B------:R-:W-:Y:S01]  /*97e0*/  IMAD.SHL.U32 R8, R3, 0x2, RZ ;  /* 0x0000000203087824 */ /* 0x000fe200078e00ff */
[----:B------:R-:W-:Y:S01]  /*97f0*/  HMMA.16816.F32 R168, R176, R10, R168 ;  /* 0x0000000ab0a8723c */ /* 0x000fe200000018a8 */
[----:B------:R-:W-:-:S03]  /*9800*/  IMAD.U32 R3, RZ, RZ, UR22 ;  /* 0x00000016ff037e24 */ /* 0x000fc6000f8e00ff */
[----:B------:R-:W-:-:S04]  /*9810*/  LOP3.LUT R8, R8, 0x6, RZ, 0xc0, !PT ;  /* 0x0000000608087812 */ /* 0x000fc800078ec0ff */
[----:B----4-:R-:W-:Y:S01]  /*9820*/  HMMA.16816.F32 R24, R216, R220, R24 ;  /* 0x000000dcd818723c */ /* 0x010fe20000001818 */
[----:B------:R-:W-:Y:S02]  /*9830*/  IMAD R3, R3, 0x40, R8 ;  /* 0x0000004003037824 */ /* 0x000fe400078e0208 */
[----:B------:R-:W1:Y:S01]  /*9840*/  LDSM.16.M88.4 R8, [R200+0x7800] ;  /* 0x00780000c808783b */ /* 0x000e620000000200 */
[----:B------:R-:W-:-:S04]  /*9850*/  DEPBAR.LE SB0, 0x0 ;  /* 0x000080000000791a */ /* 0x000fc80000000000 */
[----:B------:R-:W-:Y:S01]  /*9860*/  HMMA.16816.F32 R20, R216, R222, R20 ;  /* 0x000000ded814723c */ /* 0x000fe20000001814 */
[----:B------:R-:W-:-:S04]  /*9870*/  IADD3 R164, R3, 0x1, RZ ;  /* 0x0000000103a47810 */ /* 0x000fc80007ffe0ff */
[C---:B------:R-:W-:Y:S02]  /*9880*/  ISETP.GE.AND P2, PT, R164.reuse, R232, PT ;  /* 0x000000e8a400720c */ /* 0x040fe40003f46270 */
[----:B------:R-:W-:Y:S01]  /*9890*/  ISETP.GE.AND P1, PT, R164, R165, PT ;  /* 0x000000a5a400720c */ /* 0x000fe20003f26270 */
[----:B--2---:R-:W-:Y:S01]  /*98a0*/  HMMA.16816.F32 R32, R176, R4, R32 ;  /* 0x00000004b020723c */ /* 0x004fe20000001820 */
[----:B------:R-:W-:Y:S02]  /*98b0*/  FSEL R173, R173, -INF , !P2 ;  /* 0xff800000adad7808 */ /* 0x000fe40005000000 */
[----:B------:R-:W-:-:S04]  /*98c0*/  FSEL R175, R175, -INF , !P1 ;  /* 0xff800000afaf7808 */ /* 0x000fc80004800000 */
[C---:B------:R-:W-:Y:S01]  /*98d0*/  IADD3 R4, R3.reuse, 0x8, RZ ;  /* 0x0000000803047810 */ /* 0x040fe20007ffe0ff */
[C---:B------:R-:W-:Y:S01]  /*98e0*/  HMMA.16816.F32 R28, R176.reuse, R6, R28 ;  /* 0x00000006b01c723c */ /* 0x040fe2000000181c */
[C---:B------:R-:W-:Y:S01]  /*98f0*/  IADD3 R5, R3.reuse, 0x10, RZ ;  /* 0x0000001003057810 */ /* 0x040fe20007ffe0ff */
[----:B------:R-:W-:Y:S01]  /*9900*/  BAR.SYNC.DEFER_BLOCKING 0x0 ;  /* 0x0000000000007b1d */ /* 0x000fe20000010000 */
[C---:B------:R-:W-:Y:S02]  /*9910*/  ISETP.GE.AND P0, PT, R4.reuse, R232, PT ;  /* 0x000000e80400720c */ /* 0x040fe40003f06270 */
[----:B------:R-:W-:Y:S02]  /*9920*/  ISETP.GE.AND P2, PT, R4, R165, PT ;  /* 0x000000a50400720c */ /* 0x000fe40003f46270 */
[----:B------:R-:W-:Y:S01]  /*9930*/  IADD3 R4, R3, 0x9, RZ ;  /* 0x0000000903047810 */ /* 0x000fe20007ffe0ff */
[----:B------:R-:W-:Y:S01]  /*9940*/  HMMA.16816.F32 R24, R176, R180, R24 ;  /* 0x000000b4b018723c */ /* 0x000fe20000001818 */
[----:B------:R-:W-:-:S02]  /*9950*/  FSEL R246, R168, -INF , !P0 ;  /* 0xff800000a8f67808 */ /* 0x000fc40004000000 */
[C---:B------:R-:W-:Y:S02]  /*9960*/  ISETP.GE.AND P1, PT, R4.reuse, R232, PT ;  /* 0x000000e80400720c */ /* 0x040fe40003f26270 */
[----:B------:R-:W-:Y:S02]  /*9970*/  ISETP.GE.AND P0, PT, R4, R165, PT ;  /* 0x000000a50400720c */ /* 0x000fe40003f06270 */
[----:B------:R-:W-:Y:S01]  /*9980*/  IADD3 R4, R3, 0x11, RZ ;  /* 0x0000001103047810 */ /* 0x000fe20007ffe0ff */
[----:B------:R-:W-:Y:S01]  /*9990*/  HMMA.16816.F32 R20, R176, R182, R20 ;  /* 0x000000b6b014723c */ /* 0x000fe20000001814 */
[----:B------:R-:W-:Y:S02]  /*99a0*/  FSEL R219, R170, -INF , !P2 ;  /* 0xff800000aadb7808 */ /* 0x000fe40005000000 */
[----:B------:R-:W-:Y:S02]  /*99b0*/  FSEL R169, R169, -INF , !P1 ;  /* 0xff800000a9a97808 */ /* 0x000fe40004800000 */
[----:B------:R-:W-:-:S02]  /*99c0*/  FSEL R171, R171, -INF , !P0 ;  /* 0xff800000abab7808 */ /* 0x000fc40004000000 */
[CC--:B------:R-:W-:Y:S01]  /*99d0*/  ISETP.GE.AND P2, PT, R5.reuse, R232.reuse, PT ;  /* 0x000000e80500720c */ /* 0x0c0fe20003f46270 */
[C---:B-1----:R-:W-:Y:S01]  /*99e0*/  HMMA.16816.F32 R16, R176.reuse, R8, R16 ;  /* 0x00000008b010723c */ /* 0x042fe20000001810 */
[----:B------:R-:W-:Y:S02]  /*99f0*/  ISETP.GE.AND P1, PT, R5, R165, PT ;  /* 0x000000a50500720c */ /* 0x000fe40003f26270 */
[----:B------:R-:W-:Y:S02]  /*9a00*/  ISETP.GE.AND P0, PT, R4, R232, PT ;  /* 0x000000e80400720c */ /* 0x000fe40003f06270 */
[----:B------:R-:W-:Y:S02]  /*9a10*/  IADD3 R5, R3, 0x18, RZ ;  /* 0x0000001803057810 */ /* 0x000fe40007ffe0ff */
[----:B------:R-:W-:Y:S01]  /*9a20*/  FSEL R32, R32, -INF , !P2 ;  /* 0xff80000020207808 */ /* 0x000fe20005000000 */
[----:B------:R-:W-:Y:S01]  /*9a30*/  HMMA.16816.F32 R12, R176, R10, R12 ;  /* 0x0000000ab00c723c */ /* 0x000fe2000000180c */
        /* <DEDUP_REMOVED lines=45> */
[----:B------:R-:W-:Y:S02]  /*9d10*/  ISETP.GE.AND P0, PT, R4, R232, PT ;  /* 0x000000e80400720c */ /* 0x000fe40003f06270 */
[----:B------:R-:W-:Y:S02]  /*9d20*/  FSEL R17, R17, -INF , !P2 ;  /* 0xff80000011117808 */ /* 0x000fe40005000000 */
[----:B------:R-:W-:Y:S02]  /*9d30*/  FSEL R245, R13, -INF , !P0 ;  /* 0xff8000000df57808 */ /* 0x000fe40004000000 */
[----:B------:R-:W-:-:S02]  /*9d40*/  PLOP3.LUT P0, PT, PT, PT, UP0, 0x80, 0x0 ;  /* 0x000000000000781c */ /* 0x000fc40003f0f008 */
[----:B------:R-:W-:Y:S02]  /*9d50*/  FSEL R19, R19, -INF , !P1 ;  /* 0xff80000013137808 */ /* 0x000fe40004800000 */
[-C--:B------:R-:W-:Y:S02]  /*9d60*/  ISETP.GE.AND P2, PT, R6, R165.reuse, PT ;  /* 0x000000a50600720c */ /* 0x080fe40003f46270 */
[C---:B------:R-:W-:Y:S02]  /*9d70*/  ISETP.GE.AND P1, PT, R3.reuse, R232, PT ;  /* 0x000000e80300720c */ /* 0x040fe40003f26270 */
[----:B------:R-:W-:Y:S02]  /*9d80*/  FSEL R233, R14, -INF , !P2 ;  /* 0xff8000000ee97808 */ /* 0x000fe40005000000 */
[----:B------:R-:W-:Y:S02]  /*9d90*/  FSEL R223, R172, -INF , !P1 ;  /* 0xff800000acdf7808 */ /* 0x000fe40004800000 */
[----:B------:R-:W-:-:S02]  /*9da0*/  ISETP.GE.AND P2, PT, R3, R165, PT ;  /* 0x000000a50300720c */ /* 0x000fc40003f46270 */
[----:B------:R-:W-:Y:S02]  /*9db0*/  ISETP.GE.AND P1, PT, R4, R165, PT ;  /* 0x000000a50400720c */ /* 0x000fe40003f26270 */
[----:B------:R-:W-:Y:S02]  /*9dc0*/  FSEL R13, R174, -INF , !P2 ;  /* 0xff800000ae0d7808 */ /* 0x000fe40005000000 */
[----:B------:R-:W-:Y:S01]  /*9dd0*/  FSEL R15, R15, -INF , !P1 ;  /* 0xff8000000f0f7808 */ /* 0x000fe20004800000 */
[----:B------:R-:W-:Y:S05]  /*9de0*/  @!P0 BRA `(.L_x_492) ;  /* 0x0000089000008947 */ /* 0x000fea0003800000 */
[----:B------:R-:W2:Y:S01]  /*9df0*/  LDL.64 R238, [R1+0x8] ;  /* 0x0000080001ee7983 */ /* 0x000ea20000100a00 */
[----:B------:R-:W-:-:S03]  /*9e00*/  ULDC.64 UR4, c[0x0][0x198] ;  /* 0x0000660000047ab9 */ /* 0x000fc60000000a00 */
[----:B------:R-:W3:Y:S01]  /*9e10*/  LDL.64 R242, [R1] ;  /* 0x0000000001f27983 */ /* 0x000ee20000100a00 */
[----:B------:R-:W-:Y:S01]  /*9e20*/  UMOV UR23, 0x6 ;  /* 0x0000000600177882 */ /* 0x000fe20000000000 */
[----:B------:R-:W-:Y:S01]  /*9e30*/  BSSY B0, `(.L_x_493) ;  /* 0x0000083000007945 */ /* 0x000fe20003800000 */
[----:B------:R-:W-:Y:S01]  /*9e40*/  USHF.L.U32 UR27, UR4, 0x6, URZ ;  /* 0x00000006041b7899 */ /* 0x000fe2000800063f */
[----:B------:R1:W-:Y:S01]  /*9e50*/  @P6 STS.128 [R248+0x8000], RZ ;  /* 0x008000fff8006388 */ /* 0x0003e20000000c00 */
[----:B------:R-:W-:Y:S02]  /*9e60*/  UIADD3 UR29, UR8, -0x3, URZ ;  /* 0xfffffffd081d7890 */ /* 0x000fe4000fffe03f */
[----:B------:R-:W-:Y:S02]  /*9e70*/  USHF.L.U64.HI UR5, UR4, UR23, UR5 ;  /* 0x0000001704057299 */ /* 0x000fe40008010205 */
[----:B------:R-:W-:Y:S01]  /*9e80*/  USHF.R.S32.HI UR4, URZ, 0x1f, UR29 ;  /* 0x0000001f3f047899 */ /* 0x000fe2000801141d */
[----:B------:R-:W-:Y:S01]  /*9e90*/  IMAD.U32 R3, RZ, RZ, UR27 ;  /* 0x0000001bff037e24 */ /* 0x000fe2000f8e00ff */
[----:B------:R-:W-:-:S04]  /*9ea0*/  UIMAD UR5, UR5, UR29, URZ ;  /* 0x0000001d050572a4 */ /* 0x000fc8000f8e023f */
[----:B------:R-:W-:Y:S01]  /*9eb0*/  UIMAD UR4, UR4, UR27, UR5 ;  /* 0x0000001b040472a4 */ /* 0x000fe2000f8e0205 */
[----:B--2---:R-:W-:Y:S02]  /*9ec0*/  IMAD.MOV.U32 R29, RZ, RZ, R239 ;  /* 0x000000ffff1d7224 */ /* 0x004fe400078e00ef */
[----:B---3--:R-:W-:-:S04]  /*9ed0*/  IMAD.MOV.U32 R28, RZ, RZ, R242 ;  /* 0x000000ffff1c7224 */ /* 0x008fc800078e00f2 */
[----:B------:R-:W-:-:S05]  /*9ee0*/  IMAD.WIDE.U32 R28, R3, UR29, R28 ;  /* 0x0000001d031c7c25 */ /* 0x000fca000f8e001c */
[----:B------:R-:W-:Y:S02]  /*9ef0*/  IADD3 R4, R29, UR4, RZ ;  /* 0x000000041d047c10 */ /* 0x000fe4000fffe0ff */
[C---:B------:R-:W-:Y:S02]  /*9f00*/  @!P6 LEA R176, P2, R28.reuse, c[0x0][0x168], 0x1 ;  /* 0x00005a001cb0ea11 */ /* 0x040fe400078408ff */
        /* <DEDUP_REMOVED lines=45> */
[----:B------:R3:W-:Y:S01]  /*a1e0*/  @!P5 LDGSTS.E.BYPASS.LTC128B.128 [R248+0xa800], [R186.64+0x80] ;  /* 0x0a800080baf8dfae */ /* 0x0007e2000b901d50 */
[----:B----4-:R-:W-:-:S03]  /*a1f0*/  IADD3 R21, P2, R3, UR6, RZ ;  /* 0x0000000603157c10 */ /* 0x010fc6000ff5e0ff */
[----:B------:R4:W-:Y:S01]  /*a200*/  @P4 STS.128 [R248+0xc800], RZ ;  /* 0x00c800fff8004388 */ /* 0x0009e20000000c00 */
[----:B------:R-:W-:-:S03]  /*a210*/  IADD3.X R4, R4, UR7, RZ, P2, !PT ;  /* 0x0000000704047c10 */ /* 0x000fc600097fe4ff */
[----:B------:R-:W-:Y:S01]  /*a220*/  @!PT LDS RZ, [RZ] ;  /* 0x00000000fffff984 */ /* 0x000fe20000000800 */
[----:B------:R-:W-:Y:S01]  /*a230*/  @!PT LDS RZ, [RZ] ;  /* 0x00000000fffff984 */ /* 0x000fe20000000800 */
[----:B------:R-:W-:Y:S01]  /*a240*/  @!PT LDS RZ, [RZ] ;  /* 0x00000000fffff984 */ /* 0x000fe20000000800 */
[----:B------:R4:W-:Y:S01]  /*a250*/  @!P4 LDGSTS.E.BYPASS.LTC128B.128 [R248+0xc800], [R178.64+0x100] ;  /* 0x0c800100b2f8cfae */ /* 0x0009e2000b901d50 */
[----:B--2---:R-:W-:-:S03]  /*a260*/  @!P6 LEA R176, P2, R21, c[0x0][0x168], 0x1 ;  /* 0x00005a0015b0ea11 */ /* 0x004fc600078408ff */
[----:B------:R2:W-:Y:S01]  /*a270*/  @P3 STS.128 [R248+0xe800], RZ ;  /* 0x00e800fff8003388 */ /* 0x0005e20000000c00 */
[C---:B------:R-:W-:Y:S02]  /*a280*/  @!P6 LEA.HI.X R177, R21.reuse, c[0x0][0x16c], R4, 0x1, P2 ;  /* 0x00005b0015b1ea11 */ /* 0x040fe400010f0c04 */
[C---:B-----5:R-:W-:Y:S01]  /*a290*/  @!P4 LEA R22, P2, R21.reuse, c[0x0][0x168], 0x1 ;  /* 0x00005a001516ca11 */ /* 0x060fe200078408ff */
[----:B------:R-:W-:Y:S01]  /*a2a0*/  @!PT LDS RZ, [RZ] ;  /* 0x00000000fffff984 */ /* 0x000fe20000000800 */
[----:B------:R-:W-:Y:S01]  /*a2b0*/  @!PT LDS RZ, [RZ] ;  /* 0x00000000fffff984 */ /* 0x000fe20000000800 */
[----:B------:R-:W-:Y:S01]  /*a2c0*/  @!PT LDS RZ, [RZ] ;  /* 0x00000000fffff984 */ /* 0x000fe20000000800 */
[----:B------:R5:W-:Y:S01]  /*a2d0*/  @!P3 LDGSTS.E.BYPASS.LTC128B.128 [R248+0xe800], [R164.64+0x180] ;  /* 0x0e800180a4f8bfae */ /* 0x000be2000b901d50 */
[----:B-1----:R-:W-:-:S03]  /*a2e0*/  @!P5 LEA R28, P1, R21, c[0x0][0x168], 0x1 ;  /* 0x00005a00151cda11 */ /* 0x002fc600078208ff */
[----:B------:R2:W-:Y:S01]  /*a2f0*/  @P6 STS.128 [R248+0x9000], RZ ;  /* 0x009000fff8006388 */ /* 0x0005e20000000c00 */
[C-C-:B------:R-:W-:Y:S02]  /*a300*/  @!P4 LEA.HI.X R23, R21.reuse, c[0x0][0x16c], R4.reuse, 0x1, P2 ;  /* 0x00005b001517ca11 */ /* 0x140fe400010f0c04 */
[C-C-:B------:R-:W-:Y:S01]  /*a310*/  @!P5 LEA.HI.X R29, R21.reuse, c[0x0][0x16c], R4.reuse, 0x1, P1 ;  /* 0x00005b00151dda11 */ /* 0x140fe200008f0c04 */
[----:B------:R-:W-:Y:S01]  /*a320*/  @!PT LDS RZ, [RZ] ;  /* 0x00000000fffff984 */ /* 0x000fe20000000800 */
[----:B------:R-:W-:Y:S01]  /*a330*/  @!PT LDS RZ, [RZ] ;  /* 0x00000000fffff984 */ /* 0x000fe20000000800 */
[----:B------:R-:W-:Y:S01]  /*a340*/  @!PT LDS RZ, [RZ] ;  /* 0x00000000fffff984 */ /* 0x000fe20000000800 */
[----:B------:R2:W-:Y:S01]  /*a350*/  @!P6 LDGSTS.E.BYPASS.LTC128B.128 [R248+0x9000], [R176.64] ;  /* 0x09000000b0f8efae */ /* 0x0005e2000b901d50 */
[C---:B------:R-:W-:Y:S02]  /*a360*/  @!P3 LEA R20, P1, R21.reuse, c[0x0][0x168], 0x1 ;  /* 0x00005a001514ba11 */ /* 0x040fe400078208ff */
[C---:B------:R-:W-:Y:S01]  /*a370*/  IADD3 R3, P2, R21.reuse, UR6, RZ ;  /* 0x0000000615037c10 */ /* 0x040fe2000ff5e0ff */
[----:B------:R2:W-:Y:S01]  /*a380*/  @P5 STS.128 [R248+0xb000], RZ ;  /* 0x00b000fff8005388 */ /* 0x0005e20000000c00 */
[----:B------:R-:W-:Y:S02]  /*a390*/  @!P3 LEA.HI.X R21, R21, c[0x0][0x16c], R4, 0x1, P1 ;  /* 0x00005b001515ba11 */ /* 0x000fe400008f0c04 */
[----:B------:R-:W-:Y:S01]  /*a3a0*/  IADD3.X R4, R4, UR7, RZ, P2, !PT ;  /* 0x0000000704047c10 */ /* 0x000fe200097fe4ff */
[----:B------:R-:W-:Y:S01]  /*a3b0*/  @!PT LDS RZ, [RZ] ;  /* 0x00000000fffff984 */ /* 0x000fe20000000800 */
[----:B------:R-:W-:Y:S01]  /*a3c0*/  @!PT LDS RZ, [RZ] ;  /* 0x00000000fffff984 */ /* 0x000fe20000000800 */
[----:B------:R-:W-:Y:S01]  /*a3d0*/  @!PT LDS RZ, [RZ] ;  /* 0x00000000fffff984 */ /* 0x000fe20000000800 */
[----:B------:R2:W-:Y:S01]  /*a3e0*/  @!P5 LDGSTS.E.BYPASS.LTC128B.128 [R248+0xb000], [R28.64+0x80] ;  /* 0x0b0000801cf8dfae */ /* 0x0005e2000b901d50 */
[----:B---3--:R-:W-:-:S02]  /*a3f0*/  @!P5 LEA R186, P2, R3, c[0x0][0x168], 0x1 ;  /* 0x00005a0003bada11 */ /* 0x008fc400078408ff */
[C---:B----4-:R-:W-:Y:S01]  /*a400*/  @!P6 LEA R178, P1, R3.reuse, c[0x0][0x168], 0x1 ;  /* 0x00005a0003b2ea11 */ /* 0x050fe200078208ff */
[----:B------:R2:W-:Y:S01]  /*a410*/  @P4 STS.128 [R248+0xd000], RZ ;  /* 0x00d000fff8004388 */ /* 0x0005e20000000c00 */
[C-C-:B------:R-:W-:Y:S02]  /*a420*/  @!P5 LEA.HI.X R187, R3.reuse, c[0x0][0x16c], R4.reuse, 0x1, P2 ;  /* 0x00005b0003bbda11 */ /* 0x140fe400010f0c04 */
[C---:B------:R-:W-:Y:S01]  /*a430*/  @!P6 LEA.HI.X R179, R3.reuse, c[0x0][0x16c], R4, 0x1, P1 ;  /* 0x00005b0003b3ea11 */ /* 0x040fe200008f0c04 */
[----:B------:R-:W-:Y:S01]  /*a440*/  @!PT LDS RZ, [RZ] ;  /* 0x00000000fffff984 */ /* 0x000fe20000000800 */
[----:B------:R-:W-:Y:S01]  /*a450*/  @!PT LDS RZ, [RZ] ;  /* 0x00000000fffff984 */ /* 0x000fe20000000800 */
[----:B------:R-:W-:Y:S01]  /*a460*/  @!PT LDS RZ, [RZ] ;  /* 0x00000000fffff984 */ /* 0x000fe20000000800 */
[----:B------:R2:W-:Y:S01]  /*a470*/  @!P4 LDGSTS.E.BYPASS.LTC128B.128 [R248+0xd000], [R22.64+0x100] ;  /* 0x0d00010016f8cfae */ /* 0x0005e2000b901d50 */
        /* <DEDUP_REMOVED lines=30> */
.L_x_494:
[----:B------:R-:W-:Y:S05]  /*a660*/  BSYNC B0 ;  /* 0x0000000000007941 */ /* 0x000fea0003800000 */
.L_x_493:
[----:B------:R-:W0:Y:S02]  /*a670*/  LDGDEPBAR ;  /* 0x00000000000079af */ /* 0x000e240000000000 */
.L_x_492:
[----:B-12---:R-:W-:Y:S01]  /*a680*/  FMNMX.FTZ R20, R2, R223, !PT ;  /* 0x000000df02147209 */ /* 0x006fe20007810000 */
[----:B------:R-:W-:Y:S01]  /*a690*/  IMAD.WIDE.U32 R28, R224, -0x326172a9, RZ ;  /* 0xcd9e8d57e01c7825 */ /* 0x000fe200078e00ff */
[----:B------:R-:W-:Y:S01]  /*a6a0*/  USHF.L.U32 UR5, UR22, 0x1, URZ ;  /* 0x0000000116057899 */ /* 0x000fe2000800063f */
[----:B------:R-:W-:Y:S01]  /*a6b0*/  FMNMX.FTZ R170, R0, R13, !PT ;  /* 0x0000000d00aa7209 */ /* 0x000fe20007810000 */
[----:B------:R-:W-:Y:S01]  /*a6c0*/  UIADD3 UR4, UR19, -0x4498517b, URZ ;  /* 0xbb67ae8513047890 */ /* 0x000fe2000fffe03f */
[----:B------:R-:W-:Y:S01]  /*a6d0*/  FMNMX.FTZ R3, R173, R20, !PT ;  /* 0x00000014ad037209 */ /* 0x000fe20007810000 */
[----:B------:R-:W-:Y:S01]  /*a6e0*/  ULOP3.LUT UR23, UR5, UR19, URZ, 0x3c, !UPT ;  /* 0x0000001305177292 */ /* 0x000fe2000f8e3c3f */
[----:B------:R-:W-:Y:S01]  /*a6f0*/  LOP3.LUT R22, R29, R225, RZ, 0x3c, !PT ;  /* 0x000000e11d167212 */ /* 0x000fe200078e3cff */
[----:B------:R-:W-:Y:S01]  /*a700*/  IMAD.WIDE.U32 R178, R215, -0x2daee0ad, RZ ;  /* 0xd2511f53d7b27825 */ /* 0x000fe200078e00ff */
[----:B------:R-:W-:Y:S01]  /*a710*/  FMNMX.FTZ R168, R246, R3, !PT ;  /* 0x00000003f6a87209 */ /* 0x000fe20007810000 */
[----:B------:R-:W-:Y:S01]  /*a720*/  UIADD3 UR32, UR19, 0x76cf5d0a, URZ ;  /* 0x76cf5d0a13207890 */ /* 0x000fe2000fffe03f */
[----:B------:R-:W-:Y:S01]  /*a730*/  FMNMX.FTZ R170, R175, R170, !PT ;  /* 0x000000aaafaa7209 */ /* 0x000fe20007810000 */
[----:B------:R-:W-:Y:S01]  /*a740*/  IMAD.WIDE.U32 R22, R22, -0x2daee0ad, RZ ;  /* 0xd2511f5316167825 */ /* 0x000fe200078e00ff */
[----:B------:R-:W-:Y:S01]  /*a750*/  FMNMX.FTZ R3, R169, R168, !PT ;  /* 0x000000a8a9037209 */ /* 0x000fe20007810000 */
[----:B------:R-:W-:Y:S01]  /*a760*/  STL.64 [R1+0x98], R198 ;  /* 0x000098c601007387 */ /* 0x000fe20000100a00 */
[----:B------:R-:W-:Y:S01]  /*a770*/  FMNMX.FTZ R170, R219, R170, !PT ;  /* 0x000000aadbaa7209 */ /* 0x000fe20007810000 */
[----:B------:R-:W-:Y:S01]  /*a780*/  UIADD3 UR33, UR18, 0x3c6ef372, URZ ;  /* 0x3c6ef37212217890 */ /* 0x000fe2000fffe03f */
[----:B------:R-:W-:Y:S01]  /*a790*/  FMNMX.FTZ R168, R32, R3, !PT ;  /* 0x0000000320a87209 */ /* 0x000fe20007810000 */
[----:B------:R-:W-:Y:S01]  /*a7a0*/  STL [R1+0x94], R197 ;  /* 0x000094c501007387 */ /* 0x000fe20000100800 */
[----:B------:R-:W-:Y:S01]  /*a7b0*/  LOP3.LUT R21, R179, UR23, RZ, 0x3c, !PT ;  /* 0x00000017b3157c12 */ /* 0x000fe2000f8e3cff */
[----:B------:R-:W-:Y:S01]  /*a7c0*/  UIADD3 UR29, UR19, 0x32370b8f, URZ ;  /* 0x32370b8f131d7890 */ /* 0x000fe2000fffe03f */
[----:B------:R-:W-:Y:S01]  /*a7d0*/  FMNMX.FTZ R168, R33, R168, !PT ;  /* 0x000000a821a87209 */ /* 0x000fe20007810000 */
[----:B------:R-:W-:Y:S01]  /*a7e0*/  STL [R1+0x90], R196 ;  /* 0x000090c401007387 */ /* 0x000fe20000100800 */
[----:B------:R-:W-:Y:S01]  /*a7f0*/  FMNMX.FTZ R3, R171, R170, !PT ;  /* 0x000000aaab037209 */ /* 0x000fe20007810000 */
[----:B------:R-:W-:Y:S01]  /*a800*/  IMAD.WIDE.U32 R238, R21, -0x326172a9, RZ ;  /* 0xcd9e8d5715ee7825 */ /* 0x000fe200078e00ff */
[----:B------:R-:W-:Y:S01]  /*a810*/  FMNMX.FTZ R168, R181, R168, !PT ;  /* 0x000000a8b5a87209 */ /* 0x000fe20007810000 */
[----:B------:R1:W-:Y:S01]  /*a820*/  STL.64 [R1+0x70], R188 ;  /* 0x000070bc01007387 */ /* 0x0003e20000100a00 */
[----:B------:R-:W-:Y:S01]  /*a830*/  LOP3.LUT R20, R23, UR4, R178, 0x96, !PT ;  /* 0x0000000417147c12 */ /* 0x000fe2000f8e96b2 */
[----:B------:R-:W-:Y:S01]  /*a840*/  UIADD3 UR4, UR18, -0x61c88647, URZ ;  /* 0x9e3779b912047890 */ /* 0x000fe2000fffe03f */
[----:B------:R-:W-:Y:S01]  /*a850*/  FMNMX.FTZ R168, R183, R168, !PT ;  /* 0x000000a8b7a87209 */ /* 0x000fe20007810000 */
[----:B------:R-:W-:Y:S01]  /*a860*/  UIADD3 UR31, UR18, -0x255992d5, URZ ;  /* 0xdaa66d2b121f7890 */ /* 0x000fe2000fffe03f */
[----:B------:R-:W-:Y:S01]  /*a870*/  FMNMX.FTZ R172, R34, R3, !PT ;  /* 0x0000000322ac7209 */ /* 0x000fe20007810000 */
[----:B------:R-:W-:Y:S01]  /*a880*/  IMAD.WIDE.U32 R20, R20, -0x326172a9, RZ ;  /* 0xcd9e8d5714147825 */ /* 0x000fe200078e00ff */
[----:B------:R-:W-:Y:S01]  /*a890*/  FMNMX.FTZ R168, R185, R168, !PT ;  /* 0x000000a8b9a87209 */ /* 0x000fe20007810000 */
[----:B------:R-:W-:Y:S01]  /*a8a0*/  UIADD3 UR27, UR18, 0x78dde6e4, URZ ;  /* 0x78dde6e4121b7890 */ /* 0x000fe2000fffe03f */
[----:B------:R-:W-:Y:S01]  /*a8b0*/  LOP3.LUT R23, R239, UR4, R28, 0x96, !PT ;  /* 0x00000004ef177c12 */ /* 0x000fe2000f8e961c */
[----:B------:R-:W-:Y:S01]  /*a8c0*/  UIADD3 UR34, UR19, -0x56f99767, URZ ;  /* 0xa906689913227890 */ /* 0x000fe2000fffe03f */
[----:B------:R-:W-:Y:S01]  /*a8d0*/  FMNMX.FTZ R168, R25, R168, !PT ;  /* 0x000000a819a87209 */ /* 0x000fe20007810000 */
[----:B------:R-:W-:Y:S01]  /*a8e0*/  UIADD3 UR5, UR5, 0x1, URZ ;  /* 0x0000000105057890 */ /* 0x000fe2000fffe03f */
[----:B------:R-:W-:Y:S01]  /*a8f0*/  FMNMX.FTZ R172, R35, R172, !PT ;  /* 0x000000ac23ac7209 */ /* 0x000fe20007810000 */
[----:B------:R-:W-:Y:S01]  /*a900*/  IMAD.WIDE.U32 R176, R23, -0x2daee0ad, RZ ;  /* 0xd2511f5317b07825 */ /* 0x000fe200078e00ff */
[----:B------:R-:W-:Y:S01]  /*a910*/  FMNMX.FTZ R168, R217, R168, !PT ;  /* 0x000000a8d9a87209 */ /* 0x000fe20007810000 */
[----:B------:R-:W-:Y:S01]  /*a920*/  UIADD3 UR23, UR19, -0x126145ec, URZ ;  /* 0xed9eba1413177890 */ /* 0x000fe2000fffe03f */
[----:B------:R-:W-:Y:S01]  /*a930*/  FMNMX.FTZ R172, R5, R172, !PT ;  /* 0x000000ac05ac7209 */ /* 0x000fe20007810000 */
[----:B------:R-:W-:Y:S01]  /*a940*/  ULOP3.LUT UR5, UR5, UR19, URZ, 0x3c, !UPT ;  /* 0x0000001305057292 */ /* 0x000fe2000f8e3c3f */
[----:B------:R-:W-:-:S02]  /*a950*/  FMNMX.FTZ R168, R221, R168, !PT ;  /* 0x000000a8dda87209 */ /* 0x000fc40007810000 */
[----:B------:R-:W-:Y:S02]  /*a960*/  FMNMX.FTZ R172, R31, R172, !PT ;  /* 0x000000ac1fac7209 */ /* 0x000fe40007810000 */
[----:B------:R-:W-:Y:S02]  /*a970*/  FMNMX.FTZ R168, R237, R168, !PT ;  /* 0x000000a8eda87209 */ /* 0x000fe40007810000 */
[----:B------:R-:W-:Y:S02]  /*a980*/  LOP3.LUT R3, R177, UR32, R22, 0x96, !PT ;  /* 0x00000020b1037c12 */ /* 0x000fe4000f8e9616 */
[----:B------:R-:W-:Y:S02]  /*a990*/  FMNMX.FTZ R168, R17, R168, !PT ;  /* 0x000000a811a87209 */ /* 0x000fe40007810000 */
[----:B------:R-:W-:Y:S01]  /*a9a0*/  FMNMX.FTZ R172, R7, R172, !PT ;  /* 0x000000ac07ac7209 */ /* 0x000fe20007810000 */
[----:B-1----:R-:W-:Y:S01]  /*a9b0*/  IMAD.WIDE.U32 R188, R3, -0x326172a9, RZ ;  /* 0xcd9e8d5703bc7825 */ /* 0x002fe200078e00ff */
[----:B------:R-:W-:-:S02]  /*a9c0*/  FMNMX.FTZ R168, R241, R168, !PT ;  /* 0x000000a8f1a87209 */ /* 0x000fc40007810000 */
[----:B------:R-:W-:Y:S02]  /*a9d0*/  FMNMX.FTZ R172, R27, R172, !PT ;  /* 0x000000ac1bac7209 */ /* 0x000fe40007810000 */
[----:B------:R-:W-:Y:S02]  /*a9e0*/  FMNMX.FTZ R3, R245, R168, !PT ;  /* 0x000000a8f5037209 */ /* 0x000fe40007810000 */
[----:B------:R-:W-:Y:S02]  /*a9f0*/  LOP3.LUT R238, R21, UR33, R238, 0x96, !PT ;  /* 0x0000002115ee7c12 */ /* 0x000fe4000f8e96ee */
[----:B------:R-:W-:Y:S01]  /*aa00*/  FMNMX.FTZ R172, R9, R172, !PT ;  /* 0x000000ac09ac7209 */ /* 0x000fe20007810000 */
[----:B------:R-:W1:Y:S01]  /*aa10*/  SHFL.BFLY PT, R170, R3, 0x2, 0x1f ;  /* 0x0c401f0003aa7f89 */ /* 0x000e6200000e0000 */
[----:B------:R-:W-:Y:S01]  /*aa20*/  LOP3.LUT R186, R189, UR31, R20, 0x96, !PT ;  /* 0x0000001fbdba7c12 */ /* 0x000fe2000f8e9614 */
[----:B------:R-:W-:Y:S01]  /*aa30*/  IMAD.WIDE.U32 R238, R238, -0x2daee0ad, RZ ;  /* 0xd2511f53eeee7825 */ /* 0x000fe200078e00ff */
[----:B------:R-:W-:-:S02]  /*aa40*/  FMNMX.FTZ R172, R11, R172, !PT ;  /* 0x000000ac0bac7209 */ /* 0x000fc40007810000 */
[----:B------:R-:W-:Y:S01]  /*aa50*/  LOP3.LUT R180, R179, UR5, RZ, 0x3c, !PT ;  /* 0x00000005b3b47c12 */ /* 0x000fe2000f8e3cff */
[----:B------:R-:W-:Y:S01]  /*aa60*/  IMAD.WIDE.U32 R186, R186, -0x2daee0ad, RZ ;  /* 0xd2511f53baba7825 */ /* 0x000fe200078e00ff */
[----:B------:R-:W-:Y:S01]  /*aa70*/  FMNMX.FTZ R172, R235, R172, !PT ;  /* 0x000000acebac7209 */ /* 0x000fe20007810000 */
[----:B------:R-:W-:Y:S01]  /*aa80*/  UIADD3 UR5, UR18, 0x1715609d, URZ ;  /* 0x1715609d12057890 */ /* 0x000fe2000fffe03f */
[----:B------:R-:W-:Y:S02]  /*aa90*/  LOP3.LUT R176, R239, UR29, R176, 0x96, !PT ;  /* 0x0000001defb07c12 */ /* 0x000fe4000f8e96b0 */
[----:B------:R-:W-:Y:S02]  /*aaa0*/  FMNMX.FTZ R172, R19, R172, !PT ;  /* 0x000000ac13ac7209 */ /* 0x000fe40007810000 */
[----:B------:R-:W-:Y:S01]  /*aab0*/  LOP3.LUT R238, R187, UR23, R238, 0x96, !PT ;  /* 0x00000017bbee7c12 */ /* 0x000fe2000f8e96ee */
[----:B------:R-:W-:Y:S01]  /*aac0*/  IMAD.WIDE.U32 R176, R176, -0x326172a9, RZ ;  /* 0xcd9e8d57b0b07825 */ /* 0x000fe200078e00ff */
[----:B------:R-:W-:-:S03]  /*aad0*/  FMNMX.FTZ R172, R233, R172, !PT ;  /* 0x000000ace9ac7209 */ /* 0x000fc60007810000 */
[----:B------:R-:W-:Y:S01]  /*aae0*/  IMAD.WIDE.U32 R238, R238, -0x326172a9, RZ ;  /* 0xcd9e8d57eeee7825 */ /* 0x000fe200078e00ff */
[----:B------:R-:W-:Y:S02]  /*aaf0*/  LOP3.LUT R23, R177, UR27, R188, 0x96, !PT ;  /* 0x0000001bb1177c12 */ /* 0x000fe4000f8e96bc */
[----:B------:R-:W-:-:S03]  /*ab00*/  FMNMX.FTZ R172, R15, R172, !PT ;  /* 0x000000ac0fac7209 */ /* 0x000fc60007810000 */
[----:B------:R-:W-:Y:S01]  /*ab10*/  IMAD.WIDE.U32 R196, R23, -0x2daee0ad, RZ ;  /* 0xd2511f5317c47825 */ /* 0x000fe200078e00ff */
[----:B-1----:R-:W-:Y:S01]  /*ab20*/  FMNMX.FTZ R170, R3, R170, !PT ;  /* 0x000000aa03aa7209 */ /* 0x002fe20007810000 */
[----:B------:R-:W1:Y:S03]  /*ab30*/  SHFL.BFLY PT, R23, R172, 0x2, 0x1f ;  /* 0x0c401f00ac177f89 */ /* 0x000e6600000e0000 */
[----:B------:R-:W-:Y:S01]  /*ab40*/  LOP3.LUT R178, R197, UR34, R186, 0x96, !PT ;  /* 0x00000022c5b27c12 */ /* 0x000fe2000f8e96ba */
[----:B------:R-:W2:Y:S04]  /*ab50*/  SHFL.BFLY PT, R165, R170, 0x1, 0x1f ;  /* 0x0c201f00aaa57f89 */ /* 0x000ea800000e0000 */
[----:B------:R-:W-:-:S05]  /*ab60*/  IMAD.WIDE.U32 R178, R178, -0x326172a9, RZ ;  /* 0xcd9e8d57b2b27825 */ /* 0x000fca00078e00ff */
[----:B------:R-:W-:Y:S02]  /*ab70*/  LOP3.LUT R168, R178, 0xff, RZ, 0xc0, !PT ;  /* 0x000000ffb2a87812 */ /* 0x000fe400078ec0ff */
[----:B------:R-:W-:Y:S02]  /*ab80*/  LOP3.LUT R3, R179, UR14, R238, 0x96, !PT ;  /* 0x0000000eb3037c12 */ /* 0x000fe4000f8e96ee */
[----:B------:R-:W-:Y:S02]  /*ab90*/  ISETP.GE.U32.AND P5, PT, R247, R168, PT ;  /* 0x000000a8f700720c */ /* 0x000fe40003fa6070 */
[----:B------:R-:W-:Y:S02]  /*aba0*/  LOP3.LUT R168, R3, 0xff, RZ, 0xc0, !PT ;  /* 0x000000ff03a87812 */ /* 0x000fe400078ec0ff */
[----:B------:R-:W-:Y:S02]  /*abb0*/  SHF.R.U32.HI R174, RZ, 0x18, R3 ;  /* 0x00000018ffae7819 */ /* 0x000fe40000011603 */
[----:B------:R-:W-:-:S02]  /*abc0*/  ISETP.GE.U32.AND P4, PT, R247, R168, PT ;  /* 0x000000a8f700720c */ /* 0x000fc40003f86070 */
[----:B-1----:R-:W-:Y:S02]  /*abd0*/  FMNMX.FTZ R168, R172, R23, !PT ;  /* 0x00000017aca87209 */ /* 0x002fe40007810000 */
[----:B------:R-:W-:Y:S02]  /*abe0*/  LOP3.LUT R23, R3, 0xffff, RZ, 0xc0, !PT ;  /* 0x0000ffff03177812 */ /* 0x000fe400078ec0ff */
[----:B------:R-:W-:Y:S01]  /*abf0*/  SHF.R.U32.HI R3, RZ, 0x10, R3 ;  /* 0x00000010ff037819 */ /* 0x000fe20000011603 */
[----:B------:R-:W1:Y:S01]  /*ac00*/  SHFL.BFLY PT, R29, R168, 0x1, 0x1f ;  /* 0x0c201f00a81d7f89 */ /* 0x000e6200000e0000 */
[----:B--2---:R-:W-:Y:S02]  /*ac10*/  FMNMX.FTZ R165, R170, R165, !PT ;  /* 0x000000a5aaa57209 */ /* 0x004fe40007810000 */
[----:B------:R-:W-:Y:S02]  /*ac20*/  LOP3.LUT R170, R3, 0xff, RZ, 0xc0, !PT ;  /* 0x000000ff03aa7812 */ /* 0x000fe400078ec0ff */
[----:B------:R-:W-:-:S02]  /*ac30*/  FSETP.NEU.FTZ.AND P3, PT, R165, -INF , PT ;  /* 0xff800000a500780b */ /* 0x000fc40003f7d000 */
[----:B------:R-:W-:Y:S01]  /*ac40*/  ISETP.GE.U32.AND P6, PT, R247, R170, PT ;  /* 0x000000aaf700720c */ /* 0x000fe20003fc6070 */
[----:B------:R-:W-:Y:S01]  /*ac50*/  FMUL.FTZ R170, R165, c[0x0][0x23c] ;  /* 0x00008f00a5aa7a20 */ /* 0x000fe20000410000 */
[----:B------:R-:W-:Y:S02]  /*ac60*/  SHF.R.U32.HI R23, RZ, 0x8, R23 ;  /* 0x00000008ff177819 */ /* 0x000fe40000011617 */
[----:B------:R-:W-:Y:S02]  /*ac70*/  ISETP.GE.U32.AND P1, PT, R247, R174, PT ;  /* 0x000000aef700720c */ /* 0x000fe40003f26070 */
[----:B------:R-:W-:Y:S02]  /*ac80*/  FSEL R170, R170, RZ, P3 ;  /* 0x000000ffaaaa7208 */ /* 0x000fe40001800000 */
[----:B------:R-:W-:Y:S02]  /*ac90*/  LOP3.LUT R174, R23, 0xffff, RZ, 0xc0, !PT ;  /* 0x0000ffff17ae7812 */ /* 0x000fe400078ec0ff */
[----:B------:R-:W-:Y:S01]  /*aca0*/  FSEL R23, R165, RZ, P3 ;  /* 0x000000ffa5177208 */ /* 0x000fe20001800000 */
[----:B------:R-:W-:Y:S01]  /*acb0*/  FFMA.FTZ R223, R223, c[0x0][0x23c], -R170 ;  /* 0x00008f00dfdf7a23 */ /* 0x000fe200000108aa */
[----:B------:R-:W-:Y:S01]  /*acc0*/  SHF.R.U32.HI R172, RZ, 0x18, R178 ;  /* 0x00000018ffac7819 */ /* 0x000fe200000116b2 */
[--C-:B------:R-:W-:Y:S01]  /*acd0*/  FFMA.FTZ R218, R173, c[0x0][0x23c], -R170.reuse ;  /* 0x00008f00adda7a23 */ /* 0x100fe200000108aa */
[----:B------:R-:W-:Y:S01]  /*ace0*/  ISETP.GE.U32.AND P2, PT, R247, R174, PT ;  /* 0x000000aef700720c */ /* 0x000fe20003f46070 */
[--C-:B------:R-:W-:Y:S01]  /*acf0*/  FFMA.FTZ R246, R246, c[0x0][0x23c], -R170.reuse ;  /* 0x00008f00f6f67a23 */ /* 0x100fe200000108aa */
[----:B------:R-:W-:Y:S01]  /*ad00*/  LOP3.LUT R220, R178, 0xffff, RZ, 0xc0, !PT ;  /* 0x0000ffffb2dc7812 */ /* 0x000fe200078ec0ff */
[----:B------:R-:W-:Y:S01]  /*ad10*/  MUFU.EX2 R223, R223 ;  /* 0x000000df00df7308 */ /* 0x000fe20000000800 */
[----:B-1----:R-:W-:Y:S01]  /*ad20*/  FMNMX.FTZ R3, R168, R29, !PT ;  /* 0x0000001da8037209 */ /* 0x002fe20007810000 */
[----:B------:R-:W-:Y:S01]  /*ad30*/  FFMA.FTZ R29, R237, c[0x0][0x23c], -R170 ;  /* 0x00008f00ed1d7a23 */ /* 0x000fe200000108aa */
[----:B------:R-:W-:Y:S01]  /*ad40*/  SHF.R.U32.HI R232, RZ, 0x10, R178 ;  /* 0x00000010ffe87819 */ /* 0x000fe200000116b2 */
[--C-:B------:R-:W-:Y:S01]  /*ad50*/  FFMA.FTZ R187, R169, c[0x0][0x23c], -R170.reuse ;  /* 0x00008f00a9bb7a23 */ /* 0x100fe200000108aa */
[C---:B------:R-:W-:Y:S01]  /*ad60*/  FSETP.NEU.FTZ.AND P3, PT, R3.reuse, -INF , PT ;  /* 0xff8000000300780b */ /* 0x040fe20003f7d000 */
[C---:B------:R-:W-:Y:S01]  /*ad70*/  FMUL.FTZ R168, R3.reuse, c[0x0][0x23c] ;  /* 0x00008f0003a87a20 */ /* 0x040fe20000410000 */
[----:B------:R-:W-:Y:S01]  /*ad80*/  LOP3.LUT R232, R232, 0xff, RZ, 0xc0, !PT ;  /* 0x000000ffe8e87812 */ /* 0x000fe200078ec0ff */
[----:B------:R-:W1:Y:S01]  /*ad90*/  MUFU.EX2 R218, R218 ;  /* 0x000000da00da7308 */ /* 0x000e620000000800 */
[----:B------:R-:W-:Y:S01]  /*ada0*/  FSEL R243, R3, RZ, P3 ;  /* 0x000000ff03f37208 */ /* 0x000fe20001800000 */
[--C-:B------:R-:W-:Y:S01]  /*adb0*/  FFMA.FTZ R244, R32, c[0x0][0x23c], -R170.reuse ;  /* 0x00008f0020f47a23 */ /* 0x100fe200000108aa */
[----:B------:R-:W-:Y:S01]  /*adc0*/  FSEL R168, R168, RZ, P3 ;  /* 0x000000ffa8a87208 */ /* 0x000fe20001800000 */
[--C-:B------:R-:W-:Y:S01]  /*add0*/  FFMA.FTZ R216, R33, c[0x0][0x23c], -R170.reuse ;  /* 0x00008f0021d87a23 */ /* 0x100fe200000108aa */
[----:B------:R-:W-:Y:S01]  /*ade0*/  ISETP.GE.U32.AND P3, PT, R247, R172, PT ;  /* 0x000000acf700720c */ /* 0x000fe20003f66070 */
[----:B------:R-:W-:-:S02]  /*adf0*/  FFMA.FTZ R184, R181, c[0x0][0x23c], -R170 ;  /* 0x00008f00b5b87a23 */ /* 0x000fc400000108aa */
[--C-:B------:R-:W-:Y:S01]  /*ae00*/  FFMA.FTZ R183, R183, c[0x0][0x23c], -R170.reuse ;  /* 0x00008f00b7b77a23 */ /* 0x100fe200000108aa */
[----:B------:R-:W-:Y:S01]  /*ae10*/  MUFU.EX2 R246, R246 ;  /* 0x000000f600f67308 */ /* 0x000fe20000000800 */
[--C-:B------:R-:W-:Y:S02]  /*ae20*/  FFMA.FTZ R179, R185, c[0x0][0x23c], -R170.reuse ;  /* 0x00008f00b9b37a23 */ /* 0x100fe400000108aa */
[--C-:B------:R-:W-:Y:S02]  /*ae30*/  FFMA.FTZ R178, R25, c[0x0][0x23c], -R170.reuse ;  /* 0x00008f0019b27a23 */ /* 0x100fe400000108aa */
[--C-:B------:R-:W-:Y:S01]  /*ae40*/  FFMA.FTZ R173, R217, c[0x0][0x23c], -R170.reuse ;  /* 0x00008f00d9ad7a23 */ /* 0x100fe200000108aa */
[----:B-1----:R-:W-:Y:S01]  /*ae50*/  F2FP.PACK_AB R242, R218, R223 ;  /* 0x000000dfdaf2723e */ /* 0x002fe200000000ff */
[--C-:B------:R-:W-:Y:S01]  /*ae60*/  FFMA.FTZ R172, R221, c[0x0][0x23c], -R170.reuse ;  /* 0x00008f00ddac7a23 */ /* 0x100fe200000108aa */
[----:B------:R-:W-:Y:S01]  /*ae70*/  MUFU.EX2 R187, R187 ;  /* 0x000000bb00bb7308 */ /* 0x000fe20000000800 */
[----:B------:R-:W-:-:S02]  /*ae80*/  FFMA.FTZ R237, R17, c[0x0][0x23c], -R170 ;  /* 0x00008f0011ed7a23 */ /* 0x000fc400000108aa */
[--C-:B------:R-:W-:Y:S01]  /*ae90*/  FFMA.FTZ R236, R241, c[0x0][0x23c], -R170.reuse ;  /* 0x00008f00f1ec7a23 */ /* 0x100fe200000108aa */
[----:B------:R-:W-:Y:S01]  /*aea0*/  @!P4 HADD2 R169, -R242.H0_H0, -RZ.H0_H0 ;  /* 0xa00000fff2a9c230 */ /* 0x000fe20000000900 */
[----:B------:R-:W-:Y:S01]  /*aeb0*/  FFMA.FTZ R170, R245, c[0x0][0x23c], -R170 ;  /* 0x00008f00f5aa7a23 */ /* 0x000fe200000108aa */
[----:B------:R-:W-:Y:S01]  /*aec0*/  PRMT R245, R242, 0x7632, R245 ;  /* 0x00007632f2f57816 */ /* 0x000fe200000000f5 */
[----:B------:R-:W-:Y:S01]  /*aed0*/  FADD.FTZ R23, R2, -R23 ;  /* 0x8000001702177221 */ /* 0x000fe20000010000 */
[----:B------:R-:W-:Y:S01]  /*aee0*/  MUFU.EX2 R244, R244 ;  /* 0x000000f400f47308 */ /* 0x000fe20000000800 */
[--C-:B------:R-:W-:Y:S01]  /*aef0*/  FFMA.FTZ R221, R13, c[0x0][0x23c], -R168.reuse ;  /* 0x00008f000ddd7a23 */ /* 0x100fe200000108a8 */
[----:B------:R-:W-:Y:S01]  /*af00*/  PRMT R241, R242, 0x5410, R245 ;  /* 0x00005410f2f17816 */ /* 0x000fe200000000f5 */
[----:B------:R-:W-:Y:S01]  /*af10*/  FFMA.FTZ R240, R175, c[0x0][0x23c], -R168 ;  /* 0x00008f00aff07a23 */ /* 0x000fe200000108a8 */
[----:B------:R-:W-:Y:S01]  /*af20*/  @!P4 PRMT R242, R169, 0x5410, RZ ;  /* 0x00005410a9f2c816 */ /* 0x000fe200000000ff */
[----:B------:R-:W-:Y:S01]  /*af30*/  FMUL.FTZ R222, R23, c[0x0][0x23c] ;  /* 0x00008f0017de7a20 */ /* 0x000fe20000410000 */
[----:B------:R-:W-:Y:S01]  /*af40*/  SHF.R.U32.HI R169, RZ, 0x8, R220 ;  /* 0x00000008ffa97819 */ /* 0x000fe200000116dc */
[----:B------:R-:W-:Y:S01]  /*af50*/  @!P2 HADD2 R2, -R245.H0_H0, -RZ.H0_H0 ;  /* 0xa00000fff502a230 */ /* 0x000fe20000000900 */
[----:B------:R-:W-:Y:S01]  /*af60*/  MUFU.EX2 R221, R221 ;  /* 0x000000dd00dd7308 */ /* 0x000fe20000000800 */
[----:B------:R-:W-:Y:S01]  /*af70*/  FADD.FTZ R243, R0, -R243 ;  /* 0x800000f300f37221 */ /* 0x000fe20000010000 */
[----:B------:R-:W-:Y:S01]  /*af80*/  ISETP.GE.U32.AND P4, PT, R247, R232, PT ;  /* 0x000000e8f700720c */ /* 0x000fe20003f86070 */
[--C-:B------:R-:W-:Y:S01]  /*af90*/  FFMA.FTZ R185, R35, c[0x0][0x23c], -R168.reuse ;  /* 0x00008f0023b97a23 */ /* 0x100fe200000108a8 */
[----:B------:R-:W-:Y:S01]  /*afa0*/  @!P2 PRMT R245, R2, 0x5410, RZ ;  /* 0x0000541002f5a816 */ /* 0x000fe200000000ff */
[----:B------:R-:W-:Y:S01]  /*afb0*/  FFMA.FTZ R219, R219, c[0x0][0x23c], -R168 ;  /* 0x00008f00dbdb7a23 */ /* 0x000fe200000108a8 */
[----:B------:R-:W-:Y:S01]  /*afc0*/  LOP3.LUT R232, R169, 0xffff, RZ, 0xc0, !PT ;  /* 0x0000ffffa9e87812 */ /* 0x000fe200078ec0ff */
[----:B------:R-:W-:Y:S01]  /*afd0*/  FMUL.FTZ R169, R243, c[0x0][0x23c] ;  /* 0x00008f00f3a97a20 */ /* 0x000fe20000410000 */
[----:B------:R-:W1:Y:S01]  /*afe0*/  MUFU.EX2 R220, R240 ;  /* 0x000000f000dc7308 */ /* 0x000e620000000800 */
[----:B------:R-:W-:Y:S01]  /*aff0*/  LOP3.LUT R2, R239, UR5, R176, 0x96, !PT ;  /* 0x00000005ef027c12 */ /* 0x000fe2000f8e96b0 */
[--C-:B------:R-:W-:Y:S01]  /*b000*/  FFMA.FTZ R217, R171, c[0x0][0x23c], -R168.reuse ;  /* 0x00008f00abd97a23 */ /* 0x100fe200000108a8 */
[----:B------:R-:W-:Y:S01]  /*b010*/  ISETP.GE.U32.AND P2, PT, R247, R232, PT ;  /* 0x000000e8f700720c */ /* 0x000fe20003f46070 */
[----:B------:R-:W-:-:S02]  /*b020*/  FFMA.FTZ R186, R34, c[0x0][0x23c], -R168 ;  /* 0x00008f0022ba7a23 */ /* 0x000fc400000108a8 */
[----:B------:R-:W-:Y:S02]  /*b030*/  IMAD.WIDE.U32 R198, R2, -0x2daee0ad, RZ ;  /* 0xd2511f5302c67825 */ /* 0x000fe400078e00ff */
[----:B------:R-:W2:Y:S02]  /*b040*/  MUFU.EX2 R222, R222 ;  /* 0x000000de00de7308 */ /* 0x000ea40000000800 */
[----:B------:R-:W-:Y:S01]  /*b050*/  FFMA.FTZ R182, R5, c[0x0][0x23c], -R168 ;  /* 0x00008f0005b67a23 */ /* 0x000fe200000108a8 */
[----:B------:R-:W-:Y:S01]  /*b060*/  LOP3.LUT R232, R199, UR13, R196, 0x96, !PT ;  /* 0x0000000dc7e87c12 */ /* 0x000fe2000f8e96c4 */
[--C-:B------:R-:W-:Y:S02]  /*b070*/  FFMA.FTZ R181, R31, c[0x0][0x23c], -R168.reuse ;  /* 0x00008f001fb57a23 */ /* 0x100fe400000108a8 */
[--C-:B------:R-:W-:Y:S02]  /*b080*/  FFMA.FTZ R174, R27, c[0x0][0x23c], -R168.reuse ;  /* 0x00008f001bae7a23 */ /* 0x100fe400000108a8 */
[----:B------:R-:W3:Y:S01]  /*b090*/  MUFU.EX2 R169, R169 ;  /* 0x000000a900a97308 */ /* 0x000ee20000000800 */
[----:B-1----:R-:W-:Y:S01]  /*b0a0*/  F2FP.PACK_AB R243, R220, R221 ;  /* 0x000000dddcf3723e */ /* 0x002fe200000000ff */
[----:B------:R-:W-:Y:S01]  /*b0b0*/  FFMA.FTZ R175, R7, c[0x0][0x23c], -R168 ;  /* 0x00008f0007af7a23 */ /* 0x000fe200000108a8 */
[----:B------:R-:W-:Y:S01]  /*b0c0*/  SHF.R.U32.HI R240, RZ, 0x10, R232 ;  /* 0x00000010fff07819 */ /* 0x000fe200000116e8 */
[----:B------:R-:W-:Y:S01]  /*b0d0*/  FFMA.FTZ R171, R9, c[0x0][0x23c], -R168 ;  /* 0x00008f0009ab7a23 */ /* 0x000fe200000108a8 */
[----:B------:R-:W-:Y:S01]  /*b0e0*/  PRMT R2, R243, 0x7632, R2 ;  /* 0x00007632f3027816 */ /* 0x000fe20000000002 */
[----:B------:R-:W-:Y:S01]  /*b0f0*/  FFMA.FTZ R23, R11, c[0x0][0x23c], -R168 ;  /* 0x00008f000b177a23 */ /* 0x000fe200000108a8 */
[----:B------:R-:W-:Y:S01]  /*b100*/  LOP3.LUT R196, R240, 0xff, RZ, 0xc0, !PT ;  /* 0x000000fff0c47812 */ /* 0x000fe200078ec0ff */
[----:B--2---:R-:W-:Y:S01]  /*b110*/  FFMA.FTZ R223, R167, R222, R223 ;  /* 0x000000dea7df7223 */ /* 0x004fe200000100df */
[----:B------:R-:W-:Y:S01]  /*b120*/  @!P6 HADD2 R167, -R243.H0_H0, -RZ.H0_H0 ;  /* 0xa00000fff3a7e230 */ /* 0x000fe20000000900 */
[----:B------:R-:W-:Y:S01]  /*b130*/  PRMT R240, R243, 0x5410, R2 ;  /* 0x00005410f3f07816 */ /* 0x000fe20000000002 */
[----:B------:R-:W-:Y:S01]  /*b140*/  @!P1 HADD2 R35, -R2.H0_H0, -RZ.H0_H0 ;  /* 0xa00000ff02239230 */ /* 0x000fe20000000900 */
[----:B------:R-:W-:Y:S01]  /*b150*/  MUFU.EX2 R219, R219 ;  /* 0x000000db00db7308 */ /* 0x000fe20000000800 */
[--C-:B------:R-:W-:Y:S01]  /*b160*/  FFMA.FTZ R235, R235, c[0x0][0x23c], -R168.reuse ;  /* 0x00008f00ebeb7a23 */ /* 0x100fe200000108a8 */
[----:B------:R-:W-:Y:S01]  /*b170*/  @!P6 PRMT R243, R167, 0x5410, RZ ;  /* 0x00005410a7f3e816 */ /* 0x000fe200000000ff */
[----:B------:R-:W-:Y:S01]  /*b180*/  FADD.FTZ R167, R218, R223 ;  /* 0x000000dfdaa77221 */ /* 0x000fe20000010000 */
[----:B------:R-:W-:Y:S01]  /*b190*/  ISETP.GE.U32.AND P6, PT, R247, R196, PT ;  /* 0x000000c4f700720c */ /* 0x000fe20003fc6070 */
[----:B---3--:R-:W-:Y:S01]  /*b1a0*/  FFMA.FTZ R196, R166, R169, R221 ;  /* 0x000000a9a6c47223 */ /* 0x008fe200000100dd */
[----:B------:R-:W-:Y:S01]  /*b1b0*/  F2FP.PACK_AB R221, R187, R246 ;  /* 0x000000f6bbdd723e */ /* 0x000fe200000000ff */
[----:B------:R-:W-:Y:S01]  /*b1c0*/  FFMA.FTZ R234, R19, c[0x0][0x23c], -R168 ;  /* 0x00008f0013ea7a23 */ /* 0x000fe200000108a8 */
[----:B------:R-:W-:Y:S01]  /*b1d0*/  @!P1 PRMT R2, R35, 0x5410, RZ ;  /* 0x0000541023029816 */ /* 0x000fe200000000ff */
[----:B------:R1:W-:Y:S01]  /*b1e0*/  STL [R1+0x24], R167 ;  /* 0x000024a701007387 */ /* 0x0003e20000100800 */
[----:B------:R-:W-:Y:S01]  /*b1f0*/  LOP3.LUT R35, R232, 0xff, RZ, 0xc0, !PT ;  /* 0x000000ffe8237812 */ /* 0x000fe200078ec0ff */
[----:B------:R-:W-:Y:S01]  /*b200*/  @!P5 HADD2 R166, -R221.H0_H0, -RZ.H0_H0 ;  /* 0xa00000ffdda6d230 */ /* 0x000fe20000000900 */
[----:B------:R-:W-:Y:S01]  /*b210*/  PRMT R218, R221, 0x7632, R218 ;  /* 0x00007632ddda7816 */ /* 0x000fe200000000da */
[----:B------:R-:W-:Y:S01]  /*b220*/  FFMA.FTZ R233, R233, c[0x0][0x23c], -R168 ;  /* 0x00008f00e9e97a23 */ /* 0x000fe200000108a8 */
[----:B------:R-:W-:-:S02]  /*b230*/  ISETP.GE.U32.AND P1, PT, R247, R35, PT ;  /* 0x00000023f700720c */ /* 0x000fc40003f26070 */
[----:B------:R-:W-:Y:S01]  /*b240*/  LOP3.LUT R197, R198, 0xffff, RZ, 0xc0, !PT ;  /* 0x0000ffffc6c57812 */ /* 0x000fe200078ec0ff */
[----:B------:R-:W-:Y:S01]  /*b250*/  @!P2 HADD2 R34, -R218.H0_H0, -RZ.H0_H0 ;  /* 0xa00000ffda22a230 */ /* 0x000fe20000000900 */
[----:B------:R-:W-:Y:S01]  /*b260*/  PRMT R35, R221, 0x5410, R218 ;  /* 0x00005410dd237816 */ /* 0x000fe200000000da */
[-C--:B------:R-:W-:Y:S01]  /*b270*/  FMUL.FTZ R132, R132, R222.reuse ;  /* 0x000000de84847220 */ /* 0x080fe20000410000 */
[----:B------:R-:W-:Y:S01]  /*b280*/  @!P5 PRMT R221, R166, 0x5410, RZ ;  /* 0x00005410a6ddd816 */ /* 0x000fe200000000ff */
[-C--:B------:R-:W-:Y:S01]  /*b290*/  FMUL.FTZ R133, R133, R222.reuse ;  /* 0x000000de85857220 */ /* 0x080fe20000410000 */
[----:B------:R-:W-:Y:S01]  /*b2a0*/  @!P2 PRMT R218, R34, 0x5410, RZ ;  /* 0x0000541022daa816 */ /* 0x000fe200000000ff */
[----:B------:R2:W-:Y:S01]  /*b2b0*/  MUFU.EX2 R166, R216 ;  /* 0x000000d800a67308 */ /* 0x0005e20000000800 */
[-C--:B------:R-:W-:Y:S02]  /*b2c0*/  FMUL.FTZ R136, R136, R222.reuse ;  /* 0x000000de88887220 */ /* 0x080fe40000410000 */
[----:B------:R-:W-:-:S02]  /*b2d0*/  FMUL.FTZ R137, R137, R222 ;  /* 0x000000de89897220 */ /* 0x000fc40000410000 */
[-C--:B------:R-:W-:Y:S02]  /*b2e0*/  FMUL.FTZ R140, R140, R222.reuse ;  /* 0x000000de8c8c7220 */ /* 0x080fe40000410000 */
[-C--:B------:R-:W-:Y:S02]  /*b2f0*/  FMUL.FTZ R141, R141, R222.reuse ;  /* 0x000000de8d8d7220 */ /* 0x080fe40000410000 */
[-C--:B------:R-:W-:Y:S01]  /*b300*/  FMUL.FTZ R144, R144, R222.reuse ;  /* 0x000000de90907220 */ /* 0x080fe20000410000 */
[----:B-1----:R-:W-:Y:S01]  /*b310*/  SHF.R.U32.HI R167, RZ, 0x18, R232 ;  /* 0x00000018ffa77819 */ /* 0x002fe200000116e8 */
[-C--:B------:R-:W-:Y:S01]  /*b320*/  FMUL.FTZ R145, R145, R222.reuse ;  /* 0x000000de91917220 */ /* 0x080fe20000410000 */
[----:B------:R-:W-:Y:S01]  /*b330*/  LOP3.LUT R232, R232, 0xffff, RZ, 0xc0, !PT ;  /* 0x0000ffffe8e87812 */ /* 0x000fe200078ec0ff */
[-C--:B------:R-:W-:Y:S01]  /*b340*/  FMUL.FTZ R148, R148, R222.reuse ;  /* 0x000000de94947220 */ /* 0x080fe20000410000 */
[----:B------:R-:W-:Y:S01]  /*b350*/  ISETP.GE.U32.AND P5, PT, R247, R167, PT ;  /* 0x000000a7f700720c */ /* 0x000fe20003fa6070 */
[-C--:B------:R-:W-:Y:S01]  /*b360*/  FMUL.FTZ R149, R149, R222.reuse ;  /* 0x000000de95957220 */ /* 0x080fe20000410000 */
[----:B------:R-:W1:Y:S01]  /*b370*/  MUFU.EX2 R167, R217 ;  /* 0x000000d900a77308 */ /* 0x000e620000000800 */
[----:B------:R-:W-:Y:S01]  /*b380*/  SHF.R.U32.HI R232, RZ, 0x8, R232 ;  /* 0x00000008ffe87819 */ /* 0x000fe200000116e8 */
[----:B------:R-:W-:-:S02]  /*b390*/  FMUL.FTZ R152, R152, R222 ;  /* 0x000000de98987220 */ /* 0x000fc40000410000 */
[-C--:B------:R-:W-:Y:S01]  /*b3a0*/  FMUL.FTZ R153, R153, R222.reuse ;  /* 0x000000de99997220 */ /* 0x080fe20000410000 */
[----:B------:R-:W-:Y:S01]  /*b3b0*/  LOP3.LUT R34, R232, 0xffff, RZ, 0xc0, !PT ;  /* 0x0000ffffe8227812 */ /* 0x000fe200078ec0ff */
[----:B------:R-:W-:Y:S01]  /*b3c0*/  FMUL.FTZ R156, R156, R222 ;  /* 0x000000de9c9c7220 */ /* 0x000fe20000410000 */
[----:B--2---:R-:W-:Y:S01]  /*b3d0*/  SHF.R.U32.HI R216, RZ, 0x18, R198 ;  /* 0x00000018ffd87819 */ /* 0x004fe200000116c6 */
[----:B------:R-:W-:Y:S01]  /*b3e0*/  MUFU.EX2 R232, R186 ;  /* 0x000000ba00e87308 */ /* 0x000fe20000000800 */
[----:B------:R-:W-:Y:S01]  /*b3f0*/  ISETP.GE.U32.AND P2, PT, R247, R34, PT ;  /* 0x00000022f700720c */ /* 0x000fe20003f46070 */
[----:B------:R-:W-:Y:S02]  /*b400*/  FADD.FTZ R34, R220, R196 ;  /* 0x000000c4dc227221 */ /* 0x000fe40000010000 */
[-C--:B------:R-:W-:Y:S02]  /*b410*/  FMUL.FTZ R157, R157, R222.reuse ;  /* 0x000000de9d9d7220 */ /* 0x080fe40000410000 */
[-C--:B------:R-:W-:Y:S01]  /*b420*/  FMUL.FTZ R160, R160, R222.reuse ;  /* 0x000000dea0a07220 */ /* 0x080fe20000410000 */
[----:B------:R2:W-:Y:S01]  /*b430*/  STL [R1+0x28], R34 ;  /* 0x0000282201007387 */ /* 0x0005e20000100800 */
[----:B-1----:R-:W-:Y:S01]  /*b440*/  F2FP.PACK_AB R223, R167, R219 ;  /* 0x000000dba7df723e */ /* 0x002fe200000000ff */
[-C--:B------:R-:W-:Y:S01]  /*b450*/  FMUL.FTZ R161, R161, R222.reuse ;  /* 0x000000dea1a17220 */ /* 0x080fe20000410000 */
[----:B------:R-:W-:Y:S01]  /*b460*/  LOP3.LUT R217, R198, 0xff, RZ, 0xc0, !PT ;  /* 0x000000ffc6d97812 */ /* 0x000fe200078ec0ff */
[-C--:B------:R-:W-:Y:S01]  /*b470*/  FMUL.FTZ R36, R36, R222.reuse ;  /* 0x000000de24247220 */ /* 0x080fe20000410000 */
[----:B------:R-:W-:Y:S01]  /*b480*/  PRMT R220, R223, 0x7632, R220 ;  /* 0x00007632dfdc7816 */ /* 0x000fe200000000dc */
[----:B------:R-:W-:Y:S01]  /*b490*/  @!P4 HADD2 R164, -R223.H0_H0, -RZ.H0_H0 ;  /* 0xa00000ffdfa4c230 */ /* 0x000fe20000000900 */
[----:B------:R-:W-:-:S02]  /*b4a0*/  FMUL.FTZ R37, R37, R222 ;  /* 0x000000de25257220 */ /* 0x000fc40000410000 */
[-C--:B------:R-:W-:Y:S02]  /*b4b0*/  FMUL.FTZ R40, R40, R222.reuse ;  /* 0x000000de28287220 */ /* 0x080fe40000410000 */
[-C--:B------:R-:W-:Y:S02]  /*b4c0*/  FMUL.FTZ R41, R41, R222.reuse ;  /* 0x000000de29297220 */ /* 0x080fe40000410000 */
[-C--:B------:R-:W-:Y:S02]  /*b4d0*/  FMUL.FTZ R44, R44, R222.reuse ;  /* 0x000000de2c2c7220 */ /* 0x080fe40000410000 */
[-C--:B------:R-:W-:Y:S02]  /*b4e0*/  FMUL.FTZ R45, R45, R222.reuse ;  /* 0x000000de2d2d7220 */ /* 0x080fe40000410000 */
[-C--:B------:R-:W-:Y:S02]  /*b4f0*/  FMUL.FTZ R48, R48, R222.reuse ;  /* 0x000000de30307220 */ /* 0x080fe40000410000 */
[----:B------:R-:W-:-:S02]  /*b500*/  FMUL.FTZ R49, R49, R222 ;  /* 0x000000de31317220 */ /* 0x000fc40000410000 */
[-C--:B------:R-:W-:Y:S02]  /*b510*/  FMUL.FTZ R52, R52, R222.reuse ;  /* 0x000000de34347220 */ /* 0x080fe40000410000 */
[-C--:B------:R-:W-:Y:S01]  /*b520*/  FMUL.FTZ R53, R53, R222.reuse ;  /* 0x000000de35357220 */ /* 0x080fe20000410000 */
[----:B--2---:R-:W-:Y:S01]  /*b530*/  PRMT R34, R223, 0x5410, R220 ;  /* 0x00005410df227816 */ /* 0x004fe200000000dc */
[-C--:B------:R-:W-:Y:S01]  /*b540*/  FMUL.FTZ R56, R56, R222.reuse ;  /* 0x000000de38387220 */ /* 0x080fe20000410000 */
[----:B------:R-:W-:Y:S01]  /*b550*/  @!P4 PRMT R223, R164, 0x5410, RZ ;  /* 0x00005410a4dfc816 */ /* 0x000fe200000000ff */
[-C--:B------:R-:W-:Y:S01]  /*b560*/  FMUL.FTZ R57, R57, R222.reuse ;  /* 0x000000de39397220 */ /* 0x080fe20000410000 */
[----:B------:R-:W2:Y:S01]  /*b570*/  LDL.LU R164, [R1+0x24] ;  /* 0x0000240001a47983 */ /* 0x000ea20000300800 */
[----:B------:R-:W-:Y:S01]  /*b580*/  SHF.R.U32.HI R196, RZ, 0x10, R198 ;  /* 0x00000010ffc47819 */ /* 0x000fe200000116c6 */
[-C--:B------:R-:W-:Y:S02]  /*b590*/  FMUL.FTZ R60, R60, R222.reuse ;  /* 0x000000de3c3c7220 */ /* 0x080fe40000410000 */
[----:B------:R1:W5:Y:S01]  /*b5a0*/  LDL.LU.64 R198, [R1+0x98] ;  /* 0x0000980001c67983 */ /* 0x0003620000300a00 */
[----:B------:R-:W-:Y:S01]  /*b5b0*/  ISETP.GE.U32.AND P4, PT, R247, R217, PT ;  /* 0x000000d9f700720c */ /* 0x000fe20003f86070 */
[----:B------:R-:W-:Y:S01]  /*b5c0*/  FMUL.FTZ R61, R61, R222 ;  /* 0x000000de3d3d7220 */ /* 0x000fe20000410000 */
[----:B------:R-:W-:Y:S01]  /*b5d0*/  F2FP.PACK_AB R217, R166, R244 ;  /* 0x000000f4a6d9723e */ /* 0x000fe200000000ff */
        /* <DEDUP_REMOVED lines=33> */
[----:B------:R-:W-:Y:S01]  /*b7f0*/  FMUL.FTZ R129, R129, R222 ;  /* 0x000000de81817220 */ /* 0x000fe20000410000 */
[----:B------:R-:W-:Y:S01]  /*b800*/  MUFU.EX2 R179, R179 ;  /* 0x000000b300b37308 */ /* 0x000fe20000000800 */
[----:B------:R-:W-:Y:S02]  /*b810*/  FFMA.FTZ R168, R15, c[0x0][0x23c], -R168 ;  /* 0x00008f000fa87a23 */ /* 0x000fe400000108a8 */
[----:B--2---:R-:W-:-:S05]  /*b820*/  FADD.FTZ R246, R246, R164 ;  /* 0x000000a4f6f67221 */ /* 0x004fca0000010000 */
[----:B------:R2:W3:Y:S02]  /*b830*/  MUFU.EX2 R164, R185 ;  /* 0x000000b900a47308 */ /* 0x0004e40000000800 */
[----:B--2---:R-:W2:Y:S01]  /*b840*/  LDL.LU R185, [R1+0x28] ;  /* 0x0000280001b97983 */ /* 0x004ea20000300800 */
[----:B------:R-:W-:Y:S01]  /*b850*/  PRMT R186, R217, 0x7632, R186 ;  /* 0x00007632d9ba7816 */ /* 0x000fe200000000ba */
[----:B------:R-:W-:-:S04]  /*b860*/  @!P3 HADD2 R12, -R220.H0_H0, -RZ.H0_H0 ;  /* 0xa00000ffdc0cb230 */ /* 0x000fc80000000900 */
[----:B------:R-:W-:Y:S01]  /*b870*/  @!P2 HADD2 R18, -R186.H0_H0, -RZ.H0_H0 ;  /* 0xa00000ffba12a230 */ /* 0x000fe20000000900 */
[----:B------:R-:W-:Y:S01]  /*b880*/  @!P3 PRMT R220, R12, 0x5410, RZ ;  /* 0x000054100cdcb816 */ /* 0x000fe200000000ff */
[----:B------:R-:W-:Y:S01]  /*b890*/  @!P1 HADD2 R33, -R217.H0_H0, -RZ.H0_H0 ;  /* 0xa00000ffd9219230 */ /* 0x000fe20000000900 */
[----:B------:R-:W-:Y:S02]  /*b8a0*/  PRMT R12, R217, 0x5410, R186 ;  /* 0x00005410d90c7816 */ /* 0x000fe400000000ba */
[----:B------:R-:W-:Y:S02]  /*b8b0*/  @!P2 PRMT R186, R18, 0x5410, RZ ;  /* 0x0000541012baa816 */ /* 0x000fe400000000ff */
[----:B------:R-:W-:Y:S01]  /*b8c0*/  SHF.R.U32.HI R18, RZ, 0x8, R197 ;  /* 0x00000008ff127819 */ /* 0x000fe200000116c5 */
[----:B------:R-:W-:Y:S01]  /*b8d0*/  FADD.FTZ R187, R187, R246 ;  /* 0x000000f6bbbb7221 */ /* 0x000fe20000010000 */
[----:B------:R-:W-:Y:S01]  /*b8e0*/  @!P1 PRMT R217, R33, 0x5410, RZ ;  /* 0x0000541021d99816 */ /* 0x000fe200000000ff */
[----:B------:R4:W-:Y:S01]  /*b8f0*/  MUFU.EX2 R246, R184 ;  /* 0x000000b800f67308 */ /* 0x0009e20000000800 */
[----:B------:R-:W-:Y:S01]  /*b900*/  ISETP.GE.U32.AND P1, PT, R247, R216, PT ;  /* 0x000000d8f700720c */ /* 0x000fe20003f26070 */
[----:B------:R1:W5:Y:S01]  /*b910*/  LDL.LU R197, [R1+0x94] ;  /* 0x0000940001c57983 */ /* 0x0003620000300800 */
[----:B------:R-:W-:-:S05]  /*b920*/  LOP3.LUT R18, R18, 0xffff, RZ, 0xc0, !PT ;  /* 0x0000ffff12127812 */ /* 0x000fca00078ec0ff */
[----:B------:R-:W1:Y:S01]  /*b930*/  MUFU.EX2 R33, R183 ;  /* 0x000000b700217308 */ /* 0x000e620000000800 */
[----:B------:R-:W-:-:S07]  /*b940*/  ISETP.GE.U32.AND P3, PT, R247, R18, PT ;  /* 0x00000012f700720c */ /* 0x000fce0003f66070 */
[----:B------:R1:W-:Y:S01]  /*b950*/  MUFU.EX2 R183, R182 ;  /* 0x000000b600b77308 */ /* 0x0003e20000000800 */
[----:B----4-:R-:W-:Y:S02]  /*b960*/  LOP3.LUT R184, R196, 0xff, RZ, 0xc0, !PT ;  /* 0x000000ffc4b87812 */ /* 0x010fe400078ec0ff */
[----:B------:R4:W5:Y:S02]  /*b970*/  LDL.LU R196, [R1+0x90] ;  /* 0x0000900001c47983 */ /* 0x0009640000300800 */
[----:B------:R-:W-:Y:S02]  /*b980*/  ISETP.GE.U32.AND P2, PT, R247, R184, PT ;  /* 0x000000b8f700720c */ /* 0x000fe40003f46070 */
[----:B------:R-:W-:Y:S04]  /*b990*/  STL.64 [R1+0x88], R194 ;  /* 0x000088c201007387 */ /* 0x000fe80000100a00 */
[----:B------:R1:W-:Y:S04]  /*b9a0*/  STL.64 [R1+0x80], R192 ;  /* 0x000080c001007387 */ /* 0x0003e80000100a00 */
[----:B------:R1:W-:Y:S01]  /*b9b0*/  STL.64 [R1+0x78], R190 ;  /* 0x000078be01007387 */ /* 0x0003e20000100a00 */
[----:B------:R-:W-:Y:S08]  /*b9c0*/  MUFU.EX2 R175, R175 ;  /* 0x000000af00af7308 */ /* 0x000ff00000000800 */
[----:B------:R-:W-:Y:S08]  /*b9d0*/  MUFU.EX2 R171, R171 ;  /* 0x000000ab00ab7308 */ /* 0x000ff00000000800 */
[----:B------:R-:W-:Y:S08]  /*b9e0*/  MUFU.EX2 R173, R173 ;  /* 0x000000ad00ad7308 */ /* 0x000ff00000000800 */
[----:B------:R-:W-:Y:S08]  /*b9f0*/  MUFU.EX2 R237, R237 ;  /* 0x000000ed00ed7308 */ /* 0x000ff00000000800 */
[----:B------:R-:W-:Y:S08]  /*ba00*/  MUFU.EX2 R235, R235 ;  /* 0x000000eb00eb7308 */ /* 0x000ff00000000800 */
[----:B------:R-:W-:Y:S01]  /*ba10*/  MUFU.EX2 R234, R234 ;  /* 0x000000ea00ea7308 */ /* 0x000fe20000000800 */
[----:B--2---:R-:W-:Y:S01]  /*ba20*/  FADD.FTZ R185, R219, R185 ;  /* 0x000000b9dbb97221 */ /* 0x004fe20000010000 */
[----:B---3--:R-:W-:-:S04]  /*ba30*/  F2FP.PACK_AB R219, R164, R232 ;  /* 0x000000e8a4db723e */ /* 0x008fc800000000ff */
[----:B------:R-:W-:Y:S01]  /*ba40*/  PRMT R216, R219, 0x7632, R216 ;  /* 0x00007632dbd87816 */ /* 0x000fe200000000d8 */
[----:B------:R-:W-:-:S03]  /*ba50*/  @!P6 HADD2 R32, -R219.H0_H0, -RZ.H0_H0 ;  /* 0xa00000ffdb20e230 */ /* 0x000fc60000000900 */
[----:B------:R-:W-:Y:S02]  /*ba60*/  PRMT R18, R219, 0x5410, R216 ;  /* 0x00005410db127816 */ /* 0x000fe400000000d8 */
[----:B------:R-:W-:Y:S02]  /*ba70*/  @!P6 PRMT R219, R32, 0x5410, RZ ;  /* 0x0000541020dbe816 */ /* 0x000fe400000000ff */
[----:B------:R-:W2:Y:S01]  /*ba80*/  MUFU.EX2 R32, R181 ;  /* 0x000000b500207308 */ /* 0x000ea20000000800 */
[----:B------:R-:W-:-:S05]  /*ba90*/  @!P5 HADD2 R17, -R216.H0_H0, -RZ.H0_H0 ;  /* 0xa00000ffd811d230 */ /* 0x000fca0000000900 */
[----:B------:R-:W-:Y:S01]  /*baa0*/  @!P5 PRMT R216, R17, 0x5410, RZ ;  /* 0x0000541011d8d816 */ /* 0x000fe200000000ff */
[----:B------:R-:W-:Y:S01]  /*bab0*/  FADD.FTZ R17, R167, R185 ;  /* 0x000000b9a7117221 */ /* 0x000fe20000010000 */
[----:B-1----:R-:W-:Y:S01]  /*bac0*/  F2FP.PACK_AB R185, R33, R246 ;  /* 0x000000f621b9723e */ /* 0x002fe200000000ff */
[----:B------:R-:W-:-:S03]  /*bad0*/  FADD.FTZ R167, R244, R187 ;  /* 0x000000bbf4a77221 */ /* 0x000fc60000010000 */
[----:B------:R-:W-:Y:S02]  /*bae0*/  PRMT R182, R185, 0x7632, R182 ;  /* 0x00007632b9b67816 */ /* 0x000fe400000000b6 */
[----:B--2---:R-:W-:-:S03]  /*baf0*/  F2FP.PACK_AB R187, R32, R183 ;  /* 0x000000b720bb723e */ /* 0x004fc600000000ff */
[----:B------:R-:W-:Y:S01]  /*bb00*/  @!P3 HADD2 R16, -R182.H0_H0, -RZ.H0_H0 ;  /* 0xa00000ffb610b230 */ /* 0x000fe20000000900 */
[----:B------:R-:W-:Y:S01]  /*bb10*/  FADD.FTZ R232, R232, R17 ;  /* 0x00000011e8e87221 */ /* 0x000fe20000010000 */
[----:B------:R-:W-:Y:S01]  /*bb20*/  @!P4 HADD2 R31, -R185.H0_H0, -RZ.H0_H0 ;  /* 0xa00000ffb91fc230 */ /* 0x000fe20000000900 */
[----:B------:R-:W-:Y:S01]  /*bb30*/  PRMT R184, R187, 0x7632, R184 ;  /* 0x00007632bbb87816 */ /* 0x000fe200000000b8 */
[----:B------:R-:W-:Y:S01]  /*bb40*/  @!P2 HADD2 R30, -R187.H0_H0, -RZ.H0_H0 ;  /* 0xa00000ffbb1ea230 */ /* 0x000fe20000000900 */
[----:B------:R-:W-:Y:S02]  /*bb50*/  PRMT R17, R185, 0x5410, R182 ;  /* 0x00005410b9117816 */ /* 0x000fe400000000b6 */
[----:B------:R-:W-:Y:S02]  /*bb60*/  @!P3 PRMT R182, R16, 0x5410, RZ ;  /* 0x0000541010b6b816 */ /* 0x000fe400000000ff */
[----:B------:R-:W-:Y:S02]  /*bb70*/  PRMT R16, R187, 0x5410, R184 ;  /* 0x00005410bb107816 */ /* 0x000fe400000000b8 */
[----:B------:R-:W-:-:S02]  /*bb80*/  @!P4 PRMT R185, R31, 0x5410, RZ ;  /* 0x000054101fb9c816 */ /* 0x000fc400000000ff */
[----:B------:R-:W-:Y:S01]  /*bb90*/  @!P2 PRMT R187, R30, 0x5410, RZ ;  /* 0x000054101ebba816 */ /* 0x000fe200000000ff */
[----:B------:R-:W-:-:S04]  /*bba0*/  IMAD.WIDE.U32 R30, R180, -0x326172a9, RZ ;  /* 0xcd9e8d57b41e7825 */ /* 0x000fc800078e00ff */
[----:B------:R-:W-:Y:S01]  /*bbb0*/  FADD.FTZ R167, R166, R167 ;  /* 0x000000a7a6a77221 */ /* 0x000fe20000010000 */
[----:B------:R-:W-:-:S05]  /*bbc0*/  LOP3.LUT R166, R31, UR4, R28, 0x96, !PT ;  /* 0x000000041fa67c12 */ /* 0x000fca000f8e961c */
[----:B------:R-:W-:-:S05]  /*bbd0*/  IMAD.WIDE.U32 R192, R166, -0x2daee0ad, RZ ;  /* 0xd2511f53a6c07825 */ /* 0x000fca00078e00ff */
[----:B------:R-:W-:Y:S01]  /*bbe0*/  LOP3.LUT R166, R193, UR32, R22, 0x96, !PT ;  /* 0x00000020c1a67c12 */ /* 0x000fe2000f8e9616 */
[----:B------:R-:W-:Y:S02]  /*bbf0*/  FADD.FTZ R232, R164, R232 ;  /* 0x000000e8a4e87221 */ /* 0x000fe40000010000 */
[----:B------:R-:W-:Y:S01]  /*bc00*/  FADD.FTZ R164, R246, R167 ;  /* 0x000000a7f6a47221 */ /* 0x000fe20000010000 */
[----:B------:R-:W-:Y:S01]  /*bc10*/  LOP3.LUT R167, R21, UR33, R30, 0x96, !PT ;  /* 0x0000002115a77c12 */ /* 0x000fe2000f8e961e */
[----:B------:R-:W-:-:S04]  /*bc20*/  IMAD.WIDE.U32 R194, R166, -0x326172a9, RZ ;  /* 0xcd9e8d57a6c27825 */ /* 0x000fc800078e00ff */
[----:B------:R-:W-:Y:S01]  /*bc30*/  IMAD.WIDE.U32 R180, R167, -0x2daee0ad, RZ ;  /* 0xd2511f53a7b47825 */ /* 0x000fe200078e00ff */
[----:B------:R-:W-:-:S04]  /*bc40*/  LOP3.LUT R167, R195, UR31, R20, 0x96, !PT ;  /* 0x0000001fc3a77c12 */ /* 0x000fc8000f8e9614 */
[----:B------:R-:W-:Y:S01]  /*bc50*/  LOP3.LUT R166, R181, UR29, R192, 0x96, !PT ;  /* 0x0000001db5a67c12 */ /* 0x000fe2000f8e96c0 */
[----:B------:R-:W-:-:S05]  /*bc60*/  IMAD.WIDE.U32 R192, R167, -0x2daee0ad, RZ ;  /* 0xd2511f53a7c07825 */ /* 0x000fca00078e00ff */
[----:B------:R-:W-:Y:S01]  /*bc70*/  LOP3.LUT R167, R193, UR23, R180, 0x96, !PT ;  /* 0x00000017c1a77c12 */ /* 0x000fe2000f8e96b4 */
[----:B------:R-:W-:-:S05]  /*bc80*/  IMAD.WIDE.U32 R180, R166, -0x326172a9, RZ ;  /* 0xcd9e8d57a6b47825 */ /* 0x000fca00078e00ff */
[----:B------:R-:W-:-:S05]  /*bc90*/  LOP3.LUT R166, R181, UR27, R194, 0x96, !PT ;  /* 0x0000001bb5a67c12 */ /* 0x000fca000f8e96c2 */
[----:B------:R-:W-:-:S05]  /*bca0*/  IMAD.WIDE.U32 R190, R166, -0x2daee0ad, RZ ;  /* 0xd2511f53a6be7825 */ /* 0x000fca00078e00ff */
[----:B------:R-:W-:Y:S01]  /*bcb0*/  LOP3.LUT R166, R191, UR34, R192, 0x96, !PT ;  /* 0x00000022bfa67c12 */ /* 0x000fe2000f8e96c0 */
[----:B------:R-:W-:-:S04]  /*bcc0*/  IMAD.WIDE.U32 R194, R167, -0x326172a9, RZ ;  /* 0xcd9e8d57a7c27825 */ /* 0x000fc800078e00ff */
[----:B------:R-:W-:-:S05]  /*bcd0*/  IMAD.WIDE.U32 R192, R166, -0x326172a9, RZ ;  /* 0xcd9e8d57a6c07825 */ /* 0x000fca00078e00ff */
[----:B------:R-:W-:-:S04]  /*bce0*/  LOP3.LUT R166, R193, UR14, R194, 0x96, !PT ;  /* 0x0000000ec1a67c12 */ /* 0x000fc8000f8e96c2 */
[C---:B------:R-:W-:Y:S02]  /*bcf0*/  LOP3.LUT R167, R166.reuse, 0xffff, RZ, 0xc0, !PT ;  /* 0x0000ffffa6a77812 */ /* 0x040fe400078ec0ff */
[----:B------:R-:W-:Y:S02]  /*bd00*/  LOP3.LUT R222, R166, 0xff, RZ, 0xc0, !PT ;  /* 0x000000ffa6de7812 */ /* 0x000fe400078ec0ff */
[----:B------:R-:W-:Y:S02]  /*bd10*/  SHF.R.U32.HI R167, RZ, 0x8, R167 ;  /* 0x00000008ffa77819 */ /* 0x000fe400000116a7 */
[----:B------:R-:W-:Y:S02]  /*bd20*/  ISETP.GE.U32.AND P6, PT, R247, R222, PT ;  /* 0x000000def700720c */ /* 0x000fe40003fc6070 */
[----:B------:R-:W-:Y:S02]  /*bd30*/  LOP3.LUT R222, R167, 0xffff, RZ, 0xc0, !PT ;  /* 0x0000ffffa7de7812 */ /* 0x000fe400078ec0ff */
[----:B------:R-:W-:-:S02]  /*bd40*/  SHF.R.U32.HI R167, RZ, 0x10, R166 ;  /* 0x00000010ffa77819 */ /* 0x000fc400000116a6 */
[----:B------:R-:W-:-:S04]  /*bd50*/  SHF.R.U32.HI R166, RZ, 0x18, R166 ;  /* 0x00000018ffa67819 */ /* 0x000fc800000116a6 */
[----:B------:R-:W-:Y:S02]  /*bd60*/  ISETP.GE.U32.AND P4, PT, R247, R166, PT ;  /* 0x000000a6f700720c */ /* 0x000fe40003f86070 */
[----:B------:R-:W-:Y:S01]  /*bd70*/  LOP3.LUT R166, R192, 0xff, RZ, 0xc0, !PT ;  /* 0x000000ffc0a67812 */ /* 0x000fe200078ec0ff */
[----:B------:R-:W-:-:S03]  /*bd80*/  @!P1 HADD2 R27, -R184.H0_H0, -RZ.H0_H0 ;  /* 0xa00000ffb81b9230 */ /* 0x000fc60000000900 */
[----:B------:R-:W-:Y:S02]  /*bd90*/  ISETP.GE.U32.AND P3, PT, R247, R166, PT ;  /* 0x000000a6f700720c */ /* 0x000fe40003f66070 */
[----:B------:R-:W-:Y:S02]  /*bda0*/  SHF.R.U32.HI R166, RZ, 0x18, R192 ;  /* 0x00000018ffa67819 */ /* 0x000fe400000116c0 */
[----:B------:R-:W-:Y:S02]  /*bdb0*/  @!P1 PRMT R184, R27, 0x5410, RZ ;  /* 0x000054101bb89816 */ /* 0x000fe400000000ff */
[C---:B------:R-:W-:Y:S02]  /*bdc0*/  ISETP.GE.U32.AND P1, PT, R247.reuse, R166, PT ;  /* 0x000000a6f700720c */ /* 0x040fe40003f26070 */
[----:B------:R-:W1:Y:S01]  /*bdd0*/  MUFU.EX2 R166, R178 ;  /* 0x000000b200a67308 */ /* 0x000e620000000800 */
[----:B------:R-:W-:Y:S01]  /*bde0*/  ISETP.GE.U32.AND P5, PT, R247, R222, PT ;  /* 0x000000def700720c */ /* 0x000fe20003fa6070 */
[----:B------:R-:W-:Y:S01]  /*bdf0*/  FADD.FTZ R27, R183, R232 ;  /* 0x000000e8b71b7221 */ /* 0x000fe20000010000 */
[----:B------:R-:W-:-:S05]  /*be00*/  LOP3.LUT R222, R167, 0xff, RZ, 0xc0, !PT ;  /* 0x000000ffa7de7812 */ /* 0x000fca00078ec0ff */
[----:B------:R-:W2:Y:S01]  /*be10*/  MUFU.EX2 R246, R174 ;  /* 0x000000ae00f67308 */ /* 0x000ea20000000800 */
[----:B------:R-:W-:Y:S01]  /*be20*/  SHF.R.U32.HI R183, RZ, 0x10, R192 ;  /* 0x00000010ffb77819 */ /* 0x000fe200000116c0 */
[----:B------:R-:W-:Y:S01]  /*be30*/  FADD.FTZ R232, R32, R27 ;  /* 0x0000001b20e87221 */ /* 0x000fe20000010000 */
[----:B------:R-:W-:Y:S02]  /*be40*/  ISETP.GE.U32.AND P2, PT, R247, R222, PT ;  /* 0x000000def700720c */ /* 0x000fe40003f46070 */
[----:B-1----:R-:W-:Y:S01]  /*be50*/  F2FP.PACK_AB R181, R166, R179 ;  /* 0x000000b3a6b5723e */ /* 0x002fe200000000ff */
[----:B------:R-:W-:Y:S01]  /*be60*/  FADD.FTZ R164, R33, R164 ;  /* 0x000000a421a47221 */ /* 0x000fe20000010000 */
[----:B------:R-:W-:Y:S02]  /*be70*/  LOP3.LUT R32, R183, 0xff, RZ, 0xc0, !PT ;  /* 0x000000ffb7207812 */ /* 0x000fe400078ec0ff */
[----:B------:R-:W-:Y:S01]  /*be80*/  PRMT R178, R181, 0x7632, R178 ;  /* 0x00007632b5b27816 */ /* 0x000fe200000000b2 */
[----:B------:R-:W-:Y:S01]  /*be90*/  @!P6 HADD2 R26, -R181.H0_H0, -RZ.H0_H0 ;  /* 0xa00000ffb51ae230 */ /* 0x000fe20000000900 */
[----:B------:R-:W-:-:S02]  /*bea0*/  LOP3.LUT R167, R192, 0xffff, RZ, 0xc0, !PT ;  /* 0x0000ffffc0a77812 */ /* 0x000fc400078ec0ff */
[----:B------:R-:W-:Y:S02]  /*beb0*/  PRMT R33, R181, 0x5410, R178 ;  /* 0x00005410b5217816 */ /* 0x000fe400000000b2 */
[----:B------:R-:W-:Y:S02]  /*bec0*/  @!P6 PRMT R181, R26, 0x5410, RZ ;  /* 0x000054101ab5e816 */ /* 0x000fe400000000ff */
[----:B------:R-:W-:Y:S01]  /*bed0*/  ISETP.GE.U32.AND P6, PT, R247, R32, PT ;  /* 0x00000020f700720c */ /* 0x000fe20003fc6070 */
[----:B------:R-:W-:Y:S01]  /*bee0*/  IMAD.MOV.U32 R32, RZ, RZ, R164 ;  /* 0x000000ffff207224 */ /* 0x000fe200078e00a4 */
[----:B------:R-:W-:Y:S02]  /*bef0*/  LOP3.LUT R180, R195, UR5, R180, 0x96, !PT ;  /* 0x00000005c3b47c12 */ /* 0x000fe4000f8e96b4 */
[----:B--2---:R-:W-:Y:S02]  /*bf00*/  F2FP.PACK_AB R183, R246, R175 ;  /* 0x000000aff6b7723e */ /* 0x004fe400000000ff */
[----:B------:R-:W-:Y:S01]  /*bf10*/  SHF.R.U32.HI R167, RZ, 0x8, R167 ;  /* 0x00000008ffa77819 */ /* 0x000fe200000116a7 */
[----:B------:R-:W-:Y:S01]  /*bf20*/  @!P5 HADD2 R13, -R178.H0_H0, -RZ.H0_H0 ;  /* 0xa00000ffb20dd230 */ /* 0x000fe20000000900 */
[----:B------:R-:W-:-:S02]  /*bf30*/  IMAD.MOV.U32 R26, RZ, RZ, R190 ;  /* 0x000000ffff1a7224 */ /* 0x000fc400078e00be */
[----:B------:R-:W-:Y:S02]  /*bf40*/  IMAD.MOV.U32 R27, RZ, RZ, R191 ;  /* 0x000000ffff1b7224 */ /* 0x000fe400078e00bf */
[----:B------:R-:W-:Y:S01]  /*bf50*/  FADD.FTZ R179, R179, R32 ;  /* 0x00000020b3b37221 */ /* 0x000fe20000010000 */
[----:B------:R-:W-:Y:S01]  /*bf60*/  LOP3.LUT R32, R167, 0xffff, RZ, 0xc0, !PT ;  /* 0x0000ffffa7207812 */ /* 0x000fe200078ec0ff */
[----:B------:R-:W-:Y:S01]  /*bf70*/  IMAD.WIDE.U32 R190, R180, -0x2daee0ad, RZ ;  /* 0xd2511f53b4be7825 */ /* 0x000fe200078e00ff */
[----:B------:R-:W-:Y:S01]  /*bf80*/  PRMT R180, R183, 0x7632, R180 ;  /* 0x00007632b7b47816 */ /* 0x000fe200000000b4 */
[----:B------:R-:W-:Y:S01]  /*bf90*/  @!P2 HADD2 R24, -R183.H0_H0, -RZ.H0_H0 ;  /* 0xa00000ffb718a230 */ /* 0x000fe20000000900 */
[----:B------:R-:W-:Y:S01]  /*bfa0*/  @!P5 PRMT R178, R13, 0x5410, RZ ;  /* 0x000054100db2d816 */ /* 0x000fe200000000ff */
[----:B------:R-:W-:Y:S01]  /*bfb0*/  MUFU.EX2 R236, R236 ;  /* 0x000000ec00ec7308 */ /* 0x000fe20000000800 */
[----:B------:R-:W-:Y:S01]  /*bfc0*/  ISETP.GE.U32.AND P5, PT, R247, R32, PT ;  /* 0x00000020f700720c */ /* 0x000fe20003fa6070 */
[-C--:B------:R-:W-:Y:S01]  /*bfd0*/  FMUL.FTZ R134, R134, R169.reuse ;  /* 0x000000a986867220 */ /* 0x080fe20000410000 */
[----:B------:R-:W-:Y:S01]  /*bfe0*/  PRMT R32, R183, 0x5410, R180 ;  /* 0x00005410b7207816 */ /* 0x000fe200000000b4 */
[-C--:B------:R-:W-:Y:S01]  /*bff0*/  FMUL.FTZ R135, R135, R169.reuse ;  /* 0x000000a987877220 */ /* 0x080fe20000410000 */
[----:B------:R-:W-:Y:S01]  /*c000*/  @!P2 PRMT R183, R24, 0x5410, RZ ;  /* 0x0000541018b7a816 */ /* 0x000fe200000000ff */
[-C--:B------:R-:W-:Y:S01]  /*c010*/  FMUL.FTZ R138, R138, R169.reuse ;  /* 0x000000a98a8a7220 */ /* 0x080fe20000410000 */
[----:B------:R-:W-:Y:S01]  /*c020*/  LOP3.LUT R244, R177, UR27, R188, 0x96, !PT ;  /* 0x0000001bb1f47c12 */ /* 0x000fe2000f8e96bc */
[----:B------:R-:W1:Y:S01]  /*c030*/  MUFU.EX2 R24, R23 ;  /* 0x0000001700187308 */ /* 0x000e620000000800 */
[----:B------:R-:W-:Y:S01]  /*c040*/  LOP3.LUT R13, R239, UR5, R176, 0x96, !PT ;  /* 0x00000005ef0d7c12 */ /* 0x000fe2000f8e96b0 */
[----:B------:R-:W-:Y:S01]  /*c050*/  @!P4 HADD2 R25, -R180.H0_H0, -RZ.H0_H0 ;  /* 0xa00000ffb419c230 */ /* 0x000fe20000000900 */
[----:B------:R-:W-:Y:S01]  /*c060*/  LOP3.LUT R174, R190, 0xff, RZ, 0xc0, !PT ;  /* 0x000000ffbeae7812 */ /* 0x000fe200078ec0ff */
[----:B------:R-:W-:-:S02]  /*c070*/  FMUL.FTZ R139, R139, R169 ;  /* 0x000000a98b8b7220 */ /* 0x000fc40000410000 */
[-C--:B------:R-:W-:Y:S02]  /*c080*/  FMUL.FTZ R142, R142, R169.reuse ;  /* 0x000000a98e8e7220 */ /* 0x080fe40000410000 */
[----:B------:R-:W-:Y:S01]  /*c090*/  MUFU.EX2 R233, R233 ;  /* 0x000000e900e97308 */ /* 0x000fe20000000800 */
[----:B------:R-:W-:Y:S01]  /*c0a0*/  LOP3.LUT R26, R191, UR13, R26, 0x96, !PT ;  /* 0x0000000dbf1a7c12 */ /* 0x000fe2000f8e961a */
[-C--:B------:R-:W-:Y:S02]  /*c0b0*/  FMUL.FTZ R143, R143, R169.reuse ;  /* 0x000000a98f8f7220 */ /* 0x080fe40000410000 */
[-C--:B------:R-:W-:Y:S02]  /*c0c0*/  FMUL.FTZ R146, R146, R169.reuse ;  /* 0x000000a992927220 */ /* 0x080fe40000410000 */
[-C--:B------:R-:W-:Y:S02]  /*c0d0*/  FMUL.FTZ R147, R147, R169.reuse ;  /* 0x000000a993937220 */ /* 0x080fe40000410000 */
[-C--:B------:R-:W-:Y:S01]  /*c0e0*/  FMUL.FTZ R150, R150, R169.reuse ;  /* 0x000000a996967220 */ /* 0x080fe20000410000 */
[----:B------:R-:W2:Y:S01]  /*c0f0*/  MUFU.EX2 R239, R172 ;  /* 0x000000ac00ef7308 */ /* 0x000ea20000000800 */
[----:B------:R-:W-:Y:S01]  /*c100*/  @!P4 PRMT R180, R25, 0x5410, RZ ;  /* 0x0000541019b4c816 */ /* 0x000fe200000000ff */
[-C--:B------:R-:W-:Y:S01]  /*c110*/  FMUL.FTZ R151, R151, R169.reuse ;  /* 0x000000a997977220 */ /* 0x080fe20000410000 */
[----:B------:R-:W-:Y:S01]  /*c120*/  ISETP.GE.U32.AND P4, PT, R247, R174, PT ;  /* 0x000000aef700720c */ /* 0x000fe20003f86070 */
[----:B------:R-:W-:Y:S01]  /*c130*/  FADD.FTZ R166, R166, R179 ;  /* 0x000000b3a6a67221 */ /* 0x000fe20000010000 */
[----:B------:R-:W-:Y:S01]  /*c140*/  LOP3.LUT R174, R26, 0xffff, RZ, 0xc0, !PT ;  /* 0x0000ffff1aae7812 */ /* 0x000fe200078ec0ff */
[----:B------:R-:W-:Y:S01]  /*c150*/  FMUL.FTZ R154, R154, R169 ;  /* 0x000000a99a9a7220 */ /* 0x000fe20000410000 */
[----:B-1----:R-:W-:Y:S01]  /*c160*/  F2FP.PACK_AB R179, R24, R171 ;  /* 0x000000ab18b3723e */ /* 0x002fe200000000ff */
[-C--:B------:R-:W-:Y:S01]  /*c170*/  FMUL.FTZ R155, R155, R169.reuse ;  /* 0x000000a99b9b7220 */ /* 0x080fe20000410000 */
[----:B------:R-:W-:Y:S01]  /*c180*/  SHF.R.U32.HI R174, RZ, 0x8, R174 ;  /* 0x00000008ffae7819 */ /* 0x000fe200000116ae */
[-C--:B------:R-:W-:Y:S01]  /*c190*/  FMUL.FTZ R158, R158, R169.reuse ;  /* 0x000000a99e9e7220 */ /* 0x080fe20000410000 */
[----:B------:R-:W-:Y:S01]  /*c1a0*/  PRMT R176, R179, 0x7632, R176 ;  /* 0x00007632b3b07816 */ /* 0x000fe200000000b0 */
[----:B------:R-:W-:Y:S01]  /*c1b0*/  FMUL.FTZ R159, R159, R169 ;  /* 0x000000a99f9f7220 */ /* 0x000fe20000410000 */
[----:B------:R-:W-:Y:S01]  /*c1c0*/  LOP3.LUT R174, R174, 0xffff, RZ, 0xc0, !PT ;  /* 0x0000ffffaeae7812 */ /* 0x000fe200078ec0ff */
[----:B------:R-:W-:-:S02]  /*c1d0*/  FADD.FTZ R175, R175, R232 ;  /* 0x000000e8afaf7221 */ /* 0x000fc40000010000 */
[----:B------:R-:W-:Y:S01]  /*c1e0*/  FMUL.FTZ R162, R162, R169 ;  /* 0x000000a9a2a27220 */ /* 0x000fe20000410000 */
[----:B--2---:R-:W-:Y:S01]  /*c1f0*/  F2FP.PACK_AB R177, R239, R173 ;  /* 0x000000adefb1723e */ /* 0x004fe200000000ff */
[----:B------:R1:W2:Y:S01]  /*c200*/  MUFU.EX2 R232, R29 ;  /* 0x0000001d00e87308 */ /* 0x0002a20000000800 */
[----:B------:R-:W-:Y:S01]  /*c210*/  @!P1 HADD2 R14, -R176.H0_H0, -RZ.H0_H0 ;  /* 0xa00000ffb00e9230 */ /* 0x000fe20000000900 */
[----:B------:R-:W-:Y:S01]  /*c220*/  ISETP.GE.U32.AND P2, PT, R247, R174, PT ;  /* 0x000000aef700720c */ /* 0x000fe20003f46070 */
[-C--:B------:R-:W-:Y:S01]  /*c230*/  FMUL.FTZ R163, R163, R169.reuse ;  /* 0x000000a9a3a37220 */ /* 0x080fe20000410000 */
[----:B------:R-:W-:Y:S01]  /*c240*/  @!P3 HADD2 R19, -R177.H0_H0, -RZ.H0_H0 ;  /* 0xa00000ffb113b230 */ /* 0x000fe20000000900 */
[----:B------:R-:W-:Y:S01]  /*c250*/  PRMT R174, R177, 0x7632, R174 ;  /* 0x00007632b1ae7816 */ /* 0x000fe200000000ae */
[-C--:B------:R-:W-:Y:S01]  /*c260*/  FMUL.FTZ R38, R38, R169.reuse ;  /* 0x000000a926267220 */ /* 0x080fe20000410000 */
[----:B------:R-:W-:Y:S01]  /*c270*/  LOP3.LUT R172, R26, 0xff, RZ, 0xc0, !PT ;  /* 0x000000ff1aac7812 */ /* 0x000fe200078ec0ff */
[-C--:B------:R-:W-:Y:S01]  /*c280*/  FMUL.FTZ R39, R39, R169.reuse ;  /* 0x000000a927277220 */ /* 0x080fe20000410000 */
[----:B------:R-:W-:Y:S01]  /*c290*/  PRMT R23, R177, 0x5410, R174 ;  /* 0x00005410b1177816 */ /* 0x000fe200000000ae */
[----:B------:R-:W-:Y:S01]  /*c2a0*/  @!P6 HADD2 R11, -R179.H0_H0, -RZ.H0_H0 ;  /* 0xa00000ffb30be230 */ /* 0x000fe20000000900 */
[----:B------:R-:W-:Y:S01]  /*c2b0*/  @!P3 PRMT R177, R19, 0x5410, RZ ;  /* 0x0000541013b1b816 */ /* 0x000fe200000000ff */
[----:B------:R-:W-:-:S02]  /*c2c0*/  FMUL.FTZ R42, R42, R169 ;  /* 0x000000a92a2a7220 */ /* 0x000fc40000410000 */
[-C--:B------:R-:W-:Y:S02]  /*c2d0*/  FMUL.FTZ R43, R43, R169.reuse ;  /* 0x000000a92b2b7220 */ /* 0x080fe40000410000 */
[-C--:B------:R-:W-:Y:S01]  /*c2e0*/  FMUL.FTZ R46, R46, R169.reuse ;  /* 0x000000a92e2e7220 */ /* 0x080fe20000410000 */
[----:B-1----:R-:W-:Y:S01]  /*c2f0*/  PRMT R29, R179, 0x5410, R176 ;  /* 0x00005410b31d7816 */ /* 0x002fe200000000b0 */
[-C--:B------:R-:W-:Y:S01]  /*c300*/  FMUL.FTZ R47, R47, R169.reuse ;  /* 0x000000a92f2f7220 */ /* 0x080fe20000410000 */
[----:B------:R-:W-:Y:S01]  /*c310*/  @!P1 PRMT R176, R14, 0x5410, RZ ;  /* 0x000054100eb09816 */ /* 0x000fe200000000ff */
[-C--:B------:R-:W-:Y:S01]  /*c320*/  FMUL.FTZ R50, R50, R169.reuse ;  /* 0x000000a932327220 */ /* 0x080fe20000410000 */
[--C-:B------:R-:W-:Y:S01]  /*c330*/  SHF.R.U32.HI R14, RZ, 0x10, R26.reuse ;  /* 0x00000010ff0e7819 */ /* 0x100fe2000001161a */
[-C--:B------:R-:W-:Y:S01]  /*c340*/  FMUL.FTZ R51, R51, R169.reuse ;  /* 0x000000a933337220 */ /* 0x080fe20000410000 */
[----:B------:R-:W-:Y:S01]  /*c350*/  ISETP.GE.U32.AND P3, PT, R247, R172, PT ;  /* 0x000000acf700720c */ /* 0x000fe20003f66070 */
[----:B------:R-:W-:Y:S01]  /*c360*/  @!P5 HADD2 R15, -R174.H0_H0, -RZ.H0_H0 ;  /* 0xa00000ffae0fd230 */ /* 0x000fe20000000900 */
[----:B------:R-:W-:Y:S01]  /*c370*/  LOP3.LUT R14, R14, 0xff, RZ, 0xc0, !PT ;  /* 0x000000ff0e0e7812 */ /* 0x000fe200078ec0ff */
[-C--:B------:R-:W-:Y:S01]  /*c380*/  FMUL.FTZ R54, R54, R169.reuse ;  /* 0x000000a936367220 */ /* 0x080fe20000410000 */
[----:B------:R-:W-:Y:S01]  /*c390*/  SHF.R.U32.HI R172, RZ, 0x18, R26 ;  /* 0x00000018ffac7819 */ /* 0x000fe2000001161a */
[-C--:B------:R-:W-:Y:S01]  /*c3a0*/  FMUL.FTZ R55, R55, R169.reuse ;  /* 0x000000a937377220 */ /* 0x080fe20000410000 */
[----:B------:R-:W-:Y:S01]  /*c3b0*/  @!P6 PRMT R179, R11, 0x5410, RZ ;  /* 0x000054100bb3e816 */ /* 0x000fe200000000ff */
[-C--:B------:R-:W-:Y:S01]  /*c3c0*/  FMUL.FTZ R58, R58, R169.reuse ;  /* 0x000000a93a3a7220 */ /* 0x080fe20000410000 */
[----:B------:R-:W-:Y:S01]  /*c3d0*/  ISETP.GE.U32.AND P6, PT, R247, R14, PT ;  /* 0x0000000ef700720c */ /* 0x000fe20003fc6070 */
[----:B------:R-:W-:Y:S01]  /*c3e0*/  FADD.FTZ R14, R173, R166 ;  /* 0x000000a6ad0e7221 */ /* 0x000fe20000010000 */
[----:B------:R-:W-:Y:S01]  /*c3f0*/  SHF.R.U32.HI R164, RZ, 0x18, R190 ;  /* 0x00000018ffa47819 */ /* 0x000fe200000116be */
[----:B------:R-:W1:Y:S01]  /*c400*/  MUFU.EX2 R167, R170 ;  /* 0x000000aa00a77308 */ /* 0x000e620000000800 */
[----:B------:R-:W-:Y:S01]  /*c410*/  @!P5 PRMT R174, R15, 0x5410, RZ ;  /* 0x000054100faed816 */ /* 0x000fe200000000ff */
[-C--:B------:R-:W-:Y:S01]  /*c420*/  FMUL.FTZ R59, R59, R169.reuse ;  /* 0x000000a93b3b7220 */ /* 0x080fe20000410000 */
[----:B--2---:R-:W-:Y:S01]  /*c430*/  F2FP.PACK_AB R173, R237, R232 ;  /* 0x000000e8edad723e */ /* 0x004fe200000000ff */
[-C--:B------:R-:W-:Y:S01]  /*c440*/  FMUL.FTZ R62, R62, R169.reuse ;  /* 0x000000a93e3e7220 */ /* 0x080fe20000410000 */
[----:B------:R-:W-:Y:S01]  /*c450*/  ISETP.GE.U32.AND P5, PT, R247, R172, PT ;  /* 0x000000acf700720c */ /* 0x000fe20003fa6070 */
[----:B------:R-:W-:Y:S01]  /*c460*/  FMUL.FTZ R63, R63, R169 ;  /* 0x000000a93f3f7220 */ /* 0x000fe20000410000 */
[----:B------:R-:W-:Y:S01]  /*c470*/  LOP3.LUT R222, R190, 0xffff, RZ, 0xc0, !PT ;  /* 0x0000ffffbede7812 */ /* 0x000fe200078ec0ff */
[----:B------:R-:W-:Y:S01]  /*c480*/  FADD.FTZ R246, R246, R175 ;  /* 0x000000aff6f67221 */ /* 0x000fe20000010000 */
[----:B------:R-:W-:Y:S01]  /*c490*/  ISETP.GE.U32.AND P1, PT, R247, R164, PT ;  /* 0x000000a4f700720c */ /* 0x000fe20003f26070 */
[----:B------:R-:W2:Y:S01]  /*c4a0*/  MUFU.EX2 R166, R168 ;  /* 0x000000a800a67308 */ /* 0x000ea20000000800 */
[----:B------:R-:W-:Y:S01]  /*c4b0*/  PRMT R164, R173, 0x7632, R164 ;  /* 0x00007632ada47816 */ /* 0x000fe200000000a4 */
[----:B------:R-:W-:Y:S01]  /*c4c0*/  @!P3 HADD2 R10, -R173.H0_H0, -RZ.H0_H0 ;  /* 0xa00000ffad0ab230 */ /* 0x000fe20000000900 */
[----:B------:R-:W-:Y:S01]  /*c4d0*/  F2FP.PACK_AB R175, R234, R235 ;  /* 0x000000ebeaaf723e */ /* 0x000fe200000000ff */
[-C--:B------:R-:W-:Y:S01]  /*c4e0*/  FMUL.FTZ R66, R66, R169.reuse ;  /* 0x000000a942427220 */ /* 0x080fe20000410000 */
[----:B------:R-:W-:Y:S01]  /*c4f0*/  SHF.R.U32.HI R222, RZ, 0x8, R222 ;  /* 0x00000008ffde7819 */ /* 0x000fe200000116de */
[-C--:B------:R-:W-:Y:S01]  /*c500*/  FMUL.FTZ R67, R67, R169.reuse ;  /* 0x000000a943437220 */ /* 0x080fe20000410000 */
[----:B------:R-:W-:Y:S01]  /*c510*/  LOP3.LUT R27, R189, UR31, R20, 0x96, !PT ;  /* 0x0000001fbd1b7c12 */ /* 0x000fe2000f8e9614 */
        /* <DEDUP_REMOVED lines=31> */
[----:B------:R-:W-:Y:S01]  /*c710*/  FMUL.FTZ R131, R131, R169 ;  /* 0x000000a983837220 */ /* 0x000fe20000410000 */
[----:B------:R-:W-:Y:S01]  /*c720*/  SHF.R.U32.HI R169, RZ, 0x10, R190 ;  /* 0x00000010ffa97819 */ /* 0x000fe200000116be */
[----:B------:R-:W-:Y:S01]  /*c730*/  @!P2 HADD2 R9, -R164.H0_H0, -RZ.H0_H0 ;  /* 0xa00000ffa409a230 */ /* 0x000fe20000000900 */
[----:B------:R-:W-:Y:S01]  /*c740*/  PRMT R26, R173, 0x5410, R164 ;  /* 0x00005410ad1a7816 */ /* 0x000fe200000000a4 */
[----:B------:R-:W-:Y:S01]  /*c750*/  STG.E.U16 [R230.64+-0x80], R242 ;  /* 0xffff80f2e6007986 */ /* 0x000fe2000c101510 */
[----:B------:R-:W-:Y:S01]  /*c760*/  PRMT R172, R175, 0x7632, R172 ;  /* 0x00007632afac7816 */ /* 0x000fe200000000ac */
[----:B------:R-:W-:Y:S01]  /*c770*/  FADD.FTZ R171, R171, R246 ;  /* 0x000000f6abab7221 */ /* 0x000fe20000010000 */
[----:B------:R-:W-:Y:S01]  /*c780*/  @!P3 PRMT R173, R10, 0x5410, RZ ;  /* 0x000054100aadb816 */ /* 0x000fe200000000ff */
[----:B------:R-:W-:Y:S01]  /*c790*/  FADD.FTZ R239, R239, R14 ;  /* 0x0000000eefef7221 */ /* 0x000fe20000010000 */
[----:B------:R-:W-:Y:S01]  /*c7a0*/  LOP3.LUT R222, R222, 0xffff, RZ, 0xc0, !PT ;  /* 0x0000ffffdede7812 */ /* 0x000fe200078ec0ff */
[----:B------:R-:W-:Y:S01]  /*c7b0*/  IMAD R27, R27, -0x2daee0ad, RZ ;  /* 0xd2511f531b1b7824 */ /* 0x000fe200078e02ff */
[----:B------:R-:W-:Y:S01]  /*c7c0*/  LOP3.LUT R10, R169, 0xff, RZ, 0xc0, !PT ;  /* 0x000000ffa90a7812 */ /* 0x000fe200078ec0ff */
[----:B------:R-:W-:Y:S01]  /*c7d0*/  IMAD.WIDE.U32 R14, R244, -0x2daee0ad, RZ ;  /* 0xd2511f53f40e7825 */ /* 0x000fe200078e00ff */
[----:B------:R-:W-:Y:S01]  /*c7e0*/  @!P2 PRMT R164, R9, 0x5410, RZ ;  /* 0x0000541009a4a816 */ /* 0x000fe200000000ff */
[----:B------:R-:W-:Y:S01]  /*c7f0*/  @!P5 HADD2 R0, -R172.H0_H0, -RZ.H0_H0 ;  /* 0xa00000ffac00d230 */ /* 0x000fe20000000900 */
[C---:B------:R-:W-:Y:S01]  /*c800*/  ISETP.GE.U32.AND P3, PT, R247.reuse, R222, PT ;  /* 0x000000def700720c */ /* 0x040fe20003f66070 */
[----:B------:R-:W-:Y:S01]  /*c810*/  FADD.FTZ R222, R24, R171 ;  /* 0x000000ab18de7221 */ /* 0x000fe20000010000 */
[----:B------:R-:W-:Y:S01]  /*c820*/  ISETP.GE.U32.AND P2, PT, R247, R10, PT ;  /* 0x0000000af700720c */ /* 0x000fe20003f46070 */
[----:B------:R-:W-:Y:S01]  /*c830*/  STG.E.U16 [R230.64+-0x7e], R245 ;  /* 0xffff82f5e6007986 */ /* 0x000fe2000c101510 */
[----:B-1----:R-:W-:-:S02]  /*c840*/  F2FP.PACK_AB R171, R167, R236 ;  /* 0x000000eca7ab723e */ /* 0x002fc400000000ff */
[----:B------:R-:W-:Y:S01]  /*c850*/  LOP3.LUT R10, R15, UR34, R27, 0x96, !PT ;  /* 0x000000220f0a7c12 */ /* 0x000fe2000f8e961b */
[----:B------:R4:W5:Y:S01]  /*c860*/  LDL.LU.64 R194, [R1+0x88] ;  /* 0x0000880001c27983 */ /* 0x0009620000300a00 */
[----:B------:R-:W-:Y:S02]  /*c870*/  PRMT R25, R175, 0x5410, R172 ;  /* 0x00005410af197816 */ /* 0x000fe400000000ac */
[----:B------:R-:W-:Y:S01]  /*c880*/  @!P5 PRMT R172, R0, 0x5410, RZ ;  /* 0x0000541000acd816 */ /* 0x000fe200000000ff */
[----:B------:R-:W-:Y:S01]  /*c890*/  @!P4 HADD2 R5, -R171.H0_H0, -RZ.H0_H0 ;  /* 0xa00000ffab05c230 */ /* 0x000fe20000000900 */
[----:B--2---:R-:W-:Y:S01]  /*c8a0*/  F2FP.PACK_AB R0, R166, R233 ;  /* 0x000000e9a600723e */ /* 0x004fe200000000ff */
[----:B------:R-:W-:Y:S01]  /*c8b0*/  IMAD.WIDE.U32 R10, R10, -0x326172a9, RZ ;  /* 0xcd9e8d570a0a7825 */ /* 0x000fe200078e00ff */
[----:B------:R-:W-:Y:S01]  /*c8c0*/  PRMT R170, R171, 0x7632, R170 ;  /* 0x00007632abaa7816 */ /* 0x000fe200000000aa */
[----:B------:R-:W-:Y:S01]  /*c8d0*/  @!P6 HADD2 R8, -R175.H0_H0, -RZ.H0_H0 ;  /* 0xa00000ffaf08e230 */ /* 0x000fe20000000900 */
[----:B------:R-:W-:Y:S01]  /*c8e0*/  PRMT R27, R247, 0x7054, R247 ;  /* 0x00007054f71b7816 */ /* 0x000fe200000000f7 */
[----:B------:R-:W-:Y:S01]  /*c8f0*/  @!P1 HADD2 R6, -R0.H1_H1, -RZ.H0_H0 ;  /* 0xa00000ff00069230 */ /* 0x000fe20000000d00 */
[----:B------:R-:W-:-:S02]  /*c900*/  PRMT R24, R171, 0x5410, R170 ;  /* 0x00005410ab187816 */ /* 0x000fc400000000aa */
[----:B------:R-:W-:Y:S02]  /*c910*/  LOP3.LUT R28, R31, UR4, R28, 0x96, !PT ;  /* 0x000000041f1c7c12 */ /* 0x000fe4000f8e961c */
[----:B------:R-:W-:Y:S01]  /*c920*/  LOP3.LUT R30, R21, UR33, R30, 0x96, !PT ;  /* 0x00000021151e7c12 */ /* 0x000fe2000f8e961e */
[----:B------:R-:W-:Y:S01]  /*c930*/  FADD.FTZ R232, R232, R239 ;  /* 0x000000efe8e87221 */ /* 0x000fe20000010000 */
[----:B------:R-:W-:Y:S01]  /*c940*/  @!P4 PRMT R171, R5, 0x5410, RZ ;  /* 0x0000541005abc816 */ /* 0x000fe200000000ff */
[----:B------:R-:W-:Y:S01]  /*c950*/  @!P2 HADD2 R7, -R0.H0_H0, -RZ.H0_H0 ;  /* 0xa00000ff0007a230 */ /* 0x000fe20000000900 */
[----:B------:R-:W-:Y:S01]  /*c960*/  LOP3.LUT R5, R11, UR14, R238, 0x96, !PT ;  /* 0x0000000e0b057c12 */ /* 0x000fe2000f8e96ee */
[----:B------:R-:W-:Y:S01]  /*c970*/  @!P3 HADD2 R4, -R170.H0_H0, -RZ.H0_H0 ;  /* 0xa00000ffaa04b230 */ /* 0x000fe20000000900 */
[----:B------:R-:W-:Y:S01]  /*c980*/  @P1 PRMT R168, R0, 0x7632, R168 ;  /* 0x0000763200a81816 */ /* 0x000fe200000000a8 */
[----:B------:R4:W5:Y:S01]  /*c990*/  LDL.LU.64 R192, [R1+0x80] ;  /* 0x0000800001c07983 */ /* 0x0009620000300a00 */
[----:B------:R-:W-:-:S02]  /*c9a0*/  @!P1 PRMT R168, R6, 0x5410, RZ ;  /* 0x0000541006a89816 */ /* 0x000fc400000000ff */
[----:B------:R-:W-:Y:S02]  /*c9b0*/  SHF.R.U32.HI R6, RZ, 0x10, R5 ;  /* 0x00000010ff067819 */ /* 0x000fe40000011605 */
[----:B------:R-:W-:Y:S02]  /*c9c0*/  @P2 PRMT R169, R0, 0x7610, R169 ;  /* 0x0000761000a92816 */ /* 0x000fe400000000a9 */
[----:B------:R-:W-:Y:S02]  /*c9d0*/  @!P6 PRMT R175, R8, 0x5410, RZ ;  /* 0x0000541008afe816 */ /* 0x000fe400000000ff */
[----:B------:R-:W-:Y:S01]  /*c9e0*/  LOP3.LUT R9, R10, 0xff, RZ, 0xc0, !PT ;  /* 0x000000ff0a097812 */ /* 0x000fe200078ec0ff */
[----:B------:R-:W-:Y:S01]  /*c9f0*/  IMAD.MOV.U32 R239, RZ, RZ, c[0x0][0x228] ;  /* 0x00008a00ffef7624 */ /* 0x000fe200078e00ff */
[----:B------:R-:W-:Y:S01]  /*ca00*/  @!P2 PRMT R169, R7, 0x5410, RZ ;  /* 0x0000541007a9a816 */ /* 0x000fe200000000ff */
[----:B------:R4:W5:Y:S01]  /*ca10*/  LDL.LU.64 R190, [R1+0x78] ;  /* 0x0000780001be7983 */ /* 0x0009620000300a00 */
[----:B------:R-:W-:-:S02]  /*ca20*/  @!P3 PRMT R170, R4, 0x5410, RZ ;  /* 0x0000541004aab816 */ /* 0x000fc400000000ff */
[----:B------:R-:W-:Y:S02]  /*ca30*/  LOP3.LUT R7, R5, 0xffff, RZ, 0xc0, !PT ;  /* 0x0000ffff05077812 */ /* 0x000fe400078ec0ff */
[----:B------:R-:W-:Y:S02]  /*ca40*/  LOP3.LUT R6, R6, 0xff, RZ, 0xc0, !PT ;  /* 0x000000ff06067812 */ /* 0x000fe400078ec0ff */
[----:B------:R-:W-:Y:S01]  /*ca50*/  SHF.R.U32.HI R8, RZ, 0x10, R10 ;  /* 0x00000010ff087819 */ /* 0x000fe2000001160a */
[----:B------:R-:W-:Y:S01]  /*ca60*/  IMAD.SHL.U32 R239, R239, 0x8, RZ ;  /* 0x00000008efef7824 */ /* 0x000fe200078e00ff */
[----:B------:R-:W-:Y:S01]  /*ca70*/  LOP3.LUT R4, R5, 0xff, RZ, 0xc0, !PT ;  /* 0x000000ff05047812 */ /* 0x000fe200078ec0ff */
[----:B------:R4:W5:Y:S01]  /*ca80*/  LDL.LU.64 R188, [R1+0x70] ;  /* 0x0000700001bc7983 */ /* 0x0009620000300a00 */
[----:B------:R-:W-:Y:S02]  /*ca90*/  SHF.R.U32.HI R5, RZ, 0x18, R5 ;  /* 0x00000018ff057819 */ /* 0x000fe40000011605 */
[----:B------:R-:W-:-:S02]  /*caa0*/  SHF.R.U32.HI R7, RZ, 0x8, R7 ;  /* 0x00000008ff077819 */ /* 0x000fc40000011607 */
[----:B------:R-:W-:Y:S02]  /*cab0*/  PRMT R6, R6, 0x5410, R5 ;  /* 0x0000541006067816 */ /* 0x000fe40000000005 */
[----:B------:R-:W-:Y:S02]  /*cac0*/  PRMT R4, R4, 0x5410, R7 ;  /* 0x0000541004047816 */ /* 0x000fe40000000007 */
[----:B------:R-:W-:Y:S01]  /*cad0*/  SHF.R.U32.HI R7, RZ, 0x18, R10 ;  /* 0x00000018ff077819 */ /* 0x000fe2000001160a */
[----:B------:R-:W-:Y:S01]  /*cae0*/  HSET2.LE.AND R5, R6, R27, PT ;  /* 0x0000001b06057233 */ /* 0x000fe20003803000 */
[----:B------:R-:W-:Y:S02]  /*caf0*/  LOP3.LUT R8, R8, 0xff, RZ, 0xc0, !PT ;  /* 0x000000ff08087812 */ /* 0x000fe400078ec0ff */
[----:B------:R-:W-:Y:S02]  /*cb00*/  LOP3.LUT R6, R10, 0xffff, RZ, 0xc0, !PT ;  /* 0x0000ffff0a067812 */ /* 0x000fe400078ec0ff */
[----:B------:R-:W-:-:S02]  /*cb10*/  PRMT R8, R8, 0x5410, R7 ;  /* 0x0000541008087816 */ /* 0x000fc40000000007 */
[----:B------:R-:W-:-:S03]  /*cb20*/  SHF.R.U32.HI R6, RZ, 0x8, R6 ;  /* 0x00000008ff067819 */ /* 0x000fc60000011606 */
[--C-:B------:R-:W-:Y:S01]  /*cb30*/  HSET2.LE.AND R7, R8, R27.reuse, PT ;  /* 0x0000001b08077233 */ /* 0x100fe20003803000 */
[----:B------:R-:W-:Y:S02]  /*cb40*/  PRMT R6, R9, 0x5410, R6 ;  /* 0x0000541009067816 */ /* 0x000fe40000000006 */
[----:B------:R-:W1:Y:S01]  /*cb50*/  LDSM.16.MT88.4 R8, [R208+0x10000] ;  /* 0x01000000d008783b */ /* 0x000e620000004200 */
[--C-:B------:R-:W-:Y:S02]  /*cb60*/  HSET2.LE.AND R4, R4, R27.reuse, PT ;  /* 0x0000001b04047233 */ /* 0x100fe40003803000 */
[----:B------:R-:W-:Y:S01]  /*cb70*/  HSET2.LE.AND R6, R6, R27, PT ;  /* 0x0000001b06067233 */ /* 0x000fe20003803000 */
[----:B------:R-:W-:Y:S02]  /*cb80*/  LOP3.LUT R5, R5, R240, RZ, 0xc0, !PT ;  /* 0x000000f005057212 */ /* 0x000fe400078ec0ff */
[----:B------:R-:W-:Y:S02]  /*cb90*/  LOP3.LUT R4, R4, R241, RZ, 0xc0, !PT ;  /* 0x000000f104047212 */ /* 0x000fe400078ec0ff */
[----:B------:R-:W-:-:S02]  /*cba0*/  LOP3.LUT R6, R6, R35, RZ, 0xc0, !PT ;  /* 0x0000002306067212 */ /* 0x000fc400078ec0ff */
[----:B------:R-:W-:-:S07]  /*cbb0*/  LOP3.LUT R7, R7, R34, RZ, 0xc0, !PT ;  /* 0x0000002207077212 */ /* 0x000fce00078ec0ff */
[C---:B-1----:R-:W-:Y:S08]  /*cbc0*/  HMMA.16816.F32 R132, R4.reuse, R8, R132 ;  /* 0x000000080484723c */ /* 0x042ff00000001884 */
[C---:B------:R-:W-:Y:S01]  /*cbd0*/  HMMA.16816.F32 R136, R4.reuse, R10, R136 ;  /* 0x0000000a0488723c */ /* 0x040fe20000001888 */
[----:B------:R-:W1:Y:S07]  /*cbe0*/  LDSM.16.MT88.4 R8, [R206+0x10000] ;  /* 0x01000000ce08783b */ /* 0x000e6e0000004200 */
        /* <DEDUP_REMOVED lines=43> */
[----:B------:R-:W-:Y:S07]  /*cea0*/  HMMA.16816.F32 R128, R4, R10, R128 ;  /* 0x0000000a0480723c */ /* 0x000fee0000001880 */
[----:B------:R-:W-:-:S05]  /*ceb0*/  IMAD.WIDE.U32 R4, R13, -0x2daee0ad, RZ ;  /* 0xd2511f530d047825 */ /* 0x000fca00078e00ff */
[----:B------:R-:W-:Y:S02]  /*cec0*/  LOP3.LUT R7, R5, UR13, R14, 0x96, !PT ;  /* 0x0000000d05077c12 */ /* 0x000fe4000f8e960e */
[C---:B------:R-:W-:Y:S02]  /*ced0*/  LOP3.LUT R5, R4.reuse, 0xffff, RZ, 0xc0, !PT ;  /* 0x0000ffff04057812 */ /* 0x040fe400078ec0ff */
[----:B------:R-:W-:Y:S02]  /*cee0*/  LOP3.LUT R6, R4, 0xff, RZ, 0xc0, !PT ;  /* 0x000000ff04067812 */ /* 0x000fe400078ec0ff */
[----:B------:R-:W-:-:S04]  /*cef0*/  SHF.R.U32.HI R5, RZ, 0x8, R5 ;  /* 0x00000008ff057819 */ /* 0x000fc80000011605 */
[----:B------:R-:W-:Y:S02]  /*cf00*/  PRMT R6, R6, 0x5410, R5 ;  /* 0x0000541006067816 */ /* 0x000fe40000000005 */
[C---:B------:R-:W-:Y:S02]  /*cf10*/  LOP3.LUT R5, R7.reuse, 0xffff, RZ, 0xc0, !PT ;  /* 0x0000ffff07057812 */ /* 0x040fe400078ec0ff */
[--C-:B------:R-:W-:Y:S02]  /*cf20*/  SHF.R.U32.HI R34, RZ, 0x10, R4.reuse ;  /* 0x00000010ff227819 */ /* 0x100fe40000011604 */
[----:B------:R-:W-:Y:S02]  /*cf30*/  SHF.R.U32.HI R9, RZ, 0x18, R4 ;  /* 0x00000018ff097819 */ /* 0x000fe40000011604 */
[----:B------:R-:W-:Y:S02]  /*cf40*/  SHF.R.U32.HI R5, RZ, 0x8, R5 ;  /* 0x00000008ff057819 */ /* 0x000fe40000011605 */
[----:B------:R-:W-:-:S02]  /*cf50*/  LOP3.LUT R4, R7, 0xff, RZ, 0xc0, !PT ;  /* 0x000000ff07047812 */ /* 0x000fc400078ec0ff */
[----:B------:R-:W-:Y:S02]  /*cf60*/  SHF.R.U32.HI R240, RZ, 0x10, R7 ;  /* 0x00000010fff07819 */ /* 0x000fe40000011607 */
[----:B------:R-:W-:Y:S02]  /*cf70*/  PRMT R4, R4, 0x5410, R5 ;  /* 0x0000541004047816 */ /* 0x000fe40000000005 */
[----:B------:R-:W-:Y:S02]  /*cf80*/  SHF.R.U32.HI R7, RZ, 0x18, R7 ;  /* 0x00000018ff077819 */ /* 0x000fe40000011607 */
[----:B------:R-:W-:Y:S02]  /*cf90*/  LOP3.LUT R34, R34, 0xff, RZ, 0xc0, !PT ;  /* 0x000000ff22227812 */ /* 0x000fe400078ec0ff */
[----:B------:R-:W-:Y:S01]  /*cfa0*/  LOP3.LUT R240, R240, 0xff, RZ, 0xc0, !PT ;  /* 0x000000fff0f07812 */ /* 0x000fe200078ec0ff */
[----:B------:R-:W-:Y:S01]  /*cfb0*/  HSET2.LE.AND R5, R4, R27, PT ;  /* 0x0000001b04057233 */ /* 0x000fe20003803000 */
[----:B------:R-:W-:-:S02]  /*cfc0*/  PRMT R34, R34, 0x5410, R9 ;  /* 0x0000541022227816 */ /* 0x000fc40000000009 */
[----:B------:R-:W-:Y:S01]  /*cfd0*/  PRMT R240, R240, 0x5410, R7 ;  /* 0x00005410f0f07816 */ /* 0x000fe20000000007 */
[--C-:B------:R-:W-:Y:S01]  /*cfe0*/  HSET2.LE.AND R6, R6, R27.reuse, PT ;  /* 0x0000001b06067233 */ /* 0x100fe20003803000 */
[----:B------:R-:W-:Y:S01]  /*cff0*/  LOP3.LUT R4, R5, R12, RZ, 0xc0, !PT ;  /* 0x0000000c05047212 */ /* 0x000fe200078ec0ff */
[--C-:B------:R-:W-:Y:S01]  /*d000*/  HSET2.LE.AND R7, R34, R27.reuse, PT ;  /* 0x0000001b22077233 */ /* 0x100fe20003803000 */
[----:B------:R-:W-:Y:S01]  /*d010*/  LDSM.16.MT88.4 R8, [R208+0x10800] ;  /* 0x01080000d008783b */ /* 0x000fe20000004200 */
[----:B------:R-:W-:Y:S01]  /*d020*/  HSET2.LE.AND R5, R240, R27, PT ;  /* 0x0000001bf0057233 */ /* 0x000fe20003803000 */
[----:B------:R-:W-:Y:S02]  /*d030*/  LOP3.LUT R6, R6, R17, RZ, 0xc0, !PT ;  /* 0x0000001106067212 */ /* 0x000fe400078ec0ff */
[----:B------:R-:W-:Y:S01]  /*d040*/  LOP3.LUT R7, R7, R16, RZ, 0xc0, !PT ;  /* 0x0000001007077212 */ /* 0x000fe200078ec0ff */
[----:B------:R-:W-:Y:S01]  /*d050*/  LDSM.16.MT88.4 R12, [R206+0x10800] ;  /* 0x01080000ce0c783b */ /* 0x000fe20000004200 */
[----:B------:R-:W-:-:S03]  /*d060*/  LOP3.LUT R5, R5, R18, RZ, 0xc0, !PT ;  /* 0x0000001205057212 */ /* 0x000fc600078ec0ff */
[----:B------:R-:W1:Y:S04]  /*d070*/  LDSM.16.MT88.4 R16, [R205+0x10800] ;  /* 0x01080000cd10783b */ /* 0x000e680000004200 */
[C---:B-1----:R-:W-:Y:S08]  /*d080*/  HMMA.16816.F32 R148, R4.reuse, R16, R148 ;  /* 0x000000100494723c */ /* 0x042ff00000001894 */
[C---:B------:R-:W-:Y:S01]  /*d090*/  HMMA.16816.F32 R152, R4.reuse, R18, R152 ;  /* 0x000000120498723c */ /* 0x040fe20000001898 */
[----:B------:R-:W1:Y:S07]  /*d0a0*/  LDSM.16.MT88.4 R16, [R208+0x12800] ;  /* 0x01280000d010783b */ /* 0x000e6e0000004200 */
[C---:B-1----:R-:W-:Y:S08]  /*d0b0*/  HMMA.16816.F32 R36, R4.reuse, R16, R36 ;  /* 0x000000100424723c */ /* 0x042ff00000001824 */
[C---:B------:R-:W-:Y:S01]  /*d0c0*/  HMMA.16816.F32 R40, R4.reuse, R18, R40 ;  /* 0x000000120428723c */ /* 0x040fe20000001828 */
[----:B------:R-:W1:Y:S07]  /*d0d0*/  LDSM.16.MT88.4 R16, [R205+0x12800] ;  /* 0x01280000cd10783b */ /* 0x000e6e0000004200 */
[C---:B------:R-:W-:Y:S08]  /*d0e0*/  HMMA.16816.F32 R132, R4.reuse, R8, R132 ;  /* 0x000000080484723c */ /* 0x040ff00000001884 */
[C---:B------:R-:W-:Y:S01]  /*d0f0*/  HMMA.16816.F32 R136, R4.reuse, R10, R136 ;  /* 0x0000000a0488723c */ /* 0x040fe20000001888 */
[----:B------:R-:W2:Y:S07]  /*d100*/  LDSM.16.MT88.4 R8, [R204+0x10800] ;  /* 0x01080000cc08783b */ /* 0x000eae0000004200 */
        /* <DEDUP_REMOVED lines=27> */
[C---:B-1----:R-:W-:Y:S08]  /*d2c0*/  HMMA.16816.F32 R100, R4.reuse, R16, R100 ;  /* 0x000000100464723c */ /* 0x042ff00000001864 */
[----:B------:R-:W-:Y:S01]  /*d2d0*/  HMMA.16816.F32 R104, R4, R18, R104 ;  /* 0x000000120468723c */ /* 0x000fe20000001868 */
[----:B------:R-:W1:Y:S01]  /*d2e0*/  LDSM.16.MT88.4 R16, [R205+0x16800] ;  /* 0x01680000cd10783b */ /* 0x000e620000004200 */
[----:B------:R-:W-:-:S04]  /*d2f0*/  IMAD.WIDE.U32 R34, R28, -0x2daee0ad, RZ ;  /* 0xd2511f531c227825 */ /* 0x000fc800078e00ff */
[----:B------:R-:W-:Y:S01]  /*d300*/  IMAD.WIDE.U32 R240, R30, -0x2daee0ad, RZ ;  /* 0xd2511f531ef07825 */ /* 0x000fe200078e00ff */
[----:B------:R-:W-:-:S04]  /*d310*/  LOP3.LUT R22, R35, UR32, R22, 0x96, !PT ;  /* 0x0000002023167c12 */ /* 0x000fc8000f8e9616 */
[----:B------:R-:W-:Y:S01]  /*d320*/  LOP3.LUT R34, R241, UR29, R34, 0x96, !PT ;  /* 0x0000001df1227c12 */ /* 0x000fe2000f8e9622 */
[----:B------:R-:W-:-:S04]  /*d330*/  IMAD.WIDE.U32 R30, R22, -0x326172a9, RZ ;  /* 0xcd9e8d57161e7825 */ /* 0x000fc800078e00ff */
[----:B------:R-:W-:Y:S01]  /*d340*/  IMAD.WIDE.U32 R34, R34, -0x326172a9, RZ ;  /* 0xcd9e8d5722227825 */ /* 0x000fe200078e00ff */
[----:B------:R-:W-:-:S04]  /*d350*/  LOP3.LUT R20, R31, UR31, R20, 0x96, !PT ;  /* 0x0000001f1f147c12 */ /* 0x000fc8000f8e9614 */
[----:B------:R-:W-:Y:S01]  /*d360*/  LOP3.LUT R30, R35, UR27, R30, 0x96, !PT ;  /* 0x0000001b231e7c12 */ /* 0x000fe2000f8e961e */
[----:B------:R-:W-:-:S04]  /*d370*/  IMAD.WIDE.U32 R20, R20, -0x2daee0ad, RZ ;  /* 0xd2511f5314147825 */ /* 0x000fc800078e00ff */
[----:B------:R-:W-:Y:S01]  /*d380*/  IMAD.WIDE.U32 R30, R30, -0x2daee0ad, RZ ;  /* 0xd2511f531e1e7825 */ /* 0x000fe200078e00ff */
[----:B---3--:R-:W-:Y:S01]  /*d390*/  HMMA.16816.F32 R108, R4, R12, R108 ;  /* 0x0000000c046c723c */ /* 0x008fe2000000186c */
[----:B------:R-:W-:-:S07]  /*d3a0*/  LOP3.LUT R240, R21, UR23, R240, 0x96, !PT ;  /* 0x0000001715f07c12 */ /* 0x000fce000f8e96f0 */
[C---:B------:R-:W-:Y:S08]  /*d3b0*/  HMMA.16816.F32 R112, R4.reuse, R14, R112 ;  /* 0x0000000e0470723c */ /* 0x040ff00000001870 */
[C---:B-1----:R-:W-:Y:S08]  /*d3c0*/  HMMA.16816.F32 R116, R4.reuse, R16, R116 ;  /* 0x000000100474723c */ /* 0x042ff00000001874 */
[C---:B------:R-:W-:Y:S08]  /*d3d0*/  HMMA.16816.F32 R120, R4.reuse, R18, R120 ;  /* 0x000000120478723c */ /* 0x040ff00000001878 */
[C---:B------:R-:W-:Y:S08]  /*d3e0*/  HMMA.16816.F32 R124, R4.reuse, R8, R124 ;  /* 0x00000008047c723c */ /* 0x040ff0000000187c */
[----:B------:R-:W-:Y:S01]  /*d3f0*/  HMMA.16816.F32 R128, R4, R10, R128 ;  /* 0x0000000a0480723c */ /* 0x000fe20000001880 */
[----:B------:R-:W-:Y:S01]  /*d400*/  IMAD.WIDE.U32 R240, R240, -0x326172a9, RZ ;  /* 0xcd9e8d57f0f07825 */ /* 0x000fe200078e00ff */
[----:B------:R-:W1:Y:S04]  /*d410*/  LDSM.16.MT88.4 R12, [R205+0x11000] ;  /* 0x01100000cd0c783b */ /* 0x000e680000004200 */
[----:B------:R-:W2:Y:S01]  /*d420*/  LDSM.16.MT88.4 R16, [R206+0x11000] ;  /* 0x01100000ce10783b */ /* 0x000ea20000004200 */
[----:B------:R-:W-:-:S05]  /*d430*/  LOP3.LUT R4, R31, UR34, R20, 0x96, !PT ;  /* 0x000000221f047c12 */ /* 0x000fca000f8e9614 */
[----:B------:R-:W-:-:S05]  /*d440*/  IMAD.WIDE.U32 R8, R4, -0x326172a9, RZ ;  /* 0xcd9e8d5704087825 */ /* 0x000fca00078e00ff */
[C---:B------:R-:W-:Y:S02]  /*d450*/  LOP3.LUT R5, R8.reuse, 0xffff, RZ, 0xc0, !PT ;  /* 0x0000ffff08057812 */ /* 0x040fe400078ec0ff */
[----:B------:R-:W-:Y:S02]  /*d460*/  LOP3.LUT R6, R9, UR14, R240, 0x96, !PT ;  /* 0x0000000e09067c12 */ /* 0x000fe4000f8e96f0 */
[----:B------:R-:W-:Y:S02]  /*d470*/  SHF.R.U32.HI R5, RZ, 0x8, R5 ;  /* 0x00000008ff057819 */ /* 0x000fe40000011605 */
[----:B------:R-:W-:Y:S02]  /*d480*/  LOP3.LUT R4, R8, 0xff, RZ, 0xc0, !PT ;  /* 0x000000ff08047812 */ /* 0x000fe400078ec0ff */
[--C-:B------:R-:W-:Y:S02]  /*d490*/  SHF.R.U32.HI R28, RZ, 0x10, R8.reuse ;  /* 0x00000010ff1c7819 */ /* 0x100fe40000011608 */
[----:B------:R-:W-:-:S02]  /*d4a0*/  SHF.R.U32.HI R9, RZ, 0x18, R8 ;  /* 0x00000018ff097819 */ /* 0x000fc40000011608 */
[----:B------:R-:W-:Y:S02]  /*d4b0*/  LOP3.LUT R8, R6, 0xffff, RZ, 0xc0, !PT ;  /* 0x0000ffff06087812 */ /* 0x000fe400078ec0ff */
[----:B------:R-:W-:Y:S02]  /*d4c0*/  PRMT R4, R4, 0x5410, R5 ;  /* 0x0000541004047816 */ /* 0x000fe40000000005 */
[----:B------:R-:W-:Y:S02]  /*d4d0*/  SHF.R.U32.HI R5, RZ, 0x10, R6 ;  /* 0x00000010ff057819 */ /* 0x000fe40000011606 */
[----:B------:R-:W-:Y:S02]  /*d4e0*/  LOP3.LUT R7, R6, 0xff, RZ, 0xc0, !PT ;  /* 0x000000ff06077812 */ /* 0x000fe400078ec0ff */
[----:B------:R-:W-:Y:S02]  /*d4f0*/  SHF.R.U32.HI R8, RZ, 0x8, R8 ;  /* 0x00000008ff087819 */ /* 0x000fe40000011608 */
[----:B------:R-:W-:-:S02]  /*d500*/  SHF.R.U32.HI R6, RZ, 0x18, R6 ;  /* 0x00000018ff067819 */ /* 0x000fc40000011606 */
[----:B------:R-:W-:Y:S02]  /*d510*/  LOP3.LUT R5, R5, 0xff, RZ, 0xc0, !PT ;  /* 0x000000ff05057812 */ /* 0x000fe400078ec0ff */
[----:B------:R-:W-:Y:S02]  /*d520*/  PRMT R8, R7, 0x5410, R8 ;  /* 0x0000541007087816 */ /* 0x000fe40000000008 */
[----:B------:R-:W-:Y:S02]  /*d530*/  PRMT R6, R5, 0x5410, R6 ;  /* 0x0000541005067816 */ /* 0x000fe40000000006 */
[----:B------:R-:W-:Y:S01]  /*d540*/  LOP3.LUT R28, R28, 0xff, RZ, 0xc0, !PT ;  /* 0x000000ff1c1c7812 */ /* 0x000fe200078ec0ff */
[--C-:B------:R-:W-:Y:S02]  /*d550*/  HSET2.LE.AND R8, R8, R27.reuse, PT ;  /* 0x0000001b08087233 */ /* 0x100fe40003803000 */
[--C-:B------:R-:W-:Y:S01]  /*d560*/  HSET2.LE.AND R5, R6, R27.reuse, PT ;  /* 0x0000001b06057233 */ /* 0x100fe20003803000 */
[----:B------:R-:W-:Y:S01]  /*d570*/  PRMT R28, R28, 0x5410, R9 ;  /* 0x000054101c1c7816 */ /* 0x000fe20000000009 */
[----:B------:R-:W-:Y:S01]  /*d580*/  HSET2.LE.AND R6, R4, R27, PT ;  /* 0x0000001b04067233 */ /* 0x000fe20003803000 */
[----:B------:R-:W-:-:S02]  /*d590*/  LOP3.LUT R4, R8, R33, RZ, 0xc0, !PT ;  /* 0x0000002108047212 */ /* 0x000fc400078ec0ff */
[----:B------:R-:W3:Y:S02]  /*d5a0*/  LDSM.16.MT88.4 R8, [R204+0x11000] ;  /* 0x01100000cc08783b */ /* 0x000ee40000004200 */
[----:B------:R-:W-:Y:S02]  /*d5b0*/  LOP3.LUT R6, R6, R23, RZ, 0xc0, !PT ;  /* 0x0000001706067212 */ /* 0x000fe400078ec0ff */
[----:B------:R-:W4:Y:S01]  /*d5c0*/  LDSM.16.MT88.4 R20, [R208+0x11000] ;  /* 0x01100000d014783b */ /* 0x000f220000004200 */
[----:B------:R-:W-:Y:S01]  /*d5d0*/  HSET2.LE.AND R28, R28, R27, PT ;  /* 0x0000001b1c1c7233 */ /* 0x000fe20003803000 */
[----:B------:R-:W-:-:S04]  /*d5e0*/  LOP3.LUT R5, R5, R32, RZ, 0xc0, !PT ;  /* 0x0000002005057212 */ /* 0x000fc800078ec0ff */
[----:B------:R-:W-:-:S07]  /*d5f0*/  LOP3.LUT R7, R28, R29, RZ, 0xc0, !PT ;  /* 0x0000001d1c077212 */ /* 0x000fce00078ec0ff */
[C---:B-1----:R-:W-:Y:S08]  /*d600*/  HMMA.16816.F32 R148, R4.reuse, R12, R148 ;  /* 0x0000000c0494723c */ /* 0x042ff00000001894 */
[C---:B------:R-:W-:Y:S01]  /*d610*/  HMMA.16816.F32 R152, R4.reuse, R14, R152 ;  /* 0x0000000e0498723c */ /* 0x040fe20000001898 */
[----:B------:R-:W1:Y:S07]  /*d620*/  LDSM.16.MT88.4 R12, [R205+0x13000] ;  /* 0x01300000cd0c783b */ /* 0x000e6e0000004200 */
[C---:B--2---:R-:W-:Y:S08]  /*d630*/  HMMA.16816.F32 R140, R4.reuse, R16, R140 ;  /* 0x00000010048c723c */ /* 0x044ff0000000188c */
        /* <DEDUP_REMOVED lines=30> */
[----:B------:R-:W-:Y:S01]  /*d820*/  HMMA.16816.F32 R80, R4, R18, R80 ;  /* 0x000000120450723c */ /* 0x000fe20000001850 */
[----:B------:R-:W4:Y:S01]  /*d830*/  LDSM.16.MT88.4 R16, [R206+0x17000] ;  /* 0x01700000ce10783b */ /* 0x000f220000004200 */
[----:B------:R-:W-:-:S05]  /*d840*/  LOP3.LUT R34, R241, UR5, R34, 0x96, !PT ;  /* 0x00000005f1227c12 */ /* 0x000fca000f8e9622 */
[----:B------:R-:W-:Y:S01]  /*d850*/  IMAD.WIDE.U32 R34, R34, -0x2daee0ad, RZ ;  /* 0xd2511f5322227825 */ /* 0x000fe200078e00ff */
[C---:B-1----:R-:W-:Y:S08]  /*d860*/  HMMA.16816.F32 R116, R4.reuse, R12, R116 ;  /* 0x0000000c0474723c */ /* 0x042ff00000001874 */
[C---:B------:R-:W-:Y:S01]  /*d870*/  HMMA.16816.F32 R120, R4.reuse, R14, R120 ;  /* 0x0000000e0478723c */ /* 0x040fe20000001878 */
[----:B------:R-:W1:Y:S07]  /*d880*/  LDSM.16.MT88.4 R12, [R208+0x11800] ;  /* 0x01180000d00c783b */ /* 0x000e6e0000004200 */
[C---:B--2---:R-:W-:Y:S08]  /*d890*/  HMMA.16816.F32 R124, R4.reuse, R8, R124 ;  /* 0x00000008047c723c */ /* 0x044ff0000000187c */
[----:B------:R-:W-:Y:S01]  /*d8a0*/  HMMA.16816.F32 R128, R4, R10, R128 ;  /* 0x0000000a0480723c */ /* 0x000fe20000001880 */
[----:B------:R-:W2:Y:S01]  /*d8b0*/  LDSM.16.MT88.4 R8, [R206+0x11800] ;  /* 0x01180000ce08783b */ /* 0x000ea20000004200 */
[----:B------:R-:W-:-:S06]  /*d8c0*/  LOP3.LUT R30, R35, UR13, R30, 0x96, !PT ;  /* 0x0000000d231e7c12 */ /* 0x000fcc000f8e961e */
[C---:B---3--:R-:W-:Y:S08]  /*d8d0*/  HMMA.16816.F32 R100, R4.reuse, R20, R100 ;  /* 0x000000140464723c */ /* 0x048ff00000001864 */
[C---:B------:R-:W-:Y:S01]  /*d8e0*/  HMMA.16816.F32 R104, R4.reuse, R22, R104 ;  /* 0x000000160468723c */ /* 0x040fe20000001868 */
[----:B------:R-:W-:Y:S07]  /*d8f0*/  LDSM.16.MT88.4 R20, [R206+0x13800] ;  /* 0x01380000ce14783b */ /* 0x000fee0000004200 */
[C---:B----4-:R-:W-:Y:S08]  /*d900*/  HMMA.16816.F32 R108, R4.reuse, R16, R108 ;  /* 0x00000010046c723c */ /* 0x050ff0000000186c */
[----:B------:R-:W-:Y:S07]  /*d910*/  HMMA.16816.F32 R112, R4, R18, R112 ;  /* 0x000000120470723c */ /* 0x000fee0000001870 */
[----:B------:R-:W-:-:S02]  /*d920*/  LOP3.LUT R5, R34, 0xffff, RZ, 0xc0, !PT ;  /* 0x0000ffff22057812 */ /* 0x000fc400078ec0ff */
[----:B------:R-:W-:Y:S02]  /*d930*/  LOP3.LUT R4, R34, 0xff, RZ, 0xc0, !PT ;  /* 0x000000ff22047812 */ /* 0x000fe400078ec0ff */
[----:B------:R-:W-:Y:S02]  /*d940*/  SHF.R.U32.HI R5, RZ, 0x8, R5 ;  /* 0x00000008ff057819 */ /* 0x000fe40000011605 */
[----:B------:R-:W-:Y:S02]  /*d950*/  SHF.R.U32.HI R7, RZ, 0x10, R34 ;  /* 0x00000010ff077819 */ /* 0x000fe40000011622 */
[----:B------:R-:W-:Y:S02]  /*d960*/  PRMT R4, R4, 0x5410, R5 ;  /* 0x0000541004047816 */ /* 0x000fe40000000005 */
[----:B------:R-:W-:Y:S02]  /*d970*/  LOP3.LUT R5, R30, 0xffff, RZ, 0xc0, !PT ;  /* 0x0000ffff1e057812 */ /* 0x000fe400078ec0ff */
[----:B------:R-:W-:-:S02]  /*d980*/  SHF.R.U32.HI R16, RZ, 0x10, R30 ;  /* 0x00000010ff107819 */ /* 0x000fc4000001161e */
[----:B------:R-:W-:Y:S02]  /*d990*/  LOP3.LUT R17, R30, 0xff, RZ, 0xc0, !PT ;  /* 0x000000ff1e117812 */ /* 0x000fe400078ec0ff */
[----:B------:R-:W-:Y:S02]  /*d9a0*/  SHF.R.U32.HI R18, RZ, 0x8, R5 ;  /* 0x00000008ff127819 */ /* 0x000fe40000011605 */
[----:B------:R-:W-:Y:S02]  /*d9b0*/  SHF.R.U32.HI R6, RZ, 0x18, R34 ;  /* 0x00000018ff067819 */ /* 0x000fe40000011622 */
[----:B------:R-:W-:Y:S01]  /*d9c0*/  SHF.R.U32.HI R30, RZ, 0x18, R30 ;  /* 0x00000018ff1e7819 */ /* 0x000fe2000001161e */
[----:B------:R-:W3:Y:S01]  /*d9d0*/  LDSM.16.MT88.4 R32, [R205+0x11800] ;  /* 0x01180000cd20783b */ /* 0x000ee20000004200 */
[----:B------:R-:W-:Y:S02]  /*d9e0*/  LOP3.LUT R7, R7, 0xff, RZ, 0xc0, !PT ;  /* 0x000000ff07077812 */ /* 0x000fe400078ec0ff */
[----:B------:R-:W-:-:S02]  /*d9f0*/  LOP3.LUT R5, R16, 0xff, RZ, 0xc0, !PT ;  /* 0x000000ff10057812 */ /* 0x000fc400078ec0ff */
[----:B------:R-:W-:Y:S02]  /*da00*/  PRMT R6, R7, 0x5410, R6 ;  /* 0x0000541007067816 */ /* 0x000fe40000000006 */
[----:B------:R-:W-:Y:S02]  /*da10*/  PRMT R18, R17, 0x5410, R18 ;  /* 0x0000541011127816 */ /* 0x000fe40000000012 */
[----:B------:R-:W-:Y:S01]  /*da20*/  PRMT R30, R5, 0x5410, R30 ;  /* 0x00005410051e7816 */ /* 0x000fe2000000001e */
[--C-:B------:R-:W-:Y:S02]  /*da30*/  HSET2.LE.AND R6, R6, R27.reuse, PT ;  /* 0x0000001b06067233 */ /* 0x100fe40003803000 */
[--C-:B------:R-:W-:Y:S02]  /*da40*/  HSET2.LE.AND R5, R18, R27.reuse, PT ;  /* 0x0000001b12057233 */ /* 0x100fe40003803000 */
[--C-:B------:R-:W-:Y:S01]  /*da50*/  HSET2.LE.AND R30, R30, R27.reuse, PT ;  /* 0x0000001b1e1e7233 */ /* 0x100fe20003803000 */
[----:B------:R-:W-:Y:S01]  /*da60*/  LOP3.LUT R7, R6, R0, RZ, 0xc0, !PT ;  /* 0x0000000006077212 */ /* 0x000fe200078ec0ff */
[----:B------:R-:W-:Y:S01]  /*da70*/  HSET2.LE.AND R27, R4, R27, PT ;  /* 0x0000001b041b7233 */ /* 0x000fe20003803000 */
[----:B------:R-:W-:Y:S01]  /*da80*/  LOP3.LUT R4, R5, R26, RZ, 0xc0, !PT ;  /* 0x0000001a05047212 */ /* 0x000fe200078ec0ff */
[----:B------:R-:W-:Y:S01]  /*da90*/  LDSM.16.MT88.4 R16, [R205+0x13800] ;  /* 0x01380000cd10783b */ /* 0x000fe20000004200 */
[----:B------:R-:W-:-:S02]  /*daa0*/  LOP3.LUT R5, R30, R25, RZ, 0xc0, !PT ;  /* 0x000000191e057212 */ /* 0x000fc400078ec0ff */
[----:B------:R-:W-:Y:S01]  /*dab0*/  LOP3.LUT R6, R27, R24, RZ, 0xc0, !PT ;  /* 0x000000181b067212 */ /* 0x000fe200078ec0ff */
[----:B------:R-:W4:Y:S04]  /*dac0*/  LDSM.16.MT88.4 R28, [R204+0x11800] ;  /* 0x01180000cc1c783b */ /* 0x000f280000004200 */
[----:B------:R-:W4:Y:S02]  /*dad0*/  LDSM.16.MT88.4 R24, [R208+0x13800] ;  /* 0x01380000d018783b */ /* 0x000f240000004200 */
[C---:B-1----:R-:W-:Y:S08]  /*dae0*/  HMMA.16816.F32 R132, R4.reuse, R12, R132 ;  /* 0x0000000c0484723c */ /* 0x042ff00000001884 */
[C---:B------:R-:W-:Y:S01]  /*daf0*/  HMMA.16816.F32 R136, R4.reuse, R14, R136 ;  /* 0x0000000e0488723c */ /* 0x040fe20000001888 */
[----:B------:R-:W1:Y:S07]  /*db00*/  LDSM.16.MT88.4 R12, [R204+0x13800] ;  /* 0x01380000cc0c783b */ /* 0x000e6e0000004200 */
[C---:B--2---:R-:W-:Y:S08]  /*db10*/  HMMA.16816.F32 R140, R4.reuse, R8, R140 ;  /* 0x00000008048c723c */ /* 0x044ff0000000188c */
[----:B------:R-:W-:Y:S01]  /*db20*/  HMMA.16816.F32 R144, R4, R10, R144 ;  /* 0x0000000a0490723c */ /* 0x000fe20000001890 */
[----:B------:R-:W2:Y:S01]  /*db30*/  LDSM.16.MT88.4 R8, [R208+0x15800] ;  /* 0x01580000d008783b */ /* 0x000ea20000004200 */
[----:B------:R-:W-:-:S06]  /*db40*/  IMAD.WIDE R238, R239, 0x2, R230 ;  /* 0x00000002efee7825 */ /* 0x000fcc00078e02e6 */
[C---:B---3--:R-:W-:Y:S01]  /*db50*/  HMMA.16816.F32 R148, R4.reuse, R32, R148 ;  /* 0x000000200494723c */ /* 0x048fe20000001894 */
[----:B------:R-:W-:Y:S04]  /*db60*/  STG.E.U16 [R238.64+-0x80], R243 ;  /* 0xffff80f3ee007986 */ /* 0x000fe8000c101510 */
[----:B------:R-:W-:Y:S03]  /*db70*/  STG.E.U16 [R238.64+-0x7e], R2 ;  /* 0xffff8202ee007986 */ /* 0x000fe6000c101510 */
[C---:B------:R-:W-:Y:S01]  /*db80*/  HMMA.16816.F32 R152, R4.reuse, R34, R152 ;  /* 0x000000220498723c */ /* 0x040fe20000001898 */
[----:B------:R-:W3:Y:S07]  /*db90*/  LDSM.16.MT88.4 R32, [R206+0x15800] ;  /* 0x01580000ce20783b */ /* 0x000eee0000004200 */
[C---:B----4-:R-:W-:Y:S01]  /*dba0*/  HMMA.16816.F32 R156, R4.reuse, R28, R156 ;  /* 0x0000001c049c723c */ /* 0x050fe2000000189c */
[----:B------:R-:W-:Y:S07]  /*dbb0*/  STG.E.U16 [R230.64+-0x70], R221 ;  /* 0xffff90dde6007986 */ /* 0x000fee000c101510 */
[C---:B------:R-:W-:Y:S01]  /*dbc0*/  HMMA.16816.F32 R160, R4.reuse, R30, R160 ;  /* 0x0000001e04a0723c */ /* 0x040fe200000018a0 */
[----:B------:R-:W4:Y:S07]  /*dbd0*/  LDSM.16.MT88.4 R28, [R205+0x15800] ;  /* 0x01580000cd1c783b */ /* 0x000f2e0000004200 */
[C---:B------:R-:W-:Y:S01]  /*dbe0*/  HMMA.16816.F32 R36, R4.reuse, R24, R36 ;  /* 0x000000180424723c */ /* 0x040fe20000001824 */
[----:B------:R-:W-:Y:S07]  /*dbf0*/  STG.E.U16 [R230.64+-0x6e], R218 ;  /* 0xffff92dae6007986 */ /* 0x000fee000c101510 */
[C---:B------:R-:W-:Y:S01]  /*dc00*/  HMMA.16816.F32 R40, R4.reuse, R26, R40 ;  /* 0x0000001a0428723c */ /* 0x040fe20000001828 */
[----:B------:R-:W2:Y:S07]  /*dc10*/  LDSM.16.MT88.4 R24, [R204+0x15800] ;  /* 0x01580000cc18783b */ /* 0x000eae0000004200 */
[C---:B------:R-:W-:Y:S01]  /*dc20*/  HMMA.16816.F32 R44, R4.reuse, R20, R44 ;  /* 0x00000014042c723c */ /* 0x040fe2000000182c */
[----:B------:R-:W-:Y:S07]  /*dc30*/  STG.E.U16 [R238.64+-0x70], R223 ;  /* 0xffff90dfee007986 */ /* 0x000fee000c101510 */
[C---:B------:R-:W-:Y:S01]  /*dc40*/  HMMA.16816.F32 R48, R4.reuse, R22, R48 ;  /* 0x000000160430723c */ /* 0x040fe20000001830 */
[----:B------:R-:W3:Y:S07]  /*dc50*/  LDSM.16.MT88.4 R20, [R208+0x17800] ;  /* 0x01780000d014783b */ /* 0x000eee0000004200 */
[C---:B------:R-:W-:Y:S01]  /*dc60*/  HMMA.16816.F32 R52, R4.reuse, R16, R52 ;  /* 0x000000100434723c */ /* 0x040fe20000001834 */
[----:B------:R-:W-:Y:S07]  /*dc70*/  STG.E.U16 [R238.64+-0x6e], R220 ;  /* 0xffff92dcee007986 */ /* 0x000fee000c101510 */
[C---:B------:R-:W-:Y:S01]  /*dc80*/  HMMA.16816.F32 R56, R4.reuse, R18, R56 ;  /* 0x000000120438723c */ /* 0x040fe20000001838 */
[----:B------:R-:W3:Y:S07]  /*dc90*/  LDSM.16.MT88.4 R16, [R206+0x17800] ;  /* 0x01780000ce10783b */ /* 0x000eee0000004200 */
[C---:B-1----:R-:W-:Y:S01]  /*dca0*/  HMMA.16816.F32 R60, R4.reuse, R12, R60 ;  /* 0x0000000c043c723c */ /* 0x042fe2000000183c */
[----:B------:R-:W-:Y:S07]  /*dcb0*/  STG.E.U16 [R230.64+-0x60], R217 ;  /* 0xffffa0d9e6007986 */ /* 0x000fee000c101510 */
[C---:B------:R-:W-:Y:S01]  /*dcc0*/  HMMA.16816.F32 R64, R4.reuse, R14, R64 ;  /* 0x0000000e0440723c */ /* 0x040fe20000001840 */
[----:B------:R-:W1:Y:S07]  /*dcd0*/  LDSM.16.MT88.4 R12, [R205+0x17800] ;  /* 0x01780000cd0c783b */ /* 0x000e6e0000004200 */
[C---:B--2---:R-:W-:Y:S01]  /*dce0*/  HMMA.16816.F32 R68, R4.reuse, R8, R68 ;  /* 0x000000080444723c */ /* 0x044fe20000001844 */
[----:B------:R-:W-:Y:S07]  /*dcf0*/  STG.E.U16 [R230.64+-0x5e], R186 ;  /* 0xffffa2bae6007986 */ /* 0x000fee000c101510 */
[----:B------:R-:W-:Y:S01]  /*dd00*/  HMMA.16816.F32 R72, R4, R10, R72 ;  /* 0x0000000a0448723c */ /* 0x000fe20000001848 */
[----:B------:R-:W2:Y:S04]  /*dd10*/  LDSM.16.MT88.4 R8, [R204+0x17800] ;  /* 0x01780000cc08783b */ /* 0x000ea80000004200 */
[----:B------:R-:W-:Y:S04]  /*dd20*/  STG.E.U16 [R238.64+-0x60], R219 ;  /* 0xffffa0dbee007986 */ /* 0x000fe8000c101510 */
        /* <DEDUP_REMOVED lines=12> */
[----:B------:R-:W-:Y:S01]  /*ddf0*/  STG.E.U16 [R238.64+-0x2e], R176 ;  /* 0xffffd2b0ee007986 */ /* 0x000fe2000c101510 */
[----:B------:R-:W-:-:S03]  /*de00*/  IMAD.MOV.U32 R0, RZ, RZ, R3 ;  /* 0x000000ffff007224 */ /* 0x000fc600078e0003 */
[----:B------:R1:W-:Y:S01]  /*de10*/  STG.E.U16 [R230.64+-0x1e], R164 ;  /* 0xffffe2a4e6007986 */ /* 0x0003e2000c101510 */
[----:B------:R-:W-:-:S03]  /*de20*/  @P0 IMAD.MOV.U32 R0, RZ, RZ, R3 ;  /* 0x000000ffff000224 */ /* 0x000fc600078e0003 */
[----:B------:R2:W-:Y:S04]  /*de30*/  STG.E.U16 [R230.64+-0x20], R173 ;  /* 0xffffe0ade6007986 */ /* 0x0005e8000c101510 */
[----:B------:R2:W-:Y:S04]  /*de40*/  STG.E.U16 [R238.64+-0x20], R175 ;  /* 0xffffe0afee007986 */ /* 0x0005e8000c101510 */
[----:B------:R2:W-:Y:S04]  /*de50*/  STG.E.U16 [R238.64+-0x1e], R172 ;  /* 0xffffe2acee007986 */ /* 0x0005e8000c101510 */
[----:B------:R2:W-:Y:S01]  /*de60*/  STG.E.U16 [R230.64+-0x10], R171 ;  /* 0xfffff0abe6007986 */ /* 0x0005e2000c101510 */
[----:B-1----:R-:W-:-:S04]  /*de70*/  IADD3 R164, P1, R230, -0x100, RZ ;  /* 0xffffff00e6a47810 */ /* 0x002fc80007f3e0ff */
[----:B------:R-:W-:Y:S01]  /*de80*/  IADD3.X R3, R231, -0x1, RZ, P1, !PT ;  /* 0xffffffffe7037810 */ /* 0x000fe20000ffe4ff */
[----:B------:R1:W-:Y:S04]  /*de90*/  STG.E.U16 [R230.64+-0xe], R170 ;  /* 0xfffff2aae6007986 */ /* 0x0003e8000c101510 */
[----:B------:R1:W-:Y:S04]  /*dea0*/  STG.E.U16 [R238.64+-0x10], R169 ;  /* 0xfffff0a9ee007986 */ /* 0x0003e8000c101510 */
[----:B------:R1:W-:Y:S04]  /*deb0*/  STG.E.U16 [R238.64+-0xe], R168 ;  /* 0xfffff2a8ee007986 */ /* 0x0003e8000c101510 */
[----:B------:R1:W-:Y:S01]  /*dec0*/  STL [R1+0x28], R3 ;  /* 0x0000280301007387 */ /* 0x0003e20000100800 */
[----:B------:R-:W-:-:S02]  /*ded0*/  FADD.FTZ R235, R235, R222 ;  /* 0x000000deebeb7221 */ /* 0x000fc40000010000 */
[----:B------:R-:W-:Y:S02]  /*dee0*/  FADD.FTZ R237, R237, R232 ;  /* 0x000000e8eded7221 */ /* 0x000fe40000010000 */
[----:B------:R-:W-:Y:S01]  /*def0*/  FADD.FTZ R234, R234, R235 ;  /* 0x000000ebeaea7221 */ /* 0x000fe20000010000 */
[----:B---3--:R-:W-:Y:S01]  /*df00*/  HMMA.16816.F32 R76, R4, R32, R76 ;  /* 0x00000020044c723c */ /* 0x008fe2000000184c */
[----:B------:R-:W-:Y:S01]  /*df10*/  FADD.FTZ R236, R236, R237 ;  /* 0x000000edecec7221 */ /* 0x000fe20000010000 */
[----:B------:R-:W-:Y:S01]  /*df20*/  @UP0 UIADD3 UR8, UR8, -0x3, URZ ;  /* 0xfffffffd08080890 */ /* 0x000fe2000fffe03f */
[----:B------:R-:W-:Y:S02]  /*df30*/  FADD.FTZ R233, R233, R234 ;  /* 0x000000eae9e97221 */ /* 0x000fe40000010000 */
[----:B------:R-:W-:-:S03]  /*df40*/  IMAD.MOV.U32 R2, RZ, RZ, R165 ;  /* 0x000000ffff027224 */ /* 0x000fc600078e00a5 */
[----:B------:R-:W-:Y:S01]  /*df50*/  HMMA.16816.F32 R80, R4, R34, R80 ;  /* 0x000000220450723c */ /* 0x000fe20000001850 */
[----:B------:R-:W-:Y:S02]  /*df60*/  @P0 IMAD.MOV.U32 R2, RZ, RZ, R165 ;  /* 0x000000ffff020224 */ /* 0x000fe400078e00a5 */
[----:B------:R-:W-:Y:S02]  /*df70*/  FADD.FTZ R167, R167, R236 ;  /* 0x000000eca7a77221 */ /* 0x000fe40000010000 */
[----:B------:R-:W-:-:S03]  /*df80*/  FADD.FTZ R166, R166, R233 ;  /* 0x000000e9a6a67221 */ /* 0x000fc60000010000 */
        /* <DEDUP_REMOVED lines=11> */
[----:B------:R-:W-:Y:S01]  /*e040*/  HMMA.16816.F32 R128, R4, R10, R128 ;  /* 0x0000000a0480723c */ /* 0x000fe20000001880 */
[----:B------:R-:W-:Y:S11]  /*e050*/  @P0 BRA `(.L_x_495) ;  /* 0x0000001000000947 */ /* 0x000ff60003800000 */
.L_x_491:
[----:B-1----:R-:W-:-:S12]  /*e060*/  UIADD3 UR8, UR22, -0x1, URZ ;  /* 0xffffffff16087890 */ /* 0x002fd8000fffe03f */
.L_x_495:
[----:B-1----:R-:W-:-:S13]  /*e070*/  ISETP.LE.AND P0, PT, RZ, UR8, PT ;  /* 0x00000008ff007c0c */ /* 0x002fda000bf03270 */
[----:B------:R-:W-:Y:S05]  /*e080*/  @!P0 BRA `(.L_x_496) ;  /* 0x0000619000008947 */ /* 0x000fea0003800000 */
[----:B------:R-:W2:Y:S01]  /*e090*/  LDL.64 R14, [R1+0x10] ;  /* 0x00001000010e7983 */ /* 0x000ea20000100a00 */
[----:B------:R-:W-:Y:S01]  /*e0a0*/  USHF.R.S32.HI UR22, URZ, 0x1f, UR24 ;  /* 0x0000001f3f167899 */ /* 0x000fe20008011418 */
[----:B------:R-:W-:Y:S01]  /*e0b0*/  IMAD.U32 R12, RZ, RZ, UR24 ;  /* 0x00000018ff0c7e24 */ /* 0x000fe2000f8e00ff */
[----:B------:R-:W-:Y:S01]  /*e0c0*/  ULDC.64 UR4, c[0x0][0x1b0] ;  /* 0x00006c0000047ab9 */ /* 0x000fe20000000a00 */
[----:B------:R-:W1:Y:S01]  /*e0d0*/  S2R R8, SR_TID.X ;  /* 0x0000000000087919 */ /* 0x000e620000002100 */
[----:B------:R-:W-:Y:S01]  /*e0e0*/  UIMAD UR4, UR22, UR4, URZ ;  /* 0x00000004160472a4 */ /* 0x000fe2000f8e023f */
[----:B------:R-:W-:Y:S02]  /*e0f0*/  IMAD.U32 R10, RZ, RZ, UR24 ;  /* 0x00000018ff0a7e24 */ /* 0x000fe4000f8e00ff */
[----:B-----5:R-:W-:Y:S01]  /*e100*/  IMAD.MOV.U32 R165, RZ, RZ, R0 ;  /* 0x000000ffffa57224 */ /* 0x020fe200078e0000 */
[----:B------:R-:W-:Y:S01]  /*e110*/  UIMAD UR23, UR24, UR5, UR4 ;  /* 0x00000005181772a4 */ /* 0x000fe2000f8e0204 */
[----:B------:R-:W-:-:S02]  /*e120*/  PRMT R0, R247, 0x7054, R247 ;  /* 0x00007054f7007816 */ /* 0x000fc400000000f7 */
[----:B------:R-:W-:Y:S02]  /*e130*/  ULDC.64 UR4, c[0x0][0x1b8] ;  /* 0x00006e0000047ab9 */ /* 0x000fe40000000a00 */
[----:B------:R-:W-:Y:S01]  /*e140*/  UIMAD UR4, UR22, UR4, URZ ;  /* 0x00000004160472a4 */ /* 0x000fe2000f8e023f */
[----:B------:R-:W-:Y:S01]  /*e150*/  IMAD.U32 R6, RZ, RZ, UR23 ;  /* 0x00000017ff067e24 */ /* 0x000fe2000f8e00ff */
[----:B------:R-:W-:Y:S02]  /*e160*/  UIADD3 UR23, UR8, -0x1, URZ ;  /* 0xffffffff08177890 */ /* 0x000fe4000fffe03f */
[----:B------:R-:W-:-:S03]  /*e170*/  UIMAD UR4, UR24, UR5, UR4 ;  /* 0x00000005180472a4 */ /* 0x000fc6000f8e0204 */
[----:B------:R-:W-:Y:S02]  /*e180*/  ULDC UR24, c[0x0][0x228] ;  /* 0x00008a0000187ab9 */ /* 0x000fe40000000800 */
[----:B------:R-:W-:Y:S01]  /*e190*/  USHF.L.U32 UR24, UR24, 0x3, URZ ;  /* 0x0000000318187899 */ /* 0x000fe2000800063f */
[----:B------:R-:W-:-:S03]  /*e1a0*/  IMAD.U32 R3, RZ, RZ, UR4 ;  /* 0x00000004ff037e24 */ /* 0x000fc6000f8e00ff */
[----:B------:R-:W-:Y:S01]  /*e1b0*/  USHF.R.S32.HI UR4, URZ, 0x1f, UR24 ;  /* 0x0000001f3f047899 */ /* 0x000fe20008011418 */
[--C-:B--2---:R-:W-:Y:S01]  /*e1c0*/  SHF.R.S32.HI R5, RZ, 0x1f, R14.reuse ;  /* 0x0000001fff057819 */ /* 0x104fe2000001140e */
[----:B------:R-:W-:Y:S01]  /*e1d0*/  IMAD.MOV.U32 R4, RZ, RZ, R14 ;  /* 0x000000ffff047224 */ /* 0x000fe200078e000e */
[----:B------:R-:W-:-:S03]  /*e1e0*/  ISETP.GE.AND P3, PT, R14, c[0x0][0x220], PT ;  /* 0x000088000e007a0c */ /* 0x000fc60003f66270 */
[----:B------:R-:W-:-:S04]  /*e1f0*/  IMAD.WIDE.U32 R12, R12, c[0x0][0x1b0], R4 ;  /* 0x00006c000c0c7a25 */ /* 0x000fc800078e0004 */
[----:B------:R-:W-:Y:S01]  /*e200*/  IMAD.WIDE.U32 R10, R10, c[0x0][0x1b8], R4 ;  /* 0x00006e000a0a7a25 */ /* 0x000fe200078e0004 */
[----:B------:R-:W-:Y:S01]  /*e210*/  IADD3 R7, P1, R12, UR26, RZ ;  /* 0x0000001a0c077c10 */ /* 0x000fe2000ff3e0ff */
[----:B------:R-:W-:Y:S01]  /*e220*/  UMOV UR26, URZ ;  /* 0x0000003f001a7c82 */ /* 0x000fe20008000000 */
[----:B-1----:R-:W-:Y:S02]  /*e230*/  SHF.R.S32.HI R5, RZ, 0x1f, R8 ;  /* 0x0000001fff057819 */ /* 0x002fe40000011408 */
[----:B------:R-:W-:Y:S01]  /*e240*/  IADD3.X R6, R6, UR25, R13, P1, !PT ;  /* 0x0000001906067c10 */ /* 0x000fe20008ffe40d */
[----:B------:R-:W-:Y:S01]  /*e250*/  USHF.L.U32 UR25, UR24, 0x1, URZ ;  /* 0x0000000118197899 */ /* 0x000fe2000800063f */
[----:B------:R-:W-:Y:S01]  /*e260*/  IADD3 R4, P0, R10, UR30, RZ ;  /* 0x0000001e0a047c10 */ /* 0x000fe2000ff1e0ff */
[----:B------:R-:W-:Y:S01]  /*e270*/  USHF.L.U64.HI UR24, UR24, 0x1, UR4 ;  /* 0x0000000118187899 */ /* 0x000fe20008010204 */
[----:B------:R-:W-:Y:S02]  /*e280*/  LEA R12, P1, R7, c[0x0][0x168], 0x1 ;  /* 0x00005a00070c7a11 */ /* 0x000fe400078208ff */
[----:B------:R-:W-:-:S02]  /*e290*/  LEA.HI R5, R5, R8, RZ, 0x3 ;  /* 0x0000000805057211 */ /* 0x000fc400078f18ff */
[----:B------:R-:W-:Y:S01]  /*e2a0*/  IADD3.X R3, R3, UR28, R11, P0, !PT ;  /* 0x0000001c03037c10 */ /* 0x000fe200087fe40b */
[----:B------:R1:W-:Y:S01]  /*e2b0*/  STL [R1+0x24], R12 ;  /* 0x0000240c01007387 */ /* 0x0003e20000100800 */
[----:B------:R-:W-:Y:S02]  /*e2c0*/  LEA.HI.X R7, R7, c[0x0][0x16c], R6, 0x1, P1 ;  /* 0x00005b0007077a11 */ /* 0x000fe400008f0c06 */
[C---:B------:R-:W-:Y:S02]  /*e2d0*/  LEA R6, P0, R4.reuse, c[0x0][0x170], 0x1 ;  /* 0x00005c0004067a11 */ /* 0x040fe400078008ff */
[----:B------:R-:W-:Y:S01]  /*e2e0*/  SHF.R.S32.HI R8, RZ, 0x3, R5 ;  /* 0x00000003ff087819 */ /* 0x000fe20000011405 */
[----:B------:R-:W-:Y:S01]  /*e2f0*/  STL [R1+0x20], R7 ;  /* 0x0000200701007387 */ /* 0x000fe20000100800 */
[----:B------:R-:W-:Y:S01]  /*e300*/  LEA.HI.X R3, R4, c[0x0][0x174], R3, 0x1, P0 ;  /* 0x00005d0004037a11 */ /* 0x000fe200000f0c03 */
[----:B------:R-:W-:Y:S01]  /*e310*/  IMAD.WIDE.U32 R4, R224, -0x326172a9, RZ ;  /* 0xcd9e8d57e0047825 */ /* 0x000fe200078e00ff */
[----:B------:R-:W-:Y:S01]  /*e320*/  SHF.R.S32.HI R9, RZ, 0x1f, R8 ;  /* 0x0000001fff097819 */ /* 0x000fe20000011408 */
[----:B------:R2:W-:Y:S01]  /*e330*/  STL [R1+0x1c], R6 ;  /* 0x00001c0601007387 */ /* 0x0005e20000100800 */
[----:B------:R-:W-:-:S02]  /*e340*/  IADD3 R10, P1, R8, 0x20, RZ ;  /* 0x00000020080a7810 */ /* 0x000fc40007f3e0ff */
[----:B------:R-:W-:Y:S01]  /*e350*/  LOP3.LUT R225, R5, R225, RZ, 0x3c, !PT ;  /* 0x000000e105e17212 */ /* 0x000fe200078e3cff */
[----:B------:R3:W-:Y:S02]  /*e360*/  STL [R1+0x18], R3 ;  /* 0x0000180301007387 */ /* 0x0007e40000100800 */
[----:B------:R-:W-:Y:S01]  /*e370*/  IMAD.X R11, RZ, RZ, R9, P1 ;  /* 0x000000ffff0b7224 */ /* 0x000fe200008e0609 */
[----:B------:R-:W-:Y:S01]  /*e380*/  ISETP.GE.AND P1, PT, R250, c[0x0][0x220], PT ;  /* 0x00008800fa007a0c */ /* 0x000fe20003f26270 */
[----:B------:R-:W-:Y:S01]  /*e390*/  STL.64 [R1+0x50], R8 ;  /* 0x0000500801007387 */ /* 0x000fe20000100a00 */
[----:B-1----:R-:W-:-:S05]  /*e3a0*/  IADD3 R12, P2, R8, 0x10, RZ ;  /* 0x00000010080c7810 */ /* 0x002fca0007f5e0ff */
[--C-:B------:R-:W-:Y:S01]  /*e3b0*/  IMAD.X R13, RZ, RZ, R9.reuse, P2 ;  /* 0x000000ffff0d7224 */ /* 0x100fe200010e0609 */
[----:B------:R-:W-:Y:S02]  /*e3c0*/  ISETP.GE.AND P2, PT, R251, c[0x0][0x220], PT ;  /* 0x00008800fb007a0c */ /* 0x000fe40003f46270 */
[----:B--2---:R-:W-:Y:S02]  /*e3d0*/  IADD3 R6, P0, R8, 0x30, RZ ;  /* 0x0000003008067810 */ /* 0x004fe40007f1e0ff */
[----:B------:R-:W-:Y:S01]  /*e3e0*/  STL.64 [R1+0x68], R12 ;  /* 0x0000680c01007387 */ /* 0x000fe20000100a00 */
[----:B---3--:R-:W-:Y:S02]  /*e3f0*/  IMAD.MOV.U32 R3, RZ, RZ, R2 ;  /* 0x000000ffff037224 */ /* 0x008fe400078e0002 */
[----:B------:R-:W-:Y:S01]  /*e400*/  IMAD.X R7, RZ, RZ, R9, P0 ;  /* 0x000000ffff077224 */ /* 0x000fe200000e0609 */
[----:B------:R-:W-:-:S04]  /*e410*/  ISETP.GE.AND P0, PT, R249, c[0x0][0x220], PT ;  /* 0x00008800f9007a0c */ /* 0x000fc80003f06270 */
[----:B------:R1:W-:Y:S04]  /*e420*/  STL.64 [R1+0x58], R6 ;  /* 0x0000580601007387 */ /* 0x0003e80000100a00 */
[----:B------:R-:W-:Y:S04]  /*e430*/  STL.64 [R1+0x60], R10 ;  /* 0x0000600a01007387 */ /* 0x000fe80000100a00 */
[----:B------:R2:W-:Y:S01]  /*e440*/  STL.64 [R1+0x38], R4 ;  /* 0x0000380401007387 */ /* 0x0005e20000100a00 */
[----:B-1----:R-:W-:-:S04]  /*e450*/  IMAD.WIDE.U32 R6, R225, -0x2daee0ad, RZ ;  /* 0xd2511f53e1067825 */ /* 0x002fc800078e00ff */
[----:B--2---:R-:W-:-:S05]  /*e460*/  IMAD.WIDE.U32 R4, R215, -0x2daee0ad, RZ ;  /* 0xd2511f53d7047825 */ /* 0x004fca00078e00ff */
[----:B------:R1:W-:Y:S02]  /*e470*/  STL.64 [R1+0x40], R4 ;  /* 0x0000400401007387 */ /* 0x0003e40000100a00 */
[----:B-1----:R-:W-:Y:S02]  /*e480*/  IMAD.MOV.U32 R4, RZ, RZ, R226 ;  /* 0x000000ffff047224 */ /* 0x002fe400078e00e2 */
[----:B------:R-:W-:-:S05]  /*e490*/  IMAD.MOV.U32 R5, RZ, RZ, R229 ;  /* 0x000000ffff057224 */ /* 0x000fca00078e00e5 */
[----:B------:R1:W-:Y:S04]  /*e4a0*/  STL.64 [R1+0x48], R4 ;  /* 0x0000480401007387 */ /* 0x0003e80000100a00 */
[----:B------:R1:W-:Y:S01]  /*e4b0*/  STL.64 [R1+0x30], R6 ;  /* 0x0000300601007387 */ /* 0x0003e20000100a00 */
[----:B------:R-:W-:Y:S05]  /*e4c0*/  BRA `(.L_x_497) ;  /* 0x000006d000007947 */ /* 0x000fea0003800000 */
.L_x_499:
[----:B------:R-:W2:Y:S01]  /*e4d0*/  LDL.64 R172, [R1] ;  /* 0x0000000001ac7983 */ /* 0x000ea20000100a00 */
        /* <DEDUP_REMOVED lines=11> */
[C---:B--2---:R-:W-:Y:S04]  /*e590*/  LEA R169, P4, R168.reuse, R172, 0x6 ;  /* 0x000000aca8a97211 */ /* 0x044fe800078830ff */
[----:B---3--:R-:W-:Y:S02]  /*e5a0*/  LEA.HI.X R2, R168, R171, R2, 0x6, P4 ;  /* 0x000000aba8027211 */ /* 0x008fe400020f3402 */
[C---:B------:R-:W-:Y:S04]  /*e5b0*/  @!P3 LEA R170, P4, R169.reuse, c[0x0][0x168], 0x1 ;  /* 0x00005a00a9aaba11 */ /* 0x040fe800078808ff */
[C---:B------:R-:W-:Y:S02]  /*e5c0*/  @!P3 LEA.HI.X R171, R169.reuse, c[0x0][0x16c], R2, 0x1, P4 ;  /* 0x00005b00a9abba11 */ /* 0x040fe400020f0c02 */
[----:B------:R-:W-:Y:S03]  /*e5d0*/  IADD3 R169, P5, R169, UR6, RZ ;  /* 0x00000006a9a97c10 */ /* 0x000fe6000ffbe0ff */
[----:B------:R-:W-:Y:S01]  /*e5e0*/  @!PT LDS RZ, [RZ] ;  /* 0x00000000fffff984 */ /* 0x000fe20000000800 */
[----:B------:R-:W-:Y:S01]  /*e5f0*/  @!PT LDS RZ, [RZ] ;  /* 0x00000000fffff984 */ /* 0x000fe20000000800 */
[----:B------:R-:W-:Y:S01]  /*e600*/  @!PT LDS RZ, [RZ] ;  /* 0x00000000fffff984 */ /* 0x000fe20000000800 */
[----:B------:R2:W-:Y:S01]  /*e610*/  @!P3 LDGSTS.E.BYPASS.LTC128B.128 [R248+0x8000], [R170.64] ;  /* 0x08000000aaf8bfae */ /* 0x0005e2000b901d50 */
[C---:B------:R-:W-:Y:S02]  /*e620*/  @!P3 LEA R172, P4, R169.reuse, c[0x0][0x168], 0x1 ;  /* 0x00005a00a9acba11 */ /* 0x040fe400078808ff */
[----:B------:R-:W-:Y:S01]  /*e630*/  IADD3.X R2, R2, UR7, RZ, P5, !PT ;  /* 0x0000000702027c10 */ /* 0x000fe2000affe4ff */
[----:B------:R1:W-:Y:S03]  /*e640*/  @P2 STS.128 [R248+0xa000], RZ ;  /* 0x00a000fff8002388 */ /* 0x0003e60000000c00 */
[C---:B------:R-:W-:Y:S01]  /*e650*/  @!P3 LEA.HI.X R173, R169.reuse, c[0x0][0x16c], R2, 0x1, P4 ;  /* 0x00005b00a9adba11 */ /* 0x040fe200020f0c02 */
[----:B------:R-:W-:Y:S01]  /*e660*/  @!PT LDS RZ, [RZ] ;  /* 0x00000000fffff984 */ /* 0x000fe20000000800 */
[----:B------:R-:W-:Y:S01]  /*e670*/  @!PT LDS RZ, [RZ] ;  /* 0x00000000fffff984 */ /* 0x000fe20000000800 */
[----:B------:R-:W-:Y:S01]  /*e680*/  @!PT LDS RZ, [RZ] ;  /* 0x00000000fffff984 */ /* 0x000fe20000000800 */
[----:B------:R1:W-:Y:S01]  /*e690*/  @!P2 LDGSTS.E.BYPASS.LTC128B.128 [R248+0xa000], [R176.64+0x80] ;  /* 0x0a000080b0f8afae */ /* 0x0003e2000b901d50 */
[----:B------:R-:W-:Y:S03]  /*e6a0*/  IADD3 R169, P4, R169, UR6, RZ ;  /* 0x00000006a9a97c10 */ /* 0x000fe6000ff9e0ff */
[----:B------:R1:W-:Y:S01]  /*e6b0*/  @P1 STS.128 [R248+0xc000], RZ ;  /* 0x00c000fff8001388 */ /* 0x0003e20000000c00 */
[----:B------:R-:W-:Y:S02]  /*e6c0*/  IADD3.X R2, R2, UR7, RZ, P4, !PT ;  /* 0x0000000702027c10 */ /* 0x000fe4000a7fe4ff */
[C---:B------:R-:W-:Y:S01]  /*e6d0*/  IADD3 R0, P5, R169.reuse, UR6, RZ ;  /* 0x00000006a9007c10 */ /* 0x040fe2000ffbe0ff */
[----:B------:R-:W-:Y:S01]  /*e6e0*/  @!PT LDS RZ, [RZ] ;  /* 0x00000000fffff984 */ /* 0x000fe20000000800 */
[----:B------:R-:W-:Y:S01]  /*e6f0*/  @!PT LDS RZ, [RZ] ;  /* 0x00000000fffff984 */ /* 0x000fe20000000800 */
[----:B------:R-:W-:Y:S01]  /*e700*/  @!PT LDS RZ, [RZ] ;  /* 0x00000000fffff984 */ /* 0x000fe20000000800 */
[----:B------:R1:W-:Y:S03]  /*e710*/  @!P1 LDGSTS.E.BYPASS.LTC128B.128 [R248+0xc000], [R176.64+0x100] ;  /* 0x0c000100b0f89fae */ /* 0x0003e6000b901d50 */
[----:B------:R-:W-:Y:S01]  /*e720*/  @!P3 LEA R168, P4, R0, c[0x0][0x168], 0x1 ;  /* 0x00005a0000a8ba11 */ /* 0x000fe200078808ff */
[----:B------:R1:W-:Y:S04]  /*e730*/  @P0 STS.128 [R248+0xe000], RZ ;  /* 0x00e000fff8000388 */ /* 0x0003e80000000c00 */
[----:B------:R-:W-:Y:S01]  /*e740*/  @!PT LDS RZ, [RZ] ;  /* 0x00000000fffff984 */ /* 0x000fe20000000800 */
[----:B------:R-:W-:Y:S01]  /*e750*/  @!PT LDS RZ, [RZ] ;  /* 0x00000000fffff984 */ /* 0x000fe20000000800 */
[----:B------:R-:W-:Y:S01]  /*e760*/  @!PT LDS RZ, [RZ] ;  /* 0x00000000fffff984 */ /* 0x000fe20000000800 */
[----:B------:R1:W-:Y:S01]  /*e770*/  @!P0 LDGSTS.E.BYPASS.LTC128B.128 [R248+0xe000], [R176.64+0x180] ;  /* 0x0e000180b0f88fae */ /* 0x0003e2000b901d50 */
[C---:B--2---:R-:W-:Y:S03]  /*e780*/  @!P3 LEA R170, P6, R169.reuse, c[0x0][0x168], 0x1 ;  /* 0x00005a00a9aaba11 */ /* 0x044fe600078c08ff */
[----:B------:R1:W-:Y:S01]  /*e790*/  @P3 STS.128 [R248+0x8800], RZ ;  /* 0x008800fff8003388 */ /* 0x0003e20000000c00 */
[----:B------:R-:W-:Y:S03]  /*e7a0*/  @!P3 LEA.HI.X R171, R169, c[0x0][0x16c], R2, 0x1, P6 ;  /* 0x00005b00a9abba11 */ /* 0x000fe600030f0c02 */
[----:B------:R-:W-:Y:S01]  /*e7b0*/  @!PT LDS RZ, [RZ] ;  /* 0x00000000fffff984 */ /* 0x000fe20000000800 */
[----:B------:R-:W-:Y:S01]  /*e7c0*/  @!PT LDS RZ, [RZ] ;  /* 0x00000000fffff984 */ /* 0x000fe20000000800 */
[----:B------:R-:W-:Y:S01]  /*e7d0*/  @!PT LDS RZ, [RZ] ;  /* 0x00000000fffff984 */ /* 0x000fe20000000800 */
[----:B------:R1:W-:Y:S01]  /*e7e0*/  @!P3 LDGSTS.E.BYPASS.LTC128B.128 [R248+0x8800], [R172.64] ;  /* 0x08800000acf8bfae */ /* 0x0003e2000b901d50 */
[----:B------:R-:W-:Y:S03]  /*e7f0*/  IADD3.X R169, R2, UR7, RZ, P5, !PT ;  /* 0x0000000702a97c10 */ /* 0x000fe6000affe4ff */
        /* <DEDUP_REMOVED lines=58> */
.L_x_497:
[----:B-1----:R-:W2:Y:S01]  /*eba0*/  LDL.64 R6, [R1+0x48] ;  /* 0x0000480001067983 */ /* 0x002ea20000100a00 */
[----:B------:R-:W-:Y:S01]  /*ebb0*/  UIADD3 UR22, -UR26, UR8, URZ ;  /* 0x000000081a167290 */ /* 0x000fe2000fffe13f */
[----:B------:R-:W-:Y:S04]  /*ebc0*/  DEPBAR.LE SB0, 0x0 ;  /* 0x000080000000791a */ /* 0x000fe80000000000 */
[----:B------:R-:W3:Y:S01]  /*ebd0*/  LDL.64 R4, [R1+0x50] ;  /* 0x0000500001047983 */ /* 0x000ee20000100a00 */
[----:B------:R-:W-:Y:S01]  /*ebe0*/  USHF.R.S32.HI UR5, URZ, 0x1f, UR22 ;  /* 0x0000001f3f057899 */ /* 0x000fe20008011416 */
[----:B------:R-:W-:Y:S01]  /*ebf0*/  IMAD.U32 R0, RZ, RZ, UR22 ;  /* 0x00000016ff007e24 */ /* 0x000fe2000f8e00ff */
[----:B------:R-:W-:Y:S01]  /*ec00*/  UIMAD UR4, UR11, UR22, URZ ;  /* 0x000000160b0472a4 */ /* 0x000fe2000f8e023f */
[----:B------:R-:W4:Y:S01]  /*ec10*/  LDL R9, [R1+0x1c] ;  /* 0x00001c0001097983 */ /* 0x000f220000100800 */
[----:B------:R-:W-:Y:S01]  /*ec20*/  IMAD.U32 R2, RZ, RZ, UR22 ;  /* 0x00000016ff027e24 */ /* 0x000fe2000f8e00ff */
[----:B------:R-:W-:Y:S02]  /*ec30*/  UIADD3 UR27, UR23, -UR26, URZ ;  /* 0x8000001a171b7290 */ /* 0x000fe4000fffe03f */
[----:B------:R-:W5:Y:S01]  /*ec40*/  LDL R8, [R1+0x18] ;  /* 0x0000180001087983 */ /* 0x000f620000100800 */
[----:B------:R-:W-:Y:S02]  /*ec50*/  UIMAD UR4, UR5, UR20, UR4 ;  /* 0x00000014050472a4 */ /* 0x000fe4000f8e0204 */
[----:B------:R-:W-:Y:S01]  /*ec60*/  UISETP.GE.AND UP0, UPT, UR22, 0x1, UPT ;  /* 0x000000011600788c */ /* 0x000fe2000bf06270 */
[----:B------:R-:W4:Y:S04]  /*ec70*/  LDL.64 R24, [R1+0x68] ;  /* 0x0000680001187983 */ /* 0x000f280000100a00 */
[----:B------:R-:W4:Y:S04]  /*ec80*/  LDL.64 R16, [R1+0x58] ;  /* 0x0000580001107983 */ /* 0x000f280000100a00 */
[----:B------:R-:W5:Y:S04]  /*ec90*/  LDL.64 R20, [R1+0x60] ;  /* 0x0000600001147983 */ /* 0x000f680000100a00 */
[----:B------:R-:W-:Y:S06]  /*eca0*/  BAR.SYNC.DEFER_BLOCKING 0x0 ;  /* 0x0000000000007b1d */ /* 0x000fec0000010000 */
[----:B------:R-:W-:Y:S01]  /*ecb0*/  @P3 STS.128 [R248+0x10000], RZ ;  /* 0x010000fff8003388 */ /* 0x000fe20000000c00 */
[----:B--2---:R-:W-:Y:S05]  /*ecc0*/  IMAD.WIDE.U32 R34, R0, UR20, R6 ;  /* 0x0000001400227c25 */ /* 0x004fea000f8e0006 */
[----:B------:R-:W-:Y:S02]  /*ecd0*/  IADD3 R29, P5, R34, UR21, RZ ;  /* 0x00000015221d7c10 */ /* 0x000fe4000ffbe0ff */
[----:B---3--:R-:W-:Y:S02]  /*ece0*/  LEA R30, P4, R2, R4, 0x6 ;  /* 0x00000004021e7211 */ /* 0x008fe400078830ff */
[----:B------:R-:W-:Y:S02]  /*ecf0*/  IADD3 R2, R35, UR4, RZ ;  /* 0x0000000423027c10 */ /* 0x000fe4000fffe0ff */
[----:B------:R-:W-:Y:S01]  /*ed00*/  LEA.HI.X.SX32 R31, R0, R5, 0x6, P4 ;  /* 0x00000005001f7211 */ /* 0x000fe200020f36ff */
[----:B------:R-:W-:Y:S01]  /*ed10*/  IMAD.WIDE.U32 R6, R30, c[0x0][0x1a0], RZ ;  /* 0x000068001e067a25 */ /* 0x000fe200078e00ff */
[----:B------:R-:W-:Y:S02]  /*ed20*/  @!P3 LEA R32, P6, R34, c[0x0][0x170], 0x1 ;  /* 0x00005c002220ba11 */ /* 0x000fe400078c08ff */
[C---:B------:R-:W-:Y:S02]  /*ed30*/  @!P3 LEA R182, P4, R29.reuse, c[0x0][0x170], 0x1 ;  /* 0x00005c001db6ba11 */ /* 0x040fe400078808ff */
[----:B------:R-:W-:Y:S02]  /*ed40*/  IADD3.X R0, R2, UR9, RZ, P5, !PT ;  /* 0x0000000902007c10 */ /* 0x000fe4000affe4ff */
[----:B------:R-:W-:Y:S02]  /*ed50*/  @!P3 LEA.HI.X R33, R34, c[0x0][0x174], R2, 0x1, P6 ;  /* 0x00005d002221ba11 */ /* 0x000fe400030f0c02 */
[C---:B------:R-:W-:Y:S02]  /*ed60*/  @!P3 LEA.HI.X R183, R29.reuse, c[0x0][0x174], R0, 0x1, P4 ;  /* 0x00005d001db7ba11 */ /* 0x040fe400020f0c00 */
[----:B------:R-:W-:Y:S01]  /*ed70*/  IADD3 R2, P5, R29, UR21, RZ ;  /* 0x000000151d027c10 */ /* 0x000fe2000ffbe0ff */
[----:B------:R-:W-:Y:S01]  /*ed80*/  IMAD R29, R31, c[0x0][0x1a0], RZ ;  /* 0x000068001f1d7a24 */ /* 0x000fe200078e02ff */
[----:B----4-:R-:W-:Y:S01]  /*ed90*/  LEA R34, P6, R6, R9, 0x1 ;  /* 0x0000000906227211 */ /* 0x010fe200078c08ff */
        /* <DEDUP_REMOVED lines=12> */
[----:B-----5:R-:W-:Y:S02]  /*ee60*/  LEA.HI.X R35, R6, R8, R29, 0x1, P6 ;  /* 0x0000000806237211 */ /* 0x020fe400030f0c1d */
        /* <DEDUP_REMOVED lines=8> */
[----:B------:R-:W-:Y:S01]  /*eef0*/  MOV R29, UR22 ;  /* 0x00000016001d7c02 */ /* 0x000fe20008000f00 */
[----:B------:R-:W-:Y:S01]  /*ef00*/  IMAD.U32 R0, RZ, RZ, UR22 ;  /* 0x00000016ff007e24 */ /* 0x000fe2000f8e00ff */
[----:B------:R-:W-:Y:S01]  /*ef10*/  @P1 STS.128 [R248+0x14000], RZ ;  /* 0x014000fff8001388 */ /* 0x000fe20000000c00 */
[----:B------:R-:W-:Y:S01]  /*ef20*/  LEA R10, P6, R31, R24, 0x6 ;  /* 0x000000181f0a7211 */ /* 0x000fe200078c30ff */
[----:B------:R-:W-:Y:S01]  /*ef30*/  IMAD.U32 R2, RZ, RZ, UR22 ;  /* 0x00000016ff027e24 */ /* 0x000fe2000f8e00ff */
[C---:B------:R-:W-:Y:S01]  /*ef40*/  LEA R6, P5, R29.reuse, R20, 0x6 ;  /* 0x000000141d067211 */ /* 0x040fe200078a30ff */
        /* <DEDUP_REMOVED lines=8> */
[----:B------:R-:W-:Y:S01]  /*efd0*/  LEA.HI.X.SX32 R7, R2, R21, 0x6, P5 ;  /* 0x0000001502077211 */ /* 0x000fe200028f36ff */
[----:B-1----:R-:W-:Y:S01]  /*efe0*/  IMAD.MOV.U32 R32, RZ, RZ, R4 ;  /* 0x000000ffff207224 */ /* 0x002fe200078e0004 */
[----:B------:R-:W-:Y:S01]  /*eff0*/  LEA.HI.X.SX32 R19, R29, R17, 0x6, P4 ;  /* 0x000000111d137211 */ /* 0x000fe200020f36ff */
[----:B------:R-:W-:Y:S01]  /*f000*/  IMAD R29, R11, c[0x0][0x1a0], RZ ;  /* 0x000068000b1d7a24 */ /* 0x000fe200078e02ff */
[----:B------:R-:W-:Y:S01]  /*f010*/  @!PT LDS RZ, [RZ] ;  /* 0x00000000fffff984 */ /* 0x000fe20000000800 */
[----:B------:R-:W-:Y:S01]  /*f020*/  @!PT LDS RZ, [RZ] ;  /* 0x00000000fffff984 */ /* 0x000fe20000000800 */
[----:B------:R-:W-:Y:S01]  /*f030*/  @!PT LDS RZ, [RZ] ;  /* 0x00000000fffff984 */ /* 0x000fe20000000800 */
[----:B------:R2:W-:Y:S01]  /*f040*/  @!P0 LDGSTS.E.BYPASS.LTC128B.128 [R248+0x16000], [R34.64+0x180] ;  /* 0x1600018022f88fae */ /* 0x0005e2000b901d50 */
[----:B------:R-:W-:Y:S01]  /*f050*/  LEA R14, P6, R30, R9, 0x1 ;  /* 0x000000091e0e7211 */ /* 0x000fe200078c08ff */
[----:B------:R-:W-:Y:S01]  /*f060*/  IMAD R2, R7, c[0x0][0x1a0], RZ ;  /* 0x0000680007027a24 */ /* 0x000fe200078e02ff */
[----:B------:R-:W-:Y:S01]  /*f070*/  MOV R33, R5 ;  /* 0x0000000500217202 */ /* 0x000fe20000000f00 */
[----:B------:R-:W-:Y:S01]  /*f080*/  IMAD R29, R10, c[0x0][0x1a4], R29 ;  /* 0x000069000a1d7a24 */ /* 0x000fe200078e021d */
[----:B------:R-:W-:Y:S01]  /*f090*/  @P3 STS.128 [R248+0x10800], RZ ;  /* 0x010800fff8003388 */ /* 0x000fe20000000c00 */
[C---:B------:R-:W-:Y:S02]  /*f0a0*/  IMAD R2, R6.reuse, c[0x0][0x1a4], R2 ;  /* 0x0000690006027a24 */ /* 0x040fe400078e0202 */
[----:B------:R-:W-:Y:S01]  /*f0b0*/  IMAD.WIDE.U32 R6, R6, c[0x0][0x1a0], RZ ;  /* 0x0000680006067a25 */ /* 0x000fe200078e00ff */
[----:B------:R-:W-:Y:S01]  /*f0c0*/  IADD3 R29, R31, R29, RZ ;  /* 0x0000001d1f1d7210 */ /* 0x000fe20007ffe0ff */
[----:B------:R-:W-:Y:S01]  /*f0d0*/  @!PT LDS RZ, [RZ] ;  /* 0x00000000fffff984 */ /* 0x000fe20000000800 */
[----:B------:R-:W-:Y:S01]  /*f0e0*/  @!PT LDS RZ, [RZ] ;  /* 0x00000000fffff984 */ /* 0x000fe20000000800 */
[----:B------:R-:W-:Y:S01]  /*f0f0*/  @!PT LDS RZ, [RZ] ;  /* 0x00000000fffff984 */ /* 0x000fe20000000800 */
[----:B------:R1:W-:Y:S02]  /*f100*/  @!P3 LDGSTS.E.BYPASS.LTC128B.128 [R248+0x10800], [R182.64] ;  /* 0x10800000b6f8bfae */ /* 0x0003e4000b901d50 */
[----:B------:R-:W-:Y:S01]  /*f110*/  IMAD.IADD R2, R7, 0x1, R2 ;  /* 0x0000000107027824 */ /* 0x000fe200078e0202 */
[-C--:B------:R-:W-:Y:S01]  /*f120*/  LEA.HI.X R15, R30, R8.reuse, R29, 0x1, P6 ;  /* 0x000000081e0f7211 */ /* 0x080fe200030f0c1d */
[----:B------:R-:W-:Y:S01]  /*f130*/  @P2 STS.128 [R248+0x12800], RZ ;  /* 0x012800fff8002388 */ /* 0x000fe20000000c00 */
[CC--:B------:R-:W-:Y:S01]  /*f140*/  LEA R10, P5, R6.reuse, R9.reuse, 0x1 ;  /* 0x00000009060a7211 */ /* 0x0c0fe200078a08ff */
[----:B------:R-:W-:Y:S02]  /*f150*/  IMAD R0, R19, c[0x0][0x1a0], RZ ;  /* 0x0000680013007a24 */ /* 0x000fe400078e02ff */
[----:B------:R-:W-:Y:S01]  /*f160*/  @!PT LDS RZ, [RZ] ;  /* 0x00000000fffff984 */ /* 0x000fe20000000800 */
[----:B------:R-:W-:Y:S01]  /*f170*/  @!PT LDS RZ, [RZ] ;  /* 0x00000000fffff984 */ /* 0x000fe20000000800 */
[----:B------:R-:W-:Y:S01]  /*f180*/  @!PT LDS RZ, [RZ] ;  /* 0x00000000fffff984 */ /* 0x000fe20000000800 */
[----:B------:R3:W-:Y:S01]  /*f190*/  @!P2 LDGSTS.E.BYPASS.LTC128B.128 [R248+0x12800], [R14.64+0x80] ;  /* 0x128000800ef8afae */ /* 0x0007e2000b901d50 */
[-C--:B------:R-:W-:Y:S01]  /*f1a0*/  LEA.HI.X R11, R6, R8.reuse, R2, 0x1, P5 ;  /* 0x00000008060b7211 */ /* 0x080fe200028f0c02 */
[C---:B------:R-:W-:Y:S02]  /*f1b0*/  IMAD R0, R18.reuse, c[0x0][0x1a4], R0 ;  /* 0x0000690012007a24 */ /* 0x040fe400078e0200 */
[----:B------:R-:W-:Y:S01]  /*f1c0*/  @P1 STS.128 [R248+0x14800], RZ ;  /* 0x014800fff8001388 */ /* 0x000fe20000000c00 */
[----:B------:R-:W-:Y:S03]  /*f1d0*/  IMAD.WIDE.U32 R18, R18, c[0x0][0x1a0], RZ ;  /* 0x0000680012127a25 */ /* 0x000fe600078e00ff */
[----:B------:R-:W-:Y:S01]  /*f1e0*/  @!PT LDS RZ, [RZ] ;  /* 0x00000000fffff984 */ /* 0x000fe20000000800 */
[----:B------:R-:W-:Y:S01]  /*f1f0*/  @!PT LDS RZ, [RZ] ;  /* 0x00000000fffff984 */ /* 0x000fe20000000800 */
[----:B------:R-:W-:Y:S01]  /*f200*/  @!PT LDS RZ, [RZ] ;  /* 0x00000000fffff984 */ /* 0x000fe20000000800 */
[----:B------:R3:W-:Y:S01]  /*f210*/  @!P1 LDGSTS.E.BYPASS.LTC128B.128 [R248+0x14800], [R14.64+0x100] ;  /* 0x148001000ef89fae */ /* 0x0007e2000b901d50 */
[----:B------:R-:W-:Y:S01]  /*f220*/  IMAD.IADD R0, R19, 0x1, R0 ;  /* 0x0000000113007824 */ /* 0x000fe200078e0200 */
[C---:B------:R-:W-:Y:S01]  /*f230*/  LEA R28, P4, R18.reuse, R9, 0x1 ;  /* 0x00000009121c7211 */ /* 0x040fe200078808ff */
[----:B------:R-:W-:Y:S01]  /*f240*/  IMAD.U32 R2, RZ, RZ, UR27 ;  /* 0x0000001bff027e24 */ /* 0x000fe2000f8e00ff */
        /* <DEDUP_REMOVED lines=49> */
[----:B----4-:R-:W3:Y:S04]  /*f560*/  LDSM.16.M88.4 R176, [R213+0x8800] ;  /* 0x00880000d5b0783b */ /* 0x010ee80000000200 */
[----:B-1----:R-:W1:Y:S04]  /*f570*/  LDSM.16.M88.4 R180, [R213+0x9000] ;  /* 0x00900000d5b4783b */ /* 0x002e680000000200 */
[----:B------:R-:W0:Y:S04]  /*f580*/  LDGDEPBAR ;  /* 0x00000000000079af */ /* 0x000e280000000000 */
[----:B------:R-:W4:Y:S01]  /*f590*/  LDSM.16.M88.4 R184, [R213+0x9800] ;  /* 0x00980000d5b8783b */ /* 0x000f220000000200 */
[C---:B--2---:R-:W-:Y:S08]  /*f5a0*/  HMMA.16816.F32 R4, R168.reuse, R172, RZ ;  /* 0x000000aca804723c */ /* 0x044ff000000018ff */
[C---:B-----5:R-:W-:Y:S01]  /*f5b0*/  HMMA.16816.F32 R8, R168.reuse, R174, RZ ;  /* 0x000000aea808723c */ /* 0x060fe200000018ff */
[----:B------:R-:W-:Y:S07]  /*f5c0*/  LDSM.16.M88.4 R172, [R212] ;  /* 0x00000000d4ac783b */ /* 0x000fee0000000200 */
[C---:B---3--:R-:W-:Y:S07]  /*f5d0*/  HMMA.16816.F32 R12, R168.reuse, R176, RZ ;  /* 0x000000b0a80c723c */ /* 0x048fee00000018ff */
[----:B------:R-:W-:Y:S02]  /*f5e0*/  IMAD.MOV.U32 R176, RZ, RZ, R16 ;  /* 0x000000ffffb07224 */ /* 0x000fe400078e0010 */
[----:B------:R-:W-:Y:S02]  /*f5f0*/  IMAD.MOV.U32 R177, RZ, RZ, R17 ;  /* 0x000000ffffb17224 */ /* 0x000fe400078e0011 */
[C---:B------:R-:W-:Y:S07]  /*f600*/  HMMA.16816.F32 R16, R168.reuse, R178, RZ ;  /* 0x000000b2a810723c */ /* 0x040fee00000018ff */
[----:B------:R-:W-:Y:S01]  /*f610*/  MOV R179, R21 ;  /* 0x0000001500b37202 */ /* 0x000fe20000000f00 */
[----:B------:R-:W-:Y:S02]  /*f620*/  IMAD.MOV.U32 R178, RZ, RZ, R20 ;  /* 0x000000ffffb27224 */ /* 0x000fe400078e0014 */
[C---:B-1----:R-:W-:Y:S07]  /*f630*/  HMMA.16816.F32 R20, R168.reuse, R180, RZ ;  /* 0x000000b4a814723c */ /* 0x042fee00000018ff */
[----:B------:R-:W-:Y:S02]  /*f640*/  IMAD.MOV.U32 R180, RZ, RZ, R24 ;  /* 0x000000ffffb47224 */ /* 0x000fe400078e0018 */
[----:B------:R-:W-:Y:S02]  /*f650*/  IMAD.MOV.U32 R181, RZ, RZ, R25 ;  /* 0x000000ffffb57224 */ /* 0x000fe400078e0019 */
[C---:B------:R-:W-:Y:S08]  /*f660*/  HMMA.16816.F32 R24, R168.reuse, R182, RZ ;  /* 0x000000b6a818723c */ /* 0x040ff000000018ff */
[C---:B----4-:R-:W-:Y:S07]  /*f670*/  HMMA.16816.F32 R28, R168.reuse, R184, RZ ;  /* 0x000000b8a81c723c */ /* 0x050fee00000018ff */
[----:B------:R-:W-:Y:S01]  /*f680*/  IMAD.MOV.U32 R184, RZ, RZ, R32 ;  /* 0x000000ffffb87224 */ /* 0x000fe200078e0020 */
[----:B------:R-:W-:Y:S02]  /*f690*/  MOV R185, R33 ;  /* 0x0000002100b97202 */ /* 0x000fe40000000f00 */
[----:B------:R-:W-:Y:S01]  /*f6a0*/  HMMA.16816.F32 R32, R168, R186, RZ ;  /* 0x000000baa820723c */ /* 0x000fe200000018ff */
[----:B------:R-:W1:Y:S01]  /*f6b0*/  LDSM.16.M88.4 R168, [R211] ;  /* 0x00000000d3a8783b */ /* 0x000e620000000200 */
[----:B------:R-:W-:Y:S04]  /*f6c0*/  LEA R182, P4, R0, R184, 0x6 ;  /* 0x000000b800b67211 */ /* 0x000fe800078830ff */
[----:B------:R-:W-:Y:S01]  /*f6d0*/  LEA.HI.X.SX32 R183, R2, R185, 0x6, P4 ;  /* 0x000000b902b77211 */ /* 0x000fe200020f36ff */
[----:B------:R-:W-:Y:S01]  /*f6e0*/  IMAD.WIDE.U32 R184, R182, c[0x0][0x198], RZ ;  /* 0x00006600b6b87a25 */ /* 0x000fe200078e00ff */
[C---:B-1----:R-:W-:Y:S08]  /*f6f0*/  HMMA.16816.F32 R4, R172.reuse, R168, R4 ;  /* 0x000000a8ac04723c */ /* 0x042ff00000001804 */
[C---:B------:R-:W-:Y:S01]  /*f700*/  HMMA.16816.F32 R8, R172.reuse, R170, R8 ;  /* 0x000000aaac08723c */ /* 0x040fe20000001808 */
[----:B------:R-:W1:Y:S07]  /*f710*/  LDSM.16.M88.4 R168, [R203] ;  /* 0x00000000cba8783b */ /* 0x000e6e0000000200 */
[C---:B-1----:R-:W-:Y:S08]  /*f720*/  HMMA.16816.F32 R12, R172.reuse, R168, R12 ;  /* 0x000000a8ac0c723c */ /* 0x042ff0000000180c */
[C---:B------:R-:W-:Y:S01]  /*f730*/  HMMA.16816.F32 R16, R172.reuse, R170, R16 ;  /* 0x000000aaac10723c */ /* 0x040fe20000001810 */
[----:B------:R-:W1:Y:S07]  /*f740*/  LDSM.16.M88.4 R168, [R202] ;  /* 0x00000000caa8783b */ /* 0x000e6e0000000200 */
[C---:B-1----:R-:W-:Y:S08]  /*f750*/  HMMA.16816.F32 R20, R172.reuse, R168, R20 ;  /* 0x000000a8ac14723c */ /* 0x042ff00000001814 */
[C---:B------:R-:W-:Y:S01]  /*f760*/  HMMA.16816.F32 R24, R172.reuse, R170, R24 ;  /* 0x000000aaac18723c */ /* 0x040fe20000001818 */
[----:B------:R-:W1:Y:S07]  /*f770*/  LDSM.16.M88.4 R168, [R201] ;  /* 0x00000000c9a8783b */ /* 0x000e6e0000000200 */
[C---:B-1----:R-:W-:Y:S08]  /*f780*/  HMMA.16816.F32 R28, R172.reuse, R168, R28 ;  /* 0x000000a8ac1c723c */ /* 0x042ff0000000181c */
[----:B------:R-:W-:Y:S01]  /*f790*/  HMMA.16816.F32 R32, R172, R170, R32 ;  /* 0x000000aaac20723c */ /* 0x000fe20000001820 */
[----:B------:R-:W-:Y:S04]  /*f7a0*/  LDSM.16.M88.4 R168, [R210] ;  /* 0x00000000d2a8783b */ /* 0x000fe80000000200 */
[----:B------:R-:W1:Y:S03]  /*f7b0*/  LDSM.16.M88.4 R172, [R207+0x8000] ;  /* 0x00800000cfac783b */ /* 0x000e660000000200 */
[C---:B-1----:R-:W-:Y:S08]  /*f7c0*/  HMMA.16816.F32 R4, R168.reuse, R172, R4 ;  /* 0x000000aca804723c */ /* 0x042ff00000001804 */
[C---:B------:R-:W-:Y:S01]  /*f7d0*/  HMMA.16816.F32 R8, R168.reuse, R174, R8 ;  /* 0x000000aea808723c */ /* 0x040fe20000001808 */
[----:B------:R-:W1:Y:S07]  /*f7e0*/  LDSM.16.M88.4 R172, [R207+0x8800] ;  /* 0x00880000cfac783b */ /* 0x000e6e0000000200 */
[C---:B-1----:R-:W-:Y:S08]  /*f7f0*/  HMMA.16816.F32 R12, R168.reuse, R172, R12 ;  /* 0x000000aca80c723c */ /* 0x042ff0000000180c */
[C---:B------:R-:W-:Y:S01]  /*f800*/  HMMA.16816.F32 R16, R168.reuse, R174, R16 ;  /* 0x000000aea810723c */ /* 0x040fe20000001810 */
[----:B------:R-:W1:Y:S07]  /*f810*/  LDSM.16.M88.4 R172, [R207+0x9000] ;  /* 0x00900000cfac783b */ /* 0x000e6e0000000200 */
[C---:B-1----:R-:W-:Y:S08]  /*f820*/  HMMA.16816.F32 R20, R168.reuse, R172, R20 ;  /* 0x000000aca814723c */ /* 0x042ff00000001814 */
[C---:B------:R-:W-:Y:S01]  /*f830*/  HMMA.16816.F32 R24, R168.reuse, R174, R24 ;  /* 0x000000aea818723c */ /* 0x040fe20000001818 */
[----:B------:R-:W1:Y:S07]  /*f840*/  LDSM.16.M88.4 R172, [R207+0x9800] ;  /* 0x00980000cfac783b */ /* 0x000e6e0000000200 */
[C---:B-1----:R-:W-:Y:S08]  /*f850*/  HMMA.16816.F32 R28, R168.reuse, R172, R28 ;  /* 0x000000aca81c723c */ /* 0x042ff0000000181c */
[----:B------:R-:W-:Y:S01]  /*f860*/  HMMA.16816.F32 R32, R168, R174, R32 ;  /* 0x000000aea820723c */ /* 0x000fe20000001820 */
[----:B------:R-:W-:Y:S04]  /*f870*/  LDSM.16.M88.4 R168, [R209] ;  /* 0x00000000d1a8783b */ /* 0x000fe80000000200 */
[----:B------:R-:W1:Y:S03]  /*f880*/  LDSM.16.M88.4 R172, [R200] ;  /* 0x00000000c8ac783b */ /* 0x000e660000000200 */
        /* <DEDUP_REMOVED lines=11> */
[----:B------:R-:W-:Y:S04]  /*f940*/  LDSM.16.M88.4 R168, [R214+0x2000] ;  /* 0x00200000d6a8783b */ /* 0x000fe80000000200 */
        /* <DEDUP_REMOVED lines=13> */
[----:B------:R-:W1:Y:S03]  /*fa20*/  LDSM.16.M88.4 R172, [R199] ;  /* 0x00000000c7ac783b */ /* 0x000e660000000200 */
        /* <DEDUP_REMOVED lines=138> */
[----:B------:R-:W1:Y:S01]  /*102d0*/  LDSM.16.M88.4 R172, [R200+0x7800] ;  /* 0x00780000c8ac783b */ /* 0x000e620000000200 */
[----:B------:R-:W-:Y:S04]  /*102e0*/  DEPBAR.LE SB0, 0x0 ;  /* 0x000080000000791a */ /* 0x000fe80000000000 */
[----:B------:R-:W-:Y:S02]  /*102f0*/  BAR.SYNC.DEFER_BLOCKING 0x0 ;  /* 0x0000000000007b1d */ /* 0x000fe40000010000 */
[C---:B-1----:R-:W-:Y:S04]  /*10300*/  HMMA.16816.F32 R28, R168.reuse, R172, R28 ;  /* 0x000000aca81c723c */ /* 0x042fe8000000181c */
[----:B------:R-:W2:Y:S04]  /*10310*/  LDL R173, [R1+0x24] ;  /* 0x0000240001ad7983 */ /* 0x000ea80000100800 */
[----:B------:R-:W3:Y:S01]  /*10320*/  LDL R172, [R1+0x20] ;  /* 0x0000200001ac7983 */ /* 0x000ee20000100800 */
[----:B------:R-:W-:Y:S07]  /*10330*/  HMMA.16816.F32 R32, R168, R174, R32 ;  /* 0x000000aea820723c */ /* 0x000fee0000001820 */
[----:B------:R-:W-:Y:S01]  /*10340*/  IMAD.MOV.U32 R168, RZ, RZ, R180 ;  /* 0x000000ffffa87224 */ /* 0x000fe200078e00b4 */
[----:B------:R-:W-:Y:S01]  /*10350*/  MOV R175, R177 ;  /* 0x000000b100af7202 */ /* 0x000fe20000000f00 */
[----:B------:R-:W-:Y:S03]  /*10360*/  IMAD.MOV.U32 R170, RZ, RZ, R178 ;  /* 0x000000ffffaa7224 */ /* 0x000fe600078e00b2 */
[----:B------:R-:W-:Y:S01]  /*10370*/  IMAD.U32 R177, RZ, RZ, UR27 ;  /* 0x0000001bffb17e24 */ /* 0x000fe2000f8e00ff */
[----:B------:R-:W-:Y:S01]  /*10380*/  LEA R180, P5, R0, R168, 0x6 ;  /* 0x000000a800b47211 */ /* 0x000fe200078a30ff */
[----:B------:R-:W-:Y:S01]  /*10390*/  IMAD.U32 R178, RZ, RZ, UR27 ;  /* 0x0000001bffb27e24 */ /* 0x000fe2000f8e00ff */
[----:B------:R-:W4:Y:S01]  /*103a0*/  LDL.LU R168, [R1+0x28] ;  /* 0x0000280001a87983 */ /* 0x000f220000300800 */
[----:B------:R-:W-:Y:S01]  /*103b0*/  IMAD.MOV.U32 R171, RZ, RZ, R179 ;  /* 0x000000ffffab7224 */ /* 0x000fe200078e00b3 */
[----:B------:R-:W-:Y:S01]  /*103c0*/  MOV R169, R181 ;  /* 0x000000b500a97202 */ /* 0x000fe20000000f00 */
[----:B------:R-:W-:Y:S01]  /*103d0*/  IMAD R179, R183, c[0x0][0x198], RZ ;  /* 0x00006600b7b37a24 */ /* 0x000fe200078e02ff */
[----:B------:R-:W-:Y:S01]  /*103e0*/  LEA R186, P4, R177, R170, 0x6 ;  /* 0x000000aab1ba7211 */ /* 0x000fe200078830ff */
[----:B------:R-:W-:Y:S01]  /*103f0*/  IMAD.MOV.U32 R174, RZ, RZ, R176 ;  /* 0x000000ffffae7224 */ /* 0x000fe200078e00b0 */
[----:B------:R-:W-:Y:S01]  /*10400*/  LEA.HI.X.SX32 R181, R178, R169, 0x6, P5 ;  /* 0x000000a9b2b57211 */ /* 0x000fe200028f36ff */
[----:B------:R-:W-:Y:S01]  /*10410*/  IMAD R179, R182, c[0x0][0x19c], R179 ;  /* 0x00006700b6b37a24 */ /* 0x000fe200078e02b3 */
[----:B------:R-:W-:Y:S01]  /*10420*/  LEA.HI.X.SX32 R187, R2, R171, 0x6, P4 ;  /* 0x000000ab02bb7211 */ /* 0x000fe200020f36ff */
[----:B------:R-:W-:Y:S04]  /*10430*/  IMAD.WIDE.U32 R182, R186, c[0x0][0x198], RZ ;  /* 0x00006600bab67a25 */ /* 0x000fe800078e00ff */
[----:B------:R-:W-:Y:S02]  /*10440*/  IMAD.IADD R0, R185, 0x1, R179 ;  /* 0x00000001b9007824 */ /* 0x000fe400078e02b3 */
[----:B------:R-:W-:Y:S02]  /*10450*/  IMAD R2, R181, c[0x0][0x198], RZ ;  /* 0x00006600b5027a24 */ /* 0x000fe400078e02ff */
[C---:B------:R-:W-:Y:S04]  /*10460*/  IMAD.WIDE.U32 R178, R180.reuse, c[0x0][0x198], RZ ;  /* 0x00006600b4b27a25 */ /* 0x040fe800078e00ff */
[----:B------:R-:W-:Y:S05]  /*10470*/  IMAD R2, R180, c[0x0][0x19c], R2 ;  /* 0x00006700b4027a24 */ /* 0x000fea00078e0202 */
[----:B------:R-:W-:Y:S02]  /*10480*/  IADD3 R2, R179, R2, RZ ;  /* 0x00000002b3027210 */ /* 0x000fe40007ffe0ff */
[CC--:B--2---:R-:W-:Y:S04]  /*10490*/  LEA R176, P4, R184.reuse, R173.reuse, 0x1 ;  /* 0x000000adb8b07211 */ /* 0x0c4fe800078808ff */
[-C--:B---3--:R-:W-:Y:S01]  /*104a0*/  LEA.HI.X R177, R184, R172.reuse, R0, 0x1, P4 ;  /* 0x000000acb8b17211 */ /* 0x088fe200020f0c00 */
[----:B------:R-:W-:Y:S04]  /*104b0*/  IMAD R0, R187, c[0x0][0x198], RZ ;  /* 0x00006600bb007a24 */ /* 0x000fe800078e02ff */
[----:B------:R-:W-:Y:S01]  /*104c0*/  IMAD R0, R186, c[0x0][0x19c], R0 ;  /* 0x00006700ba007a24 */ /* 0x000fe200078e0200 */
[CC--:B------:R-:W-:Y:S03]  /*104d0*/  LEA R186, P4, R178.reuse, R173.reuse, 0x1 ;  /* 0x000000adb2ba7211 */ /* 0x0c0fe600078808ff */
[----:B------:R-:W-:Y:S01]  /*104e0*/  IMAD.IADD R0, R183, 0x1, R0 ;  /* 0x00000001b7007824 */ /* 0x000fe200078e0200 */
[-C--:B------:R-:W-:Y:S01]  /*104f0*/  LEA.HI.X R187, R178, R172.reuse, R2, 0x1, P4 ;  /* 0x000000acb2bb7211 */ /* 0x080fe200020f0c02 */
[----:B------:R-:W-:Y:S01]  /*10500*/  IMAD.U32 R2, RZ, RZ, UR27 ;  /* 0x0000001bff027e24 */ /* 0x000fe2000f8e00ff */
[C---:B------:R-:W-:Y:S04]  /*10510*/  LEA R178, P4, R182.reuse, R173, 0x1 ;  /* 0x000000adb6b27211 */ /* 0x040fe800078808ff */
[----:B------:R-:W-:Y:S01]  /*10520*/  LEA.HI.X R179, R182, R172, R0, 0x1, P4 ;  /* 0x000000acb6b37211 */ /* 0x000fe200020f0c00 */
[----:B------:R-:W-:Y:S01]  /*10530*/  IMAD.U32 R0, RZ, RZ, UR27 ;  /* 0x0000001bff007e24 */ /* 0x000fe2000f8e00ff */
[----:B------:R-:W-:Y:S04]  /*10540*/  LEA R182, P4, R2, R174, 0x6 ;  /* 0x000000ae02b67211 */ /* 0x000fe800078830ff */
[----:B------:R-:W-:Y:S05]  /*10550*/  LEA.HI.X.SX32 R183, R0, R175, 0x6, P4 ;  /* 0x000000af00b77211 */ /* 0x000fea00020f36ff */
[----:B------:R-:W-:Y:S04]  /*10560*/  IMAD R0, R183, c[0x0][0x198], RZ ;  /* 0x00006600b7007a24 */ /* 0x000fe800078e02ff */
[C---:B------:R-:W-:Y:S02]  /*10570*/  IMAD R0, R182.reuse, c[0x0][0x19c], R0 ;  /* 0x00006700b6007a24 */ /* 0x040fe400078e0200 */
[----:B------:R-:W-:Y:S05]  /*10580*/  IMAD.WIDE.U32 R182, R182, c[0x0][0x198], RZ ;  /* 0x00006600b6b67a25 */ /* 0x000fea00078e00ff */
[C---:B------:R-:W-:Y:S02]  /*10590*/  LEA R180, P4, R182.reuse, R173, 0x1 ;  /* 0x000000adb6b47211 */ /* 0x040fe400078808ff */
[----:B------:R-:W-:Y:S01]  /*105a0*/  IADD3 R0, R183, R0, RZ ;  /* 0x00000000b7007210 */ /* 0x000fe20007ffe0ff */
[----:B----4-:R-:W-:Y:S03]  /*105b0*/  IMAD.MOV.U32 R183, RZ, RZ, R168 ;  /* 0x000000ffffb77224 */ /* 0x010fe600078e00a8 */
[----:B------:R-:W-:Y:S01]  /*105c0*/  LEA.HI.X R181, R182, R172, R0, 0x1, P4 ;  /* 0x000000acb6b57211 */ /* 0x000fe200020f0c00 */
[----:B------:R-:W-:Y:S01]  /*105d0*/  IMAD.MOV.U32 R182, RZ, RZ, R164 ;  /* 0x000000ffffb67224 */ /* 0x000fe200078e00a4 */
[----:B------:R-:W-:Y:S11]  /*105e0*/  PLOP3.LUT P4, PT, PT, PT, UP0, 0x80, 0x0 ;  /* 0x000000000000781c */ /* 0x000ff60003f8f008 */
[----:B------:R-:W-:Y:S02]  /*105f0*/  @!UPT UIADD3 URZ, URZ, URZ, URZ ;  /* 0x0000003f3f3ff290 */ /* 0x000fe4000fffe03f */
[----:B------:R-:W-:-:S05]  /*10600*/  @P4 BRA `(.L_x_499) ;  /* 0xffffdec000004947 */ /* 0x000fca000383ffff */
.L_x_498:
[----:B-1----:R-:W2:Y:S01]  /*10610*/  LDL.64 R180, [R1+0x30] ;  /* 0x0000300001b47983 */ /* 0x002ea20000100a00 */
[----:B------:R-:W-:Y:S01]  /*10620*/  FMNMX.FTZ R2, R4, R3, !PT ;  /* 0x0000000304027209 */ /* 0x000fe20007810000 */
[----:B------:R-:W-:Y:S01]  /*10630*/  USHF.L.U32 UR34, UR22, 0x1, URZ ;  /* 0x0000000116227899 */ /* 0x000fe2000800063f */
[----:B------:R-:W-:Y:S01]  /*10640*/  FMNMX.FTZ R0, R6, R165, !PT ;  /* 0x000000a506007209 */ /* 0x000fe20007810000 */
[----:B------:R-:W-:Y:S01]  /*10650*/  UIADD3 UR32, UR18, -0x61c88647, URZ ;  /* 0x9e3779b912207890 */ /* 0x000fe2000fffe03f */
[----:B------:R-:W-:Y:S01]  /*10660*/  FMNMX.FTZ R171, R5, R2, !PT ;  /* 0x0000000205ab7209 */ /* 0x000fe20007810000 */
[----:B------:R-:W3:Y:S01]  /*10670*/  LDL.64 R178, [R1+0x38] ;  /* 0x0000380001b27983 */ /* 0x000ee20000100a00 */
[----:B------:R-:W-:Y:S01]  /*10680*/  FMNMX.FTZ R169, R7, R0, !PT ;  /* 0x0000000007a97209 */ /* 0x000fe20007810000 */
[----:B------:R-:W-:Y:S01]  /*10690*/  ULOP3.LUT UR5, UR34, UR19, URZ, 0x3c, !UPT ;  /* 0x0000001322057292 */ /* 0x000fe2000f8e3c3f */
[----:B------:R-:W-:Y:S01]  /*106a0*/  FMNMX.FTZ R2, R8, R171, !PT ;  /* 0x000000ab08027209 */ /* 0x000fe20007810000 */
[----:B------:R-:W-:Y:S01]  /*106b0*/  UIADD3 UR4, UR19, -0x4498517b, URZ ;  /* 0xbb67ae8513047890 */ /* 0x000fe2000fffe03f */
[----:B------:R-:W-:Y:S01]  /*106c0*/  FMNMX.FTZ R0, R10, R169, !PT ;  /* 0x000000a90a007209 */ /* 0x000fe20007810000 */
[----:B------:R1:W-:Y:S01]  /*106d0*/  STL.64 [R1+0x78], R190 ;  /* 0x000078be01007387 */ /* 0x0003e20000100a00 */
        /* <DEDUP_REMOVED lines=15> */
[----:B------:R-:W-:Y:S01]  /*107d0*/  UIADD3 UR26, UR26, 0x1, URZ ;  /* 0x000000011a1a7890 */ /* 0x000fe2000fffe03f */
[----:B------:R-:W-:Y:S01]  /*107e0*/  FMNMX.FTZ R171, R17, R2, !PT ;  /* 0x0000000211ab7209 */ /* 0x000fe20007810000 */
[----:B------:R-:W-:Y:S01]  /*107f0*/  ULOP3.LUT UR34, UR34, UR19, URZ, 0x3c, !UPT ;  /* 0x0000001322227292 */ /* 0x000fe2000f8e3c3f */
[----:B------:R-:W-:Y:S02]  /*10800*/  FMNMX.FTZ R169, R19, R0, !PT ;  /* 0x0000000013a97209 */ /* 0x000fe40007810000 */
[----:B------:R-:W-:Y:S02]  /*10810*/  FMNMX.FTZ R2, R20, R171, !PT ;  /* 0x000000ab14027209 */ /* 0x000fe40007810000 */
[----:B------:R-:W-:Y:S02]  /*10820*/  FMNMX.FTZ R0, R22, R169, !PT ;  /* 0x000000a916007209 */ /* 0x000fe40007810000 */
[----:B------:R-:W-:Y:S01]  /*10830*/  FMNMX.FTZ R171, R21, R2, !PT ;  /* 0x0000000215ab7209 */ /* 0x000fe20007810000 */
[----:B-1----:R-:W4:Y:S01]  /*10840*/  LDL.64 R190, [R1+0x40] ;  /* 0x0000400001be7983 */ /* 0x002f220000100a00 */
[----:B------:R-:W-:Y:S02]  /*10850*/  FMNMX.FTZ R169, R23, R0, !PT ;  /* 0x0000000017a97209 */ /* 0x000fe40007810000 */
[----:B------:R-:W-:Y:S02]  /*10860*/  FMNMX.FTZ R2, R24, R171, !PT ;  /* 0x000000ab18027209 */ /* 0x000fe40007810000 */
[----:B------:R-:W-:Y:S01]  /*10870*/  FMNMX.FTZ R0, R26, R169, !PT ;  /* 0x000000a91a007209 */ /* 0x000fe20007810000 */
[----:B------:R-:W-:Y:S01]  /*10880*/  STL.64 [R1+0x70], R188 ;  /* 0x000070bc01007387 */ /* 0x000fe20000100a00 */
        /* <DEDUP_REMOVED lines=10> */
[----:B------:R-:W-:Y:S01]  /*10930*/  P2R R174, PR, RZ, 0x1 ;  /* 0x00000001ffae7803 */ /* 0x000fe20000000000 */
[----:B------:R-:W1:Y:S08]  /*10940*/  SHFL.BFLY PT, R2, R175, 0x2, 0x1f ;  /* 0x0c401f00af027f89 */ /* 0x000e7000000e0000 */
[----:B------:R-:W1:Y:S01]  /*10950*/  SHFL.BFLY PT, R0, R173, 0x2, 0x1f ;  /* 0x0c401f00ad007f89 */ /* 0x000e6200000e0000 */
[----:B----4-:R-:W-:Y:S01]  /*10960*/  LOP3.LUT R164, R191, UR5, RZ, 0x3c, !PT ;  /* 0x00000005bfa47c12 */ /* 0x010fe2000f8e3cff */
[----:B------:R-:W-:Y:S01]  /*10970*/  UIADD3 UR5, UR19, -0x56f99767, URZ ;  /* 0xa906689913057890 */ /* 0x000fe2000fffe03f */
[----:B-1----:R-:W-:Y:S02]  /*10980*/  FMNMX.FTZ R171, R175, R2, !PT ;  /* 0x00000002afab7209 */ /* 0x002fe40007810000 */
[----:B------:R-:W-:Y:S02]  /*10990*/  FMNMX.FTZ R169, R173, R0, !PT ;  /* 0x00000000ada97209 */ /* 0x000fe40007810000 */
[----:B--2---:R-:W-:Y:S01]  /*109a0*/  LOP3.LUT R186, R181, UR4, R190, 0x96, !PT ;  /* 0x00000004b5ba7c12 */ /* 0x004fe2000f8e96be */
[----:B------:R-:W1:Y:S01]  /*109b0*/  SHFL.BFLY PT, R2, R171, 0x1, 0x1f ;  /* 0x0c201f00ab027f89 */ /* 0x000e6200000e0000 */
[----:B------:R-:W-:Y:S03]  /*109c0*/  UIADD3 UR4, UR18, -0x255992d5, URZ ;  /* 0xdaa66d2b12047890 */ /* 0x000fe6000fffe03f */
[----:B------:R-:W-:Y:S04]  /*109d0*/  IMAD.WIDE.U32 R186, R186, -0x326172a9, RZ ;  /* 0xcd9e8d57baba7825 */ /* 0x000fe800078e00ff */
[----:B------:R-:W2:Y:S01]  /*109e0*/  SHFL.BFLY PT, R0, R169, 0x1, 0x1f ;  /* 0x0c201f00a9007f89 */ /* 0x000ea200000e0000 */
[----:B-1----:R-:W-:Y:S01]  /*109f0*/  FMNMX.FTZ R2, R171, R2, !PT ;  /* 0x00000002ab027209 */ /* 0x002fe20007810000 */
[----:B------:R-:W-:Y:S03]  /*10a00*/  IMAD.WIDE.U32 R170, R164, -0x326172a9, RZ ;  /* 0xcd9e8d57a4aa7825 */ /* 0x000fe600078e00ff */
[C---:B------:R-:W-:Y:S01]  /*10a10*/  FSETP.NEU.FTZ.AND P5, PT, R2.reuse, -INF , PT ;  /* 0xff8000000200780b */ /* 0x040fe20003fbd000 */
[C---:B------:R-:W-:Y:S01]  /*10a20*/  FMUL.FTZ R168, R2.reuse, c[0x0][0x23c] ;  /* 0x00008f0002a87a20 */ /* 0x040fe20000410000 */
[----:B---3--:R-:W-:Y:S01]  /*10a30*/  LOP3.LUT R173, R171, UR32, R178, 0x96, !PT ;  /* 0x00000020abad7c12 */ /* 0x008fe2000f8e96b2 */
[----:B------:R-:W-:Y:S01]  /*10a40*/  FADD.FTZ R164, -R2, R3 ;  /* 0x0000000302a47221 */ /* 0x000fe20000010100 */
[----:B--2---:R-:W-:Y:S02]  /*10a50*/  FMNMX.FTZ R0, R169, R0, !PT ;  /* 0x00000000a9007209 */ /* 0x004fe40007810000 */
[----:B------:R-:W-:Y:S01]  /*10a60*/  FSEL R168, R168, RZ, P5 ;  /* 0x000000ffa8a87208 */ /* 0x000fe20002800000 */
[----:B------:R-:W-:Y:S01]  /*10a70*/  FMUL.FTZ R164, R164, c[0x0][0x23c] ;  /* 0x00008f00a4a47a20 */ /* 0x000fe20000410000 */
[C---:B------:R-:W-:Y:S01]  /*10a80*/  FSETP.NEU.FTZ.AND P4, PT, R0.reuse, -INF , PT ;  /* 0xff8000000000780b */ /* 0x040fe20003f9d000 */
[----:B------:R-:W-:Y:S01]  /*10a90*/  FMUL.FTZ R3, R0, c[0x0][0x23c] ;  /* 0x00008f0000037a20 */ /* 0x000fe20000410000 */
[----:B------:R-:W-:Y:S01]  /*10aa0*/  LOP3.LUT R170, R187, UR29, R170, 0x96, !PT ;  /* 0x0000001dbbaa7c12 */ /* 0x000fe2000f8e96aa */
[--C-:B------:R-:W-:Y:S02]  /*10ab0*/  FFMA.FTZ R169, R32, c[0x0][0x23c], -R168.reuse ;  /* 0x00008f0020a97a23 */ /* 0x100fe400000108a8 */
[--C-:B------:R-:W-:Y:S01]  /*10ac0*/  FFMA.FTZ R177, R5, c[0x0][0x23c], -R168.reuse ;  /* 0x00008f0005b17a23 */ /* 0x100fe200000108a8 */
[----:B------:R-:W-:Y:S01]  /*10ad0*/  FSEL R172, R3, RZ, P4 ;  /* 0x000000ff03ac7208 */ /* 0x000fe20002000000 */
[--C-:B------:R-:W-:Y:S01]  /*10ae0*/  FFMA.FTZ R185, R12, c[0x0][0x23c], -R168.reuse ;  /* 0x00008f000cb97a23 */ /* 0x100fe200000108a8 */
[----:B------:R-:W1:Y:S01]  /*10af0*/  MUFU.EX2 R164, R164 ;  /* 0x000000a400a47308 */ /* 0x000e620000000800 */
[----:B------:R-:W-:Y:S02]  /*10b00*/  FFMA.FTZ R5, R20, c[0x0][0x23c], -R168 ;  /* 0x00008f0014057a23 */ /* 0x000fe400000108a8 */
[----:B------:R-:W-:Y:S02]  /*10b10*/  IMAD.MOV.U32 R32, RZ, RZ, R172 ;  /* 0x000000ffff207224 */ /* 0x000fe400078e00ac */
[----:B------:R-:W-:Y:S02]  /*10b20*/  IMAD.MOV.U32 R12, RZ, RZ, R178 ;  /* 0x000000ffff0c7224 */ /* 0x000fe400078e00b2 */
[----:B------:R-:W-:Y:S02]  /*10b30*/  FFMA.FTZ R20, R18, c[0x0][0x23c], -R32 ;  /* 0x00008f0012147a23 */ /* 0x000fe40000010820 */
[----:B------:R-:W-:Y:S01]  /*10b40*/  FFMA.FTZ R178, R17, c[0x0][0x23c], -R168 ;  /* 0x00008f0011b27a23 */ /* 0x000fe200000108a8 */
[----:B------:R-:W-:Y:S01]  /*10b50*/  MUFU.EX2 R169, R169 ;  /* 0x000000a900a97308 */ /* 0x000fe20000000800 */
[----:B------:R-:W-:Y:S02]  /*10b60*/  FFMA.FTZ R17, R19, c[0x0][0x23c], -R32 ;  /* 0x00008f0013117a23 */ /* 0x000fe40000010820 */
[----:B------:R-:W2:Y:S01]  /*10b70*/  LDL.64 R18, [R1+0x30] ;  /* 0x0000300001127983 */ /* 0x000ea20000100a00 */
[--C-:B------:R-:W-:Y:S02]  /*10b80*/  FFMA.FTZ R3, R21, c[0x0][0x23c], -R168.reuse ;  /* 0x00008f0015037a23 */ /* 0x100fe400000108a8 */
[--C-:B------:R-:W-:Y:S02]  /*10b90*/  FFMA.FTZ R176, R8, c[0x0][0x23c], -R168.reuse ;  /* 0x00008f0008b07a23 */ /* 0x100fe400000108a8 */
[----:B------:R-:W-:Y:S02]  /*10ba0*/  IMAD.MOV.U32 R8, RZ, RZ, R173 ;  /* 0x000000ffff087224 */ /* 0x000fe400078e00ad */
[--C-:B------:R-:W-:Y:S02]  /*10bb0*/  FFMA.FTZ R4, R4, c[0x0][0x23c], -R168.reuse ;  /* 0x00008f0004047a23 */ /* 0x100fe400000108a8 */
[--C-:B------:R-:W-:Y:S02]  /*10bc0*/  FFMA.FTZ R175, R28, c[0x0][0x23c], -R168.reuse ;  /* 0x00008f001caf7a23 */ /* 0x100fe400000108a8 */
[----:B------:R-:W-:Y:S02]  /*10bd0*/  IMAD.MOV.U32 R28, RZ, RZ, R3 ;  /* 0x000000ffff1c7224 */ /* 0x000fe400078e0003 */
[----:B------:R-:W-:Y:S02]  /*10be0*/  FADD.FTZ R3, -R0, R165 ;  /* 0x000000a500037221 */ /* 0x000fe40000010100 */
[----:B------:R-:W-:Y:S02]  /*10bf0*/  FFMA.FTZ R189, R9, c[0x0][0x23c], -R168 ;  /* 0x00008f0009bd7a23 */ /* 0x000fe400000108a8 */
[--C-:B------:R-:W-:Y:S02]  /*10c00*/  FFMA.FTZ R6, R6, c[0x0][0x23c], -R32.reuse ;  /* 0x00008f0006067a23 */ /* 0x100fe40000010820 */
[----:B------:R-:W-:Y:S02]  /*10c10*/  FFMA.FTZ R21, R27, c[0x0][0x23c], -R32 ;  /* 0x00008f001b157a23 */ /* 0x000fe40000010820 */
[----:B------:R-:W-:Y:S01]  /*10c20*/  IMAD.WIDE.U32 R8, R8, -0x2daee0ad, RZ ;  /* 0xd2511f5308087825 */ /* 0x000fe200078e00ff */
[----:B------:R1:W-:Y:S03]  /*10c30*/  MUFU.EX2 R27, R4 ;  /* 0x00000004001b7308 */ /* 0x0003e60000000800 */
[----:B------:R-:W-:Y:S02]  /*10c40*/  FFMA.FTZ R184, R13, c[0x0][0x23c], -R168 ;  /* 0x00008f000db87a23 */ /* 0x000fe400000108a8 */
[----:B------:R-:W-:Y:S02]  /*10c50*/  IMAD.MOV.U32 R13, RZ, RZ, R179 ;  /* 0x000000ffff0d7224 */ /* 0x000fe400078e00b3 */
[----:B------:R-:W-:Y:S02]  /*10c60*/  FFMA.FTZ R188, R15, c[0x0][0x23c], -R32 ;  /* 0x00008f000fbc7a23 */ /* 0x000fe40000010820 */
[----:B------:R-:W-:Y:S01]  /*10c70*/  FMUL.FTZ R3, R3, c[0x0][0x23c] ;  /* 0x00008f0003037a20 */ /* 0x000fe20000410000 */
[----:B------:R3:W-:Y:S01]  /*10c80*/  MUFU.EX2 R15, R6 ;  /* 0x00000006000f7308 */ /* 0x0007e20000000800 */
[----:B------:R-:W-:Y:S02]  /*10c90*/  FFMA.FTZ R173, R29, c[0x0][0x23c], -R168 ;  /* 0x00008f001dad7a23 */ /* 0x000fe400000108a8 */
[----:B------:R-:W-:Y:S02]  /*10ca0*/  IMAD.MOV.U32 R29, RZ, RZ, R177 ;  /* 0x000000ffff1d7224 */ /* 0x000fe400078e00b1 */
[--C-:B------:R-:W-:Y:S02]  /*10cb0*/  FFMA.FTZ R177, R7, c[0x0][0x23c], -R32.reuse ;  /* 0x00008f0007b17a23 */ /* 0x100fe40000010820 */
[----:B------:R-:W-:Y:S02]  /*10cc0*/  FFMA.FTZ R7, R26, c[0x0][0x23c], -R32 ;  /* 0x00008f001a077a23 */ /* 0x000fe40000010820 */
[----:B------:R-:W-:Y:S01]  /*10cd0*/  FFMA.FTZ R181, R25, c[0x0][0x23c], -R168 ;  /* 0x00008f0019b57a23 */ /* 0x000fe200000108a8 */
[----:B------:R-:W4:Y:S01]  /*10ce0*/  MUFU.EX2 R3, R3 ;  /* 0x0000000300037308 */ /* 0x000f220000000800 */
[----:B------:R-:W-:Y:S02]  /*10cf0*/  IMAD.MOV.U32 R25, RZ, RZ, R13 ;  /* 0x000000ffff197224 */ /* 0x000fe400078e000d */
[--C-:B------:R-:W-:Y:S02]  /*10d00*/  FFMA.FTZ R13, R23, c[0x0][0x23c], -R32.reuse ;  /* 0x00008f00170d7a23 */ /* 0x100fe40000010820 */
[----:B------:R-:W-:Y:S02]  /*10d10*/  IMAD.MOV.U32 R23, RZ, RZ, R5 ;  /* 0x000000ffff177224 */ /* 0x000fe400078e0005 */
[--C-:B------:R-:W-:Y:S02]  /*10d20*/  FFMA.FTZ R10, R10, c[0x0][0x23c], -R32.reuse ;  /* 0x00008f000a0a7a23 */ /* 0x100fe40000010820 */
[--C-:B------:R-:W-:Y:S01]  /*10d30*/  FFMA.FTZ R14, R14, c[0x0][0x23c], -R32.reuse ;  /* 0x00008f000e0e7a23 */ /* 0x100fe20000010820 */
[----:B------:R-:W-:Y:S01]  /*10d40*/  MUFU.EX2 R181, R181 ;  /* 0x000000b500b57308 */ /* 0x000fe20000000800 */
[----:B------:R-:W-:Y:S02]  /*10d50*/  FFMA.FTZ R165, R35, c[0x0][0x23c], -R32 ;  /* 0x00008f0023a57a23 */ /* 0x000fe40000010820 */
[----:B------:R-:W-:Y:S02]  /*10d60*/  IMAD.MOV.U32 R35, RZ, RZ, R7 ;  /* 0x000000ffff237224 */ /* 0x000fe400078e0007 */
[----:B------:R-:W-:Y:S02]  /*10d70*/  IMAD.MOV.U32 R7, RZ, RZ, R29 ;  /* 0x000000ffff077224 */ /* 0x000fe400078e001d */
[----:B------:R-:W-:Y:S02]  /*10d80*/  FFMA.FTZ R180, R24, c[0x0][0x23c], -R168 ;  /* 0x00008f0018b47a23 */ /* 0x000fe400000108a8 */
[----:B------:R-:W-:Y:S02]  /*10d90*/  IMAD.MOV.U32 R24, RZ, RZ, R12 ;  /* 0x000000ffff187224 */ /* 0x000fe400078e000c */
[--C-:B------:R-:W-:Y:S02]  /*10da0*/  FFMA.FTZ R12, R11, c[0x0][0x23c], -R32.reuse ;  /* 0x00008f000b0c7a23 */ /* 0x100fe40000010820 */
[--C-:B------:R-:W-:Y:S02]  /*10db0*/  FFMA.FTZ R172, R30, c[0x0][0x23c], -R32.reuse ;  /* 0x00008f001eac7a23 */ /* 0x100fe40000010820 */
[--C-:B------:R-:W-:Y:S02]  /*10dc0*/  FFMA.FTZ R171, R31, c[0x0][0x23c], -R32.reuse ;  /* 0x00008f001fab7a23 */ /* 0x100fe40000010820 */
[----:B------:R-:W-:Y:S02]  /*10dd0*/  IMAD.WIDE.U32 R30, R170, -0x2daee0ad, RZ ;  /* 0xd2511f53aa1e7825 */ /* 0x000fe400078e00ff */
[----:B------:R-:W-:Y:S02]  /*10de0*/  MUFU.EX2 R172, R172 ;  /* 0x000000ac00ac7308 */ /* 0x000fe40000000800 */
[----:B------:R-:W-:Y:S02]  /*10df0*/  FFMA.FTZ R170, R34, c[0x0][0x23c], -R32 ;  /* 0x00008f0022aa7a23 */ /* 0x000fe40000010820 */
[----:B------:R-:W-:Y:S02]  /*10e00*/  IMAD.MOV.U32 R34, RZ, RZ, R14 ;  /* 0x000000ffff227224 */ /* 0x000fe400078e000e */
[----:B------:R-:W-:Y:S02]  /*10e10*/  IMAD.MOV.U32 R14, RZ, RZ, R10 ;  /* 0x000000ffff0e7224 */ /* 0x000fe400078e000a */
[----:B------:R-:W-:Y:S02]  /*10e20*/  FFMA.FTZ R179, R16, c[0x0][0x23c], -R168 ;  /* 0x00008f0010b37a23 */ /* 0x000fe400000108a8 */
[----:B------:R-:W-:Y:S01]  /*10e30*/  FFMA.FTZ R16, R22, c[0x0][0x23c], -R32 ;  /* 0x00008f0016107a23 */ /* 0x000fe20000010820 */
[----:B------:R-:W-:Y:S01]  /*10e40*/  MUFU.EX2 R170, R170 ;  /* 0x000000aa00aa7308 */ /* 0x000fe20000000800 */
[C---:B-1----:R-:W-:Y:S02]  /*10e50*/  FMUL.FTZ R4, R164.reuse, R132 ;  /* 0x00000084a4047220 */ /* 0x042fe40000410000 */
[----:B------:R-:W-:Y:S02]  /*10e60*/  IMAD.MOV.U32 R132, RZ, RZ, R16 ;  /* 0x000000ffff847224 */ /* 0x000fe400078e0010 */
[----:B---3--:R-:W-:Y:S02]  /*10e70*/  IMAD.MOV.U32 R6, RZ, RZ, R21 ;  /* 0x000000ffff067224 */ /* 0x008fe400078e0015 */
[C---:B------:R-:W-:Y:S02]  /*10e80*/  FMUL.FTZ R16, R164.reuse, R144 ;  /* 0x00000090a4107220 */ /* 0x040fe40000410000 */
[----:B------:R-:W-:Y:S01]  /*10e90*/  IMAD.MOV.U32 R144, RZ, RZ, R17 ;  /* 0x000000ffff907224 */ /* 0x000fe200078e0011 */
[----:B------:R-:W-:Y:S01]  /*10ea0*/  MUFU.EX2 R171, R171 ;  /* 0x000000ab00ab7308 */ /* 0x000fe20000000800 */
[C---:B------:R-:W-:Y:S02]  /*10eb0*/  FMUL.FTZ R17, R164.reuse, R145 ;  /* 0x00000091a4117220 */ /* 0x040fe40000410000 */
[----:B------:R-:W-:Y:S02]  /*10ec0*/  IMAD.MOV.U32 R145, RZ, RZ, R20 ;  /* 0x000000ffff917224 */ /* 0x000fe400078e0014 */
[C---:B------:R-:W-:Y:S02]  /*10ed0*/  FMUL.FTZ R20, R164.reuse, R148 ;  /* 0x00000094a4147220 */ /* 0x040fe40000410000 */
[----:B------:R-:W-:Y:S02]  /*10ee0*/  IMAD.MOV.U32 R148, RZ, RZ, R132 ;  /* 0x000000ffff947224 */ /* 0x000fe400078e0084 */
[----:B------:R-:W-:Y:S02]  /*10ef0*/  IMAD.MOV.U32 R26, RZ, RZ, R28 ;  /* 0x000000ffff1a7224 */ /* 0x000fe400078e001c */
[----:B------:R-:W-:Y:S01]  /*10f00*/  IMAD.MOV.U32 R22, RZ, RZ, R188 ;  /* 0x000000ffff167224 */ /* 0x000fe200078e00bc */
[----:B------:R-:W-:Y:S01]  /*10f10*/  LOP3.LUT R188, R31, UR30, R8, 0x96, !PT ;  /* 0x0000001e1fbc7c12 */ /* 0x000fe2000f8e9608 */
[C---:B------:R-:W-:Y:S02]  /*10f20*/  FMUL.FTZ R8, R164.reuse, R136 ;  /* 0x00000088a4087220 */ /* 0x040fe40000410000 */
[----:B------:R-:W-:Y:S02]  /*10f30*/  IMAD.MOV.U32 R136, RZ, RZ, R13 ;  /* 0x000000ffff887224 */ /* 0x000fe400078e000d */
[C---:B------:R-:W-:Y:S02]  /*10f40*/  FMUL.FTZ R13, R164.reuse, R141 ;  /* 0x0000008da40d7220 */ /* 0x040fe40000410000 */
[----:B------:R-:W-:Y:S02]  /*10f50*/  IMAD.MOV.U32 R141, RZ, RZ, R25 ;  /* 0x000000ffff8d7224 */ /* 0x000fe400078e0019 */
[C---:B------:R-:W-:Y:S02]  /*10f60*/  FMUL.FTZ R25, R164.reuse, R153 ;  /* 0x00000099a4197220 */ /* 0x040fe40000410000 */
[----:B------:R-:W-:Y:S02]  /*10f70*/  IMAD.MOV.U32 R153, RZ, RZ, R14 ;  /* 0x000000ffff997224 */ /* 0x000fe400078e000e */
[----:B------:R-:W-:Y:S02]  /*10f80*/  FFMA.FTZ R168, R33, c[0x0][0x23c], -R168 ;  /* 0x00008f0021a87a23 */ /* 0x000fe400000108a8 */
[C---:B------:R-:W-:Y:S02]  /*10f90*/  FMUL.FTZ R21, R164.reuse, R149 ;  /* 0x00000095a4157220 */ /* 0x040fe40000410000 */
        /* <DEDUP_REMOVED lines=52> */
[----:B------:R-:W-:Y:S02]  /*112e0*/  IMAD.MOV.U32 R149, RZ, RZ, R26 ;  /* 0x000000ffff957224 */ /* 0x000fe400078e001a */
[C---:B----4-:R-:W-:Y:S02]  /*112f0*/  FMUL.FTZ R26, R3.reuse, R154 ;  /* 0x0000009a031a7220 */ /* 0x050fe40000410000 */
[----:B------:R-:W-:Y:S02]  /*11300*/  IMAD.MOV.U32 R154, RZ, RZ, R27 ;  /* 0x000000ffff9a7224 */ /* 0x000fe400078e001b */
[----:B------:R-:W-:Y:S01]  /*11310*/  IMAD.MOV.U32 R156, RZ, RZ, R148 ;  /* 0x000000ffff9c7224 */ /* 0x000fe200078e0094 */
[----:B------:R-:W-:Y:S01]  /*11320*/  MUFU.EX2 R149, R149 ;  /* 0x0000009500957308 */ /* 0x000fe20000000800 */
[----:B------:R-:W-:Y:S02]  /*11330*/  IMAD.MOV.U32 R161, RZ, RZ, R141 ;  /* 0x000000ffffa17224 */ /* 0x000fe400078e008d */
[----:B------:R-:W-:Y:S02]  /*11340*/  IMAD.MOV.U32 R141, RZ, RZ, R23 ;  /* 0x000000ffff8d7224 */ /* 0x000fe400078e0017 */
[C---:B------:R-:W-:Y:S02]  /*11350*/  FMUL.FTZ R23, R3.reuse, R151 ;  /* 0x0000009703177220 */ /* 0x040fe40000410000 */
[C---:B------:R-:W-:Y:S02]  /*11360*/  FMUL.FTZ R14, R3.reuse, R142 ;  /* 0x0000008e030e7220 */ /* 0x040fe40000410000 */
[----:B------:R-:W-:Y:S02]  /*11370*/  IMAD.MOV.U32 R142, RZ, RZ, R15 ;  /* 0x000000ffff8e7224 */ /* 0x000fe400078e000f */
[C---:B------:R-:W-:Y:S02]  /*11380*/  FMUL.FTZ R15, R3.reuse, R143 ;  /* 0x0000008f030f7220 */ /* 0x040fe40000410000 */
[----:B------:R-:W-:Y:S02]  /*11390*/  IMAD.MOV.U32 R143, RZ, RZ, R141 ;  /* 0x000000ffff8f7224 */ /* 0x000fe400078e008d */
        /* <DEDUP_REMOVED lines=26> */
[----:B------:R-:W-:Y:S01]  /*11540*/  FMUL.FTZ R90, R3, R90 ;  /* 0x0000005a035a7220 */ /* 0x000fe20000410000 */
[----:B--2---:R-:W-:Y:S01]  /*11550*/  LOP3.LUT R5, R9, UR27, R18, 0x96, !PT ;  /* 0x0000001b09057c12 */ /* 0x004fe2000f8e9612 */
[C---:B------:R-:W-:Y:S02]  /*11560*/  FMUL.FTZ R9, R164.reuse, R137 ;  /* 0x00000089a4097220 */ /* 0x040fe40000410000 */
[----:B------:R-:W-:Y:S02]  /*11570*/  IMAD.MOV.U32 R137, RZ, RZ, R12 ;  /* 0x000000ffff897224 */ /* 0x000fe400078e000c */
[----:B------:R-:W-:Y:S04]  /*11580*/  IMAD.WIDE.U32 R10, R5, -0x326172a9, RZ ;  /* 0xcd9e8d57050a7825 */ /* 0x000fe800078e00ff */
[C---:B------:R-:W-:Y:S01]  /*11590*/  FMUL.FTZ R5, R164.reuse, R133 ;  /* 0x00000085a4057220 */ /* 0x040fe20000410000 */
[----:B------:R-:W-:Y:S01]  /*115a0*/  LOP3.LUT R132, R11, UR4, R186, 0x96, !PT ;  /* 0x000000040b847c12 */ /* 0x000fe2000f8e96ba */
[----:B------:R1:W2:Y:S01]  /*115b0*/  MUFU.EX2 R133, R7 ;  /* 0x0000000700857308 */ /* 0x0002a20000000800 */
[C---:B------:R-:W-:Y:S02]  /*115c0*/  FMUL.FTZ R12, R164.reuse, R140 ;  /* 0x0000008ca40c7220 */ /* 0x040fe40000410000 */
[----:B------:R-:W-:Y:S02]  /*115d0*/  IMAD.MOV.U32 R140, RZ, RZ, R24 ;  /* 0x000000ffff8c7224 */ /* 0x000fe400078e0018 */
[C---:B------:R-:W-:Y:S02]  /*115e0*/  FMUL.FTZ R24, R164.reuse, R152 ;  /* 0x00000098a4187220 */ /* 0x040fe40000410000 */
[----:B------:R-:W-:Y:S02]  /*115f0*/  IMAD.MOV.U32 R152, RZ, RZ, R6 ;  /* 0x000000ffff987224 */ /* 0x000fe400078e0006 */
[C---:B------:R-:W-:Y:S02]  /*11600*/  FMUL.FTZ R6, R3.reuse, R134 ;  /* 0x0000008603067220 */ /* 0x040fe40000410000 */
[----:B------:R-:W-:Y:S02]  /*11610*/  IMAD.MOV.U32 R134, RZ, RZ, R10 ;  /* 0x000000ffff867224 */ /* 0x000fe400078e000a */
[C---:B------:R-:W-:Y:S02]  /*11620*/  FMUL.FTZ R10, R3.reuse, R138 ;  /* 0x0000008a030a7220 */ /* 0x040fe40000410000 */
[----:B------:R-:W-:Y:S02]  /*11630*/  IMAD.MOV.U32 R138, RZ, RZ, R18 ;  /* 0x000000ffff8a7224 */ /* 0x000fe400078e0012 */
[C---:B------:R-:W-:Y:S02]  /*11640*/  FMUL.FTZ R18, R3.reuse, R146 ;  /* 0x0000009203127220 */ /* 0x040fe40000410000 */
[----:B------:R-:W-:Y:S02]  /*11650*/  FFMA.FTZ R164, R164, R167, R27 ;  /* 0x000000a7a4a47223 */ /* 0x000fe4000001001b */
[C---:B------:R-:W-:Y:S02]  /*11660*/  FMUL.FTZ R27, R3.reuse, R155 ;  /* 0x0000009b031b7220 */ /* 0x040fe40000410000 */
[----:B------:R-:W-:Y:S02]  /*11670*/  IMAD.MOV.U32 R146, RZ, RZ, R30 ;  /* 0x000000ffff927224 */ /* 0x000fe400078e001e */
[----:B------:R-:W-:Y:S02]  /*11680*/  IMAD.MOV.U32 R155, RZ, RZ, R153 ;  /* 0x000000ffff9b7224 */ /* 0x000fe400078e0099 */
[----:B------:R-:W-:Y:S02]  /*11690*/  IMAD.MOV.U32 R148, RZ, RZ, R137 ;  /* 0x000000ffff947224 */ /* 0x000fe400078e0089 */
[----:B------:R-:W-:Y:S02]  /*116a0*/  IMAD.MOV.U32 R153, RZ, RZ, R136 ;  /* 0x000000ffff997224 */ /* 0x000fe400078e0088 */
[----:B------:R-:W-:Y:S02]  /*116b0*/  IMAD.WIDE.U32 R136, R132, -0x2daee0ad, RZ ;  /* 0xd2511f5384887825 */ /* 0x000fe400078e00ff */
[----:B------:R-:W-:Y:S02]  /*116c0*/  MUFU.EX2 R148, R148 ;  /* 0x0000009400947308 */ /* 0x000fe40000000800 */
[----:B-1----:R-:W-:Y:S01]  /*116d0*/  FMUL.FTZ R7, R3, R135 ;  /* 0x0000008703077220 */ /* 0x002fe20000410000 */
[----:B------:R-:W-:Y:S01]  /*116e0*/  LOP3.LUT R132, R137, UR31, R146, 0x96, !PT ;  /* 0x0000001f89847c12 */ /* 0x000fe2000f8e9692 */
[----:B------:R-:W-:Y:S02]  /*116f0*/  IMAD.MOV.U32 R135, RZ, RZ, R11 ;  /* 0x000000ffff877224 */ /* 0x000fe400078e000b */
[C---:B------:R-:W-:Y:S02]  /*11700*/  FMUL.FTZ R11, R3.reuse, R139 ;  /* 0x0000008b030b7220 */ /* 0x040fe40000410000 */
[----:B------:R-:W-:Y:S02]  /*11710*/  IMAD.MOV.U32 R139, RZ, RZ, R19 ;  /* 0x000000ffff8b7224 */ /* 0x000fe400078e0013 */
[----:B------:R-:W-:Y:S01]  /*11720*/  IMAD.MOV.U32 R160, RZ, RZ, R140 ;  /* 0x000000ffffa07224 */ /* 0x000fe200078e008c */
[----:B------:R-:W-:Y:S01]  /*11730*/  MUFU.EX2 R146, R176 ;  /* 0x000000b000927308 */ /* 0x000fe20000000800 */
[----:B------:R-:W-:Y:S02]  /*11740*/  IMAD.MOV.U32 R140, RZ, RZ, R22 ;  /* 0x000000ffff8c7224 */ /* 0x000fe400078e0016 */
[C---:B------:R-:W-:Y:S02]  /*11750*/  FMUL.FTZ R22, R3.reuse, R150 ;  /* 0x0000009603167220 */ /* 0x040fe40000410000 */
[----:B------:R-:W-:Y:S02]  /*11760*/  IMAD.MOV.U32 R150, RZ, RZ, R138 ;  /* 0x000000ffff967224 */ /* 0x000fe400078e008a */
[----:B------:R-:W-:Y:S02]  /*11770*/  IMAD.MOV.U32 R138, RZ, RZ, R34 ;  /* 0x000000ffff8a7224 */ /* 0x000fe400078e0022 */
[----:B------:R-:W-:Y:S01]  /*11780*/  IMAD.MOV.U32 R151, RZ, RZ, R139 ;  /* 0x000000ffff977224 */ /* 0x000fe200078e008b */
[----:B------:R1:W-:Y:S01]  /*11790*/  MUFU.EX2 R135, R189 ;  /* 0x000000bd00877308 */ /* 0x0003e20000000800 */
[----:B------:R-:W-:Y:S02]  /*117a0*/  IMAD.MOV.U32 R139, RZ, RZ, R138 ;  /* 0x000000ffff8b7224 */ /* 0x000fe400078e008a */
[----:B------:R-:W-:Y:S02]  /*117b0*/  IMAD.MOV.U32 R167, RZ, RZ, R145 ;  /* 0x000000ffffa77224 */ /* 0x000fe400078e0091 */
[C---:B------:R-:W-:Y:S02]  /*117c0*/  FMUL.FTZ R19, R3.reuse, R147 ;  /* 0x0000009303137220 */ /* 0x040fe40000410000 */
[----:B------:R-:W-:Y:S02]  /*117d0*/  IMAD.MOV.U32 R147, RZ, RZ, R31 ;  /* 0x000000ffff937224 */ /* 0x000fe400078e001f */
[----:B------:R-:W-:Y:S01]  /*117e0*/  IMAD.MOV.U32 R147, RZ, RZ, R167 ;  /* 0x000000ffff937224 */ /* 0x000fe200078e00a7 */
[----:B------:R3:W4:Y:S01]  /*117f0*/  MUFU.EX2 R138, R177 ;  /* 0x000000b1008a7308 */ /* 0x0007220000000800 */
[----:B------:R-:W-:Y:S02]  /*11800*/  IMAD.MOV.U32 R167, RZ, RZ, R156 ;  /* 0x000000ffffa77224 */ /* 0x000fe400078e009c */
[----:B------:R-:W-:Y:S02]  /*11810*/  IMAD.MOV.U32 R156, RZ, RZ, R140 ;  /* 0x000000ffff9c7224 */ /* 0x000fe400078e008c */
[----:B------:R-:W-:Y:S04]  /*11820*/  IMAD.WIDE.U32 R140, R188, -0x326172a9, RZ ;  /* 0xcd9e8d57bc8c7825 */ /* 0x000fe800078e00ff */
[----:B------:R-:W-:Y:S01]  /*11830*/  FMUL.FTZ R34, R3, R162 ;  /* 0x000000a203227220 */ /* 0x000fe20000410000 */
[----:B------:R-:W-:Y:S01]  /*11840*/  LOP3.LUT R134, R141, UR33, R134, 0x96, !PT ;  /* 0x000000218d867c12 */ /* 0x000fe2000f8e9686 */
[----:B------:R-:W-:Y:S01]  /*11850*/  IMAD.MOV.U32 R145, RZ, RZ, R144 ;  /* 0x000000ffff917224 */ /* 0x000fe200078e0090 */
[----:B------:R4:W4:Y:S01]  /*11860*/  MUFU.EX2 R141, R155 ;  /* 0x0000009b008d7308 */ /* 0x0009220000000800 */
[----:B------:R-:W-:Y:S02]  /*11870*/  IMAD.MOV.U32 R144, RZ, RZ, R35 ;  /* 0x000000ffff907224 */ /* 0x000fe400078e0023 */
[----:B-1----:R-:W-:Y:S04]  /*11880*/  IMAD.WIDE.U32 R188, R132, -0x326172a9, RZ ;  /* 0xcd9e8d5784bc7825 */ /* 0x002fe800078e00ff */
[----:B------:R-:W-:Y:S01]  /*11890*/  FMUL.FTZ R35, R3, R163 ;  /* 0x000000a303237220 */ /* 0x000fe20000410000 */
[----:B------:R-:W-:Y:S01]  /*118a0*/  LOP3.LUT R140, R189, UR28, R140, 0x96, !PT ;  /* 0x0000001cbd8c7c12 */ /* 0x000fe2000f8e968c */
[C---:B------:R-:W-:Y:S01]  /*118b0*/  FMUL.FTZ R30, R3.reuse, R158 ;  /* 0x0000009e031e7220 */ /* 0x040fe20000410000 */
[----:B------:R-:W-:Y:S01]  /*118c0*/  MUFU.EX2 R139, R139 ;  /* 0x0000008b008b7308 */ /* 0x000fe20000000800 */
[C---:B------:R-:W-:Y:S02]  /*118d0*/  FMUL.FTZ R31, R3.reuse, R159 ;  /* 0x0000009f031f7220 */ /* 0x040fe40000410000 */
[----:B---3--:R-:W-:Y:S04]  /*118e0*/  IMAD.WIDE.U32 R176, R134, -0x2daee0ad, RZ ;  /* 0xd2511f5386b07825 */ /* 0x008fe800078e00ff */
[----:B------:R-:W-:Y:S01]  /*118f0*/  FMUL.FTZ R91, R3, R91 ;  /* 0x0000005b035b7220 */ /* 0x000fe20000410000 */
[----:B------:R-:W-:Y:S01]  /*11900*/  LOP3.LUT R134, R177, UR5, R136, 0x96, !PT ;  /* 0x00000005b1867c12 */ /* 0x000fe2000f8e9688 */
[----:B------:R-:W-:Y:S01]  /*11910*/  FMUL.FTZ R94, R3, R94 ;  /* 0x0000005e035e7220 */ /* 0x000fe20000410000 */
[----:B--2---:R-:W-:Y:S01]  /*11920*/  F2FP.PACK_AB R136, R133, R154 ;  /* 0x0000009a8588723e */ /* 0x004fe200000000ff */
[C---:B------:R-:W-:Y:S02]  /*11930*/  FMUL.FTZ R95, R3.reuse, R95 ;  /* 0x0000005f035f7220 */ /* 0x040fe40000410000 */
[----:B------:R-:W-:Y:S01]  /*11940*/  IMAD.WIDE.U32 R162, R134, -0x326172a9, RZ ;  /* 0xcd9e8d5786a27825 */ /* 0x000fe200078e00ff */
[----:B----4-:R-:W-:Y:S03]  /*11950*/  F2FP.PACK_AB R134, R138, R142 ;  /* 0x0000008e8a86723e */ /* 0x010fe600000000ff */
[----:B------:R-:W-:Y:S01]  /*11960*/  FMUL.FTZ R98, R3, R98 ;  /* 0x0000006203627220 */ /* 0x000fe20000410000 */
[----:B------:R-:W-:Y:S01]  /*11970*/  LOP3.LUT R132, R163, UR14, R188, 0x96, !PT ;  /* 0x0000000ea3847c12 */ /* 0x000fe2000f8e96bc */
[C---:B------:R-:W-:Y:S01]  /*11980*/  FMUL.FTZ R99, R3.reuse, R99 ;  /* 0x0000006303637220 */ /* 0x040fe20000410000 */
[----:B------:R-:W-:Y:S01]  /*11990*/  PRMT R137, R134, 0x7632, R137 ;  /* 0x0000763286897816 */ /* 0x000fe20000000089 */
        /* <DEDUP_REMOVED lines=16> */
[----:B------:R-:W-:Y:S02]  /*11aa0*/  FFMA.FTZ R3, R3, R166, R142 ;  /* 0x000000a603037223 */ /* 0x000fe4000001008e */
[----:B------:R-:W-:Y:S02]  /*11ab0*/  FADD.FTZ R133, R133, R164 ;  /* 0x000000a485857221 */ /* 0x000fe40000010000 */
[--C-:B------:R-:W-:Y:S01]  /*11ac0*/  FADD.FTZ R142, R138, R3.reuse ;  /* 0x000000038a8e7221 */ /* 0x100fe20000010000 */
[----:B------:R-:W-:Y:S01]  /*11ad0*/  LOP3.LUT R138, R132, 0xff, RZ, 0xc0, !PT ;  /* 0x000000ff848a7812 */ /* 0x000fe200078ec0ff */
[----:B------:R-:W-:Y:S01]  /*11ae0*/  IMAD.MOV.U32 R154, RZ, RZ, R150 ;  /* 0x000000ffff9a7224 */ /* 0x000fe200078e0096 */
[----:B------:R-:W-:Y:S01]  /*11af0*/  PRMT R3, R136, 0x7632, R3 ;  /* 0x0000763288037816 */ /* 0x000fe20000000003 */
[----:B------:R-:W-:Y:S01]  /*11b00*/  IMAD.MOV.U32 R155, RZ, RZ, R151 ;  /* 0x000000ffff9b7224 */ /* 0x000fe200078e0097 */
[----:B------:R-:W-:Y:S01]  /*11b10*/  ISETP.GE.U32.AND P6, PT, R247, R138, PT ;  /* 0x0000008af700720c */ /* 0x000fe20003fc6070 */
[----:B------:R-:W-:Y:S01]  /*11b20*/  IMAD.MOV.U32 R151, RZ, RZ, R143 ;  /* 0x000000ffff977224 */ /* 0x000fe200078e008f */
[----:B------:R-:W-:Y:S01]  /*11b30*/  LOP3.LUT R138, R132, 0xffff, RZ, 0xc0, !PT ;  /* 0x0000ffff848a7812 */ /* 0x000fe200078ec0ff */
[----:B------:R-:W-:Y:S01]  /*11b40*/  FADD.FTZ R150, R146, R133 ;  /* 0x0000008592967221 */ /* 0x000fe20000010000 */
[----:B------:R1:W-:Y:S01]  /*11b50*/  MUFU.EX2 R143, R184 ;  /* 0x000000b8008f7308 */ /* 0x0003e20000000800 */
[----:B------:R-:W-:Y:S01]  /*11b60*/  IMAD.MOV.U32 R158, RZ, RZ, R156 ;  /* 0x000000ffff9e7224 */ /* 0x000fe200078e009c */
[----:B------:R-:W-:Y:S01]  /*11b70*/  SHF.R.U32.HI R138, RZ, 0x8, R138 ;  /* 0x00000008ff8a7819 */ /* 0x000fe2000001168a */
[----:B------:R-:W-:Y:S02]  /*11b80*/  IMAD.MOV.U32 R156, RZ, RZ, R153 ;  /* 0x000000ffff9c7224 */ /* 0x000fe400078e0099 */
[----:B------:R-:W-:Y:S01]  /*11b90*/  IMAD.MOV.U32 R153, RZ, RZ, R144 ;  /* 0x000000ffff997224 */ /* 0x000fe200078e0090 */
[----:B------:R-:W-:Y:S01]  /*11ba0*/  LOP3.LUT R138, R138, 0xffff, RZ, 0xc0, !PT ;  /* 0x0000ffff8a8a7812 */ /* 0x000fe200078ec0ff */
[----:B------:R-:W-:Y:S02]  /*11bb0*/  FADD.FTZ R133, R135, R150 ;  /* 0x0000009687857221 */ /* 0x000fe40000010000 */
[----:B------:R-:W-:Y:S01]  /*11bc0*/  @!P6 HADD2 R246, -R136.H0_H0, -RZ.H0_H0 ;  /* 0xa00000ff88f6e230 */ /* 0x000fe20000000900 */
[----:B------:R-:W-:Y:S01]  /*11bd0*/  ISETP.GE.U32.AND P4, PT, R247, R138, PT ;  /* 0x0000008af700720c */ /* 0x000fe20003f86070 */
[----:B------:R-:W2:Y:S01]  /*11be0*/  MUFU.EX2 R144, R185 ;  /* 0x000000b900907308 */ /* 0x000ea20000000800 */
[----:B------:R-:W-:Y:S01]  /*11bf0*/  F2FP.PACK_AB R138, R135, R146 ;  /* 0x00000092878a723e */ /* 0x000fe200000000ff */
[----:B------:R-:W-:Y:S01]  /*11c00*/  FADD.FTZ R135, R141, R142 ;  /* 0x0000008e8d877221 */ /* 0x000fe20000010000 */
[--C-:B------:R-:W-:Y:S01]  /*11c10*/  SHF.R.U32.HI R146, RZ, 0x18, R132.reuse ;  /* 0x00000018ff927819 */ /* 0x100fe20000011684 */
[----:B------:R-:W-:Y:S01]  /*11c20*/  IMAD.MOV.U32 R159, RZ, RZ, R147 ;  /* 0x000000ffff9f7224 */ /* 0x000fe200078e0093 */
[----:B------:R-:W-:Y:S01]  /*11c30*/  SHF.R.U32.HI R132, RZ, 0x10, R132 ;  /* 0x00000010ff847819 */ /* 0x000fe20000011684 */
[----:B------:R-:W-:Y:S01]  /*11c40*/  IMAD.MOV.U32 R166, RZ, RZ, R160 ;  /* 0x000000ffffa67224 */ /* 0x000fe200078e00a0 */
[C---:B------:R-:W-:Y:S01]  /*11c50*/  F2FP.PACK_AB R141, R148.reuse, R141 ;  /* 0x0000008d948d723e */ /* 0x040fe200000000ff */
[----:B------:R-:W-:Y:S01]  /*11c60*/  FADD.FTZ R148, R148, R135 ;  /* 0x0000008794947221 */ /* 0x000fe20000010000 */
[----:B------:R-:W-:Y:S01]  /*11c70*/  LOP3.LUT R142, R132, 0xff, RZ, 0xc0, !PT ;  /* 0x000000ff848e7812 */ /* 0x000fe200078ec0ff */
[----:B------:R-:W-:Y:S01]  /*11c80*/  MUFU.EX2 R147, R178 ;  /* 0x000000b200937308 */ /* 0x000fe20000000800 */
[----:B------:R-:W-:Y:S01]  /*11c90*/  PRMT R132, R136, 0x5410, R3 ;  /* 0x0000541088847816 */ /* 0x000fe20000000003 */
[----:B------:R-:W-:Y:S01]  /*11ca0*/  @!P4 HADD2 R245, -R3.H0_H0, -RZ.H0_H0 ;  /* 0xa00000ff03f5c230 */ /* 0x000fe20000000900 */
[----:B------:R-:W-:Y:S01]  /*11cb0*/  @!P6 PRMT R136, R246, 0x5410, RZ ;  /* 0x00005410f688e816 */ /* 0x000fe200000000ff */
[----:B------:R-:W-:Y:S01]  /*11cc0*/  IMAD.MOV.U32 R160, RZ, RZ, R152 ;  /* 0x000000ffffa07224 */ /* 0x000fe200078e0098 */
[----:B------:R-:W-:Y:S02]  /*11cd0*/  ISETP.GE.U32.AND P6, PT, R247, R142, PT ;  /* 0x0000008ef700720c */ /* 0x000fe40003fc6070 */
[----:B------:R-:W-:Y:S01]  /*11ce0*/  @!P4 PRMT R3, R245, 0x5410, RZ ;  /* 0x00005410f503c816 */ /* 0x000fe200000000ff */
[----:B------:R3:W-:Y:S01]  /*11cf0*/  STG.E.U16 [R182.64], R136 ;  /* 0x00000088b6007986 */ /* 0x0007e2000c101510 */
[----:B-1----:R-:W-:Y:S01]  /*11d00*/  IADD3 R184, P4, R182, UR25, RZ ;  /* 0x00000019b6b87c10 */ /* 0x002fe2000ff9e0ff */
[----:B------:R1:W4:Y:S01]  /*11d10*/  MUFU.EX2 R142, R158 ;  /* 0x0000009e008e7308 */ /* 0x0003220000000800 */
[----:B------:R-:W-:Y:S01]  /*11d20*/  LOP3.LUT R135, R162, 0xffff, RZ, 0xc0, !PT ;  /* 0x0000ffffa2877812 */ /* 0x000fe200078ec0ff */
[----:B------:R4:W-:Y:S01]  /*11d30*/  STG.E.U16 [R182.64+0x2], R3 ;  /* 0x00000203b6007986 */ /* 0x0009e2000c101510 */
[----:B------:R-:W-:Y:S01]  /*11d40*/  ISETP.GE.U32.AND P5, PT, R247, R146, PT ;  /* 0x00000092f700720c */ /* 0x000fe20003fa6070 */
[----:B--2---:R-:W-:Y:S01]  /*11d50*/  FADD.FTZ R150, R144, R133 ;  /* 0x0000008590967221 */ /* 0x004fe20000010000 */
[----:B------:R-:W-:Y:S02]  /*11d60*/  IADD3.X R185, R183, UR24, RZ, P4, !PT ;  /* 0x00000018b7b97c10 */ /* 0x000fe4000a7fe4ff */
[----:B------:R-:W-:Y:S01]  /*11d70*/  PRMT R133, R134, 0x5410, R137 ;  /* 0x0000541086857816 */ /* 0x000fe20000000089 */
[----:B------:R-:W-:Y:S01]  /*11d80*/  @!P6 HADD2 R244, -R134.H0_H0, -RZ.H0_H0 ;  /* 0xa00000ff86f4e230 */ /* 0x000fe20000000900 */
[----:B------:R-:W-:Y:S01]  /*11d90*/  LOP3.LUT R146, R162, 0xff, RZ, 0xc0, !PT ;  /* 0x000000ffa2927812 */ /* 0x000fe200078ec0ff */
[----:B------:R-:W-:Y:S03]  /*11da0*/  MUFU.EX2 R155, R160 ;  /* 0x000000a0009b7308 */ /* 0x000fe60000000800 */
[----:B------:R-:W-:Y:S02]  /*11db0*/  @!P6 PRMT R134, R244, 0x5410, RZ ;  /* 0x00005410f486e816 */ /* 0x000fe400000000ff */
[----:B------:R-:W-:Y:S01]  /*11dc0*/  ISETP.GE.U32.AND P4, PT, R247, R146, PT ;  /* 0x00000092f700720c */ /* 0x000fe20003f86070 */
[----:B------:R-:W-:Y:S02]  /*11dd0*/  @!P5 HADD2 R243, -R137.H0_H0, -RZ.H0_H0 ;  /* 0xa00000ff89f3d230 */ /* 0x000fe40000000900 */
[----:B------:R2:W-:Y:S02]  /*11de0*/  STG.E.U16 [R184.64], R134 ;  /* 0x00000086b8007986 */ /* 0x0005e4000c101510 */
[----:B------:R2:W2:Y:S01]  /*11df0*/  MUFU.EX2 R146, R179 ;  /* 0x000000b300927308 */ /* 0x0004a20000000800 */
[----:B------:R-:W-:Y:S01]  /*11e00*/  @!P5 PRMT R137, R243, 0x5410, RZ ;  /* 0x00005410f389d816 */ /* 0x000fe200000000ff */
[----:B-1----:R-:W-:Y:S01]  /*11e10*/  IMAD.MOV.U32 R158, RZ, RZ, R145 ;  /* 0x000000ffff9e7224 */ /* 0x002fe200078e0091 */
[----:B---3--:R-:W-:Y:S03]  /*11e20*/  SHF.R.U32.HI R136, RZ, 0x8, R135 ;  /* 0x00000008ff887819 */ /* 0x008fe60000011687 */
[----:B------:R1:W-:Y:S01]  /*11e30*/  STG.E.U16 [R184.64+0x2], R137 ;  /* 0x00000289b8007986 */ /* 0x0003e2000c101510 */
[----:B------:R-:W-:Y:S01]  /*11e40*/  SHF.R.U32.HI R135, RZ, 0x10, R162 ;  /* 0x00000010ff877819 */ /* 0x000fe200000116a2 */
[----:B------:R-:W-:Y:S01]  /*11e50*/  @!P4 HADD2 R241, -R138.H0_H0, -RZ.H0_H0 ;  /* 0xa00000ff8af1c230 */ /* 0x000fe20000000900 */
[----:B------:R-:W-:Y:S01]  /*11e60*/  LOP3.LUT R136, R136, 0xffff, RZ, 0xc0, !PT ;  /* 0x0000ffff88887812 */ /* 0x000fe200078ec0ff */
[----:B------:R-:W-:Y:S01]  /*11e70*/  FADD.FTZ R145, R139, R148 ;  /* 0x000000948b917221 */ /* 0x000fe20000010000 */
[C---:B----4-:R-:W-:Y:S01]  /*11e80*/  F2FP.PACK_AB R3, R143.reuse, R144 ;  /* 0x000000908f03723e */ /* 0x050fe200000000ff */
[----:B------:R-:W-:Y:S01]  /*11e90*/  FADD.FTZ R143, R143, R150 ;  /* 0x000000968f8f7221 */ /* 0x000fe20000010000 */
[----:B------:R-:W-:Y:S02]  /*11ea0*/  ISETP.GE.U32.AND P6, PT, R247, R136, PT ;  /* 0x00000088f700720c */ /* 0x000fe40003fc6070 */
[----:B------:R-:W-:Y:S02]  /*11eb0*/  LOP3.LUT R136, R135, 0xff, RZ, 0xc0, !PT ;  /* 0x000000ff87887812 */ /* 0x000fe400078ec0ff */
[----:B------:R-:W-:Y:S02]  /*11ec0*/  PRMT R135, R138, 0x7632, R135 ;  /* 0x000076328a877816 */ /* 0x000fe40000000087 */
[----:B------:R-:W-:Y:S02]  /*11ed0*/  ISETP.GE.U32.AND P5, PT, R247, R136, PT ;  /* 0x00000088f700720c */ /* 0x000fe40003fa6070 */
[C---:B------:R-:W-:Y:S01]  /*11ee0*/  F2FP.PACK_AB R139, R142.reuse, R139 ;  /* 0x0000008b8e8b723e */ /* 0x040fe200000000ff */
[----:B------:R-:W-:Y:S01]  /*11ef0*/  FADD.FTZ R142, R142, R145 ;  /* 0x000000918e8e7221 */ /* 0x000fe20000010000 */
[----:B------:R-:W-:Y:S01]  /*11f00*/  SHF.R.U32.HI R136, RZ, 0x18, R162 ;  /* 0x00000018ff887819 */ /* 0x000fe200000116a2 */
[----:B--2---:R-:W-:Y:S01]  /*11f10*/  IMAD.WIDE.U32 R178, R140, -0x2daee0ad, RZ ;  /* 0xd2511f538cb27825 */ /* 0x004fe200078e00ff */
[----:B------:R-:W-:Y:S01]  /*11f20*/  PRMT R134, R138, 0x5410, R135 ;  /* 0x000054108a867816 */ /* 0x000fe20000000087 */
[----:B------:R-:W-:Y:S01]  /*11f30*/  @!P6 HADD2 R240, -R135.H0_H0, -RZ.H0_H0 ;  /* 0xa00000ff87f0e230 */ /* 0x000fe20000000900 */
[----:B------:R-:W-:Y:S01]  /*11f40*/  @!P4 PRMT R138, R241, 0x5410, RZ ;  /* 0x00005410f18ac816 */ /* 0x000fe200000000ff */
[----:B------:R-:W2:Y:S01]  /*11f50*/  MUFU.EX2 R145, R159 ;  /* 0x0000009f00917308 */ /* 0x000ea20000000800 */
[----:B------:R-:W-:Y:S01]  /*11f60*/  LOP3.LUT R144, R179, UR13, R176, 0x96, !PT ;  /* 0x0000000db3907c12 */ /* 0x000fe2000f8e96b0 */
[----:B------:R-:W-:Y:S01]  /*11f70*/  FADD.FTZ R150, R146, R143 ;  /* 0x0000008f92967221 */ /* 0x000fe20000010000 */
[----:B------:R-:W-:Y:S01]  /*11f80*/  @!P6 PRMT R135, R240, 0x5410, RZ ;  /* 0x00005410f087e816 */ /* 0x000fe200000000ff */
[----:B------:R3:W-:Y:S01]  /*11f90*/  STG.E.U16 [R182.64+0x10], R138 ;  /* 0x0000108ab6007986 */ /* 0x0007e2000c101510 */
[C---:B------:R-:W-:Y:S01]  /*11fa0*/  ISETP.GE.U32.AND P4, PT, R247.reuse, R136, PT ;  /* 0x00000088f700720c */ /* 0x040fe20003f86070 */
[----:B------:R-:W-:Y:S01]  /*11fb0*/  @!P5 HADD2 R242, -R141.H0_H0, -RZ.H0_H0 ;  /* 0xa00000ff8df2d230 */ /* 0x000fe20000000900 */
[C---:B------:R-:W-:Y:S01]  /*11fc0*/  LOP3.LUT R136, R144.reuse, 0xff, RZ, 0xc0, !PT ;  /* 0x000000ff90887812 */ /* 0x040fe200078ec0ff */
[----:B------:R4:W-:Y:S01]  /*11fd0*/  STG.E.U16 [R182.64+0x12], R135 ;  /* 0x00001287b6007986 */ /* 0x0009e2000c101510 */
[----:B------:R-:W-:Y:S01]  /*11fe0*/  LOP3.LUT R148, R144, 0xffff, RZ, 0xc0, !PT ;  /* 0x0000ffff90947812 */ /* 0x000fe200078ec0ff */
[----:B------:R-:W4:Y:S01]  /*11ff0*/  MUFU.EX2 R140, R158 ;  /* 0x0000009e008c7308 */ /* 0x000f220000000800 */
[----:B------:R-:W-:Y:S02]  /*12000*/  ISETP.GE.U32.AND P6, PT, R247, R136, PT ;  /* 0x00000088f700720c */ /* 0x000fe40003fc6070 */
[----:B------:R-:W-:Y:S02]  /*12010*/  PRMT R136, R141, 0x7632, R136 ;  /* 0x000076328d887816 */ /* 0x000fe40000000088 */
[----:B------:R-:W-:Y:S02]  /*12020*/  SHF.R.U32.HI R148, RZ, 0x8, R148 ;  /* 0x00000008ff947819 */ /* 0x000fe40000011694 */
[C---:B-1----:R-:W-:Y:S01]  /*12030*/  F2FP.PACK_AB R137, R147.reuse, R146 ;  /* 0x000000929389723e */ /* 0x042fe200000000ff */
[----:B------:R-:W-:Y:S01]  /*12040*/  @!P4 HADD2 R239, -R136.H0_H0, -RZ.H0_H0 ;  /* 0xa00000ff88efc230 */ /* 0x000fe20000000900 */
[----:B------:R-:W-:Y:S01]  /*12050*/  LOP3.LUT R148, R148, 0xffff, RZ, 0xc0, !PT ;  /* 0x0000ffff94947812 */ /* 0x000fe200078ec0ff */
[----:B------:R1:W-:Y:S01]  /*12060*/  MUFU.EX2 R158, R167 ;  /* 0x000000a7009e7308 */ /* 0x0003e20000000800 */
[----:B------:R-:W-:Y:S01]  /*12070*/  FADD.FTZ R147, R147, R150 ;  /* 0x0000009693937221 */ /* 0x000fe20000010000 */
[----:B------:R-:W-:Y:S01]  /*12080*/  SHF.R.U32.HI R150, RZ, 0x18, R178 ;  /* 0x00000018ff967819 */ /* 0x000fe200000116b2 */
[----:B--2---:R-:W-:Y:S01]  /*12090*/  FADD.FTZ R143, R145, R142 ;  /* 0x0000008e918f7221 */ /* 0x004fe20000010000 */
[----:B------:R-:W-:Y:S01]  /*120a0*/  @!P6 HADD2 R238, -R3.H0_H0, -RZ.H0_H0 ;  /* 0xa00000ff03eee230 */ /* 0x000fe20000000900 */
[----:B------:R-:W-:Y:S02]  /*120b0*/  LOP3.LUT R176, R179, UR13, R176, 0x96, !PT ;  /* 0x0000000db3b07c12 */ /* 0x000fe4000f8e96b0 */
[--C-:B---3--:R-:W-:Y:S02]  /*120c0*/  SHF.R.U32.HI R138, RZ, 0x10, R144.reuse ;  /* 0x00000010ff8a7819 */ /* 0x108fe40000011690 */
[----:B------:R-:W-:Y:S01]  /*120d0*/  SHF.R.U32.HI R144, RZ, 0x18, R144 ;  /* 0x00000018ff907819 */ /* 0x000fe20000011690 */
[----:B----4-:R-:W-:Y:S01]  /*120e0*/  FADD.FTZ R143, R140, R143 ;  /* 0x0000008f8c8f7221 */ /* 0x010fe20000010000 */
[----:B------:R-:W-:Y:S02]  /*120f0*/  PRMT R135, R141, 0x5410, R136 ;  /* 0x000054108d877816 */ /* 0x000fe40000000088 */
[----:B------:R-:W-:Y:S02]  /*12100*/  @!P5 PRMT R141, R242, 0x5410, RZ ;  /* 0x00005410f28dd816 */ /* 0x000fe400000000ff */
[----:B------:R-:W-:Y:S02]  /*12110*/  ISETP.GE.U32.AND P5, PT, R247, R148, PT ;  /* 0x00000094f700720c */ /* 0x000fe40003fa6070 */
[----:B------:R-:W-:Y:S01]  /*12120*/  @!P4 PRMT R136, R239, 0x5410, RZ ;  /* 0x00005410ef88c816 */ /* 0x000fe200000000ff */
[----:B------:R2:W-:Y:S01]  /*12130*/  STG.E.U16 [R184.64+0x10], R141 ;  /* 0x0000108db8007986 */ /* 0x0005e2000c101510 */
[----:B------:R-:W-:Y:S01]  /*12140*/  F2FP.PACK_AB R142, R140, R145 ;  /* 0x000000918c8e723e */ /* 0x000fe200000000ff */
[----:B------:R-:W3:Y:S01]  /*12150*/  MUFU.EX2 R148, R151 ;  /* 0x0000009700947308 */ /* 0x000ee20000000800 */
[C---:B------:R-:W-:Y:S01]  /*12160*/  PRMT R140, R3.reuse, 0x7632, R140 ;  /* 0x00007632038c7816 */ /* 0x040fe2000000008c */
[----:B------:R4:W-:Y:S01]  /*12170*/  STG.E.U16 [R184.64+0x12], R136 ;  /* 0x00001288b8007986 */ /* 0x0009e2000c101510 */
[----:B------:R-:W-:Y:S01]  /*12180*/  LOP3.LUT R138, R138, 0xff, RZ, 0xc0, !PT ;  /* 0x000000ff8a8a7812 */ /* 0x000fe200078ec0ff */
[----:B-1----:R-:W-:Y:S01]  /*12190*/  IMAD.MOV.U32 R167, RZ, RZ, R161 ;  /* 0x000000ffffa77224 */ /* 0x002fe200078e00a1 */
[----:B------:R-:W-:Y:S01]  /*121a0*/  PRMT R146, R3, 0x5410, R140 ;  /* 0x0000541003927816 */ /* 0x000fe2000000008c */
[----:B------:R-:W-:Y:S01]  /*121b0*/  IMAD.MOV.U32 R161, RZ, RZ, R153 ;  /* 0x000000ffffa17224 */ /* 0x000fe200078e0099 */
[C---:B------:R-:W-:Y:S01]  /*121c0*/  ISETP.GE.U32.AND P4, PT, R247.reuse, R138, PT ;  /* 0x0000008af700720c */ /* 0x040fe20003f86070 */
[----:B------:R-:W-:Y:S01]  /*121d0*/  @!P5 HADD2 R237, -R140.H0_H0, -RZ.H0_H0 ;  /* 0xa00000ff8cedd230 */ /* 0x000fe20000000900 */
[----:B------:R-:W-:Y:S01]  /*121e0*/  LOP3.LUT R138, R178, 0xff, RZ, 0xc0, !PT ;  /* 0x000000ffb28a7812 */ /* 0x000fe200078ec0ff */
[----:B------:R-:W-:Y:S01]  /*121f0*/  MUFU.EX2 R159, R161 ;  /* 0x000000a1009f7308 */ /* 0x000fe20000000800 */
[----:B------:R-:W-:Y:S02]  /*12200*/  @!P6 PRMT R3, R238, 0x5410, RZ ;  /* 0x00005410ee03e816 */ /* 0x000fe400000000ff */
[----:B------:R-:W-:Y:S02]  /*12210*/  ISETP.GE.U32.AND P6, PT, R247, R144, PT ;  /* 0x00000090f700720c */ /* 0x000fe40003fc6070 */
[----:B------:R-:W-:Y:S01]  /*12220*/  @!P5 PRMT R140, R237, 0x5410, RZ ;  /* 0x00005410ed8cd816 */ /* 0x000fe200000000ff */
[----:B------:R1:W-:Y:S01]  /*12230*/  STG.E.U16 [R182.64+0x20], R3 ;  /* 0x00002003b6007986 */ /* 0x0003e2000c101510 */
[----:B------:R-:W-:Y:S02]  /*12240*/  ISETP.GE.U32.AND P5, PT, R247, R138, PT ;  /* 0x0000008af700720c */ /* 0x000fe40003fa6070 */
[----:B------:R-:W-:Y:S01]  /*12250*/  LOP3.LUT R138, R178, 0xffff, RZ, 0xc0, !PT ;  /* 0x0000ffffb28a7812 */ /* 0x000fe200078ec0ff */
[----:B------:R1:W-:Y:S01]  /*12260*/  STG.E.U16 [R182.64+0x22], R140 ;  /* 0x0000228cb6007986 */ /* 0x0003e2000c101510 */
[----:B------:R-:W-:Y:S01]  /*12270*/  @!P4 HADD2 R235, -R139.H0_H0, -RZ.H0_H0 ;  /* 0xa00000ff8bebc230 */ /* 0x000fe20000000900 */
[----:B---3--:R-:W-:Y:S01]  /*12280*/  FADD.FTZ R152, R148, R147 ;  /* 0x0000009394987221 */ /* 0x008fe20000010000 */
[--C-:B--2---:R-:W-:Y:S02]  /*12290*/  SHF.R.U32.HI R141, RZ, 0x8, R138.reuse ;  /* 0x00000008ff8d7819 */ /* 0x104fe4000001168a */
[----:B------:R-:W-:Y:S02]  /*122a0*/  PRMT R138, R139, 0x7632, R138 ;  /* 0x000076328b8a7816 */ /* 0x000fe4000000008a */
[----:B------:R-:W-:Y:S03]  /*122b0*/  LOP3.LUT R144, R141, 0xffff, RZ, 0xc0, !PT ;  /* 0x0000ffff8d907812 */ /* 0x000fe600078ec0ff */
[----:B------:R-:W-:Y:S01]  /*122c0*/  @!P5 HADD2 R232, -R137.H0_H0, -RZ.H0_H0 ;  /* 0xa00000ff89e8d230 */ /* 0x000fe20000000900 */
[----:B------:R-:W2:Y:S01]  /*122d0*/  MUFU.EX2 R141, R156 ;  /* 0x0000009c008d7308 */ /* 0x000ea20000000800 */
[----:B------:R-:W-:Y:S01]  /*122e0*/  @!P6 HADD2 R233, -R138.H0_H0, -RZ.H0_H0 ;  /* 0xa00000ff8ae9e230 */ /* 0x000fe20000000900 */
[----:B------:R-:W-:Y:S02]  /*122f0*/  PRMT R145, R139, 0x5410, R138 ;  /* 0x000054108b917816 */ /* 0x000fe4000000008a */
[----:B------:R-:W-:Y:S02]  /*12300*/  @!P4 PRMT R139, R235, 0x5410, RZ ;  /* 0x00005410eb8bc816 */ /* 0x000fe400000000ff */
[----:B------:R-:W-:Y:S02]  /*12310*/  ISETP.GE.U32.AND P4, PT, R247, R144, PT ;  /* 0x00000090f700720c */ /* 0x000fe40003f86070 */
[----:B------:R-:W-:Y:S01]  /*12320*/  SHF.R.U32.HI R144, RZ, 0x10, R178 ;  /* 0x00000010ff907819 */ /* 0x000fe200000116b2 */
[----:B------:R3:W-:Y:S01]  /*12330*/  STG.E.U16 [R184.64+0x20], R139 ;  /* 0x0000208bb8007986 */ /* 0x0007e2000c101510 */
[----:B------:R-:W-:Y:S01]  /*12340*/  @!P6 PRMT R138, R233, 0x5410, RZ ;  /* 0x00005410e98ae816 */ /* 0x000fe200000000ff */
[----:B------:R-:W3:Y:S01]  /*12350*/  MUFU.EX2 R156, R180 ;  /* 0x000000b4009c7308 */ /* 0x000ee20000000800 */
[----:B------:R-:W-:Y:S02]  /*12360*/  LOP3.LUT R144, R144, 0xff, RZ, 0xc0, !PT ;  /* 0x000000ff90907812 */ /* 0x000fe400078ec0ff */
[----:B----4-:R-:W-:Y:S01]  /*12370*/  PRMT R136, R137, 0x7632, R136 ;  /* 0x0000763289887816 */ /* 0x010fe20000000088 */
[----:B------:R4:W-:Y:S01]  /*12380*/  STG.E.U16 [R184.64+0x22], R138 ;  /* 0x0000228ab8007986 */ /* 0x0009e2000c101510 */
[----:B------:R-:W-:Y:S02]  /*12390*/  ISETP.GE.U32.AND P6, PT, R247, R144, PT ;  /* 0x00000090f700720c */ /* 0x000fe40003fc6070 */
[----:B------:R-:W-:Y:S01]  /*123a0*/  PRMT R144, R137, 0x5410, R136 ;  /* 0x0000541089907816 */ /* 0x000fe20000000088 */
[----:B------:R-:W-:Y:S01]  /*123b0*/  @!P4 HADD2 R234, -R136.H0_H0, -RZ.H0_H0 ;  /* 0xa00000ff88eac230 */ /* 0x000fe20000000900 */
[----:B------:R-:W-:Y:S02]  /*123c0*/  @!P5 PRMT R137, R232, 0x5410, RZ ;  /* 0x00005410e889d816 */ /* 0x000fe400000000ff */
[----:B------:R-:W-:Y:S02]  /*123d0*/  ISETP.GE.U32.AND P5, PT, R247, R150, PT ;  /* 0x00000096f700720c */ /* 0x000fe40003fa6070 */
[----:B------:R-:W-:Y:S01]  /*123e0*/  LOP3.LUT R150, R191, UR34, RZ, 0x3c, !PT ;  /* 0x00000022bf967c12 */ /* 0x000fe2000f8e3cff */
[----:B------:R4:W-:Y:S01]  /*123f0*/  STG.E.U16 [R182.64+0x30], R137 ;  /* 0x00003089b6007986 */ /* 0x0009e2000c101510 */
[----:B-1----:R-:W-:Y:S01]  /*12400*/  F2FP.PACK_AB R3, R149, R148 ;  /* 0x000000949503723e */ /* 0x002fe200000000ff */
[----:B------:R-:W-:Y:S01]  /*12410*/  FADD.FTZ R148, R158, R143 ;  /* 0x0000008f9e947221 */ /* 0x000fe20000010000 */
[C---:B--2---:R-:W-:Y:S01]  /*12420*/  F2FP.PACK_AB R158, R141.reuse, R158 ;  /* 0x0000009e8d9e723e */ /* 0x044fe200000000ff */
[----:B------:R-:W-:Y:S01]  /*12430*/  IMAD.WIDE.U32 R150, R150, -0x326172a9, RZ ;  /* 0xcd9e8d5796967825 */ /* 0x000fe200078e00ff */
[----:B------:R-:W-:Y:S01]  /*12440*/  @!P4 PRMT R136, R234, 0x5410, RZ ;  /* 0x00005410ea88c816 */ /* 0x000fe200000000ff */
[----:B------:R1:W5:Y:S01]  /*12450*/  LDL.LU.64 R190, [R1+0x78] ;  /* 0x0000780001be7983 */ /* 0x0003620000300a00 */
[----:B------:R-:W-:Y:S01]  /*12460*/  PRMT R157, R158, 0x7632, R157 ;  /* 0x000076329e9d7816 */ /* 0x000fe2000000009d */
[----:B------:R-:W-:Y:S01]  /*12470*/  FADD.FTZ R140, R141, R148 ;  /* 0x000000948d8c7221 */ /* 0x000fe20000010000 */
[----:B------:R-:W-:Y:S01]  /*12480*/  LOP3.LUT R143, R151, UR32, R166, 0x96, !PT ;  /* 0x00000020978f7c12 */ /* 0x000fe2000f8e96a6 */
[----:B------:R-:W-:Y:S01]  /*12490*/  FADD.FTZ R149, R149, R152 ;  /* 0x0000009895957221 */ /* 0x000fe20000010000 */
[----:B------:R-:W-:Y:S01]  /*124a0*/  LOP3.LUT R141, R187, UR29, R150, 0x96, !PT ;  /* 0x0000001dbb8d7c12 */ /* 0x000fe2000f8e9696 */
[----:B---3--:R-:W-:Y:S01]  /*124b0*/  IMAD.MOV.U32 R139, RZ, RZ, R163 ;  /* 0x000000ffff8b7224 */ /* 0x008fe200078e00a3 */
[----:B------:R2:W-:Y:S01]  /*124c0*/  STG.E.U16 [R182.64+0x32], R136 ;  /* 0x00003288b6007986 */ /* 0x0005e2000c101510 */
[----:B------:R-:W-:Y:S01]  /*124d0*/  IMAD.WIDE.U32 R152, R143, -0x2daee0ad, RZ ;  /* 0xd2511f538f987825 */ /* 0x000fe200078e00ff */
[----:B------:R-:W-:Y:S03]  /*124e0*/  SHF.R.U32.HI R147, RZ, 0x10, R178 ;  /* 0x00000010ff937819 */ /* 0x000fe600000116b2 */
[----:B------:R-:W-:Y:S01]  /*124f0*/  IMAD.WIDE.U32 R150, R141, -0x2daee0ad, RZ ;  /* 0xd2511f538d967825 */ /* 0x000fe200078e00ff */
[----:B------:R-:W-:Y:S02]  /*12500*/  LOP3.LUT R143, R153, UR27, R154, 0x96, !PT ;  /* 0x0000001b998f7c12 */ /* 0x000fe4000f8e969a */
[----:B------:R-:W-:Y:S01]  /*12510*/  LOP3.LUT R147, R147, 0xff, RZ, 0xc0, !PT ;  /* 0x000000ff93937812 */ /* 0x000fe200078ec0ff */
[----:B----4-:R-:W-:Y:S01]  /*12520*/  IMAD.MOV.U32 R138, RZ, RZ, R162 ;  /* 0x000000ffff8a7224 */ /* 0x010fe200078e00a2 */
[----:B------:R-:W-:Y:S01]  /*12530*/  LOP3.LUT R141, R151, UR30, R152, 0x96, !PT ;  /* 0x0000001e978d7c12 */ /* 0x000fe2000f8e9698 */
[----:B------:R-:W-:Y:S01]  /*12540*/  IMAD.WIDE.U32 R162, R143, -0x326172a9, RZ ;  /* 0xcd9e8d578fa27825 */ /* 0x000fe200078e00ff */
[----:B------:R-:W-:Y:S03]  /*12550*/  PRMT R137, R142, 0x7632, R137 ;  /* 0x000076328e897816 */ /* 0x000fe60000000089 */
[----:B------:R-:W-:Y:S01]  /*12560*/  IMAD.WIDE.U32 R152, R141, -0x326172a9, RZ ;  /* 0xcd9e8d578d987825 */ /* 0x000fe200078e00ff */
[----:B------:R-:W-:Y:S03]  /*12570*/  LOP3.LUT R186, R163, UR4, R186, 0x96, !PT ;  /* 0x00000004a3ba7c12 */ /* 0x000fe6000f8e96ba */
[----:B------:R-:W-:Y:S01]  /*12580*/  FADD.FTZ R140, R159, R140 ;  /* 0x0000008c9f8c7221 */ /* 0x000fe20000010000 */
[----:B------:R-:W-:Y:S01]  /*12590*/  LOP3.LUT R162, R153, UR33, R162, 0x96, !PT ;  /* 0x0000002199a27c12 */ /* 0x000fe2000f8e96a2 */
[----:B------:R-:W-:Y:S01]  /*125a0*/  IMAD.WIDE.U32 R186, R186, -0x2daee0ad, RZ ;  /* 0xd2511f53baba7825 */ /* 0x000fe200078e00ff */
[----:B------:R-:W-:Y:S01]  /*125b0*/  @!P5 HADD2 R231, -R137.H0_H0, -RZ.H0_H0 ;  /* 0xa00000ff89e7d230 */ /* 0x000fe20000000900 */
[----:B------:R-:W-:Y:S02]  /*125c0*/  F2FP.PACK_AB R159, R155, R159 ;  /* 0x0000009f9b9f723e */ /* 0x000fe400000000ff */
[----:B------:R-:W-:Y:S01]  /*125d0*/  IMAD.WIDE.U32 R162, R162, -0x2daee0ad, RZ ;  /* 0xd2511f53a2a27825 */ /* 0x000fe200078e00ff */
[----:B------:R-:W-:Y:S02]  /*125e0*/  LOP3.LUT R150, R187, UR31, R150, 0x96, !PT ;  /* 0x0000001fbb967c12 */ /* 0x000fe4000f8e9696 */
[----:B------:R-:W-:Y:S01]  /*125f0*/  PRMT R153, R158, 0x5410, R157 ;  /* 0x000054109e997816 */ /* 0x000fe2000000009d */
[----:B------:R-:W-:Y:S01]  /*12600*/  IMAD.MOV.U32 R187, RZ, RZ, R139 ;  /* 0x000000ffffbb7224 */ /* 0x000fe200078e008b */
[----:B------:R-:W-:Y:S01]  /*12610*/  LOP3.LUT R166, R163, UR5, R186, 0x96, !PT ;  /* 0x00000005a3a67c12 */ /* 0x000fe2000f8e96ba */
[----:B------:R-:W-:Y:S01]  /*12620*/  IMAD.MOV.U32 R186, RZ, RZ, R138 ;  /* 0x000000ffffba7224 */ /* 0x000fe200078e008a */
[----:B------:R-:W-:Y:S01]  /*12630*/  PRMT R163, R247, 0x7054, R247 ;  /* 0x00007054f7a37816 */ /* 0x000fe200000000f7 */
[----:B------:R-:W-:Y:S01]  /*12640*/  FADD.FTZ R138, R156, R149 ;  /* 0x000000959c8a7221 */ /* 0x000fe20000010000 */
[----:B------:R-:W-:Y:S01]  /*12650*/  LOP3.LUT R149, R178, 0xff, RZ, 0xc0, !PT ;  /* 0x000000ffb2957812 */ /* 0x000fe200078ec0ff */
[----:B------:R-:W-:Y:S01]  /*12660*/  IMAD.WIDE.U32 R150, R150, -0x326172a9, RZ ;  /* 0xcd9e8d5796967825 */ /* 0x000fe200078e00ff */
[----:B------:R-:W-:Y:S03]  /*12670*/  F2FP.PACK_AB R156, R181, R156 ;  /* 0x0000009cb59c723e */ /* 0x000fe600000000ff */
[----:B------:R-:W-:Y:S01]  /*12680*/  IMAD.WIDE.U32 R166, R166, -0x326172a9, RZ ;  /* 0xcd9e8d57a6a67825 */ /* 0x000fe200078e00ff */
[----:B------:R-:W-:Y:S02]  /*12690*/  LOP3.LUT R161, R151, UR28, R152, 0x96, !PT ;  /* 0x0000001c97a17c12 */ /* 0x000fe4000f8e9698 */
[----:B------:R-:W-:Y:S01]  /*126a0*/  LOP3.LUT R151, R176, 0xff, RZ, 0xc0, !PT ;  /* 0x000000ffb0977812 */ /* 0x000fe200078ec0ff */
[--C-:B------:R-:W-:Y:S01]  /*126b0*/  FADD.FTZ R139, R181, R138.reuse ;  /* 0x0000008ab58b7221 */ /* 0x100fe20000010000 */
[----:B------:R-:W-:Y:S01]  /*126c0*/  PRMT R138, R142, 0x7610, R138 ;  /* 0x000076108e8a7816 */ /* 0x000fe2000000008a */
[----:B------:R-:W-:Y:S01]  /*126d0*/  FADD.FTZ R155, R155, R140 ;  /* 0x0000008c9b9b7221 */ /* 0x000fe20000010000 */
[----:B------:R-:W-:Y:S01]  /*126e0*/  LOP3.LUT R141, R167, UR14, R150, 0x96, !PT ;  /* 0x0000000ea78d7c12 */ /* 0x000fe2000f8e9696 */
[----:B------:R-:W3:Y:S02]  /*126f0*/  MUFU.EX2 R140, R175 ;  /* 0x000000af008c7308 */ /* 0x000ee40000000800 */
[----:B------:R-:W-:Y:S01]  /*12700*/  @!P6 HADD2 R236, -R138.H0_H0, -RZ.H0_H0 ;  /* 0xa00000ff8aece230 */ /* 0x000fe20000000900 */
[C---:B------:R-:W-:Y:S01]  /*12710*/  LOP3.LUT R148, R141.reuse, 0xff, RZ, 0xc0, !PT ;  /* 0x000000ff8d947812 */ /* 0x040fe200078ec0ff */
[----:B------:R-:W-:Y:S01]  /*12720*/  FADD.FTZ R164, R172, R155 ;  /* 0x0000009baca47221 */ /* 0x000fe20000010000 */
[----:B------:R-:W-:Y:S02]  /*12730*/  LOP3.LUT R143, R141, 0xffff, RZ, 0xc0, !PT ;  /* 0x0000ffff8d8f7812 */ /* 0x000fe400078ec0ff */
[----:B------:R-:W-:Y:S02]  /*12740*/  ISETP.GE.U32.AND P4, PT, R247, R148, PT ;  /* 0x00000094f700720c */ /* 0x000fe40003f86070 */
[----:B------:R-:W-:Y:S01]  /*12750*/  PRMT R148, R138, 0x5410, R137 ;  /* 0x000054108a947816 */ /* 0x000fe20000000089 */
[----:B------:R-:W4:Y:S01]  /*12760*/  MUFU.EX2 R181, R165 ;  /* 0x000000a500b57308 */ /* 0x000f220000000800 */
[----:B------:R-:W-:Y:S02]  /*12770*/  @!P6 PRMT R138, R236, 0x5410, RZ ;  /* 0x00005410ec8ae816 */ /* 0x000fe400000000ff */
[----:B------:R-:W-:Y:S02]  /*12780*/  SHF.R.U32.HI R143, RZ, 0x8, R143 ;  /* 0x00000008ff8f7819 */ /* 0x000fe4000001168f */
[----:B------:R-:W-:Y:S01]  /*12790*/  @!P5 PRMT R137, R231, 0x5410, RZ ;  /* 0x00005410e789d816 */ /* 0x000fe200000000ff */
[----:B------:R1:W-:Y:S01]  /*127a0*/  STG.E.U16 [R184.64+0x30], R138 ;  /* 0x0000308ab8007986 */ /* 0x0003e2000c101510 */
[----:B--2---:R-:W-:Y:S02]  /*127b0*/  LOP3.LUT R136, R143, 0xffff, RZ, 0xc0, !PT ;  /* 0x0000ffff8f887812 */ /* 0x004fe400078ec0ff */
[----:B------:R-:W-:Y:S01]  /*127c0*/  SHF.R.U32.HI R142, RZ, 0x10, R141 ;  /* 0x00000010ff8e7819 */ /* 0x000fe2000001168d */
[----:B------:R-:W2:Y:S01]  /*127d0*/  MUFU.EX2 R143, R173 ;  /* 0x000000ad008f7308 */ /* 0x000ea20000000800 */
[----:B------:R-:W-:Y:S01]  /*127e0*/  ISETP.GE.U32.AND P6, PT, R247, R136, PT ;  /* 0x00000088f700720c */ /* 0x000fe20003fc6070 */
[----:B------:R-:W-:Y:S01]  /*127f0*/  STG.E.U16 [R184.64+0x32], R137 ;  /* 0x00003289b8007986 */ /* 0x000fe2000c101510 */
[C---:B------:R-:W-:Y:S01]  /*12800*/  PRMT R136, R3.reuse, 0x7632, R136 ;  /* 0x0000763203887816 */ /* 0x040fe20000000088 */
[----:B------:R-:W-:Y:S01]  /*12810*/  @!P4 HADD2 R230, -R3.H0_H0, -RZ.H0_H0 ;  /* 0xa00000ff03e6c230 */ /* 0x000fe20000000900 */
[----:B------:R-:W-:Y:S01]  /*12820*/  LOP3.LUT R142, R142, 0xff, RZ, 0xc0, !PT ;  /* 0x000000ff8e8e7812 */ /* 0x000fe200078ec0ff */
[----:B---3--:R-:W-:Y:S01]  /*12830*/  FADD.FTZ R160, R140, R139 ;  /* 0x0000008b8ca07221 */ /* 0x008fe20000010000 */
[----:B------:R-:W-:Y:S01]  /*12840*/  PRMT R154, R3, 0x5410, R136 ;  /* 0x00005410039a7816 */ /* 0x000fe20000000088 */
[----:B------:R-:W-:Y:S01]  /*12850*/  IMAD.MOV.U32 R139, RZ, RZ, R189 ;  /* 0x000000ffff8b7224 */ /* 0x000fe200078e00bd */
[C---:B------:R-:W-:Y:S02]  /*12860*/  ISETP.GE.U32.AND P5, PT, R247.reuse, R142, PT ;  /* 0x0000008ef700720c */ /* 0x040fe40003fa6070 */
[----:B------:R-:W-:Y:S01]  /*12870*/  SHF.R.U32.HI R142, RZ, 0x18, R141 ;  /* 0x00000018ff8e7819 */ /* 0x000fe2000001168d */
[----:B------:R-:W-:Y:S01]  /*12880*/  IMAD.MOV.U32 R141, RZ, RZ, R139 ;  /* 0x000000ffff8d7224 */ /* 0x000fe200078e008b */
[----:B------:R-:W-:Y:S01]  /*12890*/  @!P4 PRMT R3, R230, 0x5410, RZ ;  /* 0x00005410e603c816 */ /* 0x000fe200000000ff */
[----:B------:R-:W-:Y:S01]  /*128a0*/  @!P6 HADD2 R229, -R136.H0_H0, -RZ.H0_H0 ;  /* 0xa00000ff88e5e230 */ /* 0x000fe20000000900 */
[----:B------:R-:W-:Y:S02]  /*128b0*/  ISETP.GE.U32.AND P4, PT, R247, R142, PT ;  /* 0x0000008ef700720c */ /* 0x000fe40003f86070 */
[----:B------:R-:W-:Y:S01]  /*128c0*/  SHF.R.U32.HI R141, RZ, 0x18, R176 ;  /* 0x00000018ff8d7819 */ /* 0x000fe200000116b0 */
[----:B------:R3:W-:Y:S01]  /*128d0*/  STG.E.U16 [R182.64+0x40], R3 ;  /* 0x00004003b6007986 */ /* 0x0007e2000c101510 */
[----:B------:R-:W-:Y:S02]  /*128e0*/  @!P6 PRMT R136, R229, 0x5410, RZ ;  /* 0x00005410e588e816 */ /* 0x000fe400000000ff */
[----:B----4-:R-:W-:Y:S01]  /*128f0*/  F2FP.PACK_AB R180, R181, R170 ;  /* 0x000000aab5b4723e */ /* 0x010fe200000000ff */
[----:B------:R-:W-:Y:S01]  /*12900*/  @!P5 HADD2 R228, -R158.H0_H0, -RZ.H0_H0 ;  /* 0xa00000ff9ee4d230 */ /* 0x000fe20000000900 */
[C---:B-1----:R-:W-:Y:S01]  /*12910*/  LOP3.LUT R138, R166.reuse, 0xff, RZ, 0xc0, !PT ;  /* 0x000000ffa68a7812 */ /* 0x042fe200078ec0ff */
[----:B------:R-:W-:Y:S01]  /*12920*/  STG.E.U16 [R182.64+0x42], R136 ;  /* 0x00004288b6007986 */ /* 0x000fe2000c101510 */
[C---:B--2---:R-:W-:Y:S01]  /*12930*/  F2FP.PACK_AB R173, R143.reuse, R140 ;  /* 0x0000008c8fad723e */ /* 0x044fe200000000ff */
[----:B------:R-:W-:Y:S01]  /*12940*/  FADD.FTZ R160, R143, R160 ;  /* 0x000000a08fa07221 */ /* 0x000fe20000010000 */
[----:B------:R-:W-:Y:S01]  /*12950*/  ISETP.GE.U32.AND P0, PT, R247, R138, PT ;  /* 0x0000008af700720c */ /* 0x000fe20003f06070 */
[----:B------:R-:W-:Y:S01]  /*12960*/  @!P4 HADD2 R227, -R157.H0_H0, -RZ.H0_H0 ;  /* 0xa00000ff9de3c230 */ /* 0x000fe20000000900 */
[----:B------:R-:W-:Y:S02]  /*12970*/  LOP3.LUT R138, R166, 0xffff, RZ, 0xc0, !PT ;  /* 0x0000ffffa68a7812 */ /* 0x000fe400078ec0ff */
[----:B------:R-:W-:Y:S02]  /*12980*/  @!P5 PRMT R158, R228, 0x5410, RZ ;  /* 0x00005410e49ed816 */ /* 0x000fe400000000ff */
[----:B------:R-:W-:Y:S02]  /*12990*/  SHF.R.U32.HI R138, RZ, 0x8, R138 ;  /* 0x00000008ff8a7819 */ /* 0x000fe4000001168a */
[----:B------:R-:W-:Y:S01]  /*129a0*/  @!P4 PRMT R157, R227, 0x5410, RZ ;  /* 0x00005410e39dc816 */ /* 0x000fe200000000ff */
[----:B------:R1:W-:Y:S01]  /*129b0*/  STG.E.U16 [R184.64+0x40], R158 ;  /* 0x0000409eb8007986 */ /* 0x0003e2000c101510 */
[----:B------:R-:W-:Y:S02]  /*129c0*/  LOP3.LUT R138, R138, 0xffff, RZ, 0xc0, !PT ;  /* 0x0000ffff8a8a7812 */ /* 0x000fe400078ec0ff */
[----:B------:R-:W-:Y:S01]  /*129d0*/  PRMT R177, R180, 0x7632, R177 ;  /* 0x00007632b4b17816 */ /* 0x000fe200000000b1 */
[----:B------:R-:W-:Y:S01]  /*129e0*/  STG.E.U16 [R184.64+0x42], R157 ;  /* 0x0000429db8007986 */ /* 0x000fe2000c101510 */
[----:B------:R-:W-:Y:S01]  /*129f0*/  ISETP.GE.U32.AND P6, PT, R247, R138, PT ;  /* 0x0000008af700720c */ /* 0x000fe20003fc6070 */
[----:B------:R-:W-:Y:S01]  /*12a00*/  IMAD.MOV.U32 R138, RZ, RZ, R188 ;  /* 0x000000ffff8a7224 */ /* 0x000fe200078e00bc */
[----:B------:R-:W-:Y:S01]  /*12a10*/  @!P0 HADD2 R226, -R156.H0_H0, -RZ.H0_H0 ;  /* 0xa00000ff9ce28230 */ /* 0x000fe20000000900 */
[----:B------:R2:W5:Y:S01]  /*12a20*/  LDL.LU.64 R188, [R1+0x70] ;  /* 0x0000700001bc7983 */ /* 0x0005620000300a00 */
[C---:B---3--:R-:W-:Y:S01]  /*12a30*/  PRMT R3, R156.reuse, 0x7632, R3 ;  /* 0x000076329c037816 */ /* 0x048fe20000000003 */
[----:B------:R-:W-:Y:S01]  /*12a40*/  IMAD.MOV.U32 R140, RZ, RZ, R138 ;  /* 0x000000ffff8c7224 */ /* 0x000fe200078e008a */
[----:B------:R-:W-:Y:S02]  /*12a50*/  SHF.R.U32.HI R138, RZ, 0x10, R166 ;  /* 0x00000010ff8a7819 */ /* 0x000fe400000116a6 */
[----:B------:R-:W-:Y:S02]  /*12a60*/  PRMT R152, R156, 0x5410, R3 ;  /* 0x000054109c987816 */ /* 0x000fe40000000003 */
[----:B------:R-:W-:Y:S02]  /*12a70*/  LOP3.LUT R139, R187, UR14, R140, 0x96, !PT ;  /* 0x0000000ebb8b7c12 */ /* 0x000fe4000f8e968c */
[----:B------:R-:W-:Y:S01]  /*12a80*/  LOP3.LUT R138, R138, 0xff, RZ, 0xc0, !PT ;  /* 0x000000ff8a8a7812 */ /* 0x000fe200078ec0ff */
[----:B------:R-:W-:Y:S01]  /*12a90*/  @!P6 HADD2 R219, -R3.H0_H0, -RZ.H0_H0 ;  /* 0xa00000ff03dbe230 */ /* 0x000fe20000000900 */
[----:B------:R-:W-:Y:S02]  /*12aa0*/  LOP3.LUT R137, R139, 0xffff, RZ, 0xc0, !PT ;  /* 0x0000ffff8b897812 */ /* 0x000fe400078ec0ff */
[C---:B------:R-:W-:Y:S02]  /*12ab0*/  ISETP.GE.U32.AND P5, PT, R247.reuse, R138, PT ;  /* 0x0000008af700720c */ /* 0x040fe40003fa6070 */
[----:B------:R-:W-:Y:S02]  /*12ac0*/  SHF.R.U32.HI R138, RZ, 0x18, R166 ;  /* 0x00000018ff8a7819 */ /* 0x000fe400000116a6 */
[----:B------:R-:W-:Y:S02]  /*12ad0*/  SHF.R.U32.HI R137, RZ, 0x8, R137 ;  /* 0x00000008ff897819 */ /* 0x000fe40000011689 */
[----:B------:R-:W-:Y:S01]  /*12ae0*/  ISETP.GE.U32.AND P4, PT, R247, R138, PT ;  /* 0x0000008af700720c */ /* 0x000fe20003f86070 */
[----:B-1----:R-:W-:Y:S01]  /*12af0*/  FADD.FTZ R158, R169, R160 ;  /* 0x000000a0a99e7221 */ /* 0x002fe20000010000 */
[----:B------:R-:W-:Y:S02]  /*12b00*/  LOP3.LUT R138, R139, 0xff, RZ, 0xc0, !PT ;  /* 0x000000ff8b8a7812 */ /* 0x000fe400078ec0ff */
[--C-:B------:R-:W-:Y:S02]  /*12b10*/  SHF.R.U32.HI R140, RZ, 0x18, R186.reuse ;  /* 0x00000018ff8c7819 */ /* 0x100fe400000116ba */
[----:B------:R-:W-:Y:S01]  /*12b20*/  PRMT R137, R138, 0x5410, R137 ;  /* 0x000054108a897816 */ /* 0x000fe20000000089 */
[----:B------:R-:W-:Y:S01]  /*12b30*/  @!P5 HADD2 R221, -R159.H0_H0, -RZ.H0_H0 ;  /* 0xa00000ff9fddd230 */ /* 0x000fe20000000900 */
[--C-:B------:R-:W-:Y:S02]  /*12b40*/  SHF.R.U32.HI R138, RZ, 0x10, R139.reuse ;  /* 0x00000010ff8a7819 */ /* 0x100fe4000001168b */
[----:B------:R-:W-:Y:S01]  /*12b50*/  SHF.R.U32.HI R139, RZ, 0x18, R139 ;  /* 0x00000018ff8b7819 */ /* 0x000fe2000001168b */
[--C-:B------:R-:W-:Y:S01]  /*12b60*/  HSET2.LE.AND R137, R137, R163.reuse, PT ;  /* 0x000000a389897233 */ /* 0x100fe20003803000 */
[----:B------:R-:W-:Y:S02]  /*12b70*/  LOP3.LUT R138, R138, 0xff, RZ, 0xc0, !PT ;  /* 0x000000ff8a8a7812 */ /* 0x000fe400078ec0ff */
[----:B------:R-:W-:Y:S02]  /*12b80*/  @!P6 PRMT R3, R219, 0x5410, RZ ;  /* 0x00005410db03e816 */ /* 0x000fe400000000ff */
[----:B------:R-:W-:Y:S02]  /*12b90*/  PRMT R136, R138, 0x5410, R139 ;  /* 0x000054108a887816 */ /* 0x000fe4000000008b */
[C---:B------:R-:W-:Y:S01]  /*12ba0*/  LOP3.LUT R139, R186.reuse, 0xffff, RZ, 0xc0, !PT ;  /* 0x0000ffffba8b7812 */ /* 0x040fe200078ec0ff */
[----:B------:R-:W-:Y:S01]  /*12bb0*/  STG.E.U16 [R182.64+0x52], R3 ;  /* 0x00005203b6007986 */ /* 0x000fe2000c101510 */
[----:B------:R-:W-:Y:S01]  /*12bc0*/  LOP3.LUT R138, R186, 0xff, RZ, 0xc0, !PT ;  /* 0x000000ffba8a7812 */ /* 0x000fe200078ec0ff */
[--C-:B------:R-:W-:Y:S01]  /*12bd0*/  HSET2.LE.AND R136, R136, R163.reuse, PT ;  /* 0x000000a388887233 */ /* 0x100fe20003803000 */
[----:B------:R-:W-:Y:S02]  /*12be0*/  SHF.R.U32.HI R139, RZ, 0x8, R139 ;  /* 0x00000008ff8b7819 */ /* 0x000fe4000001168b */
[----:B------:R-:W-:Y:S02]  /*12bf0*/  LOP3.LUT R132, R137, R132, RZ, 0xc0, !PT ;  /* 0x0000008489847212 */ /* 0x000fe400078ec0ff */
[----:B------:R-:W-:Y:S02]  /*12c00*/  PRMT R138, R138, 0x5410, R139 ;  /* 0x000054108a8a7816 */ /* 0x000fe4000000008b */
[----:B------:R-:W-:Y:S01]  /*12c10*/  SHF.R.U32.HI R139, RZ, 0x10, R186 ;  /* 0x00000010ff8b7819 */ /* 0x000fe200000116ba */
[----:B------:R-:W-:Y:S01]  /*12c20*/  IMAD.WIDE.U32 R186, R161, -0x2daee0ad, RZ ;  /* 0xd2511f53a1ba7825 */ /* 0x000fe200078e00ff */
[----:B------:R-:W-:Y:S01]  /*12c30*/  LOP3.LUT R133, R136, R133, RZ, 0xc0, !PT ;  /* 0x0000008588857212 */ /* 0x000fe200078ec0ff */
[--C-:B------:R-:W-:Y:S01]  /*12c40*/  HSET2.LE.AND R137, R138, R163.reuse, PT ;  /* 0x000000a38a897233 */ /* 0x100fe20003803000 */
[----:B------:R-:W-:Y:S02]  /*12c50*/  LOP3.LUT R139, R139, 0xff, RZ, 0xc0, !PT ;  /* 0x000000ff8b8b7812 */ /* 0x000fe400078ec0ff */
[----:B------:R-:W-:Y:S02]  /*12c60*/  @!P0 PRMT R156, R226, 0x5410, RZ ;  /* 0x00005410e29c8816 */ /* 0x000fe400000000ff */
[----:B------:R-:W-:Y:S02]  /*12c70*/  PRMT R140, R139, 0x5410, R140 ;  /* 0x000054108b8c7816 */ /* 0x000fe4000000008c */
[----:B------:R-:W-:Y:S01]  /*12c80*/  LOP3.LUT R134, R137, R134, RZ, 0xc0, !PT ;  /* 0x0000008689867212 */ /* 0x000fe200078ec0ff */
[----:B------:R-:W-:Y:S01]  /*12c90*/  STG.E.U16 [R182.64+0x50], R156 ;  /* 0x0000509cb6007986 */ /* 0x000fe2000c101510 */
[----:B------:R-:W-:Y:S01]  /*12ca0*/  ISETP.NE.AND P0, PT, R174, RZ, PT ;  /* 0x000000ffae00720c */ /* 0x000fe20003f05270 */
[--C-:B------:R-:W-:Y:S01]  /*12cb0*/  HSET2.LE.AND R140, R140, R163.reuse, PT ;  /* 0x000000a38c8c7233 */ /* 0x100fe20003803000 */
[----:B------:R-:W-:Y:S01]  /*12cc0*/  PRMT R174, R173, 0x7632, R174 ;  /* 0x00007632adae7816 */ /* 0x000fe200000000ae */
[----:B------:R-:W1:Y:S03]  /*12cd0*/  LDSM.16.MT88.4 R136, [R208+0x10000] ;  /* 0x01000000d088783b */ /* 0x000e660000004200 */
[----:B------:R-:W-:Y:S02]  /*12ce0*/  LOP3.LUT R135, R140, R135, RZ, 0xc0, !PT ;  /* 0x000000878c877212 */ /* 0x000fe400078ec0ff */
[----:B------:R-:W-:Y:S02]  /*12cf0*/  LOP3.LUT R140, R178, 0xffff, RZ, 0xc0, !PT ;  /* 0x0000ffffb28c7812 */ /* 0x000fe400078ec0ff */
[----:B------:R-:W3:Y:S01]  /*12d00*/  MUFU.EX2 R179, R168 ;  /* 0x000000a800b37308 */ /* 0x000ee20000000800 */
[----:B------:R-:W-:Y:S02]  /*12d10*/  SHF.R.U32.HI R178, RZ, 0x18, R178 ;  /* 0x00000018ffb27819 */ /* 0x000fe400000116b2 */
[----:B------:R-:W-:Y:S02]  /*12d20*/  SHF.R.U32.HI R140, RZ, 0x8, R140 ;  /* 0x00000008ff8c7819 */ /* 0x000fe4000001168c */
[----:B------:R-:W-:Y:S02]  /*12d30*/  PRMT R178, R147, 0x5410, R178 ;  /* 0x0000541093b27816 */ /* 0x000fe400000000b2 */
[----:B------:R-:W-:Y:S02]  /*12d40*/  PRMT R149, R149, 0x5410, R140 ;  /* 0x0000541095957816 */ /* 0x000fe4000000008c */
[----:B------:R-:W-:Y:S04]  /*12d50*/  LOP3.LUT R140, R176, 0xffff, RZ, 0xc0, !PT ;  /* 0x0000ffffb08c7812 */ /* 0x000fe800078ec0ff */
[----:B------:R-:W-:Y:S04]  /*12d60*/  SHF.R.U32.HI R142, RZ, 0x8, R140 ;  /* 0x00000008ff8e7819 */ /* 0x000fe8000001168c */
[----:B------:R-:W-:Y:S01]  /*12d70*/  PRMT R151, R151, 0x5410, R142 ;  /* 0x0000541097977816 */ /* 0x000fe2000000008e */
        /* <DEDUP_REMOVED lines=45> */
[C---:B-1----:R-:W-:Y:S07]  /*13050*/  HMMA.16816.F32 R124, R132.reuse, R136, R124 ;  /* 0x00000088847c723c */ /* 0x042fee000000187c */
[----:B------:R-:W-:Y:S01]  /*13060*/  SHF.R.U32.HI R136, RZ, 0x10, R176 ;  /* 0x00000010ff887819 */ /* 0x000fe200000116b0 */
[----:B------:R-:W-:Y:S01]  /*13070*/  HMMA.16816.F32 R128, R132, R138, R128 ;  /* 0x0000008a8480723c */ /* 0x000fe20000001880 */
[----:B------:R-:W-:Y:S03]  /*13080*/  F2FP.PACK_AB R176, R171, R172 ;  /* 0x000000acabb0723e */ /* 0x000fe600000000ff */
[----:B------:R-:W-:Y:S02]  /*13090*/  LOP3.LUT R140, R136, 0xff, RZ, 0xc0, !PT ;  /* 0x000000ff888c7812 */ /* 0x000fe400078ec0ff */
[----:B------:R-:W1:Y:S01]  /*130a0*/  LDSM.16.MT88.4 R136, [R208+0x10800] ;  /* 0x01080000d088783b */ /* 0x000e620000004200 */
[--C-:B------:R-:W-:Y:S01]  /*130b0*/  HSET2.LE.AND R133, R151, R163.reuse, PT ;  /* 0x000000a397857233 */ /* 0x100fe20003803000 */
[----:B------:R-:W-:Y:S01]  /*130c0*/  PRMT R134, R140, 0x5410, R141 ;  /* 0x000054108c867816 */ /* 0x000fe2000000008d */
[--C-:B------:R-:W-:Y:S03]  /*130d0*/  HSET2.LE.AND R135, R149, R163.reuse, PT ;  /* 0x000000a395877233 */ /* 0x100fe60003803000 */
[----:B------:R-:W-:Y:S01]  /*130e0*/  LOP3.LUT R132, R133, R146, RZ, 0xc0, !PT ;  /* 0x0000009285847212 */ /* 0x000fe200078ec0ff */
[--C-:B------:R-:W-:Y:S01]  /*130f0*/  HSET2.LE.AND R134, R134, R163.reuse, PT ;  /* 0x000000a386867233 */ /* 0x100fe20003803000 */
[----:B------:R-:W4:Y:S01]  /*13100*/  LDSM.16.MT88.4 R140, [R206+0x10800] ;  /* 0x01080000ce8c783b */ /* 0x000f220000004200 */
[----:B------:R-:W-:Y:S02]  /*13110*/  PRMT R172, R159, 0x7632, R172 ;  /* 0x000076329fac7816 */ /* 0x000fe400000000ac */
[----:B------:R-:W-:Y:S02]  /*13120*/  PRMT R3, R176, 0x7632, R3 ;  /* 0x00007632b0037816 */ /* 0x000fe40000000003 */
[----:B------:R-:W-:Y:S01]  /*13130*/  LOP3.LUT R133, R134, R145, RZ, 0xc0, !PT ;  /* 0x0000009186857212 */ /* 0x000fe200078ec0ff */
[----:B------:R-:W-:Y:S01]  /*13140*/  @!P4 HADD2 R224, -R172.H0_H0, -RZ.H0_H0 ;  /* 0xa00000fface0c230 */ /* 0x000fe20000000900 */
[----:B------:R-:W-:Y:S01]  /*13150*/  LOP3.LUT R134, R135, R144, RZ, 0xc0, !PT ;  /* 0x0000009087867212 */ /* 0x000fe200078ec0ff */
[----:B------:R-:W-:Y:S01]  /*13160*/  HSET2.LE.AND R135, R178, R163, PT ;  /* 0x000000a3b2877233 */ /* 0x000fe20003803000 */
[----:B------:R-:W2:Y:S01]  /*13170*/  LDSM.16.MT88.4 R144, [R205+0x10800] ;  /* 0x01080000cd90783b */ /* 0x000ea20000004200 */
[----:B---3--:R-:W-:Y:S03]  /*13180*/  F2FP.PACK_AB R178, R179, R169 ;  /* 0x000000a9b3b2723e */ /* 0x008fe600000000ff */
[----:B------:R-:W-:Y:S02]  /*13190*/  LOP3.LUT R135, R135, R148, RZ, 0xc0, !PT ;  /* 0x0000009487877212 */ /* 0x000fe400078ec0ff */
[----:B------:R-:W-:Y:S05]  /*131a0*/  PRMT R175, R178, 0x7632, R175 ;  /* 0x00007632b2af7816 */ /* 0x000fea00000000af */
[C---:B-1----:R-:W-:Y:S08]  /*131b0*/  HMMA.16816.F32 R4, R132.reuse, R136, R4 ;  /* 0x000000888404723c */ /* 0x042ff00000001804 */
[C---:B------:R-:W-:Y:S01]  /*131c0*/  HMMA.16816.F32 R8, R132.reuse, R138, R8 ;  /* 0x0000008a8408723c */ /* 0x040fe20000001808 */
[----:B------:R-:W1:Y:S07]  /*131d0*/  LDSM.16.MT88.4 R136, [R204+0x10800] ;  /* 0x01080000cc88783b */ /* 0x000e6e0000004200 */
[C---:B----4-:R-:W-:Y:S08]  /*131e0*/  HMMA.16816.F32 R12, R132.reuse, R140, R12 ;  /* 0x0000008c840c723c */ /* 0x050ff0000000180c */
        /* <DEDUP_REMOVED lines=35> */
[C---:B---3--:R-:W-:Y:S07]  /*13420*/  HMMA.16816.F32 R108, R132.reuse, R140, R108 ;  /* 0x0000008c846c723c */ /* 0x048fee000000186c */
[----:B------:R-:W-:Y:S01]  /*13430*/  LOP3.LUT R141, R167, UR14, R150, 0x96, !PT ;  /* 0x0000000ea78d7c12 */ /* 0x000fe2000f8e9696 */
[C---:B------:R-:W-:Y:S01]  /*13440*/  HMMA.16816.F32 R112, R132.reuse, R142, R112 ;  /* 0x0000008e8470723c */ /* 0x040fe20000001870 */
[----:B------:R-:W3:Y:S03]  /*13450*/  LDSM.16.MT88.4 R148, [R208+0x11000] ;  /* 0x01100000d094783b */ /* 0x000ee60000004200 */
[C---:B------:R-:W-:Y:S02]  /*13460*/  LOP3.LUT R140, R166.reuse, 0xffff, RZ, 0xc0, !PT ;  /* 0x0000ffffa68c7812 */ /* 0x040fe400078ec0ff */
[----:B------:R-:W-:Y:S02]  /*13470*/  SHF.R.U32.HI R167, RZ, 0x18, R186 ;  /* 0x00000018ffa77819 */ /* 0x000fe400000116ba */
[C---:B--2---:R-:W-:Y:S01]  /*13480*/  HMMA.16816.F32 R116, R132.reuse, R144, R116 ;  /* 0x000000908474723c */ /* 0x044fe20000001874 */
[--C-:B------:R-:W-:Y:S03]  /*13490*/  SHF.R.U32.HI R142, RZ, 0x10, R166.reuse ;  /* 0x00000010ff8e7819 */ /* 0x100fe600000116a6 */
[----:B------:R-:W-:Y:S02]  /*134a0*/  LOP3.LUT R143, R166, 0xff, RZ, 0xc0, !PT ;  /* 0x000000ffa68f7812 */ /* 0x000fe400078ec0ff */
[----:B------:R-:W-:Y:S02]  /*134b0*/  SHF.R.U32.HI R166, RZ, 0x18, R166 ;  /* 0x00000018ffa67819 */ /* 0x000fe400000116a6 */
[C---:B------:R-:W-:Y:S01]  /*134c0*/  HMMA.16816.F32 R120, R132.reuse, R146, R120 ;  /* 0x000000928478723c */ /* 0x040fe20000001878 */
[C---:B------:R-:W-:Y:S03]  /*134d0*/  LOP3.LUT R144, R141.reuse, 0xffff, RZ, 0xc0, !PT ;  /* 0x0000ffff8d907812 */ /* 0x040fe600078ec0ff */
[----:B------:R-:W-:Y:S02]  /*134e0*/  LOP3.LUT R145, R142, 0xff, RZ, 0xc0, !PT ;  /* 0x000000ff8e917812 */ /* 0x000fe400078ec0ff */
[----:B------:R-:W-:Y:S02]  /*134f0*/  SHF.R.U32.HI R140, RZ, 0x8, R140 ;  /* 0x00000008ff8c7819 */ /* 0x000fe4000001168c */
[----:B------:R-:W-:Y:S01]  /*13500*/  SHF.R.U32.HI R163, RZ, 0x8, R144 ;  /* 0x00000008ffa37819 */ /* 0x000fe20000011690 */
[C---:B-1----:R-:W-:Y:S03]  /*13510*/  HMMA.16816.F32 R124, R132.reuse, R136, R124 ;  /* 0x00000088847c723c */ /* 0x042fe6000000187c */
[----:B------:R-:W-:Y:S02]  /*13520*/  LOP3.LUT R142, R141, 0xff, RZ, 0xc0, !PT ;  /* 0x000000ff8d8e7812 */ /* 0x000fe400078ec0ff */
[----:B------:R-:W-:Y:S02]  /*13530*/  PRMT R140, R143, 0x5410, R140 ;  /* 0x000054108f8c7816 */ /* 0x000fe4000000008c */
[----:B------:R-:W-:Y:S01]  /*13540*/  PRMT R143, R145, 0x5410, R166 ;  /* 0x00005410918f7816 */ /* 0x000fe200000000a6 */
[----:B------:R-:W-:Y:S01]  /*13550*/  HMMA.16816.F32 R128, R132, R138, R128 ;  /* 0x0000008a8480723c */ /* 0x000fe20000001880 */
[----:B------:R-:W-:Y:S01]  /*13560*/  PRMT R142, R142, 0x5410, R163 ;  /* 0x000054108e8e7816 */ /* 0x000fe200000000a3 */
[----:B------:R-:W1:Y:S02]  /*13570*/  LDSM.16.MT88.4 R144, [R206+0x11000] ;  /* 0x01100000ce90783b */ /* 0x000e640000004200 */
[--C-:B------:R-:W-:Y:S02]  /*13580*/  SHF.R.U32.HI R163, RZ, 0x10, R141.reuse ;  /* 0x00000010ffa37819 */ /* 0x100fe4000001168d */
[----:B------:R-:W-:Y:S02]  /*13590*/  SHF.R.U32.HI R141, RZ, 0x18, R141 ;  /* 0x00000018ff8d7819 */ /* 0x000fe4000001168d */
[----:B------:R-:W-:Y:S01]  /*135a0*/  LOP3.LUT R166, R163, 0xff, RZ, 0xc0, !PT ;  /* 0x000000ffa3a67812 */ /* 0x000fe200078ec0ff */
[----:B------:R-:W-:Y:S03]  /*135b0*/  FADD.FTZ R163, R171, R164 ;  /* 0x000000a4aba37221 */ /* 0x000fe60000010000 */
[----:B------:R-:W-:Y:S01]  /*135c0*/  PRMT R171, R247, 0x7054, R247 ;  /* 0x00007054f7ab7816 */ /* 0x000fe200000000f7 */
[----:B------:R-:W-:Y:S01]  /*135d0*/  FADD.FTZ R157, R170, R163 ;  /* 0x000000a3aa9d7221 */ /* 0x000fe20000010000 */
[----:B------:R-:W-:Y:S02]  /*135e0*/  PRMT R155, R166, 0x5410, R141 ;  /* 0x00005410a69b7816 */ /* 0x000fe4000000008d */
[----:B------:R-:W-:Y:S01]  /*135f0*/  PRMT R132, R159, 0x5410, R172 ;  /* 0x000054109f847816 */ /* 0x000fe200000000ac */
[--C-:B------:R-:W-:Y:S01]  /*13600*/  HSET2.LE.AND R143, R143, R171.reuse, PT ;  /* 0x000000ab8f8f7233 */ /* 0x100fe20003803000 */
[----:B------:R-:W-:Y:S01]  /*13610*/  @!P5 PRMT R159, R221, 0x5410, RZ ;  /* 0x00005410dd9fd816 */ /* 0x000fe200000000ff */
[--C-:B------:R-:W-:Y:S01]  /*13620*/  HSET2.LE.AND R141, R142, R171.reuse, PT ;  /* 0x000000ab8e8d7233 */ /* 0x100fe20003803000 */
[----:B------:R-:W-:Y:S01]  /*13630*/  @!P4 PRMT R172, R224, 0x5410, RZ ;  /* 0x00005410e0acc816 */ /* 0x000fe200000000ff */
[--C-:B------:R-:W-:Y:S01]  /*13640*/  HSET2.LE.AND R136, R155, R171.reuse, PT ;  /* 0x000000ab9b887233 */ /* 0x100fe20003803000 */
[----:B------:R-:W-:Y:S01]  /*13650*/  LOP3.LUT R143, R143, R132, RZ, 0xc0, !PT ;  /* 0x000000848f8f7212 */ /* 0x000fe200078ec0ff */
[--C-:B------:R-:W-:Y:S01]  /*13660*/  HSET2.LE.AND R137, R140, R171.reuse, PT ;  /* 0x000000ab8c897233 */ /* 0x100fe20003803000 */
[----:B------:R-:W2:Y:S01]  /*13670*/  LDSM.16.MT88.4 R132, [R205+0x11000] ;  /* 0x01100000cd84783b */ /* 0x000ea20000004200 */
[----:B------:R-:W-:Y:S02]  /*13680*/  LOP3.LUT R140, R141, R154, RZ, 0xc0, !PT ;  /* 0x0000009a8d8c7212 */ /* 0x000fe400078ec0ff */
[----:B------:R-:W-:Y:S02]  /*13690*/  LOP3.LUT R141, R136, R153, RZ, 0xc0, !PT ;  /* 0x00000099888d7212 */ /* 0x000fe400078ec0ff */
[----:B------:R-:W-:Y:S02]  /*136a0*/  LOP3.LUT R142, R137, R152, RZ, 0xc0, !PT ;  /* 0x00000098898e7212 */ /* 0x000fe400078ec0ff */
[----:B------:R-:W-:Y:S01]  /*136b0*/  PRMT R164, R173, 0x5410, R174 ;  /* 0x00005410ada47816 */ /* 0x000fe200000000ae */
[----:B------:R-:W4:Y:S01]  /*136c0*/  LDSM.16.MT88.4 R136, [R204+0x11000] ;  /* 0x01100000cc88783b */ /* 0x000f220000004200 */
[C---:B------:R-:W-:Y:S03]  /*136d0*/  LOP3.LUT R166, R186.reuse, 0xff, RZ, 0xc0, !PT ;  /* 0x000000ffbaa67812 */ /* 0x040fe600078ec0ff */
[C---:B---3--:R-:W-:Y:S04]  /*136e0*/  HMMA.16816.F32 R4, R140.reuse, R148, R4 ;  /* 0x000000948c04723c */ /* 0x048fe80000001804 */
[----:B------:R-:W-:Y:S04]  /*136f0*/  LDSM.16.MT88.4 R152, [R206+0x13000] ;  /* 0x01300000ce98783b */ /* 0x000fe80000004200 */
[C---:B------:R-:W-:Y:S04]  /*13700*/  HMMA.16816.F32 R8, R140.reuse, R150, R8 ;  /* 0x000000968c08723c */ /* 0x040fe80000001808 */
[----:B------:R-:W3:Y:S04]  /*13710*/  LDSM.16.MT88.4 R148, [R208+0x13000] ;  /* 0x01300000d094783b */ /* 0x000ee80000004200 */
[C---:B-1----:R-:W-:Y:S04]  /*13720*/  HMMA.16816.F32 R12, R140.reuse, R144, R12 ;  /* 0x000000908c0c723c */ /* 0x042fe8000000180c */
[----:B------:R-:W-:Y:S04]  /*13730*/  STG.E.U16 [R184.64+0x52], R172 ;  /* 0x000052acb8007986 */ /* 0x000fe8000c101510 */
[C---:B------:R-:W-:Y:S01]  /*13740*/  HMMA.16816.F32 R16, R140.reuse, R146, R16 ;  /* 0x000000928c10723c */ /* 0x040fe20000001810 */
[----:B------:R-:W1:Y:S07]  /*13750*/  LDSM.16.MT88.4 R144, [R205+0x13000] ;  /* 0x01300000cd90783b */ /* 0x000e6e0000004200 */
[C---:B--2---:R-:W-:Y:S01]  /*13760*/  HMMA.16816.F32 R20, R140.reuse, R132, R20 ;  /* 0x000000848c14723c */ /* 0x044fe20000001814 */
[----:B------:R-:W-:Y:S07]  /*13770*/  STG.E.U16 [R184.64+0x50], R159 ;  /* 0x0000509fb8007986 */ /* 0x000fee000c101510 */
        /* <DEDUP_REMOVED lines=20> */
[C---:B---3--:R-:W-:Y:S07]  /*138c0*/  HMMA.16816.F32 R76, R140.reuse, R148, R76 ;  /* 0x000000948c4c723c */ /* 0x048fee000000184c */
[C-C-:B------:R-:W-:Y:S01]  /*138d0*/  LOP3.LUT R148, R187.reuse, UR13, R162.reuse, 0x96, !PT ;  /* 0x0000000dbb947c12 */ /* 0x140fe2000f8e96a2 */
[C---:B------:R-:W-:Y:S01]  /*138e0*/  HMMA.16816.F32 R80, R140.reuse, R150, R80 ;  /* 0x000000968c50723c */ /* 0x040fe20000001850 */
[----:B------:R-:W-:Y:S03]  /*138f0*/  LOP3.LUT R162, R187, UR13, R162, 0x96, !PT ;  /* 0x0000000dbba27c12 */ /* 0x000fe6000f8e96a2 */
[----:B------:R-:W-:Y:S03]  /*13900*/  LOP3.LUT R149, R186, 0xffff, RZ, 0xc0, !PT ;  /* 0x0000ffffba957812 */ /* 0x000fe600078ec0ff */
[----:B------:R-:W-:Y:S01]  /*13910*/  LOP3.LUT R150, R148, 0xffff, RZ, 0xc0, !PT ;  /* 0x0000ffff94967812 */ /* 0x000fe200078ec0ff */
[C---:B------:R-:W-:Y:S01]  /*13920*/  HMMA.16816.F32 R84, R140.reuse, R152, R84 ;  /* 0x000000988c54723c */ /* 0x040fe20000001854 */
[----:B------:R-:W-:Y:S03]  /*13930*/  SHF.R.U32.HI R149, RZ, 0x8, R149 ;  /* 0x00000008ff957819 */ /* 0x000fe60000011695 */
[----:B------:R-:W-:Y:S02]  /*13940*/  SHF.R.U32.HI R150, RZ, 0x8, R150 ;  /* 0x00000008ff967819 */ /* 0x000fe40000011696 */
[----:B------:R-:W-:Y:S02]  /*13950*/  PRMT R166, R166, 0x5410, R149 ;  /* 0x00005410a6a67816 */ /* 0x000fe40000000095 */
[C---:B------:R-:W-:Y:S01]  /*13960*/  HMMA.16816.F32 R88, R140.reuse, R154, R88 ;  /* 0x0000009a8c58723c */ /* 0x040fe20000001858 */
[----:B------:R-:W-:Y:S03]  /*13970*/  SHF.R.U32.HI R149, RZ, 0x10, R186 ;  /* 0x00000010ff957819 */ /* 0x000fe600000116ba */
[--C-:B------:R-:W-:Y:S01]  /*13980*/  HSET2.LE.AND R166, R166, R171.reuse, PT ;  /* 0x000000aba6a67233 */ /* 0x100fe20003803000 */
[C---:B------:R-:W-:Y:S02]  /*13990*/  LOP3.LUT R152, R162.reuse, 0xff, RZ, 0xc0, !PT ;  /* 0x000000ffa2987812 */ /* 0x040fe400078ec0ff */
[----:B------:R-:W-:Y:S01]  /*139a0*/  LOP3.LUT R154, R149, 0xff, RZ, 0xc0, !PT ;  /* 0x000000ff959a7812 */ /* 0x000fe200078ec0ff */
[C---:B-1----:R-:W-:Y:S01]  /*139b0*/  HMMA.16816.F32 R92, R140.reuse, R144, R92 ;  /* 0x000000908c5c723c */ /* 0x042fe2000000185c */
[----:B------:R-:W-:Y:S03]  /*139c0*/  LOP3.LUT R149, R162, 0xffff, RZ, 0xc0, !PT ;  /* 0x0000ffffa2957812 */ /* 0x000fe600078ec0ff */
[----:B------:R-:W-:Y:S02]  /*139d0*/  PRMT R167, R154, 0x5410, R167 ;  /* 0x000054109aa77816 */ /* 0x000fe400000000a7 */
[----:B------:R-:W-:Y:S02]  /*139e0*/  SHF.R.U32.HI R149, RZ, 0x8, R149 ;  /* 0x00000008ff957819 */ /* 0x000fe40000011695 */
[C---:B------:R-:W-:Y:S01]  /*139f0*/  HMMA.16816.F32 R96, R140.reuse, R146, R96 ;  /* 0x000000928c60723c */ /* 0x040fe20000001860 */
[----:B------:R-:W-:Y:S03]  /*13a00*/  LOP3.LUT R144, R148, 0xff, RZ, 0xc0, !PT ;  /* 0x000000ff94907812 */ /* 0x000fe600078ec0ff */
[----:B------:R-:W-:Y:S01]  /*13a10*/  PRMT R152, R152, 0x5410, R149 ;  /* 0x0000541098987816 */ /* 0x000fe20000000095 */
[--C-:B------:R-:W-:Y:S01]  /*13a20*/  HSET2.LE.AND R167, R167, R171.reuse, PT ;  /* 0x000000aba7a77233 */ /* 0x100fe20003803000 */
[C---:B------:R-:W-:Y:S02]  /*13a30*/  ISETP.GE.U32.AND P6, PT, R247.reuse, R144, PT ;  /* 0x00000090f700720c */ /* 0x040fe40003fc6070 */
[C---:B--2---:R-:W-:Y:S01]  /*13a40*/  HMMA.16816.F32 R100, R140.reuse, R132, R100 ;  /* 0x000000848c64723c */ /* 0x044fe20000001864 */
[----:B------:R-:W1:Y:S03]  /*13a50*/  LDSM.16.MT88.4 R144, [R205+0x17000] ;  /* 0x01700000cd90783b */ /* 0x000e660000004200 */
[----:B------:R-:W-:Y:S04]  /*13a60*/  LOP3.LUT R150, R150, 0xffff, RZ, 0xc0, !PT ;  /* 0x0000ffff96967812 */ /* 0x000fe800078ec0ff */
[C---:B------:R-:W-:Y:S01]  /*13a70*/  HMMA.16816.F32 R104, R140.reuse, R134, R104 ;  /* 0x000000868c68723c */ /* 0x040fe20000001868 */
[----:B------:R-:W2:Y:S01]  /*13a80*/  LDSM.16.MT88.4 R132, [R204+0x17000] ;  /* 0x01700000cc84783b */ /* 0x000ea20000004200 */
[C---:B------:R-:W-:Y:S02]  /*13a90*/  ISETP.GE.U32.AND P5, PT, R247.reuse, R150, PT ;  /* 0x00000096f700720c */ /* 0x040fe40003fa6070 */
[--C-:B------:R-:W-:Y:S01]  /*13aa0*/  SHF.R.U32.HI R150, RZ, 0x18, R148.reuse ;  /* 0x00000018ff967819 */ /* 0x100fe20000011694 */
[----:B------:R-:W-:Y:S01]  /*13ab0*/  @!P6 HADD2 R225, -R173.H0_H0, -RZ.H0_H0 ;  /* 0xa00000ffade1e230 */ /* 0x000fe20000000900 */
[----:B------:R-:W-:Y:S02]  /*13ac0*/  SHF.R.U32.HI R148, RZ, 0x10, R148 ;  /* 0x00000010ff947819 */ /* 0x000fe40000011694 */
[C---:B----4-:R-:W-:Y:S01]  /*13ad0*/  HMMA.16816.F32 R108, R140.reuse, R136, R108 ;  /* 0x000000888c6c723c */ /* 0x050fe2000000186c */
[----:B------:R-:W-:Y:S03]  /*13ae0*/  ISETP.GE.U32.AND P4, PT, R247, R150, PT ;  /* 0x00000096f700720c */ /* 0x000fe60003f86070 */
[----:B------:R-:W-:Y:S02]  /*13af0*/  LOP3.LUT R148, R148, 0xff, RZ, 0xc0, !PT ;  /* 0x000000ff94947812 */ /* 0x000fe400078ec0ff */
[----:B------:R-:W-:Y:S01]  /*13b00*/  @!P6 PRMT R173, R225, 0x5410, RZ ;  /* 0x00005410e1ade816 */ /* 0x000fe200000000ff */
[----:B------:R-:W-:Y:S01]  /*13b10*/  @!P5 HADD2 R217, -R174.H0_H0, -RZ.H0_H0 ;  /* 0xa00000ffaed9d230 */ /* 0x000fe20000000900 */
[C---:B------:R-:W-:Y:S01]  /*13b20*/  HMMA.16816.F32 R112, R140.reuse, R138, R112 ;  /* 0x0000008a8c70723c */ /* 0x040fe20000001870 */
[--C-:B------:R-:W-:Y:S02]  /*13b30*/  SHF.R.U32.HI R136, RZ, 0x10, R162.reuse ;  /* 0x00000010ff887819 */ /* 0x100fe400000116a2 */
[----:B------:R-:W-:Y:S01]  /*13b40*/  STG.E.U16 [R182.64+0x60], R173 ;  /* 0x000060adb6007986 */ /* 0x000fe2000c101510 */
[----:B------:R-:W-:Y:S02]  /*13b50*/  SHF.R.U32.HI R162, RZ, 0x18, R162 ;  /* 0x00000018ffa27819 */ /* 0x000fe400000116a2 */
[----:B------:R-:W-:Y:S01]  /*13b60*/  LOP3.LUT R149, R136, 0xff, RZ, 0xc0, !PT ;  /* 0x000000ff88957812 */ /* 0x000fe200078ec0ff */
[----:B------:R-:W-:Y:S01]  /*13b70*/  @!P4 HADD2 R215, -R3.H0_H0, -RZ.H0_H0 ;  /* 0xa00000ff03d7c230 */ /* 0x000fe20000000900 */
[----:B------:R-:W3:Y:S01]  /*13b80*/  LDSM.16.MT88.4 R136, [R208+0x11800] ;  /* 0x01180000d088783b */ /* 0x000ee20000004200 */
[----:B------:R-:W-:Y:S03]  /*13b90*/  ISETP.GE.U32.AND P6, PT, R247, R148, PT ;  /* 0x00000094f700720c */ /* 0x000fe60003fc6070 */
[----:B------:R-:W-:Y:S02]  /*13ba0*/  PRMT R165, R149, 0x5410, R162 ;  /* 0x0000541095a57816 */ /* 0x000fe400000000a2 */
[----:B------:R-:W-:Y:S02]  /*13bb0*/  @!P5 PRMT R174, R217, 0x5410, RZ ;  /* 0x00005410d9aed816 */ /* 0x000fe400000000ff */
[----:B------:R-:W4:Y:S01]  /*13bc0*/  LDSM.16.MT88.4 R148, [R206+0x11800] ;  /* 0x01180000ce94783b */ /* 0x000f220000004200 */
[C---:B-1----:R-:W-:Y:S01]  /*13bd0*/  HMMA.16816.F32 R116, R140.reuse, R144, R116 ;  /* 0x000000908c74723c */ /* 0x042fe20000001874 */
[--C-:B------:R-:W-:Y:S04]  /*13be0*/  HSET2.LE.AND R165, R165, R171.reuse, PT ;  /* 0x000000aba5a57233 */ /* 0x100fe80003803000 */
[----:B------:R-:W-:Y:S02]  /*13bf0*/  @!P6 HADD2 R216, -R176.H0_H0, -RZ.H0_H0 ;  /* 0xa00000ffb0d8e230 */ /* 0x000fe40000000900 */
[----:B------:R-:W-:Y:S01]  /*13c00*/  LDSM.16.MT88.4 R160, [R204+0x11800] ;  /* 0x01180000cca0783b */ /* 0x000fe20000004200 */
[C---:B------:R-:W-:Y:S01]  /*13c10*/  HMMA.16816.F32 R120, R140.reuse, R146, R120 ;  /* 0x000000928c78723c */ /* 0x040fe20000001878 */
[----:B------:R-:W-:Y:S05]  /*13c20*/  HSET2.LE.AND R145, R152, R171, PT ;  /* 0x000000ab98917233 */ /* 0x000fea0003803000 */
[----:B------:R-:W-:Y:S01]  /*13c30*/  LOP3.LUT R164, R145, R164, RZ, 0xc0, !PT ;  /* 0x000000a491a47212 */ /* 0x000fe200078ec0ff */
[----:B------:R-:W1:Y:S01]  /*13c40*/  LDSM.16.MT88.4 R152, [R205+0x11800] ;  /* 0x01180000cd98783b */ /* 0x000e620000004200 */
[C---:B--2---:R-:W-:Y:S07]  /*13c50*/  HMMA.16816.F32 R124, R140.reuse, R132, R124 ;  /* 0x000000848c7c723c */ /* 0x044fee000000187c */
[----:B------:R-:W-:Y:S01]  /*13c60*/  PRMT R132, R176, 0x5410, R3 ;  /* 0x00005410b0847816 */ /* 0x000fe20000000003 */
[----:B------:R-:W-:Y:S01]  /*13c70*/  HMMA.16816.F32 R128, R140, R134, R128 ;  /* 0x000000868c80723c */ /* 0x000fe20000001880 */
[----:B------:R-:W-:Y:S01]  /*13c80*/  PRMT R133, R178, 0x5410, R175 ;  /* 0x00005410b2857816 */ /* 0x000fe200000000af */
[----:B------:R-:W2:Y:S02]  /*13c90*/  LDSM.16.MT88.4 R168, [R208+0x13800] ;  /* 0x01380000d0a8783b */ /* 0x000ea40000004200 */
[----:B------:R-:W-:Y:S02]  /*13ca0*/  LOP3.LUT R165, R165, R132, RZ, 0xc0, !PT ;  /* 0x00000084a5a57212 */ /* 0x000fe400078ec0ff */
[----:B------:R-:W-:Y:S02]  /*13cb0*/  PRMT R132, R180, 0x5410, R177 ;  /* 0x00005410b4847816 */ /* 0x000fe400000000b1 */
[----:B------:R-:W-:Y:S02]  /*13cc0*/  LOP3.LUT R166, R166, R133, RZ, 0xc0, !PT ;  /* 0x00000085a6a67212 */ /* 0x000fe400078ec0ff */
[----:B------:R-:W-:Y:S02]  /*13cd0*/  STG.E.U16 [R182.64+0x62], R174 ;  /* 0x000062aeb6007986 */ /* 0x000fe4000c101510 */
[----:B------:R-:W-:Y:S02]  /*13ce0*/  LOP3.LUT R167, R167, R132, RZ, 0xc0, !PT ;  /* 0x00000084a7a77212 */ /* 0x000fe400078ec0ff */
[----:B------:R-:W-:Y:S02]  /*13cf0*/  @!P4 PRMT R3, R215, 0x5410, RZ ;  /* 0x00005410d703c816 */ /* 0x000fe400000000ff */
[----:B------:R-:W-:Y:S03]  /*13d00*/  @!P6 PRMT R176, R216, 0x5410, RZ ;  /* 0x00005410d8b0e816 */ /* 0x000fe600000000ff */
[C---:B---3--:R-:W-:Y:S01]  /*13d10*/  HMMA.16816.F32 R132, R164.reuse, R136, R4 ;  /* 0x00000088a484723c */ /* 0x048fe20000001804 */
[----:B------:R-:W3:Y:S07]  /*13d20*/  LDSM.16.MT88.4 R4, [R206+0x13800] ;  /* 0x01380000ce04783b */ /* 0x000eee0000004200 */
[C---:B------:R-:W-:Y:S01]  /*13d30*/  HMMA.16816.F32 R136, R164.reuse, R138, R8 ;  /* 0x0000008aa488723c */ /* 0x040fe20000001808 */
[----:B------:R-:W2:Y:S07]  /*13d40*/  LDSM.16.MT88.4 R8, [R205+0x13800] ;  /* 0x01380000cd08783b */ /* 0x000eae0000004200 */
[C---:B----4-:R-:W-:Y:S01]  /*13d50*/  HMMA.16816.F32 R140, R164.reuse, R148, R12 ;  /* 0x00000094a48c723c */ /* 0x050fe2000000180c */
[----:B------:R-:W4:Y:S07]  /*13d60*/  LDSM.16.MT88.4 R12, [R204+0x13800] ;  /* 0x01380000cc0c783b */ /* 0x000f2e0000004200 */
[C---:B------:R-:W-:Y:S01]  /*13d70*/  HMMA.16816.F32 R144, R164.reuse, R150, R16 ;  /* 0x00000096a490723c */ /* 0x040fe20000001810 */
[----:B------:R-:W-:Y:S04]  /*13d80*/  STG.E.U16 [R184.64+0x62], R3 ;  /* 0x00006203b8007986 */ /* 0x000fe8000c101510 */
[----:B------:R-:W-:Y:S02]  /*13d90*/  STG.E.U16 [R184.64+0x60], R176 ;  /* 0x000060b0b8007986 */ /* 0x000fe4000c101510 */
[----:B------:R-:W-:Y:S01]  /*13da0*/  IMAD.MOV.U32 R18, RZ, RZ, R157 ;  /* 0x000000ffff127224 */ /* 0x000fe200078e009d */
[C---:B-1----:R-:W-:Y:S01]  /*13db0*/  HMMA.16816.F32 R148, R164.reuse, R152, R20 ;  /* 0x00000098a494723c */ /* 0x042fe20000001814 */
[----:B------:R-:W-:Y:S03]  /*13dc0*/  LDSM.16.MT88.4 R20, [R206+0x15800] ;  /* 0x01580000ce14783b */ /* 0x000fe60000004200 */
[----:B------:R-:W-:Y:S04]  /*13dd0*/  IMAD.MOV.U32 R19, RZ, RZ, R158 ;  /* 0x000000ffff137224 */ /* 0x000fe800078e009e */
[C---:B------:R-:W-:Y:S01]  /*13de0*/  HMMA.16816.F32 R152, R164.reuse, R154, R24 ;  /* 0x0000009aa498723c */ /* 0x040fe20000001818 */
[----:B------:R-:W-:Y:S07]  /*13df0*/  LDSM.16.MT88.4 R24, [R205+0x15800] ;  /* 0x01580000cd18783b */ /* 0x000fee0000004200 */
[C---:B------:R-:W-:Y:S07]  /*13e00*/  HMMA.16816.F32 R156, R164.reuse, R160, R28 ;  /* 0x000000a0a49c723c */ /* 0x040fee000000181c */
[----:B------:R-:W-:Y:S01]  /*13e10*/  IMAD.MOV.U32 R31, RZ, RZ, R18 ;  /* 0x000000ffff1f7224 */ /* 0x000fe200078e0012 */
[C---:B------:R-:W-:Y:S01]  /*13e20*/  HMMA.16816.F32 R160, R164.reuse, R162, R32 ;  /* 0x000000a2a4a0723c */ /* 0x040fe20000001820 */
[----:B------:R-:W-:Y:S02]  /*13e30*/  IMAD.MOV.U32 R30, RZ, RZ, R19 ;  /* 0x000000ffff1e7224 */ /* 0x000fe400078e0013 */
[----:B------:R-:W1:Y:S05]  /*13e40*/  LDSM.16.MT88.4 R16, [R208+0x15800] ;  /* 0x01580000d010783b */ /* 0x000e6a0000004200 */
[C---:B--2---:R-:W-:Y:S08]  /*13e50*/  HMMA.16816.F32 R36, R164.reuse, R168, R36 ;  /* 0x000000a8a424723c */ /* 0x044ff00000001824 */
[C---:B------:R-:W-:Y:S08]  /*13e60*/  HMMA.16816.F32 R40, R164.reuse, R170, R40 ;  /* 0x000000aaa428723c */ /* 0x040ff00000001828 */
[C---:B---3--:R-:W-:Y:S08]  /*13e70*/  HMMA.16816.F32 R44, R164.reuse, R4, R44 ;  /* 0x00000004a42c723c */ /* 0x048ff0000000182c */
        /* <DEDUP_REMOVED lines=11> */
[C---:B------:R-:W-:Y:S07]  /*13f30*/  HMMA.16816.F32 R76, R164.reuse, R20, R76 ;  /* 0x00000014a44c723c */ /* 0x040fee000000184c */
[----:B------:R-:W-:Y:S01]  /*13f40*/  LOP3.LUT R20, R186, 0xff, RZ, 0xc0, !PT ;  /* 0x000000ffba147812 */ /* 0x000fe200078ec0ff */
[C---:B------:R-:W-:Y:S03]  /*13f50*/  HMMA.16816.F32 R80, R164.reuse, R22, R80 ;  /* 0x00000016a450723c */ /* 0x040fe60000001850 */
[C---:B------:R-:W-:Y:S02]  /*13f60*/  ISETP.GE.U32.AND P5, PT, R247.reuse, R20, PT ;  /* 0x00000014f700720c */ /* 0x040fe40003fa6070 */
[----:B------:R-:W1:Y:S03]  /*13f70*/  LDSM.16.MT88.4 R20, [R204+0x17800] ;  /* 0x01780000cc14783b */ /* 0x000e660000004200 */
[C---:B------:R-:W-:Y:S08]  /*13f80*/  HMMA.16816.F32 R84, R164.reuse, R24, R84 ;  /* 0x00000018a454723c */ /* 0x040ff00000001854 */
[C---:B------:R-:W-:Y:S01]  /*13f90*/  HMMA.16816.F32 R88, R164.reuse, R26, R88 ;  /* 0x0000001aa458723c */ /* 0x040fe20000001858 */
[----:B------:R-:W-:Y:S05]  /*13fa0*/  @!P5 HADD2 R218, -R178.H0_H0, -RZ.H0_H0 ;  /* 0xa00000ffb2dad230 */ /* 0x000fea0000000900 */
[----:B------:R-:W-:Y:S02]  /*13fb0*/  @!P5 PRMT R178, R218, 0x5410, RZ ;  /* 0x00005410dab2d816 */ /* 0x000fe400000000ff */
[C---:B--2---:R-:W-:Y:S03]  /*13fc0*/  HMMA.16816.F32 R92, R164.reuse, R4, R92 ;  /* 0x00000004a45c723c */ /* 0x044fe6000000185c */
[----:B------:R-:W-:Y:S04]  /*13fd0*/  STG.E.U16 [R182.64+0x70], R178 ;  /* 0x000070b2b6007986 */ /* 0x000fe8000c101510 */
[----:B------:R-:W-:Y:S01]  /*13fe0*/  LOP3.LUT R5, R186, 0xffff, RZ, 0xc0, !PT ;  /* 0x0000ffffba057812 */ /* 0x000fe200078ec0ff */
[C---:B------:R-:W-:Y:S01]  /*13ff0*/  HMMA.16816.F32 R96, R164.reuse, R6, R96 ;  /* 0x00000006a460723c */ /* 0x040fe20000001860 */
[--C-:B------:R-:W-:Y:S03]  /*14000*/  SHF.R.U32.HI R4, RZ, 0x10, R186.reuse ;  /* 0x00000010ff047819 */ /* 0x100fe600000116ba */
[----:B------:R-:W-:Y:S02]  /*14010*/  SHF.R.U32.HI R186, RZ, 0x18, R186 ;  /* 0x00000018ffba7819 */ /* 0x000fe400000116ba */
[----:B------:R-:W-:Y:S02]  /*14020*/  LOP3.LUT R4, R4, 0xff, RZ, 0xc0, !PT ;  /* 0x000000ff04047812 */ /* 0x000fe400078ec0ff */
[C---:B---3--:R-:W-:Y:S01]  /*14030*/  HMMA.16816.F32 R100, R164.reuse, R8, R100 ;  /* 0x00000008a464723c */ /* 0x048fe20000001864 */
[C---:B------:R-:W-:Y:S02]  /*14040*/  ISETP.GE.U32.AND P5, PT, R247.reuse, R186, PT ;  /* 0x000000baf700720c */ /* 0x040fe40003fa6070 */
[----:B------:R-:W-:Y:S02]  /*14050*/  ISETP.GE.U32.AND P6, PT, R247, R4, PT ;  /* 0x00000004f700720c */ /* 0x000fe40003fc6070 */
[----:B------:R-:W-:Y:S03]  /*14060*/  SHF.R.U32.HI R5, RZ, 0x8, R5 ;  /* 0x00000008ff057819 */ /* 0x000fe60000011605 */
[C---:B------:R-:W-:Y:S01]  /*14070*/  HMMA.16816.F32 R104, R164.reuse, R10, R104 ;  /* 0x0000000aa468723c */ /* 0x040fe20000001868 */
[----:B------:R-:W-:Y:S04]  /*14080*/  LOP3.LUT R6, R5, 0xffff, RZ, 0xc0, !PT ;  /* 0x0000ffff05067812 */ /* 0x000fe800078ec0ff */
[----:B------:R-:W-:Y:S01]  /*14090*/  ISETP.GE.U32.AND P4, PT, R247, R6, PT ;  /* 0x00000006f700720c */ /* 0x000fe20003f86070 */
[----:B------:R-:W-:Y:S02]  /*140a0*/  @!P5 HADD2 R222, -R177.H0_H0, -RZ.H0_H0 ;  /* 0xa00000ffb1ded230 */ /* 0x000fe40000000900 */
[C---:B----4-:R-:W-:Y:S01]  /*140b0*/  HMMA.16816.F32 R108, R164.reuse, R12, R108 ;  /* 0x0000000ca46c723c */ /* 0x050fe2000000186c */
[----:B------:R-:W-:Y:S03]  /*140c0*/  @!P6 HADD2 R223, -R180.H0_H0, -RZ.H0_H0 ;  /* 0xa00000ffb4dfe230 */ /* 0x000fe60000000900 */
[----:B------:R-:W-:Y:S02]  /*140d0*/  @!P5 PRMT R177, R222, 0x5410, RZ ;  /* 0x00005410deb1d816 */ /* 0x000fe400000000ff */
[----:B------:R-:W-:Y:S02]  /*140e0*/  @!P6 PRMT R180, R223, 0x5410, RZ ;  /* 0x00005410dfb4e816 */ /* 0x000fe400000000ff */
[C---:B------:R-:W-:Y:S01]  /*140f0*/  HMMA.16816.F32 R112, R164.reuse, R14, R112 ;  /* 0x0000000ea470723c */ /* 0x040fe20000001870 */
[----:B------:R-:W-:Y:S03]  /*14100*/  ISETP.LT.AND P5, PT, RZ, UR22, PT ;  /* 0x00000016ff007c0c */ /* 0x000fe6000bfa1270 */
[----:B------:R-:W-:Y:S04]  /*14110*/  @!P4 HADD2 R220, -R175.H0_H0, -RZ.H0_H0 ;  /* 0xa00000ffafdcc230 */ /* 0x000fe80000000900 */
[C---:B-1----:R-:W-:Y:S01]  /*14120*/  HMMA.16816.F32 R116, R164.reuse, R16, R116 ;  /* 0x00000010a474723c */ /* 0x042fe20000001874 */
[----:B------:R-:W-:Y:S05]  /*14130*/  @!P4 PRMT R175, R220, 0x5410, RZ ;  /* 0x00005410dcafc816 */ /* 0x000fea00000000ff */
[----:B------:R-:W-:Y:S02]  /*14140*/  STG.E.U16 [R182.64+0x72], R175 ;  /* 0x000072afb6007986 */ /* 0x000fe4000c101510 */
[C---:B------:R-:W-:Y:S02]  /*14150*/  HMMA.16816.F32 R120, R164.reuse, R18, R120 ;  /* 0x00000012a478723c */ /* 0x040fe40000001878 */
[----:B------:R-:W-:Y:S04]  /*14160*/  STG.E.U16 [R184.64+0x70], R180 ;  /* 0x000070b4b8007986 */ /* 0x000fe8000c101510 */
[----:B------:R-:W-:Y:S02]  /*14170*/  STG.E.U16 [R184.64+0x72], R177 ;  /* 0x000072b1b8007986 */ /* 0x000fe4000c101510 */
[C---:B------:R-:W-:Y:S08]  /*14180*/  HMMA.16816.F32 R124, R164.reuse, R20, R124 ;  /* 0x00000014a47c723c */ /* 0x040ff0000000187c */
[----:B------:R-:W-:Y:S07]  /*14190*/  HMMA.16816.F32 R128, R164, R22, R128 ;  /* 0x00000016a480723c */ /* 0x000fee0000001880 */
[----:B------:R-:W-:Y:S01]  /*141a0*/  FADD.FTZ R167, R179, R30 ;  /* 0x0000001eb3a77221 */ /* 0x000fe20000010000 */
[----:B------:R-:W-:Y:S01]  /*141b0*/  IADD3 R164, P4, R182, -0x80, RZ ;  /* 0xffffff80b6a47810 */ /* 0x000fe20007f9e0ff */
[----:B------:R-:W-:Y:S03]  /*141c0*/  FADD.FTZ R166, R181, R31 ;  /* 0x0000001fb5a67221 */ /* 0x000fe60000010000 */
[----:B------:R-:W-:Y:S01]  /*141d0*/  IADD3.X R3, R183, -0x1, RZ, P4, !PT ;  /* 0xffffffffb7037810 */ /* 0x000fe200027fe4ff */
[----:B------:R-:W-:Y:S04]  /*141e0*/  IMAD.MOV.U32 R165, RZ, RZ, R0 ;  /* 0x000000ffffa57224 */ /* 0x000fe800078e0000 */
[----:B------:R1:W-:Y:S02]  /*141f0*/  STL [R1+0x28], R3 ;  /* 0x0000280301007387 */ /* 0x0003e40000100800 */
[----:B-1----:R-:W-:Y:S01]  /*14200*/  IMAD.MOV.U32 R3, RZ, RZ, R2 ;  /* 0x000000ffff037224 */ /* 0x002fe200078e0002 */
[----:B-----5:R-:W-:-:S05]  /*14210*/  @P5 BRA `(.L_x_497) ;  /* 0xffffa98000005947 */ /* 0x020fca000383ffff */
.L_x_496:
        /* <DEDUP_REMOVED lines=9> */
[----:B------:R-:W-:Y:S01]  /*142b0*/  ULDC.U8 UR9, c[0x0][0x329] ;  /* 0x0000ca4000097ab9 */ /* 0x000fe20000000000 */
[----:B------:R-:W4:Y:S01]  /*142c0*/  S2UR UR11, SR_CTAID.Z ;  /* 0x00000000000b79c3 */ /* 0x000f220000002700 */
[----:B------:R-:W-:-:S02]  /*142d0*/  UISETP.NE.AND UP1, UPT, UR9, URZ, UPT ;  /* 0x0000003f0900728c */ /* 0x000fc4000bf25270 */
[----:B------:R-:W-:Y:S02]  /*142e0*/  ULDC UR8, c[0x0][0x214] ;  /* 0x0000850000087ab9 */ /* 0x000fe40000000800 */
[----:B------:R-:W-:Y:S02]  /*142f0*/  UMOV UR24, URZ ;  /* 0x0000003f00187c82 */ /* 0x000fe40008000000 */
[----:B------:R-:W-:Y:S02]  /*14300*/  @UP0 UIMAD.WIDE.U32 UR18, UR10, UR4, URZ ;  /* 0x000000040a1202a5 */ /* 0x000fe4000f8e003f */
[----:B------:R-:W-:Y:S02]  /*14310*/  UMOV UR25, URZ ;  /* 0x0000003f00197c82 */ /* 0x000fe40008000000 */
[----:B------:R-:W-:Y:S02]  /*14320*/  @UP0 UIMAD UR7, UR10, UR5, UR19 ;  /* 0x000000050a0702a4 */ /* 0x000fe4000f8e0213 */
[----:B------:R-:W-:Y:S01]  /*14330*/  @UP1 ULDC UR14, c[0x0][0x210] ;  /* 0x00008400000e1ab9 */ /* 0x000fe20000000800 */
[----:B-1----:R-:W-:Y:S01]  /*14340*/  FADD.FTZ R3, R4, R167 ;  /* 0x000000a704037221 */ /* 0x002fe20000010000 */
[----:B------:R-:W-:-:S02]  /*14350*/  ULDC.64 UR4, c[0x0][0x1e0] ;  /* 0x0000780000047ab9 */ /* 0x000fc40000000a00 */
[----:B--2---:R-:W-:Y:S01]  /*14360*/  @!UP0 USHF.R.S32.HI UR13, URZ, 0x1f, UR6 ;  /* 0x0000001f3f0d8899 */ /* 0x004fe20008011406 */
[----:B---3--:R-:W-:Y:S01]  /*14370*/  FADD.FTZ R4, R5, R166 ;  /* 0x000000a605047221 */ /* 0x008fe20000010000 */
[----:B------:R-:W1:Y:S01]  /*14380*/  SHFL.BFLY PT, R8, R3, 0x1, 0x1f ;  /* 0x0c201f0003087f89 */ /* 0x000e6200000e0000 */
[----:B------:R-:W-:Y:S01]  /*14390*/  @!UP0 UIMAD.WIDE.U32 UR22, UR6, UR4, URZ ;  /* 0x00000004061682a5 */ /* 0x000fe2000f8e003f */
[----:B----4-:R-:W-:Y:S02]  /*143a0*/  SHF.R.S32.HI R5, RZ, 0x1f, R6 ;  /* 0x0000001fff057819 */ /* 0x010fe40000011406 */
[----:B------:R-:W2:Y:S01]  /*143b0*/  SHFL.BFLY PT, R7, R4, 0x1, 0x1f ;  /* 0x0c201f0004077f89 */ /* 0x000ea200000e0000 */
[----:B------:R-:W-:Y:S01]  /*143c0*/  @!UP0 UIMAD UR13, UR13, UR4, URZ ;  /* 0x000000040d0d82a4 */ /* 0x000fe2000f8e023f */
[----:B------:R-:W-:Y:S02]  /*143d0*/  LEA.HI R15, R5, R6, RZ, 0x2 ;  /* 0x00000006050f7211 */ /* 0x000fe400078f10ff */
[----:B------:R-:W-:-:S02]  /*143e0*/  ULDC.U8 UR4, c[0x0][0x328] ;  /* 0x0000ca0000047ab9 */ /* 0x000fc40000000000 */
[----:B------:R-:W-:Y:S01]  /*143f0*/  UISETP.NE.AND UP2, UPT, UR4, URZ, UPT ;  /* 0x0000003f0400728c */ /* 0x000fe2000bf45270 */
[--C-:B------:R-:W-:Y:S01]  /*14400*/  SHF.R.S32.HI R11, RZ, 0x2, R15.reuse ;  /* 0x00000002ff0b7819 */ /* 0x100fe2000001140f */
[----:B------:R-:W-:Y:S01]  /*14410*/  @!UP0 UIMAD UR13, UR6, UR5, UR13 ;  /* 0x00000005060d82a4 */ /* 0x000fe2000f8e020d */
[----:B------:R-:W-:Y:S01]  /*14420*/  SHF.R.S32.HI R10, RZ, 0x1f, R15 ;  /* 0x0000001fff0a7819 */ /* 0x000fe2000001140f */
[----:B------:R-:W-:Y:S01]  /*14430*/  UISETP.NE.OR UP3, UPT, UR9, URZ, !UP2 ;  /* 0x0000003f0900728c */ /* 0x000fe2000d765670 */
[----:B------:R-:W-:Y:S01]  /*14440*/  LOP3.LUT R15, R15, 0x3ffffffc, RZ, 0xc0, !PT ;  /* 0x3ffffffc0f0f7812 */ /* 0x000fe200078ec0ff */
[----:B------:R-:W3:Y:S01]  /*14450*/  S2UR UR9, SR_CTAID.X ;  /* 0x00000000000979c3 */ /* 0x000ee20000002500 */
[----:B------:R-:W-:Y:S01]  /*14460*/  LEA.HI R9, R10, R11, RZ, 0x3 ;  /* 0x0000000b0a097211 */ /* 0x000fe200078f18ff */
[----:B------:R-:W-:Y:S01]  /*14470*/  ULDC UR5, c[0x0][0x234] ;  /* 0x00008d0000057ab9 */ /* 0x000fe20000000800 */
[----:B------:R-:W-:Y:S01]  /*14480*/  IADD3 R10, -R15, R6, RZ ;  /* 0x000000060f0a7210 */ /* 0x000fe20007ffe1ff */
[----:B------:R-:W-:Y:S01]  /*14490*/  @UP1 UIMAD UR14, UR14, UR8, URZ ;  /* 0x000000080e0e12a4 */ /* 0x000fe2000f8e023f */
[----:B------:R-:W-:Y:S01]  /*144a0*/  LOP3.LUT R14, R9, 0xfffffff8, RZ, 0xc0, !PT ;  /* 0xfffffff8090e7812 */ /* 0x000fe200078ec0ff */
[----:B------:R-:W-:Y:S01]  /*144b0*/  @!UP1 USEL UR14, UR8, UR5, !UP2 ;  /* 0x00000005080e9287 */ /* 0x000fe2000d000000 */
[----:B-1----:R-:W-:-:S02]  /*144c0*/  FADD.FTZ R8, R3, R8 ;  /* 0x0000000803087221 */ /* 0x002fc40000010000 */
[----:B------:R-:W-:Y:S01]  /*144d0*/  IADD3 R14, R11, -R14, RZ ;  /* 0x8000000e0b0e7210 */ /* 0x000fe20007ffe0ff */
[----:B------:R-:W-:Y:S01]  /*144e0*/  ULDC UR4, c[0x0][0x1c0] ;  /* 0x0000700000047ab9 */ /* 0x000fe20000000800 */
[----:B--2---:R-:W-:Y:S01]  /*144f0*/  FADD.FTZ R7, R4, R7 ;  /* 0x0000000704077221 */ /* 0x004fe20000010000 */
[----:B------:R-:W-:Y:S01]  /*14500*/  FSETP.NE.FTZ.AND P4, PT, R8, RZ, PT ;  /* 0x000000ff0800720b */ /* 0x000fe20003f95000 */
[----:B------:R-:W-:Y:S01]  /*14510*/  @UP1 UMOV UR19, 0x1 ;  /* 0x0000000100131882 */ /* 0x000fe20000000000 */
[----:B------:R-:W-:Y:S01]  /*14520*/  LEA.HI R4, R5, R6, RZ, 0x5 ;  /* 0x0000000605047211 */ /* 0x000fe200078f28ff */
[----:B------:R-:W-:Y:S01]  /*14530*/  @!UP1 UIMAD UR19, UR14, UR4, URZ ;  /* 0x000000040e1392a4 */ /* 0x000fe2000f8e023f */
[----:B------:R-:W-:Y:S01]  /*14540*/  FSETP.NE.FTZ.AND P3, PT, R7, RZ, PT ;  /* 0x000000ff0700720b */ /* 0x000fe20003f75000 */
[----:B------:R-:W-:Y:S01]  /*14550*/  @!UP3 UIMAD UR8, UR6, UR8, URZ ;  /* 0x000000080608b2a4 */ /* 0x000fe2000f8e023f */
[C---:B------:R-:W-:Y:S01]  /*14560*/  SHF.L.U32 R9, R14.reuse, 0x6, RZ ;  /* 0x000000060e097819 */ /* 0x040fe200000006ff */
[----:B------:R-:W-:Y:S01]  /*14570*/  @UP1 ULDC UR20, c[0x0][0x210] ;  /* 0x0000840000141ab9 */ /* 0x000fe20000000800 */
[----:B------:R-:W-:Y:S01]  /*14580*/  SHF.R.S32.HI R3, RZ, 0x5, R4 ;  /* 0x00000005ff037819 */ /* 0x000fe20000011404 */
[----:B------:R-:W-:Y:S01]  /*14590*/  UIMAD UR5, UR6, UR19, URZ ;  /* 0x00000013060572a4 */ /* 0x000fe2000f8e023f */
[C---:B------:R-:W-:Y:S01]  /*145a0*/  R2P PR, R14.reuse, 0x6 ;  /* 0x000000060e007804 */ /* 0x040fe20000000000 */
[----:B------:R-:W-:Y:S01]  /*145b0*/  @!UP1 UMOV UR20, 0x1 ;  /* 0x0000000100149882 */ /* 0x000fe20000000000 */
[----:B------:R-:W-:Y:S01]  /*145c0*/  LOP3.LUT R9, R9, 0x1c0, RZ, 0xc0, !PT ;  /* 0x000001c009097812 */ /* 0x000fe200078ec0ff */
[----:B------:R-:W1:Y:S01]  /*145d0*/  @P4 MUFU.RCP R12, R8 ;  /* 0x00000008000c4308 */ /* 0x000e620000001000 */
[----:B------:R-:W-:Y:S01]  /*145e0*/  LOP3.LUT R14, R14, 0x1, RZ, 0xc0, !PT ;  /* 0x000000010e0e7812 */ /* 0x000fe200078ec0ff */
[----:B------:R-:W-:Y:S01]  /*145f0*/  @!UP3 USEL UR8, UR8, UR10, !UP0 ;  /* 0x0000000a0808b287 */ /* 0x000fe2000c000000 */
[----:B------:R-:W-:Y:S01]  /*14600*/  LEA R3, R3, R10, 0x9 ;  /* 0x0000000a03037211 */ /* 0x000fe200078e48ff */
[----:B---3--:R-:W-:Y:S01]  /*14610*/  UIMAD UR4, UR9, UR20, URZ ;  /* 0x00000014090472a4 */ /* 0x008fe2000f8e023f */
[----:B------:R-:W-:Y:S01]  /*14620*/  LEA.HI R10, R9, R9, RZ, 0x1d ;  /* 0x00000009090a7211 */ /* 0x000fe200078fe8ff */
[----:B------:R-:W-:Y:S01]  /*14630*/  USEL UR5, UR5, URZ, UP3 ;  /* 0x0000003f05057287 */ /* 0x000fe20009800000 */
[----:B------:R-:W-:Y:S01]  /*14640*/  ISETP.NE.U32.AND P0, PT, R14, 0x1, PT ;  /* 0x000000010e00780c */ /* 0x000fe20003f05070 */
[----:B------:R-:W2:Y:S01]  /*14650*/  @P3 MUFU.RCP R13, R7 ;  /* 0x00000007000d3308 */ /* 0x000ea20000001000 */
[----:B------:R-:W-:Y:S01]  /*14660*/  LEA R3, R3, R10, 0x1 ;  /* 0x0000000a03037211 */ /* 0x000fe200078e08ff */
[----:B------:R-:W-:Y:S01]  /*14670*/  USHF.L.U32 UR4, UR4, 0x6, URZ ;  /* 0x0000000604047899 */ /* 0x000fe2000800063f */
[----:B------:R-:W-:Y:S01]  /*14680*/  MOV R9, 0x20 ;  /* 0x0000002000097802 */ /* 0x000fe20000000f00 */
[----:B------:R-:W-:Y:S01]  /*14690*/  UIMAD UR14, UR11, UR14, UR5 ;  /* 0x0000000e0b0e72a4 */ /* 0x000fe2000f8e0205 */
[----:B------:R-:W-:Y:S01]  /*146a0*/  SHF.L.U32 R3, R3, 0x1, RZ ;  /* 0x0000000103037819 */ /* 0x000fe200000006ff */
[----:B------:R-:W-:Y:S01]  /*146b0*/  @!UP3 UMOV UR24, UR8 ;  /* 0x000000080018bc82 */ /* 0x000fe20008000000 */
[----:B------:R-:W-:Y:S01]  /*146c0*/  SEL R10, R9, 0xffffffe0, !P1 ;  /* 0xffffffe0090a7807 */ /* 0x000fe20004800000 */
[----:B-1----:R-:W-:Y:S01]  /*146d0*/  FMUL.FTZ R12, R12, c[0x0][0x2dc] ;  /* 0x0000b7000c0c7a20 */ /* 0x002fe20000410000 */
[----:B------:R-:W-:Y:S01]  /*146e0*/  MOV R9, 0x40 ;  /* 0x0000004000097802 */ /* 0x000fe20000000f00 */
[----:B------:R-:W-:Y:S01]  /*146f0*/  @P4 MUFU.LG2 R8, R8 ;  /* 0x0000000800084308 */ /* 0x000fe20000000c00 */
[C---:B------:R-:W-:Y:S01]  /*14700*/  IADD3 R11, R3.reuse, -0x10, RZ ;  /* 0xfffffff0030b7810 */ /* 0x040fe20007ffe0ff */
[C---:B------:R-:W-:Y:S01]  /*14710*/  FMUL.FTZ R132, R12.reuse, R132 ;  /* 0x000000840c847220 */ /* 0x040fe20000410000 */
[C---:B------:R-:W-:Y:S01]  /*14720*/  @P0 IADD3 R11, R3.reuse, 0x10, RZ ;  /* 0x00000010030b0810 */ /* 0x040fe20007ffe0ff */
[C---:B------:R-:W-:Y:S01]  /*14730*/  FMUL.FTZ R133, R12.reuse, R133 ;  /* 0x000000850c857220 */ /* 0x040fe20000410000 */
[----:B------:R-:W-:Y:S01]  /*14740*/  IADD3 R15, R3, R10, RZ ;  /* 0x0000000a030f7210 */ /* 0x000fe20007ffe0ff */
[----:B--2---:R-:W-:Y:S01]  /*14750*/  FMUL.FTZ R13, R13, c[0x0][0x2dc] ;  /* 0x0000b7000d0d7a20 */ /* 0x004fe20000410000 */
[----:B------:R-:W-:Y:S01]  /*14760*/  USHF.R.S32.HI UR5, URZ, 0x1f, UR4 ;  /* 0x0000001f3f057899 */ /* 0x000fe20008011404 */
[C---:B------:R-:W-:Y:S01]  /*14770*/  FMUL.FTZ R136, R12.reuse, R136 ;  /* 0x000000880c887220 */ /* 0x040fe20000410000 */
[----:B------:R-:W-:Y:S01]  /*14780*/  F2FP.PACK_AB R132, R133, R132 ;  /* 0x000000848584723e */ /* 0x000fe200000000ff */
[C---:B------:R-:W-:Y:S01]  /*14790*/  FMUL.FTZ R134, R13.reuse, R134 ;  /* 0x000000860d867220 */ /* 0x040fe20000410000 */
[----:B------:R-:W1:Y:S01]  /*147a0*/  @P3 MUFU.LG2 R7, R7 ;  /* 0x0000000700073308 */ /* 0x000e620000000c00 */
[C---:B------:R-:W-:Y:S01]  /*147b0*/  FMUL.FTZ R135, R13.reuse, R135 ;  /* 0x000000870d877220 */ /* 0x040fe20000410000 */
[----:B------:R-:W-:Y:S01]  /*147c0*/  @!UP3 USHF.R.S32.HI UR25, URZ, 0x1f, UR8 ;  /* 0x0000001f3f19b899 */ /* 0x000fe20008011408 */
[C---:B------:R-:W-:Y:S01]  /*147d0*/  FMUL.FTZ R137, R12.reuse, R137 ;  /* 0x000000890c897220 */ /* 0x040fe20000410000 */
[----:B------:R-:W-:Y:S01]  /*147e0*/  STS [R3], R132 ;  /* 0x0000008403007388 */ /* 0x000fe20000000800 */
[----:B------:R-:W-:Y:S01]  /*147f0*/  FMUL.FTZ R138, R13, R138 ;  /* 0x0000008a0d8a7220 */ /* 0x000fe20000410000 */
[----:B------:R-:W-:Y:S01]  /*14800*/  F2FP.PACK_AB R134, R135, R134 ;  /* 0x000000868786723e */ /* 0x000fe200000000ff */
[----:B------:R-:W-:Y:S01]  /*14810*/  FMUL.FTZ R139, R13, R139 ;  /* 0x0000008b0d8b7220 */ /* 0x000fe20000410000 */
[----:B------:R-:W-:Y:S01]  /*14820*/  F2FP.PACK_AB R136, R137, R136 ;  /* 0x000000888988723e */ /* 0x000fe200000000ff */
[C---:B------:R-:W-:Y:S01]  /*14830*/  FMUL.FTZ R140, R12.reuse, R140 ;  /* 0x0000008c0c8c7220 */ /* 0x040fe20000410000 */
[----:B------:R-:W-:Y:S01]  /*14840*/  USHF.R.S32.HI UR6, URZ, 0x1f, UR14 ;  /* 0x0000001f3f067899 */ /* 0x000fe2000801140e */
        /* <DEDUP_REMOVED lines=23> */
[----:B------:R-:W-:Y:S01]  /*149c0*/  UIADD3 UR4, UP2, UP1, UR4, UR24, UR14 ;  /* 0x0000001804047290 */ /* 0x000fe2000f95e00e */
[C---:B------:R-:W-:Y:S01]  /*149d0*/  FMUL.FTZ R157, R12.reuse, R157 ;  /* 0x0000009d0c9d7220 */ /* 0x040fe20000410000 */
[----:B------:R-:W-:Y:S01]  /*149e0*/  F2FP.PACK_AB R152, R153, R152 ;  /* 0x000000989998723e */ /* 0x000fe200000000ff */
[C---:B------:R-:W-:Y:S01]  /*149f0*/  FMUL.FTZ R160, R12.reuse, R160 ;  /* 0x000000a00ca07220 */ /* 0x040fe20000410000 */
[----:B------:R-:W-:Y:S01]  /*14a00*/  @!UP0 UIADD3 UR7, UR23, UR13, URZ ;  /* 0x0000000d17078290 */ /* 0x000fe2000fffe03f */
        /* <DEDUP_REMOVED lines=75> */
[----:B------:R-:W-:Y:S01]  /*14ec0*/  SEL R12, R9, 0xffffffc0, !P2 ;  /* 0xffffffc0090c7807 */ /* 0x000fe20005000000 */
[C---:B------:R-:W-:Y:S01]  /*14ed0*/  FMUL.FTZ R150, R13.reuse, R150 ;  /* 0x000000960d967220 */ /* 0x040fe20000410000 */
[----:B------:R-:W-:Y:S01]  /*14ee0*/  IADD3 R9, R10, R11, RZ ;  /* 0x0000000b0a097210 */ /* 0x000fe20007ffe0ff */
[----:B------:R-:W-:Y:S01]  /*14ef0*/  FMUL.FTZ R151, R13, R151 ;  /* 0x000000970d977220 */ /* 0x000fe20000410000 */
[----:B------:R-:W-:Y:S01]  /*14f00*/  IADD3 R17, R3, R12, RZ ;  /* 0x0000000c03117210 */ /* 0x000fe20007ffe0ff */
[C---:B------:R-:W-:Y:S01]  /*14f10*/  FMUL.FTZ R154, R13.reuse, R154 ;  /* 0x0000009a0d9a7220 */ /* 0x040fe20000410000 */
[----:B------:R-:W-:Y:S01]  /*14f20*/  IADD3 R19, R12, R11, RZ ;  /* 0x0000000b0c137210 */ /* 0x000fe20007ffe0ff */
[----:B------:R-:W-:Y:S01]  /*14f30*/  FMUL.FTZ R155, R13, R155 ;  /* 0x0000009b0d9b7220 */ /* 0x000fe20000410000 */
[----:B------:R-:W-:Y:S01]  /*14f40*/  F2FP.PACK_AB R150, R151, R150 ;  /* 0x000000969796723e */ /* 0x000fe200000000ff */
[----:B------:R-:W-:Y:S01]  /*14f50*/  FMUL.FTZ R158, R13, R158 ;  /* 0x0000009e0d9e7220 */ /* 0x000fe20000410000 */
[----:B------:R-:W-:Y:S01]  /*14f60*/  IADD3 R21, R15, R12, RZ ;  /* 0x0000000c0f157210 */ /* 0x000fe20007ffe0ff */
        /* <DEDUP_REMOVED lines=106> */
[----:B------:R-:W-:Y:S01]  /*15610*/  STS [R23+0x2400], R66 ;  /* 0x0024004217007388 */ /* 0x000fe20000000800 */
[----:B------:R-:W-:-:S03]  /*15620*/  F2FP.PACK_AB R13, R13, R130 ;  /* 0x000000820d0d723e */ /* 0x000fc600000000ff */
        /* <DEDUP_REMOVED lines=23> */
[----:B------:R2:W-:Y:S01]  /*157a0*/  STS [R9+0x6400], R114 ;  /* 0x0064007209007388 */ /* 0x0005e20000000800 */
[----:B-1----:R-:W-:-:S02]  /*157b0*/  LOP3.LUT R3, R4, 0xffffffe0, RZ, 0xc0, !PT ;  /* 0xffffffe004037812 */ /* 0x002fc400078ec0ff */
[----:B------:R-:W-:Y:S01]  /*157c0*/  MOV R4, 0x7f800000 ;  /* 0x7f80000000047802 */ /* 0x000fe20000000f00 */
[----:B------:R1:W-:Y:S01]  /*157d0*/  STS [R17+0x6000], R116 ;  /* 0x0060007411007388 */ /* 0x0003e20000000800 */
[----:B------:R-:W-:Y:S01]  /*157e0*/  IADD3 R3, R6, -R3, RZ ;  /* 0x8000000306037210 */ /* 0x000fe20007ffe0ff */
[----:B------:R-:W-:Y:S02]  /*157f0*/  @P3 FFMA.FTZ R4, R0, c[0x0][0x238], R7 ;  /* 0x00008e0000043a23 */ /* 0x000fe40000010007 */
[----:B------:R1:W-:Y:S01]  /*15800*/  STS [R17+0x6400], R118 ;  /* 0x0064007611007388 */ /* 0x0003e20000000800 */
[----:B------:R-:W-:Y:S02]  /*15810*/  LOP3.LUT P0, RZ, R3, 0x3, RZ, 0xc0, !PT ;  /* 0x0000000303ff7812 */ /* 0x000fe4000780c0ff */
[----:B------:R-:W-:Y:S01]  /*15820*/  MOV R3, 0x7f800000 ;  /* 0x7f80000000037802 */ /* 0x000fe20000000f00 */
[----:B------:R1:W-:Y:S04]  /*15830*/  STS [R19+0x6000], R120 ;  /* 0x0060007813007388 */ /* 0x0003e80000000800 */
[----:B------:R1:W-:Y:S04]  /*15840*/  STS [R19+0x6400], R122 ;  /* 0x0064007a13007388 */ /* 0x0003e80000000800 */
[----:B------:R1:W-:Y:S04]  /*15850*/  STS [R21+0x6000], R124 ;  /* 0x0060007c15007388 */ /* 0x0003e80000000800 */
[----:B------:R1:W-:Y:S01]  /*15860*/  STS [R21+0x6400], R126 ;  /* 0x0064007e15007388 */ /* 0x0003e20000000800 */
[----:B--2---:R-:W-:-:S03]  /*15870*/  @P4 FMUL.FTZ R9, R8, 0.69314718246459960938 ;  /* 0x3f31721808094820 */ /* 0x004fc60000410000 */
[----:B------:R1:W-:Y:S01]  /*15880*/  STS [R23+0x6000], R128 ;  /* 0x0060008017007388 */ /* 0x0003e20000000800 */
[----:B------:R-:W-:-:S03]  /*15890*/  @P4 FFMA.FTZ R3, R2, c[0x0][0x238], R9 ;  /* 0x00008e0002034a23 */ /* 0x000fc60000010009 */
[----:B------:R1:W-:Y:S04]  /*158a0*/  STS [R23+0x6400], R13 ;  /* 0x0064000d17007388 */ /* 0x0003e80000000800 */
[----:B------:R-:W-:Y:S06]  /*158b0*/  BAR.SYNC.DEFER_BLOCKING 0x0 ;  /* 0x0000000000007b1d */ /* 0x000fec0000010000 */
[----:B------:R1:W2:Y:S04]  /*158c0*/  LDS.128 R68, [R248] ;  /* 0x00000000f8447984 */ /* 0x0002a80000000c00 */
        /* <DEDUP_REMOVED lines=32> */
.L_x_501:
[----:B--234-:R-:W-:Y:S05]  /*15ad0*/  BSYNC B0 ;  /* 0x0000000000007941 */ /* 0x01cfea0003800000 */
.L_x_500:
[----:B------:R-:W2:Y:S01]  /*15ae0*/  LDL.64 R78, [R1+0x10] ;  /* 0x00001000014e7983 */ /* 0x000ea20000100a00 */
[----:B------:R-:W-:Y:S01]  /*15af0*/  LEA.HI R5, R5, R6, RZ, 0x3 ;  /* 0x0000000605057211 */ /* 0x000fe200078f18ff */
[----:B------:R-:W-:Y:S01]  /*15b00*/  UIMAD UR9, UR9, -0x40, UR15 ;  /* 0xffffffc0090978a4 */ /* 0x000fe2000f8e020f */
[----:B------:R-:W-:Y:S01]  /*15b10*/  BSSY B0, `(.L_x_502) ;  /* 0x0000024000007945 */ /* 0x000fe20003800000 */
[----:B------:R-:W3:Y:S01]  /*15b20*/  S2R R3, SR_TID.X ;  /* 0x0000000000037919 */ /* 0x000ee20000002100 */
[----:B------:R-:W-:Y:S01]  /*15b30*/  SHF.R.S32.HI R4, RZ, 0x3, R5 ;  /* 0x00000003ff047819 */ /* 0x000fe20000011405 */
[----:B------:R-:W-:-:S02]  /*15b40*/  USHF.R.S32.HI UR6, URZ, 0x1f, UR11 ;  /* 0x0000001f3f067899 */ /* 0x000fc4000801140b */
[----:B------:R-:W4:Y:S01]  /*15b50*/  S2R R0, SR_CTAID.Z ;  /* 0x0000000000007919 */ /* 0x000f220000002700 */
[----:B------:R-:W-:Y:S02]  /*15b60*/  ULDC.64 UR4, c[0x0][0x1f0] ;  /* 0x00007c0000047ab9 */ /* 0x000fe40000000a00 */
[----:B------:R-:W-:-:S04]  /*15b70*/  UIMAD UR4, UR6, UR4, URZ ;  /* 0x00000004060472a4 */ /* 0x000fc8000f8e023f */
[----:B------:R-:W-:Y:S01]  /*15b80*/  UIMAD UR4, UR11, UR5, UR4 ;  /* 0x000000050b0472a4 */ /* 0x000fe2000f8e0204 */
[----:B---3--:R-:W-:-:S04]  /*15b90*/  SHF.R.S32.HI R2, RZ, 0x1f, R3 ;  /* 0x0000001fff027819 */ /* 0x008fc80000011403 */
[----:B------:R-:W-:-:S04]  /*15ba0*/  LEA.HI R3, R2, R3, RZ, 0x3 ;  /* 0x0000000302037211 */ /* 0x000fc800078f18ff */
[----:B------:R-:W-:-:S04]  /*15bb0*/  SHF.R.S32.HI R10, RZ, 0x3, R3 ;  /* 0x00000003ff0a7819 */ /* 0x000fc80000011403 */
[----:B------:R-:W-:Y:S02]  /*15bc0*/  SHF.R.S32.HI R11, RZ, 0x1f, R10 ;  /* 0x0000001fff0b7819 */ /* 0x000fe4000001140a */
[----:B--2---:R-:W-:Y:S02]  /*15bd0*/  SHF.R.S32.HI R2, RZ, 0x1f, R78 ;  /* 0x0000001fff027819 */ /* 0x004fe4000001144e */
[----:B------:R-:W-:-:S04]  /*15be0*/  IADD3 R6, P0, R78, UR18, RZ ;  /* 0x000000124e067c10 */ /* 0x000fc8000ff1e0ff */
[----:B------:R-:W-:Y:S02]  /*15bf0*/  IADD3.X R7, R2, UR7, RZ, P0, !PT ;  /* 0x0000000702077c10 */ /* 0x000fe400087fe4ff */
[----:B------:R-:W-:-:S03]  /*15c00*/  ISETP.GE.AND P0, PT, R4, UR9, PT ;  /* 0x0000000904007c0c */ /* 0x000fc6000bf06270 */
[----:B----4-:R-:W-:-:S04]  /*15c10*/  IMAD.WIDE.U32 R6, R0, c[0x0][0x1f0], R6 ;  /* 0x00007c0000067a25 */ /* 0x010fc800078e0006 */
[----:B------:R-:W-:Y:S01]  /*15c20*/  IMAD.U32 R0, RZ, RZ, UR12 ;  /* 0x0000000cff007e24 */ /* 0x000fe2000f8e00ff */
[----:B------:R-:W-:-:S03]  /*15c30*/  IADD3 R9, R7, UR4, RZ ;  /* 0x0000000407097c10 */ /* 0x000fc6000fffe0ff */
[----:B------:R-:W-:Y:S02]  /*15c40*/  IMAD.WIDE R10, R0, 0x40, R10 ;  /* 0x00000040000a7825 */ /* 0x000fe400078e020a */
        /* <DEDUP_REMOVED lines=16> */
.L_x_503:
[----:B------:R-:W-:Y:S05]  /*15d50*/  BSYNC B0 ;  /* 0x0000000000007941 */ /* 0x000fea0003800000 */
.L_x_502:
        /* <DEDUP_REMOVED lines=22> */
.L_x_505:
[----:B------:R-:W-:Y:S05]  /*15ec0*/  BSYNC B0 ;  /* 0x0000000000007941 */ /* 0x000fea0003800000 */
.L_x_504:
        /* <DEDUP_REMOVED lines=22> */
.L_x_507:
[----:B------:R-:W-:Y:S05]  /*16030*/  BSYNC B0 ;  /* 0x0000000000007941 */ /* 0x000fea0003800000 */
.L_x_506:
[----:B------:R-:W-:-:S04]  /*16040*/  LEA.HI.SX32 R5, R5, 0x30, 0x1d ;  /* 0x0000003005057811 */ /* 0x000fc800078feaff */
[----:B------:R-:W-:-:S13]  /*16050*/  ISETP.GE.AND P0, PT, R5, UR9, PT ;  /* 0x0000000905007c0c */ /* 0x000fda000bf06270 */
[----:B------:R-:W-:Y:S05]  /*16060*/  @P0 EXIT ;  /* 0x000000000000094d */ /* 0x000fea0003800000 */
[----:B------:R-:W-:Y:S01]  /*16070*/  IADD3 R0, P0, R10, 0x30, RZ ;  /* 0x000000300a007810 */ /* 0x000fe20007f1e0ff */
[----:B------:R-:W-:Y:S01]  /*16080*/  IMAD.MOV.U32 R4, RZ, RZ, R6 ;  /* 0x000000ffff047224 */ /* 0x000fe200078e0006 */
[----:B------:R-:W-:Y:S01]  /*16090*/  ISETP.GE.AND P2, PT, R78, c[0x0][0x220], PT ;  /* 0x000088004e007a0c */ /* 0x000fe20003f46270 */
[----:B------:R-:W-:Y:S01]  /*160a0*/  IMAD.MOV.U32 R5, RZ, RZ, R9 ;  /* 0x000000ffff057224 */ /* 0x000fe200078e0009 */
[----:B------:R-:W-:Y:S01]  /*160b0*/  ISETP.GE.AND P1, PT, R251, c[0x0][0x220], PT ;  /* 0x00008800fb007a0c */ /* 0x000fe20003f26270 */
[----:B------:R-:W-:Y:S01]  /*160c0*/  IMAD.X R10, RZ, RZ, R11, P0 ;  /* 0x000000ffff0a7224 */ /* 0x000fe200000e060b */
[----:B------:R-:W-:Y:S01]  /*160d0*/  ISETP.GE.AND P0, PT, R250, c[0x0][0x220], PT ;  /* 0x00008800fa007a0c */ /* 0x000fe20003f06270 */
[----:B------:R-:W-:-:S04]  /*160e0*/  IMAD.WIDE.U32 R4, R0, c[0x0][0x1e8], R4 ;  /* 0x00007a0000047a25 */ /* 0x000fc800078e0004 */
[----:B-1----:R-:W-:Y:S01]  /*160f0*/  IMAD R3, R10, c[0x0][0x1e8], RZ ;  /* 0x00007a000a037a24 */ /* 0x002fe200078e02ff */
        /* <DEDUP_REMOVED lines=11> */
.L_x_461:
        /* <DEDUP_REMOVED lines=81> */
.L_x_509:
[----:B------:R-:W-:Y:S05]  /*166c0*/  BSYNC B0 ;  /* 0x0000000000007941 */ /* 0x000fea0003800000 */
.L_x_508:
        /* <DEDUP_REMOVED lines=22> */
.L_x_511:
[----:B------:R-:W-:Y:S05]  /*16830*/  BSYNC B0 ;  /* 0x0000000000007941 */ /* 0x000fea0003800000 */
.L_x_510:
        /* <DEDUP_REMOVED lines=14> */
[----:B-1----:R-:W-:-:S03]  /*16920*/  LEA R20, P4, R18, c[0x0][0x1d0], 0x1 ;  /* 0x0000740012147a11 */ /* 0x002fc600078808ff */
[----:B------:R-:W-:-:S04]  /*16930*/  IMAD R0, R9, c[0x0][0x1ec], R0 ;  /* 0x00007b0009007a24 */ /* 0x000fc800078e0200 */
[----:B------:R-:W-:-:S05]  /*16940*/  IMAD.IADD R0, R19, 0x1, R0 ;  /* 0x0000000113007824 */ /* 0x000fca00078e0200 */
[----:B------:R-:W-:-:S05]  /*16950*/  LEA.HI.X R21, R18, c[0x0][0x1d4], R0, 0x1, P4 ;  /* 0x0000750012157a11 */ /* 0x000fca00020f0c00 */
[----:B------:R1:W-:Y:S04]  /*16960*/  @!P3 STG.E.128 [R20.64], RZ ;  /* 0x000000ff1400b986 */ /* 0x0003e8000c101d10 */
[----:B------:R1:W-:Y:S04]  /*16970*/  @!P2 STG.E.128 [R20.64+0x80], RZ ;  /* 0x000080ff1400a986 */ /* 0x0003e8000c101d10 */
[----:B------:R1:W-:Y:S04]  /*16980*/  @!P1 STG.E.128 [R20.64+0x100], RZ ;  /* 0x000100ff14009986 */ /* 0x0003e8000c101d10 */
[----:B------:R1:W-:Y:S02]  /*16990*/  @!P0 STG.E.128 [R20.64+0x180], RZ ;  /* 0x000180ff14008986 */ /* 0x0003e4000c101d10 */
.L_x_513:
[----:B------:R-:W-:Y:S05]  /*169a0*/  BSYNC B0 ;  /* 0x0000000000007941 */ /* 0x000fea0003800000 */
.L_x_512:
        /* <DEDUP_REMOVED lines=21> */
.L_x_515:
[----:B------:R-:W-:Y:S05]  /*16b00*/  BSYNC B0 ;  /* 0x0000000000007941 */ /* 0x000fea0003800000 */
.L_x_514:
        /* <DEDUP_REMOVED lines=27> */
[----:B------:R-:W-:Y:S02]  /*16cc0*/  IMAD R0, R0, UR26, RZ ;  /* 0x0000001a00007c24 */ /* 0x000fe4000f8e02ff */
[----:B--2---:R-:W-:-:S03]  /*16cd0*/  IMAD.MOV.U32 R5, RZ, RZ, 0x7f800000 ;  /* 0x7f800000ff057424 */ /* 0x004fc600078e00ff */
[----:B------:R-:W-:-:S04]  /*16ce0*/  IADD3 R3, P0, R0, UR8, RZ ;  /* 0x0000000800037c10 */ /* 0x000fc8000ff1e0ff */
[----:B------:R-:W-:Y:S02]  /*16cf0*/  LEA.HI.X.SX32 R0, R0, UR6, 0x1, P0 ;  /* 0x0000000600007c11 */ /* 0x000fe400080f0eff */
[----:B------:R-:W-:-:S04]  /*16d00*/  LEA R2, P0, R3, c[0x0][0x200], 0x2 ;  /* 0x0000800003027a11 */ /* 0x000fc800078010ff */
[----:B------:R-:W-:-:S05]  /*16d10*/  LEA.HI.X R3, R3, c[0x0][0x204], R0, 0x2, P0 ;  /* 0x0000810003037a11 */ /* 0x000fca00000f1400 */
[----:B------:R-:W-:Y:S01]  /*16d20*/  STG.E [R2.64], R5 ;  /* 0x0000000502007986 */ /* 0x000fe2000c101910 */
[----:B------:R-:W-:Y:S05]  /*16d30*/  EXIT ;  /* 0x000000000000794d */ /* 0x000fea0003800000 */
.L_x_516:
        /* <DEDUP_REMOVED lines=12> */
.L_x_1081:


//--------------------- .text._ZN5flash16flash_fwd_kernelI23Flash_fwd_kernel_traitsILi256ELi64ELi64ELi4ELb0ELb0EN7cutlass6half_tE19Flash_kernel_traitsILi256ELi64ELi64ELi4ES3_EELb0ELb1ELb0ELb0ELb0ELb0ELb1ELb0EEEvNS_16Flash_fwd_paramsE --------------------------
	.section	.text._ZN5flash16flash_fwd_kernelI23Flash_fwd_kernel_traitsILi256ELi64ELi64ELi4ELb0ELb0EN7cutlass6half_tE19Flash_kernel_traitsILi256ELi64ELi64ELi4ES3_EELb0ELb1ELb0ELb0ELb0ELb0ELb1ELb0EEEvNS_16Flash_fwd_paramsE,"ax",@progbits
	.sectioninfo	@"SHI_REGISTERS=255"
	.align	128
        .global         _ZN5flash16flash_fwd_kernelI23Flash_fwd_kernel_traitsILi256ELi64ELi64ELi4ELb0ELb0EN7cutlass6half_tE19Flash_kernel_traitsILi256ELi64ELi64ELi4ES3_EELb0ELb1ELb0ELb0ELb0ELb0ELb1ELb0EEEvNS_16Flash_fwd_paramsE
        .type           _ZN5flash16flash_fwd_kernelI23Flash_fwd_kernel_traitsILi256ELi64ELi64ELi4ELb0ELb0EN7cutlass6half_tE19Flash_kernel_traitsILi256ELi64ELi64ELi4ES3_EELb0ELb1ELb0ELb0ELb0ELb0ELb1ELb0EEEvNS_16Flash_fwd_paramsE,@function
        .size           _ZN5flash16flash_fwd_kernelI23Flash_fwd_kernel_traitsILi256ELi64ELi64ELi4ELb0ELb0EN7cutlass6half_tE19Flash_kernel_traitsILi256ELi64ELi64ELi4ES3_EELb0ELb1ELb0ELb0ELb0ELb0ELb1ELb0EEEvNS_16Flash_fwd_paramsE,(.L_x_1082 - _ZN5flash16flash_fwd_kernelI23Flash_fwd_kernel_traitsILi256ELi64ELi64ELi4ELb0ELb0EN7cutlass6half_tE19Flash_kernel_traitsILi256ELi64ELi64ELi4ES3_EELb0ELb1ELb0ELb0ELb0ELb0ELb1ELb0EEEvNS_16Flash_fwd_paramsE)
        .other          _ZN5flash16flash_fwd_kernelI23Flash_fwd_kernel_traitsILi256ELi64ELi64ELi4ELb0ELb0EN7cutlass6half_tE19Flash_kernel_traitsILi256ELi64ELi64ELi4ES3_EELb0ELb1ELb0ELb0ELb0ELb0ELb1ELb0EEEvNS_16Flash_fwd_paramsE,@"STO_CUDA_ENTRY STV_DEFAULT"
_ZN5flash16flash_fwd_kernelI23Flash_fwd_kernel_traitsILi256ELi64ELi64ELi4ELb0ELb0EN7cutlass6half_tE19Flash_kernel_traitsILi256ELi64ELi64ELi4ES3_EELb0ELb1ELb0ELb0ELb0ELb0ELb1ELb0EEEvNS_16Flash_fwd_paramsE:
.text._ZN5flash16flash_fwd_kernelI23Flash_fwd_kernel_traitsILi256ELi64ELi64ELi4ELb0ELb0EN7cutlass6half_tE19Flash_kernel_traitsILi256ELi64ELi64ELi4ES3_EELb0ELb1ELb0ELb0ELb0ELb0ELb1ELb0EEEvNS_16Flash_fwd_paramsE:
        /* <DEDUP_REMOVED lines=27> */
[----:B------:R-:W-:Y:S02]  /*01b0*/  IMAD.U32 R8, RZ, RZ, UR4 ;  /* 0x00000004ff087e24 */ /* 0x000fe4000f8e00ff */
[----:B------:R-:W-:Y:S01]  /*01c0*/  IMAD.U32 R9, RZ, RZ, UR5 ;  /* 0x00000005ff097e24 */ /* 0x000fe2000f8e00ff */
[----:B------:R-:W-:-:S04]  /*01d0*/  PLOP3.LUT P1, PT, PT, PT, UP1, 0x80, 0x0 ;  /* 0x000000000000781c */ /* 0x000fc80003f2f018 */
[----:B------:R-:W4:Y:S01]  /*01e0*/  @P0 LDG.E R2, [R8.64] ;  /* 0x0000001008020981 */ /* 0x000f22000c1e1900 */
[----:B------:R-:W-:-:S06]  /*01f0*/  UIMAD.WIDE UR6, UR19, UR9, UR6 ;  /* 0x00000009130672a5 */ /* 0x000fcc000f8e0206 */
[----:B------:R-:W-:Y:S02]  /*0200*/  IMAD.U32 R6, RZ, RZ, UR6 ;  /* 0x00000006ff067e24 */ /* 0x000fe4000f8e00ff */
[----:B------:R-:W-:-:S05]  /*0210*/  IMAD.U32 R7, RZ, RZ, UR7 ;  /* 0x00000007ff077e24 */ /* 0x000fca000f8e00ff */
[----:B------:R-:W5:Y:S01]  /*0220*/  @!P1 LDG.E R3, [R6.64] ;  /* 0x0000001006039981 */ /* 0x000f62000c1e1900 */
        /* <DEDUP_REMOVED lines=10> */
[----:B--2---:R-:W-:Y:S02]  /*02d0*/  @UP2 UIADD3 UR15, UR15, -UR10, URZ ;  /* 0x8000000a0f0f2290 */ /* 0x004fe4000fffe03f */
[----:B-----5:R3:W2:Y:S05]  /*02e0*/  @!P1 R2UR UR20, R3 ;  /* 0x00000000031493c2 */ /* 0x0206aa00000e0000 */
[----:B------:R-:W-:-:S05]  /*02f0*/  @!UP2 ULDC UR15, c[0x0][0x214] ;  /* 0x00008500000faab9 */ /* 0x000fca0000000800 */
        /* <DEDUP_REMOVED lines=8> */
.L_x_517:
[----:B------:R-:W-:Y:S02]  /*0380*/  ULDC UR6, c[0x0][0x218] ;  /* 0x0000860000067ab9 */ /* 0x000fe40000000800 */
.L_x_518:
        /* <DEDUP_REMOVED lines=70> */
.L_x_520:
        /* <DEDUP_REMOVED lines=49> */
.L_x_521:
        /* <DEDUP_REMOVED lines=12> */
[C---:B------:R-:W-:Y:S01]  /*0bc0*/  LEA.HI R233, R3.reuse, R0, RZ, 0x1 ;  /* 0x0000000003e97211 */ /* 0x040fe200078f08ff */
[----:B------:R-:W-:Y:S01]  /*0bd0*/  BSSY B0, `(.L_x_522) ;  /* 0x000006e000007945 */ /* 0x000fe20003800000 */
[----:B------:R-:W-:Y:S01]  /*0be0*/  LOP3.LUT R3, R3, 0xfffffff0, RZ, 0xc0, !PT ;  /* 0xfffffff003037812 */ /* 0x000fe200078ec0ff */
[----:B------:R-:W-:Y:S01]  /*0bf0*/  IMAD.IADD R2, R4, 0x1, -R5 ;  /* 0x0000000104027824 */ /* 0x000fe200078e0a05 */
[----:B------:R-:W-:-:S02]  /*0c00*/  LOP3.LUT R233, R233, 0xfffffffe, RZ, 0xc0, !PT ;  /* 0xfffffffee9e97812 */ /* 0x000fc400078ec0ff */
[----:B------:R-:W-:Y:S01]  /*0c10*/  SHF.R.S32.HI R14, RZ, 0x3, R14 ;  /* 0x00000003ff0e7819 */ /* 0x000fe2000001140e */
[----:B------:R-:W-:Y:S02]  /*0c20*/  IMAD.SHL.U32 R244, R2, 0x8, RZ ;  /* 0x0000000802f47824 */ /* 0x000fe400078e00ff */
[----:B------:R-:W-:Y:S01]  /*0c30*/  IMAD.IADD R233, R0, 0x1, -R233 ;  /* 0x0000000100e97824 */ /* 0x000fe200078e0ae9 */
[----:B------:R-:W-:Y:S01]  /*0c40*/  SHF.R.S32.HI R15, RZ, 0x1f, R14 ;  /* 0x0000001fff0f7819 */ /* 0x000fe2000001140e */
[----:B------:R-:W-:Y:S01]  /*0c50*/  IMAD.IADD R0, R4, 0x1, -R3 ;  /* 0x0000000104007824 */ /* 0x000fe200078e0a03 */
[----:B------:R-:W-:Y:S01]  /*0c60*/  SHF.R.S32.HI R245, RZ, 0x1f, R244 ;  /* 0x0000001ffff57819 */ /* 0x000fe200000114f4 */
[----:B------:R-:W-:Y:S01]  /*0c70*/  IMAD.SHL.U32 R235, R14, 0x40, RZ ;  /* 0x000000400eeb7824 */ /* 0x000fe200078e00ff */
[----:B------:R-:W-:Y:S01]  /*0c80*/  IADD3 R8, P0, R244, UR6, RZ ;  /* 0x00000006f4087c10 */ /* 0x000fe2000ff1e0ff */
[----:B------:R-:W-:Y:S01]  /*0c90*/  IMAD R7, R15, c[0x0][0x198], RZ ;  /* 0x000066000f077a24 */ /* 0x000fe200078e02ff */
[----:B------:R-:W-:Y:S01]  /*0ca0*/  SHF.R.S32.HI R3, RZ, 0x1f, R0 ;  /* 0x0000001fff037819 */ /* 0x000fe20000011400 */
[C-C-:B------:R-:W-:Y:S01]  /*0cb0*/  IMAD.WIDE.U32 R10, R14.reuse, c[0x0][0x198], R244.reuse ;  /* 0x000066000e0a7a25 */ /* 0x140fe200078e00f4 */
[----:B------:R-:W-:Y:S01]  /*0cc0*/  LOP3.LUT R235, R235, 0x1c0, RZ, 0xc0, !PT ;  /* 0x000001c0ebeb7812 */ /* 0x000fe200078ec0ff */
[----:B------:R-:W-:Y:S01]  /*0cd0*/  ULDC.64 UR6, c[0x0][0x1b0] ;  /* 0x00006c0000067ab9 */ /* 0x000fe20000000a00 */
[----:B------:R-:W-:Y:S01]  /*0ce0*/  LEA.HI R3, R3, R0, RZ, 0x3 ;  /* 0x0000000003037211 */ /* 0x000fe200078f18ff */
[----:B------:R-:W-:Y:S01]  /*0cf0*/  IMAD.WIDE.U32 R12, R14, c[0x0][0x1a0], R244 ;  /* 0x000068000e0c7a25 */ /* 0x000fe200078e00f4 */
[----:B------:R-:W-:Y:S01]  /*0d00*/  LOP3.LUT R6, R235, 0x38, R244, 0xf8, !PT ;  /* 0x00000038eb067812 */ /* 0x000fe200078ef8f4 */
[----:B------:R-:W-:Y:S01]  /*0d10*/  UIMAD UR6, UR27, UR6, URZ ;  /* 0x000000061b0672a4 */ /* 0x000fe2000f8e023f */
[----:B------:R-:W-:Y:S01]  /*0d20*/  SHF.R.U32.HI R235, RZ, 0x3, R235 ;  /* 0x00000003ffeb7819 */ /* 0x000fe200000116eb */
[----:B------:R-:W-:Y:S01]  /*0d30*/  IMAD.WIDE R18, R19, 0x40, R14 ;  /* 0x0000004013127825 */ /* 0x000fe200078e020e */
[----:B------:R-:W-:Y:S01]  /*0d40*/  LOP3.LUT R5, R3, 0xfffffff8, RZ, 0xc0, !PT ;  /* 0xfffffff803057812 */ /* 0x000fe200078ec0ff */
[----:B------:R-:W-:Y:S01]  /*0d50*/  UIMAD UR7, UR20, UR7, UR6 ;  /* 0x00000007140772a4 */ /* 0x000fe2000f8e0206 */
[----:B------:R-:W-:Y:S01]  /*0d60*/  LOP3.LUT R235, R6, R235, RZ, 0x3c, !PT ;  /* 0x000000eb06eb7212 */ /* 0x000fe200078e3cff */
[----:B------:R-:W-:Y:S01]  /*0d70*/  UIMAD UR6, UR20, UR5, UR4 ;  /* 0x00000005140672a4 */ /* 0x000fe2000f8e0204 */
[----:B------:R-:W-:Y:S01]  /*0d80*/  LEA.HI R6, R101, R4, RZ, 0x6 ;  /* 0x0000000465067211 */ /* 0x000fe200078f30ff */
[----:B------:R-:W-:Y:S01]  /*0d90*/  IMAD.IADD R5, R0, 0x1, -R5 ;  /* 0x0000000100057824 */ /* 0x000fe200078e0a05 */
[----:B------:R-:W-:Y:S01]  /*0da0*/  IADD3.X R9, R245, UR18, RZ, P0, !PT ;  /* 0x00000012f5097c10 */ /* 0x000fe200087fe4ff */
[----:B------:R-:W-:Y:S01]  /*0db0*/  IMAD R0, R14, c[0x0][0x19c], R7 ;  /* 0x000067000e007a24 */ /* 0x000fe200078e0207 */
[----:B------:R-:W-:Y:S01]  /*0dc0*/  IADD3 R10, P0, R10, UR22, RZ ;  /* 0x000000160a0a7c10 */ /* 0x000fe2000ff1e0ff */
[----:B------:R-:W-:Y:S01]  /*0dd0*/  IMAD.SHL.U32 R6, R6, 0x8, RZ ;  /* 0x0000000806067824 */ /* 0x000fe200078e00ff */
[----:B------:R-:W-:Y:S01]  /*0de0*/  LOP3.LUT P2, RZ, R5, 0x4, RZ, 0xc0, !PT ;  /* 0x0000000405ff7812 */ /* 0x000fe2000784c0ff */
[----:B------:R-:W-:Y:S01]  /*0df0*/  IMAD R7, R15, c[0x0][0x1a0], RZ ;  /* 0x000068000f077a24 */ /* 0x000fe200078e02ff */
[C---:B------:R-:W-:Y:S01]  /*0e00*/  LOP3.LUT P1, RZ, R5.reuse, 0x2, RZ, 0xc0, !PT ;  /* 0x0000000205ff7812 */ /* 0x040fe2000782c0ff */
[----:B------:R-:W-:Y:S01]  /*0e10*/  IMAD.SHL.U32 R5, R5, 0x40, RZ ;  /* 0x0000004005057824 */ /* 0x000fe200078e00ff */
[----:B------:R-:W-:Y:S01]  /*0e20*/  IADD3.X R11, R11, UR21, R0, P0, !PT ;  /* 0x000000150b0b7c10 */ /* 0x000fe200087fe400 */
[----:B-1----:R-:W-:Y:S01]  /*0e30*/  IMAD.WIDE.U32 R16, R16, c[0x0][0x1a8], R8 ;  /* 0x00006a0010107a25 */ /* 0x002fe200078e0008 */
[----:B------:R-:W-:Y:S01]  /*0e40*/  LOP3.LUT R235, R235, 0xfffffe00, R6, 0xf8, !PT ;  /* 0xfffffe00ebeb7812 */ /* 0x000fe200078ef806 */
[----:B------:R-:W-:Y:S01]  /*0e50*/  ULDC.64 UR4, c[0x0][0x1a8] ;  /* 0x00006a0000047ab9 */ /* 0x000fe20000000a00 */
[----:B------:R-:W-:Y:S01]  /*0e60*/  IADD3 R6, P0, R12, UR26, RZ ;  /* 0x0000001a0c067c10 */ /* 0x000fe2000ff1e0ff */
[----:B------:R-:W-:Y:S01]  /*0e70*/  IMAD R0, R14, c[0x0][0x1a4], R7 ;  /* 0x000069000e007a24 */ /* 0x000fe200078e0207 */
[----:B------:R-:W-:Y:S01]  /*0e80*/  LOP3.LUT R5, R5, 0x1c0, RZ, 0xc0, !PT ;  /* 0x000001c005057812 */ /* 0x000fe200078ec0ff */
[----:B------:R-:W-:Y:S01]  /*0e90*/  IMAD.SHL.U32 R8, R233, 0x8, RZ ;  /* 0x00000008e9087824 */ /* 0x000fe200078e00ff */
[----:B------:R-:W-:Y:S01]  /*0ea0*/  UIMAD UR4, UR24, UR4, URZ ;  /* 0x00000004180472a4 */ /* 0x000fe2000f8e023f */
[----:B------:R-:W-:Y:S01]  /*0eb0*/  IMAD.SHL.U32 R3, R3, 0x40, RZ ;  /* 0x0000004003037824 */ /* 0x000fe200078e00ff */
[----:B------:R-:W-:Y:S01]  /*0ec0*/  IADD3.X R7, R13, UR25, R0, P0, !PT ;  /* 0x000000190d077c10 */ /* 0x000fe200087fe400 */
[----:B------:R-:W-:Y:S01]  /*0ed0*/  IMAD.WIDE.U32 R240, R240, c[0x0][0x1b0], R10 ;  /* 0x00006c00f0f07a25 */ /* 0x000fe200078e000a */
[----:B------:R-:W-:Y:S01]  /*0ee0*/  LOP3.LUT R8, R5, 0x8, R8, 0xf8, !PT ;  /* 0x0000000805087812 */ /* 0x000fe200078ef808 */
[----:B------:R-:W-:Y:S01]  /*0ef0*/  UIMAD UR4, UR11, UR5, UR4 ;  /* 0x000000050b0472a4 */ /* 0x000fe2000f8e0204 */
[----:B------:R-:W-:Y:S01]  /*0f00*/  ISETP.GE.AND P0, PT, R14, UR19, PT ;  /* 0x000000130e007c0c */ /* 0x000fe2000bf06270 */
[----:B------:R-:W-:Y:S01]  /*0f10*/  IMAD.WIDE.U32 R200, R200, c[0x0][0x1b8], R6 ;  /* 0x00006e00c8c87a25 */ /* 0x000fe200078e0006 */
[----:B------:R-:W-:-:S02]  /*0f20*/  SHF.R.U32.HI R5, RZ, 0x3, R5 ;  /* 0x00000003ff057819 */ /* 0x000fc40000011605 */
[----:B------:R-:W-:Y:S01]  /*0f30*/  LEA.HI R101, R101, R4, RZ, 0x5 ;  /* 0x0000000465657211 */ /* 0x000fe200078f28ff */
[----:B------:R-:W-:Y:S01]  /*0f40*/  IMAD.MOV.U32 R7, RZ, RZ, 0x10 ;  /* 0x00000010ff077424 */ /* 0x000fe200078e00ff */
[----:B------:R-:W-:Y:S01]  /*0f50*/  LOP3.LUT R0, R8, R5, RZ, 0x3c, !PT ;  /* 0x0000000508007212 */ /* 0x000fe200078e3cff */
[----:B------:R-:W-:Y:S01]  /*0f60*/  IMAD.MOV.U32 R5, RZ, RZ, 0x20 ;  /* 0x00000020ff057424 */ /* 0x000fe200078e00ff */
[----:B------:R-:W-:Y:S01]  /*0f70*/  IADD3 R13, R17, UR4, RZ ;  /* 0x00000004110d7c10 */ /* 0x000fe2000fffe0ff */
[----:B------:R-:W-:Y:S01]  /*0f80*/  IMAD.SHL.U32 R235, R235, 0x2, RZ ;  /* 0x00000002ebeb7824 */ /* 0x000fe200078e00ff */
[----:B------:R-:W-:Y:S02]  /*0f90*/  LOP3.LUT R0, R0, 0xfffffe00, R3, 0xf8, !PT ;  /* 0xfffffe0000007812 */ /* 0x000fe400078ef803 */
[----:B------:R-:W-:Y:S02]  /*0fa0*/  LOP3.LUT R3, R101, 0xffffffe0, RZ, 0xc0, !PT ;  /* 0xffffffe065037812 */ /* 0x000fe400078ec0ff */
[----:B------:R-:W-:-:S02]  /*0fb0*/  SHF.R.S32.HI R101, RZ, 0x5, R101 ;  /* 0x00000005ff657819 */ /* 0x000fc40000011465 */
[----:B------:R-:W-:Y:S01]  /*0fc0*/  IADD3 R238, R244, 0x40, RZ ;  /* 0x00000040f4ee7810 */ /* 0x000fe20007ffe0ff */
[----:B------:R-:W-:Y:S01]  /*0fd0*/  IMAD.IADD R10, R4, 0x1, -R3 ;  /* 0x00000001040a7824 */ /* 0x000fe200078e0a03 */
[C---:B------:R-:W-:Y:S02]  /*0fe0*/  IADD3 R237, R244.reuse, 0x80, RZ ;  /* 0x00000080f4ed7810 */ /* 0x040fe40007ffe0ff */
[----:B------:R-:W-:Y:S02]  /*0ff0*/  IADD3 R236, R244, 0xc0, RZ ;  /* 0x000000c0f4ec7810 */ /* 0x000fe40007ffe0ff */
[----:B------:R-:W-:Y:S02]  /*1000*/  SEL R7, R7, 0xfffffff0, !P1 ;  /* 0xfffffff007077807 */ /* 0x000fe40004800000 */
[----:B------:R-:W-:Y:S02]  /*1010*/  SEL R5, R5, 0xffffffe0, !P2 ;  /* 0xffffffe005057807 */ /* 0x000fe40005000000 */
[----:B------:R-:W-:-:S02]  /*1020*/  IADD3 R243, R241, UR7, RZ ;  /* 0x00000007f1f37c10 */ /* 0x000fc4000fffe0ff */
        /* <DEDUP_REMOVED lines=40> */
.L_x_523:
[----:B------:R-:W-:Y:S05]  /*12b0*/  BSYNC B0 ;  /* 0x0000000000007941 */ /* 0x000fea0003800000 */
.L_x_522:
        /* <DEDUP_REMOVED lines=45> */
.L_x_525:
[----:B------:R-:W-:Y:S05]  /*1590*/  BSYNC B0 ;  /* 0x0000000000007941 */ /* 0x000fea0003800000 */
.L_x_524:
        /* <DEDUP_REMOVED lines=45> */
.L_x_527:
[----:B------:R-:W-:Y:S05]  /*1870*/  BSYNC B0 ;  /* 0x0000000000007941 */ /* 0x000fea0003800000 */
.L_x_526:
        /* <DEDUP_REMOVED lines=48> */
.L_x_529:
[----:B------:R-:W-:Y:S05]  /*1b80*/  BSYNC B0 ;  /* 0x0000000000007941 */ /* 0x000fea0003800000 */
.L_x_528:
        /* <DEDUP_REMOVED lines=10> */
[----:B-1----:R-:W-:-:S05]  /*1c30*/  IADD3 R21, R19, UR5, RZ ;  /* 0x0000000513157c10 */ /* 0x002fca000fffe0ff */
        /* <DEDUP_REMOVED lines=34> */
.L_x_531:
[----:B------:R-:W-:Y:S05]  /*1e60*/  BSYNC B0 ;  /* 0x0000000000007941 */ /* 0x000fea0003800000 */
.L_x_530:
        /* <DEDUP_REMOVED lines=41> */
.L_x_533:
[----:B------:R-:W-:Y:S05]  /*2100*/  BSYNC B0 ;  /* 0x0000000000007941 */ /* 0x000fea0003800000 */
.L_x_532:
[----:B------:R-:W-:Y:S01]  /*2110*/  ISETP.GE.AND P0, PT, R8, UR23, PT ;  /* 0x0000001708007c0c */ /* 0x000fe2000bf06270 */
[----:B------:R-:W-:-:S12]  /*2120*/  BSSY B0, `(.L_x_534) ;  /* 0x0000027000007945 */ /* 0x000fd80003800000 */
[----:B------:R-:W-:Y:S05]  /*2130*/  @P0 BRA `(.L_x_535) ;  /* 0x0000025000000947 */ /* 0x000fea0003800000 */
[----:B------:R-:W-:Y:S01]  /*2140*/  ISETP.GE.AND P5, PT, R244, c[0x0][0x220], PT ;  /* 0x00008800f4007a0c */ /* 0x000fe20003fa6270 */
[----:B------:R-:W-:Y:S01]  /*2150*/  IMAD.MOV.U32 R11, RZ, RZ, c[0x0][0x198] ;  /* 0x00006600ff0b7624 */ /* 0x000fe200078e00ff */
[----:B------:R-:W-:Y:S01]  /*2160*/  ISETP.GE.AND P4, PT, R238, c[0x0][0x220], PT ;  /* 0x00008800ee007a0c */ /* 0x000fe20003f86270 */
[----:B-1----:R-:W-:Y:S01]  /*2170*/  IMAD.MOV.U32 R16, RZ, RZ, c[0x0][0x19c] ;  /* 0x00006700ff107624 */ /* 0x002fe200078e00ff */
        /* <DEDUP_REMOVED lines=33> */
.L_x_535:
[----:B------:R-:W-:Y:S05]  /*2390*/  BSYNC B0 ;  /* 0x0000000000007941 */ /* 0x000fea0003800000 */
.L_x_534:
        /* <DEDUP_REMOVED lines=18> */
[C---:B-1----:R-:W-:Y:S02]  /*24c0*/  @!P4 LEA R16, P3, R20.reuse, c[0x0][0x168], 0x1 ;  /* 0x00005a001410ca11 */ /* 0x042fe400078608ff */
        /* <DEDUP_REMOVED lines=26> */
.L_x_537:
[----:B------:R-:W-:Y:S05]  /*2670*/  BSYNC B0 ;  /* 0x0000000000007941 */ /* 0x000fea0003800000 */
.L_x_536:
        /* <DEDUP_REMOVED lines=54> */
.L_x_539:
[----:B------:R-:W-:Y:S05]  /*29e0*/  BSYNC B0 ;  /* 0x0000000000007941 */ /* 0x000fea0003800000 */
.L_x_538:
        /* <DEDUP_REMOVED lines=45> */
.L_x_541:
[----:B------:R-:W-:Y:S05]  /*2cc0*/  BSYNC B0 ;  /* 0x0000000000007941 */ /* 0x000fea0003800000 */
.L_x_540:
        /* <DEDUP_REMOVED lines=44> */
.L_x_543:
[----:B------:R-:W-:Y:S05]  /*2f90*/  BSYNC B0 ;  /* 0x0000000000007941 */ /* 0x000fea0003800000 */
.L_x_542:
        /* <DEDUP_REMOVED lines=46> */
.L_x_545:
[----:B------:R-:W-:Y:S05]  /*3280*/  BSYNC B0 ;  /* 0x0000000000007941 */ /* 0x000fea0003800000 */
.L_x_544:
[C---:B------:R-:W-:Y:S01]  /*3290*/  IMAD.SHL.U32 R6, R2.reuse, 0x40, RZ ;  /* 0x0000004002067824 */ /* 0x040fe200078e00ff */
[----:B------:R-:W-:Y:S01]  /*32a0*/  R2P PR, R2, 0x6 ;  /* 0x0000000602007804 */ /* 0x000fe20000000000 */
[----:B------:R-:W-:Y:S01]  /*32b0*/  IMAD.SHL.U32 R14, R14, 0x8, RZ ;  /* 0x000000080e0e7824 */ /* 0x000fe200078e00ff */
[----:B------:R-:W0:Y:S01]  /*32c0*/  LDGDEPBAR ;  /* 0x00000000000079af */ /* 0x000e220000000000 */
[C---:B------:R-:W-:Y:S01]  /*32d0*/  IMAD R234, R101.reuse, 0x400, R0 ;  /* 0x0000040065ea7824 */ /* 0x040fe200078e0200 */
[----:B-1----:R-:W-:Y:S01]  /*32e0*/  LOP3.LUT R9, R6, 0x1c0, RZ, 0xc0, !PT ;  /* 0x000001c006097812 */ /* 0x002fe200078ec0ff */
[----:B------:R-:W-:Y:S01]  /*32f0*/  UISETP.GE.AND UP0, UPT, UR8, 0x2, UPT ;  /* 0x000000020800788c */ /* 0x000fe2000bf06270 */
[----:B------:R-:W-:Y:S01]  /*3300*/  LEA R101, R101, UR13, 0x4 ;  /* 0x0000000d65657c11 */ /* 0x000fe2000f8e20ff */
[----:B------:R-:W-:Y:S01]  /*3310*/  IMAD.SHL.U32 R234, R234, 0x2, RZ ;  /* 0x00000002eaea7824 */ /* 0x000fe200078e00ff */
[----:B------:R-:W-:Y:S02]  /*3320*/  LOP3.LUT R6, R9, 0x8, R14, 0xf8, !PT ;  /* 0x0000000809067812 */ /* 0x000fe400078ef80e */
        /* <DEDUP_REMOVED lines=9> */
[----:B------:R-:W-:Y:S03]  /*33c0*/  LDSM.16.M88.4 R80, [R230] ;  /* 0x00000000e650783b */ /* 0x000fe60000000200 */
[----:B------:R-:W-:Y:S01]  /*33d0*/  IMAD.SHL.U32 R233, R233, 0x2, RZ ;  /* 0x00000002e9e97824 */ /* 0x000fe200078e00ff */
[----:B------:R-:W-:Y:S04]  /*33e0*/  LDSM.16.M88.4 R40, [R229] ;  /* 0x00000000e528783b */ /* 0x000fe80000000200 */
[----:B------:R-:W1:Y:S01]  /*33f0*/  LDSM.16.M88.4 R24, [R233+0x8000] ;  /* 0x00800000e918783b */ /* 0x000e620000000200 */
[----:B------:R-:W-:-:S02]  /*3400*/  IADD3 R2, R233, 0x8000, RZ ;  /* 0x00008000e9027810 */ /* 0x000fc40007ffe0ff */
[----:B------:R-:W-:Y:S01]  /*3410*/  IADD3 R231, R233, 0x8020, RZ ;  /* 0x00008020e9e77810 */ /* 0x000fe20007ffe0ff */
[----:B------:R-:W5:Y:S01]  /*3420*/  LDSM.16.M88.4 R44, [R233+0x8800] ;  /* 0x00880000e92c783b */ /* 0x000f620000000200 */
[----:B------:R-:W-:Y:S01]  /*3430*/  @P1 IADD3 R231, R2, -0x20, RZ ;  /* 0xffffffe002e71810 */ /* 0x000fe20007ffe0ff */
[----:B------:R-:W-:Y:S02]  /*3440*/  IMAD.MOV.U32 R2, RZ, RZ, 0x40 ;  /* 0x00000040ff027424 */ /* 0x000fe400078e00ff */
[----:B------:R-:W-:Y:S01]  /*3450*/  LDSM.16.M88.4 R60, [R233+0x9000] ;  /* 0x00900000e93c783b */ /* 0x000fe20000000200 */
[C---:B------:R-:W-:Y:S02]  /*3460*/  IADD3 R223, R231.reuse, 0x800, RZ ;  /* 0x00000800e7df7810 */ /* 0x040fe40007ffe0ff */
[----:B------:R-:W-:Y:S01]  /*3470*/  SEL R2, R2, 0xffffffc0, !P2 ;  /* 0xffffffc002027807 */ /* 0x000fe20005000000 */
[----:B------:R-:W2:Y:S01]  /*3480*/  LDSM.16.M88.4 R72, [R231] ;  /* 0x00000000e748783b */ /* 0x000ea20000000200 */
[----:B------:R-:W-:-:S02]  /*3490*/  IADD3 R222, R231, 0x1000, RZ ;  /* 0x00001000e7de7810 */ /* 0x000fc40007ffe0ff */
[----:B------:R-:W-:Y:S01]  /*34a0*/  IADD3 R221, R231, 0x1800, RZ ;  /* 0x00001800e7dd7810 */ /* 0x000fe20007ffe0ff */
[----:B------:R-:W-:Y:S01]  /*34b0*/  IMAD.IADD R227, R233, 0x1, R2 ;  /* 0x00000001e9e37824 */ /* 0x000fe200078e0202 */
[----:B------:R-:W-:Y:S01]  /*34c0*/  LDSM.16.M88.4 R68, [R233+0x9800] ;  /* 0x00980000e944783b */ /* 0x000fe20000000200 */
[----:B------:R-:W-:Y:S01]  /*34d0*/  IMAD.IADD R220, R2, 0x1, R231 ;  /* 0x0000000102dc7824 */ /* 0x000fe200078e02e7 */
[C---:B------:R-:W-:Y:S01]  /*34e0*/  IADD3 R219, R231.reuse, 0x2000, RZ ;  /* 0x00002000e7db7810 */ /* 0x040fe20007ffe0ff */
[----:B------:R-:W-:Y:S01]  /*34f0*/  IMAD.U32 R2, RZ, RZ, UR27 ;  /* 0x0000001bff027e24 */ /* 0x000fe2000f8e00ff */
[----:B------:R-:W3:Y:S01]  /*3500*/  LDSM.16.M88.4 R84, [R227+0x8000] ;  /* 0x00800000e354783b */ /* 0x000ee20000000200 */
[C---:B------:R-:W-:Y:S02]  /*3510*/  IADD3 R218, R231.reuse, 0x2800, RZ ;  /* 0x00002800e7da7810 */ /* 0x040fe40007ffe0ff */
[C---:B------:R-:W-:Y:S01]  /*3520*/  IADD3 R217, R231.reuse, 0x3000, RZ ;  /* 0x00003000e7d97810 */ /* 0x040fe20007ffe0ff */
[----:B--2---:R-:W2:Y:S01]  /*3530*/  LDSM.16.M88.4 R20, [R231+0x800] ;  /* 0x00080000e714783b */ /* 0x004ea20000000200 */
[----:B------:R-:W-:-:S02]  /*3540*/  IADD3 R216, R231, 0x3800, RZ ;  /* 0x00003800e7d87810 */ /* 0x000fc40007ffe0ff */
[C---:B------:R-:W-:Y:S01]  /*3550*/  IADD3 R215, R231.reuse, 0x4000, RZ ;  /* 0x00004000e7d77810 */ /* 0x040fe20007ffe0ff */
[----:B------:R-:W4:Y:S01]  /*3560*/  LDSM.16.M88.4 R12, [R231+0x1000] ;  /* 0x00100000e70c783b */ /* 0x000f220000000200 */
[C---:B------:R-:W-:Y:S02]  /*3570*/  IADD3 R214, R231.reuse, 0x4800, RZ ;  /* 0x00004800e7d67810 */ /* 0x040fe40007ffe0ff */
[C---:B------:R-:W-:Y:S01]  /*3580*/  IADD3 R213, R231.reuse, 0x5000, RZ ;  /* 0x00005000e7d57810 */ /* 0x040fe20007ffe0ff */
[----:B------:R-:W2:Y:S01]  /*3590*/  LDSM.16.M88.4 R76, [R220] ;  /* 0x00000000dc4c783b */ /* 0x000ea20000000200 */
[C---:B------:R-:W-:Y:S02]  /*35a0*/  IADD3 R212, R231.reuse, 0x5800, RZ ;  /* 0x00005800e7d47810 */ /* 0x040fe40007ffe0ff */
[C---:B------:R-:W-:Y:S01]  /*35b0*/  IADD3 R211, R231.reuse, 0x6000, RZ ;  /* 0x00006000e7d37810 */ /* 0x040fe20007ffe0ff */
[----:B------:R-:W2:Y:S01]  /*35c0*/  LDSM.16.M88.4 R52, [R231+0x1800] ;  /* 0x00180000e734783b */ /* 0x000ea20000000200 */
[C---:B------:R-:W-:Y:S01]  /*35d0*/  IADD3 R210, R231.reuse, 0x6800, RZ ;  /* 0x00006800e7d27810 */ /* 0x040fe20007ffe0ff */
[----:B-1----:R-:W-:Y:S02]  /*35e0*/  HMMA.16816.F32 R16, R48, R24, RZ ;  /* 0x000000183010723c */ /* 0x002fe400000018ff */
[----:B------:R-:W1:Y:S01]  /*35f0*/  LDSM.16.M88.4 R8, [R227+0x8800] ;  /* 0x00880000e308783b */ /* 0x000e620000000200 */
[----:B------:R-:W-:-:S02]  /*3600*/  IADD3 R209, R231, 0x7000, RZ ;  /* 0x00007000e7d17810 */ /* 0x000fc40007ffe0ff */
[----:B------:R-:W-:Y:S01]  /*3610*/  IADD3 R208, R231, 0x7800, RZ ;  /* 0x00007800e7d07810 */ /* 0x000fe20007ffe0ff */
[----:B------:R-:W1:Y:S02]  /*3620*/  LDSM.16.M88.4 R28, [R227+0x9000] ;  /* 0x00900000e31c783b */ /* 0x000e640000000200 */
[C---:B------:R-:W-:Y:S02]  /*3630*/  HMMA.16816.F32 R24, R48.reuse, R26, RZ ;  /* 0x0000001a3018723c */ /* 0x040fe400000018ff */
[----:B------:R-:W-:Y:S04]  /*3640*/  LDSM.16.M88.4 R88, [R233+0xa000] ;  /* 0x00a00000e958783b */ /* 0x000fe80000000200 */
[----:B------:R-:W-:Y:S02]  /*3650*/  LDSM.16.M88.4 R96, [R233+0xe800] ;  /* 0x00e80000e960783b */ /* 0x000fe40000000200 */
[----:B-----5:R-:W-:Y:S02]  /*3660*/  HMMA.16816.F32 R32, R48, R44, RZ ;  /* 0x0000002c3020723c */ /* 0x020fe400000018ff */
[----:B------:R-:W-:Y:S06]  /*3670*/  LDSM.16.M88.4 R92, [R227+0xe000] ;  /* 0x00e00000e35c783b */ /* 0x000fec0000000200 */
[----:B------:R-:W-:Y:S08]  /*3680*/  HMMA.16816.F32 R16, R36, R72, R16 ;  /* 0x000000482410723c */ /* 0x000ff00000001810 */
[C---:B------:R-:W-:Y:S08]  /*3690*/  HMMA.16816.F32 R64, R48.reuse, R60, RZ ;  /* 0x0000003c3040723c */ /* 0x040ff000000018ff */
[C---:B------:R-:W-:Y:S08]  /*36a0*/  HMMA.16816.F32 R44, R48.reuse, R46, RZ ;  /* 0x0000002e302c723c */ /* 0x040ff000000018ff */
[----:B------:R-:W-:Y:S08]  /*36b0*/  HMMA.16816.F32 R60, R48, R62, RZ ;  /* 0x0000003e303c723c */ /* 0x000ff000000018ff */
[----:B------:R-:W-:Y:S01]  /*36c0*/  HMMA.16816.F32 R24, R36, R74, R24 ;  /* 0x0000004a2418723c */ /* 0x000fe20000001818 */
[----:B------:R-:W-:Y:S07]  /*36d0*/  LDSM.16.M88.4 R72, [R227+0x9800] ;  /* 0x00980000e348783b */ /* 0x000fee0000000200 */
[----:B---3--:R-:W-:Y:S08]  /*36e0*/  HMMA.16816.F32 R16, R80, R84, R16 ;  /* 0x000000545010723c */ /* 0x008ff00000001810 */
[C---:B------:R-:W-:Y:S08]  /*36f0*/  HMMA.16816.F32 R56, R48.reuse, R68, RZ ;  /* 0x000000443038723c */ /* 0x040ff000000018ff */
[----:B------:R-:W-:Y:S01]  /*3700*/  HMMA.16816.F32 R48, R48, R70, RZ ;  /* 0x000000463030723c */ /* 0x000fe200000018ff */
[----:B------:R-:W3:Y:S07]  /*3710*/  LDSM.16.M88.4 R68, [R234+0x2000] ;  /* 0x00200000ea44783b */ /* 0x000eee0000000200 */
[C---:B--2---:R-:W-:Y:S08]  /*3720*/  HMMA.16816.F32 R32, R36.reuse, R20, R32 ;  /* 0x000000142420723c */ /* 0x044ff00000001820 */
[C---:B------:R-:W-:Y:S01]  /*3730*/  HMMA.16816.F32 R44, R36.reuse, R22, R44 ;  /* 0x00000016242c723c */ /* 0x040fe2000000182c */
[----:B------:R-:W2:Y:S07]  /*3740*/  LDSM.16.M88.4 R20, [R220+0x800] ;  /* 0x00080000dc14783b */ /* 0x000eae0000000200 */
[C---:B----4-:R-:W-:Y:S08]  /*3750*/  HMMA.16816.F32 R64, R36.reuse, R12, R64 ;  /* 0x0000000c2440723c */ /* 0x050ff00000001840 */
[----:B------:R-:W-:Y:S01]  /*3760*/  HMMA.16816.F32 R60, R36, R14, R60 ;  /* 0x0000000e243c723c */ /* 0x000fe2000000183c */
[----:B------:R-:W4:Y:S07]  /*3770*/  LDSM.16.M88.4 R12, [R220+0x1000] ;  /* 0x00100000dc0c783b */ /* 0x000f2e0000000200 */
[----:B------:R-:W-:Y:S01]  /*3780*/  HMMA.16816.F32 R24, R80, R86, R24 ;  /* 0x000000565018723c */ /* 0x000fe20000001818 */
[----:B------:R-:W-:Y:S07]  /*3790*/  LDSM.16.M88.4 R84, [R231+0x2000] ;  /* 0x00200000e754783b */ /* 0x000fee0000000200 */
[----:B------:R-:W-:Y:S08]  /*37a0*/  HMMA.16816.F32 R16, R40, R76, R16 ;  /* 0x0000004c2810723c */ /* 0x000ff00000001810 */
[C---:B------:R-:W-:Y:S08]  /*37b0*/  HMMA.16816.F32 R56, R36.reuse, R52, R56 ;  /* 0x000000342438723c */ /* 0x040ff00000001838 */
[----:B------:R-:W-:Y:S01]  /*37c0*/  HMMA.16816.F32 R36, R36, R54, R48 ;  /* 0x000000362424723c */ /* 0x000fe20000001830 */
[----:B------:R-:W5:Y:S04]  /*37d0*/  LDSM.16.M88.4 R48, [R232+0x2000] ;  /* 0x00200000e830783b */ /* 0x000f680000000200 */
[----:B------:R-:W2:Y:S03]  /*37e0*/  LDSM.16.M88.4 R52, [R220+0x1800] ;  /* 0x00180000dc34783b */ /* 0x000ea60000000200 */
[C---:B-1----:R-:W-:Y:S08]  /*37f0*/  HMMA.16816.F32 R32, R80.reuse, R8, R32 ;  /* 0x000000085020723c */ /* 0x042ff00000001820 */
[C---:B------:R-:W-:Y:S01]  /*3800*/  HMMA.16816.F32 R44, R80.reuse, R10, R44 ;  /* 0x0000000a502c723c */ /* 0x040fe2000000182c */
[----:B------:R-:W1:Y:S07]  /*3810*/  LDSM.16.M88.4 R8, [R233+0xa800] ;  /* 0x00a80000e908783b */ /* 0x000e6e0000000200 */
[C---:B------:R-:W-:Y:S08]  /*3820*/  HMMA.16816.F32 R64, R80.reuse, R28, R64 ;  /* 0x0000001c5040723c */ /* 0x040ff00000001840 */
[----:B------:R-:W-:Y:S01]  /*3830*/  HMMA.16816.F32 R60, R80, R30, R60 ;  /* 0x0000001e503c723c */ /* 0x000fe2000000183c */
[----:B------:R-:W1:Y:S07]  /*3840*/  LDSM.16.M88.4 R28, [R233+0xb000] ;  /* 0x00b00000e91c783b */ /* 0x000e6e0000000200 */
[----:B------:R-:W-:Y:S01]  /*3850*/  HMMA.16816.F32 R24, R40, R78, R24 ;  /* 0x0000004e2818723c */ /* 0x000fe20000001818 */
[----:B------:R-:W-:Y:S07]  /*3860*/  LDSM.16.M88.4 R76, [R233+0xb800] ;  /* 0x00b80000e94c783b */ /* 0x000fee0000000200 */
[----:B---3--:R-:W-:Y:S08]  /*3870*/  HMMA.16816.F32 R16, R68, R88, R16 ;  /* 0x000000584410723c */ /* 0x008ff00000001810 */
[C---:B------:R-:W-:Y:S08]  /*3880*/  HMMA.16816.F32 R56, R80.reuse, R72, R56 ;  /* 0x000000485038723c */ /* 0x040ff00000001838 */
[----:B------:R-:W-:Y:S01]  /*3890*/  HMMA.16816.F32 R80, R80, R74, R36 ;  /* 0x0000004a5050723c */ /* 0x000fe20000001824 */
[----:B------:R-:W-:Y:S04]  /*38a0*/  LDSM.16.M88.4 R36, [R230+0x2000] ;  /* 0x00200000e624783b */ /* 0x000fe80000000200 */
[----:B------:R-:W3:Y:S03]  /*38b0*/  LDSM.16.M88.4 R72, [R227+0xa000] ;  /* 0x00a00000e348783b */ /* 0x000ee60000000200 */
        /* <DEDUP_REMOVED lines=8> */
[----:B-----5:R-:W-:Y:S08]  /*3940*/  HMMA.16816.F32 R16, R48, R84, R16 ;  /* 0x000000543010723c */ /* 0x020ff00000001810 */
        /* <DEDUP_REMOVED lines=16> */
[----:B------:R-:W-:Y:S03]  /*3a50*/  LDSM.16.M88.4 R68, [R220+0x3000] ;  /* 0x00300000dc44783b */ /* 0x000fe60000000200 */
[C---:B--2---:R-:W-:Y:S08]  /*3a60*/  HMMA.16816.F32 R32, R48.reuse, R20, R32 ;  /* 0x000000143020723c */ /* 0x044ff00000001820 */
[C---:B------:R-:W-:Y:S01]  /*3a70*/  HMMA.16816.F32 R44, R48.reuse, R22, R44 ;  /* 0x00000016302c723c */ /* 0x040fe2000000182c */
[----:B------:R-:W-:Y:S07]  /*3a80*/  LDSM.16.M88.4 R20, [R220+0x2800] ;  /* 0x00280000dc14783b */ /* 0x000fee0000000200 */
[C---:B----4-:R-:W-:Y:S08]  /*3a90*/  HMMA.16816.F32 R64, R48.reuse, R12, R64 ;  /* 0x0000000c3040723c */ /* 0x050ff00000001840 */
[----:B------:R-:W-:Y:S01]  /*3aa0*/  HMMA.16816.F32 R60, R48, R14, R60 ;  /* 0x0000000e303c723c */ /* 0x000fe2000000183c */
[----:B------:R-:W2:Y:S07]  /*3ab0*/  LDSM.16.M88.4 R12, [R234+0x4000] ;  /* 0x00400000ea0c783b */ /* 0x000eae0000000200 */
[----:B------:R-:W-:Y:S01]  /*3ac0*/  HMMA.16816.F32 R24, R36, R74, R24 ;  /* 0x0000004a2418723c */ /* 0x000fe20000001818 */
[----:B------:R-:W-:Y:S07]  /*3ad0*/  LDSM.16.M88.4 R72, [R220+0x3800] ;  /* 0x00380000dc48783b */ /* 0x000fee0000000200 */
[----:B-----5:R-:W-:Y:S08]  /*3ae0*/  HMMA.16816.F32 R16, R40, R88, R16 ;  /* 0x000000582810723c */ /* 0x020ff00000001810 */
[C---:B------:R-:W-:Y:S08]  /*3af0*/  HMMA.16816.F32 R56, R48.reuse, R52, R56 ;  /* 0x000000343038723c */ /* 0x040ff00000001838 */
[----:B------:R-:W-:Y:S01]  /*3b00*/  HMMA.16816.F32 R80, R48, R54, R80 ;  /* 0x000000363050723c */ /* 0x000fe20000001850 */
[----:B------:R-:W-:Y:S04]  /*3b10*/  LDSM.16.M88.4 R52, [R231+0x4000] ;  /* 0x00400000e734783b */ /* 0x000fe80000000200 */
[----:B------:R-:W-:Y:S03]  /*3b20*/  LDSM.16.M88.4 R48, [R233+0xd000] ;  /* 0x00d00000e930783b */ /* 0x000fe60000000200 */
[C---:B-1----:R-:W-:Y:S08]  /*3b30*/  HMMA.16816.F32 R32, R36.reuse, R8, R32 ;  /* 0x000000082420723c */ /* 0x042ff00000001820 */
[C---:B------:R-:W-:Y:S01]  /*3b40*/  HMMA.16816.F32 R44, R36.reuse, R10, R44 ;  /* 0x0000000a242c723c */ /* 0x040fe2000000182c */
[----:B------:R-:W-:Y:S07]  /*3b50*/  LDSM.16.M88.4 R8, [R233+0xc800] ;  /* 0x00c80000e908783b */ /* 0x000fee0000000200 */
[C---:B------:R-:W-:Y:S08]  /*3b60*/  HMMA.16816.F32 R64, R36.reuse, R28, R64 ;  /* 0x0000001c2440723c */ /* 0x040ff00000001840 */
[----:B------:R-:W-:Y:S01]  /*3b70*/  HMMA.16816.F32 R60, R36, R30, R60 ;  /* 0x0000001e243c723c */ /* 0x000fe2000000183c */
[----:B------:R-:W1:Y:S07]  /*3b80*/  LDSM.16.M88.4 R28, [R232+0x4000] ;  /* 0x00400000e81c783b */ /* 0x000e6e0000000200 */
[----:B------:R-:W-:Y:S01]  /*3b90*/  HMMA.16816.F32 R24, R40, R90, R24 ;  /* 0x0000005a2818723c */ /* 0x000fe20000001818 */
[----:B------:R-:W-:Y:S07]  /*3ba0*/  LDSM.16.M88.4 R88, [R227+0xd800] ;  /* 0x00d80000e358783b */ /* 0x000fee0000000200 */
[----:B--2---:R-:W-:Y:S08]  /*3bb0*/  HMMA.16816.F32 R16, R12, R76, R16 ;  /* 0x0000004c0c10723c */ /* 0x004ff00000001810 */
[C---:B------:R-:W-:Y:S08]  /*3bc0*/  HMMA.16816.F32 R56, R36.reuse, R84, R56 ;  /* 0x000000542438723c */ /* 0x040ff00000001838 */
[----:B------:R-:W-:Y:S01]  /*3bd0*/  HMMA.16816.F32 R80, R36, R86, R80 ;  /* 0x000000562450723c */ /* 0x000fe20000001850 */
[----:B------:R-:W-:Y:S04]  /*3be0*/  LDSM.16.M88.4 R84, [R230+0x4000] ;  /* 0x00400000e654783b */ /* 0x000fe80000000200 */
[----:B------:R-:W-:Y:S03]  /*3bf0*/  LDSM.16.M88.4 R36, [R233+0xd800] ;  /* 0x00d80000e924783b */ /* 0x000fe60000000200 */
[C---:B------:R-:W-:Y:S08]  /*3c00*/  HMMA.16816.F32 R32, R40.reuse, R20, R32 ;  /* 0x000000142820723c */ /* 0x040ff00000001820 */
[C---:B------:R-:W-:Y:S01]  /*3c10*/  HMMA.16816.F32 R44, R40.reuse, R22, R44 ;  /* 0x00000016282c723c */ /* 0x040fe2000000182c */
[----:B------:R-:W-:Y:S07]  /*3c20*/  LDSM.16.M88.4 R20, [R231+0x4800] ;  /* 0x00480000e714783b */ /* 0x000fee0000000200 */
[C---:B------:R-:W-:Y:S08]  /*3c30*/  HMMA.16816.F32 R64, R40.reuse, R68, R64 ;  /* 0x000000442840723c */ /* 0x040ff00000001840 */
[----:B------:R-:W-:Y:S01]  /*3c40*/  HMMA.16816.F32 R60, R40, R70, R60 ;  /* 0x00000046283c723c */ /* 0x000fe2000000183c */
[----:B------:R-:W2:Y:S07]  /*3c50*/  LDSM.16.M88.4 R68, [R227+0xc000] ;  /* 0x00c00000e344783b */ /* 0x000eae0000000200 */
[----:B------:R-:W-:Y:S01]  /*3c60*/  HMMA.16816.F32 R24, R12, R78, R24 ;  /* 0x0000004e0c18723c */ /* 0x000fe20000001818 */
[----:B------:R-:W-:Y:S07]  /*3c70*/  LDSM.16.M88.4 R76, [R229+0x4000] ;  /* 0x00400000e54c783b */ /* 0x000fee0000000200 */
[----:B-1----:R-:W-:Y:S08]  /*3c80*/  HMMA.16816.F32 R16, R28, R52, R16 ;  /* 0x000000341c10723c */ /* 0x002ff00000001810 */
        /* <DEDUP_REMOVED lines=15> */
[----:B------:R-:W2:Y:S04]  /*3d80*/  LDSM.16.M88.4 R36, [R227+0xc800] ;  /* 0x00c80000e324783b */ /* 0x000ea80000000200 */
[----:B------:R-:W-:Y:S03]  /*3d90*/  LDSM.16.M88.4 R12, [R227+0xd000] ;  /* 0x00d00000e30c783b */ /* 0x000fe60000000200 */
[C---:B------:R-:W-:Y:S08]  /*3da0*/  HMMA.16816.F32 R32, R28.reuse, R20, R32 ;  /* 0x000000141c20723c */ /* 0x040ff00000001820 */
[----:B------:R-:W-:Y:S01]  /*3db0*/  HMMA.16816.F32 R44, R28, R22, R44 ;  /* 0x000000161c2c723c */ /* 0x000fe2000000182c */
[----:B------:R-:W3:Y:S07]  /*3dc0*/  LDSM.16.M88.4 R20, [R233+0xe000] ;  /* 0x00e00000e914783b */ /* 0x000eee0000000200 */
[----:B------:R-:W-:Y:S01]  /*3dd0*/  HMMA.16816.F32 R24, R84, R70, R24 ;  /* 0x000000465418723c */ /* 0x000fe20000001818 */
[----:B------:R-:W-:Y:S07]  /*3de0*/  LDSM.16.M88.4 R68, [R220+0x5800] ;  /* 0x00580000dc44783b */ /* 0x000fee0000000200 */
[----:B-1----:R-:W-:Y:S08]  /*3df0*/  HMMA.16816.F32 R16, R76, R48, R16 ;  /* 0x000000304c10723c */ /* 0x002ff00000001810 */
[C---:B------:R-:W-:Y:S08]  /*3e00*/  HMMA.16816.F32 R64, R28.reuse, R8, R64 ;  /* 0x000000081c40723c */ /* 0x040ff00000001840 */
[C---:B------:R-:W-:Y:S01]  /*3e10*/  HMMA.16816.F32 R60, R28.reuse, R10, R60 ;  /* 0x0000000a1c3c723c */ /* 0x040fe2000000183c */
[----:B------:R-:W1:Y:S07]  /*3e20*/  LDSM.16.M88.4 R8, [R220+0x4800] ;  /* 0x00480000dc08783b */ /* 0x000e6e0000000200 */
[C---:B------:R-:W-:Y:S08]  /*3e30*/  HMMA.16816.F32 R56, R28.reuse, R40, R56 ;  /* 0x000000281c38723c */ /* 0x040ff00000001838 */
[----:B------:R-:W-:Y:S01]  /*3e40*/  HMMA.16816.F32 R80, R28, R42, R80 ;  /* 0x0000002a1c50723c */ /* 0x000fe20000001850 */
[----:B------:R-:W-:Y:S04]  /*3e50*/  LDSM.16.M88.4 R40, [R232+0x6000] ;  /* 0x00600000e828783b */ /* 0x000fe80000000200 */
[----:B------:R-:W4:Y:S03]  /*3e60*/  LDSM.16.M88.4 R28, [R231+0x6000] ;  /* 0x00600000e71c783b */ /* 0x000f260000000200 */
[----:B------:R-:W-:Y:S01]  /*3e70*/  HMMA.16816.F32 R24, R76, R50, R24 ;  /* 0x000000324c18723c */ /* 0x000fe20000001818 */
[----:B------:R-:W-:Y:S07]  /*3e80*/  LDSM.16.M88.4 R48, [R233+0xf000] ;  /* 0x00f00000e930783b */ /* 0x000fee0000000200 */
[C---:B--2---:R-:W-:Y:S08]  /*3e90*/  HMMA.16816.F32 R32, R84.reuse, R36, R32 ;  /* 0x000000245420723c */ /* 0x044ff00000001820 */
[----:B------:R-:W-:Y:S01]  /*3ea0*/  HMMA.16816.F32 R44, R84, R38, R44 ;  /* 0x00000026542c723c */ /* 0x000fe2000000182c */
[----:B------:R-:W-:Y:S07]  /*3eb0*/  LDSM.16.M88.4 R36, [R231+0x6800] ;  /* 0x00680000e724783b */ /* 0x000fee0000000200 */
[----:B---3--:R-:W-:Y:S08]  /*3ec0*/  HMMA.16816.F32 R16, R52, R20, R16 ;  /* 0x000000143410723c */ /* 0x008ff00000001810 */
[C---:B------:R-:W-:Y:S08]  /*3ed0*/  HMMA.16816.F32 R64, R84.reuse, R12, R64 ;  /* 0x0000000c5440723c */ /* 0x040ff00000001840 */
[----:B------:R-:W-:Y:S01]  /*3ee0*/  HMMA.16816.F32 R60, R84, R14, R60 ;  /* 0x0000000e543c723c */ /* 0x000fe2000000183c */
[----:B------:R-:W2:Y:S07]  /*3ef0*/  LDSM.16.M88.4 R12, [R230+0x6000] ;  /* 0x00600000e60c783b */ /* 0x000eae0000000200 */
[----:B------:R-:W-:Y:S01]  /*3f00*/  HMMA.16816.F32 R24, R52, R22, R24 ;  /* 0x000000163418723c */ /* 0x000fe20000001818 */
[----:B------:R-:W-:Y:S07]  /*3f10*/  LDSM.16.M88.4 R20, [R220+0x6000] ;  /* 0x00600000dc14783b */ /* 0x000fee0000000200 */
[C---:B-1----:R-:W-:Y:S08]  /*3f20*/  HMMA.16816.F32 R32, R76.reuse, R8, R32 ;  /* 0x000000084c20723c */ /* 0x042ff00000001820 */
[----:B------:R-:W-:Y:S01]  /*3f30*/  HMMA.16816.F32 R44, R76, R10, R44 ;  /* 0x0000000a4c2c723c */ /* 0x000fe2000000182c */
[----:B------:R-:W1:Y:S07]  /*3f40*/  LDSM.16.M88.4 R8, [R229+0x6000] ;  /* 0x00600000e508783b */ /* 0x000e6e0000000200 */
[C---:B----4-:R-:W-:Y:S08]  /*3f50*/  HMMA.16816.F32 R16, R40.reuse, R28, R16 ;  /* 0x0000001c2810723c */ /* 0x050ff00000001810 */
[----:B------:R-:W-:Y:S01]  /*3f60*/  HMMA.16816.F32 R24, R40, R30, R24 ;  /* 0x0000001e2818723c */ /* 0x000fe20000001818 */
[----:B------:R-:W3:Y:S07]  /*3f70*/  LDSM.16.M88.4 R28, [R227+0xe800] ;  /* 0x00e80000e31c783b */ /* 0x000eee0000000200 */
[----:B------:R-:W-:Y:S08]  /*3f80*/  HMMA.16816.F32 R32, R52, R96, R32 ;  /* 0x000000603420723c */ /* 0x000ff00000001820 */
[----:B------:R-:W-:Y:S08]  /*3f90*/  HMMA.16816.F32 R64, R76, R72, R64 ;  /* 0x000000484c40723c */ /* 0x000ff00000001840 */
[----:B------:R-:W-:Y:S08]  /*3fa0*/  HMMA.16816.F32 R44, R52, R98, R44 ;  /* 0x00000062342c723c */ /* 0x000ff0000000182c */
[----:B--2---:R-:W-:Y:S08]  /*3fb0*/  HMMA.16816.F32 R16, R12, R92, R16 ;  /* 0x0000005c0c10723c */ /* 0x004ff00000001810 */
[----:B------:R-:W-:Y:S01]  /*3fc0*/  HMMA.16816.F32 R60, R76, R74, R60 ;  /* 0x0000004a4c3c723c */ /* 0x000fe2000000183c */
[----:B------:R-:W2:Y:S07]  /*3fd0*/  LDSM.16.M88.4 R72, [R231+0x7000] ;  /* 0x00700000e748783b */ /* 0x000eae0000000200 */
[----:B------:R-:W-:Y:S08]  /*3fe0*/  HMMA.16816.F32 R24, R12, R94, R24 ;  /* 0x0000005e0c18723c */ /* 0x000ff00000001818 */
[----:B------:R-:W-:Y:S08]  /*3ff0*/  HMMA.16816.F32 R32, R40, R36, R32 ;  /* 0x000000242820723c */ /* 0x000ff00000001820 */
[----:B------:R-:W-:Y:S08]  /*4000*/  HMMA.16816.F32 R64, R52, R48, R64 ;  /* 0x000000303440723c */ /* 0x000ff00000001840 */
[----:B------:R-:W-:Y:S01]  /*4010*/  HMMA.16816.F32 R44, R40, R38, R44 ;  /* 0x00000026282c723c */ /* 0x000fe2000000182c */
[----:B------:R-:W4:Y:S07]  /*4020*/  LDSM.16.M88.4 R36, [R227+0xf000] ;  /* 0x00f00000e324783b */ /* 0x000f2e0000000200 */
[----:B-1----:R-:W-:Y:S08]  /*4030*/  HMMA.16816.F32 R16, R8, R20, R16 ;  /* 0x000000140810723c */ /* 0x002ff00000001810 */
[----:B------:R-:W-:Y:S08]  /*4040*/  HMMA.16816.F32 R56, R84, R88, R56 ;  /* 0x000000585438723c */ /* 0x000ff00000001838 */
[----:B------:R-:W-:Y:S01]  /*4050*/  HMMA.16816.F32 R24, R8, R22, R24 ;  /* 0x000000160818723c */ /* 0x000fe20000001818 */
[----:B------:R-:W1:Y:S07]  /*4060*/  LDSM.16.M88.4 R20, [R220+0x7000] ;  /* 0x00700000dc14783b */ /* 0x000e6e0000000200 */
[----:B---3--:R-:W-:Y:S01]  /*4070*/  HMMA.16816.F32 R32, R12, R28, R32 ;  /* 0x0000001c0c20723c */ /* 0x008fe20000001820 */
[----:B------:R-:W-:-:S06]  /*4080*/  FMUL.FTZ R6, R17, c[0x0][0x2ec] ;  /* 0x0000bb0011067a20 */ /* 0x000fcc0000410000 */
[----:B------:R-:W-:Y:S01]  /*4090*/  FMUL.FTZ R28, R16, c[0x0][0x2ec] ;  /* 0x0000bb00101c7a20 */ /* 0x000fe20000410000 */
[----:B--2---:R-:W-:Y:S01]  /*40a0*/  HMMA.16816.F32 R64, R40, R72, R64 ;  /* 0x000000482840723c */ /* 0x004fe20000001840 */
[----:B------:R-:W-:Y:S01]  /*40b0*/  FMUL.FTZ R29, R18, c[0x0][0x2ec] ;  /* 0x0000bb00121d7a20 */ /* 0x000fe20000410000 */
[----:B------:R-:W-:Y:S06]  /*40c0*/  MUFU.TANH R6, R6 ;  /* 0x0000000600067308 */ /* 0x000fec0000002400 */
[----:B------:R-:W-:Y:S01]  /*40d0*/  HMMA.16816.F32 R44, R12, R30, R44 ;  /* 0x0000001e0c2c723c */ /* 0x000fe2000000182c */
[----:B------:R-:W-:Y:S01]  /*40e0*/  FMUL.FTZ R24, R24, c[0x0][0x2ec] ;  /* 0x0000bb0018187a20 */ /* 0x000fe20000410000 */
[----:B------:R-:W-:Y:S01]  /*40f0*/  MUFU.TANH R28, R28 ;  /* 0x0000001c001c7308 */ /* 0x000fe20000002400 */
[----:B------:R-:W-:-:S04]  /*4100*/  FMUL.FTZ R48, R25, c[0x0][0x2ec] ;  /* 0x0000bb0019307a20 */ /* 0x000fc80000410000 */
[----:B------:R-:W-:Y:S01]  /*4110*/  FMUL.FTZ R30, R19, c[0x0][0x2ec] ;  /* 0x0000bb00131e7a20 */ /* 0x000fe20000410000 */
[----:B------:R-:W-:Y:S01]  /*4120*/  HMMA.16816.F32 R80, R84, R90, R80 ;  /* 0x0000005a5450723c */ /* 0x000fe20000001850 */
[----:B------:R-:W2:Y:S01]  /*4130*/  LDSM.16.M88.4 R16, [R233+0xf800] ;  /* 0x00f80000e910783b */ /* 0x000ea20000000200 */
[----:B------:R3:W-:Y:S06]  /*4140*/  MUFU.TANH R31, R24 ;  /* 0x00000018001f7308 */ /* 0x0007ec0000002400 */
[----:B------:R-:W-:Y:S01]  /*4150*/  HMMA.16816.F32 R84, R76, R68, R56 ;  /* 0x000000444c54723c */ /* 0x000fe20000001838 */
[----:B------:R-:W-:Y:S01]  /*4160*/  LDSM.16.M88.4 R56, [R220+0x6800] ;  /* 0x00680000dc38783b */ /* 0x000fe20000000200 */
[----:B------:R-:W-:Y:S06]  /*4170*/  MUFU.TANH R30, R30 ;  /* 0x0000001e001e7308 */ /* 0x000fec0000002400 */
[----:B----4-:R-:W-:Y:S02]  /*4180*/  HMMA.16816.F32 R64, R12, R36, R64 ;  /* 0x000000240c40723c */ /* 0x010fe40000001840 */
[----:B------:R-:W4:Y:S05]  /*4190*/  MUFU.TANH R48, R48 ;  /* 0x0000003000307308 */ /* 0x000f2a0000002400 */
[----:B------:R-:W-:Y:S01]  /*41a0*/  FMUL.FTZ R36, R26, c[0x0][0x2ec] ;  /* 0x0000bb001a247a20 */ /* 0x000fe20000410000 */
[----:B------:R-:W-:Y:S01]  /*41b0*/  HMMA.16816.F32 R80, R76, R70, R80 ;  /* 0x000000464c50723c */ /* 0x000fe20000001850 */
[----:B------:R-:W-:Y:S01]  /*41c0*/  FMUL.FTZ R37, R27, c[0x0][0x2ec] ;  /* 0x0000bb001b257a20 */ /* 0x000fe20000410000 */
[----:B------:R-:W-:Y:S01]  /*41d0*/  MUFU.TANH R29, R29 ;  /* 0x0000001d001d7308 */ /* 0x000fe20000002400 */
[----:B---3--:R-:W3:Y:S05]  /*41e0*/  LDSM.16.M88.4 R24, [R231+0x7800] ;  /* 0x00780000e718783b */ /* 0x008eea0000000200 */
[----:B------:R-:W-:Y:S02]  /*41f0*/  HMMA.16816.F32 R60, R52, R50, R60 ;  /* 0x00000032343c723c */ /* 0x000fe4000000183c */
[----:B------:R-:W-:Y:S06]  /*4200*/  MUFU.TANH R36, R36 ;  /* 0x0000002400247308 */ /* 0x000fec0000002400 */
[----:B-1----:R-:W-:Y:S02]  /*4210*/  HMMA.16816.F32 R64, R8, R20, R64 ;  /* 0x000000140840723c */ /* 0x002fe40000001840 */
[----:B------:R-:W1:Y:S05]  /*4220*/  MUFU.TANH R37, R37 ;  /* 0x0000002500257308 */ /* 0x000e6a0000002400 */
[----:B------:R-:W-:Y:S01]  /*4230*/  IMAD.U32 R21, RZ, RZ, UR14 ;  /* 0x0000000eff157e24 */ /* 0x000fe2000f8e00ff */
[----:B--2---:R-:W-:Y:S04]  /*4240*/  HMMA.16816.F32 R84, R52, R16, R84 ;  /* 0x000000103454723c */ /* 0x004fe80000001854 */
[----:B------:R-:W-:-:S04]  /*4250*/  IADD3 R4, R21, -UR15, R4 ;  /* 0x8000000f15047c10 */ /* 0x000fc8000fffe004 */
[----:B------:R-:W-:Y:S01]  /*4260*/  HMMA.16816.F32 R80, R52, R18, R80 ;  /* 0x000000123450723c */ /* 0x000fe20000001850 */
[----:B------:R-:W2:Y:S01]  /*4270*/  LDSM.16.M88.4 R16, [R227+0xf800] ;  /* 0x00f80000e310783b */ /* 0x000ea20000000200 */
[----:B------:R-:W-:-:S06]  /*4280*/  IADD3 R166, R4, c[0x0][0x2e8], RZ ;  /* 0x0000ba0004a67a10 */ /* 0x000fcc0007ffe0ff */
[C---:B------:R-:W-:Y:S01]  /*4290*/  HMMA.16816.F32 R60, R40.reuse, R74, R60 ;  /* 0x0000004a283c723c */ /* 0x040fe2000000183c */
[----:B------:R-:W-:Y:S02]  /*42a0*/  FMUL.FTZ R64, R64, c[0x0][0x2ec] ;  /* 0x0000bb0040407a20 */ /* 0x000fe40000410000 */
[----:B------:R-:W-:Y:S02]  /*42b0*/  FMUL.FTZ R66, R66, c[0x0][0x2ec] ;  /* 0x0000bb0042427a20 */ /* 0x000fe40000410000 */
[----:B------:R-:W-:Y:S01]  /*42c0*/  MUFU.TANH R182, R64 ;  /* 0x0000004000b67308 */ /* 0x000fe20000002400 */
[----:B------:R-:W-:Y:S02]  /*42d0*/  FMUL.FTZ R65, R65, c[0x0][0x2ec] ;  /* 0x0000bb0041417a20 */ /* 0x000fe40000410000 */
[----:B---3--:R-:W-:Y:S01]  /*42e0*/  HMMA.16816.F32 R84, R40, R24, R84 ;  /* 0x000000182854723c */ /* 0x008fe20000001854 */
[----:B------:R-:W-:-:S04]  /*42f0*/  FMUL.FTZ R67, R67, c[0x0][0x2ec] ;  /* 0x0000bb0043437a20 */ /* 0x000fc80000410000 */
[----:B------:R-:W-:Y:S03]  /*4300*/  MUFU.TANH R189, R66 ;  /* 0x0000004200bd7308 */ /* 0x000fe60000002400 */
[----:B------:R-:W-:Y:S01]  /*4310*/  HMMA.16816.F32 R80, R40, R26, R80 ;  /* 0x0000001a2850723c */ /* 0x000fe20000001850 */
[----:B------:R-:W3:Y:S01]  /*4320*/  LDSM.16.M88.4 R24, [R220+0x7800] ;  /* 0x00780000dc18783b */ /* 0x000ee20000000200 */
[----:B------:R-:W-:-:S04]  /*4330*/  DEPBAR.LE SB0, 0x0 ;  /* 0x000080000000791a */ /* 0x000fc80000000000 */
[----:B------:R-:W-:Y:S02]  /*4340*/  MUFU.TANH R192, R65 ;  /* 0x0000004100c07308 */ /* 0x000fe40000002400 */
[----:B------:R-:W-:Y:S06]  /*4350*/  HMMA.16816.F32 R60, R12, R38, R60 ;  /* 0x000000260c3c723c */ /* 0x000fec000000183c */
[----:B------:R-:W-:Y:S01]  /*4360*/  MUFU.TANH R197, R67 ;  /* 0x0000004300c57308 */ /* 0x000fe20000002400 */
[----:B------:R-:W-:Y:S01]  /*4370*/  IMAD R39, R2, 0x40, R165 ;  /* 0x0000004002277824 */ /* 0x000fe200078e02a5 */
[----:B------:R-:W-:Y:S01]  /*4380*/  HMMA.16816.F32 R32, R8, R56, R32 ;  /* 0x000000380820723c */ /* 0x000fe20000001820 */
[----:B------:R-:W-:-:S02]  /*4390*/  IADD3 R2, R166, 0x8, RZ ;  /* 0x00000008a6027810 */ /* 0x000fc40007ffe0ff */
[----:B------:R-:W-:Y:S02]  /*43a0*/  IMNMX R166, R166, UR14, PT ;  /* 0x0000000ea6a67c17 */ /* 0x000fe4000b800200 */
[----:B------:R-:W-:Y:S02]  /*43b0*/  IADD3 R21, R39, 0x1, RZ ;  /* 0x0000000127157810 */ /* 0x000fe40007ffe0ff */
[----:B------:R-:W-:Y:S01]  /*43c0*/  IMNMX R2, R2, UR14, PT ;  /* 0x0000000e02027c17 */ /* 0x000fe2000b800200 */
[----:B--2---:R-:W-:Y:S01]  /*43d0*/  HMMA.16816.F32 R84, R12, R16, R84 ;  /* 0x000000100c54723c */ /* 0x004fe20000001854 */
[C---:B------:R-:W-:Y:S02]  /*43e0*/  ISETP.GE.AND P6, PT, R21.reuse, R166, PT ;  /* 0x000000a61500720c */ /* 0x040fe40003fc6270 */
[----:B------:R-:W-:Y:S02]  /*43f0*/  ISETP.GE.AND P3, PT, R21, R2, PT ;  /* 0x000000021500720c */ /* 0x000fe40003f66270 */
[----:B------:R-:W-:-:S02]  /*4400*/  IADD3 R21, R39, 0x9, RZ ;  /* 0x0000000927157810 */ /* 0x000fc40007ffe0ff */
[----:B------:R-:W-:Y:S01]  /*4410*/  IADD3 R17, R39, 0x10, RZ ;  /* 0x0000001027117810 */ /* 0x000fe20007ffe0ff */
[----:B------:R-:W-:Y:S01]  /*4420*/  HMMA.16816.F32 R44, R8, R58, R44 ;  /* 0x0000003a082c723c */ /* 0x000fe2000000182c */
[C---:B------:R-:W-:Y:S02]  /*4430*/  ISETP.GE.AND P0, PT, R21.reuse, R166, PT ;  /* 0x000000a61500720c */ /* 0x040fe40003f06270 */
[----:B------:R-:W-:Y:S02]  /*4440*/  ISETP.GE.AND P5, PT, R21, R2, PT ;  /* 0x000000021500720c */ /* 0x000fe40003fa6270 */
[----:B----4-:R-:W-:Y:S02]  /*4450*/  FSEL R48, R48, -INF , !P0 ;  /* 0xff80000030307808 */ /* 0x010fe40004000000 */
[----:B------:R-:W-:Y:S01]  /*4460*/  ISETP.GE.AND P2, PT, R17, R166, PT ;  /* 0x000000a61100720c */ /* 0x000fe20003f46270 */
[----:B------:R-:W-:Y:S01]  /*4470*/  HMMA.16816.F32 R80, R12, R18, R80 ;  /* 0x000000120c50723c */ /* 0x000fe20000001850 */
[----:B------:R-:W-:Y:S01]  /*4480*/  FMUL.FTZ R32, R32, c[0x0][0x2ec] ;  /* 0x0000bb0020207a20 */ /* 0x000fe20000410000 */
[----:B------:R-:W-:Y:S01]  /*4490*/  FSEL R16, R6, -INF , !P6 ;  /* 0xff80000006107808 */ /* 0x000fe20007000000 */
[----:B------:R-:W-:Y:S01]  /*44a0*/  FMUL.FTZ R33, R33, c[0x0][0x2ec] ;  /* 0x0000bb0021217a20 */ /* 0x000fe20000410000 */
[----:B------:R-:W-:Y:S01]  /*44b0*/  ISETP.GE.AND P6, PT, R17, R2, PT ;  /* 0x000000021100720c */ /* 0x000fe20003fc6270 */
[----:B------:R-:W-:Y:S01]  /*44c0*/  FMUL.FTZ R34, R34, c[0x0][0x2ec] ;  /* 0x0000bb0022227a20 */ /* 0x000fe20000410000 */
[----:B------:R-:W-:Y:S01]  /*44d0*/  IADD3 R17, R39, 0x20, RZ ;  /* 0x0000002027117810 */ /* 0x000fe20007ffe0ff */
[----:B------:R-:W-:Y:S01]  /*44e0*/  FMUL.FTZ R35, R35, c[0x0][0x2ec] ;  /* 0x0000bb0023237a20 */ /* 0x000fe20000410000 */
[----:B------:R-:W-:Y:S01]  /*44f0*/  HMMA.16816.F32 R60, R8, R22, R60 ;  /* 0x00000016083c723c */ /* 0x000fe2000000183c */
[----:B------:R-:W2:Y:S01]  /*4500*/  MUFU.TANH R32, R32 ;  /* 0x0000002000207308 */ /* 0x000ea20000002400 */
[----:B------:R-:W-:-:S02]  /*4510*/  IADD3 R15, R39, 0x11, RZ ;  /* 0x00000011270f7810 */ /* 0x000fc40007ffe0ff */
[----:B------:R-:W-:Y:S02]  /*4520*/  IADD3 R13, R39, 0x18, RZ ;  /* 0x00000018270d7810 */ /* 0x000fe40007ffe0ff */
[----:B-1----:R-:W-:Y:S02]  /*4530*/  FSEL R37, R37, -INF , !P5 ;  /* 0xff80000025257808 */ /* 0x002fe40006800000 */
[C---:B---3--:R-:W-:Y:S01]  /*4540*/  HMMA.16816.F32 R84, R8.reuse, R24, R84 ;  /* 0x000000180854723c */ /* 0x048fe20000001854 */
[----:B------:R-:W-:Y:S01]  /*4550*/  FMUL.FTZ R20, R44, c[0x0][0x2ec] ;  /* 0x0000bb002c147a20 */ /* 0x000fe20000410000 */
[----:B------:R-:W-:Y:S01]  /*4560*/  IADD3 R23, R39, 0x8, RZ ;  /* 0x0000000827177810 */ /* 0x000fe20007ffe0ff */
[----:B------:R-:W-:Y:S01]  /*4570*/  FMUL.FTZ R38, R45, c[0x0][0x2ec] ;  /* 0x0000bb002d267a20 */ /* 0x000fe20000410000 */
[----:B------:R-:W-:Y:S01]  /*4580*/  MUFU.TANH R33, R33 ;  /* 0x0000002100217308 */ /* 0x000fe20000002400 */
[----:B------:R-:W-:Y:S01]  /*4590*/  FMUL.FTZ R44, R46, c[0x0][0x2ec] ;  /* 0x0000bb002e2c7a20 */ /* 0x000fe20000410000 */
[----:B------:R-:W-:Y:S01]  /*45a0*/  ISETP.GE.AND P4, PT, R23, R166, PT ;  /* 0x000000a61700720c */ /* 0x000fe20003f86270 */
[----:B------:R-:W-:Y:S01]  /*45b0*/  FMUL.FTZ R47, R47, c[0x0][0x2ec] ;  /* 0x0000bb002f2f7a20 */ /* 0x000fe20000410000 */
[----:B------:R-:W-:Y:S01]  /*45c0*/  HMMA.16816.F32 R80, R8, R26, R80 ;  /* 0x0000001a0850723c */ /* 0x000fe20000001850 */
[----:B------:R-:W-:-:S02]  /*45d0*/  ISETP.GE.AND P1, PT, R23, R2, PT ;  /* 0x000000021700720c */ /* 0x000fc40003f26270 */
[----:B------:R-:W-:Y:S01]  /*45e0*/  FSEL R23, R30, -INF , !P3 ;  /* 0xff8000001e177808 */ /* 0x000fe20005800000 */
[----:B------:R-:W1:Y:S01]  /*45f0*/  MUFU.TANH R34, R34 ;  /* 0x0000002200227308 */ /* 0x000e620000002400 */
[----:B------:R-:W-:Y:S02]  /*4600*/  FSEL R18, R31, -INF , !P4 ;  /* 0xff8000001f127808 */ /* 0x000fe40006000000 */
[C---:B------:R-:W-:Y:S01]  /*4610*/  ISETP.GE.AND P3, PT, R15.reuse, R166, PT ;  /* 0x000000a60f00720c */ /* 0x040fe20003f66270 */
[----:B------:R-:W-:Y:S01]  /*4620*/  FMUL.FTZ R60, R60, c[0x0][0x2ec] ;  /* 0x0000bb003c3c7a20 */ /* 0x000fe20000410000 */
[----:B------:R-:W-:Y:S01]  /*4630*/  ISETP.GE.AND P4, PT, R15, R2, PT ;  /* 0x000000020f00720c */ /* 0x000fe20003f86270 */
[----:B------:R-:W-:Y:S01]  /*4640*/  FMUL.FTZ R63, R63, c[0x0][0x2ec] ;  /* 0x0000bb003f3f7a20 */ /* 0x000fe20000410000 */
[----:B------:R-:W-:Y:S01]  /*4650*/  FSEL R15, R36, -INF , !P1 ;  /* 0xff800000240f7808 */ /* 0x000fe20004800000 */
[----:B------:R-:W3:Y:S01]  /*4660*/  MUFU.TANH R35, R35 ;  /* 0x0000002300237308 */ /* 0x000ee20000002400 */
[----:B------:R-:W-:Y:S01]  /*4670*/  ISETP.GE.AND P1, PT, R13, R166, PT ;  /* 0x000000a60d00720c */ /* 0x000fe20003f26270 */
[----:B------:R-:W-:Y:S01]  /*4680*/  FMUL.FTZ R61, R61, c[0x0][0x2ec] ;  /* 0x0000bb003d3d7a20 */ /* 0x000fe20000410000 */
[----:B------:R-:W-:Y:S01]  /*4690*/  ISETP.GE.AND P0, PT, R13, R2, PT ;  /* 0x000000020d00720c */ /* 0x000fe20003f06270 */
[----:B------:R-:W-:Y:S01]  /*46a0*/  FMUL.FTZ R87, R87, c[0x0][0x2ec] ;  /* 0x0000bb0057577a20 */ /* 0x000fe20000410000 */
[----:B------:R-:W-:Y:S01]  /*46b0*/  IADD3 R13, R39, 0x19, RZ ;  /* 0x00000019270d7810 */ /* 0x000fe20007ffe0ff */
[----:B------:R-:W-:Y:S01]  /*46c0*/  FMUL.FTZ R84, R84, c[0x0][0x2ec] ;  /* 0x0000bb0054547a20 */ /* 0x000fe20000410000 */
[----:B--2---:R-:W-:Y:S01]  /*46d0*/  FSEL R14, R32, -INF , !P2 ;  /* 0xff800000200e7808 */ /* 0x004fe20005000000 */
[----:B------:R-:W2:Y:S01]  /*46e0*/  MUFU.TANH R20, R20 ;  /* 0x0000001400147308 */ /* 0x000ea20000002400 */
[C---:B------:R-:W-:Y:S01]  /*46f0*/  ISETP.GE.AND P5, PT, R13.reuse, R166, PT ;  /* 0x000000a60d00720c */ /* 0x040fe20003fa6270 */
[----:B------:R-:W-:Y:S01]  /*4700*/  FMUL.FTZ R62, R62, c[0x0][0x2ec] ;  /* 0x0000bb003e3e7a20 */ /* 0x000fe20000410000 */
[----:B------:R-:W-:Y:S01]  /*4710*/  ISETP.GE.AND P2, PT, R13, R2, PT ;  /* 0x000000020d00720c */ /* 0x000fe20003f46270 */
[----:B------:R-:W-:Y:S01]  /*4720*/  FMUL.FTZ R85, R85, c[0x0][0x2ec] ;  /* 0x0000bb0055557a20 */ /* 0x000fe20000410000 */
[----:B-1----:R-:W-:Y:S01]  /*4730*/  FSEL R13, R34, -INF , !P6 ;  /* 0xff800000220d7808 */ /* 0x002fe20007000000 */
[----:B------:R-:W-:Y:S01]  /*4740*/  FMUL.FTZ R34, R80, c[0x0][0x2ec] ;  /* 0x0000bb0050227a20 */ /* 0x000fe20000410000 */
[----:B------:R-:W-:Y:S01]  /*4750*/  FSEL R6, R33, -INF , !P3 ;  /* 0xff80000021067808 */ /* 0x000fe20005800000 */
[----:B------:R-:W1:Y:S01]  /*4760*/  MUFU.TANH R38, R38 ;  /* 0x0000002600267308 */ /* 0x000e620000002400 */
[----:B------:R-:W-:Y:S01]  /*4770*/  IADD3 R19, R39, 0x21, RZ ;  /* 0x0000002127137810 */ /* 0x000fe20007ffe0ff */
[----:B------:R-:W-:Y:S01]  /*4780*/  FMUL.FTZ R33, R86, c[0x0][0x2ec] ;  /* 0x0000bb0056217a20 */ /* 0x000fe20000410000 */
[----:B------:R-:W-:Y:S01]  /*4790*/  ISETP.GE.AND P6, PT, R17, R166, PT ;  /* 0x000000a61100720c */ /* 0x000fe20003fc6270 */
[----:B------:R-:W-:Y:S01]  /*47a0*/  FMUL.FTZ R32, R81, c[0x0][0x2ec] ;  /* 0x0000bb0051207a20 */ /* 0x000fe20000410000 */
[----:B------:R-:W-:Y:S01]  /*47b0*/  ISETP.GE.AND P3, PT, R17, R2, PT ;  /* 0x000000021100720c */ /* 0x000fe20003f66270 */
[----:B------:R-:W-:Y:S01]  /*47c0*/  FMUL.FTZ R82, R82, c[0x0][0x2ec] ;  /* 0x0000bb0052527a20 */ /* 0x000fe20000410000 */
[----:B------:R-:W-:Y:S01]  /*47d0*/  IADD3 R17, R39, 0x28, RZ ;  /* 0x0000002827117810 */ /* 0x000fe20007ffe0ff */
[----:B------:R-:W4:Y:S01]  /*47e0*/  MUFU.TANH R44, R44 ;  /* 0x0000002c002c7308 */ /* 0x000f220000002400 */
[----:B---3--:R-:W-:Y:S01]  /*47f0*/  FSEL R21, R35, -INF , !P4 ;  /* 0xff80000023157808 */ /* 0x008fe20006000000 */
[----:B------:R-:W-:Y:S01]  /*4800*/  FMUL.FTZ R83, R83, c[0x0][0x2ec] ;  /* 0x0000bb0053537a20 */ /* 0x000fe20000410000 */
[----:B--2---:R-:W-:-:S02]  /*4810*/  FSEL R4, R20, -INF , !P1 ;  /* 0xff80000014047808 */ /* 0x004fc40004800000 */
[C---:B------:R-:W-:Y:S02]  /*4820*/  ISETP.GE.AND P4, PT, R19.reuse, R166, PT ;  /* 0x000000a61300720c */ /* 0x040fe40003f86270 */
[-C--:B------:R-:W-:Y:S01]  /*4830*/  ISETP.GE.AND P1, PT, R19, R2.reuse, PT ;  /* 0x000000021300720c */ /* 0x080fe20003f26270 */
[----:B------:R-:W2:Y:S01]  /*4840*/  MUFU.TANH R40, R47 ;  /* 0x0000002f00287308 */ /* 0x000ea20000002400 */
[----:B------:R-:W-:Y:S02]  /*4850*/  IADD3 R11, R39, 0x29, RZ ;  /* 0x00000029270b7810 */ /* 0x000fe40007ffe0ff */
[----:B-1----:R-:W-:Y:S02]  /*4860*/  FSEL R12, R38, -INF , !P5 ;  /* 0xff800000260c7808 */ /* 0x002fe40006800000 */
[----:B------:R-:W-:Y:S02]  /*4870*/  ISETP.GE.AND P5, PT, R17, R2, PT ;  /* 0x000000021100720c */ /* 0x000fe40003fa6270 */
[----:B------:R-:W-:Y:S01]  /*4880*/  FSEL R182, R182, -INF , !P6 ;  /* 0xff800000b6b67808 */ /* 0x000fe20007000000 */
[----:B------:R-:W1:Y:S01]  /*4890*/  MUFU.TANH R184, R60 ;  /* 0x0000003c00b87308 */ /* 0x000e620000002400 */
[----:B----4-:R-:W-:-:S02]  /*48a0*/  FSEL R19, R44, -INF , !P0 ;  /* 0xff8000002c137808 */ /* 0x010fc40004000000 */
[----:B------:R-:W-:Y:S02]  /*48b0*/  ISETP.GE.AND P0, PT, R17, R166, PT ;  /* 0x000000a61100720c */ /* 0x000fe40003f06270 */
[----:B------:R-:W-:Y:S02]  /*48c0*/  ISETP.GE.AND P6, PT, R11, R2, PT ;  /* 0x000000020b00720c */ /* 0x000fe40003fc6270 */
[----:B------:R-:W-:Y:S01]  /*48d0*/  IADD3 R9, R39, 0x30, RZ ;  /* 0x0000003027097810 */ /* 0x000fe20007ffe0ff */
[----:B------:R-:W3:Y:S01]  /*48e0*/  MUFU.TANH R191, R87 ;  /* 0x0000005700bf7308 */ /* 0x000ee20000002400 */
[----:B--2---:R-:W-:Y:S02]  /*48f0*/  FSEL R17, R40, -INF , !P2 ;  /* 0xff80000028117808 */ /* 0x004fe40005000000 */
[----:B------:R-:W-:Y:S02]  /*4900*/  ISETP.GE.AND P2, PT, R11, R166, PT ;  /* 0x000000a60b00720c */ /* 0x000fe40003f46270 */
[----:B------:R-:W-:-:S02]  /*4910*/  IADD3 R11, R39, 0x31, RZ ;  /* 0x00000031270b7810 */ /* 0x000fc40007ffe0ff */
[----:B------:R-:W-:Y:S01]  /*4920*/  FSEL R189, R189, -INF , !P3 ;  /* 0xff800000bdbd7808 */ /* 0x000fe20005800000 */
[----:B------:R-:W2:Y:S01]  /*4930*/  MUFU.TANH R193, R63 ;  /* 0x0000003f00c17308 */ /* 0x000ea20000002400 */
[----:B-1----:R-:W-:Y:S02]  /*4940*/  FSEL R184, R184, -INF , !P0 ;  /* 0xff800000b8b87808 */ /* 0x002fe40004000000 */
[----:B------:R-:W-:Y:S02]  /*4950*/  ISETP.GE.AND P0, PT, R11, R2, PT ;  /* 0x000000020b00720c */ /* 0x000fe40003f06270 */
[----:B------:R-:W-:Y:S02]  /*4960*/  ISETP.GE.AND P3, PT, R9, R166, PT ;  /* 0x000000a60900720c */ /* 0x000fe40003f66270 */
[----:B------:R-:W-:Y:S01]  /*4970*/  FSEL R192, R192, -INF , !P4 ;  /* 0xff800000c0c07808 */ /* 0x000fe20006000000 */
[----:B------:R-:W1:Y:S01]  /*4980*/  MUFU.TANH R84, R84 ;  /* 0x0000005400547308 */ /* 0x000e620000002400 */
[----:B---3--:R-:W-:-:S02]  /*4990*/  FSEL R191, R191, -INF , !P0 ;  /* 0xff800000bfbf7808 */ /* 0x008fc40004000000 */
[----:B------:R-:W-:Y:S02]  /*49a0*/  PLOP3.LUT P0, PT, PT, PT, UP0, 0x80, 0x0 ;  /* 0x000000000000781c */ /* 0x000fe40003f0f008 */
[----:B------:R-:W-:Y:S02]  /*49b0*/  ISETP.GE.AND P4, PT, R9, R2, PT ;  /* 0x000000020900720c */ /* 0x000fe40003f86270 */
[----:B------:R-:W-:Y:S01]  /*49c0*/  FSEL R197, R197, -INF , !P1 ;  /* 0xff800000c5c57808 */ /* 0x000fe20004800000 */
[----:B------:R-:W3:Y:S01]  /*49d0*/  MUFU.TANH R190, R61 ;  /* 0x0000003d00be7308 */ /* 0x000ee20000002400 */
[----:B--2---:R-:W-:Y:S02]  /*49e0*/  FSEL R193, R193, -INF , !P6 ;  /* 0xff800000c1c17808 */ /* 0x004fe40007000000 */
[----:B------:R-:W-:Y:S02]  /*49f0*/  IADD3 R9, R39, 0x38, RZ ;  /* 0x0000003827097810 */ /* 0x000fe40007ffe0ff */
[----:B------:R-:W-:-:S02]  /*4a00*/  ISETP.GE.AND P1, PT, R11, R166, PT ;  /* 0x000000a60b00720c */ /* 0x000fc40003f26270 */
[C---:B------:R-:W-:Y:S01]  /*4a10*/  ISETP.GE.AND P6, PT, R39.reuse, R166, PT ;  /* 0x000000a62700720c */ /* 0x040fe20003fc6270 */
[----:B------:R-:W2:Y:S01]  /*4a20*/  MUFU.TANH R195, R62 ;  /* 0x0000003e00c37308 */ /* 0x000ea20000002400 */
[----:B-1----:R-:W-:Y:S02]  /*4a30*/  FSEL R196, R84, -INF , !P3 ;  /* 0xff80000054c47808 */ /* 0x002fe40005800000 */
[C---:B------:R-:W-:Y:S02]  /*4a40*/  ISETP.GE.AND P3, PT, R39.reuse, R2, PT ;  /* 0x000000022700720c */ /* 0x040fe40003f66270 */
[----:B------:R-:W-:Y:S02]  /*4a50*/  IADD3 R39, R39, 0x39, RZ ;  /* 0x0000003927277810 */ /* 0x000fe40007ffe0ff */
[----:B------:R-:W-:Y:S01]  /*4a60*/  FSEL R28, R28, -INF , !P6 ;  /* 0xff8000001c1c7808 */ /* 0x000fe20007000000 */
[----:B------:R-:W1:Y:S01]  /*4a70*/  MUFU.TANH R194, R85 ;  /* 0x0000005500c27308 */ /* 0x000e620000002400 */
[----:B---3--:R-:W-:-:S02]  /*4a80*/  FSEL R190, R190, -INF , !P2 ;  /* 0xff800000bebe7808 */ /* 0x008fc40005000000 */
[----:B------:R-:W-:Y:S02]  /*4a90*/  ISETP.GE.AND P2, PT, R9, R2, PT ;  /* 0x000000020900720c */ /* 0x000fe40003f46270 */
[----:B------:R-:W-:-:S03]  /*4aa0*/  FSEL R29, R29, -INF , !P3 ;  /* 0xff8000001d1d7808 */ /* 0x000fc60005800000 */
[----:B------:R-:W3:Y:S01]  /*4ab0*/  MUFU.TANH R33, R33 ;  /* 0x0000002100217308 */ /* 0x000ee20000002400 */
[----:B--2---:R-:W-:Y:S01]  /*4ac0*/  FSEL R195, R195, -INF , !P5 ;  /* 0xff800000c3c37808 */ /* 0x004fe20006800000 */
[----:B------:R-:W-:Y:S01]  /*4ad0*/  BAR.SYNC.DEFER_BLOCKING 0x0 ;  /* 0x0000000000007b1d */ /* 0x000fe20000010000 */
[----:B------:R-:W-:-:S05]  /*4ae0*/  ISETP.GE.AND P5, PT, R9, R166, PT ;  /* 0x000000a60900720c */ /* 0x000fca0003fa6270 */
[----:B------:R-:W2:Y:S01]  /*4af0*/  MUFU.TANH R34, R34 ;  /* 0x0000002200227308 */ /* 0x000ea20000002400 */
[----:B-1----:R-:W-:Y:S02]  /*4b00*/  FSEL R194, R194, -INF , !P1 ;  /* 0xff800000c2c27808 */ /* 0x002fe40004800000 */
[----:B------:R-:W-:-:S05]  /*4b10*/  ISETP.GE.AND P1, PT, R39, R2, PT ;  /* 0x000000022700720c */ /* 0x000fca0003f26270 */
[----:B------:R-:W1:Y:S01]  /*4b20*/  MUFU.TANH R32, R32 ;  /* 0x0000002000207308 */ /* 0x000e620000002400 */
[----:B---3--:R-:W-:Y:S02]  /*4b30*/  FSEL R33, R33, -INF , !P4 ;  /* 0xff80000021217808 */ /* 0x008fe40006000000 */
[----:B------:R-:W-:-:S05]  /*4b40*/  ISETP.GE.AND P4, PT, R39, R166, PT ;  /* 0x000000a62700720c */ /* 0x000fca0003f86270 */
[----:B------:R-:W3:Y:S01]  /*4b50*/  MUFU.TANH R187, R82 ;  /* 0x0000005200bb7308 */ /* 0x000ee20000002400 */
[----:B--2---:R-:W-:-:S07]  /*4b60*/  FSEL R34, R34, -INF , !P5 ;  /* 0xff80000022227808 */ /* 0x004fce0006800000 */
[----:B------:R-:W2:Y:S01]  /*4b70*/  MUFU.TANH R186, R83 ;  /* 0x0000005300ba7308 */ /* 0x000ea20000002400 */
[----:B-1----:R-:W-:Y:S02]  /*4b80*/  FSEL R32, R32, -INF , !P4 ;  /* 0xff80000020207808 */ /* 0x002fe40006000000 */
[----:B---3--:R-:W-:Y:S02]  /*4b90*/  FSEL R187, R187, -INF , !P2 ;  /* 0xff800000bbbb7808 */ /* 0x008fe40005000000 */
[----:B--2---:R-:W-:Y:S01]  /*4ba0*/  FSEL R186, R186, -INF , !P1 ;  /* 0xff800000baba7808 */ /* 0x004fe20004800000 */
        /* <DEDUP_REMOVED lines=54> */
[C---:B---3--:R-:W-:Y:S01]  /*4f10*/  @!P3 LEA R38, P2, R3.reuse, c[0x0][0x168], 0x1 ;  /* 0x00005a000326ba11 */ /* 0x048fe200078408ff */
[----:B------:R1:W-:Y:S03]  /*4f20*/  @P5 STS.128 [R235+0xa800], RZ ;  /* 0x00a800ffeb005388 */ /* 0x0003e60000000c00 */
[----:B------:R-:W-:Y:S01]  /*4f30*/  @!P3 LEA.HI.X R39, R3, c[0x0][0x16c], R8, 0x1, P2 ;  /* 0x00005b000327ba11 */ /* 0x000fe200010f0c08 */
[----:B------:R-:W-:Y:S01]  /*4f40*/  @!PT LDS RZ, [RZ] ;  /* 0x00000000fffff984 */ /* 0x000fe20000000800 */
[----:B------:R-:W-:Y:S01]  /*4f50*/  @!PT LDS RZ, [RZ] ;  /* 0x00000000fffff984 */ /* 0x000fe20000000800 */
[----:B------:R-:W-:Y:S01]  /*4f60*/  @!PT LDS RZ, [RZ] ;  /* 0x00000000fffff984 */ /* 0x000fe20000000800 */
[----:B------:R3:W-:Y:S01]  /*4f70*/  @!P5 LDGSTS.E.BYPASS.LTC128B.128 [R235+0xa800], [R10.64+0x80] ;  /* 0x0a8000800aebdfae */ /* 0x0007e2000b901d50 */
[----:B------:R-:W-:Y:S02]  /*4f80*/  IADD3.X R8, R8, UR19, RZ, P1, !PT ;  /* 0x0000001308087c10 */ /* 0x000fe40008ffe4ff */
[C---:B----4-:R-:W-:Y:S01]  /*4f90*/  @!P6 LEA R30, P2, R9.reuse, c[0x0][0x168], 0x1 ;  /* 0x00005a00091eea11 */ /* 0x050fe200078408ff */
[----:B------:R1:W-:Y:S03]  /*4fa0*/  @P4 STS.128 [R235+0xc800], RZ ;  /* 0x00c800ffeb004388 */ /* 0x0003e60000000c00 */
        /* <DEDUP_REMOVED lines=67> */
.L_x_548:
[----:B------:R-:W-:Y:S05]  /*53e0*/  BSYNC B0 ;  /* 0x0000000000007941 */ /* 0x000fea0003800000 */
.L_x_547:
[----:B------:R-:W0:Y:S02]  /*53f0*/  LDGDEPBAR ;  /* 0x00000000000079af */ /* 0x000e240000000000 */
.L_x_546:
        /* <DEDUP_REMOVED lines=27> */
[----:B-1----:R-:W-:Y:S02]  /*55b0*/  FMNMX.FTZ R11, R187, R8, !PT ;  /* 0x00000008bb0b7209 */ /* 0x002fe40007810000 */
        /* <DEDUP_REMOVED lines=23> */
[----:B--2---:R-:W-:Y:S01]  /*5730*/  FMNMX.FTZ R3, R8, R3, !PT ;  /* 0x0000000308037209 */ /* 0x004fe20007810000 */
[C---:B------:R-:W-:Y:S01]  /*5740*/  FMUL.FTZ R35, R164.reuse, c[0x0][0x23c] ;  /* 0x00008f00a4237a20 */ /* 0x040fe20000410000 */
[----:B------:R-:W-:Y:S01]  /*5750*/  FSETP.NEU.FTZ.AND P1, PT, R164, -INF , PT ;  /* 0xff800000a400780b */ /* 0x000fe20003f3d000 */
[----:B------:R-:W-:Y:S02]  /*5760*/  LDSM.16.MT88.4 R96, [R224+0x14000] ;  /* 0x01400000e060783b */ /* 0x000fe40000004200 */
[----:B------:R-:W-:Y:S01]  /*5770*/  FMUL.FTZ R188, R3, c[0x0][0x23c] ;  /* 0x00008f0003bc7a20 */ /* 0x000fe20000410000 */
[----:B------:R-:W-:Y:S01]  /*5780*/  FSEL R35, R35, RZ, P1 ;  /* 0x000000ff23237208 */ /* 0x000fe20000800000 */
[----:B------:R-:W-:Y:S01]  /*5790*/  LDSM.16.MT88.4 R104, [R228+0x16000] ;  /* 0x01600000e468783b */ /* 0x000fe20000004200 */
[----:B------:R-:W-:-:S03]  /*57a0*/  FSETP.NEU.FTZ.AND P1, PT, R3, -INF , PT ;  /* 0xff8000000300780b */ /* 0x000fc60003f3d000 */
[--C-:B------:R-:W-:Y:S01]  /*57b0*/  FFMA.FTZ R179, R28, c[0x0][0x23c], -R35.reuse ;  /* 0x00008f001cb37a23 */ /* 0x100fe20000010823 */
[----:B------:R-:W-:Y:S01]  /*57c0*/  FSEL R188, R188, RZ, P1 ;  /* 0x000000ffbcbc7208 */ /* 0x000fe20000800000 */
[--C-:B------:R-:W-:Y:S01]  /*57d0*/  FFMA.FTZ R176, R16, c[0x0][0x23c], -R35.reuse ;  /* 0x00008f0010b07a23 */ /* 0x100fe20000010823 */
[----:B------:R-:W-:Y:S01]  /*57e0*/  LDSM.16.MT88.4 R112, [R226+0x16000] ;  /* 0x01600000e270783b */ /* 0x000fe20000004200 */
[--C-:B------:R-:W-:Y:S02]  /*57f0*/  FFMA.FTZ R177, R18, c[0x0][0x23c], -R35.reuse ;  /* 0x00008f0012b17a23 */ /* 0x100fe40000010823 */
[----:B------:R-:W-:Y:S01]  /*5800*/  FFMA.FTZ R172, R48, c[0x0][0x23c], -R35 ;  /* 0x00008f0030ac7a23 */ /* 0x000fe20000010823 */
[----:B------:R-:W-:Y:S01]  /*5810*/  LDSM.16.MT88.4 R120, [R225+0x16000] ;  /* 0x01600000e178783b */ /* 0x000fe20000004200 */
        /* <DEDUP_REMOVED lines=12> */
[----:B------:R-:W-:Y:S01]  /*58e0*/  FFMA.FTZ R167, R12, c[0x0][0x23c], -R35 ;  /* 0x00008f000ca77a23 */ /* 0x000fe20000010823 */
[----:B------:R-:W3:Y:S01]  /*58f0*/  LDSM.16.MT88.4 R4, [R224+0x16000] ;  /* 0x01600000e004783b */ /* 0x000ee20000004200 */
[--C-:B------:R-:W-:Y:S01]  /*5900*/  FFMA.FTZ R175, R13, c[0x0][0x23c], -R188.reuse ;  /* 0x00008f000daf7a23 */ /* 0x100fe200000108bc */
        /* <DEDUP_REMOVED lines=19> */
[----:B------:R-:W1:Y:S01]  /*5a40*/  MUFU.EX2 R181, R181 ;  /* 0x000000b500b57308 */ /* 0x000e620000000800 */
[----:B-----5:R-:W-:Y:S01]  /*5a50*/  F2FP.PACK_AB R130, R172, R177 ;  /* 0x000000b1ac82723e */ /* 0x020fe200000000ff */
        /* <DEDUP_REMOVED lines=9> */
[----:B------:R-:W5:Y:S01]  /*5af0*/  MUFU.EX2 R173, R173 ;  /* 0x000000ad00ad7308 */ /* 0x000f620000000800 */
[----:B-1----:R-:W-:Y:S01]  /*5b00*/  F2FP.PACK_AB R129, R181, R178 ;  /* 0x000000b2b581723e */ /* 0x002fe200000000ff */
[----:B------:R-:W-:-:S02]  /*5b10*/  FFMA.FTZ R186, R186, c[0x0][0x23c], -R188 ;  /* 0x00008f00baba7a23 */ /* 0x000fc400000108bc */
[----:B------:R-:W-:Y:S02]  /*5b20*/  FADD.FTZ R176, R179, R176 ;  /* 0x000000b0b3b07221 */ /* 0x000fe40000010000 */
[----:B------:R-:W-:Y:S02]  /*5b30*/  FADD.FTZ R181, R178, R181 ;  /* 0x000000b5b2b57221 */ /* 0x000fe40000010000 */
[----:B------:R-:W-:Y:S01]  /*5b40*/  MUFU.EX2 R174, R174 ;  /* 0x000000ae00ae7308 */ /* 0x000fe20000000800 */
[----:B------:R-:W-:-:S04]  /*5b50*/  FADD.FTZ R177, R177, R176 ;  /* 0x000000b0b1b17221 */ /* 0x000fc80000010000 */
[----:B------:R-:W-:Y:S01]  /*5b60*/  FADD.FTZ R177, R172, R177 ;  /* 0x000000b1acb17221 */ /* 0x000fe20000010000 */
[----:B-----5:R-:W-:Y:S02]  /*5b70*/  F2FP.PACK_AB R131, R173, R180 ;  /* 0x000000b4ad83723e */ /* 0x020fe400000000ff */
        /* <DEDUP_REMOVED lines=55> */
[C---:B---3--:R-:W-:Y:S07]  /*5ef0*/  HMMA.16816.F32 R124, R128.reuse, R4, RZ ;  /* 0x00000004807c723c */ /* 0x048fee00000018ff */
[----:B-1----:R-:W-:Y:S01]  /*5f00*/  F2FP.PACK_AB R4, R171, R174 ;  /* 0x000000aeab04723e */ /* 0x002fe200000000ff */
[----:B------:R-:W-:Y:S01]  /*5f10*/  HMMA.16816.F32 R128, R128, R6, RZ ;  /* 0x000000068080723c */ /* 0x000fe200000018ff */
[----:B-----5:R-:W-:Y:S01]  /*5f20*/  F2FP.PACK_AB R5, R168, R175 ;  /* 0x000000afa805723e */ /* 0x020fe200000000ff */
        /* <DEDUP_REMOVED lines=10> */
[----:B------:R-:W-:-:S07]  /*5fd0*/  FADD.FTZ R0, R0, R169 ;  /* 0x000000a900007221 */ /* 0x000fce0000010000 */
[C---:B------:R-:W-:Y:S01]  /*5fe0*/  HMMA.16816.F32 R156, R4.reuse, R14, R156 ;  /* 0x0000000e049c723c */ /* 0x040fe2000000189c */
[----:B------:R-:W1:Y:S07]  /*5ff0*/  LDSM.16.MT88.4 R12, [R226+0x12800] ;  /* 0x01280000e20c783b */ /* 0x000e6e0000004200 */
[C---:B------:R-:W-:Y:S08]  /*6000*/  HMMA.16816.F32 R152, R4.reuse, R8, R152 ;  /* 0x000000080498723c */ /* 0x040ff00000001898 */
        /* <DEDUP_REMOVED lines=9> */
[C---:B---3--:R-:W-:Y:S08]  /*60a0*/  HMMA.16816.F32 R52, R4.reuse, R8, R52 ;  /* 0x000000080434723c */ /* 0x048ff00000001834 */
        /* <DEDUP_REMOVED lines=30> */
[----:B------:R-:W4:Y:S07]  /*6290*/  LDSM.16.MT88.4 R20, [R226+0x11000] ;  /* 0x01100000e214783b */ /* 0x000f2e0000004200 */
[C---:B---3--:R-:W-:Y:S08]  /*62a0*/  HMMA.16816.F32 R108, R4.reuse, R16, R108 ;  /* 0x00000010046c723c */ /* 0x048ff0000000186c */
[----:B------:R-:W-:Y:S01]  /*62b0*/  HMMA.16816.F32 R112, R4, R18, R112 ;  /* 0x000000120470723c */ /* 0x000fe20000001870 */
[----:B------:R-:W3:Y:S06]  /*62c0*/  LDSM.16.MT88.4 R16, [R224+0x11000] ;  /* 0x01100000e010783b */ /* 0x000eec0000004200 */
[----:B------:R-:W-:Y:S01]  /*62d0*/  F2FP.PACK_AB R4, R183, R182 ;  /* 0x000000b6b704723e */ /* 0x000fe200000000ff */
        /* <DEDUP_REMOVED lines=53> */
[C---:B----4-:R-:W-:Y:S08]  /*6630*/  HMMA.16816.F32 R100, R4.reuse, R20, R100 ;  /* 0x000000140464723c */ /* 0x050ff00000001864 */
[C---:B------:R-:W-:Y:S01]  /*6640*/  HMMA.16816.F32 R104, R4.reuse, R22, R104 ;  /* 0x000000160468723c */ /* 0x040fe20000001868 */
[----:B------:R-:W4:Y:S07]  /*6650*/  LDSM.16.MT88.4 R20, [R224+0x11800] ;  /* 0x01180000e014783b */ /* 0x000f2e0000004200 */
[C---:B---3--:R-:W-:Y:S08]  /*6660*/  HMMA.16816.F32 R108, R4.reuse, R16, R108 ;  /* 0x00000010046c723c */ /* 0x048ff0000000186c */
[----:B------:R-:W-:Y:S01]  /*6670*/  HMMA.16816.F32 R112, R4, R18, R112 ;  /* 0x000000120470723c */ /* 0x000fe20000001870 */
[----:B------:R-:W3:Y:S06]  /*6680*/  LDSM.16.MT88.4 R16, [R226+0x13800] ;  /* 0x01380000e210783b */ /* 0x000eec0000004200 */
        /* <DEDUP_REMOVED lines=47> */
[C---:B---3--:R-:W-:Y:S08]  /*6980*/  HMMA.16816.F32 R108, R4.reuse, R16, R108 ;  /* 0x00000010046c723c */ /* 0x048ff0000000186c */
        /* <DEDUP_REMOVED lines=11> */
[----:B------:R-:W-:Y:S01]  /*6a40*/  ISETP.GE.AND P5, PT, R238, c[0x0][0x220], PT ;  /* 0x00008800ee007a0c */ /* 0x000fe20003fa6270 */
[----:B------:R-:W-:Y:S01]  /*6a50*/  UIMAD UR4, UR18, UR27, URZ ;  /* 0x0000001b120472a4 */ /* 0x000fe2000f8e023f */
[----:B------:R-:W-:Y:S01]  /*6a60*/  IMAD.U32 R7, RZ, RZ, UR27 ;  /* 0x0000001bff077e24 */ /* 0x000fe2000f8e00ff */
[----:B------:R-:W-:Y:S01]  /*6a70*/  ISETP.GE.AND P4, PT, R237, c[0x0][0x220], PT ;  /* 0x00008800ed007a0c */ /* 0x000fe20003f86270 */
[----:B------:R-:W-:Y:S01]  /*6a80*/  UISETP.GE.AND UP0, UPT, UR8, 0x3, UPT ;  /* 0x000000030800788c */ /* 0x000fe2000bf06270 */
[----:B------:R-:W-:Y:S01]  /*6a90*/  ISETP.GE.AND P3, PT, R236, c[0x0][0x220], PT ;  /* 0x00008800ec007a0c */ /* 0x000fe20003f66270 */
[----:B------:R-:W-:Y:S01]  /*6aa0*/  UIMAD UR4, UR5, UR30, UR4 ;  /* 0x0000001e050472a4 */ /* 0x000fe2000f8e0204 */
[----:B------:R-:W-:-:S05]  /*6ab0*/  IMAD.WIDE.U32 R6, R7, UR30, R202 ;  /* 0x0000001e07067c25 */ /* 0x000fca000f8e00ca */
        /* <DEDUP_REMOVED lines=8> */
[C---:B------:R-:W-:Y:S01]  /*6b40*/  @!P3 LEA R8, P1, R6.reuse, c[0x0][0x170], 0x1 ;  /* 0x00005c000608ba11 */ /* 0x040fe200078208ff */
[----:B------:R-:W-:Y:S01]  /*6b50*/  @!PT LDS RZ, [RZ] ;  /* 0x00000000fffff984 */ /* 0x000fe20000000800 */
[----:B------:R-:W-:Y:S01]  /*6b60*/  @!PT LDS RZ, [RZ] ;  /* 0x00000000fffff984 */ /* 0x000fe20000000800 */
[----:B------:R-:W-:Y:S01]  /*6b70*/  @!PT LDS RZ, [RZ] ;  /* 0x00000000fffff984 */ /* 0x000fe20000000800 */
[----:B------:R1:W-:Y:S01]  /*6b80*/  @!P6 LDGSTS.E.BYPASS.LTC128B.128 [R235+0x10000], [R16.64] ;  /* 0x1000000010ebefae */ /* 0x0003e2000b901d50 */
[--C-:B------:R-:W-:Y:S02]  /*6b90*/  @!P4 LEA.HI.X R11, R6, c[0x0][0x174], R0.reuse, 0x1, P0 ;  /* 0x00005d00060bca11 */ /* 0x100fe400000f0c00 */
        /* <DEDUP_REMOVED lines=65> */
[----:B------:R-:W-:-:S03]  /*6fb0*/  @!P3 LEA.HI.X R31, R0, c[0x0][0x174], R5, 0x1, P0 ;  /* 0x00005d00001fba11 */ /* 0x000fc600000f0c05 */
        /* <DEDUP_REMOVED lines=40> */
[----:B-----5:R-:W3:Y:S04]  /*7240*/  LDSM.16.M88.4 R4, [R233+0x8000] ;  /* 0x00800000e904783b */ /* 0x020ee80000000200 */
[----:B-1----:R-:W1:Y:S04]  /*7250*/  LDSM.16.M88.4 R24, [R233+0x8800] ;  /* 0x00880000e918783b */ /* 0x002e680000000200 */
[----:B------:R-:W4:Y:S04]  /*7260*/  LDSM.16.M88.4 R176, [R233+0x9000] ;  /* 0x00900000e9b0783b */ /* 0x000f280000000200 */
[----:B------:R-:W5:Y:S04]  /*7270*/  LDSM.16.M88.4 R32, [R233+0x9800] ;  /* 0x00980000e920783b */ /* 0x000f680000000200 */
[----:B--2---:R-:W-:Y:S04]  /*7280*/  LDSM.16.M88.4 R12, [R232] ;  /* 0x00000000e80c783b */ /* 0x004fe80000000200 */
[----:B------:R-:W2:Y:S04]  /*7290*/  LDSM.16.M88.4 R16, [R231] ;  /* 0x00000000e710783b */ /* 0x000ea80000000200 */
[----:B------:R-:W2:Y:S04]  /*72a0*/  LDSM.16.M88.4 R172, [R223] ;  /* 0x00000000dfac783b */ /* 0x000ea80000000200 */
[----:B------:R-:W2:Y:S04]  /*72b0*/  LDSM.16.M88.4 R192, [R222] ;  /* 0x00000000dec0783b */ /* 0x000ea80000000200 */
[----:B------:R-:W2:Y:S04]  /*72c0*/  LDSM.16.M88.4 R168, [R221] ;  /* 0x00000000dda8783b */ /* 0x000ea80000000200 */
[----:B------:R-:W-:Y:S01]  /*72d0*/  LDSM.16.M88.4 R180, [R227+0x8000] ;  /* 0x00800000e3b4783b */ /* 0x000fe20000000200 */
[C---:B---3--:R-:W-:Y:S03]  /*72e0*/  HMMA.16816.F32 R8, R184.reuse, R4, RZ ;  /* 0x00000004b808723c */ /* 0x048fe600000018ff */
[----:B------:R-:W-:Y:S04]  /*72f0*/  LDSM.16.M88.4 R196, [R233+0xc000] ;  /* 0x00c00000e9c4783b */ /* 0x000fe80000000200 */
[----:B------:R-:W0:Y:S01]  /*7300*/  LDGDEPBAR ;  /* 0x00000000000079af */ /* 0x000e220000000000 */
[C---:B------:R-:W-:Y:S08]  /*7310*/  HMMA.16816.F32 R4, R184.reuse, R6, RZ ;  /* 0x00000006b804723c */ /* 0x040ff000000018ff */
[C---:B-1----:R-:W-:Y:S08]  /*7320*/  HMMA.16816.F32 R28, R184.reuse, R24, RZ ;  /* 0x00000018b81c723c */ /* 0x042ff000000018ff */
[C---:B----4-:R-:W-:Y:S08]  /*7330*/  HMMA.16816.F32 R20, R184.reuse, R176, RZ ;  /* 0x000000b0b814723c */ /* 0x050ff000000018ff */
[C---:B------:R-:W-:Y:S08]  /*7340*/  HMMA.16816.F32 R24, R184.reuse, R26, RZ ;  /* 0x0000001ab818723c */ /* 0x040ff000000018ff */
[C---:B------:R-:W-:Y:S08]  /*7350*/  HMMA.16816.F32 R176, R184.reuse, R178, RZ ;  /* 0x000000b2b8b0723c */ /* 0x040ff000000018ff */
[C---:B-----5:R-:W-:Y:S08]  /*7360*/  HMMA.16816.F32 R188, R184.reuse, R32, RZ ;  /* 0x00000020b8bc723c */ /* 0x060ff000000018ff */
[----:B------:R-:W-:Y:S01]  /*7370*/  HMMA.16816.F32 R184, R184, R34, RZ ;  /* 0x00000022b8b8723c */ /* 0x000fe200000018ff */
[----:B------:R-:W1:Y:S07]  /*7380*/  LDSM.16.M88.4 R32, [R230] ;  /* 0x00000000e620783b */ /* 0x000e6e0000000200 */
[C---:B--2---:R-:W-:Y:S08]  /*7390*/  HMMA.16816.F32 R8, R12.reuse, R16, R8 ;  /* 0x000000100c08723c */ /* 0x044ff00000001808 */
        /* <DEDUP_REMOVED lines=41> */
[C---:B------:R-:W-:Y:S08]  /*7630*/  HMMA.16816.F32 R28, R12.reuse, R192, R28 ;  /* 0x000000c00c1c723c */ /* 0x040ff0000000181c */
        /* <DEDUP_REMOVED lines=12> */
[C---:B----4-:R-:W-:Y:S08]  /*7700*/  HMMA.16816.F32 R28, R172.reuse, R32, R28 ;  /* 0x00000020ac1c723c */ /* 0x050ff0000000181c */
[C---:B------:R-:W-:Y:S01]  /*7710*/  HMMA.16816.F32 R24, R172.reuse, R34, R24 ;  /* 0x00000022ac18723c */ /* 0x040fe20000001818 */
[----:B------:R-:W4:Y:S07]  /*7720*/  LDSM.16.M88.4 R32, [R227+0xb000] ;  /* 0x00b00000e320783b */ /* 0x000f2e0000000200 */
[C---:B-----5:R-:W-:Y:S08]  /*7730*/  HMMA.16816.F32 R20, R172.reuse, R192, R20 ;  /* 0x000000c0ac14723c */ /* 0x060ff00000001814 */
[C---:B------:R-:W-:Y:S01]  /*7740*/  HMMA.16816.F32 R176, R172.reuse, R194, R176 ;  /* 0x000000c2acb0723c */ /* 0x040fe200000018b0 */
[----:B------:R-:W5:Y:S07]  /*7750*/  LDSM.16.M88.4 R192, [R227+0xb800] ;  /* 0x00b80000e3c0783b */ /* 0x000f6e0000000200 */
[C---:B-1----:R-:W-:Y:S08]  /*7760*/  HMMA.16816.F32 R188, R172.reuse, R180, R188 ;  /* 0x000000b4acbc723c */ /* 0x042ff000000018bc */
[----:B------:R-:W-:Y:S01]  /*7770*/  HMMA.16816.F32 R184, R172, R182, R184 ;  /* 0x000000b6acb8723c */ /* 0x000fe200000018b8 */
[----:B------:R-:W-:Y:S04]  /*7780*/  LDSM.16.M88.4 R180, [R220+0x2000] ;  /* 0x00200000dcb4783b */ /* 0x000fe80000000200 */
[----:B------:R-:W-:Y:S03]  /*7790*/  LDSM.16.M88.4 R172, [R220+0x2800] ;  /* 0x00280000dcac783b */ /* 0x000fe60000000200 */
[C---:B--2---:R-:W-:Y:S08]  /*77a0*/  HMMA.16816.F32 R8, R16.reuse, R12, R8 ;  /* 0x0000000c1008723c */ /* 0x044ff00000001808 */
[C---:B------:R-:W-:Y:S01]  /*77b0*/  HMMA.16816.F32 R4, R16.reuse, R14, R4 ;  /* 0x0000000e1004723c */ /* 0x040fe20000001804 */
[----:B------:R-:W1:Y:S07]  /*77c0*/  LDSM.16.M88.4 R12, [R229+0x2000] ;  /* 0x00200000e50c783b */ /* 0x000e6e0000000200 */
[C---:B---3--:R-:W-:Y:S08]  /*77d0*/  HMMA.16816.F32 R28, R16.reuse, R168, R28 ;  /* 0x000000a8101c723c */ /* 0x048ff0000000181c */
[C---:B------:R-:W-:Y:S01]  /*77e0*/  HMMA.16816.F32 R24, R16.reuse, R170, R24 ;  /* 0x000000aa1018723c */ /* 0x040fe20000001818 */
[----:B------:R-:W2:Y:S07]  /*77f0*/  LDSM.16.M88.4 R168, [R220+0x3000] ;  /* 0x00300000dca8783b */ /* 0x000eae0000000200 */
[C---:B----4-:R-:W-:Y:S08]  /*7800*/  HMMA.16816.F32 R20, R16.reuse, R32, R20 ;  /* 0x000000201014723c */ /* 0x050ff00000001814 */
[C---:B------:R-:W-:Y:S01]  /*7810*/  HMMA.16816.F32 R176, R16.reuse, R34, R176 ;  /* 0x0000002210b0723c */ /* 0x040fe200000018b0 */
[----:B------:R-:W3:Y:S07]  /*7820*/  LDSM.16.M88.4 R32, [R220+0x3800] ;  /* 0x00380000dc20783b */ /* 0x000eee0000000200 */
[C---:B-----5:R-:W-:Y:S08]  /*7830*/  HMMA.16816.F32 R188, R16.reuse, R192, R188 ;  /* 0x000000c010bc723c */ /* 0x060ff000000018bc */
[----:B------:R-:W-:Y:S01]  /*7840*/  HMMA.16816.F32 R184, R16, R194, R184 ;  /* 0x000000c210b8723c */ /* 0x000fe200000018b8 */
[----:B------:R-:W4:Y:S04]  /*7850*/  LDSM.16.M88.4 R16, [R234+0x4000] ;  /* 0x00400000ea10783b */ /* 0x000f280000000200 */
[----:B------:R-:W-:Y:S03]  /*7860*/  LDSM.16.M88.4 R192, [R214] ;  /* 0x00000000d6c0783b */ /* 0x000fe60000000200 */
        /* <DEDUP_REMOVED lines=32> */
[C---:B-1----:R-:W-:Y:S08]  /*7a70*/  HMMA.16816.F32 R20, R32.reuse, R180, R20 ;  /* 0x000000b42014723c */ /* 0x042ff00000001814 */
[C---:B------:R-:W-:Y:S01]  /*7a80*/  HMMA.16816.F32 R176, R32.reuse, R182, R176 ;  /* 0x000000b620b0723c */ /* 0x040fe200000018b0 */
[----:B------:R-:W-:Y:S07]  /*7a90*/  LDSM.16.M88.4 R180, [R220+0x4000] ;  /* 0x00400000dcb4783b */ /* 0x000fee0000000200 */
[C---:B----4-:R-:W-:Y:S08]  /*7aa0*/  HMMA.16816.F32 R188, R32.reuse, R172, R188 ;  /* 0x000000ac20bc723c */ /* 0x050ff000000018bc */
        /* <DEDUP_REMOVED lines=12> */
[C---:B---3--:R-:W-:Y:S08]  /*7b70*/  HMMA.16816.F32 R188, R168.reuse, R192, R188 ;  /* 0x000000c0a8bc723c */ /* 0x048ff000000018bc */
[----:B------:R-:W-:Y:S01]  /*7b80*/  HMMA.16816.F32 R184, R168, R194, R184 ;  /* 0x000000c2a8b8723c */ /* 0x000fe200000018b8 */
[----:B------:R-:W-:Y:S04]  /*7b90*/  LDSM.16.M88.4 R192, [R234+0x6000] ;  /* 0x00600000eac0783b */ /* 0x000fe80000000200 */
[----:B------:R-:W3:Y:S03]  /*7ba0*/  LDSM.16.M88.4 R168, [R233+0xe000] ;  /* 0x00e00000e9a8783b */ /* 0x000ee60000000200 */
[C---:B-1----:R-:W-:Y:S08]  /*7bb0*/  HMMA.16816.F32 R8, R12.reuse, R180, R8 ;  /* 0x000000b40c08723c */ /* 0x042ff00000001808 */
[C---:B------:R-:W-:Y:S01]  /*7bc0*/  HMMA.16816.F32 R4, R12.reuse, R182, R4 ;  /* 0x000000b60c04723c */ /* 0x040fe20000001804 */
[----:B------:R-:W-:Y:S07]  /*7bd0*/  LDSM.16.M88.4 R180, [R232+0x6000] ;  /* 0x00600000e8b4783b */ /* 0x000fee0000000200 */
[C---:B------:R-:W-:Y:S08]  /*7be0*/  HMMA.16816.F32 R28, R12.reuse, R32, R28 ;  /* 0x000000200c1c723c */ /* 0x040ff0000000181c */
[C---:B------:R-:W-:Y:S01]  /*7bf0*/  HMMA.16816.F32 R24, R12.reuse, R34, R24 ;  /* 0x000000220c18723c */ /* 0x040fe20000001818 */
[----:B------:R-:W1:Y:S07]  /*7c00*/  LDSM.16.M88.4 R32, [R233+0xe800] ;  /* 0x00e80000e920783b */ /* 0x000e6e0000000200 */
[C---:B--2---:R-:W-:Y:S08]  /*7c10*/  HMMA.16816.F32 R20, R12.reuse, R16, R20 ;  /* 0x000000100c14723c */ /* 0x044ff00000001814 */
[C---:B------:R-:W-:Y:S01]  /*7c20*/  HMMA.16816.F32 R176, R12.reuse, R18, R176 ;  /* 0x000000120cb0723c */ /* 0x040fe200000018b0 */
[----:B------:R-:W2:Y:S07]  /*7c30*/  LDSM.16.M88.4 R16, [R211] ;  /* 0x00000000d310783b */ /* 0x000eae0000000200 */
[C---:B------:R-:W-:Y:S08]  /*7c40*/  HMMA.16816.F32 R188, R12.reuse, R172, R188 ;  /* 0x000000ac0cbc723c */ /* 0x040ff000000018bc */
[----:B------:R-:W-:Y:S01]  /*7c50*/  HMMA.16816.F32 R184, R12, R174, R184 ;  /* 0x000000ae0cb8723c */ /* 0x000fe200000018b8 */
[----:B------:R-:W4:Y:S04]  /*7c60*/  LDSM.16.M88.4 R12, [R233+0xf000] ;  /* 0x00f00000e90c783b */ /* 0x000f280000000200 */
[----:B------:R-:W-:Y:S03]  /*7c70*/  LDSM.16.M88.4 R172, [R230+0x6000] ;  /* 0x00600000e6ac783b */ /* 0x000fe60000000200 */
[C---:B---3--:R-:W-:Y:S08]  /*7c80*/  HMMA.16816.F32 R8, R192.reuse, R168, R8 ;  /* 0x000000a8c008723c */ /* 0x048ff00000001808 */
[C---:B------:R-:W-:Y:S01]  /*7c90*/  HMMA.16816.F32 R4, R192.reuse, R170, R4 ;  /* 0x000000aac004723c */ /* 0x040fe20000001804 */
[----:B------:R-:W3:Y:S07]  /*7ca0*/  LDSM.16.M88.4 R168, [R227+0xe000] ;  /* 0x00e00000e3a8783b */ /* 0x000eee0000000200 */
[C---:B-1----:R-:W-:Y:S08]  /*7cb0*/  HMMA.16816.F32 R28, R192.reuse, R32, R28 ;  /* 0x00000020c01c723c */ /* 0x042ff0000000181c */
[----:B------:R-:W-:Y:S01]  /*7cc0*/  HMMA.16816.F32 R24, R192, R34, R24 ;  /* 0x00000022c018723c */ /* 0x000fe20000001818 */
[----:B------:R-:W1:Y:S07]  /*7cd0*/  LDSM.16.M88.4 R32, [R210] ;  /* 0x00000000d220783b */ /* 0x000e6e0000000200 */
[C---:B--2---:R-:W-:Y:S08]  /*7ce0*/  HMMA.16816.F32 R8, R180.reuse, R16, R8 ;  /* 0x00000010b408723c */ /* 0x044ff00000001808 */
[----:B------:R-:W-:Y:S01]  /*7cf0*/  HMMA.16816.F32 R4, R180, R18, R4 ;  /* 0x00000012b404723c */ /* 0x000fe20000001804 */
[----:B------:R-:W-:Y:S07]  /*7d00*/  LDSM.16.M88.4 R16, [R229+0x6000] ;  /* 0x00600000e510783b */ /* 0x000fee0000000200 */
[C---:B----4-:R-:W-:Y:S08]  /*7d10*/  HMMA.16816.F32 R20, R192.reuse, R12, R20 ;  /* 0x0000000cc014723c */ /* 0x050ff00000001814 */
[----:B------:R-:W-:Y:S01]  /*7d20*/  HMMA.16816.F32 R176, R192, R14, R176 ;  /* 0x0000000ec0b0723c */ /* 0x000fe200000018b0 */
[----:B------:R-:W2:Y:S07]  /*7d30*/  LDSM.16.M88.4 R12, [R220+0x6000] ;  /* 0x00600000dc0c783b */ /* 0x000eae0000000200 */
[C---:B---3--:R-:W-:Y:S08]  /*7d40*/  HMMA.16816.F32 R8, R172.reuse, R168, R8 ;  /* 0x000000a8ac08723c */ /* 0x048ff00000001808 */
[----:B------:R-:W-:Y:S01]  /*7d50*/  HMMA.16816.F32 R4, R172, R170, R4 ;  /* 0x000000aaac04723c */ /* 0x000fe20000001804 */
[----:B------:R-:W3:Y:S07]  /*7d60*/  LDSM.16.M88.4 R168, [R227+0xe800] ;  /* 0x00e80000e3a8783b */ /* 0x000eee0000000200 */
[C---:B-1----:R-:W-:Y:S08]  /*7d70*/  HMMA.16816.F32 R28, R180.reuse, R32, R28 ;  /* 0x00000020b41c723c */ /* 0x042ff0000000181c */
[C---:B------:R-:W-:Y:S01]  /*7d80*/  HMMA.16816.F32 R24, R180.reuse, R34, R24 ;  /* 0x00000022b418723c */ /* 0x040fe20000001818 */
[----:B------:R-:W1:Y:S07]  /*7d90*/  LDSM.16.M88.4 R32, [R227+0xf000] ;  /* 0x00f00000e320783b */ /* 0x000e6e0000000200 */
[----:B------:R-:W-:Y:S08]  /*7da0*/  HMMA.16816.F32 R20, R180, R196, R20 ;  /* 0x000000c4b414723c */ /* 0x000ff00000001814 */
[C---:B--2---:R-:W-:Y:S08]  /*7db0*/  HMMA.16816.F32 R8, R16.reuse, R12, R8 ;  /* 0x0000000c1008723c */ /* 0x044ff00000001808 */
[----:B------:R-:W-:Y:S01]  /*7dc0*/  HMMA.16816.F32 R4, R16, R14, R4 ;  /* 0x0000000e1004723c */ /* 0x000fe20000001804 */
[----:B------:R-:W2:Y:S07]  /*7dd0*/  LDSM.16.M88.4 R12, [R220+0x6800] ;  /* 0x00680000dc0c783b */ /* 0x000eae0000000200 */
[C---:B---3--:R-:W-:Y:S08]  /*7de0*/  HMMA.16816.F32 R28, R172.reuse, R168, R28 ;  /* 0x000000a8ac1c723c */ /* 0x048ff0000000181c */
[----:B------:R-:W-:Y:S01]  /*7df0*/  HMMA.16816.F32 R24, R172, R170, R24 ;  /* 0x000000aaac18723c */ /* 0x000fe20000001818 */
[----:B------:R-:W3:Y:S01]  /*7e00*/  LDSM.16.M88.4 R168, [R233+0xf800] ;  /* 0x00f80000e9a8783b */ /* 0x000ee20000000200 */
[----:B------:R-:W-:-:S02]  /*7e10*/  FMUL.FTZ R0, R8, c[0x0][0x2ec] ;  /* 0x0000bb0008007a20 */ /* 0x000fc40000410000 */
[----:B------:R-:W-:-:S04]  /*7e20*/  FMUL.FTZ R167, R9, c[0x0][0x2ec] ;  /* 0x0000bb0009a77a20 */ /* 0x000fc80000410000 */
[----:B------:R-:W-:Y:S01]  /*7e30*/  HMMA.16816.F32 R176, R180, R198, R176 ;  /* 0x000000c6b4b0723c */ /* 0x000fe200000018b0 */
[----:B------:R-:W-:Y:S01]  /*7e40*/  FMUL.FTZ R4, R4, c[0x0][0x2ec] ;  /* 0x0000bb0004047a20 */ /* 0x000fe20000410000 */
[----:B------:R-:W4:Y:S01]  /*7e50*/  MUFU.TANH R167, R167 ;  /* 0x000000a700a77308 */ /* 0x000f220000002400 */
[----:B------:R-:W-:Y:S02]  /*7e60*/  FMUL.FTZ R5, R5, c[0x0][0x2ec] ;  /* 0x0000bb0005057a20 */ /* 0x000fe40000410000 */
[----:B------:R-:W-:Y:S02]  /*7e70*/  FMUL.FTZ R6, R6, c[0x0][0x2ec] ;  /* 0x0000bb0006067a20 */ /* 0x000fe40000410000 */
[----:B------:R-:W-:Y:S01]  /*7e80*/  FMUL.FTZ R199, R10, c[0x0][0x2ec] ;  /* 0x0000bb000ac77a20 */ /* 0x000fe20000410000 */
[----:B-1----:R-:W-:Y:S01]  /*7e90*/  HMMA.16816.F32 R20, R172, R32, R20 ;  /* 0x00000020ac14723c */ /* 0x002fe20000001814 */
[----:B------:R-:W-:Y:S01]  /*7ea0*/  FMUL.FTZ R197, R7, c[0x0][0x2ec] ;  /* 0x0000bb0007c57a20 */ /* 0x000fe20000410000 */
[----:B------:R-:W-:Y:S05]  /*7eb0*/  MUFU.TANH R33, R4 ;  /* 0x0000000400217308 */ /* 0x000fea0000002400 */
[----:B------:R-:W-:Y:S01]  /*7ec0*/  FMUL.FTZ R32, R11, c[0x0][0x2ec] ;  /* 0x0000bb000b207a20 */ /* 0x000fe20000410000 */
[C---:B--2---:R-:W-:Y:S01]  /*7ed0*/  HMMA.16816.F32 R28, R16.reuse, R12, R28 ;  /* 0x0000000c101c723c */ /* 0x044fe2000000181c */
[----:B------:R-:W1:Y:S01]  /*7ee0*/  LDSM.16.M88.4 R8, [R220+0x7000] ;  /* 0x00700000dc08783b */ /* 0x000e620000000200 */
[----:B------:R-:W-:Y:S06]  /*7ef0*/  MUFU.TANH R197, R197 ;  /* 0x000000c500c57308 */ /* 0x000fec0000002400 */
[----:B------:R-:W-:Y:S01]  /*7f00*/  HMMA.16816.F32 R24, R16, R14, R24 ;  /* 0x0000000e1018723c */ /* 0x000fe20000001818 */
[----:B------:R-:W2:Y:S01]  /*7f10*/  LDSM.16.M88.4 R12, [R208] ;  /* 0x00000000d00c783b */ /* 0x000ea20000000200 */
[----:B------:R-:W5:Y:S06]  /*7f20*/  MUFU.TANH R32, R32 ;  /* 0x0000002000207308 */ /* 0x000f6c0000002400 */
[----:B---3--:R-:W-:Y:S02]  /*7f30*/  HMMA.16816.F32 R188, R192, R168, R188 ;  /* 0x000000a8c0bc723c */ /* 0x008fe400000018bc */
[----:B------:R-:W-:Y:S06]  /*7f40*/  MUFU.TANH R199, R199 ;  /* 0x000000c700c77308 */ /* 0x000fec0000002400 */
[----:B------:R-:W-:Y:S01]  /*7f50*/  HMMA.16816.F32 R176, R172, R34, R176 ;  /* 0x00000022acb0723c */ /* 0x000fe200000018b0 */
[----:B------:R-:W-:Y:S01]  /*7f60*/  FMUL.FTZ R28, R28, c[0x0][0x2ec] ;  /* 0x0000bb001c1c7a20 */ /* 0x000fe20000410000 */
[----:B------:R-:W-:Y:S01]  /*7f70*/  MUFU.TANH R34, R5 ;  /* 0x0000000500227308 */ /* 0x000fe20000002400 */
[----:B------:R-:W-:-:S02]  /*7f80*/  FMUL.FTZ R29, R29, c[0x0][0x2ec] ;  /* 0x0000bb001d1d7a20 */ /* 0x000fc40000410000 */
[----:B------:R-:W-:Y:S02]  /*7f90*/  FMUL.FTZ R30, R30, c[0x0][0x2ec] ;  /* 0x0000bb001e1e7a20 */ /* 0x000fe40000410000 */
[----:B------:R-:W-:Y:S01]  /*7fa0*/  FMUL.FTZ R31, R31, c[0x0][0x2ec] ;  /* 0x0000bb001f1f7a20 */ /* 0x000fe20000410000 */
[----:B------:R-:W-:Y:S01]  /*7fb0*/  HMMA.16816.F32 R184, R192, R170, R184 ;  /* 0x000000aac0b8723c */ /* 0x000fe200000018b8 */
[----:B------:R-:W-:Y:S01]  /*7fc0*/  FMUL.FTZ R168, R27, c[0x0][0x2ec] ;  /* 0x0000bb001ba87a20 */ /* 0x000fe20000410000 */
[----:B------:R3:W3:Y:S06]  /*7fd0*/  MUFU.TANH R35, R6 ;  /* 0x0000000600237308 */ /* 0x0006ec0000002400 */
[----:B-1----:R-:W-:Y:S02]  /*7fe0*/  HMMA.16816.F32 R20, R16, R8, R20 ;  /* 0x000000081014723c */ /* 0x002fe40000001814 */
[----:B------:R-:W1:Y:S05]  /*7ff0*/  MUFU.TANH R28, R28 ;  /* 0x0000001c001c7308 */ /* 0x000e6a0000002400 */
[----:B------:R-:W-:Y:S01]  /*8000*/  FMUL.FTZ R9, R24, c[0x0][0x2ec] ;  /* 0x0000bb0018097a20 */ /* 0x000fe20000410000 */
[C---:B--2---:R-:W-:Y:S01]  /*8010*/  HMMA.16816.F32 R188, R180.reuse, R12, R188 ;  /* 0x0000000cb4bc723c */ /* 0x044fe200000018bc */
[----:B---3--:R-:W2:Y:S01]  /*8020*/  LDSM.16.M88.4 R4, [R227+0xf800] ;  /* 0x00f80000e304783b */ /* 0x008ea20000000200 */
[----:B------:R-:W-:Y:S01]  /*8030*/  FMUL.FTZ R8, R25, c[0x0][0x2ec] ;  /* 0x0000bb0019087a20 */ /* 0x000fe20000410000 */
[----:B------:R-:W3:Y:S04]  /*8040*/  MUFU.TANH R196, R29 ;  /* 0x0000001d00c47308 */ /* 0x000ee80000002400 */
[----:B------:R-:W-:Y:S01]  /*8050*/  FMUL.FTZ R12, R26, c[0x0][0x2ec] ;  /* 0x0000bb001a0c7a20 */ /* 0x000fe20000410000 */
[----:B------:R-:W-:Y:S01]  /*8060*/  HMMA.16816.F32 R184, R180, R14, R184 ;  /* 0x0000000eb4b8723c */ /* 0x000fe200000018b8 */
[----:B------:R-:W1:Y:S01]  /*8070*/  LDSM.16.M88.4 R24, [R220+0x7800] ;  /* 0x00780000dc18783b */ /* 0x000e620000000200 */
[----:B------:R-:W-:-:S04]  /*8080*/  DEPBAR.LE SB0, 0x0 ;  /* 0x000080000000791a */ /* 0x000fc80000000000 */
[----:B------:R-:W1:Y:S02]  /*8090*/  MUFU.TANH R30, R30 ;  /* 0x0000001e001e7308 */ /* 0x000e640000002400 */
[----:B------:R-:W-:Y:S01]  /*80a0*/  HMMA.16816.F32 R176, R16, R10, R176 ;  /* 0x0000000a10b0723c */ /* 0x000fe200000018b0 */
[----:B------:R-:W-:Y:S02]  /*80b0*/  FMUL.FTZ R13, R20, c[0x0][0x2ec] ;  /* 0x0000bb00140d7a20 */ /* 0x000fe40000410000 */
[----:B------:R-:W-:Y:S02]  /*80c0*/  FMUL.FTZ R23, R23, c[0x0][0x2ec] ;  /* 0x0000bb0017177a20 */ /* 0x000fe40000410000 */
[----:B------:R-:W-:Y:S01]  /*80d0*/  FMUL.FTZ R22, R22, c[0x0][0x2ec] ;  /* 0x0000bb0016167a20 */ /* 0x000fe20000410000 */
[----:B------:R-:W1:Y:S01]  /*80e0*/  MUFU.TANH R31, R31 ;  /* 0x0000001f001f7308 */ /* 0x000e620000002400 */
[----:B------:R-:W-:-:S07]  /*80f0*/  FMUL.FTZ R10, R21, c[0x0][0x2ec] ;  /* 0x0000bb00150a7a20 */ /* 0x000fce0000410000 */
[----:B------:R-:W1:Y:S08]  /*8100*/  MUFU.TANH R12, R12 ;  /* 0x0000000c000c7308 */ /* 0x000e700000002400 */
[----:B------:R-:W1:Y:S02]  /*8110*/  MUFU.TANH R9, R9 ;  /* 0x0000000900097308 */ /* 0x000e640000002400 */
[----:B------:R-:W-:Y:S01]  /*8120*/  FMUL.FTZ R176, R176, c[0x0][0x2ec] ;  /* 0x0000bb00b0b07a20 */ /* 0x000fe20000410000 */
[----:B--2---:R-:W-:Y:S01]  /*8130*/  HMMA.16816.F32 R188, R172, R4, R188 ;  /* 0x00000004acbc723c */ /* 0x004fe200000018bc */
[----:B------:R-:W-:-:S02]  /*8140*/  FMUL.FTZ R14, R179, c[0x0][0x2ec] ;  /* 0x0000bb00b30e7a20 */ /* 0x000fc40000410000 */
[----:B------:R-:W-:Y:S02]  /*8150*/  FMUL.FTZ R178, R178, c[0x0][0x2ec] ;  /* 0x0000bb00b2b27a20 */ /* 0x000fe40000410000 */
[----:B------:R-:W2:Y:S02]  /*8160*/  MUFU.TANH R8, R8 ;  /* 0x0000000800087308 */ /* 0x000ea40000002400 */
[----:B------:R-:W-:Y:S01]  /*8170*/  IMAD.U32 R4, RZ, RZ, UR27 ;  /* 0x0000001bff047e24 */ /* 0x000fe2000f8e00ff */
[----:B------:R-:W-:Y:S03]  /*8180*/  HMMA.16816.F32 R184, R172, R6, R184 ;  /* 0x00000006acb8723c */ /* 0x000fe600000018b8 */
[----:B------:R-:W-:Y:S02]  /*8190*/  IMAD R5, R4, 0x40, R165 ;  /* 0x0000004004057824 */ /* 0x000fe400078e02a5 */
[----:B------:R-:W2:Y:S01]  /*81a0*/  MUFU.TANH R13, R13 ;  /* 0x0000000d000d7308 */ /* 0x000ea20000002400 */
[----:B------:R-:W-:-:S02]  /*81b0*/  FMUL.FTZ R165, R177, c[0x0][0x2ec] ;  /* 0x0000bb00b1a57a20 */ /* 0x000fc40000410000 */
[C---:B------:R-:W-:Y:S02]  /*81c0*/  IADD3 R11, R5.reuse, 0x1, RZ ;  /* 0x00000001050b7810 */ /* 0x040fe40007ffe0ff */
[----:B------:R-:W-:Y:S02]  /*81d0*/  IADD3 R15, R5, 0x8, RZ ;  /* 0x00000008050f7810 */ /* 0x000fe40007ffe0ff */
[C---:B------:R-:W-:Y:S01]  /*81e0*/  ISETP.GE.AND P0, PT, R11.reuse, R166, PT ;  /* 0x000000a60b00720c */ /* 0x040fe20003f06270 */
[----:B------:R2:W-:Y:S01]  /*81f0*/  MUFU.TANH R198, R23 ;  /* 0x0000001700c67308 */ /* 0x0005e20000002400 */
[----:B------:R-:W-:Y:S02]  /*8200*/  ISETP.GE.AND P2, PT, R11, R2, PT ;  /* 0x000000020b00720c */ /* 0x000fe40003f46270 */
[----:B------:R-:W-:Y:S01]  /*8210*/  ISETP.GE.AND P1, PT, R15, R166, PT ;  /* 0x000000a60f00720c */ /* 0x000fe20003f26270 */
[----:B-1----:R-:W-:Y:S01]  /*8220*/  HMMA.16816.F32 R188, R16, R24, R188 ;  /* 0x0000001810bc723c */ /* 0x002fe200000018bc */
[----:B------:R-:W-:-:S02]  /*8230*/  IADD3 R21, R5, 0x9, RZ ;  /* 0x0000000905157810 */ /* 0x000fc40007ffe0ff */
[----:B----4-:R-:W-:Y:S01]  /*8240*/  FSEL R11, R167, -INF , !P0 ;  /* 0xff800000a70b7808 */ /* 0x010fe20004000000 */
[----:B------:R-:W1:Y:S01]  /*8250*/  MUFU.TANH R168, R168 ;  /* 0x000000a800a87308 */ /* 0x000e620000002400 */
[----:B------:R-:W-:Y:S02]  /*8260*/  ISETP.GE.AND P0, PT, R15, R2, PT ;  /* 0x000000020f00720c */ /* 0x000fe40003f06270 */
[----:B-----5:R-:W-:Y:S01]  /*8270*/  FSEL R32, R32, -INF , !P2 ;  /* 0xff80000020207808 */ /* 0x020fe20005000000 */
[----:B------:R-:W-:Y:S01]  /*8280*/  HMMA.16816.F32 R16, R16, R26, R184 ;  /* 0x0000001a1010723c */ /* 0x000fe200000018b8 */
[----:B------:R-:W-:Y:S02]  /*8290*/  FSEL R15, R33, -INF , !P1 ;  /* 0xff800000210f7808 */ /* 0x000fe40004800000 */
[C---:B------:R-:W-:Y:S01]  /*82a0*/  ISETP.GE.AND P2, PT, R21.reuse, R166, PT ;  /* 0x000000a61500720c */ /* 0x040fe20003f46270 */
[----:B------:R4:W5:Y:S01]  /*82b0*/  MUFU.TANH R204, R22 ;  /* 0x0000001600cc7308 */ /* 0x0009620000002400 */
[----:B------:R-:W-:-:S02]  /*82c0*/  ISETP.GE.AND P1, PT, R21, R2, PT ;  /* 0x000000021500720c */ /* 0x000fc40003f26270 */
[----:B------:R-:W-:Y:S02]  /*82d0*/  IADD3 R21, R5, 0x10, RZ ;  /* 0x0000001005157810 */ /* 0x000fe40007ffe0ff */
[----:B------:R-:W-:Y:S02]  /*82e0*/  FSEL R6, R35, -INF , !P0 ;  /* 0xff80000023067808 */ /* 0x000fe40004000000 */
[----:B------:R-:W-:Y:S01]  /*82f0*/  FSEL R7, R34, -INF , !P2 ;  /* 0xff80000022077808 */ /* 0x000fe20005000000 */
[----:B------:R-:W1:Y:S01]  /*8300*/  MUFU.TANH R167, R176 ;  /* 0x000000b000a77308 */ /* 0x000e620000002400 */
[C---:B------:R-:W-:Y:S02]  /*8310*/  ISETP.GE.AND P0, PT, R21.reuse, R166, PT ;  /* 0x000000a61500720c */ /* 0x040fe40003f06270 */
[----:B------:R-:W-:Y:S01]  /*8320*/  ISETP.GE.AND P2, PT, R21, R2, PT ;  /* 0x000000021500720c */ /* 0x000fe20003f46270 */
[----:B------:R-:W-:Y:S01]  /*8330*/  FMUL.FTZ R185, R189, c[0x0][0x2ec] ;  /* 0x0000bb00bdb97a20 */ /* 0x000fe20000410000 */
[----:B------:R-:W-:Y:S01]  /*8340*/  IADD3 R21, R5, 0x11, RZ ;  /* 0x0000001105157810 */ /* 0x000fe20007ffe0ff */
[----:B------:R-:W-:Y:S01]  /*8350*/  FMUL.FTZ R182, R190, c[0x0][0x2ec] ;  /* 0x0000bb00beb67a20 */ /* 0x000fe20000410000 */
[----:B------:R-:W-:Y:S01]  /*8360*/  FSEL R4, R197, -INF , !P1 ;  /* 0xff800000c5047808 */ /* 0x000fe20004800000 */
[----:B------:R-:W1:Y:S01]  /*8370*/  MUFU.TANH R14, R14 ;  /* 0x0000000e000e7308 */ /* 0x000e620000002400 */
[----:B------:R-:W-:Y:S01]  /*8380*/  ISETP.GE.AND P1, PT, R21, R166, PT ;  /* 0x000000a61500720c */ /* 0x000fe20003f26270 */
[----:B------:R-:W-:Y:S01]  /*8390*/  FMUL.FTZ R180, R191, c[0x0][0x2ec] ;  /* 0x0000bb00bfb47a20 */ /* 0x000fe20000410000 */
[----:B--2---:R-:W-:Y:S01]  /*83a0*/  IADD3 R23, R5, 0x18, RZ ;  /* 0x0000001805177810 */ /* 0x004fe20007ffe0ff */
[----:B------:R-:W-:Y:S01]  /*83b0*/  FMUL.FTZ R16, R16, c[0x0][0x2ec] ;  /* 0x0000bb0010107a20 */ /* 0x000fe20000410000 */
[----:B------:R-:W-:Y:S01]  /*83c0*/  FSEL R29, R28, -INF , !P0 ;  /* 0xff8000001c1d7808 */ /* 0x000fe20004000000 */
[----:B------:R-:W-:Y:S01]  /*83d0*/  FMUL.FTZ R17, R17, c[0x0][0x2ec] ;  /* 0x0000bb0011117a20 */ /* 0x000fe20000410000 */
[-C--:B------:R-:W-:Y:S01]  /*83e0*/  ISETP.GE.AND P0, PT, R21, R2.reuse, PT ;  /* 0x000000021500720c */ /* 0x080fe20003f06270 */
[----:B------:R-:W2:Y:S01]  /*83f0*/  MUFU.TANH R10, R10 ;  /* 0x0000000a000a7308 */ /* 0x000ea20000002400 */
[----:B---3--:R-:W-:Y:S01]  /*8400*/  FSEL R25, R196, -INF , !P1 ;  /* 0xff800000c4197808 */ /* 0x008fe20004800000 */
[----:B------:R-:W-:Y:S01]  /*8410*/  FMUL.FTZ R18, R18, c[0x0][0x2ec] ;  /* 0x0000bb0012127a20 */ /* 0x000fe20000410000 */
[----:B------:R-:W-:Y:S01]  /*8420*/  IADD3 R21, R5, 0x19, RZ ;  /* 0x0000001905157810 */ /* 0x000fe20007ffe0ff */
[----:B------:R-:W-:Y:S01]  /*8430*/  FMUL.FTZ R19, R19, c[0x0][0x2ec] ;  /* 0x0000bb0013137a20 */ /* 0x000fe20000410000 */
[----:B------:R-:W-:-:S02]  /*8440*/  ISETP.GE.AND P1, PT, R23, R2, PT ;  /* 0x000000021700720c */ /* 0x000fc40003f26270 */
[----:B------:R-:W-:Y:S01]  /*8450*/  FSEL R28, R30, -INF , !P2 ;  /* 0xff8000001e1c7808 */ /* 0x000fe20005000000 */
[----:B------:R-:W-:Y:S01]  /*8460*/  FMUL.FTZ R30, R188, c[0x0][0x2ec] ;  /* 0x0000bb00bc1e7a20 */ /* 0x000fe20000410000 */
[----:B------:R-:W-:Y:S01]  /*8470*/  IADD3 R27, R5, 0x20, RZ ;  /* 0x00000020051b7810 */ /* 0x000fe20007ffe0ff */
[----:B------:R-:W3:Y:S01]  /*8480*/  MUFU.TANH R185, R185 ;  /* 0x000000b900b97308 */ /* 0x000ee20000002400 */
[-C--:B------:R-:W-:Y:S02]  /*8490*/  ISETP.GE.AND P2, PT, R23, R166.reuse, PT ;  /* 0x000000a61700720c */ /* 0x080fe40003f46270 */
[----:B----4-:R-:W-:Y:S02]  /*84a0*/  FSEL R22, R31, -INF , !P0 ;  /* 0xff8000001f167808 */ /* 0x010fe40004000000 */
[-C--:B------:R-:W-:Y:S02]  /*84b0*/  ISETP.GE.AND P0, PT, R21, R166.reuse, PT ;  /* 0x000000a61500720c */ /* 0x080fe40003f06270 */
[----:B------:R-:W-:Y:S01]  /*84c0*/  FSEL R24, R12, -INF , !P1 ;  /* 0xff8000000c187808 */ /* 0x000fe20004800000 */
[----:B------:R-:W-:Y:S01]  /*84d0*/  MUFU.TANH R165, R165 ;  /* 0x000000a500a57308 */ /* 0x000fe20000002400 */
[----:B------:R-:W-:-:S02]  /*84e0*/  ISETP.GE.AND P1, PT, R27, R166, PT ;  /* 0x000000a61b00720c */ /* 0x000fc40003f26270 */
[----:B------:R-:W-:Y:S02]  /*84f0*/  FSEL R23, R9, -INF , !P2 ;  /* 0xff80000009177808 */ /* 0x000fe40005000000 */
[-C--:B------:R-:W-:Y:S02]  /*8500*/  ISETP.GE.AND P2, PT, R21, R2.reuse, PT ;  /* 0x000000021500720c */ /* 0x080fe40003f46270 */
[----:B------:R-:W-:Y:S01]  /*8510*/  FSEL R21, R8, -INF , !P0 ;  /* 0xff80000008157808 */ /* 0x000fe20004000000 */
[----:B------:R-:W4:Y:S01]  /*8520*/  MUFU.TANH R194, R178 ;  /* 0x000000b200c27308 */ /* 0x000f220000002400 */
[----:B------:R-:W-:Y:S02]  /*8530*/  ISETP.GE.AND P0, PT, R27, R2, PT ;  /* 0x000000021b00720c */ /* 0x000fe40003f06270 */
[----:B------:R-:W-:Y:S02]  /*8540*/  FSEL R33, R13, -INF , !P1 ;  /* 0xff8000000d217808 */ /* 0x000fe40004800000 */
[----:B------:R-:W-:-:S02]  /*8550*/  IADD3 R9, R5, 0x21, RZ ;  /* 0x0000002105097810 */ /* 0x000fc40007ffe0ff */
[----:B------:R-:W-:Y:S01]  /*8560*/  IADD3 R13, R5, 0x28, RZ ;  /* 0x00000028050d7810 */ /* 0x000fe20007ffe0ff */
[----:B------:R-:W2:Y:S01]  /*8570*/  MUFU.TANH R30, R30 ;  /* 0x0000001e001e7308 */ /* 0x000ea20000002400 */
[----:B-1----:R-:W-:Y:S02]  /*8580*/  FSEL R20, R168, -INF , !P2 ;  /* 0xff800000a8147808 */ /* 0x002fe40005000000 */
[----:B-----5:R-:W-:Y:S02]  /*8590*/  FSEL R204, R204, -INF , !P0 ;  /* 0xff800000cccc7808 */ /* 0x020fe40004000000 */
[C---:B------:R-:W-:Y:S02]  /*85a0*/  ISETP.GE.AND P2, PT, R9.reuse, R166, PT ;  /* 0x000000a60900720c */ /* 0x040fe40003f46270 */
[----:B------:R-:W-:Y:S01]  /*85b0*/  ISETP.GE.AND P1, PT, R9, R2, PT ;  /* 0x000000020900720c */ /* 0x000fe20003f26270 */
[----:B------:R-:W1:Y:S01]  /*85c0*/  MUFU.TANH R182, R182 ;  /* 0x000000b600b67308 */ /* 0x000e620000002400 */
[----:B------:R-:W-:-:S02]  /*85d0*/  ISETP.GE.AND P0, PT, R13, R166, PT ;  /* 0x000000a60d00720c */ /* 0x000fc40003f06270 */
[----:B------:R-:W-:Y:S02]  /*85e0*/  IADD3 R9, R5, 0x29, RZ ;  /* 0x0000002905097810 */ /* 0x000fe40007ffe0ff */
[----:B------:R-:W-:Y:S02]  /*85f0*/  FSEL R198, R198, -INF , !P1 ;  /* 0xff800000c6c67808 */ /* 0x000fe40004800000 */
[----:B------:R-:W-:Y:S01]  /*8600*/  FSEL R167, R167, -INF , !P0 ;  /* 0xff800000a7a77808 */ /* 0x000fe20004000000 */
[----:B------:R-:W-:Y:S01]  /*8610*/  MUFU.TANH R0, R0 ;  /* 0x0000000000007308 */ /* 0x000fe20000002400 */
[C---:B------:R-:W-:Y:S02]  /*8620*/  ISETP.GE.AND P1, PT, R9.reuse, R166, PT ;  /* 0x000000a60900720c */ /* 0x040fe40003f26270 */
[----:B------:R-:W-:Y:S02]  /*8630*/  ISETP.GE.AND P0, PT, R9, R2, PT ;  /* 0x000000020900720c */ /* 0x000fe40003f06270 */
[----:B------:R-:W-:-:S02]  /*8640*/  IADD3 R9, R5, 0x31, RZ ;  /* 0x0000003105097810 */ /* 0x000fc40007ffe0ff */
[----:B------:R-:W-:Y:S01]  /*8650*/  FSEL R196, R14, -INF , !P0 ;  /* 0xff8000000ec47808 */ /* 0x000fe20004000000 */
[----:B------:R-:W5:Y:S01]  /*8660*/  MUFU.TANH R180, R180 ;  /* 0x000000b400b47308 */ /* 0x000f620000002400 */
[----:B--2---:R-:W-:Y:S01]  /*8670*/  FSEL R197, R10, -INF , !P2 ;  /* 0xff8000000ac57808 */ /* 0x004fe20005000000 */
[----:B------:R-:W-:Y:S01]  /*8680*/  BAR.SYNC.DEFER_BLOCKING 0x0 ;  /* 0x0000000000007b1d */ /* 0x000fe20000010000 */
[----:B------:R-:W-:Y:S02]  /*8690*/  ISETP.GE.AND P0, PT, R9, R166, PT ;  /* 0x000000a60900720c */ /* 0x000fe40003f06270 */
[----:B------:R-:W-:Y:S02]  /*86a0*/  ISETP.GE.AND P2, PT, R13, R2, PT ;  /* 0x000000020d00720c */ /* 0x000fe40003f46270 */
[----:B------:R-:W-:Y:S01]  /*86b0*/  IADD3 R13, R5, 0x30, RZ ;  /* 0x00000030050d7810 */ /* 0x000fe20007ffe0ff */
[----:B------:R-:W2:Y:S01]  /*86c0*/  MUFU.TANH R183, R16 ;  /* 0x0000001000b77308 */ /* 0x000ea20000002400 */
[----:B---3--:R-:W-:-:S02]  /*86d0*/  FSEL R185, R185, -INF , !P0 ;  /* 0xff800000b9b97808 */ /* 0x008fc40004000000 */
[----:B----4-:R-:W-:Y:S02]  /*86e0*/  FSEL R194, R194, -INF , !P2 ;  /* 0xff800000c2c27808 */ /* 0x010fe40005000000 */
[----:B------:R-:W-:Y:S02]  /*86f0*/  FSEL R165, R165, -INF , !P1 ;  /* 0xff800000a5a57808 */ /* 0x000fe40004800000 */
[----:B------:R-:W-:Y:S01]  /*8700*/  ISETP.GE.AND P0, PT, R5, R2, PT ;  /* 0x000000020500720c */ /* 0x000fe20003f06270 */
[----:B------:R-:W3:Y:S01]  /*8710*/  MUFU.TANH R181, R17 ;  /* 0x0000001100b57308 */ /* 0x000ee20000002400 */
[C---:B------:R-:W-:Y:S02]  /*8720*/  ISETP.GE.AND P2, PT, R13.reuse, R166, PT ;  /* 0x000000a60d00720c */ /* 0x040fe40003f46270 */
[----:B------:R-:W-:Y:S02]  /*8730*/  ISETP.GE.AND P1, PT, R13, R2, PT ;  /* 0x000000020d00720c */ /* 0x000fe40003f26270 */
[----:B------:R-:W-:-:S02]  /*8740*/  FSEL R8, R199, -INF , !P0 ;  /* 0xff800000c7087808 */ /* 0x000fc40004000000 */
[----:B------:R-:W-:Y:S01]  /*8750*/  FSEL R187, R30, -INF , !P2 ;  /* 0xff8000001ebb7808 */ /* 0x000fe20005000000 */
[----:B------:R-:W4:Y:S01]  /*8760*/  MUFU.TANH R178, R18 ;  /* 0x0000001200b27308 */ /* 0x000f220000002400 */
[----:B-1----:R-:W-:Y:S02]  /*8770*/  FSEL R182, R182, -INF , !P1 ;  /* 0xff800000b6b67808 */ /* 0x002fe40004800000 */
[----:B------:R-:W-:Y:S02]  /*8780*/  PLOP3.LUT P0, PT, PT, PT, UP0, 0x80, 0x0 ;  /* 0x000000000000781c */ /* 0x000fe40003f0f008 */
[----:B------:R-:W-:Y:S02]  /*8790*/  ISETP.GE.AND P2, PT, R9, R2, PT ;  /* 0x000000020900720c */ /* 0x000fe40003f46270 */
[C---:B------:R-:W-:Y:S01]  /*87a0*/  ISETP.GE.AND P1, PT, R5.reuse, R166, PT ;  /* 0x000000a60500720c */ /* 0x040fe20003f26270 */
[----:B------:R-:W1:Y:S01]  /*87b0*/  MUFU.TANH R177, R19 ;  /* 0x0000001300b17308 */ /* 0x000e620000002400 */
[----:B------:R-:W-:-:S02]  /*87c0*/  IADD3 R13, R5, 0x38, RZ ;  /* 0x00000038050d7810 */ /* 0x000fc40007ffe0ff */
[----:B------:R-:W-:Y:S02]  /*87d0*/  IADD3 R9, R5, 0x39, RZ ;  /* 0x0000003905097810 */ /* 0x000fe40007ffe0ff */
[----:B-----5:R-:W-:Y:S02]  /*87e0*/  FSEL R180, R180, -INF , !P2 ;  /* 0xff800000b4b47808 */ /* 0x020fe40005000000 */
[----:B------:R-:W-:Y:S02]  /*87f0*/  FSEL R5, R0, -INF , !P1 ;  /* 0xff80000000057808 */ /* 0x000fe40004800000 */
[-C--:B------:R-:W-:Y:S02]  /*8800*/  ISETP.GE.AND P2, PT, R13, R166.reuse, PT ;  /* 0x000000a60d00720c */ /* 0x080fe40003f46270 */
[----:B------:R-:W-:Y:S02]  /*8810*/  ISETP.GE.AND P1, PT, R9, R166, PT ;  /* 0x000000a60900720c */ /* 0x000fe40003f26270 */
[----:B--2---:R-:W-:-:S02]  /*8820*/  FSEL R183, R183, -INF , !P2 ;  /* 0xff800000b7b77808 */ /* 0x004fc40005000000 */
[----:B---3--:R-:W-:Y:S02]  /*8830*/  FSEL R181, R181, -INF , !P1 ;  /* 0xff800000b5b57808 */ /* 0x008fe40004800000 */
[-C--:B------:R-:W-:Y:S02]  /*8840*/  ISETP.GE.AND P2, PT, R13, R2.reuse, PT ;  /* 0x000000020d00720c */ /* 0x080fe40003f46270 */
[----:B------:R-:W-:Y:S02]  /*8850*/  ISETP.GE.AND P1, PT, R9, R2, PT ;  /* 0x000000020900720c */ /* 0x000fe40003f26270 */
[----:B----4-:R-:W-:Y:S02]  /*8860*/  FSEL R178, R178, -INF , !P2 ;  /* 0xff800000b2b27808 */ /* 0x010fe40005000000 */
[----:B-1----:R-:W-:Y:S01]  /*8870*/  FSEL R177, R177, -INF , !P1 ;  /* 0xff800000b1b17808 */ /* 0x002fe20004800000 */
        /* <DEDUP_REMOVED lines=78> */
[C---:B------:R-:W-:Y:S02]  /*8d60*/  IADD3 R0, P2, R9.reuse, UR11, RZ ;  /* 0x0000000b09007c10 */ /* 0x040fe4000ff5e0ff */
[C---:B--2---:R-:W-:Y:S01]  /*8d70*/  @!P5 LEA R18, P1, R9.reuse, c[0x0][0x168], 0x1 ;  /* 0x00005a000912da11 */ /* 0x044fe200078208ff */
[----:B------:R1:W-:Y:S03]  /*8d80*/  @P6 STS.128 [R235+0x9000], RZ ;  /* 0x009000ffeb006388 */ /* 0x0003e60000000c00 */
[C---:B------:R-:W-:Y:S01]  /*8d90*/  @!P5 LEA.HI.X R19, R9.reuse, c[0x0][0x16c], R2, 0x1, P1 ;  /* 0x00005b000913da11 */ /* 0x040fe200008f0c02 */
[----:B------:R-:W-:Y:S01]  /*8da0*/  @!PT LDS RZ, [RZ] ;  /* 0x00000000fffff984 */ /* 0x000fe20000000800 */
[----:B------:R-:W-:Y:S01]  /*8db0*/  @!PT LDS RZ, [RZ] ;  /* 0x00000000fffff984 */ /* 0x000fe20000000800 */
[----:B------:R-:W-:Y:S01]  /*8dc0*/  @!PT LDS RZ, [RZ] ;  /* 0x00000000fffff984 */ /* 0x000fe20000000800 */
[----:B------:R1:W-:Y:S01]  /*8dd0*/  @!P6 LDGSTS.E.BYPASS.LTC128B.128 [R235+0x9000], [R26.64] ;  /* 0x090000001aebefae */ /* 0x0003e2000b901d50 */
[----:B------:R-:W-:-:S03]  /*8de0*/  @!P3 LEA R12, P1, R9, c[0x0][0x168], 0x1 ;  /* 0x00005a00090cba11 */ /* 0x000fc600078208ff */
[----:B------:R1:W-:Y:S01]  /*8df0*/  @P5 STS.128 [R235+0xb000], RZ ;  /* 0x00b000ffeb005388 */ /* 0x0003e20000000c00 */
[----:B------:R-:W-:Y:S02]  /*8e00*/  @!P3 LEA.HI.X R13, R9, c[0x0][0x16c], R2, 0x1, P1 ;  /* 0x00005b00090dba11 */ /* 0x000fe400008f0c02 */
[----:B------:R-:W-:Y:S01]  /*8e10*/  IADD3.X R9, R2, UR19, RZ, P2, !PT ;  /* 0x0000001302097c10 */ /* 0x000fe200097fe4ff */
[----:B------:R-:W-:Y:S01]  /*8e20*/  @!PT LDS RZ, [RZ] ;  /* 0x00000000fffff984 */ /* 0x000fe20000000800 */
[----:B------:R-:W-:Y:S01]  /*8e30*/  @!PT LDS RZ, [RZ] ;  /* 0x00000000fffff984 */ /* 0x000fe20000000800 */
[----:B------:R-:W-:Y:S01]  /*8e40*/  @!PT LDS RZ, [RZ] ;  /* 0x00000000fffff984 */ /* 0x000fe20000000800 */
[----:B------:R1:W-:Y:S01]  /*8e50*/  @!P5 LDGSTS.E.BYPASS.LTC128B.128 [R235+0xb000], [R18.64+0x80] ;  /* 0x0b00008012ebdfae */ /* 0x0003e2000b901d50 */
[C---:B---3--:R-:W-:Y:S02]  /*8e60*/  @!P5 LEA R168, P2, R0.reuse, c[0x0][0x168], 0x1 ;  /* 0x00005a0000a8da11 */ /* 0x048fe400078408ff */
        /* <DEDUP_REMOVED lines=38> */
.L_x_552:
[----:B------:R-:W-:Y:S05]  /*90d0*/  BSYNC B0 ;  /* 0x0000000000007941 */ /* 0x000fea0003800000 */
.L_x_551:
[----:B------:R-:W0:Y:S02]  /*90e0*/  LDGDEPBAR ;  /* 0x00000000000079af */ /* 0x000e240000000000 */
.L_x_550:
[----:B-1----:R-:W-:Y:S01]  /*90f0*/  FMNMX.FTZ R12, R164, R5, !PT ;  /* 0x00000005a40c7209 */ /* 0x002fe20007810000 */
[----:B------:R-:W-:Y:S01]  /*9100*/  LDSM.16.MT88.4 R16, [R228+0x10000] ;  /* 0x01000000e410783b */ /* 0x000fe20000004200 */
[----:B------:R-:W-:Y:S01]  /*9110*/  FMNMX.FTZ R9, R3, R8, !PT ;  /* 0x0000000803097209 */ /* 0x000fe20007810000 */
[----:B------:R-:W-:Y:S01]  /*9120*/  @UP0 UIADD3 UR8, UR8, -0x3, URZ ;  /* 0xfffffffd08080890 */ /* 0x000fe2000fffe03f */
        /* <DEDUP_REMOVED lines=39> */
[----:B------:R-:W-:Y:S02]  /*93a0*/  FSETP.NEU.FTZ.AND P2, PT, R2, -INF , PT ;  /* 0xff8000000200780b */ /* 0x000fe40003f5d000 */
[C---:B------:R-:W-:Y:S01]  /*93b0*/  FSETP.NEU.FTZ.AND P1, PT, R0.reuse, -INF , PT ;  /* 0xff8000000000780b */ /* 0x040fe20003f3d000 */
[----:B------:R-:W-:Y:S01]  /*93c0*/  FMUL.FTZ R179, R0, c[0x0][0x23c] ;  /* 0x00008f0000b37a20 */ /* 0x000fe20000410000 */
[----:B------:R-:W-:-:S04]  /*93d0*/  FSEL R184, R184, RZ, P2 ;  /* 0x000000ffb8b87208 */ /* 0x000fc80001000000 */
[----:B------:R-:W-:Y:S01]  /*93e0*/  FSEL R179, R179, RZ, P1 ;  /* 0x000000ffb3b37208 */ /* 0x000fe20000800000 */
[--C-:B------:R-:W-:Y:S01]  /*93f0*/  FFMA.FTZ R174, R5, c[0x0][0x23c], -R184.reuse ;  /* 0x00008f0005ae7a23 */ /* 0x100fe200000108b8 */
[----:B------:R-:W-:Y:S01]  /*9400*/  FSEL R5, R2, RZ, P2 ;  /* 0x000000ff02057208 */ /* 0x000fe20001000000 */
[----:B------:R-:W-:Y:S02]  /*9410*/  FFMA.FTZ R173, R11, c[0x0][0x23c], -R184 ;  /* 0x00008f000bad7a23 */ /* 0x000fe400000108b8 */
[--C-:B------:R-:W-:Y:S01]  /*9420*/  FFMA.FTZ R175, R4, c[0x0][0x23c], -R179.reuse ;  /* 0x00008f0004af7a23 */ /* 0x100fe200000108b3 */
[----:B------:R-:W-:Y:S01]  /*9430*/  FSEL R4, R0, RZ, P1 ;  /* 0x000000ff00047208 */ /* 0x000fe20000800000 */
[----:B------:R-:W-:Y:S01]  /*9440*/  FFMA.FTZ R170, R8, c[0x0][0x23c], -R179 ;  /* 0x00008f0008aa7a23 */ /* 0x000fe200000108b3 */
[----:B------:R-:W-:Y:S01]  /*9450*/  MUFU.EX2 R174, R174 ;  /* 0x000000ae00ae7308 */ /* 0x000fe20000000800 */
[----:B------:R-:W-:Y:S01]  /*9460*/  FADD.FTZ R5, R164, -R5 ;  /* 0x80000005a4057221 */ /* 0x000fe20000010000 */
[----:B------:R-:W1:Y:S01]  /*9470*/  LDSM.16.MT88.4 R8, [R225+0x10000] ;  /* 0x01000000e108783b */ /* 0x000e620000004200 */
[----:B------:R-:W-:-:S02]  /*9480*/  FADD.FTZ R4, R3, -R4 ;  /* 0x8000000403047221 */ /* 0x000fc40000010000 */
[--C-:B------:R-:W-:Y:S02]  /*9490*/  FFMA.FTZ R172, R15, c[0x0][0x23c], -R184.reuse ;  /* 0x00008f000fac7a23 */ /* 0x100fe400000108b8 */
[--C-:B------:R-:W-:Y:S01]  /*94a0*/  FFMA.FTZ R171, R7, c[0x0][0x23c], -R184.reuse ;  /* 0x00008f0007ab7a23 */ /* 0x100fe200000108b8 */
[----:B------:R-:W2:Y:S01]  /*94b0*/  MUFU.EX2 R173, R173 ;  /* 0x000000ad00ad7308 */ /* 0x000ea20000000800 */
[--C-:B------:R-:W-:Y:S01]  /*94c0*/  FFMA.FTZ R169, R32, c[0x0][0x23c], -R179.reuse ;  /* 0x00008f0020a97a23 */ /* 0x100fe200000108b3 */
[----:B------:R-:W3:Y:S01]  /*94d0*/  LDSM.16.MT88.4 R12, [R226+0x10000] ;  /* 0x01000000e20c783b */ /* 0x000ee20000004200 */
        /* <DEDUP_REMOVED lines=8> */
[----:B------:R-:W4:Y:S01]  /*9560*/  MUFU.EX2 R171, R171 ;  /* 0x000000ab00ab7308 */ /* 0x000f220000000800 */
[----:B--2---:R-:W-:Y:S01]  /*9570*/  F2FP.PACK_AB R4, R173, R174 ;  /* 0x000000aead04723e */ /* 0x004fe200000000ff */
[--C-:B------:R-:W-:Y:S02]  /*9580*/  FFMA.FTZ R193, R28, c[0x0][0x23c], -R179.reuse ;  /* 0x00008f001cc17a23 */ /* 0x100fe400000108b3 */
[--C-:B------:R-:W-:Y:S01]  /*9590*/  FFMA.FTZ R190, R22, c[0x0][0x23c], -R179.reuse ;  /* 0x00008f0016be7a23 */ /* 0x100fe200000108b3 */
[----:B------:R-:W-:Y:S01]  /*95a0*/  LDSM.16.MT88.4 R28, [R225+0x10800] ;  /* 0x01080000e11c783b */ /* 0x000fe20000004200 */
[----:B------:R-:W-:-:S02]  /*95b0*/  FFMA.FTZ R192, R24, c[0x0][0x23c], -R179 ;  /* 0x00008f0018c07a23 */ /* 0x000fc400000108b3 */
[----:B------:R-:W-:Y:S01]  /*95c0*/  MUFU.EX2 R170, R170 ;  /* 0x000000aa00aa7308 */ /* 0x000fe20000000800 */
[----:B------:R-:W-:Y:S01]  /*95d0*/  FFMA.FTZ R195, R20, c[0x0][0x23c], -R179 ;  /* 0x00008f0014c37a23 */ /* 0x000fe200000108b3 */
[----:B------:R-:W-:Y:S01]  /*95e0*/  LDSM.16.MT88.4 R24, [R224+0x10800] ;  /* 0x01080000e018783b */ /* 0x000fe20000004200 */
[--C-:B------:R-:W-:Y:S02]  /*95f0*/  FFMA.FTZ R199, R33, c[0x0][0x23c], -R184.reuse ;  /* 0x00008f0021c77a23 */ /* 0x100fe400000108b8 */
[--C-:B------:R-:W-:Y:S01]  /*9600*/  FFMA.FTZ R206, R197, c[0x0][0x23c], -R184.reuse ;  /* 0x00008f00c5ce7a23 */ /* 0x100fe200000108b8 */
[----:B------:R-:W-:Y:S01]  /*9610*/  LDSM.16.MT88.4 R20, [R228+0x12800] ;  /* 0x01280000e414783b */ /* 0x000fe20000004200 */
[--C-:B------:R-:W-:Y:S01]  /*9620*/  FFMA.FTZ R197, R167, c[0x0][0x23c], -R184.reuse ;  /* 0x00008f00a7c57a23 */ /* 0x100fe200000108b8 */
[----:B------:R-:W2:Y:S01]  /*9630*/  MUFU.EX2 R169, R169 ;  /* 0x000000a900a97308 */ /* 0x000ea20000000800 */
[----:B----4-:R-:W-:Y:S01]  /*9640*/  F2FP.PACK_AB R6, R171, R172 ;  /* 0x000000acab06723e */ /* 0x010fe200000000ff */
[----:B------:R-:W-:Y:S01]  /*9650*/  LDSM.16.MT88.4 R32, [R224+0x16800] ;  /* 0x01680000e020783b */ /* 0x000fe20000004200 */
[----:B------:R-:W-:-:S02]  /*9660*/  FFMA.FTZ R246, R165, c[0x0][0x23c], -R184 ;  /* 0x00008f00a5f67a23 */ /* 0x000fc400000108b8 */
[--C-:B------:R-:W-:Y:S01]  /*9670*/  FFMA.FTZ R204, R204, c[0x0][0x23c], -R179.reuse ;  /* 0x00008f00cccc7a23 */ /* 0x100fe200000108b3 */
[----:B------:R-:W-:Y:S01]  /*9680*/  LDSM.16.MT88.4 R164, [R228+0x11000] ;  /* 0x01100000e4a4783b */ /* 0x000fe20000004200 */
[--C-:B------:R-:W-:Y:S01]  /*9690*/  FFMA.FTZ R205, R198, c[0x0][0x23c], -R179.reuse ;  /* 0x00008f00c6cd7a23 */ /* 0x100fe200000108b3 */
[----:B------:R-:W-:Y:S01]  /*96a0*/  MUFU.EX2 R168, R168 ;  /* 0x000000a800a87308 */ /* 0x000fe20000000800 */
[--C-:B------:R-:W-:Y:S02]  /*96b0*/  FFMA.FTZ R194, R194, c[0x0][0x23c], -R179.reuse ;  /* 0x00008f00c2c27a23 */ /* 0x100fe400000108b3 */
[--C-:B------:R-:W-:Y:S02]  /*96c0*/  FFMA.FTZ R207, R196, c[0x0][0x23c], -R179.reuse ;  /* 0x00008f00c4cf7a23 */ /* 0x100fe400000108b3 */
[--C-:B------:R-:W-:Y:S02]  /*96d0*/  FFMA.FTZ R180, R180, c[0x0][0x23c], -R179.reuse ;  /* 0x00008f00b4b47a23 */ /* 0x100fe400000108b3 */
[--C-:B------:R-:W-:Y:S01]  /*96e0*/  FFMA.FTZ R178, R178, c[0x0][0x23c], -R179.reuse ;  /* 0x00008f00b2b27a23 */ /* 0x100fe200000108b3 */
[----:B------:R-:W4:Y:S01]  /*96f0*/  MUFU.EX2 R175, R175 ;  /* 0x000000af00af7308 */ /* 0x000f220000000800 */
[----:B--2---:R-:W-:Y:S01]  /*9700*/  F2FP.PACK_AB R5, R169, R170 ;  /* 0x000000aaa905723e */ /* 0x004fe200000000ff */
[----:B------:R-:W-:-:S06]  /*9710*/  FFMA.FTZ R177, R177, c[0x0][0x23c], -R179 ;  /* 0x00008f00b1b17a23 */ /* 0x000fcc00000108b3 */
[----:B------:R-:W2:Y:S08]  /*9720*/  MUFU.EX2 R176, R176 ;  /* 0x000000b000b07308 */ /* 0x000eb00000000800 */
[----:B------:R-:W5:Y:S01]  /*9730*/  MUFU.EX2 R3, R3 ;  /* 0x0000000300037308 */ /* 0x000f620000000800 */
[----:B----4-:R-:W-:Y:S01]  /*9740*/  F2FP.PACK_AB R7, R175, R168 ;  /* 0x000000a8af07723e */ /* 0x010fe200000000ff */
[----:B--2---:R-:W-:-:S06]  /*9750*/  FMUL.FTZ R160, R160, R176 ;  /* 0x000000b0a0a07220 */ /* 0x004fcc0000410000 */
[----:B------:R-:W-:Y:S01]  /*9760*/  MUFU.EX2 R186, R186 ;  /* 0x000000ba00ba7308 */ /* 0x000fe20000000800 */
[-C--:B------:R-:W-:Y:S02]  /*9770*/  FMUL.FTZ R161, R161, R176.reuse ;  /* 0x000000b0a1a17220 */ /* 0x080fe40000410000 */
[-C--:B------:R-:W-:Y:S02]  /*9780*/  FMUL.FTZ R156, R156, R176.reuse ;  /* 0x000000b09c9c7220 */ /* 0x080fe40000410000 */
[----:B------:R-:W-:Y:S02]  /*9790*/  FMUL.FTZ R157, R157, R176 ;  /* 0x000000b09d9d7220 */ /* 0x000fe40000410000 */
[-C--:B-----5:R-:W-:Y:S01]  /*97a0*/  FMUL.FTZ R162, R162, R3.reuse ;  /* 0x00000003a2a27220 */ /* 0x0a0fe20000410000 */
[----:B------:R-:W2:Y:S01]  /*97b0*/  MUFU.EX2 R189, R189 ;  /* 0x000000bd00bd7308 */ /* 0x000ea20000000800 */
        /* <DEDUP_REMOVED lines=16> */
[C---:B-1----:R-:W-:Y:S01]  /*98c0*/  HMMA.16816.F32 R144, R4.reuse, R8, R144 ;  /* 0x000000080490723c */ /* 0x042fe20000001890 */
[-C--:B------:R-:W-:Y:S02]  /*98d0*/  FMUL.FTZ R152, R152, R176.reuse ;  /* 0x000000b098987220 */ /* 0x080fe40000410000 */
[-C--:B------:R-:W-:Y:S01]  /*98e0*/  FMUL.FTZ R153, R153, R176.reuse ;  /* 0x000000b099997220 */ /* 0x080fe20000410000 */
[----:B------:R-:W-:Y:S01]  /*98f0*/  MUFU.EX2 R193, R193 ;  /* 0x000000c100c17308 */ /* 0x000fe20000000800 */
[-C--:B------:R-:W-:Y:S02]  /*9900*/  FMUL.FTZ R154, R154, R3.reuse ;  /* 0x000000039a9a7220 */ /* 0x080fe40000410000 */
[----:B------:R-:W-:Y:S01]  /*9910*/  FMUL.FTZ R155, R155, R3 ;  /* 0x000000039b9b7220 */ /* 0x000fe20000410000 */
[----:B------:R-:W-:Y:S01]  /*9920*/  HMMA.16816.F32 R140, R4, R10, R140 ;  /* 0x0000000a048c723c */ /* 0x000fe2000000188c */
[----:B------:R-:W1:Y:S01]  /*9930*/  LDSM.16.MT88.4 R8, [R226+0x12000] ;  /* 0x01200000e208783b */ /* 0x000e620000004200 */
[----:B------:R-:W-:-:S02]  /*9940*/  FMUL.FTZ R148, R148, R176 ;  /* 0x000000b094947220 */ /* 0x000fc40000410000 */
[-C--:B------:R-:W-:Y:S01]  /*9950*/  FMUL.FTZ R149, R149, R176.reuse ;  /* 0x000000b095957220 */ /* 0x080fe20000410000 */
[----:B------:R-:W5:Y:S01]  /*9960*/  MUFU.EX2 R190, R190 ;  /* 0x000000be00be7308 */ /* 0x000f620000000800 */
[-C--:B------:R-:W-:Y:S02]  /*9970*/  FMUL.FTZ R150, R150, R3.reuse ;  /* 0x0000000396967220 */ /* 0x080fe40000410000 */
[-C--:B------:R-:W-:Y:S01]  /*9980*/  FMUL.FTZ R151, R151, R3.reuse ;  /* 0x0000000397977220 */ /* 0x080fe20000410000 */
[----:B---3--:R-:W-:Y:S01]  /*9990*/  HMMA.16816.F32 R152, R4, R12, R152 ;  /* 0x0000000c0498723c */ /* 0x008fe20000001898 */
[-C--:B------:R-:W-:Y:S02]  /*99a0*/  FMUL.FTZ R136, R136, R176.reuse ;  /* 0x000000b088887220 */ /* 0x080fe40000410000 */
[----:B------:R-:W-:Y:S01]  /*99b0*/  FMUL.FTZ R137, R137, R176 ;  /* 0x000000b089897220 */ /* 0x000fe20000410000 */
[----:B------:R-:W-:Y:S01]  /*99c0*/  MUFU.EX2 R192, R192 ;  /* 0x000000c000c07308 */ /* 0x000fe20000000800 */
        /* <DEDUP_REMOVED lines=9> */
[----:B----4-:R-:W-:Y:S01]  /*9a60*/  HMMA.16816.F32 R136, R4, R16, R136 ;  /* 0x000000100488723c */ /* 0x010fe20000001888 */
[----:B------:R-:W-:-:S02]  /*9a70*/  FMUL.FTZ R44, R44, R176 ;  /* 0x000000b02c2c7220 */ /* 0x000fc40000410000 */
[-C--:B------:R-:W-:Y:S01]  /*9a80*/  FMUL.FTZ R45, R45, R176.reuse ;  /* 0x000000b02d2d7220 */ /* 0x080fe20000410000 */
[----:B------:R-:W-:Y:S01]  /*9a90*/  MUFU.EX2 R199, R199 ;  /* 0x000000c700c77308 */ /* 0x000fe20000000800 */
[-C--:B------:R-:W-:Y:S02]  /*9aa0*/  FMUL.FTZ R46, R46, R3.reuse ;  /* 0x000000032e2e7220 */ /* 0x080fe40000410000 */
[-C--:B------:R-:W-:Y:S01]  /*9ab0*/  FMUL.FTZ R47, R47, R3.reuse ;  /* 0x000000032f2f7220 */ /* 0x080fe20000410000 */
[----:B------:R-:W-:Y:S01]  /*9ac0*/  HMMA.16816.F32 R132, R4, R18, R132 ;  /* 0x000000120484723c */ /* 0x000fe20000001884 */
[----:B------:R-:W4:Y:S01]  /*9ad0*/  LDSM.16.MT88.4 R16, [R225+0x12000] ;  /* 0x01200000e110783b */ /* 0x000f220000004200 */
[-C--:B------:R-:W-:Y:S02]  /*9ae0*/  FMUL.FTZ R48, R48, R176.reuse ;  /* 0x000000b030307220 */ /* 0x080fe40000410000 */
[----:B------:R-:W-:Y:S01]  /*9af0*/  FMUL.FTZ R49, R49, R176 ;  /* 0x000000b031317220 */ /* 0x000fe20000410000 */
[----:B------:R-:W2:Y:S01]  /*9b00*/  MUFU.EX2 R206, R206 ;  /* 0x000000ce00ce7308 */ /* 0x000ea20000000800 */
[----:B------:R-:W-:-:S02]  /*9b10*/  FMUL.FTZ R50, R50, R3 ;  /* 0x0000000332327220 */ /* 0x000fc40000410000 */
[-C--:B------:R-:W-:Y:S01]  /*9b20*/  FMUL.FTZ R51, R51, R3.reuse ;  /* 0x0000000333337220 */ /* 0x080fe20000410000 */
        /* <DEDUP_REMOVED lines=10> */
[----:B------:R-:W-:Y:S01]  /*9bd0*/  MUFU.EX2 R246, R246 ;  /* 0x000000f600f67308 */ /* 0x000fe20000000800 */
        /* <DEDUP_REMOVED lines=50> */
[-C--:B------:R-:W-:Y:S02]  /*9f00*/  FMUL.FTZ R81, R81, R176.reuse ;  /* 0x000000b051517220 */ /* 0x080fe40000410000 */
[-C--:B------:R-:W-:Y:S02]  /*9f10*/  FMUL.FTZ R82, R82, R3.reuse ;  /* 0x0000000352527220 */ /* 0x080fe40000410000 */
[----:B------:R-:W-:Y:S01]  /*9f20*/  FMUL.FTZ R83, R83, R3 ;  /* 0x0000000353537220 */ /* 0x000fe20000410000 */
[----:B----4-:R-:W-:Y:S01]  /*9f30*/  HMMA.16816.F32 R76, R4, R16, R76 ;  /* 0x00000010044c723c */ /* 0x010fe2000000184c */
[----:B------:R-:W-:-:S02]  /*9f40*/  FMUL.FTZ R92, R92, R176 ;  /* 0x000000b05c5c7220 */ /* 0x000fc40000410000 */
[-C--:B------:R-:W-:Y:S02]  /*9f50*/  FMUL.FTZ R93, R93, R176.reuse ;  /* 0x000000b05d5d7220 */ /* 0x080fe40000410000 */
[-C--:B------:R-:W-:Y:S02]  /*9f60*/  FMUL.FTZ R94, R94, R3.reuse ;  /* 0x000000035e5e7220 */ /* 0x080fe40000410000 */
[-C--:B------:R-:W-:Y:S01]  /*9f70*/  FMUL.FTZ R95, R95, R3.reuse ;  /* 0x000000035f5f7220 */ /* 0x080fe20000410000 */
[----:B------:R-:W-:Y:S01]  /*9f80*/  HMMA.16816.F32 R80, R4, R18, R80 ;  /* 0x000000120450723c */ /* 0x000fe20000001850 */
[----:B------:R-:W4:Y:S01]  /*9f90*/  LDSM.16.MT88.4 R16, [R228+0x16000] ;  /* 0x01600000e410783b */ /* 0x000f220000004200 */
[-C--:B------:R-:W-:Y:S02]  /*9fa0*/  FMUL.FTZ R96, R96, R176.reuse ;  /* 0x000000b060607220 */ /* 0x080fe40000410000 */
        /* <DEDUP_REMOVED lines=13> */
[-C--:B------:R-:W-:Y:S01]  /*a080*/  FMUL.FTZ R91, R91, R3.reuse ;  /* 0x000000035b5b7220 */ /* 0x080fe20000410000 */
[----:B---3--:R-:W-:Y:S01]  /*a090*/  HMMA.16816.F32 R84, R4, R12, R84 ;  /* 0x0000000c0454723c */ /* 0x008fe20000001854 */
[-C--:B------:R-:W-:Y:S02]  /*a0a0*/  FMUL.FTZ R100, R100, R176.reuse ;  /* 0x000000b064647220 */ /* 0x080fe40000410000 */
[----:B------:R-:W-:Y:S02]  /*a0b0*/  FMUL.FTZ R101, R101, R176 ;  /* 0x000000b065657220 */ /* 0x000fe40000410000 */
        /* <DEDUP_REMOVED lines=42> */
[----:B------:R-:W-:-:S02]  /*a360*/  FFMA.FTZ R174, R251, R176, R174 ;  /* 0x000000b0fbae7223 */ /* 0x000fc400000100ae */
[----:B------:R-:W-:Y:S02]  /*a370*/  FFMA.FTZ R170, R249, R3, R170 ;  /* 0x00000003f9aa7223 */ /* 0x000fe400000100aa */
[----:B------:R-:W-:Y:S02]  /*a380*/  FADD.FTZ R173, R173, R174 ;  /* 0x000000aeadad7221 */ /* 0x000fe40000010000 */
[----:B------:R-:W-:Y:S01]  /*a390*/  FADD.FTZ R169, R169, R170 ;  /* 0x000000aaa9a97221 */ /* 0x000fe20000010000 */
[----:B------:R-:W-:Y:S01]  /*a3a0*/  HMMA.16816.F32 R128, R4, R18, R128 ;  /* 0x000000120480723c */ /* 0x000fe20000001880 */
[----:B------:R-:W4:Y:S01]  /*a3b0*/  LDSM.16.MT88.4 R16, [R226+0x12800] ;  /* 0x01280000e210783b */ /* 0x000f220000004200 */
[----:B------:R-:W-:Y:S02]  /*a3c0*/  FADD.FTZ R172, R172, R173 ;  /* 0x000000adacac7221 */ /* 0x000fe40000010000 */
[----:B------:R-:W-:Y:S02]  /*a3d0*/  FADD.FTZ R168, R168, R169 ;  /* 0x000000a9a8a87221 */ /* 0x000fe40000010000 */
[----:B------:R-:W-:Y:S01]  /*a3e0*/  FADD.FTZ R171, R171, R172 ;  /* 0x000000acabab7221 */ /* 0x000fe20000010000 */
[----:B--2---:R-:W-:Y:S01]  /*a3f0*/  F2FP.PACK_AB R4, R189, R186 ;  /* 0x000000babd04723e */ /* 0x004fe200000000ff */
[----:B------:R-:W-:Y:S01]  /*a400*/  FADD.FTZ R168, R175, R168 ;  /* 0x000000a8afa87221 */ /* 0x000fe20000010000 */
[----:B-----5:R-:W-:Y:S01]  /*a410*/  F2FP.PACK_AB R5, R190, R193 ;  /* 0x000000c1be05723e */ /* 0x020fe200000000ff */
[----:B------:R-:W-:Y:S01]  /*a420*/  FADD.FTZ R186, R186, R171 ;  /* 0x000000abbaba7221 */ /* 0x000fe20000010000 */
[----:B------:R-:W-:Y:S01]  /*a430*/  F2FP.PACK_AB R6, R191, R188 ;  /* 0x000000bcbf06723e */ /* 0x000fe200000000ff */
[----:B------:R-:W-:Y:S01]  /*a440*/  FADD.FTZ R193, R193, R168 ;  /* 0x000000a8c1c17221 */ /* 0x000fe20000010000 */
[----:B------:R-:W-:Y:S01]  /*a450*/  F2FP.PACK_AB R7, R195, R192 ;  /* 0x000000c0c307723e */ /* 0x000fe200000000ff */
[----:B------:R-:W-:-:S02]  /*a460*/  FADD.FTZ R189, R189, R186 ;  /* 0x000000babdbd7221 */ /* 0x000fc40000010000 */
[----:B------:R-:W-:-:S04]  /*a470*/  FADD.FTZ R193, R190, R193 ;  /* 0x000000c1bec17221 */ /* 0x000fc80000010000 */
[----:B-1----:R-:W-:Y:S01]  /*a480*/  HMMA.16816.F32 R152, R4, R8, R152 ;  /* 0x000000080498723c */ /* 0x002fe20000001898 */
[----:B------:R-:W-:-:S04]  /*a490*/  FADD.FTZ R192, R192, R193 ;  /* 0x000000c1c0c07221 */ /* 0x000fc80000010000 */
[----:B------:R-:W-:-:S03]  /*a4a0*/  FADD.FTZ R195, R195, R192 ;  /* 0x000000c0c3c37221 */ /* 0x000fc60000010000 */
[C---:B------:R-:W-:Y:S01]  /*a4b0*/  HMMA.16816.F32 R148, R4.reuse, R10, R148 ;  /* 0x0000000a0494723c */ /* 0x040fe20000001894 */
[----:B------:R-:W1:Y:S07]  /*a4c0*/  LDSM.16.MT88.4 R8, [R225+0x12800] ;  /* 0x01280000e108783b */ /* 0x000e6e0000004200 */
        /* <DEDUP_REMOVED lines=45> */
[----:B------:R-:W-:-:S02]  /*a7a0*/  F2FP.PACK_AB R4, R206, R199 ;  /* 0x000000c7ce04723e */ /* 0x000fc400000000ff */
[----:B------:R-:W-:Y:S01]  /*a7b0*/  F2FP.PACK_AB R5, R205, R204 ;  /* 0x000000cccd05723e */ /* 0x000fe200000000ff */
[----:B------:R-:W-:Y:S01]  /*a7c0*/  FADD.FTZ R204, R204, R195 ;  /* 0x000000c3cccc7221 */ /* 0x000fe20000010000 */
[----:B------:R-:W-:Y:S02]  /*a7d0*/  F2FP.PACK_AB R6, R246, R197 ;  /* 0x000000c5f606723e */ /* 0x000fe400000000ff */
[----:B------:R-:W-:Y:S01]  /*a7e0*/  F2FP.PACK_AB R7, R207, R194 ;  /* 0x000000c2cf07723e */ /* 0x000fe200000000ff */
[----:B------:R-:W-:-:S04]  /*a7f0*/  FADD.FTZ R205, R205, R204 ;  /* 0x000000cccdcd7221 */ /* 0x000fc80000010000 */
[----:B------:R-:W-:Y:S02]  /*a800*/  FADD.FTZ R194, R194, R205 ;  /* 0x000000cdc2c27221 */ /* 0x000fe40000010000 */
[----:B----4-:R-:W-:Y:S02]  /*a810*/  HMMA.16816.F32 R152, R4, R16, R152 ;  /* 0x000000100498723c */ /* 0x010fe40000001898 */
[----:B------:R-:W-:-:S06]  /*a820*/  FADD.FTZ R194, R207, R194 ;  /* 0x000000c2cfc27221 */ /* 0x000fcc0000010000 */
[C---:B------:R-:W-:Y:S01]  /*a830*/  HMMA.16816.F32 R148, R4.reuse, R18, R148 ;  /* 0x000000120494723c */ /* 0x040fe20000001894 */
[----:B------:R-:W3:Y:S07]  /*a840*/  LDSM.16.MT88.4 R16, [R224+0x13000] ;  /* 0x01300000e010783b */ /* 0x000eee0000004200 */
[C---:B-1----:R-:W-:Y:S08]  /*a850*/  HMMA.16816.F32 R44, R4.reuse, R8, R44 ;  /* 0x00000008042c723c */ /* 0x042ff0000000182c */
[C---:B------:R-:W-:Y:S01]  /*a860*/  HMMA.16816.F32 R48, R4.reuse, R10, R48 ;  /* 0x0000000a0430723c */ /* 0x040fe20000001830 */
[----:B------:R-:W1:Y:S07]  /*a870*/  LDSM.16.MT88.4 R8, [R224+0x15000] ;  /* 0x01500000e008783b */ /* 0x000e6e0000004200 */
[C---:B-----5:R-:W-:Y:S08]  /*a880*/  HMMA.16816.F32 R136, R4.reuse, R24, R136 ;  /* 0x000000180488723c */ /* 0x060ff00000001888 */
        /* <DEDUP_REMOVED lines=29> */
[C---:B------:R-:W-:Y:S07]  /*aa60*/  HMMA.16816.F32 R156, R4.reuse, R166, R156 ;  /* 0x000000a6049c723c */ /* 0x040fee000000189c */
[--C-:B------:R-:W-:Y:S01]  /*aa70*/  FFMA.FTZ R167, R181, c[0x0][0x23c], -R184.reuse ;  /* 0x00008f00b5a77a23 */ /* 0x100fe200000108b8 */
[----:B------:R-:W-:Y:S01]  /*aa80*/  HMMA.16816.F32 R160, R4, R164, R160 ;  /* 0x000000a404a0723c */ /* 0x000fe200000018a0 */
[----:B------:R-:W-:-:S02]  /*aa90*/  FFMA.FTZ R166, R183, c[0x0][0x23c], -R184 ;  /* 0x00008f00b7a67a23 */ /* 0x000fc400000108b8 */
[----:B------:R-:W-:Y:S02]  /*aaa0*/  FFMA.FTZ R181, R182, c[0x0][0x23c], -R179 ;  /* 0x00008f00b6b57a23 */ /* 0x000fe400000108b3 */
[----:B------:R-:W-:Y:S02]  /*aab0*/  MUFU.EX2 R167, R167 ;  /* 0x000000a700a77308 */ /* 0x000fe40000000800 */
[--C-:B------:R-:W-:Y:S01]  /*aac0*/  FFMA.FTZ R164, R187, c[0x0][0x23c], -R184.reuse ;  /* 0x00008f00bba47a23 */ /* 0x100fe200000108b8 */
[----:B-----5:R-:W-:Y:S01]  /*aad0*/  HMMA.16816.F32 R76, R4, R28, R76 ;  /* 0x0000001c044c723c */ /* 0x020fe2000000184c */
[----:B------:R-:W-:-:S04]  /*aae0*/  FFMA.FTZ R165, R185, c[0x0][0x23c], -R184 ;  /* 0x00008f00b9a57a23 */ /* 0x000fc800000108b8 */
[----:B------:R-:W-:Y:S03]  /*aaf0*/  MUFU.EX2 R164, R164 ;  /* 0x000000a400a47308 */ /* 0x000fe60000000800 */
[C---:B------:R-:W-:Y:S01]  /*ab00*/  HMMA.16816.F32 R80, R4.reuse, R30, R80 ;  /* 0x0000001e0450723c */ /* 0x040fe20000001850 */
[----:B------:R-:W5:Y:S04]  /*ab10*/  LDSM.16.MT88.4 R28, [R225+0x11800] ;  /* 0x01180000e11c783b */ /* 0x000f680000004200 */
[----:B------:R-:W1:Y:S03]  /*ab20*/  MUFU.EX2 R165, R165 ;  /* 0x000000a500a57308 */ /* 0x000e660000000800 */
[C---:B------:R-:W-:Y:S05]  /*ab30*/  HMMA.16816.F32 R100, R4.reuse, R20, R100 ;  /* 0x000000140464723c */ /* 0x040fea0000001864 */
[----:B------:R-:W-:Y:S03]  /*ab40*/  MUFU.EX2 R166, R166 ;  /* 0x000000a600a67308 */ /* 0x000fe60000000800 */
[C---:B------:R-:W-:Y:S01]  /*ab50*/  HMMA.16816.F32 R104, R4.reuse, R22, R104 ;  /* 0x000000160468723c */ /* 0x040fe20000001868 */
[----:B------:R-:W-:Y:S04]  /*ab60*/  LDSM.16.MT88.4 R20, [R228+0x13800] ;  /* 0x01380000e414783b */ /* 0x000fe80000004200 */
[----:B------:R-:W1:Y:S03]  /*ab70*/  MUFU.EX2 R181, R181 ;  /* 0x000000b500b57308 */ /* 0x000e660000000800 */
[C---:B----4-:R-:W-:Y:S08]  /*ab80*/  HMMA.16816.F32 R116, R4.reuse, R24, R116 ;  /* 0x000000180474723c */ /* 0x050ff00000001874 */
[----:B------:R-:W-:Y:S01]  /*ab90*/  HMMA.16816.F32 R120, R4, R26, R120 ;  /* 0x0000001a0478723c */ /* 0x000fe20000001878 */
[----:B------:R-:W4:Y:S06]  /*aba0*/  LDSM.16.MT88.4 R24, [R224+0x11800] ;  /* 0x01180000e018783b */ /* 0x000f2c0000004200 */
[----:B-1----:R-:W-:-:S02]  /*abb0*/  F2FP.PACK_AB R4, R165, R164 ;  /* 0x000000a4a504723e */ /* 0x002fc400000000ff */
[C---:B------:R-:W-:Y:S01]  /*abc0*/  F2FP.PACK_AB R5, R180.reuse, R181 ;  /* 0x000000b5b405723e */ /* 0x040fe200000000ff */
[----:B------:R-:W-:Y:S01]  /*abd0*/  FADD.FTZ R181, R181, R194 ;  /* 0x000000c2b5b57221 */ /* 0x000fe20000010000 */
[----:B------:R-:W-:Y:S02]  /*abe0*/  F2FP.PACK_AB R6, R167, R166 ;  /* 0x000000a6a706723e */ /* 0x000fe400000000ff */
[----:B------:R-:W-:Y:S01]  /*abf0*/  F2FP.PACK_AB R7, R177, R178 ;  /* 0x000000b2b107723e */ /* 0x000fe200000000ff */
[----:B------:R-:W-:-:S04]  /*ac00*/  FADD.FTZ R181, R180, R181 ;  /* 0x000000b5b4b57221 */ /* 0x000fc80000010000 */
[----:B------:R-:W-:Y:S02]  /*ac10*/  FADD.FTZ R178, R178, R181 ;  /* 0x000000b5b2b27221 */ /* 0x000fe40000010000 */
[----:B--2---:R-:W-:Y:S02]  /*ac20*/  HMMA.16816.F32 R152, R4, R12, R152 ;  /* 0x0000000c0498723c */ /* 0x004fe40000001898 */
[----:B------:R-:W-:-:S06]  /*ac30*/  FADD.FTZ R249, R177, R178 ;  /* 0x000000b2b1f97221 */ /* 0x000fcc0000010000 */
        /* <DEDUP_REMOVED lines=11> */
[C---:B-----5:R-:W-:Y:S08]  /*acf0*/  HMMA.16816.F32 R144, R4.reuse, R28, R144 ;  /* 0x0000001c0490723c */ /* 0x060ff00000001890 */
[C---:B------:R-:W-:Y:S01]  /*ad00*/  HMMA.16816.F32 R140, R4.reuse, R30, R140 ;  /* 0x0000001e048c723c */ /* 0x040fe2000000188c */
[----:B------:R-:W5:Y:S07]  /*ad10*/  LDSM.16.MT88.4 R28, [R226+0x15800] ;  /* 0x01580000e21c783b */ /* 0x000f6e0000004200 */
[C---:B----4-:R-:W-:Y:S08]  /*ad20*/  HMMA.16816.F32 R136, R4.reuse, R24, R136 ;  /* 0x000000180488723c */ /* 0x050ff00000001888 */
[C---:B------:R-:W-:Y:S01]  /*ad30*/  HMMA.16816.F32 R132, R4.reuse, R26, R132 ;  /* 0x0000001a0484723c */ /* 0x040fe20000001884 */
[----:B------:R-:W4:Y:S07]  /*ad40*/  LDSM.16.MT88.4 R24, [R225+0x15800] ;  /* 0x01580000e118783b */ /* 0x000f2e0000004200 */
        /* <DEDUP_REMOVED lines=10> */
[----:B------:R-:W-:Y:S01]  /*adf0*/  FADD.FTZ R8, R188, R189 ;  /* 0x000000bdbc087221 */ /* 0x000fe20000010000 */
[----:B------:R-:W-:Y:S03]  /*ae00*/  HMMA.16816.F32 R68, R4, R32, R68 ;  /* 0x000000200444723c */ /* 0x000fe60000001844 */
[----:B------:R-:W-:-:S04]  /*ae10*/  FADD.FTZ R8, R191, R8 ;  /* 0x00000008bf087221 */ /* 0x000fc80000010000 */
[----:B------:R-:W-:Y:S01]  /*ae20*/  FADD.FTZ R199, R199, R8 ;  /* 0x00000008c7c77221 */ /* 0x000fe20000010000 */
[----:B------:R-:W-:Y:S03]  /*ae30*/  HMMA.16816.F32 R72, R4, R34, R72 ;  /* 0x000000220448723c */ /* 0x000fe60000001848 */
[----:B------:R-:W-:-:S04]  /*ae40*/  FADD.FTZ R206, R206, R199 ;  /* 0x000000c7cece7221 */ /* 0x000fc80000010000 */
[----:B------:R-:W-:Y:S01]  /*ae50*/  FADD.FTZ R3, R197, R206 ;  /* 0x000000cec5037221 */ /* 0x000fe20000010000 */
[----:B-----5:R-:W-:Y:S03]  /*ae60*/  HMMA.16816.F32 R76, R4, R28, R76 ;  /* 0x0000001c044c723c */ /* 0x020fe6000000184c */
[----:B------:R-:W-:-:S04]  /*ae70*/  FADD.FTZ R3, R246, R3 ;  /* 0x00000003f6037221 */ /* 0x000fc80000010000 */
[----:B------:R-:W-:Y:S01]  /*ae80*/  FADD.FTZ R164, R164, R3 ;  /* 0x00000003a4a47221 */ /* 0x000fe20000010000 */
[C---:B------:R-:W-:Y:S01]  /*ae90*/  HMMA.16816.F32 R80, R4.reuse, R30, R80 ;  /* 0x0000001e0450723c */ /* 0x040fe20000001850 */
[----:B------:R-:W-:Y:S02]  /*aea0*/  MOV R3, R0 ;  /* 0x0000000000037202 */ /* 0x000fe40000000f00 */
[----:B------:R-:W-:Y:S01]  /*aeb0*/  FADD.FTZ R165, R165, R164 ;  /* 0x000000a4a5a57221 */ /* 0x000fe20000010000 */
[----:B------:R-:W-:Y:S02]  /*aec0*/  MOV R164, R2 ;  /* 0x0000000200a47202 */ /* 0x000fe40000000f00 */
[----:B------:R-:W-:Y:S01]  /*aed0*/  @P0 MOV R3, R0 ;  /* 0x0000000000030202 */ /* 0x000fe20000000f00 */
[----:B------:R-:W-:Y:S01]  /*aee0*/  FADD.FTZ R166, R166, R165 ;  /* 0x000000a5a6a67221 */ /* 0x000fe20000010000 */
[----:B----4-:R-:W-:Y:S01]  /*aef0*/  HMMA.16816.F32 R84, R4, R24, R84 ;  /* 0x000000180454723c */ /* 0x010fe20000001854 */
[----:B------:R-:W-:-:S02]  /*af00*/  @P0 MOV R164, R2 ;  /* 0x0000000200a40202 */ /* 0x000fc40000000f00 */
[----:B------:R-:W-:-:S05]  /*af10*/  FADD.FTZ R251, R167, R166 ;  /* 0x000000a6a7fb7221 */ /* 0x000fca0000010000 */
[C---:B------:R-:W-:Y:S08]  /*af20*/  HMMA.16816.F32 R88, R4.reuse, R26, R88 ;  /* 0x0000001a0458723c */ /* 0x040ff00000001858 */
[C---:B------:R-:W-:Y:S08]  /*af30*/  HMMA.16816.F32 R92, R4.reuse, R20, R92 ;  /* 0x00000014045c723c */ /* 0x040ff0000000185c */
[C---:B------:R-:W-:Y:S08]  /*af40*/  HMMA.16816.F32 R96, R4.reuse, R22, R96 ;  /* 0x000000160460723c */ /* 0x040ff00000001860 */
[C---:B------:R-:W-:Y:S08]  /*af50*/  HMMA.16816.F32 R112, R4.reuse, R10, R112 ;  /* 0x0000000a0470723c */ /* 0x040ff00000001870 */
[C---:B-1----:R-:W-:Y:S08]  /*af60*/  HMMA.16816.F32 R116, R4.reuse, R12, R116 ;  /* 0x0000000c0474723c */ /* 0x042ff00000001874 */
[C---:B------:R-:W-:Y:S08]  /*af70*/  HMMA.16816.F32 R120, R4.reuse, R14, R120 ;  /* 0x0000000e0478723c */ /* 0x040ff00000001878 */
[C---:B--2---:R-:W-:Y:S08]  /*af80*/  HMMA.16816.F32 R124, R4.reuse, R16, R124 ;  /* 0x00000010047c723c */ /* 0x044ff0000000187c */
[----:B------:R-:W-:Y:S01]  /*af90*/  HMMA.16816.F32 R128, R4, R18, R128 ;  /* 0x000000120480723c */ /* 0x000fe20000001880 */
[----:B------:R-:W-:Y:S11]  /*afa0*/  @P0 BRA `(.L_x_553) ;  /* 0x0000001000000947 */ /* 0x000ff60003800000 */
.L_x_549:
[----:B------:R-:W-:-:S12]  /*afb0*/  UIADD3 UR8, UR27, -0x1, URZ ;  /* 0xffffffff1b087890 */ /* 0x000fd8000fffe03f */
.L_x_553:
        /* <DEDUP_REMOVED lines=17> */
[----:B------:R-:W-:Y:S01]  /*b0d0*/  LEA R248, P1, R2, c[0x0][0x168], 0x1 ;  /* 0x00005a0002f87a11 */ /* 0x000fe200078208ff */
[----:B------:R-:W-:Y:S01]  /*b0e0*/  IMAD.MOV.U32 R167, RZ, RZ, R164 ;  /* 0x000000ffffa77224 */ /* 0x000fe200078e00a4 */
[----:B------:R-:W-:Y:S02]  /*b0f0*/  IADD3 R0, P0, R6, UR26, RZ ;  /* 0x0000001a06007c10 */ /* 0x000fe4000ff1e0ff */
[----:B-1----:R-:W-:Y:S02]  /*b100*/  SHF.R.S32.HI R4, RZ, 0x1f, R5 ;  /* 0x0000001fff047819 */ /* 0x002fe40000011405 */
[----:B------:R-:W-:Y:S01]  /*b110*/  LEA.HI.X R247, R2, c[0x0][0x16c], R247, 0x1, P1 ;  /* 0x00005b0002f77a11 */ /* 0x000fe200008f0cf7 */
[----:B------:R-:W-:Y:S01]  /*b120*/  IMAD.MOV.U32 R2, RZ, RZ, R200 ;  /* 0x000000ffff027224 */ /* 0x000fe200078e00c8 */
[----:B------:R-:W-:-:S02]  /*b130*/  LEA.HI R4, R4, R5, RZ, 0x3 ;  /* 0x0000000504047211 */ /* 0x000fc400078f18ff */
[----:B------:R-:W-:Y:S02]  /*b140*/  IADD3.X R239, R239, UR6, R7, P0, !PT ;  /* 0x00000006efef7c10 */ /* 0x000fe400087fe407 */
[----:B------:R-:W-:Y:S02]  /*b150*/  SHF.R.S32.HI R12, RZ, 0x3, R4 ;  /* 0x00000003ff0c7819 */ /* 0x000fe40000011404 */
[----:B------:R-:W-:Y:S02]  /*b160*/  LEA R246, P0, R0, c[0x0][0x170], 0x1 ;  /* 0x00005c0000f67a11 */ /* 0x000fe400078008ff */
[----:B------:R-:W-:Y:S02]  /*b170*/  SHF.R.S32.HI R13, RZ, 0x1f, R12 ;  /* 0x0000001fff0d7819 */ /* 0x000fe4000001140c */
[C---:B------:R-:W-:Y:S02]  /*b180*/  IADD3 R16, P3, R12.reuse, 0x10, RZ ;  /* 0x000000100c107810 */ /* 0x040fe40007f7e0ff */
[C---:B------:R-:W-:Y:S01]  /*b190*/  IADD3 R10, P1, R12.reuse, 0x30, RZ ;  /* 0x000000300c0a7810 */ /* 0x040fe20007f3e0ff */
[----:B------:R1:W-:Y:S01]  /*b1a0*/  STL.64 [R1+0x8], R12 ;  /* 0x0000080c01007387 */ /* 0x0003e20000100a00 */
[----:B------:R-:W-:Y:S01]  /*b1b0*/  IADD3 R14, P2, R12, 0x20, RZ ;  /* 0x000000200c0e7810 */ /* 0x000fe20007f5e0ff */
[----:B------:R-:W-:Y:S01]  /*b1c0*/  IMAD.X R17, RZ, RZ, R13, P3 ;  /* 0x000000ffff117224 */ /* 0x000fe200018e060d */
[----:B------:R-:W-:Y:S01]  /*b1d0*/  LEA.HI.X R239, R0, c[0x0][0x174], R239, 0x1, P0 ;  /* 0x00005d0000ef7a11 */ /* 0x000fe200000f0cef */
[----:B------:R-:W-:Y:S01]  /*b1e0*/  IMAD.X R11, RZ, RZ, R13, P1 ;  /* 0x000000ffff0b7224 */ /* 0x000fe200008e060d */
[----:B------:R-:W-:Y:S01]  /*b1f0*/  ISETP.GE.AND P3, PT, R236, c[0x0][0x220], PT ;  /* 0x00008800ec007a0c */ /* 0x000fe20003f66270 */
[----:B------:R-:W-:Y:S01]  /*b200*/  IMAD.MOV.U32 R0, RZ, RZ, R3 ;  /* 0x000000ffff007224 */ /* 0x000fe200078e0003 */
[----:B------:R1:W-:Y:S01]  /*b210*/  STL.64 [R1+0x20], R16 ;  /* 0x0000201001007387 */ /* 0x0003e20000100a00 */
[----:B------:R-:W-:-:S02]  /*b220*/  IMAD.X R15, RZ, RZ, R13, P2 ;  /* 0x000000ffff0f7224 */ /* 0x000fc400010e060d */
[----:B------:R-:W-:Y:S01]  /*b230*/  IMAD.MOV.U32 R3, RZ, RZ, R203 ;  /* 0x000000ffff037224 */ /* 0x000fe200078e00cb */
[----:B------:R1:W-:Y:S04]  /*b240*/  STL.64 [R1+0x10], R10 ;  /* 0x0000100a01007387 */ /* 0x0003e80000100a00 */
[----:B------:R1:W-:Y:S04]  /*b250*/  STL.64 [R1+0x18], R14 ;  /* 0x0000180e01007387 */ /* 0x0003e80000100a00 */
[----:B------:R1:W-:Y:S01]  /*b260*/  STL.64 [R1], R2 ;  /* 0x0000000201007387 */ /* 0x0003e20000100a00 */
[----:B------:R-:W-:Y:S05]  /*b270*/  BRA `(.L_x_555) ;  /* 0x000006b000007947 */ /* 0x000fea0003800000 */
.L_x_557:
        /* <DEDUP_REMOVED lines=107> */
.L_x_555:
[----:B------:R-:W2:Y:S01]  /*b930*/  LDL.64 R6, [R1] ;  /* 0x0000000001067983 */ /* 0x000ea20000100a00 */
[----:B------:R-:W-:Y:S04]  /*b940*/  DEPBAR.LE SB0, 0x0 ;  /* 0x000080000000791a */ /* 0x000fe80000000000 */
[----:B------:R-:W3:Y:S01]  /*b950*/  LDL.64 R4, [R1+0x8] ;  /* 0x0000080001047983 */ /* 0x000ee20000100a00 */
[----:B------:R-:W-:Y:S04]  /*b960*/  UIADD3 UR4, -UR13, UR8, URZ ;  /* 0x000000080d047290 */ /* 0x000fe8000fffe13f */
[----:B------:R4:W-:Y:S01]  /*b970*/  STL.64 [R1+0x28], R36 ;  /* 0x0000282401007387 */ /* 0x0009e20000100a00 */
[----:B------:R-:W-:Y:S01]  /*b980*/  USHF.R.S32.HI UR6, URZ, 0x1f, UR4 ;  /* 0x0000001f3f067899 */ /* 0x000fe20008011404 */
[----:B-1----:R-:W-:Y:S01]  /*b990*/  MOV R2, UR4 ;  /* 0x0000000400027c02 */ /* 0x002fe20008000f00 */
[----:B------:R-:W-:Y:S01]  /*b9a0*/  IMAD.U32 R164, RZ, RZ, UR4 ;  /* 0x00000004ffa47e24 */ /* 0x000fe2000f8e00ff */
[----:B------:R-:W-:Y:S01]  /*b9b0*/  UIMAD UR5, UR18, UR4, URZ ;  /* 0x00000004120572a4 */ /* 0x000fe2000f8e023f */
[----:B------:R-:W3:Y:S03]  /*b9c0*/  LDL.64 R8, [R1+0x20] ;  /* 0x0000200001087983 */ /* 0x000ee60000100a00 */
[----:B------:R-:W-:Y:S02]  /*b9d0*/  UIMAD UR5, UR6, UR30, UR5 ;  /* 0x0000001e060572a4 */ /* 0x000fe4000f8e0205 */
[----:B------:R-:W3:Y:S01]  /*b9e0*/  LDL.64 R12, [R1+0x10] ;  /* 0x00001000010c7983 */ /* 0x000ee20000100a00 */
[----:B------:R-:W-:Y:S04]  /*b9f0*/  UIADD3 UR6, UR8, -0x1, URZ ;  /* 0xffffffff08067890 */ /* 0x000fe8000fffe03f */
[----:B------:R-:W-:Y:S01]  /*ba00*/  BAR.SYNC.DEFER_BLOCKING 0x0 ;  /* 0x0000000000007b1d */ /* 0x000fe20000010000 */
[----:B------:R-:W-:Y:S05]  /*ba10*/  UIADD3 UR6, UR6, -UR13, URZ ;  /* 0x8000000d06067290 */ /* 0x000fea000fffe03f */
[----:B------:R-:W-:Y:S05]  /*ba20*/  @P6 STS.128 [R235+0x10000], RZ ;  /* 0x010000ffeb006388 */ /* 0x000fea0000000c00 */
[----:B----4-:R-:W4:Y:S01]  /*ba30*/  LDL.64 R36, [R1+0x18] ;  /* 0x0000180001247983 */ /* 0x010f220000100a00 */
[----:B--2---:R-:W-:Y:S01]  /*ba40*/  IMAD.WIDE.U32 R32, R2, UR30, R6 ;  /* 0x0000001e02207c25 */ /* 0x004fe2000f8e0006 */
[----:B---3--:R-:W-:Y:S04]  /*ba50*/  LEA R164, P0, R164, R4, 0x6 ;  /* 0x00000004a4a47211 */ /* 0x008fe800078030ff */
[----:B------:R-:W-:Y:S02]  /*ba60*/  @!P6 LEA R18, P2, R32, c[0x0][0x170], 0x1 ;  /* 0x00005c002012ea11 */ /* 0x000fe400078408ff */
[----:B------:R-:W-:Y:S01]  /*ba70*/  LEA.HI.X.SX32 R165, R2, R5, 0x6, P0 ;  /* 0x0000000502a57211 */ /* 0x000fe200000f36ff */
[----:B------:R-:W-:Y:S01]  /*ba80*/  IMAD.WIDE.U32 R22, R164, c[0x0][0x1a0], RZ ;  /* 0x00006800a4167a25 */ /* 0x000fe200078e00ff */
[----:B------:R-:W-:Y:S02]  /*ba90*/  IADD3 R3, R33, UR5, RZ ;  /* 0x0000000521037c10 */ /* 0x000fe4000fffe0ff */
[C---:B------:R-:W-:Y:S02]  /*baa0*/  IADD3 R33, P1, R32.reuse, UR24, RZ ;  /* 0x0000001820217c10 */ /* 0x040fe4000ff3e0ff */
[----:B------:R-:W-:Y:S01]  /*bab0*/  @!P6 LEA.HI.X R19, R32, c[0x0][0x174], R3, 0x1, P2 ;  /* 0x00005d002013ea11 */ /* 0x000fe200010f0c03 */
[----:B------:R-:W-:Y:S01]  /*bac0*/  IMAD R32, R165, c[0x0][0x1a0], RZ ;  /* 0x00006800a5207a24 */ /* 0x000fe200078e02ff */
[----:B------:R-:W-:Y:S02]  /*bad0*/  @!P6 LEA R14, P0, R33, c[0x0][0x170], 0x1 ;  /* 0x00005c00210eea11 */ /* 0x000fe400078008ff */
[----:B------:R-:W-:Y:S01]  /*bae0*/  IADD3.X R2, R3, UR9, RZ, P1, !PT ;  /* 0x0000000903027c10 */ /* 0x000fe20008ffe4ff */
[----:B------:R-:W-:Y:S01]  /*baf0*/  IMAD R32, R164, c[0x0][0x1a4], R32 ;  /* 0x00006900a4207a24 */ /* 0x000fe200078e0220 */
[----:B------:R-:W-:Y:S01]  /*bb00*/  @!PT LDS RZ, [RZ] ;  /* 0x00000000fffff984 */ /* 0x000fe20000000800 */
[----:B------:R-:W-:Y:S01]  /*bb10*/  @!PT LDS RZ, [RZ] ;  /* 0x00000000fffff984 */ /* 0x000fe20000000800 */
[----:B------:R-:W-:Y:S01]  /*bb20*/  @!PT LDS RZ, [RZ] ;  /* 0x00000000fffff984 */ /* 0x000fe20000000800 */
[----:B------:R1:W-:Y:S01]  /*bb30*/  @!P6 LDGSTS.E.BYPASS.LTC128B.128 [R235+0x10000], [R18.64] ;  /* 0x1000000012ebefae */ /* 0x0003e2000b901d50 */
[C---:B------:R-:W-:Y:S02]  /*bb40*/  LEA R164, P2, R22.reuse, R246, 0x1 ;  /* 0x000000f616a47211 */ /* 0x040fe400078408ff */
[----:B------:R-:W-:Y:S02]  /*bb50*/  IADD3 R3, P1, R33, UR24, RZ ;  /* 0x0000001821037c10 */ /* 0x000fe4000ff3e0ff */
[----:B------:R-:W-:Y:S01]  /*bb60*/  IADD3 R32, R23, R32, RZ ;  /* 0x0000002017207210 */ /* 0x000fe20007ffe0ff */
[----:B------:R-:W-:Y:S01]  /*bb70*/  @P5 STS.128 [R235+0x12000], RZ ;  /* 0x012000ffeb005388 */ /* 0x000fe20000000c00 */
[----:B------:R-:W-:Y:S02]  /*bb80*/  @!P6 LEA.HI.X R15, R33, c[0x0][0x174], R2, 0x1, P0 ;  /* 0x00005d00210fea11 */ /* 0x000fe400000f0c02 */
[----:B------:R-:W-:Y:S02]  /*bb90*/  LEA.HI.X R165, R22, R239, R32, 0x1, P2 ;  /* 0x000000ef16a57211 */ /* 0x000fe400010f0c20 */
[----:B------:R-:W-:Y:S02]  /*bba0*/  IADD3.X R2, R2, UR9, RZ, P1, !PT ;  /* 0x0000000902027c10 */ /* 0x000fe40008ffe4ff */
[C---:B------:R-:W-:Y:S01]  /*bbb0*/  @!P6 IADD3 R34, P0, R3.reuse, UR24, RZ ;  /* 0x000000180322ec10 */ /* 0x040fe2000ff1e0ff */
[----:B------:R-:W-:Y:S01]  /*bbc0*/  @!PT LDS RZ, [RZ] ;  /* 0x00000000fffff984 */ /* 0x000fe20000000800 */
[----:B------:R-:W-:Y:S01]  /*bbd0*/  @!PT LDS RZ, [RZ] ;  /* 0x00000000fffff984 */ /* 0x000fe20000000800 */
[----:B------:R-:W-:Y:S01]  /*bbe0*/  @!PT LDS RZ, [RZ] ;  /* 0x00000000fffff984 */ /* 0x000fe20000000800 */
[----:B------:R2:W-:Y:S01]  /*bbf0*/  @!P5 LDGSTS.E.BYPASS.LTC128B.128 [R235+0x12000], [R164.64+0x80] ;  /* 0x12000080a4ebdfae */ /* 0x0005e2000b901d50 */
[C---:B------:R-:W-:Y:S02]  /*bc00*/  @!P6 LEA R10, P1, R3.reuse, c[0x0][0x170], 0x1 ;  /* 0x00005c00030aea11 */ /* 0x040fe400078208ff */
[----:B------:R-:W-:Y:S02]  /*bc10*/  @!P6 IADD3.X R33, R2, UR9, RZ, P0, !PT ;  /* 0x000000090221ec10 */ /* 0x000fe400087fe4ff */
[C---:B------:R-:W-:Y:S01]  /*bc20*/  @!P6 LEA R6, P0, R34.reuse, c[0x0][0x170], 0x1 ;  /* 0x00005c002206ea11 */ /* 0x040fe200078008ff */
[----:B------:R-:W-:Y:S01]  /*bc30*/  @P4 STS.128 [R235+0x14000], RZ ;  /* 0x014000ffeb004388 */ /* 0x000fe20000000c00 */
[----:B------:R-:W-:Y:S01]  /*bc40*/  @!P6 LEA.HI.X R11, R3, c[0x0][0x174], R2, 0x1, P1 ;  /* 0x00005d00030bea11 */ /* 0x000fe200008f0c02 */
[----:B------:R-:W-:Y:S01]  /*bc50*/  IMAD.U32 R2, RZ, RZ, UR4 ;  /* 0x00000004ff027e24 */ /* 0x000fe2000f8e00ff */
[----:B------:R-:W-:Y:S01]  /*bc60*/  @!P6 LEA.HI.X R7, R34, c[0x0][0x174], R33, 0x1, P0 ;  /* 0x00005d002207ea11 */ /* 0x000fe200000f0c21 */
[----:B------:R-:W-:Y:S01]  /*bc70*/  IMAD.U32 R34, RZ, RZ, UR4 ;  /* 0x00000004ff227e24 */ /* 0x000fe2000f8e00ff */
[----:B------:R-:W-:Y:S01]  /*bc80*/  @!PT LDS RZ, [RZ] ;  /* 0x00000000fffff984 */ /* 0x000fe20000000800 */
[----:B------:R-:W-:Y:S01]  /*bc90*/  @!PT LDS RZ, [RZ] ;  /* 0x00000000fffff984 */ /* 0x000fe20000000800 */
[----:B------:R-:W-:Y:S01]  /*bca0*/  @!PT LDS RZ, [RZ] ;  /* 0x00000000fffff984 */ /* 0x000fe20000000800 */
[----:B------:R2:W-:Y:S01]  /*bcb0*/  @!P4 LDGSTS.E.BYPASS.LTC128B.128 [R235+0x14000], [R164.64+0x100] ;  /* 0x14000100a4ebcfae */ /* 0x0005e2000b901d50 */
[----:B------:R-:W-:Y:S01]  /*bcc0*/  MOV R33, UR4 ;  /* 0x0000000400217c02 */ /* 0x000fe20008000f00 */
[----:B------:R-:W-:Y:S01]  /*bcd0*/  IMAD.U32 R3, RZ, RZ, UR4 ;  /* 0x00000004ff037e24 */ /* 0x000fe2000f8e00ff */
[----:B------:R-:W-:Y:S02]  /*bce0*/  MOV R32, UR4 ;  /* 0x0000000400207c02 */ /* 0x000fe40008000f00 */
[----:B------:R-:W-:Y:S01]  /*bcf0*/  LEA R22, P2, R34, R8, 0x6 ;  /* 0x0000000822167211 */ /* 0x000fe200078430ff */
[----:B------:R-:W-:Y:S01]  /*bd00*/  @P3 STS.128 [R235+0x16000], RZ ;  /* 0x016000ffeb003388 */ /* 0x000fe20000000c00 */
[----:B------:R-:W-:Y:S02]  /*bd10*/  LEA R34, P0, R2, R12, 0x6 ;  /* 0x0000000c02227211 */ /* 0x000fe400078030ff */
[----:B------:R-:W-:Y:S02]  /*bd20*/  LEA.HI.X.SX32 R23, R33, R9, 0x6, P2 ;  /* 0x0000000921177211 */ /* 0x000fe400010f36ff */
[----:B------:R-:W-:Y:S01]  /*bd30*/  @!PT LDS RZ, [RZ] ;  /* 0x00000000fffff984 */ /* 0x000fe20000000800 */
[----:B------:R-:W-:Y:S01]  /*bd40*/  @!PT LDS RZ, [RZ] ;  /* 0x00000000fffff984 */ /* 0x000fe20000000800 */
[----:B------:R-:W-:Y:S01]  /*bd50*/  @!PT LDS RZ, [RZ] ;  /* 0x00000000fffff984 */ /* 0x000fe20000000800 */
[----:B------:R2:W-:Y:S01]  /*bd60*/  @!P3 LDGSTS.E.BYPASS.LTC128B.128 [R235+0x16000], [R164.64+0x180] ;  /* 0x16000180a4ebbfae */ /* 0x0005e2000b901d50 */
[----:B----4-:R-:W-:Y:S01]  /*bd70*/  LEA R26, P1, R32, R36, 0x6 ;  /* 0x00000024201a7211 */ /* 0x010fe200078230ff */
[----:B------:R-:W-:Y:S01]  /*bd80*/  IMAD.WIDE.U32 R194, R34, c[0x0][0x1a0], RZ ;  /* 0x0000680022c27a25 */ /* 0x000fe200078e00ff */
[----:B------:R-:W-:Y:S02]  /*bd90*/  LEA.HI.X.SX32 R35, R32, R13, 0x6, P0 ;  /* 0x0000000d20237211 */ /* 0x000fe400000f36ff */
[----:B------:R-:W-:Y:S01]  /*bda0*/  @P6 STS.128 [R235+0x10800], RZ ;  /* 0x010800ffeb006388 */ /* 0x000fe20000000c00 */
[----:B------:R-:W-:Y:S01]  /*bdb0*/  IMAD R32, R23, c[0x0][0x1a0], RZ ;  /* 0x0000680017207a24 */ /* 0x000fe200078e02ff */
[----:B------:R-:W-:Y:S01]  /*bdc0*/  LEA.HI.X.SX32 R27, R3, R37, 0x6, P1 ;  /* 0x00000025031b7211 */ /* 0x000fe200008f36ff */
[----:B------:R-:W-:Y:S01]  /*bdd0*/  IMAD R2, R35, c[0x0][0x1a0], RZ ;  /* 0x0000680023027a24 */ /* 0x000fe200078e02ff */
[-C--:B------:R-:W-:Y:S01]  /*bde0*/  LEA R30, P0, R194, R246.reuse, 0x1 ;  /* 0x000000f6c21e7211 */ /* 0x080fe200078008ff */
[C---:B------:R-:W-:Y:S01]  /*bdf0*/  IMAD R32, R22.reuse, c[0x0][0x1a4], R32 ;  /* 0x0000690016207a24 */ /* 0x040fe200078e0220 */
[----:B------:R-:W-:Y:S01]  /*be00*/  @!PT LDS RZ, [RZ] ;  /* 0x00000000fffff984 */ /* 0x000fe20000000800 */
[----:B------:R-:W-:Y:S01]  /*be10*/  @!PT LDS RZ, [RZ] ;  /* 0x00000000fffff984 */ /* 0x000fe20000000800 */
[----:B------:R-:W-:Y:S01]  /*be20*/  @!PT LDS RZ, [RZ] ;  /* 0x00000000fffff984 */ /* 0x000fe20000000800 */
[----:B------:R3:W-:Y:S01]  /*be30*/  @!P6 LDGSTS.E.BYPASS.LTC128B.128 [R235+0x10800], [R14.64] ;  /* 0x108000000eebefae */ /* 0x0007e2000b901d50 */
[----:B------:R-:W-:Y:S01]  /*be40*/  IMAD.WIDE.U32 R22, R22, c[0x0][0x1a0], RZ ;  /* 0x0000680016167a25 */ /* 0x000fe200078e00ff */
[----:B------:R-:W-:Y:S03]  /*be50*/  MOV R33, R5 ;  /* 0x0000000500217202 */ /* 0x000fe60000000f00 */
[----:B------:R-:W-:Y:S01]  /*be60*/  @P5 STS.128 [R235+0x12800], RZ ;  /* 0x012800ffeb005388 */ /* 0x000fe20000000c00 */
[----:B------:R-:W-:Y:S01]  /*be70*/  LEA R190, P2, R22, R246, 0x1 ;  /* 0x000000f616be7211 */ /* 0x000fe200078408ff */
[----:B------:R-:W-:Y:S01]  /*be80*/  IMAD R3, R27, c[0x0][0x1a0], RZ ;  /* 0x000068001b037a24 */ /* 0x000fe200078e02ff */
[----:B------:R-:W-:Y:S01]  /*be90*/  IADD3 R32, R23, R32, RZ ;  /* 0x0000002017207210 */ /* 0x000fe20007ffe0ff */
[----:B------:R-:W-:Y:S02]  /*bea0*/  IMAD R2, R34, c[0x0][0x1a4], R2 ;  /* 0x0000690022027a24 */ /* 0x000fe400078e0202 */
[----:B------:R-:W-:Y:S01]  /*beb0*/  IMAD R3, R26, c[0x0][0x1a4], R3 ;  /* 0x000069001a037a24 */ /* 0x000fe200078e0203 */
[----:B------:R-:W-:Y:S01]  /*bec0*/  LEA.HI.X R191, R22, R239, R32, 0x1, P2 ;  /* 0x000000ef16bf7211 */ /* 0x000fe200010f0c20 */
[----:B------:R-:W-:Y:S01]  /*bed0*/  IMAD.WIDE.U32 R26, R26, c[0x0][0x1a0], RZ ;  /* 0x000068001a1a7a25 */ /* 0x000fe200078e00ff */
[----:B------:R-:W-:Y:S02]  /*bee0*/  IADD3 R2, R195, R2, RZ ;  /* 0x00000002c3027210 */ /* 0x000fe40007ffe0ff */
[----:B--2---:R-:W-:Y:S01]  /*bef0*/  MOV R165, R9 ;  /* 0x0000000900a57202 */ /* 0x004fe20000000f00 */
[----:B------:R-:W-:Y:S01]  /*bf00*/  @!PT LDS RZ, [RZ] ;  /* 0x00000000fffff984 */ /* 0x000fe20000000800 */
[----:B------:R-:W-:Y:S01]  /*bf10*/  @!PT LDS RZ, [RZ] ;  /* 0x00000000fffff984 */ /* 0x000fe20000000800 */
[----:B------:R-:W-:Y:S01]  /*bf20*/  @!PT LDS RZ, [RZ] ;  /* 0x00000000fffff984 */ /* 0x000fe20000000800 */
[----:B------:R2:W-:Y:S01]  /*bf30*/  @!P5 LDGSTS.E.BYPASS.LTC128B.128 [R235+0x12800], [R190.64+0x80] ;  /* 0x12800080beebdfae */ /* 0x0005e2000b901d50 */
[----:B------:R-:W-:Y:S01]  /*bf40*/  IMAD.IADD R34, R27, 0x1, R3 ;  /* 0x000000011b227824 */ /* 0x000fe200078e0203 */
[----:B------:R-:W-:Y:S01]  /*bf50*/  LEA R186, P1, R26, R246, 0x1 ;  /* 0x000000f61aba7211 */ /* 0x000fe200078208ff */
[----:B------:R-:W-:Y:S01]  /*bf60*/  IMAD.MOV.U32 R32, RZ, RZ, R4 ;  /* 0x000000ffff207224 */ /* 0x000fe200078e0004 */
[-C--:B------:R-:W-:Y:S01]  /*bf70*/  LEA.HI.X R31, R194, R239.reuse, R2, 0x1, P0 ;  /* 0x000000efc21f7211 */ /* 0x080fe200000f0c02 */
[----:B------:R-:W-:Y:S01]  /*bf80*/  @P4 STS.128 [R235+0x14800], RZ ;  /* 0x014800ffeb004388 */ /* 0x000fe20000000c00 */
[----:B------:R-:W-:Y:S01]  /*bf90*/  LEA.HI.X R187, R26, R239, R34, 0x1, P1 ;  /* 0x000000ef1abb7211 */ /* 0x000fe200008f0c22 */
[----:B------:R-:W-:Y:S01]  /*bfa0*/  IMAD.MOV.U32 R164, RZ, RZ, R8 ;  /* 0x000000ffffa47224 */ /* 0x000fe200078e0008 */
[----:B------:R-:W-:Y:S01]  /*bfb0*/  MOV R3, R13 ;  /* 0x0000000d00037202 */ /* 0x000fe20000000f00 */
[----:B------:R-:W-:Y:S01]  /*bfc0*/  IMAD.MOV.U32 R2, RZ, RZ, R12 ;  /* 0x000000ffff027224 */ /* 0x000fe200078e000c */
[----:B------:R-:W-:Y:S01]  /*bfd0*/  @!PT LDS RZ, [RZ] ;  /* 0x00000000fffff984 */ /* 0x000fe20000000800 */
[----:B------:R-:W-:Y:S01]  /*bfe0*/  @!PT LDS RZ, [RZ] ;  /* 0x00000000fffff984 */ /* 0x000fe20000000800 */
[----:B------:R-:W-:Y:S01]  /*bff0*/  @!PT LDS RZ, [RZ] ;  /* 0x00000000fffff984 */ /* 0x000fe20000000800 */
[----:B------:R2:W-:Y:S05]  /*c000*/  @!P4 LDGSTS.E.BYPASS.LTC128B.128 [R235+0x14800], [R190.64+0x100] ;  /* 0x14800100beebcfae */ /* 0x0005ea000b901d50 */
[----:B------:R-:W-:Y:S05]  /*c010*/  @P3 STS.128 [R235+0x16800], RZ ;  /* 0x016800ffeb003388 */ /* 0x000fea0000000c00 */
        /* <DEDUP_REMOVED lines=8> */
[----:B------:R4:W-:Y:S05]  /*c0a0*/  @!P6 LDGSTS.E.BYPASS.LTC128B.128 [R235+0x11000], [R10.64] ;  /* 0x110000000aebefae */ /* 0x0009ea000b901d50 */
        /* <DEDUP_REMOVED lines=35> */
[----:B------:R-:W-:Y:S05]  /*c2e0*/  LDSM.16.M88.4 R168, [R234] ;  /* 0x00000000eaa8783b */ /* 0x000fea0000000200 */
[----:B------:R-:W3:Y:S05]  /*c2f0*/  LDSM.16.M88.4 R172, [R233+0x8000] ;  /* 0x00800000e9ac783b */ /* 0x000eea0000000200 */
[----:B------:R-:W4:Y:S05]  /*c300*/  LDSM.16.M88.4 R176, [R233+0x8800] ;  /* 0x00880000e9b0783b */ /* 0x000f2a0000000200 */
[----:B------:R-:W4:Y:S05]  /*c310*/  LDSM.16.M88.4 R180, [R233+0x9000] ;  /* 0x00900000e9b4783b */ /* 0x000f2a0000000200 */
[----:B------:R-:W0:Y:S05]  /*c320*/  LDGDEPBAR ;  /* 0x00000000000079af */ /* 0x000e2a0000000000 */
[----:B-1----:R-:W1:Y:S05]  /*c330*/  LDSM.16.M88.4 R184, [R233+0x9800] ;  /* 0x00980000e9b8783b */ /* 0x002e6a0000000200 */
[----:B--2---:R-:W-:Y:S05]  /*c340*/  LDSM.16.M88.4 R188, [R232] ;  /* 0x00000000e8bc783b */ /* 0x004fea0000000200 */
[----:B------:R-:W2:Y:S05]  /*c350*/  LDSM.16.M88.4 R192, [R231] ;  /* 0x00000000e7c0783b */ /* 0x000eaa0000000200 */
[----:B------:R-:W1:Y:S01]  /*c360*/  LDSM.16.M88.4 R196, [R223] ;  /* 0x00000000dfc4783b */ /* 0x000e620000000200 */
[C---:B---3--:R-:W-:Y:S04]  /*c370*/  HMMA.16816.F32 R4, R168.reuse, R172, RZ ;  /* 0x000000aca804723c */ /* 0x048fe800000018ff */
[----:B------:R-:W3:Y:S05]  /*c380*/  LDSM.16.M88.4 R200, [R222] ;  /* 0x00000000dec8783b */ /* 0x000eea0000000200 */
[----:B------:R-:W1:Y:S01]  /*c390*/  LDSM.16.M88.4 R204, [R221] ;  /* 0x00000000ddcc783b */ /* 0x000e620000000200 */
[C---:B----4-:R-:W-:Y:S04]  /*c3a0*/  HMMA.16816.F32 R8, R168.reuse, R174, RZ ;  /* 0x000000aea808723c */ /* 0x050fe800000018ff */
[----:B------:R-:W-:Y:S04]  /*c3b0*/  LDSM.16.M88.4 R172, [R230] ;  /* 0x00000000e6ac783b */ /* 0x000fe80000000200 */
[C---:B------:R-:W-:Y:S08]  /*c3c0*/  HMMA.16816.F32 R12, R168.reuse, R176, RZ ;  /* 0x000000b0a80c723c */ /* 0x040ff000000018ff */
[C---:B------:R-:W-:Y:S01]  /*c3d0*/  HMMA.16816.F32 R16, R168.reuse, R178, RZ ;  /* 0x000000b2a810723c */ /* 0x040fe200000018ff */
[----:B------:R-:W4:Y:S07]  /*c3e0*/  LDSM.16.M88.4 R176, [R227+0x8000] ;  /* 0x00800000e3b0783b */ /* 0x000f2e0000000200 */
[C---:B------:R-:W-:Y:S08]  /*c3f0*/  HMMA.16816.F32 R20, R168.reuse, R180, RZ ;  /* 0x000000b4a814723c */ /* 0x040ff000000018ff */
[C---:B------:R-:W-:Y:S01]  /*c400*/  HMMA.16816.F32 R24, R168.reuse, R182, RZ ;  /* 0x000000b6a818723c */ /* 0x040fe200000018ff */
[----:B------:R-:W-:Y:S07]  /*c410*/  LDSM.16.M88.4 R180, [R227+0x9000] ;  /* 0x00900000e3b4783b */ /* 0x000fee0000000200 */
[C---:B-1----:R-:W-:Y:S07]  /*c420*/  HMMA.16816.F32 R28, R168.reuse, R184, RZ ;  /* 0x000000b8a81c723c */ /* 0x042fee00000018ff */
[----:B------:R-:W-:Y:S01]  /*c430*/  IMAD.MOV.U32 R184, RZ, RZ, R32 ;  /* 0x000000ffffb87224 */ /* 0x000fe200078e0020 */
[----:B------:R-:W-:Y:S02]  /*c440*/  MOV R185, R33 ;  /* 0x0000002100b97202 */ /* 0x000fe40000000f00 */
[----:B------:R-:W-:Y:S01]  /*c450*/  HMMA.16816.F32 R32, R168, R186, RZ ;  /* 0x000000baa820723c */ /* 0x000fe200000018ff */
[----:B------:R-:W1:Y:S07]  /*c460*/  LDSM.16.M88.4 R168, [R227+0x8800] ;  /* 0x00880000e3a8783b */ /* 0x000e6e0000000200 */
        /* <DEDUP_REMOVED lines=8> */
[----:B------:R-:W-:Y:S07]  /*c4f0*/  LDSM.16.M88.4 R200, [R220+0x1000] ;  /* 0x00100000dcc8783b */ /* 0x000fee0000000200 */
[C---:B------:R-:W-:Y:S07]  /*c500*/  HMMA.16816.F32 R28, R188.reuse, R204, R28 ;  /* 0x000000ccbc1c723c */ /* 0x040fee000000181c */
[----:B------:R-:W-:Y:S01]  /*c510*/  IMAD.MOV.U32 R204, RZ, RZ, R184 ;  /* 0x000000ffffcc7224 */ /* 0x000fe200078e00b8 */
[----:B------:R-:W-:Y:S01]  /*c520*/  HMMA.16816.F32 R32, R188, R206, R32 ;  /* 0x000000cebc20723c */ /* 0x000fe20000001820 */
[----:B------:R-:W-:Y:S03]  /*c530*/  LDSM.16.M88.4 R188, [R220+0x800] ;  /* 0x00080000dcbc783b */ /* 0x000fe60000000200 */
[----:B------:R-:W-:Y:S02]  /*c540*/  MOV R205, R185 ;  /* 0x000000b900cd7202 */ /* 0x000fe40000000f00 */
[----:B------:R-:W2:Y:S01]  /*c550*/  LDSM.16.M88.4 R184, [R227+0x9800] ;  /* 0x00980000e3b8783b */ /* 0x000ea20000000200 */
[----:B------:R-:W-:Y:S01]  /*c560*/  IMAD.MOV.U32 R207, RZ, RZ, R165 ;  /* 0x000000ffffcf7224 */ /* 0x000fe200078e00a5 */
[C---:B----4-:R-:W-:Y:S05]  /*c570*/  HMMA.16816.F32 R4, R172.reuse, R176, R4 ;  /* 0x000000b0ac04723c */ /* 0x050fea0000001804 */
[----:B------:R-:W-:Y:S03]  /*c580*/  MOV R206, R164 ;  /* 0x000000a400ce7202 */ /* 0x000fe60000000f00 */
[C---:B------:R-:W-:Y:S01]  /*c590*/  HMMA.16816.F32 R8, R172.reuse, R178, R8 ;  /* 0x000000b2ac08723c */ /* 0x040fe20000001808 */
[----:B------:R-:W-:Y:S07]  /*c5a0*/  LDSM.16.M88.4 R176, [R234+0x2000] ;  /* 0x00200000eab0783b */ /* 0x000fee0000000200 */
[C---:B-1----:R-:W-:Y:S08]  /*c5b0*/  HMMA.16816.F32 R12, R172.reuse, R168, R12 ;  /* 0x000000a8ac0c723c */ /* 0x042ff0000000180c */
[C---:B------:R-:W-:Y:S01]  /*c5c0*/  HMMA.16816.F32 R16, R172.reuse, R170, R16 ;  /* 0x000000aaac10723c */ /* 0x040fe20000001810 */
[----:B------:R-:W1:Y:S07]  /*c5d0*/  LDSM.16.M88.4 R168, [R220+0x1800] ;  /* 0x00180000dca8783b */ /* 0x000e6e0000000200 */
[C---:B------:R-:W-:Y:S08]  /*c5e0*/  HMMA.16816.F32 R20, R172.reuse, R180, R20 ;  /* 0x000000b4ac14723c */ /* 0x040ff00000001814 */
[C---:B------:R-:W-:Y:S01]  /*c5f0*/  HMMA.16816.F32 R24, R172.reuse, R182, R24 ;  /* 0x000000b6ac18723c */ /* 0x040fe20000001818 */
[----:B------:R-:W3:Y:S07]  /*c600*/  LDSM.16.M88.4 R180, [R233+0xa000] ;  /* 0x00a00000e9b4783b */ /* 0x000eee0000000200 */
[C---:B--2---:R-:W-:Y:S08]  /*c610*/  HMMA.16816.F32 R28, R172.reuse, R184, R28 ;  /* 0x000000b8ac1c723c */ /* 0x044ff0000000181c */
[----:B------:R-:W-:Y:S01]  /*c620*/  HMMA.16816.F32 R32, R172, R186, R32 ;  /* 0x000000baac20723c */ /* 0x000fe20000001820 */
[----:B------:R-:W2:Y:S05]  /*c630*/  LDSM.16.M88.4 R172, [R233+0xa800] ;  /* 0x00a80000e9ac783b */ /* 0x000eaa0000000200 */
[----:B------:R-:W4:Y:S02]  /*c640*/  LDSM.16.M88.4 R184, [R233+0xb000] ;  /* 0x00b00000e9b8783b */ /* 0x000f240000000200 */
[C---:B------:R-:W-:Y:S08]  /*c650*/  HMMA.16816.F32 R4, R192.reuse, R196, R4 ;  /* 0x000000c4c004723c */ /* 0x040ff00000001804 */
[C---:B------:R-:W-:Y:S01]  /*c660*/  HMMA.16816.F32 R8, R192.reuse, R198, R8 ;  /* 0x000000c6c008723c */ /* 0x040fe20000001808 */
[----:B------:R-:W-:Y:S07]  /*c670*/  LDSM.16.M88.4 R196, [R232+0x2000] ;  /* 0x00200000e8c4783b */ /* 0x000fee0000000200 */
[C---:B------:R-:W-:Y:S08]  /*c680*/  HMMA.16816.F32 R12, R192.reuse, R188, R12 ;  /* 0x000000bcc00c723c */ /* 0x040ff0000000180c */
[C---:B------:R-:W-:Y:S01]  /*c690*/  HMMA.16816.F32 R16, R192.reuse, R190, R16 ;  /* 0x000000bec010723c */ /* 0x040fe20000001810 */
[----:B------:R-:W2:Y:S07]  /*c6a0*/  LDSM.16.M88.4 R188, [R233+0xb800] ;  /* 0x00b80000e9bc783b */ /* 0x000eae0000000200 */
[C---:B------:R-:W-:Y:S08]  /*c6b0*/  HMMA.16816.F32 R20, R192.reuse, R200, R20 ;  /* 0x000000c8c014723c */ /* 0x040ff00000001814 */
[C---:B------:R-:W-:Y:S01]  /*c6c0*/  HMMA.16816.F32 R24, R192.reuse, R202, R24 ;  /* 0x000000cac018723c */ /* 0x040fe20000001818 */
[----:B------:R-:W4:Y:S07]  /*c6d0*/  LDSM.16.M88.4 R200, [R219] ;  /* 0x00000000dbc8783b */ /* 0x000f2e0000000200 */
[C---:B-1----:R-:W-:Y:S08]  /*c6e0*/  HMMA.16816.F32 R28, R192.reuse, R168, R28 ;  /* 0x000000a8c01c723c */ /* 0x042ff0000000181c */
[----:B------:R-:W-:Y:S01]  /*c6f0*/  HMMA.16816.F32 R32, R192, R170, R32 ;  /* 0x000000aac020723c */ /* 0x000fe20000001820 */
[----:B------:R-:W1:Y:S05]  /*c700*/  LDSM.16.M88.4 R168, [R218] ;  /* 0x00000000daa8783b */ /* 0x000e6a0000000200 */
[----:B------:R-:W1:Y:S02]  /*c710*/  LDSM.16.M88.4 R192, [R217] ;  /* 0x00000000d9c0783b */ /* 0x000e640000000200 */
[C---:B---3--:R-:W-:Y:S08]  /*c720*/  HMMA.16816.F32 R4, R176.reuse, R180, R4 ;  /* 0x000000b4b004723c */ /* 0x048ff00000001804 */
[C---:B------:R-:W-:Y:S01]  /*c730*/  HMMA.16816.F32 R8, R176.reuse, R182, R8 ;  /* 0x000000b6b008723c */ /* 0x040fe20000001808 */
[----:B------:R-:W3:Y:S07]  /*c740*/  LDSM.16.M88.4 R180, [R216] ;  /* 0x00000000d8b4783b */ /* 0x000eee0000000200 */
[C---:B--2---:R-:W-:Y:S08]  /*c750*/  HMMA.16816.F32 R12, R176.reuse, R172, R12 ;  /* 0x000000acb00c723c */ /* 0x044ff0000000180c */
[C---:B------:R-:W-:Y:S01]  /*c760*/  HMMA.16816.F32 R16, R176.reuse, R174, R16 ;  /* 0x000000aeb010723c */ /* 0x040fe20000001810 */
[----:B------:R-:W-:Y:S07]  /*c770*/  LDSM.16.M88.4 R172, [R230+0x2000] ;  /* 0x00200000e6ac783b */ /* 0x000fee0000000200 */
[C---:B----4-:R-:W-:Y:S08]  /*c780*/  HMMA.16816.F32 R20, R176.reuse, R184, R20 ;  /* 0x000000b8b014723c */ /* 0x050ff00000001814 */
[C---:B------:R-:W-:Y:S01]  /*c790*/  HMMA.16816.F32 R24, R176.reuse, R186, R24 ;  /* 0x000000bab018723c */ /* 0x040fe20000001818 */
[----:B------:R-:W-:Y:S07]  /*c7a0*/  LDSM.16.M88.4 R184, [R227+0xa800] ;  /* 0x00a80000e3b8783b */ /* 0x000fee0000000200 */
[C---:B------:R-:W-:Y:S08]  /*c7b0*/  HMMA.16816.F32 R28, R176.reuse, R188, R28 ;  /* 0x000000bcb01c723c */ /* 0x040ff0000000181c */
[----:B------:R-:W-:Y:S01]  /*c7c0*/  HMMA.16816.F32 R32, R176, R190, R32 ;  /* 0x000000beb020723c */ /* 0x000fe20000001820 */
[----:B------:R-:W2:Y:S05]  /*c7d0*/  LDSM.16.M88.4 R176, [R227+0xa000] ;  /* 0x00a00000e3b0783b */ /* 0x000eaa0000000200 */
[----:B------:R-:W4:Y:S02]  /*c7e0*/  LDSM.16.M88.4 R188, [R227+0xb000] ;  /* 0x00b00000e3bc783b */ /* 0x000f240000000200 */
[C---:B------:R-:W-:Y:S08]  /*c7f0*/  HMMA.16816.F32 R4, R196.reuse, R200, R4 ;  /* 0x000000c8c404723c */ /* 0x040ff00000001804 */
        /* <DEDUP_REMOVED lines=8> */
[C---:B---3--:R-:W-:Y:S08]  /*c880*/  HMMA.16816.F32 R28, R196.reuse, R180, R28 ;  /* 0x000000b4c41c723c */ /* 0x048ff0000000181c */
[----:B------:R-:W-:Y:S01]  /*c890*/  HMMA.16816.F32 R32, R196, R182, R32 ;  /* 0x000000b6c420723c */ /* 0x000fe20000001820 */
[----:B------:R-:W3:Y:S05]  /*c8a0*/  LDSM.16.M88.4 R180, [R220+0x2800] ;  /* 0x00280000dcb4783b */ /* 0x000eea0000000200 */
[----:B------:R-:W1:Y:S02]  /*c8b0*/  LDSM.16.M88.4 R196, [R220+0x3000] ;  /* 0x00300000dcc4783b */ /* 0x000e640000000200 */
[C---:B--2---:R-:W-:Y:S08]  /*c8c0*/  HMMA.16816.F32 R4, R172.reuse, R176, R4 ;  /* 0x000000b0ac04723c */ /* 0x044ff00000001804 */
[C---:B------:R-:W-:Y:S01]  /*c8d0*/  HMMA.16816.F32 R8, R172.reuse, R178, R8 ;  /* 0x000000b2ac08723c */ /* 0x040fe20000001808 */
[----:B------:R-:W2:Y:S07]  /*c8e0*/  LDSM.16.M88.4 R176, [R220+0x3800] ;  /* 0x00380000dcb0783b */ /* 0x000eae0000000200 */
[C---:B------:R-:W-:Y:S08]  /*c8f0*/  HMMA.16816.F32 R12, R172.reuse, R184, R12 ;  /* 0x000000b8ac0c723c */ /* 0x040ff0000000180c */
[C---:B------:R-:W-:Y:S01]  /*c900*/  HMMA.16816.F32 R16, R172.reuse, R186, R16 ;  /* 0x000000baac10723c */ /* 0x040fe20000001810 */
[----:B------:R-:W-:Y:S07]  /*c910*/  LDSM.16.M88.4 R184, [R234+0x4000] ;  /* 0x00400000eab8783b */ /* 0x000fee0000000200 */
[C---:B----4-:R-:W-:Y:S08]  /*c920*/  HMMA.16816.F32 R20, R172.reuse, R188, R20 ;  /* 0x000000bcac14723c */ /* 0x050ff00000001814 */
[C---:B------:R-:W-:Y:S01]  /*c930*/  HMMA.16816.F32 R24, R172.reuse, R190, R24 ;  /* 0x000000beac18723c */ /* 0x040fe20000001818 */
[----:B------:R-:W4:Y:S07]  /*c940*/  LDSM.16.M88.4 R188, [R233+0xc000] ;  /* 0x00c00000e9bc783b */ /* 0x000f2e0000000200 */
[C---:B------:R-:W-:Y:S08]  /*c950*/  HMMA.16816.F32 R28, R172.reuse, R200, R28 ;  /* 0x000000c8ac1c723c */ /* 0x040ff0000000181c */
[----:B------:R-:W-:Y:S01]  /*c960*/  HMMA.16816.F32 R32, R172, R202, R32 ;  /* 0x000000caac20723c */ /* 0x000fe20000001820 */
[----:B------:R-:W2:Y:S05]  /*c970*/  LDSM.16.M88.4 R172, [R233+0xc800] ;  /* 0x00c80000e9ac783b */ /* 0x000eaa0000000200 */
[----:B------:R-:W2:Y:S02]  /*c980*/  LDSM.16.M88.4 R200, [R233+0xd000] ;  /* 0x00d00000e9c8783b */ /* 0x000ea40000000200 */
[C---:B-1----:R-:W-:Y:S08]  /*c990*/  HMMA.16816.F32 R4, R168.reuse, R192, R4 ;  /* 0x000000c0a804723c */ /* 0x042ff00000001804 */
[C---:B------:R-:W-:Y:S01]  /*c9a0*/  HMMA.16816.F32 R8, R168.reuse, R194, R8 ;  /* 0x000000c2a808723c */ /* 0x040fe20000001808 */
[----:B------:R-:W-:Y:S07]  /*c9b0*/  LDSM.16.M88.4 R192, [R232+0x4000] ;  /* 0x00400000e8c0783b */ /* 0x000fee0000000200 */
[C---:B---3--:R-:W-:Y:S08]  /*c9c0*/  HMMA.16816.F32 R12, R168.reuse, R180, R12 ;  /* 0x000000b4a80c723c */ /* 0x048ff0000000180c */
[C---:B------:R-:W-:Y:S01]  /*c9d0*/  HMMA.16816.F32 R16, R168.reuse, R182, R16 ;  /* 0x000000b6a810723c */ /* 0x040fe20000001810 */
[----:B------:R-:W1:Y:S07]  /*c9e0*/  LDSM.16.M88.4 R180, [R233+0xd800] ;  /* 0x00d80000e9b4783b */ /* 0x000e6e0000000200 */
[C---:B------:R-:W-:Y:S08]  /*c9f0*/  HMMA.16816.F32 R20, R168.reuse, R196, R20 ;  /* 0x000000c4a814723c */ /* 0x040ff00000001814 */
[C---:B------:R-:W-:Y:S01]  /*ca00*/  HMMA.16816.F32 R24, R168.reuse, R198, R24 ;  /* 0x000000c6a818723c */ /* 0x040fe20000001818 */
[----:B------:R-:W3:Y:S07]  /*ca10*/  LDSM.16.M88.4 R196, [R215] ;  /* 0x00000000d7c4783b */ /* 0x000eee0000000200 */
[C---:B--2---:R-:W-:Y:S08]  /*ca20*/  HMMA.16816.F32 R28, R168.reuse, R176, R28 ;  /* 0x000000b0a81c723c */ /* 0x044ff0000000181c */
[----:B------:R-:W-:Y:S01]  /*ca30*/  HMMA.16816.F32 R32, R168, R178, R32 ;  /* 0x000000b2a820723c */ /* 0x000fe20000001820 */
[----:B------:R-:W2:Y:S05]  /*ca40*/  LDSM.16.M88.4 R168, [R214] ;  /* 0x00000000d6a8783b */ /* 0x000eaa0000000200 */
[----:B------:R-:W-:Y:S02]  /*ca50*/  LDSM.16.M88.4 R176, [R212] ;  /* 0x00000000d4b0783b */ /* 0x000fe40000000200 */
[C---:B----4-:R-:W-:Y:S08]  /*ca60*/  HMMA.16816.F32 R4, R184.reuse, R188, R4 ;  /* 0x000000bcb804723c */ /* 0x050ff00000001804 */
[C---:B------:R-:W-:Y:S01]  /*ca70*/  HMMA.16816.F32 R8, R184.reuse, R190, R8 ;  /* 0x000000beb808723c */ /* 0x040fe20000001808 */
[----:B------:R-:W-:Y:S07]  /*ca80*/  LDSM.16.M88.4 R188, [R230+0x4000] ;  /* 0x00400000e6bc783b */ /* 0x000fee0000000200 */
[C---:B------:R-:W-:Y:S08]  /*ca90*/  HMMA.16816.F32 R12, R184.reuse, R172, R12 ;  /* 0x000000acb80c723c */ /* 0x040ff0000000180c */
[C---:B------:R-:W-:Y:S01]  /*caa0*/  HMMA.16816.F32 R16, R184.reuse, R174, R16 ;  /* 0x000000aeb810723c */ /* 0x040fe20000001810 */
[----:B------:R-:W4:Y:S07]  /*cab0*/  LDSM.16.M88.4 R172, [R213] ;  /* 0x00000000d5ac783b */ /* 0x000f2e0000000200 */
[C---:B------:R-:W-:Y:S08]  /*cac0*/  HMMA.16816.F32 R20, R184.reuse, R200, R20 ;  /* 0x000000c8b814723c */ /* 0x040ff00000001814 */
[C---:B------:R-:W-:Y:S01]  /*cad0*/  HMMA.16816.F32 R24, R184.reuse, R202, R24 ;  /* 0x000000cab818723c */ /* 0x040fe20000001818 */
[----:B------:R-:W4:Y:S07]  /*cae0*/  LDSM.16.M88.4 R200, [R227+0xc000] ;  /* 0x00c00000e3c8783b */ /* 0x000f2e0000000200 */
[C---:B-1----:R-:W-:Y:S08]  /*caf0*/  HMMA.16816.F32 R28, R184.reuse, R180, R28 ;  /* 0x000000b4b81c723c */ /* 0x042ff0000000181c */
[----:B------:R-:W-:Y:S01]  /*cb00*/  HMMA.16816.F32 R32, R184, R182, R32 ;  /* 0x000000b6b820723c */ /* 0x000fe20000001820 */
[----:B------:R-:W1:Y:S05]  /*cb10*/  LDSM.16.M88.4 R180, [R227+0xc800] ;  /* 0x00c80000e3b4783b */ /* 0x000e6a0000000200 */
[----:B------:R-:W1:Y:S02]  /*cb20*/  LDSM.16.M88.4 R184, [R227+0xd000] ;  /* 0x00d00000e3b8783b */ /* 0x000e640000000200 */
[C---:B---3--:R-:W-:Y:S08]  /*cb30*/  HMMA.16816.F32 R4, R192.reuse, R196, R4 ;  /* 0x000000c4c004723c */ /* 0x048ff00000001804 */
[C---:B------:R-:W-:Y:S01]  /*cb40*/  HMMA.16816.F32 R8, R192.reuse, R198, R8 ;  /* 0x000000c6c008723c */ /* 0x040fe20000001808 */
[----:B------:R-:W3:Y:S07]  /*cb50*/  LDSM.16.M88.4 R196, [R227+0xd800] ;  /* 0x00d80000e3c4783b */ /* 0x000eee0000000200 */
[C---:B--2---:R-:W-:Y:S08]  /*cb60*/  HMMA.16816.F32 R12, R192.reuse, R168, R12 ;  /* 0x000000a8c00c723c */ /* 0x044ff0000000180c */
[C---:B------:R-:W-:Y:S01]  /*cb70*/  HMMA.16816.F32 R16, R192.reuse, R170, R16 ;  /* 0x000000aac010723c */ /* 0x040fe20000001810 */
[----:B------:R-:W-:Y:S07]  /*cb80*/  LDSM.16.M88.4 R168, [R229+0x4000] ;  /* 0x00400000e5a8783b */ /* 0x000fee0000000200 */
[C---:B----4-:R-:W-:Y:S08]  /*cb90*/  HMMA.16816.F32 R20, R192.reuse, R172, R20 ;  /* 0x000000acc014723c */ /* 0x050ff00000001814 */
[C---:B------:R-:W-:Y:S01]  /*cba0*/  HMMA.16816.F32 R24, R192.reuse, R174, R24 ;  /* 0x000000aec018723c */ /* 0x040fe20000001818 */
[----:B------:R-:W2:Y:S07]  /*cbb0*/  LDSM.16.M88.4 R172, [R220+0x4000] ;  /* 0x00400000dcac783b */ /* 0x000eae0000000200 */
[C---:B------:R-:W-:Y:S08]  /*cbc0*/  HMMA.16816.F32 R28, R192.reuse, R176, R28 ;  /* 0x000000b0c01c723c */ /* 0x040ff0000000181c */
[----:B------:R-:W-:Y:S01]  /*cbd0*/  HMMA.16816.F32 R32, R192, R178, R32 ;  /* 0x000000b2c020723c */ /* 0x000fe20000001820 */
[----:B------:R-:W4:Y:S05]  /*cbe0*/  LDSM.16.M88.4 R176, [R220+0x4800] ;  /* 0x00480000dcb0783b */ /* 0x000f2a0000000200 */
[----:B------:R-:W2:Y:S02]  /*cbf0*/  LDSM.16.M88.4 R192, [R220+0x5000] ;  /* 0x00500000dcc0783b */ /* 0x000ea40000000200 */
        /* <DEDUP_REMOVED lines=16> */
[C---:B----4-:R-:W-:Y:S08]  /*cd00*/  HMMA.16816.F32 R12, R168.reuse, R176, R12 ;  /* 0x000000b0a80c723c */ /* 0x050ff0000000180c */
[C---:B------:R-:W-:Y:S01]  /*cd10*/  HMMA.16816.F32 R16, R168.reuse, R178, R16 ;  /* 0x000000b2a810723c */ /* 0x040fe20000001810 */
[----:B------:R-:W-:Y:S07]  /*cd20*/  LDSM.16.M88.4 R176, [R232+0x6000] ;  /* 0x00600000e8b0783b */ /* 0x000fee0000000200 */
[C---:B------:R-:W-:Y:S08]  /*cd30*/  HMMA.16816.F32 R20, R168.reuse, R192, R20 ;  /* 0x000000c0a814723c */ /* 0x040ff00000001814 */
[C---:B------:R-:W-:Y:S01]  /*cd40*/  HMMA.16816.F32 R24, R168.reuse, R194, R24 ;  /* 0x000000c2a818723c */ /* 0x040fe20000001818 */
[----:B------:R-:W4:Y:S07]  /*cd50*/  LDSM.16.M88.4 R192, [R211] ;  /* 0x00000000d3c0783b */ /* 0x000f2e0000000200 */
[C---:B------:R-:W-:Y:S08]  /*cd60*/  HMMA.16816.F32 R28, R168.reuse, R200, R28 ;  /* 0x000000c8a81c723c */ /* 0x040ff0000000181c */
[----:B------:R-:W-:Y:S01]  /*cd70*/  HMMA.16816.F32 R32, R168, R202, R32 ;  /* 0x000000caa820723c */ /* 0x000fe20000001820 */
[----:B------:R-:W2:Y:S05]  /*cd80*/  LDSM.16.M88.4 R168, [R210] ;  /* 0x00000000d2a8783b */ /* 0x000eaa0000000200 */
[----:B------:R-:W2:Y:S02]  /*cd90*/  LDSM.16.M88.4 R200, [R209] ;  /* 0x00000000d1c8783b */ /* 0x000ea40000000200 */
[C---:B-1----:R-:W-:Y:S08]  /*cda0*/  HMMA.16816.F32 R4, R180.reuse, R184, R4 ;  /* 0x000000b8b404723c */ /* 0x042ff00000001804 */
[C---:B------:R-:W-:Y:S01]  /*cdb0*/  HMMA.16816.F32 R8, R180.reuse, R186, R8 ;  /* 0x000000bab408723c */ /* 0x040fe20000001808 */
[----:B------:R-:W1:Y:S07]  /*cdc0*/  LDSM.16.M88.4 R184, [R208] ;  /* 0x00000000d0b8783b */ /* 0x000e6e0000000200 */
        /* <DEDUP_REMOVED lines=8> */
[----:B------:R-:W-:Y:S05]  /*ce50*/  LDSM.16.M88.4 R172, [R227+0xf000] ;  /* 0x00f00000e3ac783b */ /* 0x000fea0000000200 */
[----:B------:R-:W-:Y:S02]  /*ce60*/  LDSM.16.M88.4 R180, [R227+0xf800] ;  /* 0x00f80000e3b4783b */ /* 0x000fe40000000200 */
[C---:B----4-:R-:W-:Y:S08]  /*ce70*/  HMMA.16816.F32 R4, R176.reuse, R192, R4 ;  /* 0x000000c0b004723c */ /* 0x050ff00000001804 */
[C---:B------:R-:W-:Y:S01]  /*ce80*/  HMMA.16816.F32 R8, R176.reuse, R194, R8 ;  /* 0x000000c2b008723c */ /* 0x040fe20000001808 */
[----:B------:R-:W-:Y:S07]  /*ce90*/  LDSM.16.M88.4 R192, [R229+0x6000] ;  /* 0x00600000e5c0783b */ /* 0x000fee0000000200 */
[C---:B------:R-:W-:Y:S08]  /*cea0*/  HMMA.16816.F32 R12, R176.reuse, R168, R12 ;  /* 0x000000a8b00c723c */ /* 0x040ff0000000180c */
[C---:B------:R-:W-:Y:S01]  /*ceb0*/  HMMA.16816.F32 R16, R176.reuse, R170, R16 ;  /* 0x000000aab010723c */ /* 0x040fe20000001810 */
[----:B------:R-:W2:Y:S07]  /*cec0*/  LDSM.16.M88.4 R168, [R227+0xe800] ;  /* 0x00e80000e3a8783b */ /* 0x000eae0000000200 */
[C---:B------:R-:W-:Y:S08]  /*ced0*/  HMMA.16816.F32 R20, R176.reuse, R200, R20 ;  /* 0x000000c8b014723c */ /* 0x040ff00000001814 */
[C---:B------:R-:W-:Y:S01]  /*cee0*/  HMMA.16816.F32 R24, R176.reuse, R202, R24 ;  /* 0x000000cab018723c */ /* 0x040fe20000001818 */
[----:B------:R-:W4:Y:S07]  /*cef0*/  LDSM.16.M88.4 R200, [R220+0x6000] ;  /* 0x00600000dcc8783b */ /* 0x000f2e0000000200 */
[C---:B-1----:R-:W-:Y:S08]  /*cf00*/  HMMA.16816.F32 R28, R176.reuse, R184, R28 ;  /* 0x000000b8b01c723c */ /* 0x042ff0000000181c */
[----:B------:R-:W-:Y:S07]  /*cf10*/  HMMA.16816.F32 R32, R176, R186, R32 ;  /* 0x000000bab020723c */ /* 0x000fee0000001820 */
[----:B------:R-:W-:Y:S01]  /*cf20*/  MOV R177, R3 ;  /* 0x0000000300b17202 */ /* 0x000fe20000000f00 */
[C---:B---3--:R-:W-:Y:S05]  /*cf30*/  HMMA.16816.F32 R4, R188.reuse, R196, R4 ;  /* 0x000000c4bc04723c */ /* 0x048fea0000001804 */
[----:B------:R-:W-:Y:S03]  /*cf40*/  MOV R176, R2 ;  /* 0x0000000200b07202 */ /* 0x000fe60000000f00 */
[C---:B------:R-:W-:Y:S08]  /*cf50*/  HMMA.16816.F32 R8, R188.reuse, R198, R8 ;  /* 0x000000c6bc08723c */ /* 0x040ff00000001808 */
[C---:B--2---:R-:W-:Y:S08]  /*cf60*/  HMMA.16816.F32 R12, R188.reuse, R168, R12 ;  /* 0x000000a8bc0c723c */ /* 0x044ff0000000180c */
[C---:B------:R-:W-:Y:S01]  /*cf70*/  HMMA.16816.F32 R16, R188.reuse, R170, R16 ;  /* 0x000000aabc10723c */ /* 0x040fe20000001810 */
[----:B------:R-:W1:Y:S07]  /*cf80*/  LDSM.16.M88.4 R168, [R220+0x6800] ;  /* 0x00680000dca8783b */ /* 0x000e6e0000000200 */
[C---:B------:R-:W-:Y:S08]  /*cf90*/  HMMA.16816.F32 R20, R188.reuse, R172, R20 ;  /* 0x000000acbc14723c */ /* 0x040ff00000001814 */
[C---:B------:R-:W-:Y:S01]  /*cfa0*/  HMMA.16816.F32 R24, R188.reuse, R174, R24 ;  /* 0x000000aebc18723c */ /* 0x040fe20000001818 */
[----:B------:R-:W2:Y:S07]  /*cfb0*/  LDSM.16.M88.4 R172, [R220+0x7000] ;  /* 0x00700000dcac783b */ /* 0x000eae0000000200 */
[C---:B------:R-:W-:Y:S08]  /*cfc0*/  HMMA.16816.F32 R28, R188.reuse, R180, R28 ;  /* 0x000000b4bc1c723c */ /* 0x040ff0000000181c */
[----:B------:R-:W-:Y:S08]  /*cfd0*/  HMMA.16816.F32 R32, R188, R182, R32 ;  /* 0x000000b6bc20723c */ /* 0x000ff00000001820 */
[C---:B----4-:R-:W-:Y:S08]  /*cfe0*/  HMMA.16816.F32 R4, R192.reuse, R200, R4 ;  /* 0x000000c8c004723c */ /* 0x050ff00000001804 */
[C---:B------:R-:W-:Y:S08]  /*cff0*/  HMMA.16816.F32 R8, R192.reuse, R202, R8 ;  /* 0x000000cac008723c */ /* 0x040ff00000001808 */
[C---:B-1----:R-:W-:Y:S08]  /*d000*/  HMMA.16816.F32 R12, R192.reuse, R168, R12 ;  /* 0x000000a8c00c723c */ /* 0x042ff0000000180c */
[----:B------:R-:W-:Y:S01]  /*d010*/  FMUL.FTZ R3, R5, c[0x0][0x2ec] ;  /* 0x0000bb0005037a20 */ /* 0x000fe20000410000 */
[C---:B------:R-:W-:Y:S01]  /*d020*/  HMMA.16816.F32 R16, R192.reuse, R170, R16 ;  /* 0x000000aac010723c */ /* 0x040fe20000001810 */
[----:B------:R-:W1:Y:S01]  /*d030*/  LDSM.16.M88.4 R168, [R220+0x7800] ;  /* 0x00780000dca8783b */ /* 0x000e620000000200 */
[----:B------:R-:W-:Y:S04]  /*d040*/  DEPBAR.LE SB0, 0x0 ;  /* 0x000080000000791a */ /* 0x000fe80000000000 */
[----:B------:R3:W4:Y:S01]  /*d050*/  MUFU.TANH R190, R3 ;  /* 0x0000000300be7308 */ /* 0x0007220000002400 */
[----:B------:R-:W-:Y:S01]  /*d060*/  FMUL.FTZ R250, R9, c[0x0][0x2ec] ;  /* 0x0000bb0009fa7a20 */ /* 0x000fe20000410000 */
[----:B------:R-:W-:Y:S01]  /*d070*/  BAR.SYNC.DEFER_BLOCKING 0x0 ;  /* 0x0000000000007b1d */ /* 0x000fe20000010000 */
[----:B------:R-:W-:Y:S01]  /*d080*/  FMUL.FTZ R164, R8, c[0x0][0x2ec] ;  /* 0x0000bb0008a47a20 */ /* 0x000fe20000410000 */
[C---:B--2---:R-:W-:Y:S05]  /*d090*/  HMMA.16816.F32 R20, R192.reuse, R172, R20 ;  /* 0x000000acc014723c */ /* 0x044fea0000001814 */
[----:B------:R-:W-:Y:S01]  /*d0a0*/  FMUL.FTZ R2, R6, c[0x0][0x2ec] ;  /* 0x0000bb0006027a20 */ /* 0x000fe20000410000 */
[----:B------:R2:W1:Y:S01]  /*d0b0*/  MUFU.TANH R185, R250 ;  /* 0x000000fa00b97308 */ /* 0x0004620000002400 */
[----:B------:R-:W-:Y:S01]  /*d0c0*/  FMUL.FTZ R165, R7, c[0x0][0x2ec] ;  /* 0x0000bb0007a57a20 */ /* 0x000fe20000410000 */
[C---:B------:R-:W-:Y:S04]  /*d0d0*/  HMMA.16816.F32 R24, R192.reuse, R174, R24 ;  /* 0x000000aec018723c */ /* 0x040fe80000001818 */
[----:B------:R-:W-:Y:S02]  /*d0e0*/  FMUL.FTZ R166, R4, c[0x0][0x2ec] ;  /* 0x0000bb0004a67a20 */ /* 0x000fe40000410000 */
[----:B------:R-:W-:Y:S02]  /*d0f0*/  FMUL.FTZ R252, R12, c[0x0][0x2ec] ;  /* 0x0000bb000cfc7a20 */ /* 0x000fe40000410000 */
[----:B------:R4:W4:Y:S01]  /*d100*/  MUFU.TANH R189, R164 ;  /* 0x000000a400bd7308 */ /* 0x0009220000002400 */
[----:B------:R-:W-:Y:S03]  /*d110*/  FMUL.FTZ R17, R17, c[0x0][0x2ec] ;  /* 0x0000bb0011117a20 */ /* 0x000fe60000410000 */
[----:B---3--:R-:W-:Y:S02]  /*d120*/  FMUL.FTZ R3, R10, c[0x0][0x2ec] ;  /* 0x0000bb000a037a20 */ /* 0x008fe40000410000 */
[----:B------:R-:W-:Y:S04]  /*d130*/  IMAD.MOV.U32 R12, RZ, RZ, R176 ;  /* 0x000000ffff0c7224 */ /* 0x000fe800078e00b0 */
[----:B------:R3:W3:Y:S01]  /*d140*/  MUFU.TANH R10, R3 ;  /* 0x00000003000a7308 */ /* 0x0006e20000002400 */
[----:B--2---:R-:W-:Y:S01]  /*d150*/  FMUL.FTZ R250, R14, c[0x0][0x2ec] ;  /* 0x0000bb000efa7a20 */ /* 0x004fe20000410000 */
[C---:B-1----:R-:W-:Y:S01]  /*d160*/  HMMA.16816.F32 R28, R192.reuse, R168, R28 ;  /* 0x000000a8c01c723c */ /* 0x042fe2000000181c */
[----:B------:R-:W-:Y:S03]  /*d170*/  MOV R14, UR6 ;  /* 0x00000006000e7c02 */ /* 0x000fe60008000f00 */
[----:B------:R-:W-:Y:S04]  /*d180*/  FMUL.FTZ R5, R24, c[0x0][0x2ec] ;  /* 0x0000bb0018057a20 */ /* 0x000fe80000410000 */
[----:B------:R1:W2:Y:S01]  /*d190*/  MUFU.TANH R187, R2 ;  /* 0x0000000200bb7308 */ /* 0x0002a20000002400 */
[----:B------:R-:W-:Y:S01]  /*d1a0*/  FMUL.FTZ R25, R25, c[0x0][0x2ec] ;  /* 0x0000bb0019197a20 */ /* 0x000fe20000410000 */
[----:B------:R-:W-:Y:S03]  /*d1b0*/  HMMA.16816.F32 R32, R192, R170, R32 ;  /* 0x000000aac020723c */ /* 0x000fe60000001820 */
[----:B----4-:R-:W-:Y:S01]  /*d1c0*/  FMUL.FTZ R164, R13, c[0x0][0x2ec] ;  /* 0x0000bb000da47a20 */ /* 0x010fe20000410000 */
[----:B------:R-:W-:Y:S04]  /*d1d0*/  MOV R13, R177 ;  /* 0x000000b1000d7202 */ /* 0x000fe80000000f00 */
[----:B------:R4:W2:Y:S01]  /*d1e0*/  MUFU.TANH R177, R250 ;  /* 0x000000fa00b17308 */ /* 0x0008a20000002400 */
[----:B---3--:R-:W-:Y:S05]  /*d1f0*/  FMUL.FTZ R3, R19, c[0x0][0x2ec] ;  /* 0x0000bb0013037a20 */ /* 0x008fea0000410000 */
[----:B------:R-:W-:Y:S04]  /*d200*/  FMUL.FTZ R30, R30, c[0x0][0x2ec] ;  /* 0x0000bb001e1e7a20 */ /* 0x000fe80000410000 */
[----:B------:R3:W2:Y:S01]  /*d210*/  MUFU.TANH R203, R3 ;  /* 0x0000000300cb7308 */ /* 0x0006a20000002400 */
[----:B-1----:R-:W-:Y:S05]  /*d220*/  FMUL.FTZ R2, R11, c[0x0][0x2ec] ;  /* 0x0000bb000b027a20 */ /* 0x002fea0000410000 */
[----:B------:R-:W-:Y:S02]  /*d230*/  FMUL.FTZ R32, R32, c[0x0][0x2ec] ;  /* 0x0000bb0020207a20 */ /* 0x000fe40000410000 */
[----:B------:R-:W-:Y:S02]  /*d240*/  FMUL.FTZ R34, R34, c[0x0][0x2ec] ;  /* 0x0000bb0022227a20 */ /* 0x000fe40000410000 */
[----:B------:R1:W1:Y:S01]  /*d250*/  MUFU.TANH R191, R166 ;  /* 0x000000a600bf7308 */ /* 0x0002620000002400 */
[----:B------:R-:W-:Y:S02]  /*d260*/  FMUL.FTZ R35, R35, c[0x0][0x2ec] ;  /* 0x0000bb0023237a20 */ /* 0x000fe40000410000 */
[----:B----4-:R-:W-:Y:S01]  /*d270*/  FMUL.FTZ R250, R21, c[0x0][0x2ec] ;  /* 0x0000bb0015fa7a20 */ /* 0x010fe20000410000 */
[----:B------:R-:W-:Y:S06]  /*d280*/  MOV R21, R205 ;  /* 0x000000cd00157202 */ /* 0x000fec0000000f00 */
[----:B------:R4:W2:Y:S01]  /*d290*/  MUFU.TANH R174, R250 ;  /* 0x000000fa00ae7308 */ /* 0x0008a20000002400 */
[----:B---3--:R-:W-:Y:S09]  /*d2a0*/  FMUL.FTZ R3, R28, c[0x0][0x2ec] ;  /* 0x0000bb001c037a20 */ /* 0x008ff20000410000 */
[----:B------:R3:W2:Y:S01]  /*d2b0*/  MUFU.TANH R198, R3 ;  /* 0x0000000300c67308 */ /* 0x0006a20000002400 */
[----:B-1----:R-:W-:Y:S09]  /*d2c0*/  FMUL.FTZ R166, R15, c[0x0][0x2ec] ;  /* 0x0000bb000fa67a20 */ /* 0x002ff20000410000 */
[----:B------:R1:W1:Y:S01]  /*d2d0*/  MUFU.TANH R197, R164 ;  /* 0x000000a400c57308 */ /* 0x0002620000002400 */
[----:B----4-:R-:W-:Y:S04]  /*d2e0*/  MOV R250, UR6 ;  /* 0x0000000600fa7c02 */ /* 0x010fe80008000f00 */
[----:B------:R-:W-:Y:S01]  /*d2f0*/  LEA R6, P1, R250, R36, 0x6 ;  /* 0x00000024fa067211 */ /* 0x000fe200078230ff */
[----:B------:R-:W-:Y:S04]  /*d300*/  FMUL.FTZ R250, R33, c[0x0][0x2ec] ;  /* 0x0000bb0021fa7a20 */ /* 0x000fe80000410000 */
[----:B------:R4:W2:Y:S01]  /*d310*/  MUFU.TANH R186, R165 ;  /* 0x000000a500ba7308 */ /* 0x0008a20000002400 */
[----:B---3--:R-:W-:Y:S05]  /*d320*/  IMAD.U32 R3, RZ, RZ, UR6 ;  /* 0x00000006ff037e24 */ /* 0x008fea000f8e00ff */
[----:B------:R-:W-:Y:S04]  /*d330*/  LEA.HI.X.SX32 R7, R3, R37, 0x6, P1 ;  /* 0x0000002503077211 */ /* 0x000fe800008f36ff */
[----:B------:R3:W2:Y:S01]  /*d340*/  MUFU.TANH R9, R2 ;  /* 0x0000000200097308 */ /* 0x0006a20000002400 */
[----:B------:R2:W5:Y:S01]  /*d350*/  LDL.LU.64 R36, [R1+0x28] ;  /* 0x0000280001247983 */ /* 0x0005620000300a00 */
[----:B-1----:R-:W-:Y:S02]  /*d360*/  FMUL.FTZ R164, R18, c[0x0][0x2ec] ;  /* 0x0000bb0012a47a20 */ /* 0x002fe40000410000 */
[----:B------:R-:W-:Y:S02]  /*d370*/  IMAD.U32 R18, RZ, RZ, UR6 ;  /* 0x00000006ff127e24 */ /* 0x000fe4000f8e00ff */
[----:B------:R-:W-:Y:S04]  /*d380*/  IMAD R33, R7, c[0x0][0x198], RZ ;  /* 0x0000660007217a24 */ /* 0x000fe800078e02ff */
[----:B------:R1:W1:Y:S01]  /*d390*/  MUFU.TANH R199, R166 ;  /* 0x000000a600c77308 */ /* 0x0002620000002400 */
[----:B------:R-:W-:Y:S02]  /*d3a0*/  IMAD R33, R6, c[0x0][0x19c], R33 ;  /* 0x0000670006217a24 */ /* 0x000fe400078e0221 */
[----:B----4-:R-:W-:Y:S01]  /*d3b0*/  FMUL.FTZ R165, R16, c[0x0][0x2ec] ;  /* 0x0000bb0010a57a20 */ /* 0x010fe20000410000 */
[----:B------:R-:W-:Y:S01]  /*d3c0*/  MOV R16, R206 ;  /* 0x000000ce00107202 */ /* 0x000fe20000000f00 */
[----:B------:R-:W-:Y:S03]  /*d3d0*/  IMAD.WIDE.U32 R6, R6, c[0x0][0x198], RZ ;  /* 0x0000660006067a25 */ /* 0x000fe600078e00ff */
[----:B------:R-:W-:Y:S02]  /*d3e0*/  LEA R14, P2, R14, R16, 0x6 ;  /* 0x000000100e0e7211 */ /* 0x000fe400078430ff */
[----:B------:R4:W2:Y:S01]  /*d3f0*/  MUFU.TANH R202, R164 ;  /* 0x000000a400ca7308 */ /* 0x0008a20000002400 */
[----:B---3--:R-:W-:Y:S01]  /*d400*/  FMUL.FTZ R2, R20, c[0x0][0x2ec] ;  /* 0x0000bb0014027a20 */ /* 0x008fe20000410000 */
[----:B------:R-:W-:Y:S04]  /*d410*/  MOV R20, R204 ;  /* 0x000000cc00147202 */ /* 0x000fe80000000f00 */
[----:B------:R-:W-:Y:S04]  /*d420*/  LEA R18, P0, R18, R20, 0x6 ;  /* 0x0000001412127211 */ /* 0x000fe800078030ff */
[----:B------:R3:W2:Y:S01]  /*d430*/  MUFU.TANH R201, R165 ;  /* 0x000000a500c97308 */ /* 0x0006a20000002400 */
[----:B-1----:R-:W-:Y:S09]  /*d440*/  FMUL.FTZ R166, R22, c[0x0][0x2ec] ;  /* 0x0000bb0016a67a20 */ /* 0x002ff20000410000 */
[----:B------:R1:W1:Y:S01]  /*d450*/  MUFU.TANH R178, R2 ;  /* 0x0000000200b27308 */ /* 0x0002620000002400 */
[----:B----4-:R-:W-:Y:S09]  /*d460*/  FMUL.FTZ R164, R27, c[0x0][0x2ec] ;  /* 0x0000bb001ba47a20 */ /* 0x010ff20000410000 */
[----:B------:R4:W2:Y:S01]  /*d470*/  MUFU.TANH R179, R252 ;  /* 0x000000fc00b37308 */ /* 0x0008a20000002400 */
[----:B---3--:R-:W-:Y:S02]  /*d480*/  FMUL.FTZ R165, R23, c[0x0][0x2ec] ;  /* 0x0000bb0017a57a20 */ /* 0x008fe40000410000 */
[----:B------:R-:W-:Y:S07]  /*d490*/  IMAD.WIDE.U32 R22, R18, c[0x0][0x198], RZ ;  /* 0x0000660012167a25 */ /* 0x000fee00078e00ff */
[----:B------:R3:W2:Y:S01]  /*d4a0*/  MUFU.TANH R173, R17 ;  /* 0x0000001100ad7308 */ /* 0x0006a20000002400 */
[----:B-1----:R-:W-:Y:S09]  /*d4b0*/  FMUL.FTZ R2, R29, c[0x0][0x2ec] ;  /* 0x0000bb001d027a20 */ /* 0x002ff20000410000 */
[----:B------:R1:W1:Y:S01]  /*d4c0*/  MUFU.TANH R183, R166 ;  /* 0x000000a600b77308 */ /* 0x0002620000002400 */
[----:B----4-:R-:W-:Y:S02]  /*d4d0*/  FMUL.FTZ R252, R26, c[0x0][0x2ec] ;  /* 0x0000bb001afc7a20 */ /* 0x010fe40000410000 */
[----:B------:R-:W-:Y:S07]  /*d4e0*/  IMAD.WIDE.U32 R26, R14, c[0x0][0x198], RZ ;  /* 0x000066000e1a7a25 */ /* 0x000fee00078e00ff */
[----:B------:R4:W2:Y:S01]  /*d4f0*/  MUFU.TANH R205, R164 ;  /* 0x000000a400cd7308 */ /* 0x0008a20000002400 */
[----:B---3--:R-:W-:Y:S09]  /*d500*/  IMAD.MOV.U32 R17, RZ, RZ, R207 ;  /* 0x000000ffff117224 */ /* 0x008ff200078e00cf */
[----:B------:R3:W2:Y:S01]  /*d510*/  MUFU.TANH R181, R165 ;  /* 0x000000a500b57308 */ /* 0x0006a20000002400 */
[----:B-1----:R-:W-:Y:S05]  /*d520*/  IMAD.U32 R166, RZ, RZ, UR6 ;  /* 0x00000006ffa67e24 */ /* 0x002fea000f8e00ff */
[----:B------:R-:W-:Y:S04]  /*d530*/  LEA.HI.X.SX32 R19, R166, R21, 0x6, P0 ;  /* 0x00000015a6137211 */ /* 0x000fe800000f36ff */
[----:B------:R1:W1:Y:S01]  /*d540*/  MUFU.TANH R194, R2 ;  /* 0x0000000200c27308 */ /* 0x0002620000002400 */
[----:B----4-:R-:W-:Y:S01]  /*d550*/  MOV R164, UR6 ;  /* 0x0000000600a47c02 */ /* 0x010fe20008000f00 */
[----:B------:R-:W-:Y:S03]  /*d560*/  IMAD R3, R19, c[0x0][0x198], RZ ;  /* 0x0000660013037a24 */ /* 0x000fe600078e02ff */
[----:B------:R-:W-:Y:S01]  /*d570*/  LEA R164, P0, R164, R12, 0x6 ;  /* 0x0000000ca4a47211 */ /* 0x000fe200078030ff */
[----:B------:R-:W-:Y:S04]  /*d580*/  IMAD R3, R18, c[0x0][0x19c], R3 ;  /* 0x0000670012037a24 */ /* 0x000fe800078e0203 */
[----:B------:R4:W2:Y:S01]  /*d590*/  MUFU.TANH R207, R252 ;  /* 0x000000fc00cf7308 */ /* 0x0008a20000002400 */
[CC--:B------:R-:W-:Y:S02]  /*d5a0*/  LEA R18, P1, R22.reuse, R248.reuse, 0x1 ;  /* 0x000000f816127211 */ /* 0x0c0fe400078208ff */
[----:B---3--:R-:W-:Y:S02]  /*d5b0*/  MOV R165, UR6 ;  /* 0x0000000600a57c02 */ /* 0x008fe40008000f00 */
[----:B------:R-:W-:Y:S02]  /*d5c0*/  IADD3 R3, R23, R3, RZ ;  /* 0x0000000317037210 */ /* 0x000fe40007ffe0ff */
[----:B------:R-:W-:Y:S03]  /*d5d0*/  LEA.HI.X.SX32 R15, R165, R17, 0x6, P2 ;  /* 0x00000011a50f7211 */ /* 0x000fe600010f36ff */
[----:B------:R3:W2:Y:S01]  /*d5e0*/  MUFU.TANH R193, R32 ;  /* 0x0000002000c17308 */ /* 0x0006a20000002400 */
[----:B------:R-:W-:Y:S02]  /*d5f0*/  LEA.HI.X R19, R22, R247, R3, 0x1, P1 ;  /* 0x000000f716137211 */ /* 0x000fe400008f0c03 */
[-C--:B------:R-:W-:Y:S02]  /*d600*/  LEA R22, P2, R6, R248.reuse, 0x1 ;  /* 0x000000f806167211 */ /* 0x080fe400078408ff */
[----:B-1----:R-:W-:Y:S04]  /*d610*/  MOV R2, UR6 ;  /* 0x0000000600027c02 */ /* 0x002fe80008000f00 */
[----:B------:R-:W-:Y:S01]  /*d620*/  LEA.HI.X.SX32 R165, R2, R13, 0x6, P0 ;  /* 0x0000000d02a57211 */ /* 0x000fe200000f36ff */
[----:B------:R1:W1:Y:S01]  /*d630*/  MUFU.TANH R195, R30 ;  /* 0x0000001e00c37308 */ /* 0x0002620000002400 */
[----:B------:R-:W-:Y:S02]  /*d640*/  IMAD R2, R15, c[0x0][0x198], RZ ;  /* 0x000066000f027a24 */ /* 0x000fe400078e02ff */
[----:B----4-:R-:W-:Y:S02]  /*d650*/  FMUL.FTZ R252, R31, c[0x0][0x2ec] ;  /* 0x0000bb001ffc7a20 */ /* 0x010fe40000410000 */
[----:B------:R-:W-:Y:S01]  /*d660*/  IMAD R2, R14, c[0x0][0x19c], R2 ;  /* 0x000067000e027a24 */ /* 0x000fe200078e0202 */
[C---:B------:R-:W-:Y:S04]  /*d670*/  LEA R14, P0, R26.reuse, R248, 0x1 ;  /* 0x000000f81a0e7211 */ /* 0x040fe800078008ff */
[----:B------:R4:W2:Y:S01]  /*d680*/  MUFU.TANH R166, R34 ;  /* 0x0000002200a67308 */ /* 0x0008a20000002400 */
[----:B------:R-:W-:Y:S02]  /*d690*/  IMAD.IADD R2, R27, 0x1, R2 ;  /* 0x000000011b027824 */ /* 0x000fe400078e0202 */
[----:B---3--:R-:W-:Y:S03]  /*d6a0*/  IMAD R32, R165, c[0x0][0x198], RZ ;  /* 0x00006600a5207a24 */ /* 0x008fe600078e02ff */
[----:B------:R-:W-:Y:S02]  /*d6b0*/  LEA.HI.X R15, R26, R247, R2, 0x1, P0 ;  /* 0x000000f71a0f7211 */ /* 0x000fe400000f0c02 */
[----:B------:R-:W-:Y:S01]  /*d6c0*/  ISETP.LT.AND P0, PT, RZ, UR4, PT ;  /* 0x00000004ff007c0c */ /* 0x000fe2000bf01270 */
[C---:B------:R-:W-:Y:S01]  /*d6d0*/  IMAD R32, R164.reuse, c[0x0][0x19c], R32 ;  /* 0x00006700a4207a24 */ /* 0x040fe200078e0220 */
[----:B------:R3:W2:Y:S01]  /*d6e0*/  MUFU.TANH R165, R35 ;  /* 0x0000002300a57308 */ /* 0x0006a20000002400 */
[----:B------:R-:W-:Y:S01]  /*d6f0*/  IADD3 R2, R7, R33, RZ ;  /* 0x0000002107027210 */ /* 0x000fe20007ffe0ff */
[----:B-1----:R-:W-:Y:S03]  /*d700*/  IMAD.WIDE.U32 R30, R164, c[0x0][0x198], RZ ;  /* 0x00006600a41e7a25 */ /* 0x002fe600078e00ff */
[-C--:B------:R-:W-:Y:S02]  /*d710*/  LEA.HI.X R23, R6, R247.reuse, R2, 0x1, P2 ;  /* 0x000000f706177211 */ /* 0x080fe400010f0c02 */
[----:B------:R-:W-:Y:S03]  /*d720*/  IADD3 R32, R31, R32, RZ ;  /* 0x000000201f207210 */ /* 0x000fe60007ffe0ff */
[----:B------:R1:W1:Y:S01]  /*d730*/  MUFU.TANH R182, R5 ;  /* 0x0000000500b67308 */ /* 0x0002620000002400 */
[C---:B----4-:R-:W-:Y:S09]  /*d740*/  LEA R34, P1, R30.reuse, R248, 0x1 ;  /* 0x000000f81e227211 */ /* 0x050ff200078208ff */
[----:B------:R4:W1:Y:S01]  /*d750*/  MUFU.TANH R206, R25 ;  /* 0x0000001900ce7308 */ /* 0x0008620000002400 */
[----:B---3--:R-:W-:Y:S09]  /*d760*/  LEA.HI.X R35, R30, R247, R32, 0x1, P1 ;  /* 0x000000f71e237211 */ /* 0x008ff200008f0c20 */
[----:B------:R-:W3:Y:S10]  /*d770*/  MUFU.TANH R252, R252 ;  /* 0x000000fc00fc7308 */ /* 0x000ef40000002400 */
[----:B------:R-:W1:Y:S02]  /*d780*/  MUFU.TANH R250, R250 ;  /* 0x000000fa00fa7308 */ /* 0x000e640000002400 */
[----:B-12345:R-:W-:-:S05]  /*d790*/  @P0 BRA `(.L_x_557) ;  /* 0xffffdae000000947 */ /* 0x03efca000383ffff */
.L_x_556:
[----:B------:R-:W-:Y:S01]  /*d7a0*/  FMNMX.FTZ R3, R191, R167, !PT ;  /* 0x000000a7bf037209 */ /* 0x000fe20007810000 */
[----:B-1----:R-:W-:Y:S01]  /*d7b0*/  LDSM.16.MT88.4 R20, [R226+0x10000] ;  /* 0x01000000e214783b */ /* 0x002fe20000004200 */
[----:B------:R-:W-:Y:S02]  /*d7c0*/  UIADD3 UR13, UR13, 0x1, URZ ;  /* 0x000000010d0d7890 */ /* 0x000fe4000fffe03f */
        /* <DEDUP_REMOVED lines=30> */
[----:B------:R-:W-:Y:S01]  /*d9b0*/  FMNMX.FTZ R2, R166, R3, !PT ;  /* 0x00000003a6027209 */ /* 0x000fe20007810000 */
[----:B------:R-:W-:Y:S03]  /*d9c0*/  LDSM.16.MT88.4 R12, [R228+0x10000] ;  /* 0x01000000e40c783b */ /* 0x000fe60000004200 */
[----:B------:R-:W-:Y:S05]  /*d9d0*/  FMNMX.FTZ R7, R165, R2, !PT ;  /* 0x00000002a5077209 */ /* 0x000fea0007810000 */
        /* <DEDUP_REMOVED lines=38> */
[----:B------:R-:W-:Y:S02]  /*dc40*/  FMUL.FTZ R5, R2, R161 ;  /* 0x000000a102057220 */ /* 0x000fe40000410000 */
[----:B------:R-:W-:Y:S01]  /*dc50*/  FMUL.FTZ R6, R0, R162 ;  /* 0x000000a200067220 */ /* 0x000fe20000410000 */
[----:B------:R-:W-:Y:S01]  /*dc60*/  MUFU.EX2 R187, R187 ;  /* 0x000000bb00bb7308 */ /* 0x000fe20000000800 */
[C---:B------:R-:W-:Y:S02]  /*dc70*/  FMUL.FTZ R8, R2.reuse, R156 ;  /* 0x0000009c02087220 */ /* 0x040fe40000410000 */
[C---:B------:R-:W-:Y:S02]  /*dc80*/  FMUL.FTZ R9, R2.reuse, R157 ;  /* 0x0000009d02097220 */ /* 0x040fe40000410000 */
[C---:B------:R-:W-:Y:S01]  /*dc90*/  FMUL.FTZ R16, R2.reuse, R148 ;  /* 0x0000009402107220 */ /* 0x040fe20000410000 */
[----:B------:R-:W-:Y:S01]  /*dca0*/  LDSM.16.MT88.4 R156, [R225+0x12800] ;  /* 0x01280000e19c783b */ /* 0x000fe20000004200 */
[C---:B------:R-:W-:Y:S02]  /*dcb0*/  FMUL.FTZ R17, R2.reuse, R149 ;  /* 0x0000009502117220 */ /* 0x040fe40000410000 */
[C---:B------:R-:W-:Y:S01]  /*dcc0*/  FMUL.FTZ R24, R2.reuse, R140 ;  /* 0x0000008c02187220 */ /* 0x040fe20000410000 */
[----:B------:R-:W2:Y:S01]  /*dcd0*/  MUFU.EX2 R186, R186 ;  /* 0x000000ba00ba7308 */ /* 0x000ea20000000800 */
[----:B------:R-:W-:Y:S02]  /*dce0*/  FMUL.FTZ R25, R2, R141 ;  /* 0x0000008d02197220 */ /* 0x000fe40000410000 */
[----:B------:R-:W-:Y:S01]  /*dcf0*/  FMUL.FTZ R27, R0, R143 ;  /* 0x0000008f001b7220 */ /* 0x000fe20000410000 */
[----:B-1----:R-:W-:Y:S01]  /*dd00*/  F2FP.PACK_AB R160, R190, R191 ;  /* 0x000000bfbea0723e */ /* 0x002fe200000000ff */
[----:B------:R-:W-:Y:S01]  /*dd10*/  LDSM.16.MT88.4 R140, [R224+0x12000] ;  /* 0x01200000e08c783b */ /* 0x000fe20000004200 */
[C---:B------:R-:W-:Y:S02]  /*dd20*/  FMUL.FTZ R32, R2.reuse, R132 ;  /* 0x0000008402207220 */ /* 0x040fe40000410000 */
[----:B------:R-:W-:Y:S02]  /*dd30*/  FMUL.FTZ R33, R2, R133 ;  /* 0x0000008502217220 */ /* 0x000fe40000410000 */
[----:B------:R-:W-:Y:S01]  /*dd40*/  MUFU.EX2 R189, R189 ;  /* 0x000000bd00bd7308 */ /* 0x000fe20000000800 */
[C---:B------:R-:W-:Y:S02]  /*dd50*/  FMUL.FTZ R34, R0.reuse, R134 ;  /* 0x0000008600227220 */ /* 0x040fe40000410000 */
[----:B------:R-:W-:Y:S01]  /*dd60*/  LDSM.16.MT88.4 R148, [R224+0x10800] ;  /* 0x01080000e094783b */ /* 0x000fe20000004200 */
[----:B------:R-:W-:Y:S02]  /*dd70*/  FMUL.FTZ R35, R0, R135 ;  /* 0x0000008700237220 */ /* 0x000fe40000410000 */
[--C-:B------:R-:W-:Y:S02]  /*dd80*/  FFMA.FTZ R196, R177, c[0x0][0x23c], -R168.reuse ;  /* 0x00008f00b1c47a23 */ /* 0x100fe400000108a8 */
[--C-:B------:R-:W-:Y:S02]  /*dd90*/  FFMA.FTZ R200, R173, c[0x0][0x23c], -R169.reuse ;  /* 0x00008f00adc87a23 */ /* 0x100fe400000108a9 */
[----:B------:R-:W1:Y:S01]  /*dda0*/  MUFU.EX2 R188, R188 ;  /* 0x000000bc00bc7308 */ /* 0x000e620000000800 */
[----:B------:R-:W-:Y:S01]  /*ddb0*/  LDSM.16.MT88.4 R132, [R225+0x12000] ;  /* 0x01200000e184783b */ /* 0x000fe20000004200 */
[--C-:B------:R-:W-:Y:S01]  /*ddc0*/  FFMA.FTZ R204, R178, c[0x0][0x23c], -R169.reuse ;  /* 0x00008f00b2cc7a23 */ /* 0x100fe200000108a9 */
[----:B--2---:R-:W-:Y:S01]  /*ddd0*/  F2FP.PACK_AB R161, R186, R187 ;  /* 0x000000bbbaa1723e */ /* 0x004fe200000000ff */
[--C-:B------:R-:W-:Y:S02]  /*dde0*/  FFMA.FTZ R174, R174, c[0x0][0x23c], -R169.reuse ;  /* 0x00008f00aeae7a23 */ /* 0x100fe400000108a9 */
[--C-:B------:R-:W-:Y:S03]  /*ddf0*/  FFMA.FTZ R183, R183, c[0x0][0x23c], -R168.reuse ;  /* 0x00008f00b7b77a23 */ /* 0x100fe600000108a8 */
[----:B------:R-:W-:Y:S01]  /*de00*/  LDSM.16.MT88.4 R176, [R228+0x13800] ;  /* 0x01380000e4b0783b */ /* 0x000fe20000004200 */
[----:B------:R-:W-:Y:S01]  /*de10*/  MUFU.EX2 R185, R185 ;  /* 0x000000b900b97308 */ /* 0x000fe20000000800 */
[--C-:B------:R-:W-:Y:S02]  /*de20*/  FFMA.FTZ R181, R181, c[0x0][0x23c], -R168.reuse ;  /* 0x00008f00b5b57a23 */ /* 0x100fe400000108a8 */
[--C-:B------:R-:W-:Y:S02]  /*de30*/  FFMA.FTZ R182, R182, c[0x0][0x23c], -R169.reuse ;  /* 0x00008f00b6b67a23 */ /* 0x100fe400000108a9 */
[C---:B------:R-:W-:Y:S02]  /*de40*/  FMUL.FTZ R36, R2.reuse, R36 ;  /* 0x0000002402247220 */ /* 0x040fe40000410000 */
[----:B------:R-:W-:Y:S02]  /*de50*/  FMUL.FTZ R37, R2, R37 ;  /* 0x0000002502257220 */ /* 0x000fe40000410000 */
[C---:B------:R-:W-:Y:S01]  /*de60*/  FMUL.FTZ R38, R0.reuse, R38 ;  /* 0x0000002600267220 */ /* 0x040fe20000410000 */
[----:B------:R-:W2:Y:S01]  /*de70*/  MUFU.EX2 R184, R184 ;  /* 0x000000b800b87308 */ /* 0x000ea20000000800 */
[----:B------:R-:W-:Y:S02]  /*de80*/  FMUL.FTZ R39, R0, R39 ;  /* 0x0000002700277220 */ /* 0x000fe40000410000 */
[----:B------:R-:W-:Y:S01]  /*de90*/  FMUL.FTZ R40, R2, R40 ;  /* 0x0000002802287220 */ /* 0x000fe20000410000 */
        /* <DEDUP_REMOVED lines=12> */
[----:B------:R-:W-:Y:S01]  /*df60*/  FMUL.FTZ R50, R0, R50 ;  /* 0x0000003200327220 */ /* 0x000fe20000410000 */
[----:B--2---:R-:W-:Y:S01]  /*df70*/  F2FP.PACK_AB R163, R184, R185 ;  /* 0x000000b9b8a3723e */ /* 0x004fe200000000ff */
        /* <DEDUP_REMOVED lines=8> */
[----:B------:R1:W-:Y:S03]  /*e000*/  MUFU.EX2 R171, R182 ;  /* 0x000000b600ab7308 */ /* 0x0003e60000000800 */
[----:B------:R-:W-:Y:S02]  /*e010*/  FMUL.FTZ R13, R2, R153 ;  /* 0x00000099020d7220 */ /* 0x000fe40000410000 */
[C---:B------:R-:W-:Y:S02]  /*e020*/  FMUL.FTZ R55, R0.reuse, R55 ;  /* 0x0000003700377220 */ /* 0x040fe40000410000 */
[C---:B------:R-:W-:Y:S03]  /*e030*/  FMUL.FTZ R14, R0.reuse, R154 ;  /* 0x0000009a000e7220 */ /* 0x040fe60000410000 */
[----:B------:R-:W-:Y:S01]  /*e040*/  MUFU.EX2 R192, R192 ;  /* 0x000000c000c07308 */ /* 0x000fe20000000800 */
[----:B------:R-:W-:Y:S02]  /*e050*/  FMUL.FTZ R15, R0, R155 ;  /* 0x0000009b000f7220 */ /* 0x000fe40000410000 */
[----:B------:R-:W2:Y:S01]  /*e060*/  LDSM.16.MT88.4 R152, [R224+0x10000] ;  /* 0x01000000e098783b */ /* 0x000ea20000004200 */
[C---:B------:R-:W-:Y:S02]  /*e070*/  FMUL.FTZ R56, R2.reuse, R56 ;  /* 0x0000003802387220 */ /* 0x040fe40000410000 */
[----:B------:R-:W-:Y:S02]  /*e080*/  FMUL.FTZ R57, R2, R57 ;  /* 0x0000003902397220 */ /* 0x000fe40000410000 */
[C---:B------:R-:W-:Y:S02]  /*e090*/  HMMA.16816.F32 R12, R160.reuse, R20, R12 ;  /* 0x00000014a00c723c */ /* 0x040fe4000000180c */
[----:B------:R-:W-:Y:S01]  /*e0a0*/  MUFU.EX2 R196, R196 ;  /* 0x000000c400c47308 */ /* 0x000fe20000000800 */
[C---:B------:R-:W-:Y:S02]  /*e0b0*/  FMUL.FTZ R58, R0.reuse, R58 ;  /* 0x0000003a003a7220 */ /* 0x040fe40000410000 */
[----:B------:R-:W-:Y:S01]  /*e0c0*/  FMUL.FTZ R59, R0, R59 ;  /* 0x0000003b003b7220 */ /* 0x000fe20000410000 */
[----:B-1----:R-:W-:Y:S01]  /*e0d0*/  LDSM.16.MT88.4 R180, [R226+0x13800] ;  /* 0x01380000e2b4783b */ /* 0x002fe20000004200 */
        /* <DEDUP_REMOVED lines=9> */
[----:B------:R-:W-:Y:S01]  /*e170*/  MUFU.EX2 R204, R204 ;  /* 0x000000cc00cc7308 */ /* 0x000fe20000000800 */
[C---:B------:R-:W-:Y:S02]  /*e180*/  FMUL.FTZ R62, R0.reuse, R62 ;  /* 0x0000003e003e7220 */ /* 0x040fe40000410000 */
[C---:B------:R-:W-:Y:S03]  /*e190*/  HMMA.16816.F32 R20, R160.reuse, R28, R20 ;  /* 0x0000001ca014723c */ /* 0x040fe60000001814 */
[----:B------:R-:W-:Y:S02]  /*e1a0*/  FMUL.FTZ R63, R0, R63 ;  /* 0x0000003f003f7220 */ /* 0x000fe40000410000 */
[C---:B------:R-:W-:Y:S02]  /*e1b0*/  FMUL.FTZ R64, R2.reuse, R64 ;  /* 0x0000004002407220 */ /* 0x040fe40000410000 */
[C---:B------:R-:W-:Y:S01]  /*e1c0*/  FMUL.FTZ R28, R2.reuse, R136 ;  /* 0x00000088021c7220 */ /* 0x040fe20000410000 */
[C---:B------:R-:W-:Y:S04]  /*e1d0*/  HMMA.16816.F32 R24, R160.reuse, R30, R24 ;  /* 0x0000001ea018723c */ /* 0x040fe80000001818 */
[C---:B------:R-:W-:Y:S02]  /*e1e0*/  FMUL.FTZ R29, R2.reuse, R137 ;  /* 0x00000089021d7220 */ /* 0x040fe40000410000 */
[----:B------:R-:W-:Y:S02]  /*e1f0*/  FMUL.FTZ R65, R2, R65 ;  /* 0x0000004102417220 */ /* 0x000fe40000410000 */
[C---:B------:R-:W-:Y:S04]  /*e200*/  FMUL.FTZ R30, R0.reuse, R138 ;  /* 0x0000008a001e7220 */ /* 0x040fe80000410000 */
[C---:B------:R-:W-:Y:S02]  /*e210*/  FMUL.FTZ R31, R0.reuse, R139 ;  /* 0x0000008b001f7220 */ /* 0x040fe40000410000 */
[----:B------:R-:W3:Y:S01]  /*e220*/  LDSM.16.MT88.4 R136, [R226+0x12000] ;  /* 0x01200000e288783b */ /* 0x000ee20000004200 */
[C---:B------:R-:W-:Y:S02]  /*e230*/  FMUL.FTZ R66, R0.reuse, R66 ;  /* 0x0000004200427220 */ /* 0x040fe40000410000 */
[----:B------:R-:W-:Y:S02]  /*e240*/  FMUL.FTZ R67, R0, R67 ;  /* 0x0000004300437220 */ /* 0x000fe40000410000 */
[C---:B--2---:R-:W-:Y:S03]  /*e250*/  HMMA.16816.F32 R28, R160.reuse, R152, R28 ;  /* 0x00000098a01c723c */ /* 0x044fe6000000181c */
        /* <DEDUP_REMOVED lines=15> */
[C---:B---3--:R-:W-:Y:S03]  /*e350*/  HMMA.16816.F32 R44, R160.reuse, R136, R44 ;  /* 0x00000088a02c723c */ /* 0x048fe6000000182c */
        /* <DEDUP_REMOVED lines=74> */
[--C-:B------:R-:W-:Y:S03]  /*e800*/  FFMA.FTZ R199, R199, c[0x0][0x23c], -R168.reuse ;  /* 0x00008f00c7c77a23 */ /* 0x100fe600000108a8 */
[C---:B------:R-:W-:Y:S01]  /*e810*/  HMMA.16816.F32 R120, R160.reuse, R138, R120 ;  /* 0x0000008aa078723c */ /* 0x040fe20000001878 */
[----:B------:R-:W1:Y:S01]  /*e820*/  MUFU.EX2 R197, R197 ;  /* 0x000000c500c57308 */ /* 0x000e620000000800 */
[----:B------:R-:W4:Y:S01]  /*e830*/  LDSM.16.MT88.4 R136, [R226+0x10800] ;  /* 0x01080000e288783b */ /* 0x000f220000004200 */
[--C-:B------:R-:W-:Y:S02]  /*e840*/  FFMA.FTZ R201, R201, c[0x0][0x23c], -R169.reuse ;  /* 0x00008f00c9c97a23 */ /* 0x100fe400000108a9 */
[--C-:B------:R-:W-:Y:S02]  /*e850*/  FFMA.FTZ R202, R202, c[0x0][0x23c], -R168.reuse ;  /* 0x00008f00caca7a23 */ /* 0x100fe400000108a8 */
[--C-:B------:R-:W-:Y:S02]  /*e860*/  FFMA.FTZ R203, R203, c[0x0][0x23c], -R168.reuse ;  /* 0x00008f00cbcb7a23 */ /* 0x100fe400000108a8 */
[C---:B------:R-:W-:Y:S02]  /*e870*/  FMUL.FTZ R124, R2.reuse, R124 ;  /* 0x0000007c027c7220 */ /* 0x040fe40000410000 */
[----:B------:R-:W5:Y:S01]  /*e880*/  MUFU.EX2 R199, R199 ;  /* 0x000000c700c77308 */ /* 0x000f620000000800 */
[----:B------:R-:W-:Y:S02]  /*e890*/  FMUL.FTZ R125, R2, R125 ;  /* 0x0000007d027d7220 */ /* 0x000fe40000410000 */
[C---:B------:R-:W-:Y:S02]  /*e8a0*/  FMUL.FTZ R126, R0.reuse, R126 ;  /* 0x0000007e007e7220 */ /* 0x040fe40000410000 */
[----:B------:R-:W-:Y:S02]  /*e8b0*/  FMUL.FTZ R127, R0, R127 ;  /* 0x0000007f007f7220 */ /* 0x000fe40000410000 */
[C---:B------:R-:W-:Y:S02]  /*e8c0*/  FMUL.FTZ R128, R2.reuse, R128 ;  /* 0x0000008002807220 */ /* 0x040fe40000410000 */
[----:B------:R-:W-:Y:S01]  /*e8d0*/  FMUL.FTZ R129, R2, R129 ;  /* 0x0000008102817220 */ /* 0x000fe20000410000 */
[----:B------:R-:W3:Y:S01]  /*e8e0*/  MUFU.EX2 R201, R201 ;  /* 0x000000c900c97308 */ /* 0x000ee20000000800 */
[C---:B------:R-:W-:Y:S01]  /*e8f0*/  FMUL.FTZ R130, R0.reuse, R130 ;  /* 0x0000008200827220 */ /* 0x040fe20000410000 */
[C---:B--2---:R-:W-:Y:S03]  /*e900*/  HMMA.16816.F32 R124, R160.reuse, R132, R124 ;  /* 0x00000084a07c723c */ /* 0x044fe6000000187c */
[----:B------:R-:W-:Y:S02]  /*e910*/  FMUL.FTZ R131, R0, R131 ;  /* 0x0000008300837220 */ /* 0x000fe40000410000 */
[--C-:B------:R-:W-:Y:S02]  /*e920*/  FFMA.FTZ R206, R206, c[0x0][0x23c], -R169.reuse ;  /* 0x00008f00cece7a23 */ /* 0x100fe400000108a9 */
[----:B-1----:R-:W-:Y:S01]  /*e930*/  F2FP.PACK_AB R132, R197, R192 ;  /* 0x000000c0c584723e */ /* 0x002fe200000000ff */
[----:B------:R-:W-:Y:S01]  /*e940*/  MUFU.EX2 R202, R202 ;  /* 0x000000ca00ca7308 */ /* 0x000fe20000000800 */
[--C-:B------:R-:W-:Y:S01]  /*e950*/  FFMA.FTZ R207, R207, c[0x0][0x23c], -R168.reuse ;  /* 0x00008f00cfcf7a23 */ /* 0x100fe200000108a8 */
[----:B------:R-:W-:Y:S01]  /*e960*/  HMMA.16816.F32 R128, R160, R134, R128 ;  /* 0x00000086a080723c */ /* 0x000fe20000001880 */
[----:B------:R-:W-:Y:S02]  /*e970*/  LDSM.16.MT88.4 R160, [R224+0x12800] ;  /* 0x01280000e0a0783b */ /* 0x000fe40000004200 */
[----:B-----5:R-:W-:Y:S01]  /*e980*/  F2FP.PACK_AB R133, R199, R196 ;  /* 0x000000c4c785723e */ /* 0x020fe200000000ff */
[--C-:B------:R-:W-:Y:S02]  /*e990*/  FFMA.FTZ R205, R205, c[0x0][0x23c], -R168.reuse ;  /* 0x00008f00cdcd7a23 */ /* 0x100fe400000108a8 */
[--C-:B------:R-:W-:Y:S02]  /*e9a0*/  FFMA.FTZ R198, R198, c[0x0][0x23c], -R169.reuse ;  /* 0x00008f00c6c67a23 */ /* 0x100fe400000108a9 */
[----:B------:R-:W1:Y:S01]  /*e9b0*/  MUFU.EX2 R203, R203 ;  /* 0x000000cb00cb7308 */ /* 0x000e620000000800 */
[--C-:B------:R-:W-:Y:S03]  /*e9c0*/  FFMA.FTZ R194, R194, c[0x0][0x23c], -R169.reuse ;  /* 0x00008f00c2c27a23 */ /* 0x100fe600000108a9 */
[----:B---3--:R-:W-:Y:S01]  /*e9d0*/  F2FP.PACK_AB R134, R200, R201 ;  /* 0x000000c9c886723e */ /* 0x008fe200000000ff */
[--C-:B------:R-:W-:Y:S02]  /*e9e0*/  FFMA.FTZ R195, R195, c[0x0][0x23c], -R168.reuse ;  /* 0x00008f00c3c37a23 */ /* 0x100fe400000108a8 */
[--C-:B------:R-:W-:Y:S02]  /*e9f0*/  FFMA.FTZ R252, R252, c[0x0][0x23c], -R168.reuse ;  /* 0x00008f00fcfc7a23 */ /* 0x100fe400000108a8 */
[--C-:B------:R-:W-:Y:S01]  /*ea00*/  FFMA.FTZ R193, R193, c[0x0][0x23c], -R169.reuse ;  /* 0x00008f00c1c17a23 */ /* 0x100fe200000108a9 */
[----:B------:R-:W-:Y:S01]  /*ea10*/  MUFU.EX2 R206, R206 ;  /* 0x000000ce00ce7308 */ /* 0x000fe20000000800 */
[----:B------:R-:W-:Y:S02]  /*ea20*/  FFMA.FTZ R169, R250, c[0x0][0x23c], -R169 ;  /* 0x00008f00faa97a23 */ /* 0x000fe400000108a9 */
[--C-:B------:R-:W-:Y:S02]  /*ea30*/  FFMA.FTZ R166, R166, c[0x0][0x23c], -R168.reuse ;  /* 0x00008f00a6a67a23 */ /* 0x100fe400000108a8 */
[----:B------:R-:W-:Y:S02]  /*ea40*/  FFMA.FTZ R168, R165, c[0x0][0x23c], -R168 ;  /* 0x00008f00a5a87a23 */ /* 0x000fe400000108a8 */
[----:B------:R-:W-:Y:S02]  /*ea50*/  FFMA.FTZ R191, R2, R251, R191 ;  /* 0x000000fb02bf7223 */ /* 0x000fe400000100bf */
[----:B------:R-:W-:Y:S01]  /*ea60*/  FFMA.FTZ R187, R0, R249, R187 ;  /* 0x000000f900bb7223 */ /* 0x000fe200000100bb */
[----:B------:R-:W-:Y:S01]  /*ea70*/  MUFU.EX2 R207, R207 ;  /* 0x000000cf00cf7308 */ /* 0x000fe20000000800 */
[----:B------:R-:W-:Y:S02]  /*ea80*/  FADD.FTZ R190, R190, R191 ;  /* 0x000000bfbebe7221 */ /* 0x000fe40000010000 */
[----:B------:R-:W-:Y:S01]  /*ea90*/  FADD.FTZ R186, R186, R187 ;  /* 0x000000bbbaba7221 */ /* 0x000fe20000010000 */
[----:B-1----:R-:W-:Y:S06]  /*eaa0*/  F2FP.PACK_AB R135, R203, R202 ;  /* 0x000000cacb87723e */ /* 0x002fec00000000ff */
[----:B------:R-:W-:Y:S01]  /*eab0*/  MUFU.EX2 R205, R205 ;  /* 0x000000cd00cd7308 */ /* 0x000fe20000000800 */
[C---:B------:R-:W-:Y:S08]  /*eac0*/  HMMA.16816.F32 R4, R132.reuse, R140, R4 ;  /* 0x0000008c8404723c */ /* 0x040ff00000001804 */
[C---:B------:R-:W-:Y:S01]  /*ead0*/  HMMA.16816.F32 R8, R132.reuse, R142, R8 ;  /* 0x0000008e8408723c */ /* 0x040fe20000001808 */
[----:B------:R-:W1:Y:S01]  /*eae0*/  LDSM.16.MT88.4 R140, [R226+0x12800] ;  /* 0x01280000e28c783b */ /* 0x000e620000004200 */
[----:B------:R-:W-:Y:S06]  /*eaf0*/  MUFU.EX2 R198, R198 ;  /* 0x000000c600c67308 */ /* 0x000fec0000000800 */
[C---:B----4-:R-:W-:Y:S04]  /*eb00*/  HMMA.16816.F32 R12, R132.reuse, R136, R12 ;  /* 0x00000088840c723c */ /* 0x050fe8000000180c */
[----:B------:R-:W-:Y:S04]  /*eb10*/  MUFU.EX2 R194, R194 ;  /* 0x000000c200c27308 */ /* 0x000fe80000000800 */
[C---:B------:R-:W-:Y:S01]  /*eb20*/  HMMA.16816.F32 R16, R132.reuse, R138, R16 ;  /* 0x0000008a8410723c */ /* 0x040fe20000001810 */
[----:B------:R-:W2:Y:S05]  /*eb30*/  LDSM.16.MT88.4 R136, [R228+0x14800] ;  /* 0x01480000e488783b */ /* 0x000eaa0000004200 */
[----:B------:R-:W-:Y:S02]  /*eb40*/  MUFU.EX2 R195, R195 ;  /* 0x000000c300c37308 */ /* 0x000fe40000000800 */
[C---:B------:R-:W-:Y:S08]  /*eb50*/  HMMA.16816.F32 R20, R132.reuse, R144, R20 ;  /* 0x000000908414723c */ /* 0x040ff00000001814 */
[C---:B------:R-:W-:Y:S01]  /*eb60*/  HMMA.16816.F32 R24, R132.reuse, R146, R24 ;  /* 0x000000928418723c */ /* 0x040fe20000001818 */
[----:B------:R-:W3:Y:S01]  /*eb70*/  LDSM.16.MT88.4 R144, [R226+0x14800] ;  /* 0x01480000e290783b */ /* 0x000ee20000004200 */
[----:B------:R-:W4:Y:S06]  /*eb80*/  MUFU.EX2 R252, R252 ;  /* 0x000000fc00fc7308 */ /* 0x000f2c0000000800 */
[C---:B------:R-:W-:Y:S04]  /*eb90*/  HMMA.16816.F32 R28, R132.reuse, R148, R28 ;  /* 0x00000094841c723c */ /* 0x040fe8000000181c */
[----:B------:R-:W-:Y:S04]  /*eba0*/  MUFU.EX2 R193, R193 ;  /* 0x000000c100c17308 */ /* 0x000fe80000000800 */
[C---:B------:R-:W-:Y:S01]  /*ebb0*/  HMMA.16816.F32 R32, R132.reuse, R150, R32 ;  /* 0x000000968420723c */ /* 0x040fe20000001820 */
[----:B------:R-:W5:Y:S05]  /*ebc0*/  LDSM.16.MT88.4 R148, [R225+0x14800] ;  /* 0x01480000e194783b */ /* 0x000f6a0000004200 */
[----:B------:R4:W2:Y:S02]  /*ebd0*/  MUFU.EX2 R250, R169 ;  /* 0x000000a900fa7308 */ /* 0x0008a40000000800 */
[C---:B------:R-:W-:Y:S08]  /*ebe0*/  HMMA.16816.F32 R36, R132.reuse, R152, R36 ;  /* 0x000000988424723c */ /* 0x040ff00000001824 */
[C---:B------:R-:W-:Y:S01]  /*ebf0*/  HMMA.16816.F32 R40, R132.reuse, R154, R40 ;  /* 0x0000009a8428723c */ /* 0x040fe20000001828 */
[----:B------:R-:W-:Y:S01]  /*ec00*/  LDSM.16.MT88.4 R152, [R225+0x16800] ;  /* 0x01680000e198783b */ /* 0x000fe20000004200 */
[----:B------:R-:W-:Y:S06]  /*ec10*/  MUFU.EX2 R166, R166 ;  /* 0x000000a600a67308 */ /* 0x000fec0000000800 */
[C---:B-1----:R-:W-:Y:S04]  /*ec20*/  HMMA.16816.F32 R44, R132.reuse, R140, R44 ;  /* 0x0000008c842c723c */ /* 0x042fe8000000182c */
[----:B------:R1:W1:Y:S01]  /*ec30*/  MUFU.EX2 R165, R168 ;  /* 0x000000a800a57308 */ /* 0x0002620000000800 */
[----:B----4-:R-:W-:Y:S03]  /*ec40*/  F2FP.PACK_AB R169, R252, R195 ;  /* 0x000000c3fca9723e */ /* 0x010fe600000000ff */
[C---:B------:R-:W-:Y:S01]  /*ec50*/  HMMA.16816.F32 R48, R132.reuse, R142, R48 ;  /* 0x0000008e8430723c */ /* 0x040fe20000001830 */
[----:B------:R-:W4:Y:S07]  /*ec60*/  LDSM.16.MT88.4 R140, [R224+0x14800] ;  /* 0x01480000e08c783b */ /* 0x000f2e0000004200 */
[C---:B------:R-:W-:Y:S08]  /*ec70*/  HMMA.16816.F32 R52, R132.reuse, R156, R52 ;  /* 0x0000009c8434723c */ /* 0x040ff00000001834 */
[C---:B------:R-:W-:Y:S01]  /*ec80*/  HMMA.16816.F32 R56, R132.reuse, R158, R56 ;  /* 0x0000009e8438723c */ /* 0x040fe20000001838 */
[----:B------:R-:W-:Y:S03]  /*ec90*/  LDSM.16.MT88.4 R156, [R226+0x11000] ;  /* 0x01100000e29c783b */ /* 0x000fe60000004200 */
[----:B-1----:R-:W-:Y:S04]  /*eca0*/  F2FP.PACK_AB R168, R194, R198 ;  /* 0x000000c6c2a8723e */ /* 0x002fe800000000ff */
[C---:B------:R-:W-:Y:S08]  /*ecb0*/  HMMA.16816.F32 R60, R132.reuse, R160, R60 ;  /* 0x000000a0843c723c */ /* 0x040ff0000000183c */
[C---:B------:R-:W-:Y:S01]  /*ecc0*/  HMMA.16816.F32 R64, R132.reuse, R162, R64 ;  /* 0x000000a28440723c */ /* 0x040fe20000001840 */
[----:B------:R-:W-:Y:S07]  /*ecd0*/  LDSM.16.MT88.4 R160, [R228+0x15000] ;  /* 0x01500000e4a0783b */ /* 0x000fee0000004200 */
[C---:B--2---:R-:W-:Y:S08]  /*ece0*/  HMMA.16816.F32 R68, R132.reuse, R136, R68 ;  /* 0x000000888444723c */ /* 0x044ff00000001844 */
[C---:B------:R-:W-:Y:S01]  /*ecf0*/  HMMA.16816.F32 R72, R132.reuse, R138, R72 ;  /* 0x0000008a8448723c */ /* 0x040fe20000001848 */
[----:B------:R-:W1:Y:S07]  /*ed00*/  LDSM.16.MT88.4 R136, [R228+0x16800] ;  /* 0x01680000e488783b */ /* 0x000e6e0000004200 */
[C---:B---3--:R-:W-:Y:S08]  /*ed10*/  HMMA.16816.F32 R76, R132.reuse, R144, R76 ;  /* 0x00000090844c723c */ /* 0x048ff0000000184c */
        /* <DEDUP_REMOVED lines=16> */
[----:B------:R-:W-:Y:S07]  /*ee20*/  LDSM.16.MT88.4 R152, [R225+0x13000] ;  /* 0x01300000e198783b */ /* 0x000fee0000004200 */
[C---:B---3--:R-:W-:Y:S08]  /*ee30*/  HMMA.16816.F32 R124, R132.reuse, R148, R124 ;  /* 0x00000094847c723c */ /* 0x048ff0000000187c */
[----:B------:R-:W-:Y:S01]  /*ee40*/  HMMA.16816.F32 R128, R132, R150, R128 ;  /* 0x000000968480723c */ /* 0x000fe20000001880 */
[----:B------:R-:W-:Y:S06]  /*ee50*/  LDSM.16.MT88.4 R148, [R226+0x13000] ;  /* 0x01300000e294783b */ /* 0x000fec0000004200 */
[----:B------:R-:W-:Y:S02]  /*ee60*/  F2FP.PACK_AB R133, R170, R172 ;  /* 0x000000acaa85723e */ /* 0x000fe400000000ff */
[----:B------:R-:W-:Y:S03]  /*ee70*/  F2FP.PACK_AB R132, R167, R204 ;  /* 0x000000cca784723e */ /* 0x000fe600000000ff */
[----:B------:R-:W-:Y:S02]  /*ee80*/  F2FP.PACK_AB R134, R206, R171 ;  /* 0x000000abce86723e */ /* 0x000fe400000000ff */
[----:B------:R-:W-:Y:S07]  /*ee90*/  F2FP.PACK_AB R135, R205, R207 ;  /* 0x000000cfcd87723e */ /* 0x000fee00000000ff */
[C---:B----4-:R-:W-:Y:S08]  /*eea0*/  HMMA.16816.F32 R4, R132.reuse, R140, R4 ;  /* 0x0000008c8404723c */ /* 0x050ff00000001804 */
[C---:B------:R-:W-:Y:S01]  /*eeb0*/  HMMA.16816.F32 R8, R132.reuse, R142, R8 ;  /* 0x0000008e8408723c */ /* 0x040fe20000001808 */
[----:B------:R-:W3:Y:S07]  /*eec0*/  LDSM.16.MT88.4 R140, [R228+0x13000] ;  /* 0x01300000e48c783b */ /* 0x000eee0000004200 */
        /* <DEDUP_REMOVED lines=18> */
[C---:B----4-:R-:W-:Y:S08]  /*eff0*/  HMMA.16816.F32 R60, R132.reuse, R156, R60 ;  /* 0x0000009c843c723c */ /* 0x050ff0000000183c */
[C---:B------:R-:W-:Y:S01]  /*f000*/  HMMA.16816.F32 R64, R132.reuse, R158, R64 ;  /* 0x0000009e8440723c */ /* 0x040fe20000001840 */
[----:B------:R-:W-:Y:S07]  /*f010*/  LDSM.16.MT88.4 R156, [R228+0x11800] ;  /* 0x01180000e49c783b */ /* 0x000fee0000004200 */
        /* <DEDUP_REMOVED lines=11> */
[C---:B-----5:R-:W-:Y:S08]  /*f0d0*/  HMMA.16816.F32 R100, R132.reuse, R148, R100 ;  /* 0x000000948464723c */ /* 0x060ff00000001864 */
[C---:B------:R-:W-:Y:S01]  /*f0e0*/  HMMA.16816.F32 R104, R132.reuse, R150, R104 ;  /* 0x000000968468723c */ /* 0x040fe20000001868 */
[----:B------:R-:W3:Y:S07]  /*f0f0*/  LDSM.16.MT88.4 R148, [R226+0x11800] ;  /* 0x01180000e294783b */ /* 0x000eee0000004200 */
[C---:B-1----:R-:W-:Y:S07]  /*f100*/  HMMA.16816.F32 R108, R132.reuse, R136, R108 ;  /* 0x00000088846c723c */ /* 0x042fee000000186c */
[----:B------:R-:W-:Y:S01]  /*f110*/  MOV R137, R172 ;  /* 0x000000ac00897202 */ /* 0x000fe20000000f00 */
[C---:B------:R-:W-:Y:S01]  /*f120*/  HMMA.16816.F32 R112, R132.reuse, R138, R112 ;  /* 0x0000008a8470723c */ /* 0x040fe20000001870 */
[----:B------:R-:W1:Y:S07]  /*f130*/  LDSM.16.MT88.4 R172, [R224+0x11800] ;  /* 0x01180000e0ac783b */ /* 0x000e6e0000004200 */
[C---:B--2---:R-:W-:Y:S08]  /*f140*/  HMMA.16816.F32 R116, R132.reuse, R144, R116 ;  /* 0x000000908474723c */ /* 0x044ff00000001874 */
[C---:B------:R-:W-:Y:S08]  /*f150*/  HMMA.16816.F32 R120, R132.reuse, R146, R120 ;  /* 0x000000928478723c */ /* 0x040ff00000001878 */
[C---:B------:R-:W-:Y:S08]  /*f160*/  HMMA.16816.F32 R124, R132.reuse, R152, R124 ;  /* 0x00000098847c723c */ /* 0x040ff0000000187c */
[----:B------:R-:W-:Y:S07]  /*f170*/  HMMA.16816.F32 R128, R132, R154, R128 ;  /* 0x0000009a8480723c */ /* 0x000fee0000001880 */
[----:B------:R-:W-:Y:S02]  /*f180*/  MOV R134, R171 ;  /* 0x000000ab00867202 */ /* 0x000fe40000000f00 */
[----:B------:R-:W-:Y:S03]  /*f190*/  MOV R135, R170 ;  /* 0x000000aa00877202 */ /* 0x000fe60000000f00 */
[----:B------:R-:W-:Y:S02]  /*f1a0*/  F2FP.PACK_AB R170, R250, R193 ;  /* 0x000000c1faaa723e */ /* 0x000fe400000000ff */
[----:B------:R-:W-:Y:S07]  /*f1b0*/  F2FP.PACK_AB R171, R165, R166 ;  /* 0x000000a6a5ab723e */ /* 0x000fee00000000ff */
[C---:B------:R-:W-:Y:S01]  /*f1c0*/  HMMA.16816.F32 R160, R168.reuse, R156, R4 ;  /* 0x0000009ca8a0723c */ /* 0x040fe20000001804 */
[----:B------:R-:W2:Y:S07]  /*f1d0*/  LDSM.16.MT88.4 R4, [R225+0x13800] ;  /* 0x01380000e104783b */ /* 0x000eae0000004200 */
[C---:B------:R-:W-:Y:S01]  /*f1e0*/  HMMA.16816.F32 R156, R168.reuse, R158, R8 ;  /* 0x0000009ea89c723c */ /* 0x040fe20000001808 */
[----:B------:R-:W4:Y:S07]  /*f1f0*/  LDSM.16.MT88.4 R8, [R224+0x13800] ;  /* 0x01380000e008783b */ /* 0x000f2e0000004200 */
[C---:B---3--:R-:W-:Y:S07]  /*f200*/  HMMA.16816.F32 R152, R168.reuse, R148, R12 ;  /* 0x00000094a898723c */ /* 0x048fee000000180c */
[----:B------:R-:W-:Y:S01]  /*f210*/  MOV R15, R137 ;  /* 0x00000089000f7202 */ /* 0x000fe20000000f00 */
[C---:B------:R-:W-:Y:S01]  /*f220*/  HMMA.16816.F32 R148, R168.reuse, R150, R16 ;  /* 0x00000096a894723c */ /* 0x040fe20000001810 */
[----:B------:R-:W-:Y:S07]  /*f230*/  LDSM.16.MT88.4 R16, [R226+0x15800] ;  /* 0x01580000e210783b */ /* 0x000fee0000004200 */
[C---:B------:R-:W-:Y:S01]  /*f240*/  HMMA.16816.F32 R144, R168.reuse, R140, R20 ;  /* 0x0000008ca890723c */ /* 0x040fe20000001814 */
[----:B------:R-:W-:Y:S07]  /*f250*/  LDSM.16.MT88.4 R20, [R225+0x15800] ;  /* 0x01580000e114783b */ /* 0x000fee0000004200 */
[C---:B------:R-:W-:Y:S01]  /*f260*/  HMMA.16816.F32 R140, R168.reuse, R142, R24 ;  /* 0x0000008ea88c723c */ /* 0x040fe20000001818 */
[----:B------:R-:W-:Y:S07]  /*f270*/  LDSM.16.MT88.4 R24, [R224+0x15800] ;  /* 0x01580000e018783b */ /* 0x000fee0000004200 */
[C---:B-1----:R-:W-:Y:S01]  /*f280*/  HMMA.16816.F32 R136, R168.reuse, R172, R28 ;  /* 0x000000aca888723c */ /* 0x042fe2000000181c */
[----:B------:R-:W-:Y:S06]  /*f290*/  LDSM.16.MT88.4 R28, [R228+0x17800] ;  /* 0x01780000e41c783b */ /* 0x000fec0000004200 */
[----:B------:R-:W-:Y:S02]  /*f2a0*/  MOV R173, R134 ;  /* 0x0000008600ad7202 */ /* 0x000fe40000000f00 */
[----:B------:R-:W-:Y:S02]  /*f2b0*/  MOV R172, R135 ;  /* 0x0000008700ac7202 */ /* 0x000fe40000000f00 */
[C---:B------:R-:W-:Y:S01]  /*f2c0*/  HMMA.16816.F32 R132, R168.reuse, R174, R32 ;  /* 0x000000aea884723c */ /* 0x040fe20000001820 */
[----:B------:R-:W-:Y:S06]  /*f2d0*/  LDSM.16.MT88.4 R32, [R226+0x17800] ;  /* 0x01780000e220783b */ /* 0x000fec0000004200 */
[----:B------:R-:W-:Y:S01]  /*f2e0*/  MOV R175, R15 ;  /* 0x0000000f00af7202 */ /* 0x000fe20000000f00 */
[C---:B------:R-:W-:Y:S01]  /*f2f0*/  HMMA.16816.F32 R36, R168.reuse, R176, R36 ;  /* 0x000000b0a824723c */ /* 0x040fe20000001824 */
[----:B------:R-:W1:Y:S07]  /*f300*/  LDSM.16.MT88.4 R12, [R228+0x15800] ;  /* 0x01580000e40c783b */ /* 0x000e6e0000004200 */
[C---:B------:R-:W-:Y:S08]  /*f310*/  HMMA.16816.F32 R40, R168.reuse, R178, R40 ;  /* 0x000000b2a828723c */ /* 0x040ff00000001828 */
[C---:B------:R-:W-:Y:S08]  /*f320*/  HMMA.16816.F32 R44, R168.reuse, R180, R44 ;  /* 0x000000b4a82c723c */ /* 0x040ff0000000182c */
[C---:B------:R-:W-:Y:S08]  /*f330*/  HMMA.16816.F32 R48, R168.reuse, R182, R48 ;  /* 0x000000b6a830723c */ /* 0x040ff00000001830 */
[C---:B--2---:R-:W-:Y:S08]  /*f340*/  HMMA.16816.F32 R52, R168.reuse, R4, R52 ;  /* 0x00000004a834723c */ /* 0x044ff00000001834 */
[C---:B------:R-:W-:Y:S01]  /*f350*/  HMMA.16816.F32 R56, R168.reuse, R6, R56 ;  /* 0x00000006a838723c */ /* 0x040fe20000001838 */
[----:B------:R-:W2:Y:S07]  /*f360*/  LDSM.16.MT88.4 R4, [R225+0x17800] ;  /* 0x01780000e104783b */ /* 0x000eae0000004200 */
[C---:B----4-:R-:W-:Y:S08]  /*f370*/  HMMA.16816.F32 R60, R168.reuse, R8, R60 ;  /* 0x00000008a83c723c */ /* 0x050ff0000000183c */
[C---:B------:R-:W-:Y:S01]  /*f380*/  HMMA.16816.F32 R64, R168.reuse, R10, R64 ;  /* 0x0000000aa840723c */ /* 0x040fe20000001840 */
[----:B------:R-:W3:Y:S07]  /*f390*/  LDSM.16.MT88.4 R8, [R224+0x17800] ;  /* 0x01780000e008783b */ /* 0x000eee0000004200 */
[C---:B-1----:R-:W-:Y:S07]  /*f3a0*/  HMMA.16816.F32 R68, R168.reuse, R12, R68 ;  /* 0x0000000ca844723c */ /* 0x042fee0000001844 */
[----:B------:R-:W-:Y:S01]  /*f3b0*/  FADD.FTZ R13, R189, R190 ;  /* 0x000000bebd0d7221 */ /* 0x000fe20000010000 */
[C---:B------:R-:W-:Y:S04]  /*f3c0*/  HMMA.16816.F32 R72, R168.reuse, R14, R72 ;  /* 0x0000000ea848723c */ /* 0x040fe80000001848 */
[----:B------:R-:W-:Y:S03]  /*f3d0*/  FADD.FTZ R13, R188, R13 ;  /* 0x0000000dbc0d7221 */ /* 0x000fe60000010000 */
        /* <DEDUP_REMOVED lines=17> */
[C---:B------:R-:W-:Y:S08]  /*f4f0*/  HMMA.16816.F32 R104, R168.reuse, R30, R104 ;  /* 0x0000001ea868723c */ /* 0x040ff00000001868 */
[C---:B------:R-:W-:Y:S08]  /*f500*/  HMMA.16816.F32 R108, R168.reuse, R32, R108 ;  /* 0x00000020a86c723c */ /* 0x040ff0000000186c */
[C---:B------:R-:W-:Y:S08]  /*f510*/  HMMA.16816.F32 R112, R168.reuse, R34, R112 ;  /* 0x00000022a870723c */ /* 0x040ff00000001870 */
[C---:B--2---:R-:W-:Y:S07]  /*f520*/  HMMA.16816.F32 R116, R168.reuse, R4, R116 ;  /* 0x00000004a874723c */ /* 0x044fee0000001874 */
[----:B------:R-:W-:Y:S01]  /*f530*/  FADD.FTZ R5, R201, R0 ;  /* 0x00000000c9057221 */ /* 0x000fe20000010000 */
[C---:B------:R-:W-:Y:S04]  /*f540*/  HMMA.16816.F32 R120, R168.reuse, R6, R120 ;  /* 0x00000006a878723c */ /* 0x040fe80000001878 */
[----:B------:R-:W-:Y:S04]  /*f550*/  FADD.FTZ R5, R200, R5 ;  /* 0x00000005c8057221 */ /* 0x000fe80000010000 */
[----:B------:R-:W-:Y:S01]  /*f560*/  FADD.FTZ R0, R204, R5 ;  /* 0x00000005cc007221 */ /* 0x000fe20000010000 */
[C---:B---3--:R-:W-:Y:S03]  /*f570*/  HMMA.16816.F32 R124, R168.reuse, R8, R124 ;  /* 0x00000008a87c723c */ /* 0x048fe6000000187c */
[----:B------:R-:W-:Y:S01]  /*f580*/  FADD.FTZ R0, R167, R0 ;  /* 0x00000000a7007221 */ /* 0x000fe20000010000 */
[----:B------:R-:W-:Y:S03]  /*f590*/  MOV R167, R164 ;  /* 0x000000a400a77202 */ /* 0x000fe60000000f00 */
[----:B------:R-:W-:Y:S01]  /*f5a0*/  FADD.FTZ R5, R173, R0 ;  /* 0x00000000ad057221 */ /* 0x000fe20000010000 */
[----:B------:R-:W-:Y:S04]  /*f5b0*/  HMMA.16816.F32 R128, R168, R10, R128 ;  /* 0x0000000aa880723c */ /* 0x000fe80000001880 */
[----:B------:R-:W-:Y:S02]  /*f5c0*/  FADD.FTZ R0, R207, R2 ;  /* 0x00000002cf007221 */ /* 0x000fe40000010000 */
[----:B------:R-:W-:Y:S02]  /*f5d0*/  FADD.FTZ R5, R206, R5 ;  /* 0x00000005ce057221 */ /* 0x000fe40000010000 */
[----:B------:R-:W-:Y:S04]  /*f5e0*/  FADD.FTZ R0, R205, R0 ;  /* 0x00000000cd007221 */ /* 0x000fe80000010000 */
[----:B------:R-:W-:Y:S02]  /*f5f0*/  FADD.FTZ R5, R198, R5 ;  /* 0x00000005c6057221 */ /* 0x000fe40000010000 */
[----:B------:R-:W-:Y:S01]  /*f600*/  FADD.FTZ R195, R195, R0 ;  /* 0x00000000c3c37221 */ /* 0x000fe20000010000 */
[----:B------:R-:W-:Y:S01]  /*f610*/  MOV R0, R3 ;  /* 0x0000000300007202 */ /* 0x000fe20000000f00 */
[----:B------:R-:W-:Y:S02]  /*f620*/  FADD.FTZ R194, R194, R5 ;  /* 0x00000005c2c27221 */ /* 0x000fe40000010000 */
[----:B------:R-:W-:Y:S02]  /*f630*/  FADD.FTZ R195, R252, R195 ;  /* 0x000000c3fcc37221 */ /* 0x000fe40000010000 */
[----:B------:R-:W-:Y:S02]  /*f640*/  FADD.FTZ R193, R193, R194 ;  /* 0x000000c2c1c17221 */ /* 0x000fe40000010000 */
[----:B------:R-:W-:Y:S02]  /*f650*/  FADD.FTZ R166, R166, R195 ;  /* 0x000000c3a6a67221 */ /* 0x000fe40000010000 */
[----:B------:R-:W-:Y:S02]  /*f660*/  FADD.FTZ R251, R250, R193 ;  /* 0x000000c1fafb7221 */ /* 0x000fe40000010000 */
[----:B------:R-:W-:Y:S01]  /*f670*/  FADD.FTZ R249, R165, R166 ;  /* 0x000000a6a5f97221 */ /* 0x000fe20000010000 */
[----:B------:R-:W-:-:S05]  /*f680*/  @P0 BRA `(.L_x_555) ;  /* 0xffffc2a000000947 */ /* 0x000fca000383ffff */
.L_x_554:
        /* <DEDUP_REMOVED lines=56> */
[----:B------:R-:W1:Y:S01]  /*fa10*/  @P4 MUFU.LG2 R2, R2 ;  /* 0x0000000200024308 */ /* 0x000e620000000c00 */
[C---:B------:R-:W-:Y:S01]  /*fa20*/  FMUL.FTZ R161, R4.reuse, R161 ;  /* 0x000000a104a17220 */ /* 0x040fe20000410000 */
[----:B------:R-:W-:Y:S01]  /*fa30*/  USHF.R.S32.HI UR6, URZ, 0x1f, UR13 ;  /* 0x0000001f3f067899 */ /* 0x000fe2000801140d */
[C---:B------:R-:W-:Y:S01]  /*fa40*/  FMUL.FTZ R156, R4.reuse, R156 ;  /* 0x0000009c049c7220 */ /* 0x040fe20000410000 */
[----:B------:R-:W-:Y:S01]  /*fa50*/  UIADD3 UR5, UP2, UP1, UR5, UR24, UR13 ;  /* 0x0000001805057290 */ /* 0x000fe2000f95e00d */
[C---:B------:R-:W-:Y:S01]  /*fa60*/  FMUL.FTZ R157, R4.reuse, R157 ;  /* 0x0000009d049d7220 */ /* 0x040fe20000410000 */
[----:B------:R-:W-:Y:S01]  /*fa70*/  F2FP.PACK_AB R160, R161, R160 ;  /* 0x000000a0a1a0723e */ /* 0x000fe200000000ff */
[C---:B------:R-:W-:Y:S01]  /*fa80*/  FMUL.FTZ R152, R4.reuse, R152 ;  /* 0x0000009804987220 */ /* 0x040fe20000410000 */
[----:B------:R-:W3:Y:S01]  /*fa90*/  @P3 MUFU.LG2 R0, R0 ;  /* 0x0000000000003308 */ /* 0x000ee20000000c00 */
        /* <DEDUP_REMOVED lines=91> */
[----:B------:R-:W4:Y:S01]  /*10050*/  S2R R4, SR_TID.X ;  /* 0x0000000000047919 */ /* 0x000f220000002100 */
        /* <DEDUP_REMOVED lines=17> */
[----:B----4-:R-:W-:Y:S01]  /*10170*/  SHF.R.S32.HI R7, RZ, 0x1f, R4 ;  /* 0x0000001fff077819 */ /* 0x010fe20000011404 */
[----:B------:R-:W-:Y:S01]  /*10180*/  FMUL.FTZ R139, R5, R139 ;  /* 0x0000008b058b7220 */ /* 0x000fe20000410000 */
[----:B------:R-:W-:Y:S01]  /*10190*/  F2FP.PACK_AB R146, R147, R146 ;  /* 0x000000929392723e */ /* 0x000fe200000000ff */
[----:B------:R-:W-:Y:S01]  /*101a0*/  FMUL.FTZ R138, R5, R138 ;  /* 0x0000008a058a7220 */ /* 0x000fe20000410000 */
[----:B------:R-:W-:Y:S01]  /*101b0*/  LEA.HI R6, R7, R4, RZ, 0x2 ;  /* 0x0000000407067211 */ /* 0x000fe200078f10ff */
[----:B------:R-:W-:Y:S01]  /*101c0*/  FMUL.FTZ R135, R5, R135 ;  /* 0x0000008705877220 */ /* 0x000fe20000410000 */
[----:B------:R-:W-:Y:S01]  /*101d0*/  F2FP.PACK_AB R142, R143, R142 ;  /* 0x0000008e8f8e723e */ /* 0x000fe200000000ff */
        /* <DEDUP_REMOVED lines=16> */
[C---:B------:R-:W-:Y:S01]  /*102e0*/  FMUL.FTZ R50, R5.reuse, R50 ;  /* 0x0000003205327220 */ /* 0x040fe20000410000 */
[----:B------:R-:W-:Y:S01]  /*102f0*/  LOP3.LUT R9, R6, 0x3ffffffc, RZ, 0xc0, !PT ;  /* 0x3ffffffc06097812 */ /* 0x000fe200078ec0ff */
[C---:B------:R-:W-:Y:S01]  /*10300*/  FMUL.FTZ R55, R5.reuse, R55 ;  /* 0x0000003705377220 */ /* 0x040fe20000410000 */
[----:B------:R-:W-:Y:S01]  /*10310*/  SHF.L.U32 R10, R8, 0x6, RZ ;  /* 0x00000006080a7819 */ /* 0x000fe200000006ff */
[----:B------:R-:W-:Y:S01]  /*10320*/  FMUL.FTZ R54, R5, R54 ;  /* 0x0000003605367220 */ /* 0x000fe20000410000 */
[----:B------:R-:W-:Y:S01]  /*10330*/  IADD3 R9, -R9, R4, RZ ;  /* 0x0000000409097210 */ /* 0x000fe20007ffe1ff */
[C---:B------:R-:W-:Y:S01]  /*10340*/  FMUL.FTZ R59, R5.reuse, R59 ;  /* 0x0000003b053b7220 */ /* 0x040fe20000410000 */
[----:B------:R-:W-:Y:S01]  /*10350*/  LOP3.LUT R10, R10, 0x1c0, RZ, 0xc0, !PT ;  /* 0x000001c00a0a7812 */ /* 0x000fe200078ec0ff */
[C---:B------:R-:W-:Y:S01]  /*10360*/  FMUL.FTZ R58, R5.reuse, R58 ;  /* 0x0000003a053a7220 */ /* 0x040fe20000410000 */
[----:B------:R-:W-:Y:S01]  /*10370*/  LOP3.LUT R11, R8, 0x1, RZ, 0xc0, !PT ;  /* 0x00000001080b7812 */ /* 0x000fe200078ec0ff */
[C---:B------:R-:W-:Y:S01]  /*10380*/  FMUL.FTZ R63, R5.reuse, R63 ;  /* 0x0000003f053f7220 */ /* 0x040fe20000410000 */
[----:B------:R-:W-:Y:S01]  /*10390*/  LEA.HI R10, R10, R10, RZ, 0x1d ;  /* 0x0000000a0a0a7211 */ /* 0x000fe200078fe8ff */
[----:B------:R-:W-:Y:S01]  /*103a0*/  FMUL.FTZ R62, R5, R62 ;  /* 0x0000003e053e7220 */ /* 0x000fe20000410000 */
[----:B------:R-:W-:Y:S01]  /*103b0*/  ISETP.NE.U32.AND P0, PT, R11, 0x1, PT ;  /* 0x000000010b00780c */ /* 0x000fe20003f05070 */
[----:B------:R-:W-:Y:S01]  /*103c0*/  FMUL.FTZ R67, R5, R67 ;  /* 0x0000004305437220 */ /* 0x000fe20000410000 */
[----:B------:R-:W-:Y:S01]  /*103d0*/  F2FP.PACK_AB R42, R43, R42 ;  /* 0x0000002a2b2a723e */ /* 0x000fe200000000ff */
[C---:B------:R-:W-:Y:S01]  /*103e0*/  FMUL.FTZ R66, R5.reuse, R66 ;  /* 0x0000004205427220 */ /* 0x040fe20000410000 */
[----:B------:R-:W-:Y:S01]  /*103f0*/  R2P PR, R8, 0x6 ;  /* 0x0000000608007804 */ /* 0x000fe20000000000 */
        /* <DEDUP_REMOVED lines=54> */
[----:B------:R-:W-:Y:S01]  /*10760*/  LEA.HI R5, R7, R4, RZ, 0x5 ;  /* 0x0000000407057211 */ /* 0x000fe200078f28ff */
[----:B-1----:R-:W-:Y:S01]  /*10770*/  @P4 FMUL.FTZ R77, R2, 0.69314718246459960938 ;  /* 0x3f317218024d4820 */ /* 0x002fe20000410000 */
[----:B------:R-:W-:Y:S01]  /*10780*/  F2FP.PACK_AB R126, R127, R126 ;  /* 0x0000007e7f7e723e */ /* 0x000fe200000000ff */
[----:B---3--:R-:W-:Y:S01]  /*10790*/  @P3 FMUL.FTZ R0, R0, 0.69314718246459960938 ;  /* 0x3f31721800003820 */ /* 0x008fe20000410000 */
[----:B------:R-:W-:-:S02]  /*107a0*/  SHF.R.S32.HI R6, RZ, 0x5, R5 ;  /* 0x00000005ff067819 */ /* 0x000fc40000011405 */
[----:B------:R-:W-:Y:S02]  /*107b0*/  F2FP.PACK_AB R130, R131, R130 ;  /* 0x000000828382723e */ /* 0x000fe400000000ff */
[----:B------:R-:W-:Y:S02]  /*107c0*/  LEA R9, R6, R9, 0x9 ;  /* 0x0000000906097211 */ /* 0x000fe400078e48ff */
[----:B------:R-:W-:Y:S02]  /*107d0*/  SHF.R.S32.HI R75, RZ, 0x1f, R6 ;  /* 0x0000001fff4b7819 */ /* 0x000fe40000011406 */
[----:B------:R-:W-:Y:S02]  /*107e0*/  LEA R9, R9, R10, 0x1 ;  /* 0x0000000a09097211 */ /* 0x000fe400078e08ff */
[----:B------:R-:W-:Y:S02]  /*107f0*/  MOV R10, 0x40 ;  /* 0x00000040000a7802 */ /* 0x000fe40000000f00 */
[----:B------:R-:W-:-:S02]  /*10800*/  SHF.L.U32 R9, R9, 0x1, RZ ;  /* 0x0000000109097819 */ /* 0x000fc400000006ff */
[----:B------:R-:W-:Y:S02]  /*10810*/  SEL R10, R10, 0xffffffc0, !P2 ;  /* 0xffffffc00a0a7807 */ /* 0x000fe40005000000 */
        /* <DEDUP_REMOVED lines=12> */
[----:B------:R-:W-:Y:S01]  /*108e0*/  LEA.HI R75, R75, R6, RZ, 0x2 ;  /* 0x000000064b4b7211 */ /* 0x000fe200078f10ff */
[----:B------:R-:W-:Y:S03]  /*108f0*/  STS [R13], R152 ;  /* 0x000000980d007388 */ /* 0x000fe60000000800 */
[----:B------:R-:W-:Y:S01]  /*10900*/  LOP3.LUT R75, R75, 0xffffffc, RZ, 0xc0, !PT ;  /* 0x0ffffffc4b4b7812 */ /* 0x000fe200078ec0ff */
[----:B------:R-:W-:Y:S03]  /*10910*/  STS [R13+0x400], R154 ;  /* 0x0004009a0d007388 */ /* 0x000fe60000000800 */
[----:B------:R-:W-:Y:S01]  /*10920*/  IADD3 R6, R6, -R75, RZ ;  /* 0x8000004b06067210 */ /* 0x000fe20007ffe0ff */
[----:B------:R-:W-:Y:S01]  /*10930*/  STS [R15], R148 ;  /* 0x000000940f007388 */ /* 0x000fe20000000800 */
[----:B------:R-:W-:Y:S01]  /*10940*/  MOV R75, 0x7f800000 ;  /* 0x7f800000004b7802 */ /* 0x000fe20000000f00 */
[----:B------:R-:W-:-:S02]  /*10950*/  @P3 FFMA.FTZ R75, R3, c[0x0][0x238], R0 ;  /* 0x00008e00034b3a23 */ /* 0x000fc40000010000 */
        /* <DEDUP_REMOVED lines=49> */
[----:B-1----:R-:W-:-:S03]  /*10c70*/  LOP3.LUT R9, R5, 0xffffffe0, RZ, 0xc0, !PT ;  /* 0xffffffe005097812 */ /* 0x002fc600078ec0ff */
[----:B------:R2:W-:Y:S01]  /*10c80*/  STS [R17+0x6000], R116 ;  /* 0x0060007411007388 */ /* 0x0005e20000000800 */
[----:B------:R-:W-:-:S03]  /*10c90*/  IADD3 R74, -R9, R4, RZ ;  /* 0x00000004094a7210 */ /* 0x000fc60007ffe1ff */
[----:B------:R2:W-:Y:S01]  /*10ca0*/  STS [R17+0x6400], R118 ;  /* 0x0064007611007388 */ /* 0x0005e20000000800 */
[----:B------:R-:W-:-:S03]  /*10cb0*/  LOP3.LUT P0, RZ, R74, 0x3, RZ, 0xc0, !PT ;  /* 0x000000034aff7812 */ /* 0x000fc6000780c0ff */
[----:B------:R2:W-:Y:S04]  /*10cc0*/  STS [R19+0x6000], R120 ;  /* 0x0060007813007388 */ /* 0x0005e80000000800 */
[----:B------:R2:W-:Y:S04]  /*10cd0*/  STS [R19+0x6400], R122 ;  /* 0x0064007a13007388 */ /* 0x0005e80000000800 */
[----:B------:R2:W-:Y:S04]  /*10ce0*/  STS [R21+0x6000], R124 ;  /* 0x0060007c15007388 */ /* 0x0005e80000000800 */
[----:B------:R2:W-:Y:S04]  /*10cf0*/  STS [R21+0x6400], R126 ;  /* 0x0064007e15007388 */ /* 0x0005e80000000800 */
[----:B------:R2:W-:Y:S04]  /*10d00*/  STS [R23+0x6000], R128 ;  /* 0x0060008017007388 */ /* 0x0005e80000000800 */
[----:B------:R2:W-:Y:S04]  /*10d10*/  STS [R23+0x6400], R130 ;  /* 0x0064008217007388 */ /* 0x0005e80000000800 */
[----:B------:R-:W-:Y:S06]  /*10d20*/  BAR.SYNC.DEFER_BLOCKING 0x0 ;  /* 0x0000000000007b1d */ /* 0x000fec0000010000 */
[----:B------:R-:W1:Y:S04]  /*10d30*/  S2R R72, SR_TID.X ;  /* 0x0000000000487919 */ /* 0x000e680000002100 */
        /* <DEDUP_REMOVED lines=10> */
[----:B------:R-:W-:-:S03]  /*10de0*/  SHF.R.S32.HI R74, RZ, 0x1f, R5 ;  /* 0x0000001fff4a7819 */ /* 0x000fc60000011405 */
[----:B------:R2:W1:Y:S01]  /*10df0*/  LDS.128 R40, [R235+0x3000] ;  /* 0x00300000eb287984 */ /* 0x0004620000000c00 */
[----:B------:R-:W-:-:S03]  /*10e00*/  LEA.HI R5, R74, R5, RZ, 0x2 ;  /* 0x000000054a057211 */ /* 0x000fc600078f10ff */
[----:B------:R2:W1:Y:S01]  /*10e10*/  LDS.128 R36, [R235+0x3800] ;  /* 0x00380000eb247984 */ /* 0x0004620000000c00 */
[----:B------:R-:W-:Y:S01]  /*10e20*/  MOV R74, 0x7f800000 ;  /* 0x7f800000004a7802 */ /* 0x000fe20000000f00 */
[----:B------:R-:W-:Y:S01]  /*10e30*/  @P4 FFMA.FTZ R74, R164, c[0x0][0x238], R77 ;  /* 0x00008e00a44a4a23 */ /* 0x000fe2000001004d */
[----:B------:R-:W-:Y:S01]  /*10e40*/  SHF.R.S32.HI R5, RZ, 0x2, R5 ;  /* 0x00000002ff057819 */ /* 0x000fe20000011405 */
[----:B------:R2:W1:Y:S03]  /*10e50*/  LDS.128 R32, [R235+0x4000] ;  /* 0x00400000eb207984 */ /* 0x0004660000000c00 */
[----:B------:R-:W-:Y:S01]  /*10e60*/  LEA R5, R6, R5, 0x4 ;  /* 0x0000000506057211 */ /* 0x000fe200078e20ff */
        /* <DEDUP_REMOVED lines=24> */
.L_x_559:
[----:B---34-:R-:W-:Y:S05]  /*10ff0*/  BSYNC B0 ;  /* 0x0000000000007941 */ /* 0x018fea0003800000 */
.L_x_558:
        /* <DEDUP_REMOVED lines=36> */
.L_x_561:
[----:B------:R-:W-:Y:S05]  /*11240*/  BSYNC B0 ;  /* 0x0000000000007941 */ /* 0x000fea0003800000 */
.L_x_560:
[----:B------:R-:W-:Y:S01]  /*11250*/  LEA.HI.SX32 R0, R4, 0x10, 0x1d ;  /* 0x0000001004007811 */ /* 0x000fe200078feaff */
[----:B------:R-:W-:Y:S03]  /*11260*/  BSSY B0, `(.L_x_562) ;  /* 0x0000015000007945 */ /* 0x000fe60003800000 */
[----:B------:R-:W-:-:S13]  /*11270*/  ISETP.GE.AND P0, PT, R0, UR9, PT ;  /* 0x0000000900007c0c */ /* 0x000fda000bf06270 */
[----:B------:R-:W-:Y:S05]  /*11280*/  @P0 BRA `(.L_x_563) ;  /* 0x0000012000000947 */ /* 0x000fea0003800000 */
[----:B------:R-:W-:Y:S01]  /*11290*/  IADD3 R2, P0, R72, 0x10, RZ ;  /* 0x0000001048027810 */ /* 0x000fe20007f1e0ff */
[----:B-1-3--:R-:W-:Y:S01]  /*112a0*/  IMAD.MOV.U32 R16, RZ, RZ, R6 ;  /* 0x000000ffff107224 */ /* 0x00afe200078e0006 */
[----:B------:R-:W-:Y:S01]  /*112b0*/  ISETP.GE.AND P3, PT, R244, c[0x0][0x220], PT ;  /* 0x00008800f4007a0c */ /* 0x000fe20003f66270 */
[----:B--2---:R-:W-:Y:S01]  /*112c0*/  IMAD.MOV.U32 R17, RZ, RZ, R75 ;  /* 0x000000ffff117224 */ /* 0x004fe200078e004b */
        /* <DEDUP_REMOVED lines=14> */
.L_x_563:
[----:B------:R-:W-:Y:S05]  /*113b0*/  BSYNC B0 ;  /* 0x0000000000007941 */ /* 0x000fea0003800000 */
.L_x_562:
[----:B------:R-:W-:Y:S01]  /*113c0*/  LEA.HI.SX32 R0, R4, 0x20, 0x1d ;  /* 0x0000002004007811 */ /* 0x000fe200078feaff */
[----:B------:R-:W-:Y:S03]  /*113d0*/  BSSY B0, `(.L_x_564) ;  /* 0x0000015000007945 */ /* 0x000fe60003800000 */
[----:B------:R-:W-:-:S13]  /*113e0*/  ISETP.GE.AND P0, PT, R0, UR9, PT ;  /* 0x0000000900007c0c */ /* 0x000fda000bf06270 */
[----:B------:R-:W-:Y:S05]  /*113f0*/  @P0 BRA `(.L_x_565) ;  /* 0x0000012000000947 */ /* 0x000fea0003800000 */
[----:B-1----:R-:W-:Y:S01]  /*11400*/  IADD3 R2, P0, R72, 0x20, RZ ;  /* 0x0000002048027810 */ /* 0x002fe20007f1e0ff */
[----:B------:R-:W-:Y:S01]  /*11410*/  IMAD.MOV.U32 R12, RZ, RZ, R6 ;  /* 0x000000ffff0c7224 */ /* 0x000fe200078e0006 */
        /* <DEDUP_REMOVED lines=16> */
.L_x_565:
[----:B------:R-:W-:Y:S05]  /*11520*/  BSYNC B0 ;  /* 0x0000000000007941 */ /* 0x000fea0003800000 */
.L_x_564:
        /* <DEDUP_REMOVED lines=23> */
.L_x_519:
        /* <DEDUP_REMOVED lines=80> */
.L_x_567:
[----:B------:R-:W-:Y:S05]  /*11ba0*/  BSYNC B0 ;  /* 0x0000000000007941 */ /* 0x000fea0003800000 */
.L_x_566:
        /* <DEDUP_REMOVED lines=22> */
.L_x_569:
[----:B------:R-:W-:Y:S05]  /*11d10*/  BSYNC B0 ;  /* 0x0000000000007941 */ /* 0x000fea0003800000 */
.L_x_568:
        /* <DEDUP_REMOVED lines=22> */
.L_x_571:
[----:B------:R-:W-:Y:S05]  /*11e80*/  BSYNC B0 ;  /* 0x0000000000007941 */ /* 0x000fea0003800000 */
.L_x_570:
        /* <DEDUP_REMOVED lines=21> */
.L_x_573:
[----:B------:R-:W-:Y:S05]  /*11fe0*/  BSYNC B0 ;  /* 0x0000000000007941 */ /* 0x000fea0003800000 */
.L_x_572:
        /* <DEDUP_REMOVED lines=35> */
.L_x_574:
        /* <DEDUP_REMOVED lines=14> */
.L_x_1082:


//--------------------- .text._ZN5flash16flash_fwd_kernelI23Flash_fwd_kernel_traitsILi256ELi64ELi64ELi4ELb0ELb0EN7cutlass6half_tE19Flash_kernel_traitsILi256ELi64ELi64ELi4ES3_EELb1ELb1ELb0ELb1ELb0ELb0ELb0ELb1EEEvNS_16Flash_fwd_paramsE --------------------------
	.section	.text._ZN5flash16flash_fwd_kernelI23Flash_fwd_kernel_traitsILi256ELi64ELi64ELi4ELb0ELb0EN7cutlass6half_tE19Flash_kernel_traitsILi256ELi64ELi64ELi4ES3_EELb1ELb1ELb0ELb1ELb0ELb0ELb0ELb1EEEvNS_16Flash_fwd_paramsE,"ax",@progbits
	.sectioninfo	@"SHI_REGISTERS=255"
	.align	128
        .global         _ZN5flash16flash_fwd_kernelI23Flash_fwd_kernel_traitsILi256ELi64ELi64ELi4ELb0ELb0EN7cutlass6half_tE19Flash_kernel_traitsILi256ELi64ELi64ELi4ES3_EELb1ELb1ELb0ELb1ELb0ELb0ELb0ELb1EEEvNS_16Flash_fwd_paramsE
        .type           _ZN5flash16flash_fwd_kernelI23Flash_fwd_kernel_traitsILi256ELi64ELi64ELi4ELb0ELb0EN7cutlass6half_tE19Flash_kernel_traitsILi256ELi64ELi64ELi4ES3_EELb1ELb1ELb0ELb1ELb0ELb0ELb0ELb1EEEvNS_16Flash_fwd_paramsE,@function
        .size           _ZN5flash16flash_fwd_kernelI23Flash_fwd_kernel_traitsILi256ELi64ELi64ELi4ELb0ELb0EN7cutlass6half_tE19Flash_kernel_traitsILi256ELi64ELi64ELi4ES3_EELb1ELb1ELb0ELb1ELb0ELb0ELb0ELb1EEEvNS_16Flash_fwd_paramsE,(.L_x_1083 - _ZN5flash16flash_fwd_kernelI23Flash_fwd_kernel_traitsILi256ELi64ELi64ELi4ELb0ELb0EN7cutlass6half_tE19Flash_kernel_traitsILi256ELi64ELi64ELi4ES3_EELb1ELb1ELb0ELb1ELb0ELb0ELb0ELb1EEEvNS_16Flash_fwd_paramsE)
        .other          _ZN5flash16flash_fwd_kernelI23Flash_fwd_kernel_traitsILi256ELi64ELi64ELi4ELb0ELb0EN7cutlass6half_tE19Flash_kernel_traitsILi256ELi64ELi64ELi4ES3_EELb1ELb1ELb0ELb1ELb0ELb0ELb0ELb1EEEvNS_16Flash_fwd_paramsE,@"STO_CUDA_ENTRY STV_DEFAULT"
_ZN5flash16flash_fwd_kernelI23Flash_fwd_kernel_traitsILi256ELi64ELi64ELi4ELb0ELb0EN7cutlass6half_tE19Flash_kernel_traitsILi256ELi64ELi64ELi4ES3_EELb1ELb1ELb0ELb1ELb0ELb0ELb0ELb1EEEvNS_16Flash_fwd_paramsE:
.text._ZN5flash16flash_fwd_kernelI23Flash_fwd_kernel_traitsILi256ELi64ELi64ELi4ELb0ELb0EN7cutlass6half_tE19Flash_kernel_traitsILi256ELi64ELi64ELi4ES3_EELb1ELb1ELb0ELb1ELb0ELb0ELb0ELb1EEEvNS_16Flash_fwd_paramsE:
[----:B------:R-:W-:-:S03]  /*0000*/  MOV R1, c[0x0][0x28] ;  /* 0x00000a0000017a02 */ /* 0x000fc60000000f00 */
[----:B------:R-:W-:Y:S01]  /*0010*/  ULDC.U8 UR4, c[0x0][0x304] ;  /* 0x0000c10000047ab9 */ /* 0x000fe20000000000 */
[----:B------:R-:W-:Y:S01]  /*0020*/  IADD3 R1, R1, -0x180, RZ ;  /* 0xfffffe8001017810 */ /* 0x000fe20007ffe0ff */
[----:B------:R-:W-:Y:S01]  /*0030*/  ULDC.64 UR24, c[0x0][0x2f0] ;  /* 0x0000bc0000187ab9 */ /* 0x000fe20000000a00 */
[----:B------:R-:W-:Y:S01]  /*0040*/  ISETP.NE.AND P2, PT, RZ, UR4, PT ;  /* 0x00000004ff007c0c */ /* 0x000fe2000bf45270 */
[----:B------:R-:W-:Y:S01]  /*0050*/  IMAD.U32 R2, RZ, RZ, UR24 ;  /* 0x00000018ff027e24 */ /* 0x000fe2000f8e00ff */
[----:B------:R-:W-:Y:S01]  /*0060*/  ULDC.64 UR22, c[0x0][0x118] ;  /* 0x0000460000167ab9 */ /* 0x000fe20000000a00 */
[----:B------:R-:W-:Y:S01]  /*0070*/  IMAD.U32 R3, RZ, RZ, UR25 ;  /* 0x00000019ff037e24 */ /* 0x000fe2000f8e00ff */
[----:B------:R-:W-:Y:S01]  /*0080*/  MOV R8, c[0x0][0x2fc] ;  /* 0x0000bf0000087a02 */ /* 0x000fe20000000f00 */
[----:B------:R-:W-:Y:S01]  /*0090*/  IMAD.MOV.U32 R7, RZ, RZ, c[0x0][0x2f8] ;  /* 0x0000be00ff077624 */ /* 0x000fe200078e00ff */
[----:B------:R-:W1:Y:S01]  /*00a0*/  S2UR UR17, SR_CTAID.X ;  /* 0x00000000001179c3 */ /* 0x000e620000002500 */
[----:B------:R-:W2:Y:S01]  /*00b0*/  S2R R29, SR_TID.X ;  /* 0x00000000001d7919 */ /* 0x000ea20000002100 */
[----:B------:R-:W-:-:S05]  /*00c0*/  ULDC.64 UR4, c[0x0][0x240] ;  /* 0x0000900000047ab9 */ /* 0x000fca0000000a00 */
[----:B------:R3:W4:Y:S02]  /*00d0*/  @P2 LDG.E.64 R4, [R2.64] ;  /* 0x0000001602042981 */ /* 0x000724000c1e1b00 */
[----:B---3--:R-:W-:Y:S02]  /*00e0*/  @P2 IMAD.MOV.U32 R2, RZ, RZ, R7 ;  /* 0x000000ffff022224 */ /* 0x008fe400078e0007 */
[----:B------:R-:W-:-:S06]  /*00f0*/  @P2 IMAD.MOV.U32 R3, RZ, RZ, R8 ;  /* 0x000000ffff032224 */ /* 0x000fcc00078e0008 */
[----:B------:R-:W3:Y:S01]  /*0100*/  @P2 LDG.E.64 R2, [R2.64] ;  /* 0x0000001602022981 */ /* 0x000ee2000c1e1b00 */
[----:B------:R-:W5:Y:S01]  /*0110*/  S2UR UR15, SR_CTAID.Y ;  /* 0x00000000000f79c3 */ /* 0x000f620000002600 */
[----:B------:R-:W-:Y:S02]  /*0120*/  UISETP.NE.U32.AND UP2, UPT, URZ, UR4, UPT ;  /* 0x000000043f00728c */ /* 0x000fe4000bf45070 */
[----:B------:R-:W-:Y:S02]  /*0130*/  UMOV UR10, 0x4 ;  /* 0x00000004000a7882 */ /* 0x000fe40000000000 */
[----:B------:R-:W-:Y:S02]  /*0140*/  UISETP.NE.AND.EX UP2, UPT, URZ, UR5, UPT, UP2 ;  /* 0x000000053f00728c */ /* 0x000fe4000bf45320 */
[----:B------:R-:W-:Y:S01]  /*0150*/  ULDC.64 UR12, c[0x0][0x240] ;  /* 0x00009000000c7ab9 */ /* 0x000fe20000000a00 */
[----:B------:R-:W1:Y:S01]  /*0160*/  S2UR UR16, SR_CTAID.Z ;  /* 0x00000000001079c3 */ /* 0x000e620000002700 */
[----:B------:R-:W-:-:S02]  /*0170*/  ULDC.64 UR4, c[0x0][0x250] ;  /* 0x0000940000047ab9 */ /* 0x000fc40000000a00 */
[----:B------:R-:W-:Y:S01]  /*0180*/  PLOP3.LUT P0, PT, PT, PT, UP2, 0x80, 0x0 ;  /* 0x000000000000781c */ /* 0x000fe20003f0f028 */
[----:B------:R-:W-:Y:S02]  /*0190*/  UISETP.NE.U32.AND UP0, UPT, URZ, UR4, UPT ;  /* 0x000000043f00728c */ /* 0x000fe4000bf05070 */
[----:B------:R-:W-:Y:S02]  /*01a0*/  ULDC.U8 UR8, c[0x0][0x312] ;  /* 0x0000c48000087ab9 */ /* 0x000fe40000000000 */
[----:B------:R-:W-:Y:S02]  /*01b0*/  UISETP.NE.AND UP3, UPT, UR8, URZ, UPT ;  /* 0x0000003f0800728c */ /* 0x000fe4000bf65270 */
[----:B------:R-:W-:-:S03]  /*01c0*/  UISETP.NE.AND.EX UP0, UPT, URZ, UR5, UPT, UP0 ;  /* 0x000000053f00728c */ /* 0x000fc6000bf05300 */
[----:B------:R-:W-:Y:S02]  /*01d0*/  ULDC.64 UR4, c[0x0][0x250] ;  /* 0x0000940000047ab9 */ /* 0x000fe40000000a00 */
[----:B-----5:R-:W-:Y:S02]  /*01e0*/  UIMAD.WIDE UR12, UR15, UR10, UR12 ;  /* 0x0000000a0f0c72a5 */ /* 0x020fe4000f8e020c */
[----:B-1----:R-:W-:-:S06]  /*01f0*/  ULOP3.LUT UR6, UR16, UR17, UR15, 0xfe, !UPT ;  /* 0x0000001110067292 */ /* 0x002fcc000f8efe0f */
[----:B--2---:R-:W-:Y:S01]  /*0200*/  LOP3.LUT P3, RZ, R29, UR6, RZ, 0xfc, !PT ;  /* 0x000000061dff7c12 */ /* 0x004fe2000f86fcff */
[----:B------:R-:W-:Y:S02]  /*0210*/  ULDC.64 UR6, c[0x0][0x248] ;  /* 0x0000920000067ab9 */ /* 0x000fe40000000a00 */
[----:B------:R-:W-:-:S04]  /*0220*/  UISETP.EQ.U32.AND UP1, UPT, URZ, UR6, UPT ;  /* 0x000000063f00728c */ /* 0x000fc8000bf22070 */
[----:B------:R-:W-:Y:S02]  /*0230*/  UISETP.EQ.OR.EX UP1, UPT, URZ, UR7, !UP3, UP1 ;  /* 0x000000073f00728c */ /* 0x000fe4000df22710 */
[----:B------:R-:W-:Y:S02]  /*0240*/  @UP0 UIMAD.WIDE UR4, UR15, UR10, UR4 ;  /* 0x0000000a0f0402a5 */ /* 0x000fe4000f8e0204 */
[----:B------:R-:W-:Y:S02]  /*0250*/  ULDC.64 UR6, c[0x0][0x248] ;  /* 0x0000920000067ab9 */ /* 0x000fe40000000a00 */
[----:B------:R-:W-:Y:S01]  /*0260*/  @!P3 IMAD.MOV.U32 R10, RZ, RZ, c[0x0][0x308] ;  /* 0x0000c200ff0ab624 */ /* 0x000fe200078e00ff */
[----:B------:R-:W-:Y:S01]  /*0270*/  @!P3 MOV R11, c[0x0][0x30c] ;  /* 0x0000c300000bba02 */ /* 0x000fe20000000f00 */
[----:B------:R-:W-:Y:S01]  /*0280*/  UIMAD.WIDE UR6, UR15, UR10, UR6 ;  /* 0x0000000a0f0672a5 */ /* 0x000fe2000f8e0206 */
[----:B----4-:R-:W1:Y:S08]  /*0290*/  @P2 R2UR UR24, R4 ;  /* 0x00000000041823c2 */ /* 0x010e7000000e0000 */
[----:B------:R-:W2:Y:S01]  /*02a0*/  @P2 R2UR UR25, R5 ;  /* 0x00000000051923c2 */ /* 0x000ea200000e0000 */
[----:B-1----:R-:W-:-:S02]  /*02b0*/  IMAD.U32 R4, RZ, RZ, UR24 ;  /* 0x00000018ff047e24 */ /* 0x002fc4000f8e00ff */
[----:B--2---:R-:W-:Y:S01]  /*02c0*/  IMAD.U32 R5, RZ, RZ, UR25 ;  /* 0x00000019ff057e24 */ /* 0x004fe2000f8e00ff */
[----:B---3--:R-:W-:Y:S02]  /*02d0*/  @P2 IADD3 R7, P1, R2, c[0x0][0x300], RZ ;  /* 0x0000c00002072a10 */ /* 0x008fe40007f3e0ff */
[----:B------:R-:W-:Y:S02]  /*02e0*/  MOV R2, UR12 ;  /* 0x0000000c00027c02 */ /* 0x000fe40008000f00 */
[----:B------:R1:W-:Y:S01]  /*02f0*/  @!P3 STG.E.64 [R10.64], R4 ;  /* 0x000000040a00b986 */ /* 0x0003e2000c101b16 */
[----:B------:R-:W-:Y:S02]  /*0300*/  @P2 IMAD.X R8, RZ, RZ, R3, P1 ;  /* 0x000000ffff082224 */ /* 0x000fe400008e0603 */
[----:B------:R-:W-:Y:S01]  /*0310*/  IMAD.U32 R3, RZ, RZ, UR13 ;  /* 0x0000000dff037e24 */ /* 0x000fe2000f8e00ff */
[----:B------:R-:W-:Y:S01]  /*0320*/  PLOP3.LUT P1, PT, PT, PT, UP0, 0x80, 0x0 ;  /* 0x000000000000781c */ /* 0x000fe20003f2f008 */
[----:B-1----:R-:W-:Y:S01]  /*0330*/  @!P3 IMAD.MOV.U32 R4, RZ, RZ, R7 ;  /* 0x000000ffff04b224 */ /* 0x002fe200078e0007 */
[----:B------:R-:W-:-:S05]  /*0340*/  @!P3 MOV R5, R8 ;  /* 0x000000080005b202 */ /* 0x000fca0000000f00 */
[----:B------:R1:W-:Y:S04]  /*0350*/  @!P3 STG.E.64 [R10.64+0x8], R4 ;  /* 0x000008040a00b986 */ /* 0x0003e8000c101b16 */
[----:B------:R2:W3:Y:S04]  /*0360*/  @P0 LDG.E R9, [R2.64] ;  /* 0x0000001602090981 */ /* 0x0004e8000c1e1900 */
[----:B------:R2:W4:Y:S01]  /*0370*/  @P0 LDG.E R6, [R2.64+0x4] ;  /* 0x0000041602060981 */ /* 0x000522000c1e1900 */
[----:B------:R-:W-:Y:S01]  /*0380*/  PLOP3.LUT P2, PT, PT, PT, UP1, 0x80, 0x0 ;  /* 0x000000000000781c */ /* 0x000fe20003f4f018 */
[----:B-1----:R-:W-:-:S02]  /*0390*/  IMAD.U32 R4, RZ, RZ, UR4 ;  /* 0x00000004ff047e24 */ /* 0x002fc4000f8e00ff */
[----:B------:R-:W-:Y:S01]  /*03a0*/  IMAD.U32 R5, RZ, RZ, UR5 ;  /* 0x00000005ff057e24 */ /* 0x000fe2000f8e00ff */
[----:B--2---:R-:W-:Y:S01]  /*03b0*/  MOV R2, UR6 ;  /* 0x0000000600027c02 */ /* 0x004fe20008000f00 */
[----:B------:R-:W-:-:S03]  /*03c0*/  IMAD.U32 R3, RZ, RZ, UR7 ;  /* 0x00000007ff037e24 */ /* 0x000fc6000f8e00ff */
[----:B------:R-:W2:Y:S05]  /*03d0*/  @P1 LDG.E R4, [R4.64] ;  /* 0x0000001604041981 */ /* 0x000eaa000c1e1900 */
[----:B------:R-:W5:Y:S01]  /*03e0*/  @!P2 LDG.E R0, [R2.64] ;  /* 0x000000160200a981 */ /* 0x000f62000c1e1900 */
[----:B------:R-:W-:Y:S01]  /*03f0*/  UMOV UR14, 0xffffffff ;  /* 0xffffffff000e7882 */ /* 0x000fe20000000000 */
[----:B------:R-:W1:Y:S01]  /*0400*/  LDC.U8 R226, c[0x0][0x2d8] ;  /* 0x0000b600ffe27b82 */ /* 0x000e620000000000 */
[----:B------:R-:W-:Y:S02]  /*0410*/  UMOV UR29, URZ ;  /* 0x0000003f001d7c82 */ /* 0x000fe40008000000 */
[----:B------:R-:W-:-:S05]  /*0420*/  UMOV UR8, 0xffffffff ;  /* 0xffffffff00087882 */ /* 0x000fca0000000000 */
[----:B---3--:R3:W1:Y:S08]  /*0430*/  @P0 R2UR UR14, R9 ;  /* 0x00000000090e03c2 */ /* 0x00867000000e0000 */
[----:B----4-:R-:W1:Y:S01]  /*0440*/  @P0 R2UR UR20, R6 ;  /* 0x00000000061403c2 */ /* 0x010e6200000e0000 */
[----:B------:R-:W-:-:S04]  /*0450*/  ISETP.NE.U32.AND P0, PT, RZ, c[0x0][0x248], PT ;  /* 0x00009200ff007a0c */ /* 0x000fc80003f05070 */
[----:B------:R-:W-:Y:S02]  /*0460*/  ISETP.NE.AND.EX P0, PT, RZ, c[0x0][0x24c], PT, P0 ;  /* 0x00009300ff007a0c */ /* 0x000fe40003f05300 */
[----:B---3--:R-:W-:-:S04]  /*0470*/  SHF.R.S32.HI R9, RZ, 0x1f, R29 ;  /* 0x0000001fff097819 */ /* 0x008fc8000001141d */
[----:B------:R-:W-:Y:S01]  /*0480*/  LEA.HI R10, R9, R29, RZ, 0x5 ;  /* 0x0000001d090a7211 */ /* 0x000fe200078f28ff */
[----:B-1----:R-:W-:Y:S01]  /*0490*/  @UP2 UIADD3 UR20, UR20, -UR14, URZ ;  /* 0x8000000e14142290 */ /* 0x002fe2000fffe03f */
[----:B--2---:R1:W2:Y:S06]  /*04a0*/  @P1 R2UR UR29, R4 ;  /* 0x00000000041d13c2 */ /* 0x0042ac00000e0000 */
[----:B------:R-:W-:Y:S02]  /*04b0*/  @!UP2 ULDC UR20, c[0x0][0x214] ;  /* 0x000085000014aab9 */ /* 0x000fe40000000800 */
[----:B-----5:R1:W3:Y:S02]  /*04c0*/  @!P2 R2UR UR8, R0 ;  /* 0x000000000008a3c2 */ /* 0x0202e400000e0000 */
        /* <DEDUP_REMOVED lines=8> */
.L_x_575:
[----:B------:R-:W-:Y:S02]  /*0550*/  ULDC UR6, c[0x0][0x218] ;  /* 0x0000860000067ab9 */ /* 0x000fe40000000800 */
.L_x_576:
        /* <DEDUP_REMOVED lines=40> */
[----:B------:R-:W-:Y:S01]  /*07e0*/  IMAD.IADD R23, R29, 0x1, -R0 ;  /* 0x000000011d177824 */ /* 0x000fe200078e0a00 */
[----:B------:R-:W-:Y:S01]  /*07f0*/  ULDC.64 UR6, c[0x0][0x178] ;  /* 0x00005e0000067ab9 */ /* 0x000fe20000000a00 */
[----:B------:R-:W-:Y:S01]  /*0800*/  PLOP3.LUT P0, PT, PT, PT, UP0, 0x80, 0x0 ;  /* 0x000000000000781c */ /* 0x000fe20003f0f008 */
[----:B------:R-:W-:Y:S02]  /*0810*/  ULDC UR21, c[0x0][0x228] ;  /* 0x00008a0000157ab9 */ /* 0x000fe40000000800 */
[----:B------:R-:W-:Y:S01]  /*0820*/  @UP1 UIMAD.WIDE.U32 UR12, UR14, UR4, URZ ;  /* 0x000000040e0c12a5 */ /* 0x000fe2000f8e003f */
[----:B------:R-:W-:Y:S01]  /*0830*/  SHF.R.S32.HI R0, RZ, 0x1f, R23 ;  /* 0x0000001fff007819 */ /* 0x000fe20000011417 */
[----:B------:R-:W-:-:S02]  /*0840*/  @UP0 UIADD3 UR11, UR29, UR8, URZ ;  /* 0x000000081d0b0290 */ /* 0x000fc4000fffe03f */
[----:B------:R-:W-:Y:S02]  /*0850*/  @UP1 UIMAD UR26, UR14, UR5, UR13 ;  /* 0x000000050e1a12a4 */ /* 0x000fe4000f8e020d */
[----:B------:R-:W-:Y:S02]  /*0860*/  @!UP1 USHF.R.S32.HI UR13, URZ, 0x1f, UR15 ;  /* 0x0000001f3f0d9899 */ /* 0x000fe4000801140f */
[----:B------:R-:W-:Y:S02]  /*0870*/  ULDC.64 UR4, c[0x0][0x198] ;  /* 0x0000660000047ab9 */ /* 0x000fe40000000a00 */
[----:B------:R-:W-:Y:S02]  /*0880*/  @UP0 UIMAD.WIDE.U32 UR30, UR11, UR4, URZ ;  /* 0x000000040b1e02a5 */ /* 0x000fe4000f8e003f */
[----:B------:R-:W-:Y:S02]  /*0890*/  @!UP1 UIMAD UR13, UR13, UR6, URZ ;  /* 0x000000060d0d92a4 */ /* 0x000fe4000f8e023f */
[----:B------:R-:W-:-:S02]  /*08a0*/  @UP0 UIMAD UR11, UR11, UR5, UR31 ;  /* 0x000000050b0b02a4 */ /* 0x000fc4000f8e021f */
[----:B------:R-:W-:Y:S02]  /*08b0*/  ULDC UR4, c[0x0][0x224] ;  /* 0x0000890000047ab9 */ /* 0x000fe40000000800 */
[----:B------:R-:W-:Y:S02]  /*08c0*/  ULDC UR5, c[0x0][0x1c0] ;  /* 0x0000700000057ab9 */ /* 0x000fe40000000800 */
[----:B------:R-:W-:Y:S02]  /*08d0*/  UIMAD UR5, UR15, UR5, UR16 ;  /* 0x000000050f0572a4 */ /* 0x000fe4000f8e0210 */
[----:B------:R-:W-:Y:S02]  /*08e0*/  @!UP1 UIMAD.WIDE.U32 UR32, UR15, UR6, URZ ;  /* 0x000000060f2092a5 */ /* 0x000fe4000f8e003f */
[----:B------:R-:W-:Y:S02]  /*08f0*/  UIMAD UR4, UR5, UR4, UR18 ;  /* 0x00000004050472a4 */ /* 0x000fe4000f8e0212 */
[----:B------:R-:W-:-:S02]  /*0900*/  USHF.L.U32 UR5, UR5, 0x5, URZ ;  /* 0x0000000505057899 */ /* 0x000fc4000800063f */
[----:B------:R-:W-:Y:S02]  /*0910*/  UIMAD UR21, UR4, UR21, URZ ;  /* 0x00000015041572a4 */ /* 0x000fe4000f8e023f */
[----:B------:R-:W-:Y:S02]  /*0920*/  USHF.R.S32.HI UR4, URZ, 0x1f, UR5 ;  /* 0x0000001f3f047899 */ /* 0x000fe40008011405 */
[----:B------:R-:W-:Y:S01]  /*0930*/  IADD3 R112, P2, P1, R7, UR5, R23 ;  /* 0x0000000507707c10 */ /* 0x000fe2000f95e017 */
[----:B------:R-:W-:Y:S02]  /*0940*/  @!UP1 UIMAD UR7, UR15, UR7, UR13 ;  /* 0x000000070f0792a4 */ /* 0x000fe4000f8e020d */
[----:B------:R-:W-:Y:S01]  /*0950*/  @UP1 UMOV UR6, UR12 ;  /* 0x0000000c00061c82 */ /* 0x000fe20008000000 */
[----:B------:R-:W-:Y:S01]  /*0960*/  IADD3.X R105, R8, UR4, R0, P2, P1 ;  /* 0x0000000408697c10 */ /* 0x000fe200097e2400 */
[----:B------:R1:W-:Y:S01]  /*0970*/  STL [R1+0x108], R112 ;  /* 0x0001087001007387 */ /* 0x0003e20000100800 */
[----:B------:R-:W-:-:S02]  /*0980*/  USHF.R.S32.HI UR13, URZ, 0x1f, UR16 ;  /* 0x0000001f3f0d7899 */ /* 0x000fc40008011410 */
[----:B------:R-:W-:Y:S02]  /*0990*/  @!UP1 UIADD3 UR26, UR33, UR7, URZ ;  /* 0x00000007211a9290 */ /* 0x000fe4000fffe03f */
[----:B------:R-:W-:Y:S02]  /*09a0*/  @!UP1 UMOV UR6, UR32 ;  /* 0x0000002000069c82 */ /* 0x000fe40008000000 */
[----:B------:R-:W-:Y:S01]  /*09b0*/  @UP0 UMOV UR12, UR30 ;  /* 0x0000001e000c0c82 */ /* 0x000fe20008000000 */
[----:B------:R-:W-:Y:S05]  /*09c0*/  @P0 BRA `(.L_x_578) ;  /* 0x000000d000000947 */ /* 0x000fea0003800000 */
[----:B------:R-:W-:Y:S02]  /*09d0*/  USHF.R.S32.HI UR11, URZ, 0x1f, UR29 ;  /* 0x0000001f3f0b7899 */ /* 0x000fe4000801141d */
[----:B------:R-:W-:Y:S02]  /*09e0*/  ULDC.64 UR4, c[0x0][0x198] ;  /* 0x0000660000047ab9 */ /* 0x000fe40000000a00 */
[----:B------:R-:W-:Y:S02]  /*09f0*/  UIMAD UR11, UR11, UR4, URZ ;  /* 0x000000040b0b72a4 */ /* 0x000fe4000f8e023f */
[----:B------:R-:W-:-:S02]  /*0a00*/  UIMAD.WIDE.U32 UR30, UR29, UR4, URZ ;  /* 0x000000041d1e72a5 */ /* 0x000fc4000f8e003f */
[----:B------:R-:W-:Y:S02]  /*0a10*/  UIMAD UR11, UR29, UR5, UR11 ;  /* 0x000000051d0b72a4 */ /* 0x000fe4000f8e020b */
[----:B------:R-:W-:Y:S02]  /*0a20*/  USHF.R.S32.HI UR7, URZ, 0x1f, UR15 ;  /* 0x0000001f3f077899 */ /* 0x000fe4000801140f */
[----:B------:R-:W-:Y:S02]  /*0a30*/  UIADD3 UR31, UR31, UR11, URZ ;  /* 0x0000000b1f1f7290 */ /* 0x000fe4000fffe03f */
[----:B------:R-:W-:Y:S02]  /*0a40*/  ULDC.64 UR4, c[0x0][0x180] ;  /* 0x0000600000047ab9 */ /* 0x000fe40000000a00 */
[----:B------:R-:W-:Y:S02]  /*0a50*/  UIMAD UR7, UR7, UR4, URZ ;  /* 0x00000004070772a4 */ /* 0x000fe4000f8e023f */
[----:B------:R-:W-:-:S02]  /*0a60*/  UIMAD.WIDE.U32 UR30, UR15, UR4, UR30 ;  /* 0x000000040f1e72a5 */ /* 0x000fc4000f8e001e */
[----:B------:R-:W-:-:S04]  /*0a70*/  UIMAD UR5, UR15, UR5, UR7 ;  /* 0x000000050f0572a4 */ /* 0x000fc8000f8e0207 */
[----:B------:R-:W-:Y:S02]  /*0a80*/  UIADD3 UR11, UR31, UR5, URZ ;  /* 0x000000051f0b7290 */ /* 0x000fe4000fffe03f */
[----:B------:R-:W-:Y:S02]  /*0a90*/  UMOV UR12, UR30 ;  /* 0x0000001e000c7c82 */ /* 0x000fe40008000000 */
.L_x_578:
[----:B------:R-:W-:Y:S01]  /*0aa0*/  IABS R0, c[0x0][0x1c8] ;  /* 0x0000720000007a13 */ /* 0x000fe20000000000 */
[----:B------:R-:W2:Y:S01]  /*0ab0*/  S2R R2, SR_CTAID.Z ;  /* 0x0000000000027919 */ /* 0x000ea20000002700 */
[----:B------:R-:W-:Y:S02]  /*0ac0*/  UMOV UR30, URZ ;  /* 0x0000003f001e7c82 */ /* 0x000fe40008000000 */
[----:B------:R-:W3:Y:S02]  /*0ad0*/  R2UR UR7, R0 ;  /* 0x00000000000773c2 */ /* 0x000ee400000e0000 */
[----:B---3--:R-:W3:Y:S08]  /*0ae0*/  I2F.RP R0, UR7 ;  /* 0x0000000700007d06 */ /* 0x008ef00008209400 */
[----:B---3--:R-:W3:Y:S02]  /*0af0*/  MUFU.RCP R0, R0 ;  /* 0x0000000000007308 */ /* 0x008ee40000001000 */
[----:B---3--:R-:W-:-:S06]  /*0b00*/  IADD3 R0, R0, 0xffffffe, RZ ;  /* 0x0ffffffe00007810 */ /* 0x008fcc0007ffe0ff */
[----:B------:R-:W3:Y:S02]  /*0b10*/  F2I.FTZ.U32.TRUNC.NTZ R0, R0 ;  /* 0x0000000000007305 */ /* 0x000ee4000021f000 */
[----:B---3--:R2:W3:Y:S02]  /*0b20*/  R2UR UR31, R0 ;  /* 0x00000000001f73c2 */ /* 0x0084e400000e0000 */
[----:B--2---:R-:W-:Y:S01]  /*0b30*/  IABS R0, R2 ;  /* 0x0000000200007213 */ /* 0x004fe20000000000 */
[----:B---3--:R-:W-:-:S05]  /*0b40*/  UIADD3 UR5, URZ, -UR31, URZ ;  /* 0x8000001f3f057290 */ /* 0x008fca000fffe03f */
[----:B------:R-:W2:Y:S01]  /*0b50*/  R2UR UR4, R0 ;  /* 0x00000000000473c2 */ /* 0x000ea200000e0000 */
[----:B------:R-:W-:-:S04]  /*0b60*/  UIMAD UR5, UR5, UR7, URZ ;  /* 0x00000007050572a4 */ /* 0x000fc8000f8e023f */
[----:B------:R-:W-:-:S07]  /*0b70*/  UIMAD.WIDE.U32 UR30, UR31, UR5, UR30 ;  /* 0x000000051f1e72a5 */ /* 0x000fce000f8e001e */
[----:B------:R-:W-:Y:S02]  /*0b80*/  UMOV UR5, UR31 ;  /* 0x0000001f00057c82 */ /* 0x000fe40008000000 */
[----:B--2---:R-:W-:-:S07]  /*0b90*/  UIMAD.WIDE.U32 UR30, UR5, UR4, URZ ;  /* 0x00000004051e72a5 */ /* 0x004fce000f8e003f */
        /* <DEDUP_REMOVED lines=34> */
.L_x_579:
[CC--:B------:R-:W-:Y:S01]  /*0dc0*/  LEA.HI R0, R9.reuse, R29.reuse, RZ, 0x3 ;  /* 0x0000001d09007211 */ /* 0x0c0fe200078f18ff */
[----:B------:R-:W2:Y:S01]  /*0dd0*/  S2R R20, SR_CTAID.Z ;  /* 0x0000000000147919 */ /* 0x000ea20000002700 */
[----:B------:R-:W-:Y:S01]  /*0de0*/  LEA.HI R3, R9, R29, RZ, 0x4 ;  /* 0x0000001d09037211 */ /* 0x000fe200078f20ff */
[----:B------:R-:W-:Y:S01]  /*0df0*/  ULDC.64 UR4, c[0x0][0x1b8] ;  /* 0x00006e0000047ab9 */ /* 0x000fe20000000a00 */
[----:B------:R-:W-:Y:S01]  /*0e00*/  SHF.R.S32.HI R18, RZ, 0x3, R0 ;  /* 0x00000003ff127819 */ /* 0x000fe20000011400 */
[----:B------:R-:W-:Y:S01]  /*0e10*/  UIMAD UR4, UR30, UR4, URZ ;  /* 0x000000041e0472a4 */ /* 0x000fe2000f8e023f */
[----:B------:R-:W-:Y:S01]  /*0e20*/  LOP3.LUT R0, R0, 0xfffffff8, RZ, 0xc0, !PT ;  /* 0xfffffff800007812 */ /* 0x000fe200078ec0ff */
[----:B------:R-:W-:Y:S01]  /*0e30*/  IMAD.MOV.U32 R30, RZ, RZ, 0x10 ;  /* 0x00000010ff1e7424 */ /* 0x000fe200078e00ff */
[----:B------:R-:W-:Y:S01]  /*0e40*/  SHF.R.S32.HI R5, RZ, 0x4, R3 ;  /* 0x00000004ff057819 */ /* 0x000fe20000011403 */
[----:B------:R-:W-:Y:S01]  /*0e50*/  IMAD.SHL.U32 R2, R18, 0x40, RZ ;  /* 0x0000004012027824 */ /* 0x000fe200078e00ff */
[----:B------:R-:W-:Y:S01]  /*0e60*/  SHF.R.S32.HI R19, RZ, 0x1f, R18 ;  /* 0x0000001fff137819 */ /* 0x000fe20000011412 */
[----:B------:R-:W-:Y:S01]  /*0e70*/  IMAD.IADD R27, R29, 0x1, -R0 ;  /* 0x000000011d1b7824 */ /* 0x000fe200078e0a00 */
[C---:B------:R-:W-:Y:S01]  /*0e80*/  LEA.HI R0, R3.reuse, R5, RZ, 0x1 ;  /* 0x0000000503007211 */ /* 0x040fe200078f08ff */
[----:B------:R-:W-:Y:S01]  /*0e90*/  IMAD.MOV.U32 R31, RZ, RZ, 0x20 ;  /* 0x00000020ff1f7424 */ /* 0x000fe200078e00ff */
[----:B------:R-:W-:Y:S01]  /*0ea0*/  LOP3.LUT R3, R3, 0xfffffff0, RZ, 0xc0, !PT ;  /* 0xfffffff003037812 */ /* 0x000fe200078ec0ff */
[----:B------:R-:W-:Y:S01]  /*0eb0*/  IMAD.SHL.U32 R120, R27, 0x8, RZ ;  /* 0x000000081b787824 */ /* 0x000fe200078e00ff */
[----:B------:R-:W-:Y:S01]  /*0ec0*/  LOP3.LUT R6, R2, 0x1c0, RZ, 0xc0, !PT ;  /* 0x000001c002067812 */ /* 0x000fe200078ec0ff */
[----:B------:R-:W-:Y:S01]  /*0ed0*/  IMAD.U32 R16, RZ, RZ, UR17 ;  /* 0x00000011ff107e24 */ /* 0x000fe2000f8e00ff */
[----:B------:R-:W-:Y:S01]  /*0ee0*/  LOP3.LUT R2, R0, 0xfffffffe, RZ, 0xc0, !PT ;  /* 0xfffffffe00027812 */ /* 0x000fe200078ec0ff */
[----:B------:R-:W-:Y:S01]  /*0ef0*/  IMAD.IADD R0, R29, 0x1, -R3 ;  /* 0x000000011d007824 */ /* 0x000fe200078e0a03 */
[----:B------:R-:W-:Y:S01]  /*0f00*/  LOP3.LUT R4, R6, 0x38, R120, 0xf8, !PT ;  /* 0x0000003806047812 */ /* 0x000fe200078ef878 */
[----:B------:R-:W-:Y:S01]  /*0f10*/  BSSY B0, `(.L_x_580) ;  /* 0x0000073000007945 */ /* 0x000fe20003800000 */
[----:B------:R-:W-:Y:S01]  /*0f20*/  SHF.R.U32.HI R6, RZ, 0x3, R6 ;  /* 0x00000003ff067819 */ /* 0x000fe20000011606 */
[----:B------:R-:W-:Y:S01]  /*0f30*/  IMAD.IADD R28, R5, 0x1, -R2 ;  /* 0x00000001051c7824 */ /* 0x000fe200078e0a02 */
[----:B------:R-:W-:Y:S01]  /*0f40*/  SHF.R.S32.HI R2, RZ, 0x1f, R0 ;  /* 0x0000001fff027819 */ /* 0x000fe20000011400 */
[----:B------:R-:W-:Y:S01]  /*0f50*/  IMAD.WIDE R16, R16, 0x40, R18 ;  /* 0x0000004010107825 */ /* 0x000fe200078e0212 */
[----:B------:R-:W-:-:S02]  /*0f60*/  LEA.HI R5, R9, R29, RZ, 0x6 ;  /* 0x0000001d09057211 */ /* 0x000fc400078f30ff */
[----:B------:R-:W-:Y:S01]  /*0f70*/  LEA.HI R9, R2, R0, RZ, 0x3 ;  /* 0x0000000002097211 */ /* 0x000fe200078f18ff */
[----:B------:R-:W-:Y:S01]  /*0f80*/  IMAD.SHL.U32 R7, R28, 0x8, RZ ;  /* 0x000000081c077824 */ /* 0x000fe200078e00ff */
[----:B------:R-:W-:Y:S01]  /*0f90*/  LOP3.LUT R6, R4, R6, RZ, 0x3c, !PT ;  /* 0x0000000604067212 */ /* 0x000fe200078e3cff */
[----:B------:R-:W-:Y:S01]  /*0fa0*/  IMAD.SHL.U32 R5, R5, 0x8, RZ ;  /* 0x0000000805057824 */ /* 0x000fe200078e00ff */
[----:B------:R-:W-:Y:S02]  /*0fb0*/  LOP3.LUT R4, R9, 0xfffffff8, RZ, 0xc0, !PT ;  /* 0xfffffff809047812 */ /* 0x000fe400078ec0ff */
[----:B------:R-:W-:Y:S02]  /*0fc0*/  SHF.R.S32.HI R121, RZ, 0x1f, R120 ;  /* 0x0000001fff797819 */ /* 0x000fe40000011478 */
[----:B------:R-:W-:Y:S01]  /*0fd0*/  IADD3 R2, P0, R120, UR6, RZ ;  /* 0x0000000678027c10 */ /* 0x000fe2000ff1e0ff */
[----:B------:R-:W-:Y:S01]  /*0fe0*/  IMAD.IADD R0, R0, 0x1, -R4 ;  /* 0x0000000100007824 */ /* 0x000fe200078e0a04 */
[----:B------:R-:W-:Y:S01]  /*0ff0*/  LOP3.LUT R205, R6, 0xfffffe00, R5, 0xf8, !PT ;  /* 0xfffffe0006cd7812 */ /* 0x000fe200078ef805 */
[----:B------:R-:W-:Y:S01]  /*1000*/  IMAD R6, R19, c[0x0][0x1a0], RZ ;  /* 0x0000680013067a24 */ /* 0x000fe200078e02ff */
[----:B------:R-:W-:Y:S01]  /*1010*/  IADD3.X R3, R121, UR26, RZ, P0, !PT ;  /* 0x0000001a79037c10 */ /* 0x000fe200087fe4ff */
[----:B------:R-:W-:Y:S01]  /*1020*/  IMAD R4, R19, c[0x0][0x198], RZ ;  /* 0x0000660013047a24 */ /* 0x000fe200078e02ff */
[----:B------:R-:W-:Y:S01]  /*1030*/  LOP3.LUT P3, RZ, R0, 0x4, RZ, 0xc0, !PT ;  /* 0x0000000400ff7812 */ /* 0x000fe2000786c0ff */
[----:B------:R-:W-:Y:S01]  /*1040*/  IMAD R6, R18, c[0x0][0x1a4], R6 ;  /* 0x0000690012067a24 */ /* 0x000fe200078e0206 */
[C---:B------:R-:W-:Y:S01]  /*1050*/  LOP3.LUT P2, RZ, R0.reuse, 0x2, RZ, 0xc0, !PT ;  /* 0x0000000200ff7812 */ /* 0x040fe2000784c0ff */
[----:B------:R-:W-:Y:S01]  /*1060*/  IMAD.SHL.U32 R0, R0, 0x40, RZ ;  /* 0x0000004000007824 */ /* 0x000fe200078e00ff */
[----:B------:R-:W-:Y:S01]  /*1070*/  SHF.R.S32.HI R25, RZ, 0x5, R10 ;  /* 0x00000005ff197819 */ /* 0x000fe2000001140a */
[----:B--2---:R-:W-:Y:S01]  /*1080*/  IMAD.WIDE.U32 R20, R20, c[0x0][0x1a8], R2 ;  /* 0x00006a0014147a25 */ /* 0x004fe200078e0002 */
[----:B------:R-:W-:Y:S01]  /*1090*/  SHF.R.S32.HI R22, RZ, 0x1f, R23 ;  /* 0x0000001fff167819 */ /* 0x000fe20000011417 */
[----:B------:R-:W-:Y:S01]  /*10a0*/  ULDC.64 UR6, c[0x0][0x1b0] ;  /* 0x00006c0000067ab9 */ /* 0x000fe20000000a00 */
[----:B------:R-:W-:Y:S01]  /*10b0*/  LOP3.LUT R0, R0, 0x1c0, RZ, 0xc0, !PT ;  /* 0x000001c000007812 */ /* 0x000fe200078ec0ff */
[----:B------:R-:W-:Y:S01]  /*10c0*/  IMAD.WIDE.U32 R2, R18, c[0x0][0x1a0], R120 ;  /* 0x0000680012027a25 */ /* 0x000fe200078e0078 */
[----:B------:R-:W-:Y:S01]  /*10d0*/  LEA.HI R22, R22, R23, RZ, 0x2 ;  /* 0x0000001716167211 */ /* 0x000fe200078f10ff */
[----:B------:R-:W-:Y:S01]  /*10e0*/  UIMAD UR6, UR30, UR6, URZ ;  /* 0x000000061e0672a4 */ /* 0x000fe2000f8e023f */
[----:B------:R-:W-:Y:S01]  /*10f0*/  LOP3.LUT R7, R0, 0x8, R7, 0xf8, !PT ;  /* 0x0000000800077812 */ /* 0x000fe200078ef807 */
[----:B------:R-:W-:Y:S01]  /*1100*/  IMAD R8, R18, c[0x0][0x19c], R4 ;  /* 0x0000670012087a24 */ /* 0x000fe200078e0204 */
[----:B------:R-:W-:Y:S01]  /*1110*/  IADD3 R2, P0, R2, UR28, RZ ;  /* 0x0000001c02027c10 */ /* 0x000fe2000ff1e0ff */
[----:B------:R-:W-:Y:S01]  /*1120*/  IMAD.WIDE.U32 R4, R18, c[0x0][0x198], R120 ;  /* 0x0000660012047a25 */ /* 0x000fe200078e0078 */
[----:B------:R-:W-:Y:S01]  /*1130*/  SHF.R.U32.HI R0, RZ, 0x3, R0 ;  /* 0x00000003ff007819 */ /* 0x000fe20000011600 */
[----:B------:R-:W-:Y:S01]  /*1140*/  UIMAD UR26, UR8, UR5, UR4 ;  /* 0x00000005081a72a4 */ /* 0x000fe2000f8e0204 */
[----:B------:R-:W-:Y:S01]  /*1150*/  IADD3.X R3, R3, UR27, R6, P0, !PT ;  /* 0x0000001b03037c10 */ /* 0x000fe200087fe406 */
[----:B------:R-:W-:Y:S01]  /*1160*/  IMAD.U32 R6, RZ, RZ, UR8 ;  /* 0x00000008ff067e24 */ /* 0x000fe2000f8e00ff */
[----:B------:R-:W-:Y:S01]  /*1170*/  LOP3.LUT R7, R7, R0, RZ, 0x3c, !PT ;  /* 0x0000000007077212 */ /* 0x000fe200078e3cff */
[----:B------:R-:W-:Y:S01]  /*1180*/  IMAD.U32 R0, RZ, RZ, UR8 ;  /* 0x00000008ff007e24 */ /* 0x000fe2000f8e00ff */
[----:B------:R-:W-:Y:S01]  /*1190*/  IADD3 R4, P1, R4, UR12, RZ ;  /* 0x0000000c04047c10 */ /* 0x000fe2000ff3e0ff */
[----:B------:R-:W-:Y:S01]  /*11a0*/  UIMAD UR6, UR8, UR7, UR6 ;  /* 0x00000007080672a4 */ /* 0x000fe2000f8e0206 */
[----:B------:R-:W-:Y:S01]  /*11b0*/  SHF.R.S32.HI R26, RZ, 0x2, R22 ;  /* 0x00000002ff1a7819 */ /* 0x000fe20000011416 */
[----:B------:R-:W-:Y:S01]  /*11c0*/  IMAD.WIDE.U32 R32, R0, c[0x0][0x1b8], R2 ;  /* 0x00006e0000207a25 */ /* 0x000fe200078e0002 */
[----:B------:R-:W-:Y:S01]  /*11d0*/  SHF.R.S32.HI R0, RZ, 0x1f, R10 ;  /* 0x0000001fff007819 */ /* 0x000fe2000001140a */
[----:B------:R2:W-:Y:S01]  /*11e0*/  STL.64 [R1+0x88], R120 ;  /* 0x0000887801007387 */ /* 0x0005e20000100a00 */
[----:B------:R-:W-:Y:S01]  /*11f0*/  IADD3.X R5, R5, UR11, R8, P1, !PT ;  /* 0x0000000b05057c10 */ /* 0x000fe20008ffe408 */
[----:B------:R-:W-:Y:S01]  /*1200*/  UIADD3 UR7, -UR18, UR20, URZ ;  /* 0x0000001412077290 */ /* 0x000fe2000fffe13f */
[----:B------:R-:W-:Y:S01]  /*1210*/  LEA.HI R0, R0, R25, RZ, 0x2 ;  /* 0x0000001900007211 */ /* 0x000fe200078f10ff */
[----:B------:R-:W-:Y:S01]  /*1220*/  ULDC.64 UR4, c[0x0][0x1a8] ;  /* 0x00006a0000047ab9 */ /* 0x000fe20000000a00 */
[----:B------:R-:W-:Y:S01]  /*1230*/  IADD3 R118, R120, 0x40, RZ ;  /* 0x0000004078767810 */ /* 0x000fe20007ffe0ff */
[----:B------:R-:W-:Y:S01]  /*1240*/  IMAD.WIDE.U32 R36, R6, c[0x0][0x1b0], R4 ;  /* 0x00006c0006247a25 */ /* 0x000fe200078e0004 */
[----:B------:R-:W-:Y:S01]  /*1250*/  LOP3.LUT R0, R0, 0xffffffc, RZ, 0xc0, !PT ;  /* 0x0ffffffc00007812 */ /* 0x000fe200078ec0ff */
[----:B------:R-:W-:Y:S01]  /*1260*/  UIMAD UR4, UR13, UR4, URZ ;  /* 0x000000040d0472a4 */ /* 0x000fe2000f8e023f */
[C---:B------:R-:W-:Y:S01]  /*1270*/  IADD3 R115, R120.reuse, 0x80, RZ ;  /* 0x0000008078737810 */ /* 0x040fe20007ffe0ff */
[----:B------:R-:W-:Y:S01]  /*1280*/  IMAD.SHL.U32 R6, R9, 0x40, RZ ;  /* 0x0000004009067824 */ /* 0x000fe200078e00ff */
[----:B------:R2:W-:Y:S01]  /*1290*/  STL.64 [R1+0xc8], R36 ;  /* 0x0000c82401007387 */ /* 0x0005e20000100a00 */
[----:B------:R-:W-:Y:S01]  /*12a0*/  IMAD.IADD R0, R25, 0x1, -R0 ;  /* 0x0000000119007824 */ /* 0x000fe200078e0a00 */
[----:B------:R-:W-:Y:S01]  /*12b0*/  IADD3 R111, R120, 0xc0, RZ ;  /* 0x000000c0786f7810 */ /* 0x000fe20007ffe0ff */
[----:B------:R-:W-:Y:S01]  /*12c0*/  UIMAD UR4, UR16, UR5, UR4 ;  /* 0x00000005100472a4 */ /* 0x000fe2000f8e0204 */
[----:B------:R2:W-:Y:S01]  /*12d0*/  STL.64 [R1+0xf0], R32 ;  /* 0x0000f02001007387 */ /* 0x0005e20000100a00 */
[----:B------:R-:W-:Y:S01]  /*12e0*/  IMAD R40, R0, 0x10, R26 ;  /* 0x0000001000287824 */ /* 0x000fe200078e021a */
[----:B------:R-:W-:Y:S01]  /*12f0*/  IADD3 R35, R33, UR26, RZ ;  /* 0x0000001a21237c10 */ /* 0x000fe2000fffe0ff */
[----:B------:R-:W-:Y:S01]  /*1300*/  IMAD.SHL.U32 R205, R205, 0x2, RZ ;  /* 0x00000002cdcd7824 */ /* 0x000fe200078e00ff */
[----:B------:R-:W-:-:S02]  /*1310*/  IADD3 R39, R37, UR6, RZ ;  /* 0x0000000625277c10 */ /* 0x000fc4000fffe0ff */
[----:B------:R2:W-:Y:S01]  /*1320*/  STL [R1+0x10c], R40 ;  /* 0x00010c2801007387 */ /* 0x0005e20000100800 */
[----:B------:R-:W-:Y:S02]  /*1330*/  ISETP.GE.AND P0, PT, R18, UR7, PT ;  /* 0x0000000712007c0c */ /* 0x000fe4000bf06270 */
[----:B------:R-:W-:Y:S01]  /*1340*/  IADD3 R15, R21, UR4, RZ ;  /* 0x00000004150f7c10 */ /* 0x000fe2000fffe0ff */
[----:B------:R2:W-:Y:S01]  /*1350*/  STL [R1+0xc0], R118 ;  /* 0x0000c07601007387 */ /* 0x0005e20000100800 */
[----:B------:R-:W-:Y:S02]  /*1360*/  LOP3.LUT R6, R7, 0xfffffe00, R6, 0xf8, !PT ;  /* 0xfffffe0007067812 */ /* 0x000fe400078ef806 */
        /* <DEDUP_REMOVED lines=45> */
.L_x_581:
[----:B------:R-:W-:Y:S05]  /*1640*/  BSYNC B0 ;  /* 0x0000000000007941 */ /* 0x000fea0003800000 */
.L_x_580:
        /* <DEDUP_REMOVED lines=9> */
[----:B---3--:R-:W-:-:S03]  /*16e0*/  IMAD.U32 R2, RZ, RZ, UR4 ;  /* 0x00000004ff027e24 */ /* 0x008fc6000f8e00ff */
        /* <DEDUP_REMOVED lines=45> */
.L_x_583:
[----:B------:R-:W-:Y:S05]  /*19c0*/  BSYNC B0 ;  /* 0x0000000000007941 */ /* 0x000fea0003800000 */
.L_x_582:
        /* <DEDUP_REMOVED lines=15> */
[C---:B---3--:R-:W-:Y:S01]  /*1ac0*/  @!P5 LEA R12, P6, R2.reuse, c[0x0][0x160], 0x1 ;  /* 0x00005800020cda11 */ /* 0x048fe200078c08ff */
        /* <DEDUP_REMOVED lines=29> */
.L_x_585:
[----:B------:R-:W-:Y:S05]  /*1ca0*/  BSYNC B0 ;  /* 0x0000000000007941 */ /* 0x000fea0003800000 */
.L_x_584:
        /* <DEDUP_REMOVED lines=13> */
[----:B------:R-:W-:Y:S02]  /*1d80*/  ISETP.GE.AND P2, PT, R115, c[0x0][0x220], PT ;  /* 0x0000880073007a0c */ /* 0x000fe40003f46270 */
[----:B------:R-:W-:Y:S01]  /*1d90*/  ISETP.GE.AND P0, PT, R111, c[0x0][0x220], PT ;  /* 0x000088006f007a0c */ /* 0x000fe20003f06270 */
[----:B------:R-:W-:Y:S02]  /*1da0*/  IMAD R7, R2, c[0x0][0x190], RZ ;  /* 0x0000640002077a24 */ /* 0x000fe400078e02ff */
[----:B------:R-:W-:-:S04]  /*1db0*/  IMAD.MOV.U32 R2, RZ, RZ, R20 ;  /* 0x000000ffff027224 */ /* 0x000fc800078e0014 */
[C---:B---3--:R-:W-:Y:S01]  /*1dc0*/  IMAD.WIDE.U32 R12, R0.reuse, c[0x0][0x190], R2 ;  /* 0x00006400000c7a25 */ /* 0x048fe200078e0002 */
[----:B------:R3:W-:Y:S03]  /*1dd0*/  @P5 STS.128 [R205+0x1800], RZ ;  /* 0x001800ffcd005388 */ /* 0x0007e60000000c00 */
[----:B------:R-:W-:Y:S01]  /*1de0*/  IMAD R0, R0, c[0x0][0x194], R7 ;  /* 0x0000650000007a24 */ /* 0x000fe200078e0207 */
[C---:B------:R-:W-:Y:S02]  /*1df0*/  @!P5 LEA R10, P6, R12.reuse, c[0x0][0x160], 0x1 ;  /* 0x000058000c0ada11 */ /* 0x040fe400078c08ff */
        /* <DEDUP_REMOVED lines=28> */
.L_x_587:
[----:B------:R-:W-:Y:S05]  /*1fc0*/  BSYNC B0 ;  /* 0x0000000000007941 */ /* 0x000fea0003800000 */
.L_x_586:
        /* <DEDUP_REMOVED lines=11> */
[----:B---3--:R-:W-:Y:S01]  /*2080*/  IMAD.WIDE.U32 R2, R106, UR26, R116 ;  /* 0x0000001a6a027c25 */ /* 0x008fe2000f8e0074 */
        /* <DEDUP_REMOVED lines=36> */
.L_x_589:
[----:B------:R-:W-:Y:S05]  /*22d0*/  BSYNC B0 ;  /* 0x0000000000007941 */ /* 0x000fea0003800000 */
.L_x_588:
        /* <DEDUP_REMOVED lines=41> */
.L_x_591:
[----:B------:R-:W-:Y:S05]  /*2570*/  BSYNC B0 ;  /* 0x0000000000007941 */ /* 0x000fea0003800000 */
.L_x_590:
[----:B------:R-:W-:Y:S01]  /*2580*/  ISETP.GE.AND P0, PT, R23, UR7, PT ;  /* 0x0000000717007c0c */ /* 0x000fe2000bf06270 */
[----:B------:R-:W-:-:S12]  /*2590*/  BSSY B0, `(.L_x_592) ;  /* 0x0000027000007945 */ /* 0x000fd80003800000 */
[----:B------:R-:W-:Y:S05]  /*25a0*/  @P0 BRA `(.L_x_593) ;  /* 0x0000025000000947 */ /* 0x000fea0003800000 */
[----:B------:R-:W-:Y:S01]  /*25b0*/  ISETP.GE.AND P5, PT, R120, c[0x0][0x220], PT ;  /* 0x0000880078007a0c */ /* 0x000fe20003fa6270 */
[----:B------:R-:W-:Y:S01]  /*25c0*/  IMAD.MOV.U32 R7, RZ, RZ, c[0x0][0x198] ;  /* 0x00006600ff077624 */ /* 0x000fe200078e00ff */
[----:B------:R-:W-:Y:S01]  /*25d0*/  ISETP.GE.AND P4, PT, R118, c[0x0][0x220], PT ;  /* 0x0000880076007a0c */ /* 0x000fe20003f86270 */
[----:B-1-3--:R-:W-:Y:S01]  /*25e0*/  IMAD.MOV.U32 R10, RZ, RZ, c[0x0][0x19c] ;  /* 0x00006700ff0a7624 */ /* 0x00afe200078e00ff */
        /* <DEDUP_REMOVED lines=33> */
.L_x_593:
[----:B------:R-:W-:Y:S05]  /*2800*/  BSYNC B0 ;  /* 0x0000000000007941 */ /* 0x000fea0003800000 */
.L_x_592:
[----:B------:R-:W-:Y:S01]  /*2810*/  ISETP.GE.AND P0, PT, R22, UR7, PT ;  /* 0x0000000716007c0c */ /* 0x000fe2000bf06270 */
[----:B------:R-:W-:-:S12]  /*2820*/  BSSY B0, `(.L_x_594) ;  /* 0x0000029000007945 */ /* 0x000fd80003800000 */
[----:B------:R-:W-:Y:S05]  /*2830*/  @P0 BRA `(.L_x_595) ;  /* 0x0000027000000947 */ /* 0x000fea0003800000 */
[----:B------:R-:W-:Y:S01]  /*2840*/  ISETP.GE.AND P5, PT, R120, c[0x0][0x220], PT ;  /* 0x0000880078007a0c */ /* 0x000fe20003fa6270 */
[----:B-1-3--:R-:W-:Y:S01]  /*2850*/  IMAD.MOV.U32 R12, RZ, RZ, c[0x0][0x198] ;  /* 0x00006600ff0c7624 */ /* 0x00afe200078e00ff */
        /* <DEDUP_REMOVED lines=37> */
.L_x_595:
[----:B------:R-:W-:Y:S05]  /*2ab0*/  BSYNC B0 ;  /* 0x0000000000007941 */ /* 0x000fea0003800000 */
.L_x_594:
[----:B------:R-:W-:Y:S01]  /*2ac0*/  ULDC.64 UR4, c[0x0][0x318] ;  /* 0x0000c60000047ab9 */ /* 0x000fe20000000a00 */
[----:B------:R-:W0:Y:S01]  /*2ad0*/  LDGDEPBAR ;  /* 0x00000000000079af */ /* 0x000e220000000000 */
[----:B------:R-:W-:Y:S01]  /*2ae0*/  UISETP.NE.U32.AND UP1, UPT, URZ, UR4, UPT ;  /* 0x000000043f00728c */ /* 0x000fe2000bf25070 */
[----:B-1-3--:R-:W-:Y:S02]  /*2af0*/  IMAD.MOV.U32 R12, RZ, RZ, R34 ;  /* 0x000000ffff0c7224 */ /* 0x00afe400078e0022 */
        /* <DEDUP_REMOVED lines=16> */
[----:B------:R-:W-:Y:S01]  /*2c00*/  IMAD.U32 R2, RZ, RZ, UR36 ;  /* 0x00000024ff027e24 */ /* 0x000fe2000f8e00ff */
[----:B------:R-:W1:Y:S01]  /*2c10*/  @P0 MUFU.RCP R7, c[0x0][0x238] ;  /* 0x00008e0000070b08 */ /* 0x000e620000001000 */
[----:B------:R-:W-:Y:S01]  /*2c20*/  ISETP.GE.AND P1, PT, R18, UR7, PT ;  /* 0x0000000712007c0c */ /* 0x000fe2000bf26270 */
[----:B------:R-:W-:Y:S01]  /*2c30*/  IMAD.MOV.U32 R12, RZ, RZ, R32 ;  /* 0x000000ffff0c7224 */ /* 0x000fe200078e0020 */
[----:B------:R-:W-:Y:S01]  /*2c40*/  ULDC.64 UR4, c[0x0][0x1a0] ;  /* 0x0000680000047ab9 */ /* 0x000fe20000000a00 */
[----:B------:R-:W-:-:S05]  /*2c50*/  MOV R3, UR37 ;  /* 0x0000002500037c02 */ /* 0x000fca0008000f00 */
[----:B------:R3:W1:Y:S01]  /*2c60*/  @P0 LDG.E R0, [R2.64] ;  /* 0x0000001602000981 */ /* 0x000662000c1e1900 */
[----:B------:R-:W-:Y:S01]  /*2c70*/  USHF.L.U64.HI UR6, UR4, UR6, UR5 ;  /* 0x0000000604067299 */ /* 0x000fe20008010205 */
[----:B------:R-:W-:Y:S01]  /*2c80*/  IMAD.U32 R8, RZ, RZ, UR26 ;  /* 0x0000001aff087e24 */ /* 0x000fe2000f8e00ff */
[----:B------:R-:W-:Y:S01]  /*2c90*/  USHF.L.U32 UR15, UR4, 0x6, URZ ;  /* 0x00000006040f7899 */ /* 0x000fe2000800063f */
[----:B------:R-:W-:Y:S01]  /*2ca0*/  BAR.SYNC.DEFER_BLOCKING 0x0 ;  /* 0x0000000000007b1d */ /* 0x000fe20000010000 */
[----:B------:R-:W-:Y:S01]  /*2cb0*/  UIMAD UR5, UR6, UR26, URZ ;  /* 0x0000001a060572a4 */ /* 0x000fe2000f8e023f */
[----:B------:R-:W-:Y:S01]  /*2cc0*/  IMAD.SHL.U32 R29, R29, 0x2, RZ ;  /* 0x000000021d1d7824 */ /* 0x000fe200078e00ff */
[----:B------:R-:W-:Y:S02]  /*2cd0*/  UIADD3 UR13, UR25, 0x646e171e, URZ ;  /* 0x646e171e190d7890 */ /* 0x000fe4000fffe03f */
[----:B------:R-:W-:Y:S01]  /*2ce0*/  UIMAD UR21, UR21, UR15, UR5 ;  /* 0x0000000f151572a4 */ /* 0x000fe2000f8e0205 */
[----:B------:R-:W-:Y:S01]  /*2cf0*/  IMAD.WIDE.U32 R8, R8, UR15, R12 ;  /* 0x0000000f08087c25 */ /* 0x000fe2000f8e000c */
[----:B------:R-:W-:Y:S01]  /*2d00*/  BSSY B0, `(.L_x_596) ;  /* 0x0000038000007945 */ /* 0x000fe20003800000 */
[----:B------:R-:W-:-:S03]  /*2d10*/  LOP3.LUT R107, R29, 0x6, RZ, 0xc0, !PT ;  /* 0x000000061d6b7812 */ /* 0x000fc600078ec0ff */
[----:B------:R-:W-:Y:S02]  /*2d20*/  IADD3 R11, R9, UR21, RZ ;  /* 0x00000015090b7c10 */ /* 0x000fe4000fffe0ff */
[----:B---3--:R-:W-:Y:S01]  /*2d30*/  LEA R3, R25, UR18, 0x4 ;  /* 0x0000001219037c11 */ /* 0x008fe2000f8e20ff */
[----:B------:R-:W-:Y:S01]  /*2d40*/  IMAD.U32 R2, RZ, RZ, UR19 ;  /* 0x00000013ff027e24 */ /* 0x000fe2000f8e00ff */
[----:B------:R-:W-:Y:S01]  /*2d50*/  UMOV UR18, URZ ;  /* 0x0000003f00127c82 */ /* 0x000fe20008000000 */
[----:B------:R3:W-:Y:S01]  /*2d60*/  @P1 STS.128 [R205+0x10000], RZ ;  /* 0x010000ffcd001388 */ /* 0x0007e20000000c00 */
[----:B------:R-:W-:-:S03]  /*2d70*/  IADD3 R3, R3, 0x1, R26 ;  /* 0x0000000103037810 */ /* 0x000fc60007ffe01a */
[----:B------:R3:W-:Y:S01]  /*2d80*/  @P1 STS.128 [R205+0x12000], RZ ;  /* 0x012000ffcd001388 */ /* 0x0007e20000000c00 */
[----:B------:R-:W-:-:S03]  /*2d90*/  IADD3 R2, R2, -UR20, R3 ;  /* 0x8000001402027c10 */ /* 0x000fc6000fffe003 */
[----:B------:R3:W-:Y:S01]  /*2da0*/  @P1 STS.128 [R205+0x14000], RZ ;  /* 0x014000ffcd001388 */ /* 0x0007e20000000c00 */
[----:B------:R-:W-:-:S03]  /*2db0*/  IADD3 R104, R2, c[0x0][0x2e8], RZ ;  /* 0x0000ba0002687a10 */ /* 0x000fc60007ffe0ff */
[----:B------:R3:W-:Y:S01]  /*2dc0*/  @P1 STS.128 [R205+0x16000], RZ ;  /* 0x016000ffcd001388 */ /* 0x0007e20000000c00 */
[----:B-1----:R-:W-:-:S04]  /*2dd0*/  @P0 FMUL.FTZ R0, R0, R7 ;  /* 0x0000000700000220 */ /* 0x002fc80000410000 */
[----:B------:R1:W5:Y:S02]  /*2de0*/  @P0 R2UR UR16, R0 ;  /* 0x00000000001003c2 */ /* 0x00036400000e0000 */
[----:B-1----:R-:W-:Y:S01]  /*2df0*/  MOV R0, UR17 ;  /* 0x0000001100007c02 */ /* 0x002fe20008000f00 */
[----:B-----5:R-:W-:-:S04]  /*2e00*/  @UP1 UMOV UR18, UR16 ;  /* 0x0000001000121c82 */ /* 0x020fc80008000000 */
[----:B------:R-:W-:Y:S01]  /*2e10*/  IMAD R114, R0, 0x4, R25 ;  /* 0x0000000400727824 */ /* 0x000fe200078e0219 */
[----:B------:R-:W-:-:S04]  /*2e20*/  LEA R0, R25, R6, 0xa ;  /* 0x0000000619007211 */ /* 0x000fc800078e50ff */
[----:B------:R3:W-:Y:S01]  /*2e30*/  STL [R1+0xe0], R114 ;  /* 0x0000e07201007387 */ /* 0x0007e20000100800 */
[----:B------:R-:W-:-:S03]  /*2e40*/  SHF.L.U32 R201, R0, 0x1, RZ ;  /* 0x0000000100c97819 */ /* 0x000fc600000006ff */
[----:B------:R3:W-:Y:S01]  /*2e50*/  STL.64 [R1+0xe8], R12 ;  /* 0x0000e80c01007387 */ /* 0x0007e20000100a00 */
[----:B------:R-:W-:Y:S05]  /*2e60*/  @P1 BRA `(.L_x_597) ;  /* 0x0000021000001947 */ /* 0x000fea0003800000 */
[----:B------:R-:W-:Y:S02]  /*2e70*/  ISETP.GE.AND P5, PT, R120, c[0x0][0x220], PT ;  /* 0x0000880078007a0c */ /* 0x000fe40003fa6270 */
[----:B------:R-:W-:Y:S02]  /*2e80*/  ISETP.GE.AND P4, PT, R118, c[0x0][0x220], PT ;  /* 0x0000880076007a0c */ /* 0x000fe40003f86270 */
[----:B------:R-:W-:Y:S02]  /*2e90*/  ISETP.GE.AND P2, PT, R115, c[0x0][0x220], PT ;  /* 0x0000880073007a0c */ /* 0x000fe40003f46270 */
[----:B------:R-:W-:-:S07]  /*2ea0*/  ISETP.GE.AND P0, PT, R111, c[0x0][0x220], PT ;  /* 0x000088006f007a0c */ /* 0x000fce0003f06270 */
[C---:B------:R-:W-:Y:S01]  /*2eb0*/  @!P5 LEA R14, P6, R8.reuse, c[0x0][0x170], 0x1 ;  /* 0x00005c00080eda11 */ /* 0x040fe200078c08ff */
[----:B------:R1:W-:Y:S01]  /*2ec0*/  @P5 STS.128 [R205+0x10000], RZ ;  /* 0x010000ffcd005388 */ /* 0x0003e20000000c00 */
[C---:B---3--:R-:W-:Y:S02]  /*2ed0*/  @!P4 LEA R12, P3, R8.reuse, c[0x0][0x170], 0x1 ;  /* 0x00005c00080cca11 */ /* 0x048fe400078608ff */
        /* <DEDUP_REMOVED lines=26> */
.L_x_597:
[----:B------:R-:W-:Y:S05]  /*3080*/  BSYNC B0 ;  /* 0x0000000000007941 */ /* 0x000fea0003800000 */
.L_x_596:
        /* <DEDUP_REMOVED lines=16> */
[----:B------:R1:W-:Y:S02]  /*3190*/  @P5 STS.128 [R205+0x10800], RZ ;  /* 0x010800ffcd005388 */ /* 0x0003e40000000c00 */
[C---:B-1----:R-:W-:Y:S02]  /*31a0*/  @!P5 LEA R14, P6, R0.reuse, c[0x0][0x170], 0x1 ;  /* 0x00005c00000eda11 */ /* 0x042fe400078c08ff */
[C---:B---3--:R-:W-:Y:S02]  /*31b0*/  @!P4 LEA R12, P3, R0.reuse, c[0x0][0x170], 0x1 ;  /* 0x00005c00000cca11 */ /* 0x048fe400078608ff */
        /* <DEDUP_REMOVED lines=26> */
.L_x_599:
[----:B------:R-:W-:Y:S05]  /*3360*/  BSYNC B0 ;  /* 0x0000000000007941 */ /* 0x000fea0003800000 */
.L_x_598:
        /* <DEDUP_REMOVED lines=10> */
[----:B-1----:R-:W-:Y:S01]  /*3410*/  IMAD.MOV.U32 R2, RZ, RZ, c[0x0][0x1a4] ;  /* 0x00006900ff027624 */ /* 0x002fe200078e00ff */
[----:B------:R-:W-:-:S02]  /*3420*/  ISETP.GE.AND P2, PT, R115, c[0x0][0x220], PT ;  /* 0x0000880073007a0c */ /* 0x000fc40003f46270 */
[----:B------:R-:W-:-:S04]  /*3430*/  LEA R0, P0, R7, R8, 0x5 ;  /* 0x0000000807007211 */ /* 0x000fc800078028ff */
[----:B------:R-:W-:Y:S02]  /*3440*/  LEA.HI.X R7, R7, R11, R2, 0x5, P0 ;  /* 0x0000000b07077211 */ /* 0x000fe400000f2c02 */
[----:B------:R-:W-:Y:S01]  /*3450*/  ISETP.GE.AND P0, PT, R111, c[0x0][0x220], PT ;  /* 0x000088006f007a0c */ /* 0x000fe20003f06270 */
[----:B------:R1:W-:Y:S01]  /*3460*/  @P5 STS.128 [R205+0x11000], RZ ;  /* 0x011000ffcd005388 */ /* 0x0003e20000000c00 */
[C---:B------:R-:W-:Y:S02]  /*3470*/  @!P5 LEA R14, P6, R0.reuse, c[0x0][0x170], 0x1 ;  /* 0x00005c00000eda11 */ /* 0x040fe400078c08ff */
        /* <DEDUP_REMOVED lines=27> */
.L_x_601:
[----:B------:R-:W-:Y:S05]  /*3630*/  BSYNC B0 ;  /* 0x0000000000007941 */ /* 0x000fea0003800000 */
.L_x_600:
[----:B------:R-:W-:Y:S01]  /*3640*/  ISETP.GE.AND P0, PT, R22, UR7, PT ;  /* 0x0000000716007c0c */ /* 0x000fe2000bf06270 */
[C---:B------:R-:W-:Y:S01]  /*3650*/  IMAD.SHL.U32 R0, R27.reuse, 0x40, RZ ;  /* 0x000000401b007824 */ /* 0x040fe200078e00ff */
[----:B------:R-:W-:Y:S01]  /*3660*/  BSSY B0, `(.L_x_602) ;  /* 0x0000036000007945 */ /* 0x000fe20003800000 */
[----:B-1----:R-:W-:Y:S01]  /*3670*/  IMAD.SHL.U32 R2, R18, 0x8, RZ ;  /* 0x0000000812027824 */ /* 0x002fe200078e00ff */
[----:B------:R-:W-:Y:S02]  /*3680*/  R2P PR, R27, 0x6 ;  /* 0x000000061b007804 */ /* 0x000fe40000000000 */
[----:B------:R-:W-:-:S04]  /*3690*/  LOP3.LUT R0, R0, 0x1c0, RZ, 0xc0, !PT ;  /* 0x000001c000007812 */ /* 0x000fc800078ec0ff */
[----:B------:R-:W-:Y:S02]  /*36a0*/  LOP3.LUT R2, R0, 0x8, R2, 0xf8, !PT ;  /* 0x0000000800027812 */ /* 0x000fe400078ef802 */
[----:B------:R-:W-:Y:S01]  /*36b0*/  SHF.R.U32.HI R3, RZ, 0x3, R0 ;  /* 0x00000003ff037819 */ /* 0x000fe20000011600 */
[----:B------:R1:W-:Y:S01]  /*36c0*/  @P0 STS.128 [R205+0x11800], RZ ;  /* 0x011800ffcd000388 */ /* 0x0003e20000000c00 */
[----:B------:R-:W-:Y:S02]  /*36d0*/  SEL R0, R31, 0xffffffe0, !P2 ;  /* 0xffffffe01f007807 */ /* 0x000fe40005000000 */
[----:B------:R-:W-:Y:S01]  /*36e0*/  LOP3.LUT R3, R2, R3, RZ, 0x3c, !PT ;  /* 0x0000000302037212 */ /* 0x000fe200078e3cff */
[----:B------:R1:W-:Y:S01]  /*36f0*/  @P0 STS.128 [R205+0x13800], RZ ;  /* 0x013800ffcd000388 */ /* 0x0003e20000000c00 */
[----:B------:R-:W-:-:S03]  /*3700*/  SEL R2, R30, 0xfffffff0, !P1 ;  /* 0xfffffff01e027807 */ /* 0x000fc60004800000 */
        /* <DEDUP_REMOVED lines=15> */
[C---:B---3--:R-:W-:Y:S02]  /*3800*/  @!P5 LEA R12, P6, R14.reuse, c[0x0][0x170], 0x1 ;  /* 0x00005c000e0cda11 */ /* 0x048fe400078c08ff */
        /* <DEDUP_REMOVED lines=27> */
.L_x_603:
[----:B------:R-:W-:Y:S05]  /*39c0*/  BSYNC B0 ;  /* 0x0000000000007941 */ /* 0x000fea0003800000 */
.L_x_602:
[----:B------:R-:W-:Y:S01]  /*39d0*/  IMAD.SHL.U32 R192, R3, 0x2, RZ ;  /* 0x0000000203c07824 */ /* 0x000fe200078e00ff */
[----:B-1----:R-:W-:Y:S01]  /*39e0*/  LDSM.16.M88.4 R8, [R201] ;  /* 0x00000000c908783b */ /* 0x002fe20000000200 */
[--C-:B------:R-:W-:Y:S01]  /*39f0*/  IMAD R202, R5, 0x2, R201.reuse ;  /* 0x0000000205ca7824 */ /* 0x100fe200078e02c9 */
[----:B------:R-:W-:Y:S01]  /*3a00*/  UISETP.GE.AND UP0, UPT, UR9, 0x2, UPT ;  /* 0x000000020900788c */ /* 0x000fe2000bf06270 */
[--C-:B------:R-:W-:Y:S01]  /*3a10*/  IMAD R7, R2, 0x2, R192.reuse ;  /* 0x0000000202077824 */ /* 0x100fe200078e02c0 */
[----:B------:R-:W1:Y:S01]  /*3a20*/  LDSM.16.M88.4 R20, [R192+0x9000] ;  /* 0x00900000c014783b */ /* 0x000e620000000200 */
[----:B------:R-:W-:Y:S01]  /*3a30*/  IMAD R204, R4, 0x2, R201 ;  /* 0x0000000204cc7824 */ /* 0x000fe200078e02c9 */
[----:B------:R-:W-:Y:S01]  /*3a40*/  IADD3 R3, R192, 0x8000, RZ ;  /* 0x00008000c0037810 */ /* 0x000fe20007ffe0ff */
[----:B------:R-:W-:Y:S01]  /*3a50*/  IMAD R198, R0, 0x2, R192 ;  /* 0x0000000200c67824 */ /* 0x000fe200078e02c0 */
[----:B------:R-:W5:Y:S01]  /*3a60*/  LDSM.16.M88.4 R28, [R192+0x8000] ;  /* 0x00800000c01c783b */ /* 0x000f620000000200 */
[----:B------:R-:W-:-:S02]  /*3a70*/  IMAD R203, R4, 0x2, R202 ;  /* 0x0000000204cb7824 */ /* 0x000fc400078e02ca */
[----:B------:R-:W-:Y:S01]  /*3a80*/  IMAD R199, R2, 0x2, R3 ;  /* 0x0000000202c77824 */ /* 0x000fe200078e0203 */
[----:B------:R-:W2:Y:S01]  /*3a90*/  LDSM.16.M88.4 R24, [R192+0x8800] ;  /* 0x00880000c018783b */ /* 0x000ea20000000200 */
[----:B------:R-:W-:Y:S02]  /*3aa0*/  IADD3 R2, R104, 0x8, RZ ;  /* 0x0000000868027810 */ /* 0x000fe40007ffe0ff */
[----:B------:R-:W-:Y:S01]  /*3ab0*/  IMAD R197, R0, 0x2, R199 ;  /* 0x0000000200c57824 */ /* 0x000fe200078e02c7 */
[----:B------:R-:W3:Y:S01]  /*3ac0*/  LDSM.16.M88.4 R16, [R192+0x9800] ;  /* 0x00980000c010783b */ /* 0x000ee20000000200 */
[----:B------:R-:W-:-:S03]  /*3ad0*/  IMAD.U32 R0, RZ, RZ, UR26 ;  /* 0x0000001aff007e24 */ /* 0x000fc6000f8e00ff */
[----:B---3--:R-:W-:Y:S01]  /*3ae0*/  LDSM.16.M88.4 R12, [R202] ;  /* 0x00000000ca0c783b */ /* 0x008fe20000000200 */
[----:B------:R-:W-:-:S03]  /*3af0*/  IMAD R0, R0, 0x40, R107 ;  /* 0x0000004000007824 */ /* 0x000fc600078e026b */
[----:B--2---:R-:W2:Y:S02]  /*3b00*/  LDSM.16.M88.4 R40, [R7+0x8000] ;  /* 0x008000000728783b */ /* 0x004ea40000000200 */
[C---:B------:R-:W-:Y:S02]  /*3b10*/  IADD3 R3, R0.reuse, 0x8, RZ ;  /* 0x0000000800037810 */ /* 0x040fe40007ffe0ff */
[----:B------:R-:W3:Y:S04]  /*3b20*/  LDSM.16.M88.4 R48, [R7+0x8800] ;  /* 0x008800000730783b */ /* 0x000ee80000000200 */
[----:B------:R-:W-:Y:S04]  /*3b30*/  LDSM.16.M88.4 R60, [R7+0x9800] ;  /* 0x00980000073c783b */ /* 0x000fe80000000200 */
[----:B------:R-:W-:Y:S04]  /*3b40*/  LDSM.16.M88.4 R76, [R198+0x8000] ;  /* 0x00800000c64c783b */ /* 0x000fe80000000200 */
[----:B------:R-:W-:Y:S01]  /*3b50*/  LDSM.16.M88.4 R84, [R198+0x8800] ;  /* 0x00880000c654783b */ /* 0x000fe20000000200 */
[C---:B-1----:R-:W-:Y:S03]  /*3b60*/  HMMA.16816.F32 R52, R8.reuse, R20, RZ ;  /* 0x000000140834723c */ /* 0x042fe600000018ff */
[----:B------:R-:W-:Y:S04]  /*3b70*/  LDSM.16.M88.4 R80, [R198+0x9000] ;  /* 0x00900000c650783b */ /* 0x000fe80000000200 */
[----:B------:R-:W-:Y:S01]  /*3b80*/  LDSM.16.M88.4 R88, [R198+0x9800] ;  /* 0x00980000c658783b */ /* 0x000fe20000000200 */
[C---:B------:R-:W-:Y:S03]  /*3b90*/  HMMA.16816.F32 R68, R8.reuse, R22, RZ ;  /* 0x000000160844723c */ /* 0x040fe600000018ff */
[----:B------:R-:W1:Y:S04]  /*3ba0*/  LDSM.16.M88.4 R20, [R7+0x9000] ;  /* 0x009000000714783b */ /* 0x000e680000000200 */
[----:B------:R-:W-:Y:S01]  /*3bb0*/  LDSM.16.M88.4 R92, [R197] ;  /* 0x00000000c55c783b */ /* 0x000fe20000000200 */
[C---:B-----5:R-:W-:Y:S03]  /*3bc0*/  HMMA.16816.F32 R36, R8.reuse, R28, RZ ;  /* 0x0000001c0824723c */ /* 0x060fe600000018ff */
        /* <DEDUP_REMOVED lines=8> */
[----:B------:R-:W5:Y:S04]  /*3c50*/  LDSM.16.M88.4 R8, [R204] ;  /* 0x00000000cc08783b */ /* 0x000f680000000200 */
[----:B------:R-:W4:Y:S03]  /*3c60*/  LDSM.16.M88.4 R16, [R203] ;  /* 0x00000000cb10783b */ /* 0x000f260000000200 */
[C---:B--2---:R-:W-:Y:S08]  /*3c70*/  HMMA.16816.F32 R56, R12.reuse, R40, R36 ;  /* 0x000000280c38723c */ /* 0x044ff00000001824 */
[C---:B------:R-:W-:Y:S08]  /*3c80*/  HMMA.16816.F32 R44, R12.reuse, R42, R32 ;  /* 0x0000002a0c2c723c */ /* 0x040ff00000001820 */
[C---:B---3--:R-:W-:Y:S08]  /*3c90*/  HMMA.16816.F32 R32, R12.reuse, R48, R28 ;  /* 0x000000300c20723c */ /* 0x048ff0000000181c */
[C---:B------:R-:W-:Y:S08]  /*3ca0*/  HMMA.16816.F32 R40, R12.reuse, R50, R24 ;  /* 0x000000320c28723c */ /* 0x040ff00000001818 */
[C---:B-1----:R-:W-:Y:S08]  /*3cb0*/  HMMA.16816.F32 R36, R12.reuse, R20, R52 ;  /* 0x000000140c24723c */ /* 0x042ff00000001834 */
[C---:B------:R-:W-:Y:S01]  /*3cc0*/  HMMA.16816.F32 R28, R12.reuse, R22, R68 ;  /* 0x000000160c1c723c */ /* 0x040fe20000001844 */
[----:B------:R-:W-:Y:S07]  /*3cd0*/  LDSM.16.M88.4 R68, [R192+0xb000] ;  /* 0x00b00000c044783b */ /* 0x000fee0000000200 */
[C---:B------:R-:W-:Y:S01]  /*3ce0*/  HMMA.16816.F32 R24, R12.reuse, R60, R72 ;  /* 0x0000003c0c18723c */ /* 0x040fe20000001848 */
[----:B------:R-:W-:Y:S07]  /*3cf0*/  LDSM.16.M88.4 R72, [R197+0x1800] ;  /* 0x00180000c548783b */ /* 0x000fee0000000200 */
[----:B------:R-:W-:Y:S01]  /*3d00*/  HMMA.16816.F32 R20, R12, R62, R64 ;  /* 0x0000003e0c14723c */ /* 0x000fe20000001840 */
[----:B------:R-:W1:Y:S04]  /*3d10*/  LDSM.16.M88.4 R64, [R197+0x1000] ;  /* 0x00100000c540783b */ /* 0x000e680000000200 */
[----:B------:R-:W-:Y:S03]  /*3d20*/  LDSM.16.M88.4 R12, [R201+0x2000] ;  /* 0x00200000c90c783b */ /* 0x000fe60000000200 */
[C---:B-----5:R-:W-:Y:S08]  /*3d30*/  HMMA.16816.F32 R56, R8.reuse, R76, R56 ;  /* 0x0000004c0838723c */ /* 0x060ff00000001838 */
[C---:B------:R-:W-:Y:S01]  /*3d40*/  HMMA.16816.F32 R52, R8.reuse, R78, R44 ;  /* 0x0000004e0834723c */ /* 0x040fe2000000182c */
[----:B------:R-:W2:Y:S07]  /*3d50*/  LDSM.16.M88.4 R76, [R192+0xa000] ;  /* 0x00a00000c04c783b */ /* 0x000eae0000000200 */
[C---:B------:R-:W-:Y:S08]  /*3d60*/  HMMA.16816.F32 R48, R8.reuse, R84, R32 ;  /* 0x000000540830723c */ /* 0x040ff00000001820 */
[C---:B------:R-:W-:Y:S01]  /*3d70*/  HMMA.16816.F32 R60, R8.reuse, R86, R40 ;  /* 0x00000056083c723c */ /* 0x040fe20000001828 */
[----:B------:R-:W-:Y:S07]  /*3d80*/  LDSM.16.M88.4 R84, [R7+0xa000] ;  /* 0x00a000000754783b */ /* 0x000fee0000000200 */
[C---:B------:R-:W-:Y:S08]  /*3d90*/  HMMA.16816.F32 R44, R8.reuse, R80, R36 ;  /* 0x00000050082c723c */ /* 0x040ff00000001824 */
[C---:B------:R-:W-:Y:S01]  /*3da0*/  HMMA.16816.F32 R36, R8.reuse, R82, R28 ;  /* 0x000000520824723c */ /* 0x040fe2000000181c */
[----:B------:R-:W3:Y:S07]  /*3db0*/  LDSM.16.M88.4 R80, [R192+0xb800] ;  /* 0x00b80000c050783b */ /* 0x000eee0000000200 */
[C---:B------:R-:W-:Y:S08]  /*3dc0*/  HMMA.16816.F32 R28, R8.reuse, R88, R24 ;  /* 0x00000058081c723c */ /* 0x040ff00000001818 */
[----:B------:R-:W-:Y:S01]  /*3dd0*/  HMMA.16816.F32 R24, R8, R90, R20 ;  /* 0x0000005a0818723c */ /* 0x000fe20000001814 */
[----:B------:R-:W5:Y:S04]  /*3de0*/  LDSM.16.M88.4 R8, [R202+0x2000] ;  /* 0x00200000ca08783b */ /* 0x000f680000000200 */
[----:B------:R-:W-:Y:S03]  /*3df0*/  LDSM.16.M88.4 R88, [R198+0xa800] ;  /* 0x00a80000c658783b */ /* 0x000fe60000000200 */
[C---:B----4-:R-:W-:Y:S08]  /*3e00*/  HMMA.16816.F32 R20, R16.reuse, R92, R56 ;  /* 0x0000005c1014723c */ /* 0x050ff00000001838 */
[C---:B------:R-:W-:Y:S01]  /*3e10*/  HMMA.16816.F32 R32, R16.reuse, R94, R52 ;  /* 0x0000005e1020723c */ /* 0x040fe20000001834 */
[----:B------:R-:W-:Y:S07]  /*3e20*/  LDSM.16.M88.4 R92, [R7+0xa800] ;  /* 0x00a80000075c783b */ /* 0x000fee0000000200 */
[C---:B------:R-:W-:Y:S08]  /*3e30*/  HMMA.16816.F32 R40, R16.reuse, R100, R48 ;  /* 0x000000641028723c */ /* 0x040ff00000001830 */
[C---:B------:R-:W-:Y:S01]  /*3e40*/  HMMA.16816.F32 R52, R16.reuse, R102, R60 ;  /* 0x000000661034723c */ /* 0x040fe2000000183c */
[----:B------:R-:W4:Y:S07]  /*3e50*/  LDSM.16.M88.4 R60, [R7+0xb000] ;  /* 0x00b00000073c783b */ /* 0x000f2e0000000200 */
        /* <DEDUP_REMOVED lines=8> */
[C---:B------:R-:W-:Y:S08]  /*3ee0*/  HMMA.16816.F32 R20, R12.reuse, R96, R40 ;  /* 0x000000600c14723c */ /* 0x040ff00000001828 */
[C---:B------:R-:W-:Y:S01]  /*3ef0*/  HMMA.16816.F32 R24, R12.reuse, R78, R32 ;  /* 0x0000004e0c18723c */ /* 0x040fe20000001820 */
[----:B------:R-:W2:Y:S07]  /*3f00*/  LDSM.16.M88.4 R76, [R198+0xa000] ;  /* 0x00a00000c64c783b */ /* 0x000eae0000000200 */
[C---:B------:R-:W-:Y:S08]  /*3f10*/  HMMA.16816.F32 R40, R12.reuse, R98, R52 ;  /* 0x000000620c28723c */ /* 0x040ff00000001834 */
[C---:B------:R-:W-:Y:S08]  /*3f20*/  HMMA.16816.F32 R56, R12.reuse, R68, R56 ;  /* 0x000000440c38723c */ /* 0x040ff00000001838 */
[C---:B------:R-:W-:Y:S08]  /*3f30*/  HMMA.16816.F32 R52, R12.reuse, R70, R48 ;  /* 0x000000460c34723c */ /* 0x040ff00000001830 */
[C---:B---3--:R-:W-:Y:S08]  /*3f40*/  HMMA.16816.F32 R48, R12.reuse, R80, R44 ;  /* 0x000000500c30723c */ /* 0x048ff0000000182c */
[----:B------:R-:W-:Y:S01]  /*3f50*/  HMMA.16816.F32 R44, R12, R82, R36 ;  /* 0x000000520c2c723c */ /* 0x000fe20000001824 */
[----:B------:R-:W3:Y:S07]  /*3f60*/  LDSM.16.M88.4 R80, [R198+0xb800] ;  /* 0x00b80000c650783b */ /* 0x000eee0000000200 */
[C---:B-----5:R-:W-:Y:S08]  /*3f70*/  HMMA.16816.F32 R36, R8.reuse, R84, R28 ;  /* 0x000000540824723c */ /* 0x060ff0000000181c */
[C---:B------:R-:W-:Y:S01]  /*3f80*/  HMMA.16816.F32 R32, R8.reuse, R86, R24 ;  /* 0x000000560820723c */ /* 0x040fe20000001818 */
[----:B------:R-:W-:Y:S07]  /*3f90*/  LDSM.16.M88.4 R84, [R192+0xe800] ;  /* 0x00e80000c054783b */ /* 0x000fee0000000200 */
[C---:B----4-:R-:W-:Y:S08]  /*3fa0*/  HMMA.16816.F32 R24, R8.reuse, R60, R56 ;  /* 0x0000003c0818723c */ /* 0x050ff00000001838 */
[C---:B-1----:R-:W-:Y:S01]  /*3fb0*/  HMMA.16816.F32 R68, R8.reuse, R64, R48 ;  /* 0x000000400844723c */ /* 0x042fe20000001830 */
[----:B------:R-:W-:Y:S07]  /*3fc0*/  LDSM.16.M88.4 R48, [R197+0x2000] ;  /* 0x00200000c530783b */ /* 0x000fee0000000200 */
[C---:B------:R-:W-:Y:S08]  /*3fd0*/  HMMA.16816.F32 R12, R8.reuse, R92, R20 ;  /* 0x0000005c080c723c */ /* 0x040ff00000001814 */
[C---:B------:R-:W-:Y:S01]  /*3fe0*/  HMMA.16816.F32 R28, R8.reuse, R94, R40 ;  /* 0x0000005e081c723c */ /* 0x040fe20000001828 */
[----:B------:R-:W-:Y:S07]  /*3ff0*/  LDSM.16.M88.4 R92, [R198+0xe000] ;  /* 0x00e00000c65c783b */ /* 0x000fee0000000200 */
[C---:B------:R-:W-:Y:S08]  /*4000*/  HMMA.16816.F32 R20, R8.reuse, R62, R52 ;  /* 0x0000003e0814723c */ /* 0x040ff00000001834 */
[----:B------:R-:W-:Y:S01]  /*4010*/  HMMA.16816.F32 R64, R8, R66, R44 ;  /* 0x000000420840723c */ /* 0x000fe2000000182c */
[----:B------:R-:W1:Y:S04]  /*4020*/  LDSM.16.M88.4 R8, [R203+0x2000] ;  /* 0x00200000cb08783b */ /* 0x000e680000000200 */
[----:B------:R-:W4:Y:S03]  /*4030*/  LDSM.16.M88.4 R44, [R197+0x2800] ;  /* 0x00280000c52c783b */ /* 0x000f260000000200 */
[C---:B--2---:R-:W-:Y:S08]  /*4040*/  HMMA.16816.F32 R60, R16.reuse, R76, R36 ;  /* 0x0000004c103c723c */ /* 0x044ff00000001824 */
[C---:B------:R-:W-:Y:S01]  /*4050*/  HMMA.16816.F32 R56, R16.reuse, R78, R32 ;  /* 0x0000004e1038723c */ /* 0x040fe20000001820 */
[----:B------:R-:W2:Y:S04]  /*4060*/  LDSM.16.M88.4 R32, [R197+0x3000] ;  /* 0x00300000c520783b */ /* 0x000ea80000000200 */
[----:B------:R-:W-:Y:S03]  /*4070*/  LDSM.16.M88.4 R76, [R192+0xd000] ;  /* 0x00d00000c04c783b */ /* 0x000fe60000000200 */
[C---:B------:R-:W-:Y:S08]  /*4080*/  HMMA.16816.F32 R36, R16.reuse, R72, R24 ;  /* 0x000000481024723c */ /* 0x040ff00000001818 */
[C---:B---3--:R-:W-:Y:S01]  /*4090*/  HMMA.16816.F32 R24, R16.reuse, R80, R68 ;  /* 0x000000501018723c */ /* 0x048fe20000001844 */
[----:B------:R-:W3:Y:S07]  /*40a0*/  LDSM.16.M88.4 R68, [R197+0x3800] ;  /* 0x00380000c544783b */ /* 0x000eee0000000200 */
[C---:B------:R-:W-:Y:S01]  /*40b0*/  HMMA.16816.F32 R52, R16.reuse, R88, R12 ;  /* 0x000000581034723c */ /* 0x040fe2000000180c */
[----:B------:R-:W-:Y:S07]  /*40c0*/  LDSM.16.M88.4 R12, [R201+0x4000] ;  /* 0x00400000c90c783b */ /* 0x000fee0000000200 */
[C---:B------:R-:W-:Y:S01]  /*40d0*/  HMMA.16816.F32 R40, R16.reuse, R90, R28 ;  /* 0x0000005a1028723c */ /* 0x040fe2000000181c */
[----:B------:R-:W-:Y:S07]  /*40e0*/  LDSM.16.M88.4 R88, [R7+0xe000] ;  /* 0x00e000000758783b */ /* 0x000fee0000000200 */
[C---:B------:R-:W-:Y:S01]  /*40f0*/  HMMA.16816.F32 R28, R16.reuse, R74, R20 ;  /* 0x0000004a101c723c */ /* 0x040fe20000001814 */
[----:B------:R-:W-:Y:S07]  /*4100*/  LDSM.16.M88.4 R72, [R192+0xc000] ;  /* 0x00c00000c048783b */ /* 0x000fee0000000200 */
[----:B------:R-:W-:Y:S01]  /*4110*/  HMMA.16816.F32 R20, R16, R82, R64 ;  /* 0x000000521014723c */ /* 0x000fe20000001840 */
[----:B------:R-:W5:Y:S04]  /*4120*/  LDSM.16.M88.4 R64, [R192+0xc800] ;  /* 0x00c80000c040783b */ /* 0x000f680000000200 */
[----:B------:R-:W3:Y:S03]  /*4130*/  LDSM.16.M88.4 R80, [R192+0xd800] ;  /* 0x00d80000c050783b */ /* 0x000ee60000000200 */
[C---:B-1----:R-:W-:Y:S01]  /*4140*/  HMMA.16816.F32 R16, R8.reuse, R48, R60 ;  /* 0x000000300810723c */ /* 0x042fe2000000183c */
[----:B------:R-:W-:Y:S07]  /*4150*/  LDSM.16.M88.4 R60, [R7+0xc800] ;  /* 0x00c80000073c783b */ /* 0x000fee0000000200 */
[C---:B------:R-:W-:Y:S08]  /*4160*/  HMMA.16816.F32 R48, R8.reuse, R50, R56 ;  /* 0x000000320830723c */ /* 0x040ff00000001838 */
[C---:B----4-:R-:W-:Y:S08]  /*4170*/  HMMA.16816.F32 R52, R8.reuse, R44, R52 ;  /* 0x0000002c0834723c */ /* 0x050ff00000001834 */
[C---:B------:R-:W-:Y:S08]  /*4180*/  HMMA.16816.F32 R56, R8.reuse, R46, R40 ;  /* 0x0000002e0838723c */ /* 0x040ff00000001828 */
[C---:B--2---:R-:W-:Y:S08]  /*4190*/  HMMA.16816.F32 R44, R8.reuse, R32, R36 ;  /* 0x00000020082c723c */ /* 0x044ff00000001824 */
[C---:B---3--:R-:W-:Y:S08]  /*41a0*/  HMMA.16816.F32 R36, R8.reuse, R68, R24 ;  /* 0x000000440824723c */ /* 0x048ff00000001818 */
[C---:B------:R-:W-:Y:S01]  /*41b0*/  HMMA.16816.F32 R40, R8.reuse, R34, R28 ;  /* 0x000000220828723c */ /* 0x040fe2000000181c */
[----:B------:R-:W-:Y:S07]  /*41c0*/  LDSM.16.M88.4 R28, [R7+0xc000] ;  /* 0x00c00000071c783b */ /* 0x000fee0000000200 */
[----:B------:R-:W-:Y:S01]  /*41d0*/  HMMA.16816.F32 R24, R8, R70, R20 ;  /* 0x000000460818723c */ /* 0x000fe20000001814 */
[----:B------:R-:W1:Y:S04]  /*41e0*/  LDSM.16.M88.4 R8, [R202+0x4000] ;  /* 0x00400000ca08783b */ /* 0x000e680000000200 */
[----:B------:R-:W2:Y:S03]  /*41f0*/  LDSM.16.M88.4 R68, [R7+0xd000] ;  /* 0x00d000000744783b */ /* 0x000ea60000000200 */
[C---:B-----5:R-:W-:Y:S01]  /*4200*/  HMMA.16816.F32 R52, R12.reuse, R64, R52 ;  /* 0x000000400c34723c */ /* 0x060fe20000001834 */
[----:B------:R-:W-:Y:S07]  /*4210*/  LDSM.16.M88.4 R20, [R204+0x4000] ;  /* 0x00400000cc14783b */ /* 0x000fee0000000200 */
[C---:B------:R-:W-:Y:S01]  /*4220*/  HMMA.16816.F32 R56, R12.reuse, R66, R56 ;  /* 0x000000420c38723c */ /* 0x040fe20000001838 */
[----:B------:R-:W3:Y:S07]  /*4230*/  LDSM.16.M88.4 R64, [R7+0xd800] ;  /* 0x00d800000740783b */ /* 0x000eee0000000200 */
[C---:B------:R-:W-:Y:S08]  /*4240*/  HMMA.16816.F32 R16, R12.reuse, R72, R16 ;  /* 0x000000480c10723c */ /* 0x040ff00000001810 */
[C---:B------:R-:W-:Y:S01]  /*4250*/  HMMA.16816.F32 R32, R12.reuse, R74, R48 ;  /* 0x0000004a0c20723c */ /* 0x040fe20000001830 */
[----:B------:R-:W4:Y:S07]  /*4260*/  LDSM.16.M88.4 R72, [R198+0xc000] ;  /* 0x00c00000c648783b */ /* 0x000f2e0000000200 */
[C---:B------:R-:W-:Y:S08]  /*4270*/  HMMA.16816.F32 R48, R12.reuse, R76, R44 ;  /* 0x0000004c0c30723c */ /* 0x040ff0000000182c */
[C---:B------:R-:W-:Y:S01]  /*4280*/  HMMA.16816.F32 R44, R12.reuse, R78, R40 ;  /* 0x0000004e0c2c723c */ /* 0x040fe20000001828 */
[----:B------:R-:W5:Y:S07]  /*4290*/  LDSM.16.M88.4 R76, [R198+0xc800] ;  /* 0x00c80000c64c783b */ /* 0x000f6e0000000200 */
[C---:B------:R-:W-:Y:S08]  /*42a0*/  HMMA.16816.F32 R40, R12.reuse, R80, R36 ;  /* 0x000000500c28723c */ /* 0x040ff00000001824 */
[----:B------:R-:W-:Y:S01]  /*42b0*/  HMMA.16816.F32 R12, R12, R82, R24 ;  /* 0x000000520c0c723c */ /* 0x000fe20000001818 */
[----:B------:R-:W-:Y:S07]  /*42c0*/  LDSM.16.M88.4 R80, [R198+0xd800] ;  /* 0x00d80000c650783b */ /* 0x000fee0000000200 */
        /* <DEDUP_REMOVED lines=8> */
[C---:B---3--:R-:W-:Y:S01]  /*4350*/  HMMA.16816.F32 R24, R8.reuse, R64, R40 ;  /* 0x000000400818723c */ /* 0x048fe20000001828 */
[----:B------:R-:W-:Y:S07]  /*4360*/  LDSM.16.M88.4 R40, [R197+0x4800] ;  /* 0x00480000c528783b */ /* 0x000fee0000000200 */
[----:B------:R-:W-:Y:S01]  /*4370*/  HMMA.16816.F32 R12, R8, R66, R12 ;  /* 0x00000042080c723c */ /* 0x000fe2000000180c */
[----:B------:R-:W2:Y:S04]  /*4380*/  LDSM.16.M88.4 R8, [R203+0x4000] ;  /* 0x00400000cb08783b */ /* 0x000ea80000000200 */
[----:B------:R-:W3:Y:S03]  /*4390*/  LDSM.16.M88.4 R64, [R197+0x5800] ;  /* 0x00580000c540783b */ /* 0x000ee60000000200 */
[C---:B----4-:R-:W-:Y:S01]  /*43a0*/  HMMA.16816.F32 R28, R20.reuse, R72, R16 ;  /* 0x00000048141c723c */ /* 0x050fe20000001810 */
[----:B------:R-:W-:Y:S07]  /*43b0*/  LDSM.16.M88.4 R16, [R201+0x6000] ;  /* 0x00600000c910783b */ /* 0x000fee0000000200 */
[C---:B------:R-:W-:Y:S01]  /*43c0*/  HMMA.16816.F32 R32, R20.reuse, R74, R32 ;  /* 0x0000004a1420723c */ /* 0x040fe20000001820 */
[----:B------:R-:W4:Y:S07]  /*43d0*/  LDSM.16.M88.4 R72, [R197+0x5000] ;  /* 0x00500000c548783b */ /* 0x000f2e0000000200 */
[C---:B-----5:R-:W-:Y:S08]  /*43e0*/  HMMA.16816.F32 R36, R20.reuse, R76, R36 ;  /* 0x0000004c1424723c */ /* 0x060ff00000001824 */
[C---:B------:R-:W-:Y:S01]  /*43f0*/  HMMA.16816.F32 R44, R20.reuse, R78, R56 ;  /* 0x0000004e142c723c */ /* 0x040fe20000001838 */
[----:B------:R-:W5:Y:S07]  /*4400*/  LDSM.16.M88.4 R76, [R192+0xe000] ;  /* 0x00e00000c04c783b */ /* 0x000f6e0000000200 */
[C---:B-1----:R-:W-:Y:S08]  /*4410*/  HMMA.16816.F32 R56, R20.reuse, R62, R52 ;  /* 0x0000003e1438723c */ /* 0x042ff00000001834 */
[C---:B------:R-:W-:Y:S08]  /*4420*/  HMMA.16816.F32 R52, R20.reuse, R80, R24 ;  /* 0x000000501434723c */ /* 0x040ff00000001818 */
[C---:B------:R-:W-:Y:S01]  /*4430*/  HMMA.16816.F32 R24, R20.reuse, R82, R12 ;  /* 0x000000521418723c */ /* 0x040fe2000000180c */
[----:B------:R-:W-:Y:S07]  /*4440*/  LDSM.16.M88.4 R80, [R192+0xf800] ;  /* 0x00f80000c050783b */ /* 0x000fee0000000200 */
[----:B------:R-:W-:Y:S01]  /*4450*/  HMMA.16816.F32 R48, R20, R60, R48 ;  /* 0x0000003c1430723c */ /* 0x000fe20000001830 */
[----:B------:R-:W1:Y:S04]  /*4460*/  LDSM.16.M88.4 R60, [R192+0xf000] ;  /* 0x00f00000c03c783b */ /* 0x000e680000000200 */
[----:B------:R-:W1:Y:S03]  /*4470*/  LDSM.16.M88.4 R20, [R202+0x6000] ;  /* 0x00600000ca14783b */ /* 0x000e660000000200 */
[C---:B--2---:R-:W-:Y:S08]  /*4480*/  HMMA.16816.F32 R12, R8.reuse, R68, R28 ;  /* 0x00000044080c723c */ /* 0x044ff0000000181c */
[C---:B------:R-:W-:Y:S01]  /*4490*/  HMMA.16816.F32 R32, R8.reuse, R70, R32 ;  /* 0x000000460820723c */ /* 0x040fe20000001820 */
[----:B------:R-:W-:Y:S07]  /*44a0*/  LDSM.16.M88.4 R68, [R7+0xf000] ;  /* 0x00f000000744783b */ /* 0x000fee0000000200 */
[C---:B------:R-:W-:Y:S08]  /*44b0*/  HMMA.16816.F32 R36, R8.reuse, R40, R36 ;  /* 0x000000280824723c */ /* 0x040ff00000001824 */
[C---:B------:R-:W-:Y:S08]  /*44c0*/  HMMA.16816.F32 R40, R8.reuse, R42, R44 ;  /* 0x0000002a0828723c */ /* 0x040ff0000000182c */
[C---:B---3--:R-:W-:Y:S08]  /*44d0*/  HMMA.16816.F32 R52, R8.reuse, R64, R52 ;  /* 0x000000400834723c */ /* 0x048ff00000001834 */
[C---:B------:R-:W-:Y:S01]  /*44e0*/  HMMA.16816.F32 R28, R8.reuse, R66, R24 ;  /* 0x00000042081c723c */ /* 0x040fe20000001818 */
[----:B------:R-:W2:Y:S07]  /*44f0*/  LDSM.16.M88.4 R64, [R7+0xe800] ;  /* 0x00e800000740783b */ /* 0x000eae0000000200 */
[C---:B----4-:R-:W-:Y:S08]  /*4500*/  HMMA.16816.F32 R44, R8.reuse, R72, R48 ;  /* 0x00000048082c723c */ /* 0x050ff00000001830 */
[----:B------:R-:W-:Y:S01]  /*4510*/  HMMA.16816.F32 R48, R8, R74, R56 ;  /* 0x0000004a0830723c */ /* 0x000fe20000001838 */
[----:B------:R-:W-:Y:S04]  /*4520*/  LDSM.16.M88.4 R56, [R198+0xe800] ;  /* 0x00e80000c638783b */ /* 0x000fe80000000200 */
[----:B------:R-:W-:Y:S03]  /*4530*/  LDSM.16.M88.4 R72, [R197+0x6000] ;  /* 0x00600000c548783b */ /* 0x000fe60000000200 */
[C---:B-----5:R-:W-:Y:S01]  /*4540*/  HMMA.16816.F32 R8, R16.reuse, R76, R12 ;  /* 0x0000004c1008723c */ /* 0x060fe2000000180c */
[----:B------:R-:W-:Y:S07]  /*4550*/  LDSM.16.M88.4 R12, [R204+0x6000] ;  /* 0x00600000cc0c783b */ /* 0x000fee0000000200 */
[C---:B------:R-:W-:Y:S01]  /*4560*/  HMMA.16816.F32 R24, R16.reuse, R78, R32 ;  /* 0x0000004e1018723c */ /* 0x040fe20000001820 */
[----:B------:R3:W4:Y:S07]  /*4570*/  LDSM.16.M88.4 R76, [R7+0xf800] ;  /* 0x00f80000074c783b */ /* 0x00072e0000000200 */
[C---:B------:R-:W-:Y:S08]  /*4580*/  HMMA.16816.F32 R32, R16.reuse, R84, R36 ;  /* 0x000000541020723c */ /* 0x040ff00000001824 */
[C---:B------:R-:W-:Y:S08]  /*4590*/  HMMA.16816.F32 R40, R16.reuse, R86, R40 ;  /* 0x000000561028723c */ /* 0x040ff00000001828 */
[----:B-1----:R-:W-:Y:S01]  /*45a0*/  HMMA.16816.F32 R48, R16, R62, R48 ;  /* 0x0000003e1030723c */ /* 0x002fe20000001830 */
[----:B---3--:R-:W-:-:S07]  /*45b0*/  IADD3 R7, R0, 0x1, RZ ;  /* 0x0000000100077810 */ /* 0x008fce0007ffe0ff */
[C---:B------:R-:W-:Y:S01]  /*45c0*/  HMMA.16816.F32 R36, R16.reuse, R60, R44 ;  /* 0x0000003c1024723c */ /* 0x040fe2000000182c */
[----:B------:R-:W1:Y:S07]  /*45d0*/  LDSM.16.M88.4 R60, [R198+0xf000] ;  /* 0x00f00000c63c783b */ /* 0x000e6e0000000200 */
[C---:B------:R-:W-:Y:S08]  /*45e0*/  HMMA.16816.F32 R52, R16.reuse, R80, R52 ;  /* 0x000000501034723c */ /* 0x040ff00000001834 */
[----:B------:R-:W-:Y:S08]  /*45f0*/  HMMA.16816.F32 R44, R16, R82, R28 ;  /* 0x00000052102c723c */ /* 0x000ff0000000181c */
[C---:B------:R-:W-:Y:S01]  /*4600*/  HMMA.16816.F32 R16, R20.reuse, R88, R8 ;  /* 0x000000581410723c */ /* 0x040fe20000001808 */
[----:B------:R-:W3:Y:S07]  /*4610*/  LDSM.16.M88.4 R8, [R203+0x6000] ;  /* 0x00600000cb08783b */ /* 0x000eee0000000200 */
[C---:B------:R-:W-:Y:S08]  /*4620*/  HMMA.16816.F32 R24, R20.reuse, R90, R24 ;  /* 0x0000005a1418723c */ /* 0x040ff00000001818 */
[C---:B--2---:R-:W-:Y:S08]  /*4630*/  HMMA.16816.F32 R28, R20.reuse, R64, R32 ;  /* 0x00000040141c723c */ /* 0x044ff00000001820 */
[C---:B------:R-:W-:Y:S01]  /*4640*/  HMMA.16816.F32 R40, R20.reuse, R66, R40 ;  /* 0x000000421428723c */ /* 0x040fe20000001828 */
[----:B------:R-:W2:Y:S07]  /*4650*/  LDSM.16.M88.4 R64, [R198+0xf800] ;  /* 0x00f80000c640783b */ /* 0x000eae0000000200 */
[C---:B------:R-:W-:Y:S08]  /*4660*/  HMMA.16816.F32 R32, R20.reuse, R70, R48 ;  /* 0x000000461420723c */ /* 0x040ff00000001830 */
[C---:B----4-:R-:W-:Y:S08]  /*4670*/  HMMA.16816.F32 R48, R20.reuse, R76, R52 ;  /* 0x0000004c1430723c */ /* 0x050ff00000001834 */
[C---:B------:R-:W-:Y:S01]  /*4680*/  HMMA.16816.F32 R76, R20.reuse, R78, R44 ;  /* 0x0000004e144c723c */ /* 0x040fe2000000182c */
[----:B------:R-:W4:Y:S07]  /*4690*/  LDSM.16.M88.4 R44, [R197+0x6800] ;  /* 0x00680000c52c783b */ /* 0x000f2e0000000200 */
[----:B------:R-:W-:Y:S08]  /*46a0*/  HMMA.16816.F32 R36, R20, R68, R36 ;  /* 0x000000441424723c */ /* 0x000ff00000001824 */
[C---:B------:R-:W-:Y:S08]  /*46b0*/  HMMA.16816.F32 R16, R12.reuse, R92, R16 ;  /* 0x0000005c0c10723c */ /* 0x040ff00000001810 */
[C---:B------:R-:W-:Y:S08]  /*46c0*/  HMMA.16816.F32 R20, R12.reuse, R94, R24 ;  /* 0x0000005e0c14723c */ /* 0x040ff00000001818 */
[C---:B------:R-:W-:Y:S08]  /*46d0*/  HMMA.16816.F32 R24, R12.reuse, R56, R28 ;  /* 0x000000380c18723c */ /* 0x040ff0000000181c */
[C---:B-1----:R-:W-:Y:S08]  /*46e0*/  HMMA.16816.F32 R52, R12.reuse, R60, R36 ;  /* 0x0000003c0c34723c */ /* 0x042ff00000001824 */
[----:B------:R-:W-:Y:S07]  /*46f0*/  HMMA.16816.F32 R68, R12, R62, R32 ;  /* 0x0000003e0c44723c */ /* 0x000fee0000001820 */
[----:B------:R-:W-:Y:S01]  /*4700*/  IMNMX R32, R104, UR19, PT ;  /* 0x0000001368207c17 */ /* 0x000fe2000b800200 */
[----:B---3--:R-:W-:Y:S01]  /*4710*/  HMMA.16816.F32 R60, R8, R72, R16 ;  /* 0x00000048083c723c */ /* 0x008fe20000001810 */
[----:B------:R-:W1:Y:S01]  /*4720*/  I2F R16, R7 ;  /* 0x0000000700107306 */ /* 0x000e620000201400 */
[----:B------:R-:W-:-:S02]  /*4730*/  IMNMX R33, R2, UR19, PT ;  /* 0x0000001302217c17 */ /* 0x000fc4000b800200 */
[CC--:B------:R-:W-:Y:S02]  /*4740*/  ISETP.GE.AND P4, PT, R3.reuse, R32.reuse, PT ;  /* 0x000000200300720c */ /* 0x0c0fe40003f86270 */
[-C--:B------:R-:W-:Y:S02]  /*4750*/  ISETP.GE.AND P1, PT, R3, R33.reuse, PT ;  /* 0x000000210300720c */ /* 0x080fe40003f26270 */
[C---:B------:R-:W-:Y:S01]  /*4760*/  HMMA.16816.F32 R40, R12.reuse, R58, R40 ;  /* 0x0000003a0c28723c */ /* 0x040fe20000001828 */
[----:B------:R-:W-:Y:S02]  /*4770*/  IADD3 R2, R0, 0x9, RZ ;  /* 0x0000000900027810 */ /* 0x000fe40007ffe0ff */
[CC--:B------:R-:W-:Y:S02]  /*4780*/  ISETP.GE.AND P5, PT, R7.reuse, R32.reuse, PT ;  /* 0x000000200700720c */ /* 0x0c0fe40003fa6270 */
[C---:B------:R-:W-:Y:S02]  /*4790*/  ISETP.GE.AND P0, PT, R2.reuse, R32, PT ;  /* 0x000000200200720c */ /* 0x040fe40003f06270 */
[-C--:B------:R-:W-:Y:S01]  /*47a0*/  ISETP.GE.AND P6, PT, R2, R33.reuse, PT ;  /* 0x000000210200720c */ /* 0x080fe20003fc6270 */
[----:B--2---:R-:W-:Y:S01]  /*47b0*/  HMMA.16816.F32 R56, R12, R64, R48 ;  /* 0x000000400c38723c */ /* 0x004fe20000001830 */
[----:B------:R-:W2:Y:S01]  /*47c0*/  LDSM.16.M88.4 R48, [R197+0x7000] ;  /* 0x00700000c530783b */ /* 0x000ea20000000200 */
[----:B------:R-:W-:-:S06]  /*47d0*/  ISETP.GE.AND P2, PT, R7, R33, PT ;  /* 0x000000210700720c */ /* 0x000fcc0003f46270 */
[----:B------:R-:W-:Y:S01]  /*47e0*/  HMMA.16816.F32 R28, R8, R74, R20 ;  /* 0x0000004a081c723c */ /* 0x000fe20000001814 */
[----:B------:R3:W5:Y:S01]  /*47f0*/  I2F R20, R3 ;  /* 0x0000000300147306 */ /* 0x0007620000201400 */
[C---:B-1----:R-:W-:Y:S02]  /*4800*/  FFMA.FTZ R17, R16.reuse, UR18, R61 ;  /* 0x0000001210117c23 */ /* 0x042fe4000801003d */
[----:B------:R-:W-:-:S03]  /*4810*/  FFMA.FTZ R7, R16, UR18, R63 ;  /* 0x0000001210077c23 */ /* 0x000fc6000801003f */
[----:B------:R-:W-:Y:S01]  /*4820*/  FSEL R65, R17, -INF , !P5 ;  /* 0xff80000011417808 */ /* 0x000fe20006800000 */
[----:B----4-:R-:W-:Y:S01]  /*4830*/  HMMA.16816.F32 R24, R8, R44, R24 ;  /* 0x0000002c0818723c */ /* 0x010fe20000001818 */
[----:B------:R1:W4:Y:S01]  /*4840*/  I2F R21, R2 ;  /* 0x0000000200157306 */ /* 0x0003220000201400 */
[----:B------:R-:W-:-:S06]  /*4850*/  FSEL R64, R7, -INF , !P2 ;  /* 0xff80000007407808 */ /* 0x000fcc0005000000 */
[----:B------:R-:W-:Y:S01]  /*4860*/  HMMA.16816.F32 R36, R8, R46, R40 ;  /* 0x0000002e0824723c */ /* 0x000fe20000001828 */
[----:B---3--:R-:W-:Y:S01]  /*4870*/  IADD3 R3, R0, 0x10, RZ ;  /* 0x0000001000037810 */ /* 0x008fe20007ffe0ff */
[----:B------:R-:W3:Y:S01]  /*4880*/  LDSM.16.M88.4 R44, [R197+0x7800] ;  /* 0x00780000c52c783b */ /* 0x000ee20000000200 */
[----:B------:R-:W-:-:S04]  /*4890*/  DEPBAR.LE SB0, 0x0 ;  /* 0x000080000000791a */ /* 0x000fc80000000000 */
[----:B------:R-:W2:Y:S01]  /*48a0*/  I2F R19, R3 ;  /* 0x0000000300137306 */ /* 0x000ea20000201400 */
[----:B------:R-:W-:Y:S01]  /*48b0*/  BAR.SYNC.DEFER_BLOCKING 0x0 ;  /* 0x0000000000007b1d */ /* 0x000fe20000010000 */
[----:B-1----:R-:W-:Y:S01]  /*48c0*/  IADD3 R2, R0, 0x11, RZ ;  /* 0x0000001100027810 */ /* 0x002fe20007ffe0ff */
[C---:B-----5:R-:W-:Y:S01]  /*48d0*/  FFMA.FTZ R16, R20.reuse, UR18, R28 ;  /* 0x0000001214107c23 */ /* 0x060fe2000801001c */
[CC--:B------:R-:W-:Y:S01]  /*48e0*/  ISETP.GE.AND P3, PT, R3.reuse, R32.reuse, PT ;  /* 0x000000200300720c */ /* 0x0c0fe20003f66270 */
[----:B------:R-:W-:Y:S01]  /*48f0*/  FFMA.FTZ R7, R20, UR18, R30 ;  /* 0x0000001214077c23 */ /* 0x000fe2000801001e */
[----:B------:R-:W-:Y:S01]  /*4900*/  ISETP.GE.AND P5, PT, R3, R33, PT ;  /* 0x000000210300720c */ /* 0x000fe20003fa6270 */
[C---:B----4-:R-:W-:Y:S01]  /*4910*/  FFMA.FTZ R17, R21.reuse, UR18, R29 ;  /* 0x0000001215117c23 */ /* 0x050fe2000801001d */
[----:B------:R1:W4:Y:S01]  /*4920*/  I2F R18, R2 ;  /* 0x0000000200127306 */ /* 0x0003220000201400 */
[----:B------:R-:W-:Y:S01]  /*4930*/  FSEL R73, R16, -INF , !P4 ;  /* 0xff80000010497808 */ /* 0x000fe20006000000 */
[----:B------:R-:W-:Y:S01]  /*4940*/  FFMA.FTZ R16, R21, UR18, R31 ;  /* 0x0000001215107c23 */ /* 0x000fe2000801001f */
[----:B------:R-:W-:Y:S01]  /*4950*/  FSEL R63, R7, -INF , !P1 ;  /* 0xff800000073f7808 */ /* 0x000fe20004800000 */
[----:B--2---:R-:W-:Y:S01]  /*4960*/  HMMA.16816.F32 R40, R8, R48, R52 ;  /* 0x000000300828723c */ /* 0x004fe20000001834 */
[----:B------:R-:W-:-:S02]  /*4970*/  ISETP.GE.AND P2, PT, R2, R32, PT ;  /* 0x000000200200720c */ /* 0x000fc40003f46270 */
[-C--:B------:R-:W-:Y:S01]  /*4980*/  ISETP.GE.AND P4, PT, R2, R33.reuse, PT ;  /* 0x000000210200720c */ /* 0x080fe20003f86270 */
[----:B------:R-:W-:Y:S01]  /*4990*/  FFMA.FTZ R7, R19, UR18, R24 ;  /* 0x0000001213077c23 */ /* 0x000fe20008010018 */
[----:B------:R-:W-:Y:S02]  /*49a0*/  IADD3 R3, R0, 0x18, RZ ;  /* 0x0000001800037810 */ /* 0x000fe40007ffe0ff */
[----:B------:R-:W-:Y:S01]  /*49b0*/  FSEL R61, R16, -INF , !P6 ;  /* 0xff800000103d7808 */ /* 0x000fe20007000000 */
[----:B------:R-:W-:Y:S01]  /*49c0*/  HMMA.16816.F32 R20, R12, R66, R76 ;  /* 0x000000420c14723c */ /* 0x000fe2000000184c */
[----:B------:R2:W-:Y:S01]  /*49d0*/  I2F R28, R3 ;  /* 0x00000003001c7306 */ /* 0x0005e20000201400 */
[----:B------:R-:W-:Y:S01]  /*49e0*/  FSEL R74, R7, -INF , !P3 ;  /* 0xff800000074a7808 */ /* 0x000fe20005800000 */
[----:B------:R-:W-:Y:S01]  /*49f0*/  FFMA.FTZ R7, R19, UR18, R26 ;  /* 0x0000001213077c23 */ /* 0x000fe2000801001a */
[----:B-1----:R-:W-:Y:S01]  /*4a00*/  IADD3 R2, R0, 0x19, RZ ;  /* 0x0000001900027810 */ /* 0x002fe20007ffe0ff */
[C---:B----4-:R-:W-:Y:S01]  /*4a10*/  FFMA.FTZ R16, R18.reuse, UR18, R25 ;  /* 0x0000001212107c23 */ /* 0x050fe20008010019 */
[----:B------:R-:W-:Y:S01]  /*4a20*/  FSEL R72, R17, -INF , !P0 ;  /* 0xff80000011487808 */ /* 0x000fe20004000000 */
[----:B------:R-:W-:Y:S01]  /*4a30*/  FFMA.FTZ R17, R18, UR18, R27 ;  /* 0x0000001212117c23 */ /* 0x000fe2000801001b */
[CC--:B------:R-:W-:Y:S01]  /*4a40*/  ISETP.GE.AND P1, PT, R3.reuse, R32.reuse, PT ;  /* 0x000000200300720c */ /* 0x0c0fe20003f26270 */
[----:B------:R1:W4:Y:S01]  /*4a50*/  I2F R34, R2 ;  /* 0x0000000200227306 */ /* 0x0003220000201400 */
[----:B------:R-:W-:Y:S01]  /*4a60*/  ISETP.GE.AND P0, PT, R3, R33, PT ;  /* 0x000000210300720c */ /* 0x000fe20003f06270 */
[----:B------:R-:W-:Y:S01]  /*4a70*/  HMMA.16816.F32 R24, R8, R50, R68 ;  /* 0x000000320818723c */ /* 0x000fe20000001844 */
[----:B------:R-:W-:-:S02]  /*4a80*/  ISETP.GE.AND P6, PT, R2, R32, PT ;  /* 0x000000200200720c */ /* 0x000fc40003fc6270 */
[-C--:B------:R-:W-:Y:S02]  /*4a90*/  ISETP.GE.AND P3, PT, R2, R33.reuse, PT ;  /* 0x000000210200720c */ /* 0x080fe40003f66270 */
[----:B------:R-:W-:Y:S02]  /*4aa0*/  FSEL R48, R7, -INF , !P5 ;  /* 0xff80000007307808 */ /* 0x000fe40006800000 */
[----:B--2---:R-:W-:Y:S02]  /*4ab0*/  IADD3 R3, R0, 0x20, RZ ;  /* 0x0000002000037810 */ /* 0x004fe40007ffe0ff */
[----:B------:R-:W-:Y:S02]  /*4ac0*/  FSEL R52, R16, -INF , !P2 ;  /* 0xff80000010347808 */ /* 0x000fe40005000000 */
[----:B------:R2:W5:Y:S01]  /*4ad0*/  I2F R18, R3 ;  /* 0x0000000300127306 */ /* 0x0005620000201400 */
[C---:B------:R-:W-:Y:S01]  /*4ae0*/  ISETP.GE.AND P5, PT, R3.reuse, R32, PT ;  /* 0x000000200300720c */ /* 0x040fe20003fa6270 */
[----:B---3--:R-:W-:Y:S01]  /*4af0*/  HMMA.16816.F32 R20, R8, R46, R20 ;  /* 0x0000002e0814723c */ /* 0x008fe20000001814 */
[----:B-1----:R-:W-:Y:S01]  /*4b00*/  IADD3 R2, R0, 0x21, RZ ;  /* 0x0000002100027810 */ /* 0x002fe20007ffe0ff */
[----:B----4-:R-:W-:Y:S01]  /*4b10*/  FFMA.FTZ R7, R34, UR18, R37 ;  /* 0x0000001222077c23 */ /* 0x010fe20008010025 */
[----:B------:R-:W-:-:S02]  /*4b20*/  ISETP.GE.AND P2, PT, R3, R33, PT ;  /* 0x000000210300720c */ /* 0x000fc40003f46270 */
[----:B------:R-:W-:Y:S01]  /*4b30*/  IADD3 R13, R0, 0x29, RZ ;  /* 0x00000029000d7810 */ /* 0x000fe20007ffe0ff */
[----:B------:R1:W3:Y:S01]  /*4b40*/  I2F R14, R2 ;  /* 0x00000002000e7306 */ /* 0x0002e20000201400 */
[----:B--2---:R-:W-:Y:S01]  /*4b50*/  FFMA.FTZ R3, R28, UR18, R36 ;  /* 0x000000121c037c23 */ /* 0x004fe20008010024 */
[----:B------:R-:W-:Y:S01]  /*4b60*/  FSEL R36, R17, -INF , !P4 ;  /* 0xff80000011247808 */ /* 0x000fe20006000000 */
[----:B-----5:R-:W-:Y:S01]  /*4b70*/  FFMA.FTZ R12, R18, UR18, R40 ;  /* 0x00000012120c7c23 */ /* 0x020fe20008010028 */
[----:B------:R-:W-:-:S04]  /*4b80*/  ISETP.GE.AND P4, PT, R2, R32, PT ;  /* 0x000000200200720c */ /* 0x000fc80003f86270 */
[----:B------:R-:W2:Y:S01]  /*4b90*/  I2F R15, R13 ;  /* 0x0000000d000f7306 */ /* 0x000ea20000201400 */
[----:B------:R-:W-:Y:S01]  /*4ba0*/  FSEL R49, R3, -INF , !P1 ;  /* 0xff80000003317808 */ /* 0x000fe20004800000 */
[----:B------:R-:W-:Y:S01]  /*4bb0*/  FFMA.FTZ R3, R28, UR18, R38 ;  /* 0x000000121c037c23 */ /* 0x000fe20008010026 */
[----:B------:R-:W-:Y:S01]  /*4bc0*/  ISETP.GE.AND P1, PT, R2, R33, PT ;  /* 0x000000210200720c */ /* 0x000fe20003f26270 */
[----:B------:R-:W-:Y:S01]  /*4bd0*/  HMMA.16816.F32 R28, R8, R44, R56 ;  /* 0x0000002c081c723c */ /* 0x000fe20000001838 */
[----:B-1----:R-:W-:Y:S02]  /*4be0*/  IADD3 R2, R0, 0x28, RZ ;  /* 0x0000002800027810 */ /* 0x002fe40007ffe0ff */
[----:B------:R-:W-:Y:S01]  /*4bf0*/  FSEL R37, R3, -INF , !P0 ;  /* 0xff80000003257808 */ /* 0x000fe20004000000 */
[----:B------:R-:W-:Y:S01]  /*4c00*/  FFMA.FTZ R3, R34, UR18, R39 ;  /* 0x0000001222037c23 */ /* 0x000fe20008010027 */
[----:B------:R-:W1:Y:S01]  /*4c10*/  I2F R16, R2 ;  /* 0x0000000200107306 */ /* 0x000e620000201400 */
[----:B------:R-:W-:Y:S01]  /*4c20*/  FSEL R38, R7, -INF , !P6 ;  /* 0xff80000007267808 */ /* 0x000fe20007000000 */
[----:B------:R-:W-:Y:S01]  /*4c30*/  FFMA.FTZ R7, R18, UR18, R42 ;  /* 0x0000001212077c23 */ /* 0x000fe2000801002a */
[----:B------:R-:W-:-:S02]  /*4c40*/  ISETP.GE.AND P0, PT, R2, R32, PT ;  /* 0x000000200200720c */ /* 0x000fc40003f06270 */
[----:B------:R-:W-:Y:S01]  /*4c50*/  FSEL R40, R3, -INF , !P3 ;  /* 0xff80000003287808 */ /* 0x000fe20005800000 */
[----:B---3--:R-:W-:Y:S01]  /*4c60*/  FFMA.FTZ R3, R14, UR18, R41 ;  /* 0x000000120e037c23 */ /* 0x008fe20008010029 */
[-C--:B------:R-:W-:Y:S01]  /*4c70*/  ISETP.GE.AND P6, PT, R2, R33.reuse, PT ;  /* 0x000000210200720c */ /* 0x080fe20003fc6270 */
[----:B--2---:R-:W-:Y:S01]  /*4c80*/  FFMA.FTZ R8, R15, UR18, R27 ;  /* 0x000000120f087c23 */ /* 0x004fe2000801001b */
[----:B------:R-:W-:Y:S02]  /*4c90*/  FSEL R86, R12, -INF , !P5 ;  /* 0xff8000000c567808 */ /* 0x000fe40006800000 */
[CC--:B------:R-:W-:Y:S02]  /*4ca0*/  ISETP.GE.AND P3, PT, R13.reuse, R32.reuse, PT ;  /* 0x000000200d00720c */ /* 0x0c0fe40003f66270 */
[----:B------:R-:W-:Y:S02]  /*4cb0*/  ISETP.GE.AND P5, PT, R13, R33, PT ;  /* 0x000000210d00720c */ /* 0x000fe40003fa6270 */
[----:B------:R-:W-:Y:S01]  /*4cc0*/  FSEL R88, R7, -INF , !P2 ;  /* 0xff80000007587808 */ /* 0x000fe20005000000 */
[----:B-1----:R-:W-:Y:S01]  /*4cd0*/  FFMA.FTZ R7, R16, UR18, R24 ;  /* 0x0000001210077c23 */ /* 0x002fe20008010018 */
[----:B------:R-:W-:Y:S01]  /*4ce0*/  IADD3 R2, R0, 0x30, RZ ;  /* 0x0000003000027810 */ /* 0x000fe20007ffe0ff */
[----:B------:R-:W-:Y:S01]  /*4cf0*/  FFMA.FTZ R10, R16, UR18, R26 ;  /* 0x00000012100a7c23 */ /* 0x000fe2000801001a */
[----:B------:R-:W-:Y:S01]  /*4d00*/  FSEL R85, R3, -INF , !P4 ;  /* 0xff80000003557808 */ /* 0x000fe20006000000 */
[----:B------:R-:W-:Y:S01]  /*4d10*/  FFMA.FTZ R3, R14, UR18, R43 ;  /* 0x000000120e037c23 */ /* 0x000fe2000801002b */
[----:B------:R-:W1:Y:S01]  /*4d20*/  I2F R13, R2 ;  /* 0x00000002000d7306 */ /* 0x000e620000201400 */
[----:B------:R-:W-:-:S02]  /*4d30*/  ISETP.GE.AND P2, PT, R2, R32, PT ;  /* 0x000000200200720c */ /* 0x000fc40003f46270 */
[----:B------:R-:W-:Y:S02]  /*4d40*/  ISETP.GE.AND P4, PT, R2, R33, PT ;  /* 0x000000210200720c */ /* 0x000fe40003f86270 */
[----:B------:R-:W-:Y:S01]  /*4d50*/  FSEL R84, R3, -INF , !P1 ;  /* 0xff80000003547808 */ /* 0x000fe20004800000 */
[----:B------:R-:W-:Y:S01]  /*4d60*/  FFMA.FTZ R3, R15, UR18, R25 ;  /* 0x000000120f037c23 */ /* 0x000fe20008010019 */
[----:B------:R-:W-:Y:S01]  /*4d70*/  FSEL R89, R7, -INF , !P0 ;  /* 0xff80000007597808 */ /* 0x000fe20004000000 */
[----:B------:R-:W2:Y:S01]  /*4d80*/  I2F R14, R0 ;  /* 0x00000000000e7306 */ /* 0x000ea20000201400 */
[----:B------:R-:W-:Y:S02]  /*4d90*/  FSEL R90, R10, -INF , !P6 ;  /* 0xff8000000a5a7808 */ /* 0x000fe40007000000 */
[----:B------:R-:W-:Y:S02]  /*4da0*/  FSEL R87, R3, -INF , !P3 ;  /* 0xff80000003577808 */ /* 0x000fe40005800000 */
[----:B------:R-:W-:-:S02]  /*4db0*/  ISETP.GE.AND P6, PT, R0, R32, PT ;  /* 0x000000200000720c */ /* 0x000fc40003fc6270 */
[CC--:B------:R-:W-:Y:S01]  /*4dc0*/  ISETP.GE.AND P3, PT, R0.reuse, R33.reuse, PT ;  /* 0x000000210000720c */ /* 0x0c0fe20003f66270 */
[C---:B-1----:R-:W-:Y:S01]  /*4dd0*/  FFMA.FTZ R9, R13.reuse, UR18, R28 ;  /* 0x000000120d097c23 */ /* 0x042fe2000801001c */
[----:B------:R-:W-:Y:S01]  /*4de0*/  IADD3 R2, R0, 0x31, RZ ;  /* 0x0000003100027810 */ /* 0x000fe20007ffe0ff */
[----:B------:R-:W-:Y:S01]  /*4df0*/  FFMA.FTZ R7, R13, UR18, R30 ;  /* 0x000000120d077c23 */ /* 0x000fe2000801001e */
[----:B------:R-:W-:Y:S02]  /*4e00*/  FSEL R91, R8, -INF , !P5 ;  /* 0xff800000085b7808 */ /* 0x000fe40006800000 */
[----:B------:R1:W3:Y:S01]  /*4e10*/  I2F R12, R2 ;  /* 0x00000002000c7306 */ /* 0x0002e20000201400 */
[C---:B------:R-:W-:Y:S02]  /*4e20*/  ISETP.GE.AND P1, PT, R2.reuse, R32, PT ;  /* 0x000000200200720c */ /* 0x040fe40003f26270 */
[----:B------:R-:W-:Y:S02]  /*4e30*/  ISETP.GE.AND P0, PT, R2, R33, PT ;  /* 0x000000210200720c */ /* 0x000fe40003f06270 */
[----:B------:R-:W-:-:S02]  /*4e40*/  FSEL R93, R9, -INF , !P2 ;  /* 0xff800000095d7808 */ /* 0x000fc40005000000 */
[----:B------:R-:W-:Y:S01]  /*4e50*/  FSEL R95, R7, -INF , !P4 ;  /* 0xff800000075f7808 */ /* 0x000fe20006000000 */
[----:B--2---:R-:W-:-:S05]  /*4e60*/  FFMA.FTZ R7, R14, UR18, R62 ;  /* 0x000000120e077c23 */ /* 0x004fca000801003e */
[----:B------:R-:W-:Y:S02]  /*4e70*/  FSEL R18, R7, -INF , !P3 ;  /* 0xff80000007127808 */ /* 0x000fe40005800000 */
[----:B-1----:R-:W-:Y:S01]  /*4e80*/  IADD3 R2, R0, 0x38, RZ ;  /* 0x0000003800027810 */ /* 0x002fe20007ffe0ff */
[----:B---3--:R-:W-:Y:S01]  /*4e90*/  FFMA.FTZ R3, R12, UR18, R31 ;  /* 0x000000120c037c23 */ /* 0x008fe2000801001f */
[----:B------:R-:W-:Y:S02]  /*4ea0*/  IADD3 R0, R0, 0x39, RZ ;  /* 0x0000003900007810 */ /* 0x000fe40007ffe0ff */
[----:B------:R1:W2:Y:S01]  /*4eb0*/  I2F R10, R2 ;  /* 0x00000002000a7306 */ /* 0x0002a20000201400 */
[----:B------:R-:W-:Y:S02]  /*4ec0*/  ISETP.GE.AND P5, PT, R2, R32, PT ;  /* 0x000000200200720c */ /* 0x000fe40003fa6270 */
[----:B------:R-:W-:Y:S02]  /*4ed0*/  FSEL R92, R3, -INF , !P0 ;  /* 0xff800000035c7808 */ /* 0x000fe40004000000 */
[----:B------:R-:W-:-:S02]  /*4ee0*/  PLOP3.LUT P0, PT, PT, PT, UP0, 0x80, 0x0 ;  /* 0x000000000000781c */ /* 0x000fc40003f0f008 */
[----:B------:R-:W-:Y:S01]  /*4ef0*/  ISETP.GE.AND P2, PT, R2, R33, PT ;  /* 0x000000210200720c */ /* 0x000fe20003f46270 */
[----:B------:R-:W3:Y:S01]  /*4f00*/  I2F R11, R0 ;  /* 0x00000000000b7306 */ /* 0x000ee20000201400 */
[----:B------:R-:W-:Y:S01]  /*4f10*/  ISETP.GE.AND P4, PT, R0, R32, PT ;  /* 0x000000200000720c */ /* 0x000fe20003f86270 */
[----:B-1----:R-:W-:Y:S02]  /*4f20*/  FFMA.FTZ R2, R12, UR18, R29 ;  /* 0x000000120c027c23 */ /* 0x002fe4000801001d */
[----:B--2---:R-:W-:-:S03]  /*4f30*/  FFMA.FTZ R9, R10, UR18, R20 ;  /* 0x000000120a097c23 */ /* 0x004fc60008010014 */
[----:B------:R-:W-:Y:S01]  /*4f40*/  FSEL R94, R2, -INF , !P1 ;  /* 0xff800000025e7808 */ /* 0x000fe20004800000 */
[----:B------:R-:W-:Y:S01]  /*4f50*/  FFMA.FTZ R2, R10, UR18, R22 ;  /* 0x000000120a027c23 */ /* 0x000fe20008010016 */
[----:B------:R-:W-:Y:S01]  /*4f60*/  ISETP.GE.AND P1, PT, R0, R33, PT ;  /* 0x000000210000720c */ /* 0x000fe20003f26270 */
[----:B------:R-:W-:Y:S01]  /*4f70*/  FFMA.FTZ R10, R14, UR18, R60 ;  /* 0x000000120e0a7c23 */ /* 0x000fe2000801003c */
[----:B------:R-:W-:Y:S01]  /*4f80*/  FSEL R110, R9, -INF , !P5 ;  /* 0xff800000096e7808 */ /* 0x000fe20006800000 */
[C---:B---3--:R-:W-:Y:S01]  /*4f90*/  FFMA.FTZ R8, R11.reuse, UR18, R21 ;  /* 0x000000120b087c23 */ /* 0x048fe20008010015 */
[----:B------:R-:W-:Y:S01]  /*4fa0*/  FSEL R108, R2, -INF , !P2 ;  /* 0xff800000026c7808 */ /* 0x000fe20005000000 */
[----:B------:R-:W-:Y:S01]  /*4fb0*/  FFMA.FTZ R0, R11, UR18, R23 ;  /* 0x000000120b007c23 */ /* 0x000fe20008010017 */
        /* <DEDUP_REMOVED lines=134> */
.L_x_606:
[----:B------:R-:W-:Y:S05]  /*5820*/  BSYNC B0 ;  /* 0x0000000000007941 */ /* 0x000fea0003800000 */
.L_x_605:
[----:B------:R-:W0:Y:S02]  /*5830*/  LDGDEPBAR ;  /* 0x00000000000079af */ /* 0x000e240000000000 */
.L_x_604:
[----:B------:R-:W-:Y:S01]  /*5840*/  FMNMX.FTZ R3, R18, R64, !PT ;  /* 0x0000004012037209 */ /* 0x000fe20007810000 */
[----:B------:R-:W-:Y:S01]  /*5850*/  IMAD.WIDE.U32 R120, R114, -0x326172a9, RZ ;  /* 0xcd9e8d5772787825 */ /* 0x000fe200078e00ff */
[----:B------:R-:W-:Y:S01]  /*5860*/  FMNMX.FTZ R0, R19, R65, !PT ;  /* 0x0000004113007209 */ /* 0x000fe20007810000 */
[----:B------:R-:W-:Y:S01]  /*5870*/  STL [R1+0x118], R192 ;  /* 0x000118c001007387 */ /* 0x000fe20000100800 */
[----:B------:R-:W-:Y:S01]  /*5880*/  FMNMX.FTZ R3, R63, R3, !PT ;  /* 0x000000033f037209 */ /* 0x000fe20007810000 */
[----:B------:R-:W-:Y:S01]  /*5890*/  USHF.L.U32 UR4, UR26, 0x1, URZ ;  /* 0x000000011a047899 */ /* 0x000fe2000800063f */
[----:B------:R-:W-:Y:S01]  /*58a0*/  FMNMX.FTZ R0, R73, R0, !PT ;  /* 0x0000000049007209 */ /* 0x000fe20007810000 */
[----:B------:R-:W-:Y:S01]  /*58b0*/  STL [R1+0x114], R33 ;  /* 0x0001142101007387 */ /* 0x000fe20000100800 */
[----:B------:R-:W-:Y:S01]  /*58c0*/  FMNMX.FTZ R3, R61, R3, !PT ;  /* 0x000000033d037209 */ /* 0x000fe20007810000 */
[----:B------:R-:W-:Y:S01]  /*58d0*/  UIADD3 UR5, UR25, -0x4498517b, URZ ;  /* 0xbb67ae8519057890 */ /* 0x000fe2000fffe03f */
[----:B------:R-:W-:Y:S01]  /*58e0*/  FMNMX.FTZ R0, R72, R0, !PT ;  /* 0x0000000048007209 */ /* 0x000fe20007810000 */
[----:B------:R-:W-:Y:S01]  /*58f0*/  STL [R1+0x110], R32 ;  /* 0x0001102001007387 */ /* 0x000fe20000100800 */
        /* <DEDUP_REMOVED lines=27> */
[----:B------:R-:W-:Y:S01]  /*5ab0*/  LDSM.16.MT88.4 R24, [R193+0x10000] ;  /* 0x01000000c118783b */ /* 0x000fe20000004200 */
[----:B------:R-:W-:Y:S01]  /*5ac0*/  FMNMX.FTZ R3, R91, R3, !PT ;  /* 0x000000035b037209 */ /* 0x000fe20007810000 */
[C---:B------:R-:W-:Y:S01]  /*5ad0*/  IMAD R196, R4.reuse, 0x2, R193 ;  /* 0x0000000204c47824 */ /* 0x040fe200078e02c1 */
[----:B------:R-:W-:Y:S01]  /*5ae0*/  FMNMX.FTZ R0, R87, R0, !PT ;  /* 0x0000000057007209 */ /* 0x000fe20007810000 */
[----:B------:R-:W-:Y:S01]  /*5af0*/  IMAD R195, R4, 0x2, R194 ;  /* 0x0000000204c37824 */ /* 0x000fe200078e02c2 */
[----:B------:R-:W-:Y:S01]  /*5b00*/  FMNMX.FTZ R3, R95, R3, !PT ;  /* 0x000000035f037209 */ /* 0x000fe20007810000 */
[----:B------:R-:W-:Y:S01]  /*5b10*/  LDSM.16.MT88.4 R68, [R194+0x12800] ;  /* 0x01280000c244783b */ /* 0x000fe20000004200 */
[----:B-1----:R-:W-:Y:S01]  /*5b20*/  LOP3.LUT R8, R83, UR7, RZ, 0x3c, !PT ;  /* 0x0000000753087c12 */ /* 0x002fe2000f8e3cff */
[----:B------:R-:W-:Y:S01]  /*5b30*/  UIADD3 UR7, UR24, -0x4ab325aa, URZ ;  /* 0xb54cda5618077890 */ /* 0x000fe2000fffe03f */
[----:B------:R-:W-:Y:S01]  /*5b40*/  FMNMX.FTZ R3, R92, R3, !PT ;  /* 0x000000035c037209 */ /* 0x000fe20007810000 */
[----:B------:R-:W-:Y:S01]  /*5b50*/  LDSM.16.MT88.4 R44, [R196+0x10000] ;  /* 0x01000000c42c783b */ /* 0x000fe20000004200 */
[----:B------:R-:W-:Y:S01]  /*5b60*/  ULOP3.LUT UR4, UR4, UR25, URZ, 0x3c, !UPT ;  /* 0x0000001904047292 */ /* 0x000fe2000f8e3c3f */
[----:B------:R-:W-:Y:S01]  /*5b70*/  IMAD.WIDE.U32 R8, R8, -0x326172a9, RZ ;  /* 0xcd9e8d5708087825 */ /* 0x000fe200078e00ff */
[----:B------:R-:W-:-:S04]  /*5b80*/  FMNMX.FTZ R3, R108, R3, !PT ;  /* 0x000000036c037209 */ /* 0x000fc80007810000 */
[----:B------:R-:W-:Y:S02]  /*5b90*/  FMNMX.FTZ R3, R107, R3, !PT ;  /* 0x000000036b037209 */ /* 0x000fe40007810000 */
[----:B------:R-:W-:-:S03]  /*5ba0*/  LOP3.LUT R9, R9, UR36, R120, 0x96, !PT ;  /* 0x0000002409097c12 */ /* 0x000fc6000f8e9678 */
[----:B------:R-:W1:Y:S02]  /*5bb0*/  SHFL.BFLY PT, R2, R3, 0x2, 0x1f ;  /* 0x0c401f0003027f89 */ /* 0x000e6400000e0000 */
[----:B-1----:R-:W-:Y:S02]  /*5bc0*/  FMNMX.FTZ R3, R3, R2, !PT ;  /* 0x0000000203037209 */ /* 0x002fe40007810000 */
[----:B------:R-:W-:Y:S02]  /*5bd0*/  FMNMX.FTZ R2, R93, R0, !PT ;  /* 0x000000005d027209 */ /* 0x000fe40007810000 */
[----:B------:R-:W-:Y:S01]  /*5be0*/  LOP3.LUT R0, R105, UR24, RZ, 0x3c, !PT ;  /* 0x0000001869007c12 */ /* 0x000fe2000f8e3cff */
[----:B------:R-:W1:Y:S01]  /*5bf0*/  SHFL.BFLY PT, R7, R3, 0x1, 0x1f ;  /* 0x0c201f0003077f89 */ /* 0x000e6200000e0000 */
[----:B------:R-:W-:-:S03]  /*5c00*/  FMNMX.FTZ R2, R94, R2, !PT ;  /* 0x000000025e027209 */ /* 0x000fc60007810000 */
[----:B------:R2:W-:Y:S01]  /*5c10*/  STL [R1+0xe4], R0 ;  /* 0x0000e40001007387 */ /* 0x0005e20000100800 */
[----:B------:R-:W-:-:S04]  /*5c20*/  FMNMX.FTZ R2, R110, R2, !PT ;  /* 0x000000026e027209 */ /* 0x000fc80007810000 */
[----:B------:R-:W-:-:S05]  /*5c30*/  FMNMX.FTZ R2, R109, R2, !PT ;  /* 0x000000026d027209 */ /* 0x000fca0007810000 */
[----:B------:R-:W3:Y:S01]  /*5c40*/  SHFL.BFLY PT, R132, R2, 0x2, 0x1f ;  /* 0x0c401f0002847f89 */ /* 0x000ee200000e0000 */
[----:B-1----:R-:W-:-:S04]  /*5c50*/  FMNMX.FTZ R3, R3, R7, !PT ;  /* 0x0000000703037209 */ /* 0x002fc80007810000 */
[C---:B------:R-:W-:Y:S01]  /*5c60*/  FSETP.NEU.FTZ.AND P1, PT, R3.reuse, -INF , PT ;  /* 0xff8000000300780b */ /* 0x040fe20003f3d000 */
[----:B------:R-:W-:Y:S01]  /*5c70*/  FMUL.FTZ R7, R3, c[0x0][0x23c] ;  /* 0x00008f0003077a20 */ /* 0x000fe20000410000 */
[----:B--2---:R-:W-:-:S05]  /*5c80*/  LOP3.LUT R0, R121, R0, RZ, 0x3c, !PT ;  /* 0x0000000079007212 */ /* 0x004fca00078e3cff */
[----:B------:R-:W-:Y:S01]  /*5c90*/  IMAD.WIDE.U32 R78, R0, -0x2daee0ad, RZ ;  /* 0xd2511f53004e7825 */ /* 0x000fe200078e00ff */
[----:B---3--:R-:W-:-:S04]  /*5ca0*/  FMNMX.FTZ R132, R2, R132, !PT ;  /* 0x0000008402847209 */ /* 0x008fc80007810000 */
[----:B------:R-:W-:Y:S01]  /*5cb0*/  LOP3.LUT R0, R79, UR5, R82, 0x96, !PT ;  /* 0x000000054f007c12 */ /* 0x000fe2000f8e9652 */
[----:B------:R-:W-:Y:S01]  /*5cc0*/  UIADD3 UR5, UR24, 0x1715609d, URZ ;  /* 0x1715609d18057890 */ /* 0x000fe2000fffe03f */
[----:B------:R-:W1:Y:S03]  /*5cd0*/  SHFL.BFLY PT, R14, R132, 0x1, 0x1f ;  /* 0x0c201f00840e7f89 */ /* 0x000e6600000e0000 */
[----:B------:R-:W-:Y:S01]  /*5ce0*/  IMAD.WIDE.U32 R34, R0, -0x326172a9, RZ ;  /* 0xcd9e8d5700227825 */ /* 0x000fe200078e00ff */
[----:B------:R-:W-:-:S04]  /*5cf0*/  FSEL R0, R7, RZ, P1 ;  /* 0x000000ff07007208 */ /* 0x000fc80000800000 */
[----:B------:R-:W-:Y:S01]  /*5d00*/  LOP3.LUT R10, R35, UR35, R8, 0x96, !PT ;  /* 0x00000023230a7c12 */ /* 0x000fe2000f8e9608 */
[----:B------:R-:W-:-:S04]  /*5d10*/  IMAD.WIDE.U32 R8, R9, -0x2daee0ad, RZ ;  /* 0xd2511f5309087825 */ /* 0x000fc800078e00ff */
[----:B------:R-:W-:Y:S01]  /*5d20*/  IMAD.WIDE.U32 R10, R10, -0x2daee0ad, RZ ;  /* 0xd2511f530a0a7825 */ /* 0x000fe200078e00ff */
[----:B------:R-:W-:-:S03]  /*5d30*/  LOP3.LUT R9, R9, UR34, R78, 0x96, !PT ;  /* 0x0000002209097c12 */ /* 0x000fc6000f8e964e */
[----:B------:R-:W-:Y:S01]  /*5d40*/  FFMA.FTZ R2, R64, c[0x0][0x23c], -R0 ;  /* 0x00008f0040027a23 */ /* 0x000fe20000010800 */
[----:B------:R-:W-:Y:S01]  /*5d50*/  LOP3.LUT R12, R11, UR30, R8, 0x96, !PT ;  /* 0x0000001e0b0c7c12 */ /* 0x000fe2000f8e9608 */
[----:B------:R-:W-:Y:S02]  /*5d60*/  IMAD.WIDE.U32 R8, R9, -0x326172a9, RZ ;  /* 0xcd9e8d5709087825 */ /* 0x000fe400078e00ff */
[----:B------:R2:W-:Y:S02]  /*5d70*/  MUFU.EX2 R123, R2 ;  /* 0x00000002007b7308 */ /* 0x0005e40000000800 */
[----:B------:R-:W-:Y:S01]  /*5d80*/  IMAD.WIDE.U32 R12, R12, -0x326172a9, RZ ;  /* 0xcd9e8d570c0c7825 */ /* 0x000fe200078e00ff */
[----:B------:R-:W-:Y:S02]  /*5d90*/  LOP3.LUT R9, R9, UR33, R34, 0x96, !PT ;  /* 0x0000002109097c12 */ /* 0x000fe4000f8e9622 */
[----:B-1----:R-:W-:Y:S01]  /*5da0*/  FMNMX.FTZ R132, R132, R14, !PT ;  /* 0x0000000e84847209 */ /* 0x002fe20007810000 */
[----:B------:R-:W-:-:S03]  /*5db0*/  FFMA.FTZ R7, R18, c[0x0][0x23c], -R0 ;  /* 0x00008f0012077a23 */ /* 0x000fc60000010800 */
[----:B------:R-:W-:Y:S01]  /*5dc0*/  FSETP.NEU.FTZ.AND P1, PT, R132, -INF , PT ;  /* 0xff8000008400780b */ /* 0x000fe20003f3d000 */
[----:B------:R1:W3:Y:S01]  /*5dd0*/  MUFU.EX2 R119, R7 ;  /* 0x0000000700777308 */ /* 0x0002e20000000800 */
[----:B--2---:R-:W-:-:S07]  /*5de0*/  FFMA.FTZ R2, R63, c[0x0][0x23c], -R0 ;  /* 0x00008f003f027a23 */ /* 0x004fce0000010800 */
[----:B------:R2:W-:Y:S01]  /*5df0*/  MUFU.EX2 R117, R2 ;  /* 0x0000000200757308 */ /* 0x0005e20000000800 */
[----:B-1----:R-:W-:Y:S01]  /*5e00*/  FFMA.FTZ R7, R61, c[0x0][0x23c], -R0 ;  /* 0x00008f003d077a23 */ /* 0x002fe20000010800 */
[----:B---3--:R-:W-:Y:S01]  /*5e10*/  F2FP.PACK_AB R6, R123, R119 ;  /* 0x000000777b06723e */ /* 0x008fe200000000ff */
[----:B------:R-:W-:Y:S05]  /*5e20*/  LDSM.16.MT88.4 R60, [R194+0x12000] ;  /* 0x01200000c23c783b */ /* 0x000fea0000004200 */
[----:B------:R1:W3:Y:S01]  /*5e30*/  MUFU.EX2 R211, R7 ;  /* 0x0000000700d37308 */ /* 0x0002e20000000800 */
[C---:B------:R-:W-:Y:S02]  /*5e40*/  PRMT R225, R6.reuse, 0x7610, R225 ;  /* 0x0000761006e17816 */ /* 0x040fe400000000e1 */
[----:B------:R-:W-:-:S02]  /*5e50*/  PRMT R223, R6, 0x7632, R223 ;  /* 0x0000763206df7816 */ /* 0x000fc400000000df */
[----:B--2---:R-:W-:Y:S01]  /*5e60*/  LOP3.LUT R2, R13, UR29, R8, 0x96, !PT ;  /* 0x0000001d0d027c12 */ /* 0x004fe2000f8e9608 */
        /* <DEDUP_REMOVED lines=8> */
[----:B------:R-:W-:-:S03]  /*5ef0*/  LOP3.LUT R18, R77, UR5, R12, 0x96, !PT ;  /* 0x000000054d127c12 */ /* 0x000fc6000f8e960c */
[----:B-1----:R-:W-:Y:S01]  /*5f00*/  FFMA.FTZ R7, R36, c[0x0][0x23c], -R0 ;  /* 0x00008f0024077a23 */ /* 0x002fe20000010800 */
[----:B------:R-:W-:Y:S01]  /*5f10*/  LOP3.LUT R8, R16, 0xffff, RZ, 0xc0, !PT ;  /* 0x0000ffff10087812 */ /* 0x000fe200078ec0ff */
[----:B------:R-:W-:Y:S01]  /*5f20*/  IMAD R77, R226, 0x10000, R226 ;  /* 0x00010000e24d7824 */ /* 0x000fe200078e02e2 */
[----:B------:R-:W-:Y:S01]  /*5f30*/  SHF.R.U32.HI R13, RZ, 0x10, R16 ;  /* 0x00000010ff0d7819 */ /* 0x000fe20000011610 */
[----:B------:R1:W-:Y:S01]  /*5f40*/  MUFU.EX2 R118, R7 ;  /* 0x0000000700767308 */ /* 0x0003e20000000800 */
[----:B------:R-:W-:Y:S01]  /*5f50*/  SHF.R.U32.HI R10, RZ, 0x8, R8 ;  /* 0x00000008ff0a7819 */ /* 0x000fe20000011608 */
[----:B---3--:R-:W-:Y:S01]  /*5f60*/  IMAD.MOV.U32 R81, RZ, RZ, R211 ;  /* 0x000000ffff517224 */ /* 0x008fe200078e00d3 */
[----:B------:R-:W-:Y:S02]  /*5f70*/  SHF.R.U32.HI R12, RZ, 0x18, R16 ;  /* 0x00000018ff0c7819 */ /* 0x000fe40000011610 */
[----:B------:R-:W-:Y:S01]  /*5f80*/  LOP3.LUT R14, R16, 0xff, RZ, 0xc0, !PT ;  /* 0x000000ff100e7812 */ /* 0x000fe200078ec0ff */
[----:B--2---:R-:W-:-:S03]  /*5f90*/  FMUL.FTZ R2, R132, c[0x0][0x23c] ;  /* 0x00008f0084027a20 */ /* 0x004fc60000410000 */
[----:B------:R-:W-:Y:S02]  /*5fa0*/  PRMT R22, R14, 0x5410, R10 ;  /* 0x000054100e167816 */ /* 0x000fe4000000000a */
[----:B------:R-:W-:Y:S02]  /*5fb0*/  FSEL R2, R2, RZ, P1 ;  /* 0x000000ff02027208 */ /* 0x000fe40000800000 */
[----:B-1----:R-:W-:-:S03]  /*5fc0*/  LOP3.LUT R7, R17, UR7, R76, 0x96, !PT ;  /* 0x0000000711077c12 */ /* 0x002fc6000f8e964c */
[--C-:B------:R-:W-:Y:S02]  /*5fd0*/  FFMA.FTZ R9, R19, c[0x0][0x23c], -R2.reuse ;  /* 0x00008f0013097a23 */ /* 0x100fe40000010802 */
[----:B------:R-:W-:Y:S01]  /*5fe0*/  FFMA.FTZ R11, R65, c[0x0][0x23c], -R2 ;  /* 0x00008f00410b7a23 */ /* 0x000fe20000010802 */
[C---:B------:R-:W-:Y:S01]  /*5ff0*/  LOP3.LUT R8, R7.reuse, 0xffff, RZ, 0xc0, !PT ;  /* 0x0000ffff07087812 */ /* 0x040fe200078ec0ff */
[----:B------:R1:W2:Y:S01]  /*6000*/  MUFU.EX2 R122, R9 ;  /* 0x00000009007a7308 */ /* 0x0002a20000000800 */
[----:B------:R-:W-:Y:S01]  /*6010*/  IMAD.WIDE.U32 R18, R18, -0x2daee0ad, RZ ;  /* 0xd2511f5312127825 */ /* 0x000fe200078e00ff */
[----:B------:R-:W-:Y:S01]  /*6020*/  LOP3.LUT R15, R7, 0xff, RZ, 0xc0, !PT ;  /* 0x000000ff070f7812 */ /* 0x000fe200078ec0ff */
[----:B------:R-:W-:Y:S01]  /*6030*/  LDSM.16.MT88.4 R64, [R194+0x10800] ;  /* 0x01080000c240783b */ /* 0x000fe20000004200 */
[----:B------:R-:W-:Y:S02]  /*6040*/  SHF.R.U32.HI R20, RZ, 0x18, R7 ;  /* 0x00000018ff147819 */ /* 0x000fe40000011607 */
[----:B------:R-:W-:-:S02]  /*6050*/  SHF.R.U32.HI R10, RZ, 0x10, R18 ;  /* 0x00000010ff0a7819 */ /* 0x000fc40000011612 */
[----:B------:R3:W4:Y:S01]  /*6060*/  MUFU.EX2 R125, R11 ;  /* 0x0000000b007d7308 */ /* 0x0007220000000800 */
[----:B------:R-:W-:Y:S02]  /*6070*/  SHF.R.U32.HI R14, RZ, 0x18, R18 ;  /* 0x00000018ff0e7819 */ /* 0x000fe40000011612 */
[----:B-1----:R-:W-:Y:S01]  /*6080*/  LOP3.LUT R9, R13, 0xff, RZ, 0xc0, !PT ;  /* 0x000000ff0d097812 */ /* 0x002fe200078ec0ff */
[----:B--2---:R-:W-:Y:S01]  /*6090*/  IMAD.MOV.U32 R82, RZ, RZ, R122 ;  /* 0x000000ffff527224 */ /* 0x004fe200078e007a */
[----:B------:R-:W-:Y:S01]  /*60a0*/  SHF.R.U32.HI R13, RZ, 0x8, R8 ;  /* 0x00000008ff0d7819 */ /* 0x000fe20000011608 */
[----:B------:R-:W-:Y:S01]  /*60b0*/  FFMA.FTZ R8, R73, c[0x0][0x23c], -R2 ;  /* 0x00008f0049087a23 */ /* 0x000fe20000010802 */
[----:B------:R-:W-:Y:S01]  /*60c0*/  PRMT R23, R9, 0x5410, R12 ;  /* 0x0000541009177816 */ /* 0x000fe2000000000c */
[----:B------:R-:W-:Y:S01]  /*60d0*/  FFMA.FTZ R9, R72, c[0x0][0x23c], -R2 ;  /* 0x00008f0048097a23 */ /* 0x000fe20000010802 */
[----:B------:R-:W-:Y:S01]  /*60e0*/  PRMT R21, R15, 0x5410, R13 ;  /* 0x000054100f157816 */ /* 0x000fe2000000000d */
[----:B------:R1:W-:Y:S01]  /*60f0*/  MUFU.EX2 R191, R8 ;  /* 0x0000000800bf7308 */ /* 0x0003e20000000800 */
[----:B---3--:R-:W-:-:S02]  /*6100*/  SHF.R.U32.HI R11, RZ, 0x10, R7 ;  /* 0x00000010ff0b7819 */ /* 0x008fc40000011607 */
[----:B------:R-:W-:Y:S02]  /*6110*/  LOP3.LUT R7, R19, UR13, R80, 0x96, !PT ;  /* 0x0000000d13077c12 */ /* 0x000fe4000f8e9650 */
[C---:B------:R-:W-:Y:S02]  /*6120*/  LOP3.LUT R15, R18.reuse, 0xff, RZ, 0xc0, !PT ;  /* 0x000000ff120f7812 */ /* 0x040fe400078ec0ff */
[----:B------:R-:W-:Y:S01]  /*6130*/  LOP3.LUT R13, R11, 0xff, RZ, 0xc0, !PT ;  /* 0x000000ff0b0d7812 */ /* 0x000fe200078ec0ff */
[----:B------:R2:W3:Y:S01]  /*6140*/  MUFU.EX2 R115, R9 ;  /* 0x0000000900737308 */ /* 0x0004e20000000800 */
[----:B------:R-:W-:Y:S02]  /*6150*/  FFMA.FTZ R11, R37, c[0x0][0x23c], -R0 ;  /* 0x00008f00250b7a23 */ /* 0x000fe40000010800 */
[----:B------:R-:W-:Y:S02]  /*6160*/  PRMT R13, R13, 0x5410, R20 ;  /* 0x000054100d0d7816 */ /* 0x000fe40000000014 */
[----:B-1----:R-:W-:-:S03]  /*6170*/  LOP3.LUT R8, R18, 0xffff, RZ, 0xc0, !PT ;  /* 0x0000ffff12087812 */ /* 0x002fc600078ec0ff */
[----:B------:R1:W-:Y:S01]  /*6180*/  MUFU.EX2 R192, R11 ;  /* 0x0000000b00c07308 */ /* 0x0003e20000000800 */
[----:B------:R-:W-:Y:S02]  /*6190*/  SHF.R.U32.HI R12, RZ, 0x8, R8 ;  /* 0x00000008ff0c7819 */ /* 0x000fe40000011608 */
[C---:B------:R-:W-:Y:S02]  /*61a0*/  LOP3.LUT R8, R7.reuse, 0xffff, RZ, 0xc0, !PT ;  /* 0x0000ffff07087812 */ /* 0x040fe400078ec0ff */
[----:B--2---:R-:W-:Y:S02]  /*61b0*/  LOP3.LUT R9, R10, 0xff, RZ, 0xc0, !PT ;  /* 0x000000ff0a097812 */ /* 0x004fe400078ec0ff */
[----:B------:R-:W-:Y:S02]  /*61c0*/  LOP3.LUT R10, R7, 0xff, RZ, 0xc0, !PT ;  /* 0x000000ff070a7812 */ /* 0x000fe400078ec0ff */
[----:B------:R-:W-:Y:S02]  /*61d0*/  SHF.R.U32.HI R8, RZ, 0x8, R8 ;  /* 0x00000008ff087819 */ /* 0x000fe40000011608 */
[----:B------:R-:W-:-:S02]  /*61e0*/  PRMT R48, R15, 0x5410, R12 ;  /* 0x000054100f307816 */ /* 0x000fc4000000000c */
[----:B------:R-:W-:Y:S01]  /*61f0*/  PRMT R15, R9, 0x5410, R14 ;  /* 0x00005410090f7816 */ /* 0x000fe2000000000e */
[----:B------:R-:W-:Y:S01]  /*6200*/  FFMA.FTZ R9, R74, c[0x0][0x23c], -R2 ;  /* 0x00008f004a097a23 */ /* 0x000fe20000010802 */
[----:B------:R-:W-:Y:S01]  /*6210*/  PRMT R14, R10, 0x5410, R8 ;  /* 0x000054100a0e7816 */ /* 0x000fe20000000008 */
[----:B------:R-:W-:Y:S01]  /*6220*/  FFMA.FTZ R10, R38, c[0x0][0x23c], -R2 ;  /* 0x00008f00260a7a23 */ /* 0x000fe20000010802 */
[----:B----4-:R-:W-:Y:S01]  /*6230*/  F2FP.PACK_AB R8, R125, R122 ;  /* 0x0000007a7d08723e */ /* 0x010fe200000000ff */
[----:B------:R2:W-:Y:S01]  /*6240*/  MUFU.EX2 R126, R9 ;  /* 0x00000009007e7308 */ /* 0x0005e20000000800 */
[----:B---3--:R-:W-:Y:S01]  /*6250*/  F2FP.PACK_AB R6, R115, R191 ;  /* 0x000000bf7306723e */ /* 0x008fe200000000ff */
[----:B------:R-:W-:Y:S01]  /*6260*/  LDSM.16.MT88.4 R36, [R193+0x10800] ;  /* 0x01080000c124783b */ /* 0x000fe20000004200 */
[----:B------:R-:W-:Y:S01]  /*6270*/  PRMT R214, R8, 0x7610, R214 ;  /* 0x0000761008d67816 */ /* 0x000fe200000000d6 */
[----:B-1----:R-:W-:Y:S01]  /*6280*/  FFMA.FTZ R11, R40, c[0x0][0x23c], -R0 ;  /* 0x00008f00280b7a23 */ /* 0x002fe20000010800 */
[----:B------:R-:W-:Y:S01]  /*6290*/  PRMT R215, R8, 0x7632, R215 ;  /* 0x0000763208d77816 */ /* 0x000fe200000000d7 */
[----:B------:R-:W-:Y:S01]  /*62a0*/  FFMA.FTZ R8, R52, c[0x0][0x23c], -R2 ;  /* 0x00008f0034087a23 */ /* 0x000fe20000010802 */
[C---:B------:R-:W-:Y:S01]  /*62b0*/  PRMT R221, R6.reuse, 0x7610, R221 ;  /* 0x0000761006dd7816 */ /* 0x040fe200000000dd */
[----:B------:R-:W-:Y:S01]  /*62c0*/  MUFU.EX2 R33, R10 ;  /* 0x0000000a00217308 */ /* 0x000fe20000000800 */
[----:B------:R-:W-:Y:S01]  /*62d0*/  PRMT R220, R6, 0x7632, R220 ;  /* 0x0000763206dc7816 */ /* 0x000fe200000000dc */
[----:B------:R-:W-:Y:S01]  /*62e0*/  HSET2.LE.AND R6, R21, R77, PT ;  /* 0x0000004d15067233 */ /* 0x000fe20003803000 */
[----:B------:R-:W-:Y:S01]  /*62f0*/  PRMT R5, R214, 0x5410, R215 ;  /* 0x00005410d6057816 */ /* 0x000fe200000000d7 */
[----:B------:R-:W1:Y:S04]  /*6300*/  LDSM.16.MT88.4 R52, [R194+0x10000] ;  /* 0x01000000c234783b */ /* 0x000e680000004200 */
[----:B------:R3:W4:Y:S01]  /*6310*/  MUFU.EX2 R114, R8 ;  /* 0x0000000800727308 */ /* 0x0007220000000800 */
[----:B--2---:R-:W-:Y:S01]  /*6320*/  F2FP.PACK_AB R9, R211, R117 ;  /* 0x00000075d309723e */ /* 0x004fe200000000ff */
[----:B------:R-:W2:Y:S03]  /*6330*/  LDSM.16.MT88.4 R40, [R195+0x10000] ;  /* 0x01000000c328783b */ /* 0x000ea60000004200 */
[C---:B------:R-:W-:Y:S01]  /*6340*/  PRMT R224, R9.reuse, 0x7610, R224 ;  /* 0x0000761009e07816 */ /* 0x040fe200000000e0 */
[----:B------:R-:W-:Y:S01]  /*6350*/  LDSM.16.MT88.4 R72, [R195+0x12000] ;  /* 0x01200000c348783b */ /* 0x000fe20000004200 */
[----:B------:R-:W-:Y:S01]  /*6360*/  PRMT R222, R9, 0x7632, R222 ;  /* 0x0000763209de7816 */ /* 0x000fe200000000de */
[----:B------:R-:W-:Y:S01]  /*6370*/  MUFU.EX2 R32, R11 ;  /* 0x0000000b00207308 */ /* 0x000fe20000000800 */
[----:B------:R-:W-:Y:S01]  /*6380*/  PRMT R9, R225, 0x5410, R223 ;  /* 0x00005410e1097816 */ /* 0x000fe200000000df */
[----:B---3--:R-:W-:-:S06]  /*6390*/  FFMA.FTZ R8, R49, c[0x0][0x23c], -R2 ;  /* 0x00008f0031087a23 */ /* 0x008fcc0000010802 */
[----:B------:R3:W1:Y:S02]  /*63a0*/  MUFU.EX2 R112, R8 ;  /* 0x0000000800707308 */ /* 0x0006640000000800 */
[----:B---3--:R-:W-:Y:S01]  /*63b0*/  LOP3.LUT R8, R6, R5, RZ, 0xc0, !PT ;  /* 0x0000000506087212 */ /* 0x008fe200078ec0ff */
[--C-:B------:R-:W-:Y:S01]  /*63c0*/  HSET2.LE.AND R5, R13, R77.reuse, PT ;  /* 0x0000004d0d057233 */ /* 0x100fe20003803000 */
[----:B------:R-:W-:Y:S01]  /*63d0*/  SHF.R.U32.HI R13, RZ, 0x18, R7 ;  /* 0x00000018ff0d7819 */ /* 0x000fe20000011607 */
[----:B------:R-:W-:-:S03]  /*63e0*/  HSET2.LE.AND R6, R22, R77, PT ;  /* 0x0000004d16067233 */ /* 0x000fc60003803000 */
[----:B------:R-:W-:Y:S02]  /*63f0*/  LOP3.LUT R9, R5, R9, RZ, 0xc0, !PT ;  /* 0x0000000905097212 */ /* 0x000fe400078ec0ff */
[----:B------:R-:W-:-:S04]  /*6400*/  PRMT R5, R221, 0x5410, R220 ;  /* 0x00005410dd057816 */ /* 0x000fc800000000dc */
[----:B------:R-:W-:Y:S01]  /*6410*/  LOP3.LUT R10, R6, R5, RZ, 0xc0, !PT ;  /* 0x00000005060a7212 */ /* 0x000fe200078ec0ff */
[----:B------:R-:W-:Y:S01]  /*6420*/  HSET2.LE.AND R5, R23, R77, PT ;  /* 0x0000004d17057233 */ /* 0x000fe20003803000 */
[----:B------:R-:W-:Y:S02]  /*6430*/  SHF.R.U32.HI R6, RZ, 0x10, R7 ;  /* 0x00000010ff067819 */ /* 0x000fe40000011607 */
[----:B----4-:R-:W-:Y:S02]  /*6440*/  F2FP.PACK_AB R7, R114, R126 ;  /* 0x0000007e7207723e */ /* 0x010fe400000000ff */
[----:B------:R-:W-:Y:S02]  /*6450*/  LOP3.LUT R12, R6, 0xff, RZ, 0xc0, !PT ;  /* 0x000000ff060c7812 */ /* 0x000fe400078ec0ff */
[----:B------:R-:W-:Y:S02]  /*6460*/  PRMT R6, R224, 0x5410, R222 ;  /* 0x00005410e0067816 */ /* 0x000fe400000000de */
[----:B------:R-:W-:-:S02]  /*6470*/  PRMT R213, R7, 0x7610, R213 ;  /* 0x0000761007d57816 */ /* 0x000fc400000000d5 */
[----:B------:R-:W-:Y:S02]  /*6480*/  LOP3.LUT R11, R5, R6, RZ, 0xc0, !PT ;  /* 0x00000006050b7212 */ /* 0x000fe400078ec0ff */
[----:B-1----:R-:W-:Y:S02]  /*6490*/  F2FP.PACK_AB R5, R33, R112 ;  /* 0x000000702105723e */ /* 0x002fe400000000ff */
[----:B------:R-:W-:Y:S02]  /*64a0*/  PRMT R212, R7, 0x7632, R212 ;  /* 0x0000763207d47816 */ /* 0x000fe400000000d4 */
[----:B------:R-:W-:Y:S01]  /*64b0*/  F2FP.PACK_AB R6, R118, R116 ;  /* 0x000000747606723e */ /* 0x000fe200000000ff */
[----:B------:R-:W-:Y:S01]  /*64c0*/  HMMA.16816.F32 R28, R8, R24, RZ ;  /* 0x00000018081c723c */ /* 0x000fe200000018ff */
[C---:B------:R-:W-:Y:S02]  /*64d0*/  PRMT R206, R5.reuse, 0x7610, R206 ;  /* 0x0000761005ce7816 */ /* 0x040fe400000000ce */
[----:B------:R-:W-:Y:S01]  /*64e0*/  PRMT R179, R5, 0x7632, R179 ;  /* 0x0000763205b37816 */ /* 0x000fe200000000b3 */
[----:B------:R-:W-:Y:S01]  /*64f0*/  HSET2.LE.AND R5, R14, R77, PT ;  /* 0x0000004d0e057233 */ /* 0x000fe20003803000 */
[----:B------:R-:W-:-:S02]  /*6500*/  PRMT R13, R12, 0x5410, R13 ;  /* 0x000054100c0d7816 */ /* 0x000fc4000000000d */
[----:B------:R-:W-:Y:S01]  /*6510*/  PRMT R4, R213, 0x5410, R212 ;  /* 0x00005410d5047816 */ /* 0x000fe200000000d4 */
[C---:B------:R-:W-:Y:S01]  /*6520*/  HMMA.16816.F32 R24, R8.reuse, R26, RZ ;  /* 0x0000001a0818723c */ /* 0x040fe200000018ff */
[C---:B------:R-:W-:Y:S02]  /*6530*/  PRMT R207, R6.reuse, 0x7610, R207 ;  /* 0x0000761006cf7816 */ /* 0x040fe400000000cf */
[----:B------:R-:W-:Y:S02]  /*6540*/  PRMT R200, R6, 0x7632, R200 ;  /* 0x0000763206c87816 */ /* 0x000fe400000000c8 */
[----:B------:R-:W-:Y:S01]  /*6550*/  LOP3.LUT R12, R5, R4, RZ, 0xc0, !PT ;  /* 0x00000004050c7212 */ /* 0x000fe200078ec0ff */
[--C-:B------:R-:W-:Y:S01]  /*6560*/  HSET2.LE.AND R4, R13, R77.reuse, PT ;  /* 0x0000004d0d047233 */ /* 0x100fe20003803000 */
[----:B------:R-:W-:Y:S01]  /*6570*/  PRMT R7, R207, 0x5410, R200 ;  /* 0x00005410cf077816 */ /* 0x000fe200000000c8 */
[----:B------:R-:W-:Y:S01]  /*6580*/  HSET2.LE.AND R5, R48, R77, PT ;  /* 0x0000004d30057233 */ /* 0x000fe20003803000 */
[----:B------:R-:W-:Y:S01]  /*6590*/  F2FP.PACK_AB R6, R32, R192 ;  /* 0x000000c02006723e */ /* 0x000fe200000000ff */
[----:B------:R-:W-:Y:S01]  /*65a0*/  HMMA.16816.F32 R20, R8, R52, RZ ;  /* 0x000000340814723c */ /* 0x000fe200000018ff */
[----:B------:R-:W-:Y:S01]  /*65b0*/  LOP3.LUT R13, R4, R7, RZ, 0xc0, !PT ;  /* 0x00000007040d7212 */ /* 0x000fe200078ec0ff */
[----:B------:R-:W-:Y:S01]  /*65c0*/  LDSM.16.MT88.4 R48, [R195+0x10800] ;  /* 0x01080000c330783b */ /* 0x000fe20000004200 */
[----:B------:R-:W-:-:S02]  /*65d0*/  PRMT R4, R206, 0x5410, R179 ;  /* 0x00005410ce047816 */ /* 0x000fc400000000b3 */
[C---:B------:R-:W-:Y:S02]  /*65e0*/  PRMT R178, R6.reuse, 0x7610, R178 ;  /* 0x0000761006b27816 */ /* 0x040fe400000000b2 */
[----:B------:R-:W-:Y:S01]  /*65f0*/  PRMT R177, R6, 0x7632, R177 ;  /* 0x0000763206b17816 */ /* 0x000fe200000000b1 */
[----:B------:R-:W-:Y:S01]  /*6600*/  HSET2.LE.AND R6, R15, R77, PT ;  /* 0x0000004d0f067233 */ /* 0x000fe20003803000 */
[----:B------:R-:W-:Y:S02]  /*6610*/  LOP3.LUT R14, R5, R4, RZ, 0xc0, !PT ;  /* 0x00000004050e7212 */ /* 0x000fe400078ec0ff */
[----:B------:R-:W-:-:S04]  /*6620*/  PRMT R4, R178, 0x5410, R177 ;  /* 0x00005410b2047816 */ /* 0x000fc800000000b1 */
[----:B------:R-:W-:Y:S02]  /*6630*/  LOP3.LUT R15, R6, R4, RZ, 0xc0, !PT ;  /* 0x00000004060f7212 */ /* 0x000fe400078ec0ff */
[----:B------:R-:W-:Y:S08]  /*6640*/  HMMA.16816.F32 R4, R8, R46, RZ ;  /* 0x0000002e0804723c */ /* 0x000ff000000018ff */
[C---:B------:R-:W-:Y:S01]  /*6650*/  HMMA.16816.F32 R164, R12.reuse, R36, R28 ;  /* 0x000000240ca4723c */ /* 0x040fe2000000181c */
[----:B------:R-:W-:Y:S07]  /*6660*/  LDSM.16.MT88.4 R28, [R196+0x10800] ;  /* 0x01080000c41c783b */ /* 0x000fee0000004200 */
[----:B------:R-:W-:Y:S01]  /*6670*/  HMMA.16816.F32 R56, R12, R38, R24 ;  /* 0x000000260c38723c */ /* 0x000fe20000001818 */
[----:B------:R-:W1:Y:S07]  /*6680*/  LDSM.16.MT88.4 R36, [R193+0x12000] ;  /* 0x01200000c124783b */ /* 0x000e6e0000004200 */
[----:B------:R-:W-:Y:S01]  /*6690*/  HMMA.16816.F32 R24, R8, R54, RZ ;  /* 0x000000360818723c */ /* 0x000fe200000018ff */
[----:B------:R-:W3:Y:S07]  /*66a0*/  LDSM.16.MT88.4 R52, [R193+0x12800] ;  /* 0x01280000c134783b */ /* 0x000eee0000004200 */
[----:B------:R-:W-:Y:S08]  /*66b0*/  HMMA.16816.F32 R156, R12, R64, R20 ;  /* 0x000000400c9c723c */ /* 0x000ff00000001814 */
[----:B------:R-:W-:Y:S01]  /*66c0*/  HMMA.16816.F32 R20, R8, R44, RZ ;  /* 0x0000002c0814723c */ /* 0x000fe200000018ff */
[----:B------:R-:W-:-:S02]  /*66d0*/  IMAD.MOV.U32 R138, RZ, RZ, R58 ;  /* 0x000000ffff8a7224 */ /* 0x000fc400078e003a */
[----:B------:R-:W-:Y:S02]  /*66e0*/  IMAD.MOV.U32 R137, RZ, RZ, R56 ;  /* 0x000000ffff897224 */ /* 0x000fe400078e0038 */
[----:B------:R-:W-:Y:S02]  /*66f0*/  IMAD.MOV.U32 R136, RZ, RZ, R59 ;  /* 0x000000ffff887224 */ /* 0x000fe400078e003b */
[----:B------:R-:W-:Y:S01]  /*6700*/  IMAD.MOV.U32 R227, RZ, RZ, R57 ;  /* 0x000000ffffe37224 */ /* 0x000fe200078e0039 */
[----:B------:R-:W-:Y:S01]  /*6710*/  HMMA.16816.F32 R148, R12, R66, R24 ;  /* 0x000000420c94723c */ /* 0x000fe20000001818 */
[----:B------:R-:W4:Y:S04]  /*6720*/  LDSM.16.MT88.4 R56, [R196+0x12000] ;  /* 0x01200000c438783b */ /* 0x000f280000004200 */
[----:B------:R-:W-:Y:S03]  /*6730*/  LDSM.16.MT88.4 R64, [R193+0x14000] ;  /* 0x01400000c140783b */ /* 0x000fe60000004200 */
[C---:B--2---:R-:W-:Y:S08]  /*6740*/  HMMA.16816.F32 R44, R8.reuse, R40, RZ ;  /* 0x00000028082c723c */ /* 0x044ff000000018ff */
[----:B-1----:R-:W-:Y:S08]  /*6750*/  HMMA.16816.F32 R24, R8, R36, RZ ;  /* 0x000000240818723c */ /* 0x002ff000000018ff */
[C---:B------:R-:W-:Y:S08]  /*6760*/  HMMA.16816.F32 R140, R12.reuse, R28, R20 ;  /* 0x0000001c0c8c723c */ /* 0x040ff00000001814 */
[----:B------:R-:W-:Y:S08]  /*6770*/  HMMA.16816.F32 R4, R12, R30, R4 ;  /* 0x0000001e0c04723c */ /* 0x000ff00000001804 */
[----:B------:R-:W-:Y:S08]  /*6780*/  HMMA.16816.F32 R40, R8, R42, RZ ;  /* 0x0000002a0828723c */ /* 0x000ff000000018ff */
[----:B---3--:R-:W-:Y:S01]  /*6790*/  HMMA.16816.F32 R28, R12, R52, R24 ;  /* 0x000000340c1c723c */ /* 0x008fe20000001818 */
[----:B------:R-:W-:-:S02]  /*67a0*/  IMAD.MOV.U32 R131, RZ, RZ, R140 ;  /* 0x000000ffff837224 */ /* 0x000fc400078e008c */
[----:B------:R-:W-:Y:S02]  /*67b0*/  IMAD.MOV.U32 R130, RZ, RZ, R141 ;  /* 0x000000ffff827224 */ /* 0x000fe400078e008d */
[----:B------:R-:W-:Y:S02]  /*67c0*/  IMAD.MOV.U32 R129, RZ, RZ, R142 ;  /* 0x000000ffff817224 */ /* 0x000fe400078e008e */
[----:B------:R-:W-:Y:S01]  /*67d0*/  IMAD.MOV.U32 R128, RZ, RZ, R143 ;  /* 0x000000ffff807224 */ /* 0x000fe200078e008f */
[----:B------:R-:W-:Y:S01]  /*67e0*/  HMMA.16816.F32 R20, R8, R38, RZ ;  /* 0x000000260814723c */ /* 0x000fe200000018ff */
[----:B------:R-:W-:Y:S02]  /*67f0*/  IMAD.MOV.U32 R210, RZ, RZ, R5 ;  /* 0x000000ffffd27224 */ /* 0x000fe400078e0005 */
[----:B------:R-:W-:Y:S02]  /*6800*/  IMAD.MOV.U32 R209, RZ, RZ, R7 ;  /* 0x000000ffffd17224 */ /* 0x000fe400078e0007 */
[----:B------:R-:W-:-:S02]  /*6810*/  IMAD.MOV.U32 R208, RZ, RZ, R4 ;  /* 0x000000ffffd07224 */ /* 0x000fc400078e0004 */
[----:B------:R-:W-:Y:S01]  /*6820*/  IMAD.MOV.U32 R139, RZ, RZ, R6 ;  /* 0x000000ffff8b7224 */ /* 0x000fe200078e0006 */
[----:B------:R-:W-:Y:S01]  /*6830*/  HMMA.16816.F32 R140, R12, R48, R44 ;  /* 0x000000300c8c723c */ /* 0x000fe2000000182c */
[----:B------:R-:W1:Y:S07]  /*6840*/  LDSM.16.MT88.4 R44, [R196+0x12800] ;  /* 0x01280000c42c783b */ /* 0x000e6e0000004200 */
[----:B------:R-:W-:Y:S01]  /*6850*/  HMMA.16816.F32 R4, R8, R60, RZ ;  /* 0x0000003c0804723c */ /* 0x000fe200000018ff */
[----:B------:R-:W-:-:S02]  /*6860*/  IMAD.MOV.U32 R190, RZ, RZ, R31 ;  /* 0x000000ffffbe7224 */ /* 0x000fc400078e001f */
[----:B------:R-:W-:Y:S02]  /*6870*/  IMAD.MOV.U32 R189, RZ, RZ, R28 ;  /* 0x000000ffffbd7224 */ /* 0x000fe400078e001c */
[----:B------:R-:W-:Y:S02]  /*6880*/  IMAD.MOV.U32 R188, RZ, RZ, R29 ;  /* 0x000000ffffbc7224 */ /* 0x000fe400078e001d */
[----:B------:R-:W-:Y:S01]  /*6890*/  IMAD.MOV.U32 R127, RZ, RZ, R30 ;  /* 0x000000ffff7f7224 */ /* 0x000fe200078e001e */
[C---:B------:R-:W-:Y:S01]  /*68a0*/  HMMA.16816.F32 R244, R12.reuse, R50, R40 ;  /* 0x000000320cf4723c */ /* 0x040fe20000001828 */
[----:B------:R-:W2:Y:S04]  /*68b0*/  LDSM.16.MT88.4 R40, [R195+0x12800] ;  /* 0x01280000c328783b */ /* 0x000ea80000004200 */
[----:B------:R-:W-:Y:S03]  /*68c0*/  LDSM.16.MT88.4 R48, [R195+0x14000] ;  /* 0x01400000c330783b */ /* 0x000fe60000004200 */
[----:B------:R-:W-:Y:S01]  /*68d0*/  HMMA.16816.F32 R248, R12, R54, R20 ;  /* 0x000000360cf8723c */ /* 0x000fe20000001814 */
[----:B------:R-:W3:Y:S07]  /*68e0*/  LDSM.16.MT88.4 R52, [R194+0x14000] ;  /* 0x01400000c234783b */ /* 0x000eee0000004200 */
[C---:B----4-:R-:W-:Y:S08]  /*68f0*/  HMMA.16816.F32 R28, R8.reuse, R56, RZ ;  /* 0x00000038081c723c */ /* 0x050ff000000018ff */
[C---:B------:R-:W-:Y:S01]  /*6900*/  HMMA.16816.F32 R24, R8.reuse, R58, RZ ;  /* 0x0000003a0818723c */ /* 0x040fe200000018ff */
[----:B------:R-:W4:Y:S07]  /*6910*/  LDSM.16.MT88.4 R56, [R196+0x14000] ;  /* 0x01400000c438783b */ /* 0x000f2e0000004200 */
[----:B------:R-:W-:Y:S01]  /*6920*/  HMMA.16816.F32 R36, R8, R62, RZ ;  /* 0x0000003e0824723c */ /* 0x000fe200000018ff */
[----:B------:R-:W2:Y:S07]  /*6930*/  LDSM.16.MT88.4 R60, [R193+0x14800] ;  /* 0x01480000c13c783b */ /* 0x000eae0000004200 */
[----:B------:R-:W-:Y:S08]  /*6940*/  HMMA.16816.F32 R240, R12, R68, R4 ;  /* 0x000000440cf0723c */ /* 0x000ff00000001804 */
[C---:B------:R-:W-:Y:S08]  /*6950*/  HMMA.16816.F32 R4, R8.reuse, R74, RZ ;  /* 0x0000004a0804723c */ /* 0x040ff000000018ff */
[----:B------:R-:W-:Y:S07]  /*6960*/  HMMA.16816.F32 R20, R8, R72, RZ ;  /* 0x000000480814723c */ /* 0x000fee00000018ff */
[----:B------:R-:W-:Y:S01]  /*6970*/  IMAD.MOV.U32 R73, RZ, RZ, R119 ;  /* 0x000000ffff497224 */ /* 0x000fe200078e0077 */
[----:B-1----:R-:W-:Y:S01]  /*6980*/  HMMA.16816.F32 R236, R12, R44, R28 ;  /* 0x0000002c0cec723c */ /* 0x002fe2000000181c */
[----:B------:R-:W-:-:S07]  /*6990*/  IMAD.MOV.U32 R72, RZ, RZ, R118 ;  /* 0x000000ffff487224 */ /* 0x000fce00078e0076 */
[C---:B------:R-:W-:Y:S01]  /*69a0*/  HMMA.16816.F32 R232, R12.reuse, R46, R24 ;  /* 0x0000002e0ce8723c */ /* 0x040fe20000001818 */
[----:B------:R-:W1:Y:S07]  /*69b0*/  LDSM.16.MT88.4 R44, [R194+0x14800] ;  /* 0x01480000c22c783b */ /* 0x000e6e0000004200 */
[----:B------:R-:W-:Y:S08]  /*69c0*/  HMMA.16816.F32 R68, R12, R70, R36 ;  /* 0x000000460c44723c */ /* 0x000ff00000001824 */
[----:B------:R-:W-:Y:S07]  /*69d0*/  HMMA.16816.F32 R36, R8, R64, RZ ;  /* 0x000000400824723c */ /* 0x000fee00000018ff */
[----:B------:R-:W-:Y:S01]  /*69e0*/  IMAD.MOV.U32 R64, RZ, RZ, R126 ;  /* 0x000000ffff407224 */ /* 0x000fe200078e007e */
[----:B--2---:R-:W-:Y:S01]  /*69f0*/  HMMA.16816.F32 R184, R12, R42, R4 ;  /* 0x0000002a0cb8723c */ /* 0x004fe20000001804 */
[----:B------:R-:W-:-:S07]  /*6a00*/  IMAD.MOV.U32 R65, RZ, RZ, R124 ;  /* 0x000000ffff417224 */ /* 0x000fce00078e007c */
[----:B---3--:R-:W-:Y:S08]  /*6a10*/  HMMA.16816.F32 R4, R8, R52, RZ ;  /* 0x000000340804723c */ /* 0x008ff000000018ff */
[----:B------:R-:W-:Y:S01]  /*6a20*/  HMMA.16816.F32 R216, R12, R40, R20 ;  /* 0x000000280cd8723c */ /* 0x000fe20000001814 */
[----:B------:R-:W2:Y:S07]  /*6a30*/  LDSM.16.MT88.4 R40, [R196+0x14800] ;  /* 0x01480000c428783b */ /* 0x000eae0000004200 */
[C---:B----4-:R-:W-:Y:S08]  /*6a40*/  HMMA.16816.F32 R28, R8.reuse, R56, RZ ;  /* 0x00000038081c723c */ /* 0x050ff000000018ff */
[----:B------:R-:W-:Y:S01]  /*6a50*/  HMMA.16816.F32 R24, R8, R58, RZ ;  /* 0x0000003a0818723c */ /* 0x000fe200000018ff */
[----:B------:R-:W3:Y:S07]  /*6a60*/  LDSM.16.MT88.4 R56, [R195+0x14800] ;  /* 0x01480000c338783b */ /* 0x000eee0000004200 */
[----:B------:R-:W-:Y:S07]  /*6a70*/  HMMA.16816.F32 R228, R12, R60, R36 ;  /* 0x0000003c0ce4723c */ /* 0x000fee0000001824 */
[----:B------:R-:W-:Y:S01]  /*6a80*/  IMAD.MOV.U32 R60, RZ, RZ, R114 ;  /* 0x000000ffff3c7224 */ /* 0x000fe200078e0072 */
[----:B------:R-:W-:Y:S01]  /*6a90*/  HMMA.16816.F32 R36, R8, R54, RZ ;  /* 0x000000360824723c */ /* 0x000fe200000018ff */
[----:B------:R-:W4:Y:S01]  /*6aa0*/  LDSM.16.MT88.4 R52, [R193+0x16000] ;  /* 0x01600000c134783b */ /* 0x000f220000004200 */
[----:B------:R-:W-:-:S06]  /*6ab0*/  IMAD.MOV.U32 R61, RZ, RZ, R113 ;  /* 0x000000ffff3d7224 */ /* 0x000fcc00078e0071 */
[----:B------:R-:W-:Y:S07]  /*6ac0*/  HMMA.16816.F32 R20, R8, R66, RZ ;  /* 0x000000420814723c */ /* 0x000fee00000018ff */
[----:B------:R-:W-:Y:S01]  /*6ad0*/  IMAD.MOV.U32 R67, RZ, RZ, R116 ;  /* 0x000000ffff437224 */ /* 0x000fe200078e0074 */
[----:B-1----:R-:W-:Y:S01]  /*6ae0*/  HMMA.16816.F32 R152, R12, R44, R4 ;  /* 0x0000002c0c98723c */ /* 0x002fe20000001804 */
[----:B------:R-:W-:-:S07]  /*6af0*/  IMAD.MOV.U32 R66, RZ, RZ, R112 ;  /* 0x000000ffff427224 */ /* 0x000fce00078e0070 */
[----:B------:R-:W-:Y:S08]  /*6b00*/  HMMA.16816.F32 R4, R8, R48, RZ ;  /* 0x000000300804723c */ /* 0x000ff000000018ff */
[C---:B--2---:R-:W-:Y:S01]  /*6b10*/  HMMA.16816.F32 R160, R12.reuse, R40, R28 ;  /* 0x000000280ca0723c */ /* 0x044fe2000000181c */
[----:B------:R-:W1:Y:S06]  /*6b20*/  LDSM.16.MT88.4 R28, [R193+0x16800] ;  /* 0x01680000c11c783b */ /* 0x000e6c0000004200 */
[----:B------:R-:W-:Y:S01]  /*6b30*/  SHF.R.U32.HI R41, RZ, 0x10, R16 ;  /* 0x00000010ff297819 */ /* 0x000fe20000011610 */
[----:B------:R-:W-:Y:S07]  /*6b40*/  HMMA.16816.F32 R180, R12, R62, R20 ;  /* 0x0000003e0cb4723c */ /* 0x000fee0000001814 */
[----:B------:R-:W-:Y:S01]  /*6b50*/  IMAD.MOV.U32 R62, RZ, RZ, R117 ;  /* 0x000000ffff3e7224 */ /* 0x000fe200078e0075 */
[----:B------:R-:W-:Y:S01]  /*6b60*/  HMMA.16816.F32 R20, R8, R50, RZ ;  /* 0x000000320814723c */ /* 0x000fe200000018ff */
[----:B------:R-:W-:-:S06]  /*6b70*/  IMAD.MOV.U32 R63, RZ, RZ, R115 ;  /* 0x000000ffff3f7224 */ /* 0x000fcc00078e0073 */
[----:B------:R-:W-:Y:S01]  /*6b80*/  IMAD.MOV.U32 R51, RZ, RZ, R123 ;  /* 0x000000ffff337224 */ /* 0x000fe200078e007b */
[C---:B---3--:R-:W-:Y:S07]  /*6b90*/  HMMA.16816.F32 R116, R12.reuse, R56, R4 ;  /* 0x000000380c74723c */ /* 0x048fee0000001804 */
[----:B------:R-:W-:Y:S01]  /*6ba0*/  LOP3.LUT R4, R83, UR4, RZ, 0x3c, !PT ;  /* 0x0000000453047c12 */ /* 0x000fe2000f8e3cff */
[----:B------:R-:W-:Y:S01]  /*6bb0*/  HMMA.16816.F32 R144, R12, R42, R24 ;  /* 0x0000002a0c90723c */ /* 0x000fe20000001818 */
[----:B------:R-:W-:-:S02]  /*6bc0*/  IMAD.MOV.U32 R57, RZ, RZ, R72 ;  /* 0x000000ffff397224 */ /* 0x000fc400078e0048 */
[----:B------:R-:W-:Y:S02]  /*6bd0*/  IMAD.MOV.U32 R56, RZ, RZ, R73 ;  /* 0x000000ffff387224 */ /* 0x000fe400078e0049 */
[----:B------:R-:W-:Y:S02]  /*6be0*/  IMAD.WIDE.U32 R4, R4, -0x326172a9, RZ ;  /* 0xcd9e8d5704047825 */ /* 0x000fe400078e00ff */
[----:B------:R-:W-:Y:S01]  /*6bf0*/  LOP3.LUT R43, R16, 0xffff, RZ, 0xc0, !PT ;  /* 0x0000ffff102b7812 */ /* 0x000fe200078ec0ff */
[----:B----4-:R-:W-:Y:S01]  /*6c00*/  HMMA.16816.F32 R24, R8, R52, RZ ;  /* 0x000000340818723c */ /* 0x010fe200000018ff */
[----:B------:R-:W-:Y:S01]  /*6c10*/  IMAD.MOV.U32 R73, RZ, RZ, R138 ;  /* 0x000000ffff497224 */ /* 0x000fe200078e008a */
[----:B------:R-:W-:Y:S01]  /*6c20*/  LOP3.LUT R5, R5, UR36, R120, 0x96, !PT ;  /* 0x0000002405057c12 */ /* 0x000fe2000f8e9678 */
[----:B------:R-:W-:Y:S01]  /*6c30*/  IMAD.MOV.U32 R72, RZ, RZ, R136 ;  /* 0x000000ffff487224 */ /* 0x000fe200078e0088 */
[----:B------:R-:W-:-:S03]  /*6c40*/  LOP3.LUT R6, R35, UR35, R4, 0x96, !PT ;  /* 0x0000002323067c12 */ /* 0x000fc6000f8e9604 */
[----:B------:R-:W-:Y:S01]  /*6c50*/  IMAD.WIDE.U32 R4, R5, -0x2daee0ad, RZ ;  /* 0xd2511f5305047825 */ /* 0x000fe200078e00ff */
[----:B------:R-:W-:Y:S03]  /*6c60*/  HMMA.16816.F32 R120, R12, R58, R20 ;  /* 0x0000003a0c78723c */ /* 0x000fe60000001814 */
[----:B------:R-:W-:Y:S01]  /*6c70*/  IMAD.WIDE.U32 R6, R6, -0x2daee0ad, RZ ;  /* 0xd2511f5306067825 */ /* 0x000fe200078e00ff */
[----:B------:R-:W-:-:S03]  /*6c80*/  LOP3.LUT R5, R5, UR34, R78, 0x96, !PT ;  /* 0x0000002205057c12 */ /* 0x000fc6000f8e964e */
[----:B------:R-:W-:Y:S01]  /*6c90*/  IMAD.MOV.U32 R59, RZ, RZ, R191 ;  /* 0x000000ffff3b7224 */ /* 0x000fe200078e00bf */
[----:B------:R-:W-:Y:S01]  /*6ca0*/  LOP3.LUT R7, R7, UR30, R4, 0x96, !PT ;  /* 0x0000001e07077c12 */ /* 0x000fe2000f8e9604 */
[----:B------:R-:W-:Y:S01]  /*6cb0*/  IMAD.WIDE.U32 R4, R5, -0x326172a9, RZ ;  /* 0xcd9e8d5705047825 */ /* 0x000fe200078e00ff */
[----:B------:R-:W-:Y:S03]  /*6cc0*/  HMMA.16816.F32 R112, R12, R46, R36 ;  /* 0x0000002e0c70723c */ /* 0x000fe60000001824 */
[----:B------:R-:W-:Y:S01]  /*6cd0*/  IMAD.WIDE.U32 R20, R7, -0x326172a9, RZ ;  /* 0xcd9e8d5707147825 */ /* 0x000fe200078e00ff */
[C-C-:B------:R-:W-:Y:S02]  /*6ce0*/  LOP3.LUT R7, R5.reuse, UR33, R34.reuse, 0x96, !PT ;  /* 0x0000002105077c12 */ /* 0x140fe4000f8e9622 */
[----:B------:R-:W-:Y:S01]  /*6cf0*/  LOP3.LUT R23, R5, UR33, R34, 0x96, !PT ;  /* 0x0000002105177c12 */ /* 0x000fe2000f8e9622 */
[----:B------:R-:W-:Y:S01]  /*6d00*/  IMAD.MOV.U32 R58, RZ, RZ, R190 ;  /* 0x000000ffff3a7224 */ /* 0x000fe200078e00be */
[C-C-:B------:R-:W-:Y:S01]  /*6d10*/  LOP3.LUT R22, R21.reuse, UR29, R4.reuse, 0x96, !PT ;  /* 0x0000001d15167c12 */ /* 0x140fe2000f8e9604 */
[----:B------:R-:W-:Y:S01]  /*6d20*/  HMMA.16816.F32 R36, R8, R54, RZ ;  /* 0x000000360824723c */ /* 0x000fe200000018ff */
[----:B------:R-:W-:Y:S01]  /*6d30*/  LOP3.LUT R21, R21, UR29, R4, 0x96, !PT ;  /* 0x0000001d15157c12 */ /* 0x000fe2000f8e9604 */
[----:B------:R-:W-:Y:S01]  /*6d40*/  IMAD.WIDE.U32 R4, R7, -0x2daee0ad, RZ ;  /* 0xd2511f5307047825 */ /* 0x000fe200078e00ff */
[----:B------:R-:W-:-:S03]  /*6d50*/  LOP3.LUT R46, R18, 0xffff, RZ, 0xc0, !PT ;  /* 0x0000ffff122e7812 */ /* 0x000fc600078ec0ff */
[----:B------:R-:W-:Y:S01]  /*6d60*/  IMAD.WIDE.U32 R34, R21, -0x2daee0ad, RZ ;  /* 0xd2511f5315227825 */ /* 0x000fe200078e00ff */
[----:B------:R-:W-:-:S03]  /*6d70*/  LOP3.LUT R7, R5, UR21, R6, 0x96, !PT ;  /* 0x0000001505077c12 */ /* 0x000fc6000f8e9606 */
[----:B------:R-:W-:Y:S02]  /*6d80*/  IMAD.MOV.U32 R55, RZ, RZ, R127 ;  /* 0x000000ffff377224 */ /* 0x000fe400078e007f */
[----:B------:R-:W-:Y:S02]  /*6d90*/  IMAD.MOV.U32 R54, RZ, RZ, R125 ;  /* 0x000000ffff367224 */ /* 0x000fe400078e007d */
[----:B-1----:R-:W-:Y:S01]  /*6da0*/  HMMA.16816.F32 R124, R12, R28, R24 ;  /* 0x0000001c0c7c723c */ /* 0x002fe20000001818 */
[----:B------:R-:W-:Y:S01]  /*6db0*/  IMAD R6, R23, -0x2daee0ad, RZ ;  /* 0xd2511f5317067824 */ /* 0x000fe200078e02ff */
[----:B------:R-:W-:Y:S01]  /*6dc0*/  SHF.R.U32.HI R23, RZ, 0x18, R16 ;  /* 0x00000018ff177819 */ /* 0x000fe20000011610 */
[----:B------:R-:W-:Y:S02]  /*6dd0*/  IMAD.MOV.U32 R52, RZ, RZ, R189 ;  /* 0x000000ffff347224 */ /* 0x000fe400078e00bd */
[----:B------:R-:W-:Y:S01]  /*6de0*/  IMAD.MOV.U32 R53, RZ, RZ, R188 ;  /* 0x000000ffff357224 */ /* 0x000fe200078e00bc */
[----:B------:R-:W-:Y:S01]  /*6df0*/  ISETP.GE.U32.AND P3, PT, R226, R23, PT ;  /* 0x00000017e200720c */ /* 0x000fe20003f66070 */
[----:B------:R-:W-:Y:S01]  /*6e00*/  IMAD.WIDE.U32 R24, R22, -0x2daee0ad, RZ ;  /* 0xd2511f5316187825 */ /* 0x000fe200078e00ff */
[----:B------:R-:W-:-:S02]  /*6e10*/  LOP3.LUT R28, R17, UR7, R76, 0x96, !PT ;  /* 0x00000007111c7c12 */ /* 0x000fc4000f8e964c */
[----:B------:R-:W-:Y:S01]  /*6e20*/  LOP3.LUT R17, R35, UR19, R6, 0x96, !PT ;  /* 0x0000001323117c12 */ /* 0x000fe2000f8e9606 */
[----:B------:R-:W-:Y:S01]  /*6e30*/  IMAD.WIDE.U32 R6, R7, -0x326172a9, RZ ;  /* 0xcd9e8d5707067825 */ /* 0x000fe200078e00ff */
[----:B------:R-:W-:Y:S01]  /*6e40*/  LOP3.LUT R4, R25, UR19, R4, 0x96, !PT ;  /* 0x0000001319047c12 */ /* 0x000fe2000f8e9604 */
[----:B------:R-:W-:Y:S01]  /*6e50*/  HMMA.16816.F32 R188, R12, R30, R36 ;  /* 0x0000001e0cbc723c */ /* 0x000fe20000001824 */
[----:B------:R-:W-:Y:S02]  /*6e60*/  LOP3.LUT R25, R16, 0xff, RZ, 0xc0, !PT ;  /* 0x000000ff10197812 */ /* 0x000fe400078ec0ff */
[C-C-:B------:R-:W-:Y:S01]  /*6e70*/  LOP3.LUT R42, R7.reuse, UR5, R20.reuse, 0x96, !PT ;  /* 0x00000005072a7c12 */ /* 0x140fe2000f8e9614 */
[----:B------:R-:W-:Y:S01]  /*6e80*/  IMAD.WIDE.U32 R4, R4, -0x326172a9, RZ ;  /* 0xcd9e8d5704047825 */ /* 0x000fe200078e00ff */
[----:B------:R-:W-:Y:S01]  /*6e90*/  ISETP.GE.U32.AND P1, PT, R226, R25, PT ;  /* 0x00000019e200720c */ /* 0x000fe20003f26070 */
[----:B------:R-:W-:Y:S01]  /*6ea0*/  @!P3 HADD2 R111, -R222.H0_H0, -RZ.H0_H0 ;  /* 0xa00000ffde6fb230 */ /* 0x000fe20000000900 */
[----:B------:R-:W-:-:S02]  /*6eb0*/  LOP3.LUT R30, R7, UR5, R20, 0x96, !PT ;  /* 0x00000005071e7c12 */ /* 0x000fc4000f8e9614 */
[C---:B------:R-:W-:Y:S02]  /*6ec0*/  LOP3.LUT R22, R4.reuse, 0xff, RZ, 0xc0, !PT ;  /* 0x000000ff04167812 */ /* 0x040fe400078ec0ff */
[----:B------:R-:W-:Y:S02]  /*6ed0*/  LOP3.LUT R27, R4, 0xffff, RZ, 0xc0, !PT ;  /* 0x0000ffff041b7812 */ /* 0x000fe400078ec0ff */
[--C-:B------:R-:W-:Y:S02]  /*6ee0*/  SHF.R.U32.HI R26, RZ, 0x10, R4.reuse ;  /* 0x00000010ff1a7819 */ /* 0x100fe40000011604 */
[----:B------:R-:W-:Y:S02]  /*6ef0*/  SHF.R.U32.HI R21, RZ, 0x18, R4 ;  /* 0x00000018ff157819 */ /* 0x000fe40000011604 */
[----:B------:R-:W-:Y:S01]  /*6f00*/  LOP3.LUT R16, R5, UR7, R6, 0x96, !PT ;  /* 0x0000000705107c12 */ /* 0x000fe2000f8e9606 */
[----:B------:R-:W-:Y:S01]  /*6f10*/  IMAD.WIDE.U32 R4, R17, -0x326172a9, RZ ;  /* 0xcd9e8d5711047825 */ /* 0x000fe200078e00ff */
[----:B------:R-:W-:Y:S01]  /*6f20*/  LOP3.LUT R7, R19, UR13, R80, 0x96, !PT ;  /* 0x0000000d13077c12 */ /* 0x000fe2000f8e9650 */
[----:B------:R-:W-:Y:S01]  /*6f30*/  @!P1 HADD2 R104, -R221.H0_H0, -RZ.H0_H0 ;  /* 0xa00000ffdd689230 */ /* 0x000fe20000000900 */
[----:B------:R-:W-:Y:S01]  /*6f40*/  ISETP.GE.U32.AND P4, PT, R226, R22, PT ;  /* 0x00000016e200720c */ /* 0x000fe20003f86070 */
[----:B------:R-:W-:Y:S01]  /*6f50*/  FFMA.FTZ R17, R90, c[0x0][0x23c], -R0 ;  /* 0x00008f005a117a23 */ /* 0x000fe20000010800 */
[----:B------:R-:W-:-:S02]  /*6f60*/  LOP3.LUT R36, R4, 0xffff, RZ, 0xc0, !PT ;  /* 0x0000ffff04247812 */ /* 0x000fc400078ec0ff */
[----:B------:R-:W-:Y:S01]  /*6f70*/  LOP3.LUT R37, R4, 0xff, RZ, 0xc0, !PT ;  /* 0x000000ff04257812 */ /* 0x000fe200078ec0ff */
[----:B------:R-:W-:Y:S01]  /*6f80*/  MUFU.EX2 R78, R17 ;  /* 0x00000011004e7308 */ /* 0x000fe20000000800 */
[--C-:B------:R-:W-:Y:S02]  /*6f90*/  SHF.R.U32.HI R40, RZ, 0x10, R4.reuse ;  /* 0x00000010ff287819 */ /* 0x100fe40000011604 */
[----:B------:R-:W-:Y:S01]  /*6fa0*/  SHF.R.U32.HI R39, RZ, 0x18, R4 ;  /* 0x00000018ff277819 */ /* 0x000fe20000011604 */
[----:B------:R-:W-:Y:S01]  /*6fb0*/  FFMA.FTZ R4, R86, c[0x0][0x23c], -R2 ;  /* 0x00008f0056047a23 */ /* 0x000fe20000010802 */
[----:B------:R-:W-:Y:S02]  /*6fc0*/  LOP3.LUT R29, R5, UR7, R6, 0x96, !PT ;  /* 0x00000007051d7c12 */ /* 0x000fe4000f8e9606 */
[----:B------:R-:W-:Y:S01]  /*6fd0*/  LOP3.LUT R5, R16, 0xff, RZ, 0xc0, !PT ;  /* 0x000000ff10057812 */ /* 0x000fe200078ec0ff */
[----:B------:R1:W-:Y:S01]  /*6fe0*/  MUFU.EX2 R76, R4 ;  /* 0x00000004004c7308 */ /* 0x0003e20000000800 */
[----:B------:R-:W-:-:S02]  /*6ff0*/  ISETP.GE.U32.AND P5, PT, R226, R21, PT ;  /* 0x00000015e200720c */ /* 0x000fc40003fa6070 */
[----:B------:R-:W-:Y:S01]  /*7000*/  ISETP.GE.U32.AND P2, PT, R226, R5, PT ;  /* 0x00000005e200720c */ /* 0x000fe20003f46070 */
[----:B------:R-:W-:Y:S01]  /*7010*/  LDSM.16.MT88.4 R20, [R194+0x16800] ;  /* 0x01680000c214783b */ /* 0x000fe20000004200 */
[----:B------:R-:W-:Y:S02]  /*7020*/  LOP3.LUT R35, R18, 0xff, RZ, 0xc0, !PT ;  /* 0x000000ff12237812 */ /* 0x000fe400078ec0ff */
[--C-:B------:R-:W-:Y:S02]  /*7030*/  SHF.R.U32.HI R38, RZ, 0x10, R18.reuse ;  /* 0x00000010ff267819 */ /* 0x100fe40000011612 */
[----:B------:R-:W-:Y:S02]  /*7040*/  SHF.R.U32.HI R31, RZ, 0x18, R18 ;  /* 0x00000018ff1f7819 */ /* 0x000fe40000011612 */
[----:B------:R-:W-:Y:S02]  /*7050*/  @!P1 PRMT R221, R104, 0x5410, RZ ;  /* 0x0000541068dd9816 */ /* 0x000fe400000000ff */
[----:B------:R-:W-:Y:S01]  /*7060*/  @!P3 PRMT R222, R111, 0x5410, RZ ;  /* 0x000054106fdeb816 */ /* 0x000fe200000000ff */
[----:B-1----:R-:W-:-:S04]  /*7070*/  FFMA.FTZ R4, R85, c[0x0][0x23c], -R2 ;  /* 0x00008f0055047a23 */ /* 0x002fc80000010802 */
[----:B------:R1:W2:Y:S02]  /*7080*/  MUFU.EX2 R6, R4 ;  /* 0x0000000400067308 */ /* 0x0002a40000000800 */
[----:B-1----:R-:W-:Y:S02]  /*7090*/  LOP3.LUT R4, R16, 0xffff, RZ, 0xc0, !PT ;  /* 0x0000ffff10047812 */ /* 0x002fe400078ec0ff */
[----:B--2---:R-:W-:Y:S02]  /*70a0*/  F2FP.PACK_AB R5, R6, R76 ;  /* 0x0000004c0605723e */ /* 0x004fe400000000ff */
[----:B------:R-:W-:Y:S02]  /*70b0*/  SHF.R.U32.HI R4, RZ, 0x8, R4 ;  /* 0x00000008ff047819 */ /* 0x000fe40000011604 */
[----:B------:R-:W-:Y:S02]  /*70c0*/  PRMT R176, R5, 0x7610, R176 ;  /* 0x0000761005b07816 */ /* 0x000fe400000000b0 */
[----:B------:R-:W-:-:S02]  /*70d0*/  LOP3.LUT R4, R4, 0xffff, RZ, 0xc0, !PT ;  /* 0x0000ffff04047812 */ /* 0x000fc400078ec0ff */
[----:B------:R-:W-:Y:S01]  /*70e0*/  PRMT R175, R5, 0x7632, R175 ;  /* 0x0000763205af7816 */ /* 0x000fe200000000af */
[----:B------:R-:W-:Y:S01]  /*70f0*/  FFMA.FTZ R5, R89, c[0x0][0x23c], -R2 ;  /* 0x00008f0059057a23 */ /* 0x000fe20000010802 */
[----:B------:R-:W-:Y:S01]  /*7100*/  ISETP.GE.U32.AND P6, PT, R226, R4, PT ;  /* 0x00000004e200720c */ /* 0x000fe20003fc6070 */
[----:B------:R-:W-:Y:S01]  /*7110*/  FFMA.FTZ R4, R88, c[0x0][0x23c], -R0 ;  /* 0x00008f0058047a23 */ /* 0x000fe20000010800 */
[----:B------:R-:W-:Y:S01]  /*7120*/  PRMT R50, R176, 0x5410, R175 ;  /* 0x00005410b0327816 */ /* 0x000fe200000000af */
[----:B------:R1:W-:Y:S08]  /*7130*/  MUFU.EX2 R79, R5 ;  /* 0x00000005004f7308 */ /* 0x0003f00000000800 */
[----:B------:R2:W-:Y:S02]  /*7140*/  MUFU.EX2 R83, R4 ;  /* 0x0000000400537308 */ /* 0x0005e40000000800 */
[----:B------:R-:W-:-:S05]  /*7150*/  @!P6 HADD2 R85, -R175.H0_H0, -RZ.H0_H0 ;  /* 0xa00000ffaf55e230 */ /* 0x000fca0000000900 */
[----:B------:R-:W-:Y:S01]  /*7160*/  @!P6 PRMT R175, R85, 0x5410, RZ ;  /* 0x0000541055afe816 */ /* 0x000fe200000000ff */
[----:B-1----:R-:W-:Y:S02]  /*7170*/  FFMA.FTZ R5, R87, c[0x0][0x23c], -R2 ;  /* 0x00008f0057057a23 */ /* 0x002fe40000010802 */
[----:B------:R-:W-:Y:S02]  /*7180*/  IMAD.MOV.U32 R85, RZ, RZ, R6 ;  /* 0x000000ffff557224 */ /* 0x000fe400078e0006 */
[----:B--2---:R-:W-:Y:S01]  /*7190*/  FFMA.FTZ R4, R84, c[0x0][0x23c], -R0 ;  /* 0x00008f0054047a23 */ /* 0x004fe20000010800 */
[----:B------:R-:W-:-:S03]  /*71a0*/  @!P2 HADD2 R84, -R176.H0_H0, -RZ.H0_H0 ;  /* 0xa00000ffb054a230 */ /* 0x000fc60000000900 */
[----:B------:R1:W2:Y:S02]  /*71b0*/  MUFU.EX2 R80, R4 ;  /* 0x0000000400507308 */ /* 0x0002a40000000800 */
[----:B------:R-:W-:Y:S02]  /*71c0*/  @!P2 PRMT R176, R84, 0x5410, RZ ;  /* 0x0000541054b0a816 */ /* 0x000fe400000000ff */
[----:B-1----:R-:W-:-:S04]  /*71d0*/  SHF.R.U32.HI R4, RZ, 0x18, R16 ;  /* 0x00000018ff047819 */ /* 0x002fc80000011610 */
[----:B------:R-:W-:Y:S02]  /*71e0*/  ISETP.GE.U32.AND P2, PT, R226, R4, PT ;  /* 0x00000004e200720c */ /* 0x000fe40003f46070 */
[----:B------:R-:W-:-:S04]  /*71f0*/  SHF.R.U32.HI R4, RZ, 0x10, R16 ;  /* 0x00000010ff047819 */ /* 0x000fc80000011610 */
[----:B------:R-:W-:-:S04]  /*7200*/  LOP3.LUT R4, R4, 0xff, RZ, 0xc0, !PT ;  /* 0x000000ff04047812 */ /* 0x000fc800078ec0ff */
[----:B------:R-:W-:Y:S02]  /*7210*/  ISETP.GE.U32.AND P6, PT, R226, R4, PT ;  /* 0x00000004e200720c */ /* 0x000fe40003fc6070 */
[----:B--2---:R-:W-:-:S04]  /*7220*/  F2FP.PACK_AB R4, R80, R83 ;  /* 0x000000535004723e */ /* 0x004fc800000000ff */
[C---:B------:R-:W-:Y:S02]  /*7230*/  PRMT R174, R4.reuse, 0x7632, R174 ;  /* 0x0000763204ae7816 */ /* 0x040fe400000000ae */
[----:B------:R-:W-:Y:S02]  /*7240*/  PRMT R173, R4, 0x7610, R173 ;  /* 0x0000761004ad7816 */ /* 0x000fe400000000ad */
[----:B------:R-:W-:Y:S01]  /*7250*/  LOP3.LUT R4, R26, 0xff, RZ, 0xc0, !PT ;  /* 0x000000ff1a047812 */ /* 0x000fe200078ec0ff */
[----:B------:R-:W-:Y:S01]  /*7260*/  @!P2 HADD2 R86, -R174.H0_H0, -RZ.H0_H0 ;  /* 0xa00000ffae56a230 */ /* 0x000fe20000000900 */
[----:B------:R-:W-:Y:S01]  /*7270*/  PRMT R49, R173, 0x5410, R174 ;  /* 0x00005410ad317816 */ /* 0x000fe200000000ae */
[----:B------:R-:W-:-:S03]  /*7280*/  @!P6 HADD2 R87, -R173.H0_H0, -RZ.H0_H0 ;  /* 0xa00000ffad57e230 */ /* 0x000fc60000000900 */
[----:B------:R-:W-:Y:S02]  /*7290*/  @!P2 PRMT R174, R86, 0x5410, RZ ;  /* 0x0000541056aea816 */ /* 0x000fe400000000ff */
[----:B------:R-:W1:Y:S01]  /*72a0*/  MUFU.EX2 R86, R5 ;  /* 0x0000000500567308 */ /* 0x000e620000000800 */
[----:B------:R-:W-:Y:S02]  /*72b0*/  ISETP.GE.U32.AND P2, PT, R226, R4, PT ;  /* 0x00000004e200720c */ /* 0x000fe40003f46070 */
[----:B------:R-:W-:Y:S02]  /*72c0*/  SHF.R.U32.HI R4, RZ, 0x8, R27 ;  /* 0x00000008ff047819 */ /* 0x000fe4000001161b */
[----:B------:R-:W-:Y:S02]  /*72d0*/  @!P6 PRMT R173, R87, 0x5410, RZ ;  /* 0x0000541057ade816 */ /* 0x000fe400000000ff */
[----:B------:R-:W-:-:S04]  /*72e0*/  LOP3.LUT R4, R4, 0xffff, RZ, 0xc0, !PT ;  /* 0x0000ffff04047812 */ /* 0x000fc800078ec0ff */
[----:B------:R-:W-:Y:S02]  /*72f0*/  ISETP.GE.U32.AND P6, PT, R226, R4, PT ;  /* 0x00000004e200720c */ /* 0x000fe40003fc6070 */
[----:B-1----:R-:W-:Y:S01]  /*7300*/  F2FP.PACK_AB R16, R86, R79 ;  /* 0x0000004f5610723e */ /* 0x002fe200000000ff */
[----:B------:R-:W-:-:S03]  /*7310*/  IMAD.WIDE.U32 R4, R30, -0x2daee0ad, RZ ;  /* 0xd2511f531e047825 */ /* 0x000fc600078e00ff */
[C---:B------:R-:W-:Y:S02]  /*7320*/  PRMT R172, R16.reuse, 0x7610, R172 ;  /* 0x0000761010ac7816 */ /* 0x040fe400000000ac */
[----:B------:R-:W-:Y:S01]  /*7330*/  PRMT R171, R16, 0x7632, R171 ;  /* 0x0000763210ab7816 */ /* 0x000fe200000000ab */
[----:B------:R-:W-:Y:S01]  /*7340*/  FFMA.FTZ R16, R91, c[0x0][0x23c], -R0 ;  /* 0x00008f005b107a23 */ /* 0x000fe20000010800 */
[----:B------:R-:W-:Y:S01]  /*7350*/  LOP3.LUT R6, R5, UR13, R24, 0x96, !PT ;  /* 0x0000000d05067c12 */ /* 0x000fe2000f8e9618 */
[----:B------:R-:W-:Y:S01]  /*7360*/  @!P4 HADD2 R89, -R172.H0_H0, -RZ.H0_H0 ;  /* 0xa00000ffac59c230 */ /* 0x000fe20000000900 */
[----:B------:R-:W-:Y:S01]  /*7370*/  PRMT R48, R172, 0x5410, R171 ;  /* 0x00005410ac307816 */ /* 0x000fe200000000ab */
[----:B------:R1:W2:Y:S01]  /*7380*/  MUFU.EX2 R87, R16 ;  /* 0x0000001000577308 */ /* 0x0002a20000000800 */
[----:B------:R-:W-:Y:S01]  /*7390*/  @!P6 HADD2 R88, -R171.H0_H0, -RZ.H0_H0 ;  /* 0xa00000ffab58e230 */ /* 0x000fe20000000900 */
[----:B------:R-:W3:Y:S01]  /*73a0*/  LDSM.16.MT88.4 R24, [R194+0x16000] ;  /* 0x01600000c218783b */ /* 0x000ee20000004200 */
[----:B------:R-:W-:-:S03]  /*73b0*/  @!P4 PRMT R172, R89, 0x5410, RZ ;  /* 0x0000541059acc816 */ /* 0x000fc600000000ff */
[----:B------:R-:W-:Y:S02]  /*73c0*/  @!P6 PRMT R171, R88, 0x5410, RZ ;  /* 0x0000541058abe816 */ /* 0x000fe400000000ff */
[----:B-1----:R-:W-:Y:S02]  /*73d0*/  SHF.R.U32.HI R16, RZ, 0x10, R6 ;  /* 0x00000010ff107819 */ /* 0x002fe40000011606 */
[----:B--2---:R-:W-:Y:S02]  /*73e0*/  F2FP.PACK_AB R17, R87, R78 ;  /* 0x0000004e5711723e */ /* 0x004fe400000000ff */
[----:B------:R-:W-:Y:S02]  /*73f0*/  LOP3.LUT R16, R16, 0xff, RZ, 0xc0, !PT ;  /* 0x000000ff10107812 */ /* 0x000fe400078ec0ff */
[----:B------:R-:W-:Y:S02]  /*7400*/  PRMT R170, R17, 0x7632, R170 ;  /* 0x0000763211aa7816 */ /* 0x000fe400000000aa */
[----:B------:R-:W-:-:S02]  /*7410*/  ISETP.GE.U32.AND P4, PT, R226, R16, PT ;  /* 0x00000010e200720c */ /* 0x000fc40003f86070 */
[----:B------:R-:W-:Y:S01]  /*7420*/  LOP3.LUT R16, R6, 0xff, RZ, 0xc0, !PT ;  /* 0x000000ff06107812 */ /* 0x000fe200078ec0ff */
[----:B------:R-:W-:Y:S01]  /*7430*/  @!P5 HADD2 R90, -R170.H0_H0, -RZ.H0_H0 ;  /* 0xa00000ffaa5ad230 */ /* 0x000fe20000000900 */
[----:B------:R-:W-:Y:S02]  /*7440*/  PRMT R169, R17, 0x7610, R169 ;  /* 0x0000761011a97816 */ /* 0x000fe400000000a9 */
[----:B------:R-:W-:Y:S01]  /*7450*/  ISETP.GE.U32.AND P6, PT, R226, R16, PT ;  /* 0x00000010e200720c */ /* 0x000fe20003fc6070 */
[----:B------:R-:W-:Y:S01]  /*7460*/  FFMA.FTZ R16, R93, c[0x0][0x23c], -R2 ;  /* 0x00008f005d107a23 */ /* 0x000fe20000010802 */
[----:B------:R-:W-:Y:S01]  /*7470*/  PRMT R47, R169, 0x5410, R170 ;  /* 0x00005410a92f7816 */ /* 0x000fe200000000aa */
[----:B------:R-:W-:Y:S01]  /*7480*/  @!P2 HADD2 R91, -R169.H0_H0, -RZ.H0_H0 ;  /* 0xa00000ffa95ba230 */ /* 0x000fe20000000900 */
[----:B------:R-:W-:Y:S01]  /*7490*/  @!P5 PRMT R170, R90, 0x5410, RZ ;  /* 0x000054105aaad816 */ /* 0x000fe200000000ff */
[----:B------:R1:W-:Y:S03]  /*74a0*/  MUFU.EX2 R89, R16 ;  /* 0x0000001000597308 */ /* 0x0003e60000000800 */
[----:B------:R-:W-:Y:S01]  /*74b0*/  @!P2 PRMT R169, R91, 0x5410, RZ ;  /* 0x000054105ba9a816 */ /* 0x000fe200000000ff */
[----:B------:R-:W-:Y:S01]  /*74c0*/  IMAD.MOV.U32 R91, RZ, RZ, R210 ;  /* 0x000000ffff5b7224 */ /* 0x000fe200078e00d2 */
[----:B-1----:R-:W-:-:S02]  /*74d0*/  SHF.R.U32.HI R16, RZ, 0x18, R6 ;  /* 0x00000018ff107819 */ /* 0x002fc40000011606 */
[----:B------:R-:W-:Y:S02]  /*74e0*/  LOP3.LUT R6, R6, 0xffff, RZ, 0xc0, !PT ;  /* 0x0000ffff06067812 */ /* 0x000fe400078ec0ff */
[----:B------:R-:W-:Y:S01]  /*74f0*/  ISETP.GE.U32.AND P5, PT, R226, R16, PT ;  /* 0x00000010e200720c */ /* 0x000fe20003fa6070 */
[----:B------:R-:W-:Y:S01]  /*7500*/  FFMA.FTZ R16, R94, c[0x0][0x23c], -R2 ;  /* 0x00008f005e107a23 */ /* 0x000fe20000010802 */
[----:B------:R-:W-:-:S03]  /*7510*/  SHF.R.U32.HI R6, RZ, 0x8, R6 ;  /* 0x00000008ff067819 */ /* 0x000fc60000011606 */
[----:B------:R1:W2:Y:S01]  /*7520*/  MUFU.EX2 R90, R16 ;  /* 0x00000010005a7308 */ /* 0x0002a20000000800 */
[----:B------:R-:W-:-:S04]  /*7530*/  LOP3.LUT R6, R6, 0xffff, RZ, 0xc0, !PT ;  /* 0x0000ffff06067812 */ /* 0x000fc800078ec0ff */
[----:B------:R-:W-:Y:S01]  /*7540*/  ISETP.GE.U32.AND P2, PT, R226, R6, PT ;  /* 0x00000006e200720c */ /* 0x000fe20003f46070 */
[----:B-1----:R-:W-:Y:S01]  /*7550*/  FFMA.FTZ R16, R95, c[0x0][0x23c], -R0 ;  /* 0x00008f005f107a23 */ /* 0x002fe20000010800 */
[----:B--2---:R-:W-:-:S03]  /*7560*/  F2FP.PACK_AB R6, R90, R89 ;  /* 0x000000595a06723e */ /* 0x004fc600000000ff */
[----:B------:R1:W-:Y:S01]  /*7570*/  MUFU.EX2 R88, R16 ;  /* 0x0000001000587308 */ /* 0x0003e20000000800 */
[C---:B------:R-:W-:Y:S02]  /*7580*/  PRMT R168, R6.reuse, 0x7610, R168 ;  /* 0x0000761006a87816 */ /* 0x040fe400000000a8 */
[----:B------:R-:W-:Y:S02]  /*7590*/  PRMT R135, R6, 0x7632, R135 ;  /* 0x0000763206877816 */ /* 0x000fe40000000087 */
[----:B------:R-:W-:Y:S02]  /*75a0*/  LOP3.LUT R6, R7, 0xff, RZ, 0xc0, !PT ;  /* 0x000000ff07067812 */ /* 0x000fe400078ec0ff */
[----:B------:R-:W-:Y:S01]  /*75b0*/  PRMT R45, R168, 0x5410, R135 ;  /* 0x00005410a82d7816 */ /* 0x000fe20000000087 */
[----:B------:R-:W-:-:S05]  /*75c0*/  @!P2 HADD2 R93, -R135.H0_H0, -RZ.H0_H0 ;  /* 0xa00000ff875da230 */ /* 0x000fca0000000900 */
[----:B------:R-:W-:Y:S01]  /*75d0*/  @!P2 PRMT R135, R93, 0x5410, RZ ;  /* 0x000054105d87a816 */ /* 0x000fe200000000ff */
[----:B------:R-:W-:Y:S02]  /*75e0*/  IMAD.MOV.U32 R93, RZ, RZ, R139 ;  /* 0x000000ffff5d7224 */ /* 0x000fe400078e008b */
[----:B-1----:R-:W-:Y:S01]  /*75f0*/  FFMA.FTZ R16, R92, c[0x0][0x23c], -R0 ;  /* 0x00008f005c107a23 */ /* 0x002fe20000010800 */
[----:B------:R-:W-:-:S03]  /*7600*/  @!P6 HADD2 R92, -R168.H0_H0, -RZ.H0_H0 ;  /* 0xa00000ffa85ce230 */ /* 0x000fc60000000900 */
[----:B------:R-:W1:Y:S02]  /*7610*/  MUFU.EX2 R84, R16 ;  /* 0x0000001000547308 */ /* 0x000e640000000800 */
[----:B------:R-:W-:Y:S01]  /*7620*/  @!P6 PRMT R168, R92, 0x5410, RZ ;  /* 0x000054105ca8e816 */ /* 0x000fe200000000ff */
[----:B------:R-:W-:Y:S01]  /*7630*/  IMAD.MOV.U32 R92, RZ, RZ, R209 ;  /* 0x000000ffff5c7224 */ /* 0x000fe200078e00d1 */
[----:B------:R-:W-:Y:S02]  /*7640*/  ISETP.GE.U32.AND P6, PT, R226, R6, PT ;  /* 0x00000006e200720c */ /* 0x000fe40003fc6070 */
[----:B------:R-:W-:-:S04]  /*7650*/  SHF.R.U32.HI R6, RZ, 0x18, R7 ;  /* 0x00000018ff067819 */ /* 0x000fc80000011607 */
[----:B------:R-:W-:Y:S02]  /*7660*/  ISETP.GE.U32.AND P2, PT, R226, R6, PT ;  /* 0x00000006e200720c */ /* 0x000fe40003f46070 */
[----:B------:R-:W-:Y:S02]  /*7670*/  SHF.R.U32.HI R6, RZ, 0x10, R7 ;  /* 0x00000010ff067819 */ /* 0x000fe40000011607 */
[----:B------:R-:W-:Y:S02]  /*7680*/  LOP3.LUT R7, R7, 0xffff, RZ, 0xc0, !PT ;  /* 0x0000ffff07077812 */ /* 0x000fe400078ec0ff */
[----:B-1----:R-:W-:Y:S01]  /*7690*/  F2FP.PACK_AB R16, R84, R88 ;  /* 0x000000585410723e */ /* 0x002fe200000000ff */
[----:B------:R-:W-:Y:S01]  /*76a0*/  @!P6 HADD2 R96, -R213.H0_H0, -RZ.H0_H0 ;  /* 0xa00000ffd560e230 */ /* 0x000fe20000000900 */
[----:B------:R-:W-:Y:S02]  /*76b0*/  LOP3.LUT R6, R6, 0xff, RZ, 0xc0, !PT ;  /* 0x000000ff06067812 */ /* 0x000fe400078ec0ff */
[----:B------:R-:W-:-:S02]  /*76c0*/  PRMT R134, R16, 0x7632, R134 ;  /* 0x0000763210867816 */ /* 0x000fc40000000086 */
[----:B------:R-:W-:Y:S01]  /*76d0*/  PRMT R133, R16, 0x7610, R133 ;  /* 0x0000761010857816 */ /* 0x000fe20000000085 */
[----:B------:R-:W-:Y:S01]  /*76e0*/  @!P2 HADD2 R97, -R200.H0_H0, -RZ.H0_H0 ;  /* 0xa00000ffc861a230 */ /* 0x000fe20000000900 */
[----:B---3--:R-:W-:Y:S01]  /*76f0*/  HMMA.16816.F32 R16, R8, R24, RZ ;  /* 0x000000180810723c */ /* 0x008fe200000018ff */
[----:B------:R-:W-:Y:S01]  /*7700*/  @!P5 HADD2 R94, -R134.H0_H0, -RZ.H0_H0 ;  /* 0xa00000ff865ed230 */ /* 0x000fe20000000900 */
[----:B------:R-:W-:Y:S01]  /*7710*/  PRMT R44, R133, 0x5410, R134 ;  /* 0x00005410852c7816 */ /* 0x000fe20000000086 */
[----:B------:R-:W-:Y:S01]  /*7720*/  @!P4 HADD2 R95, -R133.H0_H0, -RZ.H0_H0 ;  /* 0xa00000ff855fc230 */ /* 0x000fe20000000900 */
[----:B------:R-:W-:Y:S02]  /*7730*/  @!P6 PRMT R213, R96, 0x5410, RZ ;  /* 0x0000541060d5e816 */ /* 0x000fe400000000ff */
[----:B------:R-:W-:Y:S01]  /*7740*/  @!P5 PRMT R134, R94, 0x5410, RZ ;  /* 0x000054105e86d816 */ /* 0x000fe200000000ff */
[----:B------:R-:W-:Y:S01]  /*7750*/  IMAD.MOV.U32 R94, RZ, RZ, R208 ;  /* 0x000000ffff5e7224 */ /* 0x000fe200078e00d0 */
[----:B------:R-:W-:-:S02]  /*7760*/  ISETP.GE.U32.AND P5, PT, R226, R6, PT ;  /* 0x00000006e200720c */ /* 0x000fc40003fa6070 */
[----:B------:R-:W-:Y:S02]  /*7770*/  SHF.R.U32.HI R6, RZ, 0x8, R7 ;  /* 0x00000008ff067819 */ /* 0x000fe40000011607 */
[----:B------:R-:W-:Y:S01]  /*7780*/  @!P4 PRMT R133, R95, 0x5410, RZ ;  /* 0x000054105f85c816 */ /* 0x000fe200000000ff */
[----:B------:R-:W-:Y:S01]  /*7790*/  IMAD.MOV.U32 R95, RZ, RZ, R137 ;  /* 0x000000ffff5f7224 */ /* 0x000fe200078e0089 */
[----:B------:R-:W-:Y:S02]  /*77a0*/  LOP3.LUT R6, R6, 0xffff, RZ, 0xc0, !PT ;  /* 0x0000ffff06067812 */ /* 0x000fe400078ec0ff */
[----:B------:R-:W-:Y:S02]  /*77b0*/  @!P2 PRMT R200, R97, 0x5410, RZ ;  /* 0x0000541061c8a816 */ /* 0x000fe400000000ff */
[----:B------:R-:W-:Y:S02]  /*77c0*/  ISETP.GE.U32.AND P4, PT, R226, R6, PT ;  /* 0x00000006e200720c */ /* 0x000fe40003f86070 */
[----:B------:R-:W-:Y:S01]  /*77d0*/  SHF.R.U32.HI R6, RZ, 0x10, R28 ;  /* 0x00000010ff067819 */ /* 0x000fe2000001161c */
[----:B------:R-:W-:Y:S01]  /*77e0*/  @!P5 HADD2 R98, -R207.H0_H0, -RZ.H0_H0 ;  /* 0xa00000ffcf62d230 */ /* 0x000fe20000000900 */
[----:B------:R-:W-:-:S02]  /*77f0*/  LOP3.LUT R7, R4, 0xff, RZ, 0xc0, !PT ;  /* 0x000000ff04077812 */ /* 0x000fc400078ec0ff */
[----:B------:R-:W-:Y:S01]  /*7800*/  LOP3.LUT R6, R6, 0xff, RZ, 0xc0, !PT ;  /* 0x000000ff06067812 */ /* 0x000fe200078ec0ff */
[----:B------:R-:W-:Y:S01]  /*7810*/  HMMA.16816.F32 R208, R12, R20, R16 ;  /* 0x000000140cd0723c */ /* 0x000fe20000001810 */
[----:B------:R-:W-:Y:S02]  /*7820*/  @!P5 PRMT R207, R98, 0x5410, RZ ;  /* 0x0000541062cfd816 */ /* 0x000fe400000000ff */
[----:B------:R-:W-:Y:S02]  /*7830*/  ISETP.GE.U32.AND P6, PT, R226, R6, PT ;  /* 0x00000006e200720c */ /* 0x000fe40003fc6070 */
[----:B------:R-:W-:Y:S01]  /*7840*/  LOP3.LUT R6, R28, 0xffff, RZ, 0xc0, !PT ;  /* 0x0000ffff1c067812 */ /* 0x000fe200078ec0ff */
[----:B------:R-:W-:Y:S02]  /*7850*/  @!P4 HADD2 R99, -R212.H0_H0, -RZ.H0_H0 ;  /* 0xa00000ffd463c230 */ /* 0x000fe40000000900 */
[----:B------:R-:W-:Y:S01]  /*7860*/  HMMA.16816.F32 R16, R8, R26, RZ ;  /* 0x0000001a0810723c */ /* 0x000fe200000018ff */
[----:B------:R-:W-:Y:S01]  /*7870*/  SHF.R.U32.HI R6, RZ, 0x8, R6 ;  /* 0x00000008ff067819 */ /* 0x000fe20000011606 */
[----:B------:R-:W1:Y:S01]  /*7880*/  LDSM.16.MT88.4 R24, [R196+0x16000] ;  /* 0x01600000c418783b */ /* 0x000e620000004200 */
[----:B------:R-:W-:-:S02]  /*7890*/  @!P4 PRMT R212, R99, 0x5410, RZ ;  /* 0x0000541063d4c816 */ /* 0x000fc400000000ff */
[----:B------:R-:W-:-:S03]  /*78a0*/  LOP3.LUT R6, R6, 0xffff, RZ, 0xc0, !PT ;  /* 0x0000ffff06067812 */ /* 0x000fc600078ec0ff */
[----:B------:R-:W-:Y:S01]  /*78b0*/  @!P6 HADD2 R100, -R225.H0_H0, -RZ.H0_H0 ;  /* 0xa00000ffe164e230 */ /* 0x000fe20000000900 */
[----:B------:R-:W-:Y:S02]  /*78c0*/  ISETP.GE.U32.AND P4, PT, R226, R6, PT ;  /* 0x00000006e200720c */ /* 0x000fe40003f86070 */
[----:B------:R-:W-:Y:S02]  /*78d0*/  LOP3.LUT R6, R28, 0xff, RZ, 0xc0, !PT ;  /* 0x000000ff1c067812 */ /* 0x000fe400078ec0ff */
[----:B------:R-:W-:Y:S02]  /*78e0*/  @!P6 PRMT R225, R100, 0x5410, RZ ;  /* 0x0000541064e1e816 */ /* 0x000fe400000000ff */
[----:B------:R-:W-:Y:S01]  /*78f0*/  ISETP.GE.U32.AND P2, PT, R226, R6, PT ;  /* 0x00000006e200720c */ /* 0x000fe20003f46070 */
[----:B------:R-:W2:Y:S01]  /*7900*/  LDC.U8 R100, c[0x0][0x2d8] ;  /* 0x0000b600ff647b82 */ /* 0x000ea20000000000 */
[----:B------:R-:W-:-:S04]  /*7910*/  SHF.R.U32.HI R6, RZ, 0x18, R28 ;  /* 0x00000018ff067819 */ /* 0x000fc8000001161c */
[C---:B------:R-:W-:Y:S01]  /*7920*/  ISETP.GE.U32.AND P5, PT, R226.reuse, R6, PT ;  /* 0x00000006e200720c */ /* 0x040fe20003fa6070 */
[----:B------:R-:W-:Y:S01]  /*7930*/  @!P4 HADD2 R101, -R215.H0_H0, -RZ.H0_H0 ;  /* 0xa00000ffd765c230 */ /* 0x000fe20000000900 */
[----:B------:R-:W-:Y:S01]  /*7940*/  LOP3.LUT R6, R41, 0xff, RZ, 0xc0, !PT ;  /* 0x000000ff29067812 */ /* 0x000fe200078ec0ff */
[----:B------:R-:W-:Y:S01]  /*7950*/  HMMA.16816.F32 R136, R12, R22, R16 ;  /* 0x000000160c88723c */ /* 0x000fe20000001810 */
[----:B------:R-:W3:Y:S01]  /*7960*/  LDSM.16.MT88.4 R20, [R196+0x16800] ;  /* 0x01680000c414783b */ /* 0x000ee20000004200 */
[----:B------:R-:W-:Y:S01]  /*7970*/  IMAD.MOV.U32 R41, RZ, RZ, R72 ;  /* 0x000000ffff297224 */ /* 0x000fe200078e0048 */
[----:B------:R-:W-:Y:S01]  /*7980*/  @!P4 PRMT R215, R101, 0x5410, RZ ;  /* 0x0000541065d7c816 */ /* 0x000fe200000000ff */
[----:B------:R-:W-:Y:S01]  /*7990*/  @!P2 HADD2 R102, -R214.H0_H0, -RZ.H0_H0 ;  /* 0xa00000ffd666a230 */ /* 0x000fe20000000900 */
[----:B------:R-:W-:Y:S01]  /*79a0*/  IMAD.MOV.U32 R101, RZ, RZ, R227 ;  /* 0x000000ffff657224 */ /* 0x000fe200078e00e3 */
[----:B------:R-:W-:Y:S02]  /*79b0*/  ISETP.GE.U32.AND P4, PT, R226, R35, PT ;  /* 0x00000023e200720c */ /* 0x000fe40003f86070 */
[----:B------:R-:W-:-:S02]  /*79c0*/  SHF.R.U32.HI R227, RZ, 0x10, R4 ;  /* 0x00000010ffe37819 */ /* 0x000fc40000011604 */
[----:B------:R-:W-:Y:S01]  /*79d0*/  @!P2 PRMT R214, R102, 0x5410, RZ ;  /* 0x0000541066d6a816 */ /* 0x000fe200000000ff */
[----:B------:R-:W-:Y:S01]  /*79e0*/  @!P5 HADD2 R103, -R223.H0_H0, -RZ.H0_H0 ;  /* 0xa00000ffdf67d230 */ /* 0x000fe20000000900 */
[----:B------:R-:W-:Y:S01]  /*79f0*/  ISETP.GE.U32.AND P2, PT, R226, R6, PT ;  /* 0x00000006e200720c */ /* 0x000fe20003f46070 */
[----:B------:R-:W-:Y:S01]  /*7a00*/  IMAD.MOV.U32 R102, RZ, RZ, R73 ;  /* 0x000000ffff667224 */ /* 0x000fe200078e0049 */
[----:B------:R-:W-:Y:S02]  /*7a10*/  LOP3.LUT R226, R4, 0xffff, RZ, 0xc0, !PT ;  /* 0x0000ffff04e27812 */ /* 0x000fe400078ec0ff */
[----:B------:R-:W-:Y:S02]  /*7a20*/  SHF.R.U32.HI R18, RZ, 0x18, R4 ;  /* 0x00000018ff127819 */ /* 0x000fe40000011604 */
[----:B------:R-:W-:Y:S02]  /*7a30*/  SHF.R.U32.HI R4, RZ, 0x8, R43 ;  /* 0x00000008ff047819 */ /* 0x000fe4000001162b */
[----:B------:R-:W-:-:S02]  /*7a40*/  LOP3.LUT R5, R40, 0xff, RZ, 0xc0, !PT ;  /* 0x000000ff28057812 */ /* 0x000fc400078ec0ff */
[----:B------:R-:W-:Y:S02]  /*7a50*/  LOP3.LUT R4, R4, 0xffff, RZ, 0xc0, !PT ;  /* 0x0000ffff04047812 */ /* 0x000fe400078ec0ff */
[----:B------:R-:W-:Y:S01]  /*7a60*/  @!P5 PRMT R223, R103, 0x5410, RZ ;  /* 0x0000541067dfd816 */ /* 0x000fe200000000ff */
[----:B------:R-:W-:Y:S01]  /*7a70*/  @!P2 HADD2 R106, -R224.H0_H0, -RZ.H0_H0 ;  /* 0xa00000ffe06aa230 */ /* 0x000fe20000000900 */
[----:B--2---:R-:W-:Y:S01]  /*7a80*/  ISETP.GE.U32.AND P5, PT, R100, R4, PT ;  /* 0x000000046400720c */ /* 0x004fe20003fa6070 */
[----:B------:R-:W-:Y:S01]  /*7a90*/  IMAD.MOV.U32 R103, RZ, RZ, R92 ;  /* 0x000000ffff677224 */ /* 0x000fe200078e005c */
[----:B------:R-:W-:Y:S01]  /*7aa0*/  SHF.R.U32.HI R6, RZ, 0x8, R36 ;  /* 0x00000008ff067819 */ /* 0x000fe20000011624 */
[----:B------:R-:W-:Y:S01]  /*7ab0*/  IMAD.MOV.U32 R92, RZ, RZ, R81 ;  /* 0x000000ffff5c7224 */ /* 0x000fe200078e0051 */
[----:B------:R-:W-:Y:S01]  /*7ac0*/  PRMT R36, R5, 0x5410, R39 ;  /* 0x0000541005247816 */ /* 0x000fe20000000027 */
[----:B------:R-:W-:Y:S01]  /*7ad0*/  IMAD.WIDE.U32 R4, R42, -0x2daee0ad, RZ ;  /* 0xd2511f532a047825 */ /* 0x000fe200078e00ff */
[----:B------:R-:W-:-:S02]  /*7ae0*/  PRMT R37, R37, 0x5410, R6 ;  /* 0x0000541025257816 */ /* 0x000fc40000000006 */
[----:B------:R-:W-:Y:S01]  /*7af0*/  ISETP.GE.U32.AND P6, PT, R100, R31, PT ;  /* 0x0000001f6400720c */ /* 0x000fe20003fc6070 */
[----:B------:R-:W-:Y:S01]  /*7b00*/  IMAD.MOV.U32 R81, RZ, RZ, R59 ;  /* 0x000000ffff517224 */ /* 0x000fe200078e003b */
[----:B------:R-:W-:Y:S01]  /*7b10*/  LOP3.LUT R6, R5, UR13, R34, 0x96, !PT ;  /* 0x0000000d05067c12 */ /* 0x000fe2000f8e9622 */
[----:B------:R-:W-:Y:S01]  /*7b20*/  IMAD.MOV.U32 R59, RZ, RZ, R57 ;  /* 0x000000ffff3b7224 */ /* 0x000fe200078e0039 */
[C---:B------:R-:W-:Y:S01]  /*7b30*/  LOP3.LUT R28, R4.reuse, 0xffff, RZ, 0xc0, !PT ;  /* 0x0000ffff041c7812 */ /* 0x040fe200078ec0ff */
[----:B------:R-:W-:Y:S01]  /*7b40*/  @!P5 HADD2 R105, -R220.H0_H0, -RZ.H0_H0 ;  /* 0xa00000ffdc69d230 */ /* 0x000fe20000000900 */
[----:B------:R-:W-:Y:S01]  /*7b50*/  LOP3.LUT R34, R4, 0xff, RZ, 0xc0, !PT ;  /* 0x000000ff04227812 */ /* 0x000fe200078ec0ff */
[----:B------:R-:W-:Y:S01]  /*7b60*/  IMAD.MOV.U32 R57, RZ, RZ, R60 ;  /* 0x000000ffff397224 */ /* 0x000fe200078e003c */
[----:B------:R-:W-:Y:S01]  /*7b70*/  SHF.R.U32.HI R31, RZ, 0x10, R4 ;  /* 0x00000010ff1f7819 */ /* 0x000fe20000011604 */
[----:B------:R-:W-:Y:S01]  /*7b80*/  IMAD.MOV.U32 R60, RZ, RZ, R192 ;  /* 0x000000ffff3c7224 */ /* 0x000fe200078e00c0 */
[----:B------:R-:W-:Y:S01]  /*7b90*/  SHF.R.U32.HI R30, RZ, 0x18, R4 ;  /* 0x00000018ff1e7819 */ /* 0x000fe20000011604 */
[----:B------:R2:W5:Y:S01]  /*7ba0*/  LDL.LU R192, [R1+0x118] ;  /* 0x0001180001c07983 */ /* 0x0005620000300800 */
[----:B------:R-:W-:-:S02]  /*7bb0*/  LOP3.LUT R4, R38, 0xff, RZ, 0xc0, !PT ;  /* 0x000000ff26047812 */ /* 0x000fc400078ec0ff */
[----:B------:R-:W-:Y:S02]  /*7bc0*/  SHF.R.U32.HI R5, RZ, 0x10, R29 ;  /* 0x00000010ff057819 */ /* 0x000fe4000001161d */
[C---:B------:R-:W-:Y:S02]  /*7bd0*/  ISETP.GE.U32.AND P1, PT, R100.reuse, R4, PT ;  /* 0x000000046400720c */ /* 0x040fe40003f26070 */
[----:B------:R-:W-:Y:S02]  /*7be0*/  LOP3.LUT R4, R29, 0xffff, RZ, 0xc0, !PT ;  /* 0x0000ffff1d047812 */ /* 0x000fe400078ec0ff */
[----:B------:R-:W-:Y:S01]  /*7bf0*/  @!P5 PRMT R220, R105, 0x5410, RZ ;  /* 0x0000541069dcd816 */ /* 0x000fe200000000ff */
[----:B------:R-:W-:Y:S01]  /*7c00*/  IMAD.MOV.U32 R105, RZ, RZ, R101 ;  /* 0x000000ffff697224 */ /* 0x000fe200078e0065 */
[----:B------:R-:W-:Y:S01]  /*7c10*/  ISETP.GE.U32.AND P5, PT, R100, R7, PT ;  /* 0x000000076400720c */ /* 0x000fe20003fa6070 */
[----:B------:R-:W-:Y:S01]  /*7c20*/  IMAD.MOV.U32 R101, RZ, RZ, R129 ;  /* 0x000000ffff657224 */ /* 0x000fe200078e0081 */
[----:B------:R-:W-:-:S02]  /*7c30*/  SHF.R.U32.HI R7, RZ, 0x8, R4 ;  /* 0x00000008ff077819 */ /* 0x000fc40000011604 */
[----:B------:R-:W-:Y:S01]  /*7c40*/  LOP3.LUT R17, R29, 0xff, RZ, 0xc0, !PT ;  /* 0x000000ff1d117812 */ /* 0x000fe200078ec0ff */
[----:B------:R-:W-:Y:S01]  /*7c50*/  IMAD.MOV.U32 R42, RZ, RZ, R101 ;  /* 0x000000ffff2a7224 */ /* 0x000fe200078e0065 */
[----:B------:R-:W-:Y:S02]  /*7c60*/  SHF.R.U32.HI R16, RZ, 0x18, R29 ;  /* 0x00000018ff107819 */ /* 0x000fe4000001161d */
[----:B------:R-:W-:Y:S02]  /*7c70*/  LOP3.LUT R4, R5, 0xff, RZ, 0xc0, !PT ;  /* 0x000000ff05047812 */ /* 0x000fe400078ec0ff */
[----:B------:R-:W-:Y:S01]  /*7c80*/  @!P2 PRMT R224, R106, 0x5410, RZ ;  /* 0x000054106ae0a816 */ /* 0x000fe200000000ff */
[----:B------:R-:W-:Y:S01]  /*7c90*/  IMAD.MOV.U32 R106, RZ, RZ, R102 ;  /* 0x000000ffff6a7224 */ /* 0x000fe200078e0066 */
[----:B------:R-:W-:Y:S01]  /*7ca0*/  ISETP.GE.U32.AND P2, PT, R100, R18, PT ;  /* 0x000000126400720c */ /* 0x000fe20003f46070 */
[----:B------:R-:W-:Y:S01]  /*7cb0*/  IMAD.MOV.U32 R102, RZ, RZ, R128 ;  /* 0x000000ffff667224 */ /* 0x000fe200078e0080 */
[----:B------:R-:W-:-:S02]  /*7cc0*/  PRMT R35, R17, 0x5410, R7 ;  /* 0x0000541011237816 */ /* 0x000fc40000000007 */
[----:B------:R-:W-:Y:S01]  /*7cd0*/  PRMT R29, R4, 0x5410, R16 ;  /* 0x00005410041d7816 */ /* 0x000fe20000000010 */
[----:B------:R-:W-:Y:S01]  /*7ce0*/  IMAD.MOV.U32 R43, RZ, RZ, R102 ;  /* 0x000000ffff2b7224 */ /* 0x000fe200078e0066 */
[----:B-1----:R-:W-:Y:S01]  /*7cf0*/  HMMA.16816.F32 R16, R8, R24, RZ ;  /* 0x000000180810723c */ /* 0x002fe200000018ff */
[----:B------:R-:W-:Y:S01]  /*7d00*/  SHF.R.U32.HI R4, RZ, 0x8, R46 ;  /* 0x00000008ff047819 */ /* 0x000fe2000001162e */
[----:B------:R-:W-:Y:S01]  /*7d10*/  IMAD.MOV.U32 R102, RZ, RZ, R93 ;  /* 0x000000ffff667224 */ /* 0x000fe200078e005d */
[----:B------:R-:W-:Y:S01]  /*7d20*/  LOP3.LUT R5, R31, 0xff, RZ, 0xc0, !PT ;  /* 0x000000ff1f057812 */ /* 0x000fe200078ec0ff */
[----:B------:R-:W-:Y:S01]  /*7d30*/  IMAD.MOV.U32 R93, RZ, RZ, R80 ;  /* 0x000000ffff5d7224 */ /* 0x000fe200078e0050 */
[----:B------:R-:W-:Y:S01]  /*7d40*/  LOP3.LUT R4, R4, 0xffff, RZ, 0xc0, !PT ;  /* 0x0000ffff04047812 */ /* 0x000fe200078ec0ff */
[----:B------:R-:W-:Y:S01]  /*7d50*/  IMAD.MOV.U32 R80, RZ, RZ, R54 ;  /* 0x000000ffff507224 */ /* 0x000fe200078e0036 */
[----:B------:R-:W-:Y:S01]  /*7d60*/  SHF.R.U32.HI R7, RZ, 0x8, R28 ;  /* 0x00000008ff077819 */ /* 0x000fe2000001161c */
[----:B------:R-:W-:Y:S01]  /*7d70*/  IMAD.MOV.U32 R54, RZ, RZ, R55 ;  /* 0x000000ffff367224 */ /* 0x000fe200078e0037 */
[----:B------:R-:W-:Y:S01]  /*7d80*/  ISETP.GE.U32.AND P3, PT, R100, R4, PT ;  /* 0x000000046400720c */ /* 0x000fe20003f66070 */
[----:B------:R-:W-:-:S02]  /*7d90*/  FFMA.FTZ R4, R108, c[0x0][0x23c], -R0 ;  /* 0x00008f006c047a23 */ /* 0x000fc40000010800 */
[----:B------:R-:W-:Y:S02]  /*7da0*/  IMAD.MOV.U32 R100, RZ, RZ, R95 ;  /* 0x000000ffff647224 */ /* 0x000fe400078e005f */
[----:B------:R-:W-:Y:S02]  /*7db0*/  IMAD.MOV.U32 R95, RZ, RZ, R94 ;  /* 0x000000ffff5f7224 */ /* 0x000fe400078e005e */
[----:B------:R-:W-:Y:S02]  /*7dc0*/  IMAD.MOV.U32 R94, RZ, RZ, R91 ;  /* 0x000000ffff5e7224 */ /* 0x000fe400078e005b */
[----:B------:R-:W-:Y:S01]  /*7dd0*/  MUFU.EX2 R91, R4 ;  /* 0x00000004005b7308 */ /* 0x000fe20000000800 */
[----:B------:R-:W-:Y:S02]  /*7de0*/  IMAD.MOV.U32 R104, RZ, RZ, R100 ;  /* 0x000000ffff687224 */ /* 0x000fe400078e0064 */
[----:B------:R-:W-:Y:S02]  /*7df0*/  IMAD.MOV.U32 R100, RZ, RZ, R131 ;  /* 0x000000ffff647224 */ /* 0x000fe400078e0083 */
[----:B------:R-:W-:Y:S01]  /*7e00*/  IMAD.MOV.U32 R101, RZ, RZ, R94 ;  /* 0x000000ffff657224 */ /* 0x000fe200078e005e */
[----:B---3--:R-:W-:Y:S01]  /*7e10*/  HMMA.16816.F32 R96, R12, R20, R16 ;  /* 0x000000140c60723c */ /* 0x008fe20000001810 */
[----:B------:R-:W-:-:S02]  /*7e20*/  IMAD.MOV.U32 R40, RZ, RZ, R100 ;  /* 0x000000ffff287224 */ /* 0x000fc400078e0064 */
[----:B------:R-:W-:Y:S02]  /*7e30*/  IMAD.MOV.U32 R100, RZ, RZ, R95 ;  /* 0x000000ffff647224 */ /* 0x000fe400078e005f */
[----:B------:R-:W-:Y:S02]  /*7e40*/  IMAD.MOV.U32 R94, RZ, RZ, R85 ;  /* 0x000000ffff5e7224 */ /* 0x000fe400078e0055 */
[----:B------:R-:W-:Y:S01]  /*7e50*/  PRMT R20, R5, 0x5410, R30 ;  /* 0x0000541005147816 */ /* 0x000fe2000000001e */
[----:B------:R-:W-:Y:S01]  /*7e60*/  HMMA.16816.F32 R16, R8, R26, RZ ;  /* 0x0000001a0810723c */ /* 0x000fe200000018ff */
[--C-:B------:R-:W-:Y:S01]  /*7e70*/  FFMA.FTZ R5, R110, c[0x0][0x23c], -R2.reuse ;  /* 0x00008f006e057a23 */ /* 0x100fe20000010802 */
[----:B------:R-:W-:Y:S01]  /*7e80*/  PRMT R21, R34, 0x5410, R7 ;  /* 0x0000541022157816 */ /* 0x000fe20000000007 */
[----:B------:R-:W-:Y:S02]  /*7e90*/  FFMA.FTZ R7, R109, c[0x0][0x23c], -R2 ;  /* 0x00008f006d077a23 */ /* 0x000fe40000010802 */
[----:B------:R-:W-:-:S02]  /*7ea0*/  IMAD.MOV.U32 R85, RZ, RZ, R76 ;  /* 0x000000ffff557224 */ /* 0x000fc400078e004c */
[----:B------:R1:W-:Y:S01]  /*7eb0*/  MUFU.EX2 R34, R7 ;  /* 0x0000000700227308 */ /* 0x0003e20000000800 */
[----:B------:R-:W-:Y:S02]  /*7ec0*/  IMAD.MOV.U32 R55, RZ, RZ, R58 ;  /* 0x000000ffff377224 */ /* 0x000fe400078e003a */
[----:B------:R-:W-:Y:S02]  /*7ed0*/  IMAD.MOV.U32 R76, RZ, RZ, R82 ;  /* 0x000000ffff4c7224 */ /* 0x000fe400078e0052 */
[----:B------:R-:W-:Y:S02]  /*7ee0*/  IMAD.MOV.U32 R58, RZ, RZ, R56 ;  /* 0x000000ffff3a7224 */ /* 0x000fe400078e0038 */
[----:B------:R-:W-:Y:S02]  /*7ef0*/  IMAD.MOV.U32 R56, RZ, RZ, R63 ;  /* 0x000000ffff387224 */ /* 0x000fe400078e003f */
[----:B------:R-:W-:Y:S02]  /*7f00*/  IMAD.MOV.U32 R82, RZ, RZ, R62 ;  /* 0x000000ffff527224 */ /* 0x000fe400078e003e */
[----:B------:R-:W-:-:S02]  /*7f10*/  IMAD.MOV.U32 R62, RZ, RZ, R61 ;  /* 0x000000ffff3e7224 */ /* 0x000fc400078e003d */
[----:B------:R-:W-:Y:S01]  /*7f20*/  IMAD.MOV.U32 R63, RZ, RZ, R66 ;  /* 0x000000ffff3f7224 */ /* 0x000fe200078e0042 */
[----:B-1----:R-:W-:-:S03]  /*7f30*/  HSET2.LE.AND R7, R36, R77, PT ;  /* 0x0000004d24077233 */ /* 0x002fc60003803000 */
[----:B------:R-:W-:Y:S01]  /*7f40*/  HMMA.16816.F32 R72, R12, R22, R16 ;  /* 0x000000160c48723c */ /* 0x000fe20000001810 */
[----:B------:R-:W1:Y:S01]  /*7f50*/  LDSM.16.MT88.4 R16, [R195+0x16000] ;  /* 0x01600000c310783b */ /* 0x000e620000004200 */
[----:B------:R3:W4:Y:S01]  /*7f60*/  MUFU.EX2 R22, R5 ;  /* 0x0000000500167308 */ /* 0x0007220000000800 */
[----:B------:R-:W-:-:S05]  /*7f70*/  LOP3.LUT R7, R7, R47, RZ, 0xc0, !PT ;  /* 0x0000002f07077212 */ /* 0x000fca00078ec0ff */
[C---:B-1----:R-:W-:Y:S08]  /*7f80*/  HMMA.16816.F32 R24, R8.reuse, R16, RZ ;  /* 0x000000100818723c */ /* 0x042ff000000018ff */
[----:B------:R-:W-:Y:S07]  /*7f90*/  HMMA.16816.F32 R16, R8, R18, RZ ;  /* 0x000000120810723c */ /* 0x000fee00000018ff */
[----:B------:R-:W-:Y:S01]  /*7fa0*/  FFMA.FTZ R8, R107, c[0x0][0x23c], -R0 ;  /* 0x00008f006b087a23 */ /* 0x000fe20000010800 */
[C---:B------:R-:W-:Y:S01]  /*7fb0*/  LOP3.LUT R0, R6.reuse, 0xffff, RZ, 0xc0, !PT ;  /* 0x0000ffff06007812 */ /* 0x040fe200078ec0ff */
[--C-:B------:R-:W-:Y:S01]  /*7fc0*/  HSET2.LE.AND R10, R21, R77.reuse, PT ;  /* 0x0000004d150a7233 */ /* 0x100fe20003803000 */
[----:B------:R-:W-:Y:S01]  /*7fd0*/  IMAD.MOV.U32 R107, RZ, RZ, R41 ;  /* 0x000000ffff6b7224 */ /* 0x000fe200078e0029 */
[----:B------:R1:W1:Y:S01]  /*7fe0*/  MUFU.EX2 R31, R8 ;  /* 0x00000008001f7308 */ /* 0x0002620000000800 */
[----:B------:R-:W-:Y:S01]  /*7ff0*/  SHF.R.U32.HI R2, RZ, 0x8, R0 ;  /* 0x00000008ff027819 */ /* 0x000fe20000011600 */
[----:B------:R-:W-:Y:S01]  /*8000*/  IMAD.MOV.U32 R41, RZ, RZ, R130 ;  /* 0x000000ffff297224 */ /* 0x000fe200078e0082 */
[----:B------:R-:W-:Y:S01]  /*8010*/  LOP3.LUT R0, R6, 0xff, RZ, 0xc0, !PT ;  /* 0x000000ff06007812 */ /* 0x000fe200078ec0ff */
[----:B------:R-:W-:-:S03]  /*8020*/  HSET2.LE.AND R11, R20, R77, PT ;  /* 0x0000004d140b7233 */ /* 0x000fc60003803000 */
[----:B---3--:R-:W-:Y:S02]  /*8030*/  PRMT R5, R0, 0x5410, R2 ;  /* 0x0000541000057816 */ /* 0x008fe40000000002 */
[--C-:B------:R-:W-:Y:S02]  /*8040*/  SHF.R.U32.HI R0, RZ, 0x10, R6.reuse ;  /* 0x00000010ff007819 */ /* 0x100fe40000011606 */
[----:B------:R-:W-:Y:S01]  /*8050*/  SHF.R.U32.HI R2, RZ, 0x18, R6 ;  /* 0x00000018ff027819 */ /* 0x000fe20000011606 */
[--C-:B------:R-:W-:Y:S01]  /*8060*/  HSET2.LE.AND R6, R37, R77.reuse, PT ;  /* 0x0000004d25067233 */ /* 0x100fe20003803000 */
[----:B------:R-:W-:Y:S01]  /*8070*/  LOP3.LUT R0, R0, 0xff, RZ, 0xc0, !PT ;  /* 0x000000ff00007812 */ /* 0x000fe200078ec0ff */
[----:B-1----:R-:W-:-:S03]  /*8080*/  HSET2.LE.AND R8, R5, R77, PT ;  /* 0x0000004d05087233 */ /* 0x002fc60003803000 */
[----:B------:R-:W-:Y:S01]  /*8090*/  PRMT R4, R0, 0x5410, R2 ;  /* 0x0000541000047816 */ /* 0x000fe20000000002 */
[--C-:B------:R-:W-:Y:S01]  /*80a0*/  HSET2.LE.AND R0, R35, R77.reuse, PT ;  /* 0x0000004d23007233 */ /* 0x100fe20003803000 */
[----:B----4-:R-:W-:Y:S01]  /*80b0*/  IMAD.MOV.U32 R35, RZ, RZ, R22 ;  /* 0x000000ffff237224 */ /* 0x010fe200078e0016 */
[--C-:B------:R-:W-:Y:S01]  /*80c0*/  HSET2.LE.AND R2, R29, R77.reuse, PT ;  /* 0x0000004d1d027233 */ /* 0x100fe20003803000 */
[----:B------:R-:W-:Y:S01]  /*80d0*/  LOP3.LUT R128, R8, R45, RZ, 0xc0, !PT ;  /* 0x0000002d08807212 */ /* 0x000fe200078ec0ff */
[----:B------:R-:W-:Y:S01]  /*80e0*/  HSET2.LE.AND R9, R4, R77, PT ;  /* 0x0000004d04097233 */ /* 0x000fe20003803000 */
[----:B------:R-:W-:Y:S02]  /*80f0*/  LOP3.LUT R4, R0, R50, RZ, 0xc0, !PT ;  /* 0x0000003200047212 */ /* 0x000fe400078ec0ff */
[----:B------:R-:W-:Y:S02]  /*8100*/  LOP3.LUT R5, R2, R49, RZ, 0xc0, !PT ;  /* 0x0000003102057212 */ /* 0x000fe400078ec0ff */
[----:B------:R-:W-:-:S02]  /*8110*/  F2FP.PACK_AB R2, R34, R35 ;  /* 0x000000232202723e */ /* 0x000fc400000000ff */
[----:B------:R-:W-:Y:S02]  /*8120*/  F2FP.PACK_AB R0, R31, R91 ;  /* 0x0000005b1f00723e */ /* 0x000fe400000000ff */
[C---:B------:R-:W-:Y:S02]  /*8130*/  PRMT R30, R2.reuse, 0x7610, R30 ;  /* 0x00007610021e7816 */ /* 0x040fe4000000001e */
[----:B------:R-:W-:Y:S02]  /*8140*/  PRMT R29, R2, 0x7632, R29 ;  /* 0x00007632021d7816 */ /* 0x000fe4000000001d */
[C---:B------:R-:W-:Y:S02]  /*8150*/  PRMT R28, R0.reuse, 0x7610, R28 ;  /* 0x00007610001c7816 */ /* 0x040fe4000000001c */
[----:B------:R-:W-:Y:S02]  /*8160*/  PRMT R2, R0, 0x7632, R2 ;  /* 0x0000763200027816 */ /* 0x000fe40000000002 */
[----:B------:R-:W-:-:S02]  /*8170*/  PRMT R0, R30, 0x5410, R29 ;  /* 0x000054101e007816 */ /* 0x000fc4000000001d */
[----:B------:R-:W-:Y:S02]  /*8180*/  LOP3.LUT R129, R9, R44, RZ, 0xc0, !PT ;  /* 0x0000002c09817212 */ /* 0x000fe400078ec0ff */
[----:B------:R-:W-:Y:S02]  /*8190*/  LOP3.LUT R130, R10, R0, RZ, 0xc0, !PT ;  /* 0x000000000a827212 */ /* 0x000fe400078ec0ff */
[----:B------:R-:W-:Y:S02]  /*81a0*/  PRMT R0, R28, 0x5410, R2 ;  /* 0x000054101c007816 */ /* 0x000fe40000000002 */
[----:B------:R-:W-:Y:S02]  /*81b0*/  LOP3.LUT R6, R6, R48, RZ, 0xc0, !PT ;  /* 0x0000003006067212 */ /* 0x000fe400078ec0ff */
[----:B------:R-:W-:Y:S02]  /*81c0*/  LOP3.LUT R131, R11, R0, RZ, 0xc0, !PT ;  /* 0x000000000b837212 */ /* 0x000fe400078ec0ff */
[----:B------:R-:W1:Y:S02]  /*81d0*/  LDSM.16.MT88.4 R8, [R195+0x16800] ;  /* 0x01680000c308783b */ /* 0x000e640000004200 */
[C---:B-1----:R-:W-:Y:S08]  /*81e0*/  HMMA.16816.F32 R24, R12.reuse, R8, R24 ;  /* 0x000000080c18723c */ /* 0x042ff00000001818 */
[----:B------:R-:W-:Y:S01]  /*81f0*/  HMMA.16816.F32 R16, R12, R10, R16 ;  /* 0x0000000a0c10723c */ /* 0x000fe20000001810 */
[----:B------:R-:W1:Y:S04]  /*8200*/  LDSM.16.MT88.4 R12, [R193+0x11000] ;  /* 0x01100000c10c783b */ /* 0x000e680000004200 */
[----:B------:R-:W3:Y:S03]  /*8210*/  LDSM.16.MT88.4 R8, [R194+0x11000] ;  /* 0x01100000c208783b */ /* 0x000ee60000004200 */
[C---:B-1----:R-:W-:Y:S08]  /*8220*/  HMMA.16816.F32 R164, R4.reuse, R12, R164 ;  /* 0x0000000c04a4723c */ /* 0x042ff000000018a4 */
[C---:B------:R-:W-:Y:S01]  /*8230*/  HMMA.16816.F32 R20, R4.reuse, R14, R104 ;  /* 0x0000000e0414723c */ /* 0x040fe20000001868 */
[----:B------:R-:W1:Y:S07]  /*8240*/  LDSM.16.MT88.4 R12, [R196+0x11000] ;  /* 0x01100000c40c783b */ /* 0x000e6e0000004200 */
[C---:B---3--:R-:W-:Y:S08]  /*8250*/  HMMA.16816.F32 R156, R4.reuse, R8, R156 ;  /* 0x00000008049c723c */ /* 0x048ff0000000189c */
[C---:B------:R-:W-:Y:S01]  /*8260*/  HMMA.16816.F32 R36, R4.reuse, R10, R148 ;  /* 0x0000000a0424723c */ /* 0x040fe20000001894 */
[----:B------:R-:W3:Y:S07]  /*8270*/  LDSM.16.MT88.4 R8, [R195+0x11000] ;  /* 0x01100000c308783b */ /* 0x000eee0000004200 */
[C---:B-1----:R-:W-:Y:S08]  /*8280*/  HMMA.16816.F32 R148, R4.reuse, R12, R40 ;  /* 0x0000000c0494723c */ /* 0x042ff00000001828 */
[C---:B------:R-:W-:Y:S01]  /*8290*/  HMMA.16816.F32 R40, R4.reuse, R14, R100 ;  /* 0x0000000e0428723c */ /* 0x040fe20000001864 */
[----:B------:R-:W1:Y:S07]  /*82a0*/  LDSM.16.MT88.4 R12, [R193+0x13000] ;  /* 0x01300000c10c783b */ /* 0x000e6e0000004200 */
[C---:B---3--:R-:W-:Y:S08]  /*82b0*/  HMMA.16816.F32 R140, R4.reuse, R8, R140 ;  /* 0x00000008048c723c */ /* 0x048ff0000000188c */
[----:B------:R-:W-:Y:S01]  /*82c0*/  HMMA.16816.F32 R44, R4, R10, R244 ;  /* 0x0000000a042c723c */ /* 0x000fe200000018f4 */
[----:B------:R-:W3:Y:S01]  /*82d0*/  LDSM.16.MT88.4 R8, [R194+0x13000] ;  /* 0x01300000c208783b */ /* 0x000ee20000004200 */
[----:B------:R-:W-:-:S02]  /*82e0*/  IMAD.MOV.U32 R100, RZ, RZ, R92 ;  /* 0x000000ffff647224 */ /* 0x000fc400078e005c */
[----:B------:R-:W-:Y:S02]  /*82f0*/  IMAD.MOV.U32 R105, RZ, RZ, R85 ;  /* 0x000000ffff697224 */ /* 0x000fe400078e0055 */
[----:B------:R-:W-:Y:S02]  /*8300*/  IMAD.MOV.U32 R61, RZ, RZ, R33 ;  /* 0x000000ffff3d7224 */ /* 0x000fe400078e0021 */
[----:B------:R-:W-:Y:S01]  /*8310*/  IMAD.MOV.U32 R247, RZ, RZ, R76 ;  /* 0x000000fffff77224 */ /* 0x000fe200078e004c */
[----:B------:R2:W5:Y:S01]  /*8320*/  LDL.LU R33, [R1+0x114] ;  /* 0x0001140001217983 */ /* 0x0005620000300800 */
[----:B------:R-:W-:Y:S02]  /*8330*/  IMAD.MOV.U32 R66, RZ, RZ, R32 ;  /* 0x000000ffff427224 */ /* 0x000fe400078e0020 */
[----:B------:R-:W-:Y:S01]  /*8340*/  IMAD.MOV.U32 R50, RZ, RZ, R58 ;  /* 0x000000ffff327224 */ /* 0x000fe200078e003a */
[----:B------:R2:W5:Y:S01]  /*8350*/  LDL.LU R32, [R1+0x110] ;  /* 0x0001100001207983 */ /* 0x0005620000300800 */
[----:B------:R-:W-:-:S02]  /*8360*/  IMAD.MOV.U32 R76, RZ, RZ, R59 ;  /* 0x000000ffff4c7224 */ /* 0x000fc400078e003b */
[----:B------:R-:W-:Y:S02]  /*8370*/  IMAD.MOV.U32 R92, RZ, RZ, R56 ;  /* 0x000000ffff5c7224 */ /* 0x000fe400078e0038 */
[----:B------:R-:W-:Y:S02]  /*8380*/  IMAD.MOV.U32 R85, RZ, RZ, R57 ;  /* 0x000000ffff557224 */ /* 0x000fe400078e0039 */
[----:B------:R-:W-:Y:S02]  /*8390*/  IMAD.MOV.U32 R102, RZ, RZ, R94 ;  /* 0x000000ffff667224 */ /* 0x000fe400078e005e */
[----:B------:R-:W-:Y:S01]  /*83a0*/  IMAD.MOV.U32 R101, RZ, RZ, R93 ;  /* 0x000000ffff657224 */ /* 0x000fe200078e005d */
[----:B-1----:R-:W-:Y:S01]  /*83b0*/  HMMA.16816.F32 R52, R4, R12, R52 ;  /* 0x0000000c0434723c */ /* 0x002fe20000001834 */
[----:B------:R-:W-:Y:S02]  /*83c0*/  IMAD.MOV.U32 R104, RZ, RZ, R84 ;  /* 0x000000ffff687224 */ /* 0x000fe400078e0054 */
[----:B------:R-:W-:-:S02]  /*83d0*/  IMAD.MOV.U32 R103, RZ, RZ, R80 ;  /* 0x000000ffff677224 */ /* 0x000fc400078e0050 */
[----:B------:R-:W-:-:S03]  /*83e0*/  IMAD.MOV.U32 R0, RZ, RZ, R81 ;  /* 0x000000ffff007224 */ /* 0x000fc600078e0051 */
[----:B------:R-:W-:Y:S01]  /*83f0*/  HMMA.16816.F32 R56, R4, R14, R248 ;  /* 0x0000000e0438723c */ /* 0x000fe200000018f8 */
[----:B------:R-:W1:Y:S01]  /*8400*/  LDSM.16.MT88.4 R12, [R196+0x13000] ;  /* 0x01300000c40c783b */ /* 0x000e620000004200 */
[----:B------:R-:W-:Y:S02]  /*8410*/  IMAD.MOV.U32 R49, RZ, RZ, R82 ;  /* 0x000000ffff317224 */ /* 0x000fe400078e0052 */
[----:B------:R-:W-:Y:S02]  /*8420*/  IMAD.MOV.U32 R48, RZ, RZ, R83 ;  /* 0x000000ffff307224 */ /* 0x000fe400078e0053 */
[----:B------:R-:W-:Y:S02]  /*8430*/  IMAD.MOV.U32 R84, RZ, RZ, R62 ;  /* 0x000000ffff547224 */ /* 0x000fe400078e003e */
[----:B------:R-:W-:Y:S02]  /*8440*/  IMAD.MOV.U32 R80, RZ, RZ, R63 ;  /* 0x000000ffff507224 */ /* 0x000fe400078e003f */
[----:B------:R-:W-:-:S02]  /*8450*/  IMAD.MOV.U32 R81, RZ, RZ, R60 ;  /* 0x000000ffff517224 */ /* 0x000fc400078e003c */
[----:B------:R-:W-:Y:S02]  /*8460*/  IMAD.MOV.U32 R82, RZ, RZ, R61 ;  /* 0x000000ffff527224 */ /* 0x000fe400078e003d */
[----:B------:R-:W-:Y:S01]  /*8470*/  IMAD.MOV.U32 R83, RZ, RZ, R66 ;  /* 0x000000ffff537224 */ /* 0x000fe200078e0042 */
[----:B---3--:R-:W-:Y:S01]  /*8480*/  HMMA.16816.F32 R60, R4, R8, R240 ;  /* 0x00000008043c723c */ /* 0x008fe200000018f0 */
[----:B------:R-:W-:Y:S02]  /*8490*/  IMAD.MOV.U32 R93, RZ, RZ, R67 ;  /* 0x000000ffff5d7224 */ /* 0x000fe400078e0043 */
[----:B------:R-:W-:Y:S02]  /*84a0*/  IMAD.MOV.U32 R94, RZ, RZ, R64 ;  /* 0x000000ffff5e7224 */ /* 0x000fe400078e0040 */
[----:B------:R-:W-:-:S03]  /*84b0*/  IMAD.MOV.U32 R95, RZ, RZ, R65 ;  /* 0x000000ffff5f7224 */ /* 0x000fc600078e0041 */
[C---:B------:R-:W-:Y:S01]  /*84c0*/  HMMA.16816.F32 R64, R4.reuse, R10, R68 ;  /* 0x0000000a0440723c */ /* 0x040fe20000001844 */
[----:B------:R-:W3:Y:S01]  /*84d0*/  LDSM.16.MT88.4 R8, [R195+0x13000] ;  /* 0x01300000c308783b */ /* 0x000ee20000004200 */
[----:B------:R-:W-:Y:S02]  /*84e0*/  IMAD.MOV.U32 R242, RZ, RZ, R78 ;  /* 0x000000fffff27224 */ /* 0x000fe400078e004e */
[----:B------:R-:W-:Y:S02]  /*84f0*/  IMAD.MOV.U32 R243, RZ, RZ, R79 ;  /* 0x000000fffff37224 */ /* 0x000fe400078e004f */
[----:B------:R-:W-:Y:S02]  /*8500*/  IMAD.MOV.U32 R248, RZ, RZ, R87 ;  /* 0x000000fffff87224 */ /* 0x000fe400078e0057 */
[----:B------:R-:W-:Y:S01]  /*8510*/  IMAD.MOV.U32 R249, RZ, RZ, R86 ;  /* 0x000000fffff97224 */ /* 0x000fe200078e0056 */
[----:B-1----:R-:W-:Y:S07]  /*8520*/  HMMA.16816.F32 R68, R4, R12, R236 ;  /* 0x0000000c0444723c */ /* 0x002fee00000018ec */
[----:B------:R-:W-:-:S02]  /*8530*/  IMAD.MOV.U32 R238, RZ, RZ, R76 ;  /* 0x000000ffffee7224 */ /* 0x000fc400078e004c */
[----:B------:R-:W-:Y:S01]  /*8540*/  HMMA.16816.F32 R76, R4, R14, R232 ;  /* 0x0000000e044c723c */ /* 0x000fe200000018e8 */
[----:B------:R-:W-:Y:S01]  /*8550*/  IMAD.MOV.U32 R237, RZ, RZ, R82 ;  /* 0x000000ffffed7224 */ /* 0x000fe200078e0052 */
[----:B------:R-:W1:Y:S01]  /*8560*/  LDSM.16.MT88.4 R12, [R193+0x15000] ;  /* 0x01500000c10c783b */ /* 0x000e620000004200 */
[----:B------:R-:W-:-:S04]  /*8570*/  IMAD.MOV.U32 R236, RZ, RZ, R83 ;  /* 0x000000ffffec7224 */ /* 0x000fc800078e0053 */
[----:B------:R-:W-:Y:S02]  /*8580*/  IMAD.MOV.U32 R233, RZ, RZ, R85 ;  /* 0x000000ffffe97224 */ /* 0x000fe400078e0055 */
[----:B------:R-:W-:Y:S02]  /*8590*/  IMAD.MOV.U32 R232, RZ, RZ, R84 ;  /* 0x000000ffffe87224 */ /* 0x000fe400078e0054 */
[----:B------:R-:W-:Y:S02]  /*85a0*/  IMAD.MOV.U32 R235, RZ, RZ, R80 ;  /* 0x000000ffffeb7224 */ /* 0x000fe400078e0050 */
[----:B------:R-:W-:Y:S01]  /*85b0*/  IMAD.MOV.U32 R234, RZ, RZ, R81 ;  /* 0x000000ffffea7224 */ /* 0x000fe200078e0051 */
[C---:B---3--:R-:W-:Y:S08]  /*85c0*/  HMMA.16816.F32 R84, R4.reuse, R10, R184 ;  /* 0x0000000a0454723c */ /* 0x048ff000000018b8 */
[----:B------:R-:W-:Y:S01]  /*85d0*/  HMMA.16816.F32 R80, R4, R8, R216 ;  /* 0x000000080450723c */ /* 0x000fe200000018d8 */
[----:B------:R-:W3:Y:S01]  /*85e0*/  LDSM.16.MT88.4 R8, [R194+0x15000] ;  /* 0x01500000c208783b */ /* 0x000ee20000004200 */
[----:B------:R-:W-:-:S02]  /*85f0*/  IMAD.MOV.U32 R239, RZ, RZ, R105 ;  /* 0x000000ffffef7224 */ /* 0x000fc400078e0069 */
[----:B------:R-:W-:Y:S02]  /*8600*/  IMAD.MOV.U32 R244, RZ, RZ, R104 ;  /* 0x000000fffff47224 */ /* 0x000fe400078e0068 */
[----:B------:R-:W-:Y:S02]  /*8610*/  IMAD.MOV.U32 R105, RZ, RZ, R103 ;  /* 0x000000ffff697224 */ /* 0x000fe400078e0067 */
[----:B------:R-:W-:Y:S02]  /*8620*/  IMAD.MOV.U32 R104, RZ, RZ, R100 ;  /* 0x000000ffff687224 */ /* 0x000fe400078e0064 */
[----:B------:R-:W-:Y:S02]  /*8630*/  IMAD.MOV.U32 R240, RZ, RZ, R101 ;  /* 0x000000fffff07224 */ /* 0x000fe400078e0065 */
[----:B------:R-:W-:Y:S02]  /*8640*/  IMAD.MOV.U32 R241, RZ, RZ, R102 ;  /* 0x000000fffff17224 */ /* 0x000fe400078e0066 */
[----:B------:R-:W-:-:S02]  /*8650*/  IMAD.MOV.U32 R246, RZ, RZ, R91 ;  /* 0x000000fffff67224 */ /* 0x000fc400078e005b */
[----:B------:R-:W-:Y:S02]  /*8660*/  IMAD.MOV.U32 R245, RZ, RZ, R90 ;  /* 0x000000fffff57224 */ /* 0x000fe400078e005a */
[----:B------:R-:W-:Y:S02]  /*8670*/  IMAD.MOV.U32 R250, RZ, RZ, R88 ;  /* 0x000000fffffa7224 */ /* 0x000fe400078e0058 */
[----:B------:R-:W-:Y:S02]  /*8680*/  IMAD.MOV.U32 R251, RZ, RZ, R89 ;  /* 0x000000fffffb7224 */ /* 0x000fe400078e0059 */
[----:B-1----:R-:W-:Y:S07]  /*8690*/  HMMA.16816.F32 R88, R4, R12, R228 ;  /* 0x0000000c0458723c */ /* 0x002fee00000018e4 */
[----:B------:R-:W-:-:S02]  /*86a0*/  IMAD.MOV.U32 R229, RZ, RZ, R95 ;  /* 0x000000ffffe57224 */ /* 0x000fc400078e005f */
[----:B------:R-:W-:Y:S02]  /*86b0*/  IMAD.MOV.U32 R231, RZ, RZ, R94 ;  /* 0x000000ffffe77224 */ /* 0x000fe400078e005e */
[----:B------:R-:W-:Y:S02]  /*86c0*/  IMAD.MOV.U32 R228, RZ, RZ, R93 ;  /* 0x000000ffffe47224 */ /* 0x000fe400078e005d */
[----:B------:R-:W-:Y:S01]  /*86d0*/  IMAD.MOV.U32 R230, RZ, RZ, R92 ;  /* 0x000000ffffe67224 */ /* 0x000fe200078e005c */
[----:B---3--:R-:W-:Y:S07]  /*86e0*/  HMMA.16816.F32 R100, R4, R8, R152 ;  /* 0x000000080464723c */ /* 0x008fee0000001898 */
[----:B------:R-:W-:-:S02]  /*86f0*/  IMAD.MOV.U32 R154, RZ, RZ, R105 ;  /* 0x000000ffff9a7224 */ /* 0x000fc400078e0069 */
[----:B------:R-:W-:Y:S02]  /*8700*/  IMAD.MOV.U32 R155, RZ, RZ, R104 ;  /* 0x000000ffff9b7224 */ /* 0x000fe400078e0068 */
[C---:B------:R-:W-:Y:S01]  /*8710*/  HMMA.16816.F32 R104, R4.reuse, R10, R112 ;  /* 0x0000000a0468723c */ /* 0x040fe20000001870 */
[----:B------:R-:W1:Y:S07]  /*8720*/  LDSM.16.MT88.4 R8, [R195+0x15000] ;  /* 0x01500000c308783b */ /* 0x000e6e0000004200 */
[C---:B------:R-:W-:Y:S01]  /*8730*/  HMMA.16816.F32 R92, R4.reuse, R14, R180 ;  /* 0x0000000e045c723c */ /* 0x040fe200000018b4 */
[----:B------:R-:W3:Y:S07]  /*8740*/  LDSM.16.MT88.4 R12, [R196+0x15000] ;  /* 0x01500000c40c783b */ /* 0x000eee0000004200 */
[C---:B-1----:R-:W-:Y:S08]  /*8750*/  HMMA.16816.F32 R116, R4.reuse, R8, R116 ;  /* 0x000000080474723c */ /* 0x042ff00000001874 */
[C---:B------:R-:W-:Y:S01]  /*8760*/  HMMA.16816.F32 R120, R4.reuse, R10, R120 ;  /* 0x0000000a0478723c */ /* 0x040fe20000001878 */
[----:B------:R-:W1:Y:S07]  /*8770*/  LDSM.16.MT88.4 R8, [R194+0x17000] ;  /* 0x01700000c208783b */ /* 0x000e6e0000004200 */
[C---:B---3--:R-:W-:Y:S01]  /*8780*/  HMMA.16816.F32 R108, R4.reuse, R12, R160 ;  /* 0x0000000c046c723c */ /* 0x048fe200000018a0 */
[----:B------:R-:W-:Y:S07]  /*8790*/  LDSM.16.MT88.4 R160, [R193+0x11800] ;  /* 0x01180000c1a0783b */ /* 0x000fee0000004200 */
[C---:B------:R-:W-:Y:S01]  /*87a0*/  HMMA.16816.F32 R112, R4.reuse, R14, R144 ;  /* 0x0000000e0470723c */ /* 0x040fe20000001890 */
[----:B------:R-:W3:Y:S04]  /*87b0*/  LDSM.16.MT88.4 R12, [R193+0x17000] ;  /* 0x01700000c10c783b */ /* 0x000ee80000004200 */
[----:B------:R-:W-:Y:S03]  /*87c0*/  LDSM.16.MT88.4 R144, [R196+0x11800] ;  /* 0x01180000c490783b */ /* 0x000fe60000004200 */
[C---:B-1----:R-:W-:Y:S08]  /*87d0*/  HMMA.16816.F32 R208, R4.reuse, R8, R208 ;  /* 0x0000000804d0723c */ /* 0x042ff000000018d0 */
[C---:B------:R-:W-:Y:S01]  /*87e0*/  HMMA.16816.F32 R184, R4.reuse, R10, R136 ;  /* 0x0000000a04b8723c */ /* 0x040fe20000001888 */
[----:B------:R-:W1:Y:S04]  /*87f0*/  LDSM.16.MT88.4 R8, [R195+0x17000] ;  /* 0x01700000c308783b */ /* 0x000e680000004200 */
[----:B------:R-:W-:Y:S03]  /*8800*/  LDSM.16.MT88.4 R136, [R195+0x11800] ;  /* 0x01180000c388783b */ /* 0x000fe60000004200 */
[C---:B---3--:R-:W-:Y:S08]  /*8810*/  HMMA.16816.F32 R124, R4.reuse, R12, R124 ;  /* 0x0000000c047c723c */ /* 0x048ff0000000187c */
[C---:B------:R-:W-:Y:S01]  /*8820*/  HMMA.16816.F32 R188, R4.reuse, R14, R188 ;  /* 0x0000000e04bc723c */ /* 0x040fe200000018bc */
[----:B------:R-:W3:Y:S07]  /*8830*/  LDSM.16.MT88.4 R12, [R196+0x17000] ;  /* 0x01700000c40c783b */ /* 0x000eee0000004200 */
[----:B-1----:R-:W-:Y:S07]  /*8840*/  HMMA.16816.F32 R216, R4, R8, R24 ;  /* 0x0000000804d8723c */ /* 0x002fee0000001818 */
[----:B------:R-:W-:-:S02]  /*8850*/  IMAD.MOV.U32 R9, RZ, RZ, R50 ;  /* 0x000000ffff097224 */ /* 0x000fc400078e0032 */
[----:B------:R-:W-:Y:S01]  /*8860*/  IMAD.MOV.U32 R8, RZ, RZ, R51 ;  /* 0x000000ffff087224 */ /* 0x000fe200078e0033 */
[----:B------:R-:W-:Y:S01]  /*8870*/  HMMA.16816.F32 R16, R4, R10, R16 ;  /* 0x0000000a0410723c */ /* 0x000fe20000001810 */
[----:B------:R-:W-:-:S07]  /*8880*/  IMAD.MOV.U32 R24, RZ, RZ, R49 ;  /* 0x000000ffff187224 */ /* 0x000fce00078e0031 */
[C---:B---3--:R-:W-:Y:S01]  /*8890*/  HMMA.16816.F32 R180, R4.reuse, R12, R96 ;  /* 0x0000000c04b4723c */ /* 0x048fe20000001860 */
[----:B------:R-:W-:Y:S01]  /*88a0*/  IMAD.MOV.U32 R25, RZ, RZ, R154 ;  /* 0x000000ffff197224 */ /* 0x000fe200078e009a */
[----:B------:R-:W-:Y:S06]  /*88b0*/  LDSM.16.MT88.4 R96, [R195+0x15800] ;  /* 0x01580000c360783b */ /* 0x000fec0000004200 */
[----:B------:R-:W-:Y:S01]  /*88c0*/  HMMA.16816.F32 R12, R4, R14, R72 ;  /* 0x0000000e040c723c */ /* 0x000fe20000001848 */
[----:B------:R-:W-:Y:S01]  /*88d0*/  IMAD.MOV.U32 R26, RZ, RZ, R155 ;  /* 0x000000ffff1a7224 */ /* 0x000fe200078e009b */
[----:B------:R-:W-:Y:S04]  /*88e0*/  LDSM.16.MT88.4 R72, [R193+0x15800] ;  /* 0x01580000c148783b */ /* 0x000fe80000004200 */
[----:B------:R-:W1:Y:S01]  /*88f0*/  LDSM.16.MT88.4 R152, [R194+0x11800] ;  /* 0x01180000c298783b */ /* 0x000e620000004200 */
[----:B------:R-:W-:-:S03]  /*8900*/  FADD.FTZ R4, R9, R8 ;  /* 0x0000000809047221 */ /* 0x000fc60000010000 */
[----:B------:R2:W3:Y:S01]  /*8910*/  LDL.LU.S16 R8, [R1+0x40] ;  /* 0x0000400001087983 */ /* 0x0004e20000300600 */
[----:B------:R-:W-:-:S03]  /*8920*/  FADD.FTZ R4, R24, R4 ;  /* 0x0000000418047221 */ /* 0x000fc60000010000 */
[----:B------:R2:W4:Y:S01]  /*8930*/  LDL.LU.S16 R24, [R1+0x44] ;  /* 0x0000440001187983 */ /* 0x0005220000300600 */
[C---:B------:R-:W-:Y:S08]  /*8940*/  HMMA.16816.F32 R148, R128.reuse, R144, R148 ;  /* 0x000000908094723c */ /* 0x040ff00000001894 */
[C---:B------:R-:W-:Y:S01]  /*8950*/  HMMA.16816.F32 R144, R128.reuse, R146, R40 ;  /* 0x000000928090723c */ /* 0x040fe20000001828 */
[----:B------:R-:W2:Y:S07]  /*8960*/  LDSM.16.MT88.4 R40, [R193+0x13800] ;  /* 0x01380000c128783b */ /* 0x000eae0000004200 */
[C---:B-1----:R-:W-:Y:S08]  /*8970*/  HMMA.16816.F32 R156, R128.reuse, R152, R156 ;  /* 0x00000098809c723c */ /* 0x042ff0000000189c */
[C---:B------:R-:W-:Y:S08]  /*8980*/  HMMA.16816.F32 R152, R128.reuse, R154, R36 ;  /* 0x0000009a8098723c */ /* 0x040ff00000001824 */
[C---:B--2---:R-:W-:Y:S08]  /*8990*/  HMMA.16816.F32 R36, R128.reuse, R40, R52 ;  /* 0x000000288024723c */ /* 0x044ff00000001834 */
[----:B------:R-:W-:Y:S01]  /*89a0*/  HMMA.16816.F32 R40, R128, R42, R56 ;  /* 0x0000002a8028723c */ /* 0x000fe20000001838 */
[----:B------:R-:W1:Y:S01]  /*89b0*/  LDSM.16.MT88.4 R56, [R196+0x13800] ;  /* 0x01380000c438783b */ /* 0x000e620000004200 */
[----:B------:R-:W-:-:S06]  /*89c0*/  FADD.FTZ R6, R247, R25 ;  /* 0x00000019f7067221 */ /* 0x000fcc0000010000 */
[C---:B-1----:R-:W-:Y:S08]  /*89d0*/  HMMA.16816.F32 R52, R128.reuse, R56, R68 ;  /* 0x000000388034723c */ /* 0x042ff00000001844 */
[----:B------:R-:W-:Y:S01]  /*89e0*/  HMMA.16816.F32 R68, R128, R72, R88 ;  /* 0x000000488044723c */ /* 0x000fe20000001858 */
[----:B------:R-:W-:Y:S02]  /*89f0*/  IMAD.MOV.U32 R25, RZ, RZ, R0 ;  /* 0x000000ffff197224 */ /* 0x000fe400078e0000 */
[----:B------:R-:W-:-:S02]  /*8a00*/  IMAD.MOV.U32 R27, RZ, RZ, R230 ;  /* 0x000000ffff1b7224 */ /* 0x000fc400078e00e6 */
[----:B------:R-:W-:-:S03]  /*8a10*/  FADD.FTZ R4, R26, R4 ;  /* 0x000000041a047221 */ /* 0x000fc60000010000 */
[C---:B------:R-:W-:Y:S08]  /*8a20*/  HMMA.16816.F32 R164, R128.reuse, R160, R164 ;  /* 0x000000a080a4723c */ /* 0x040ff000000018a4 */
[----:B------:R-:W-:Y:S01]  /*8a30*/  HMMA.16816.F32 R72, R128, R74, R92 ;  /* 0x0000004a8048723c */ /* 0x000fe2000000185c */
[----:B---3--:R-:W-:-:S07]  /*8a40*/  @!P3 HADD2 R8, -R179.H0_H0, -RZ.H0_H0 ;  /* 0xa00000ffb308b230 */ /* 0x008fce0000000900 */
[----:B------:R-:W-:Y:S01]  /*8a50*/  HMMA.16816.F32 R92, R128, R96, R116 ;  /* 0x00000060805c723c */ /* 0x000fe20000001874 */
[----:B----4-:R-:W-:-:S07]  /*8a60*/  @!P1 HADD2 R24, -R178.H0_H0, -RZ.H0_H0 ;  /* 0xa00000ffb2189230 */ /* 0x010fce0000000900 */
[C---:B------:R-:W-:Y:S01]  /*8a70*/  HMMA.16816.F32 R140, R128.reuse, R136, R140 ;  /* 0x00000088808c723c */ /* 0x040fe2000000188c */
[----:B------:R-:W1:Y:S01]  /*8a80*/  LDC.U8 R247, c[0x0][0x2d8] ;  /* 0x0000b600fff77b82 */ /* 0x000e620000000000 */
[----:B------:R-:W-:Y:S06]  /*8a90*/  LDSM.16.MT88.4 R88, [R196+0x15800] ;  /* 0x01580000c458783b */ /* 0x000fec0000004200 */
[----:B------:R-:W-:Y:S01]  /*8aa0*/  HMMA.16816.F32 R96, R128, R98, R120 ;  /* 0x000000628060723c */ /* 0x000fe20000001878 */
[----:B------:R-:W2:Y:S01]  /*8ab0*/  LDSM.16.MT88.4 R120, [R196+0x17800] ;  /* 0x01780000c478783b */ /* 0x000ea20000004200 */
[----:B------:R-:W-:-:S04]  /*8ac0*/  FADD.FTZ R6, R25, R6 ;  /* 0x0000000619067221 */ /* 0x000fc80000010000 */
[----:B------:R-:W-:Y:S02]  /*8ad0*/  FADD.FTZ R6, R27, R6 ;  /* 0x000000061b067221 */ /* 0x000fe40000010000 */
[C---:B------:R-:W-:Y:S07]  /*8ae0*/  HMMA.16816.F32 R160, R128.reuse, R162, R20 ;  /* 0x000000a280a0723c */ /* 0x040fee0000001814 */
[----:B------:R-:W-:Y:S02]  /*8af0*/  PRMT R23, R8, 0x7610, R23 ;  /* 0x0000761008177816 */ /* 0x000fe40000000017 */
[----:B------:R-:W-:Y:S01]  /*8b00*/  PRMT R22, R24, 0x7610, R22 ;  /* 0x0000761018167816 */ /* 0x000fe20000000016 */
[----:B------:R-:W-:Y:S01]  /*8b10*/  IMAD.MOV.U32 R230, RZ, RZ, R232 ;  /* 0x000000ffffe67224 */ /* 0x000fe200078e00e8 */
[----:B------:R-:W-:Y:S01]  /*8b20*/  @!P3 PRMT R179, R23, 0x5410, RZ ;  /* 0x0000541017b3b816 */ /* 0x000fe200000000ff */
[----:B------:R-:W-:Y:S01]  /*8b30*/  HMMA.16816.F32 R136, R128, R138, R44 ;  /* 0x0000008a8088723c */ /* 0x000fe2000000182c */
[----:B------:R-:W-:-:S07]  /*8b40*/  @!P1 PRMT R178, R22, 0x5410, RZ ;  /* 0x0000541016b29816 */ /* 0x000fce00000000ff */
[----:B--2---:R-:W-:Y:S01]  /*8b50*/  HMMA.16816.F32 R116, R128, R120, R180 ;  /* 0x000000788074723c */ /* 0x004fe200000018b4 */
[----:B------:R2:W3:Y:S04]  /*8b60*/  LDL.LU.S16 R120, [R1+0x58] ;  /* 0x0000580001787983 */ /* 0x0004e80000300600 */
[----:B------:R2:W4:Y:S04]  /*8b70*/  LDL.LU.S16 R27, [R1+0x54] ;  /* 0x00005400011b7983 */ /* 0x0005280000300600 */
[----:B------:R2:W2:Y:S04]  /*8b80*/  LDL.LU.S16 R26, [R1+0x50] ;  /* 0x00005000011a7983 */ /* 0x0004a80000300600 */
[----:B------:R1:W3:Y:S04]  /*8b90*/  LDL.LU.S16 R23, [R1+0x4c] ;  /* 0x00004c0001177983 */ /* 0x0002e80000300600 */
[----:B------:R1:W3:Y:S01]  /*8ba0*/  LDL.LU.S16 R22, [R1+0x48] ;  /* 0x0000480001167983 */ /* 0x0002e20000300600 */
[----:B------:R-:W-:-:S02]  /*8bb0*/  IMAD.MOV.U32 R232, RZ, RZ, R238 ;  /* 0x000000ffffe87224 */ /* 0x000fc400078e00ee */
[----:B------:R-:W-:Y:S01]  /*8bc0*/  IMAD.MOV.U32 R238, RZ, RZ, R48 ;  /* 0x000000ffffee7224 */ /* 0x000fe200078e0030 */
[----:B------:R-:W-:Y:S01]  /*8bd0*/  SHF.R.U32.HI R0, RZ, 0x8, R226 ;  /* 0x00000008ff007819 */ /* 0x000fe200000116e2 */
[----:B------:R-:W1:Y:S01]  /*8be0*/  LDSM.16.MT88.4 R48, [R194+0x13800] ;  /* 0x01380000c230783b */ /* 0x000e620000004200 */
[----:B------:R-:W-:Y:S01]  /*8bf0*/  @!P4 HADD2 R252, -R206.H0_H0, -RZ.H0_H0 ;  /* 0xa00000ffcefcc230 */ /* 0x000fe20000000900 */
[C---:B------:R-:W-:Y:S01]  /*8c00*/  HMMA.16816.F32 R56, R128.reuse, R58, R76 ;  /* 0x0000003a8038723c */ /* 0x040fe2000000184c */
[----:B------:R-:W-:Y:S01]  /*8c10*/  FADD.FTZ R6, R231, R6 ;  /* 0x00000006e7067221 */ /* 0x000fe20000010000 */
[----:B------:R-:W-:Y:S06]  /*8c20*/  LDSM.16.MT88.4 R8, [R195+0x17800] ;  /* 0x01780000c308783b */ /* 0x000fec0000004200 */
[C---:B-1----:R-:W-:Y:S08]  /*8c30*/  HMMA.16816.F32 R44, R128.reuse, R48, R60 ;  /* 0x00000030802c723c */ /* 0x042ff0000000183c */
[----:B------:R-:W-:Y:S01]  /*8c40*/  HMMA.16816.F32 R48, R128, R50, R64 ;  /* 0x000000328030723c */ /* 0x000fe20000001840 */
[----:B------:R-:W1:Y:S01]  /*8c50*/  LDSM.16.MT88.4 R64, [R195+0x13800] ;  /* 0x01380000c340783b */ /* 0x000e620000004200 */
[----:B------:R-:W-:-:S02]  /*8c60*/  LOP3.LUT R0, R0, 0xffff, RZ, 0xc0, !PT ;  /* 0x0000ffff00007812 */ /* 0x000fc400078ec0ff */
[----:B------:R-:W-:Y:S02]  /*8c70*/  @!P4 PRMT R206, R252, 0x5410, RZ ;  /* 0x00005410fccec816 */ /* 0x000fe400000000ff */
[----:B------:R-:W-:Y:S02]  /*8c80*/  ISETP.GE.U32.AND P4, PT, R247, R0, PT ;  /* 0x00000000f700720c */ /* 0x000fe40003f86070 */
[----:B------:R-:W-:Y:S01]  /*8c90*/  LOP3.LUT R0, R227, 0xff, RZ, 0xc0, !PT ;  /* 0x000000ffe3007812 */ /* 0x000fe200078ec0ff */
[----:B-1----:R-:W-:Y:S01]  /*8ca0*/  HMMA.16816.F32 R60, R128, R64, R80 ;  /* 0x00000040803c723c */ /* 0x002fe20000001850 */
[----:B------:R-:W1:Y:S02]  /*8cb0*/  LDSM.16.MT88.4 R80, [R194+0x15800] ;  /* 0x01580000c250783b */ /* 0x000e640000004200 */
[----:B------:R-:W-:Y:S01]  /*8cc0*/  ISETP.GE.U32.AND P3, PT, R247, R0, PT ;  /* 0x00000000f700720c */ /* 0x000fe20003f66070 */
[----:B------:R-:W-:Y:S01]  /*8cd0*/  FADD.FTZ R0, R228, R4 ;  /* 0x00000004e4007221 */ /* 0x000fe20000010000 */
[----:B------:R-:W-:-:S03]  /*8ce0*/  LEA R24, P1, R230, c[0x0][0x1f8], 0x1 ;  /* 0x00007e00e6187a11 */ /* 0x000fc600078208ff */
[----:B------:R-:W-:Y:S01]  /*8cf0*/  HMMA.16816.F32 R64, R128, R66, R84 ;  /* 0x000000428040723c */ /* 0x000fe20000001854 */
[----:B------:R-:W-:-:S07]  /*8d00*/  LEA.HI.X R25, R230, c[0x0][0x1fc], R229, 0x1, P1 ;  /* 0x00007f00e6197a11 */ /* 0x000fce00008f0ce5 */
[----:B------:R-:W-:Y:S01]  /*8d10*/  HMMA.16816.F32 R84, R128, R88, R108 ;  /* 0x000000588054723c */ /* 0x000fe2000000186c */
[----:B------:R-:W-:-:S07]  /*8d20*/  FADD.FTZ R0, R232, R0 ;  /* 0x00000000e8007221 */ /* 0x000fce0000010000 */
[C---:B------:R-:W-:Y:S01]  /*8d30*/  HMMA.16816.F32 R88, R128.reuse, R90, R112 ;  /* 0x0000005a8058723c */ /* 0x040fe20000001870 */
[----:B------:R-:W1:Y:S01]  /*8d40*/  LDSM.16.MT88.4 R112, [R194+0x17800] ;  /* 0x01780000c270783b */ /* 0x000e620000004200 */
[----:B------:R-:W-:Y:S02]  /*8d50*/  FADD.FTZ R6, R233, R6 ;  /* 0x00000006e9067221 */ /* 0x000fe40000010000 */
[----:B------:R-:W-:Y:S01]  /*8d60*/  FADD.FTZ R0, R234, R0 ;  /* 0x00000000ea007221 */ /* 0x000fe20000010000 */
[----:B------:R-:W-:Y:S01]  /*8d70*/  STG.E.U16 [R24.64], R214 ;  /* 0x000000d618007986 */ /* 0x000fe2000c101516 */
[----:B------:R-:W-:Y:S02]  /*8d80*/  FADD.FTZ R6, R235, R6 ;  /* 0x00000006eb067221 */ /* 0x000fe40000010000 */
[C---:B-1----:R-:W-:Y:S08]  /*8d90*/  HMMA.16816.F32 R76, R128.reuse, R80, R100 ;  /* 0x00000050804c723c */ /* 0x042ff00000001864 */
[----:B------:R-:W-:Y:S01]  /*8da0*/  HMMA.16816.F32 R80, R128, R82, R104 ;  /* 0x000000528050723c */ /* 0x000fe20000001868 */
[----:B------:R-:W1:Y:S01]  /*8db0*/  LDSM.16.MT88.4 R104, [R193+0x17800] ;  /* 0x01780000c168783b */ /* 0x000e620000004200 */
[----:B------:R-:W-:-:S03]  /*8dc0*/  FADD.FTZ R0, R236, R0 ;  /* 0x00000000ec007221 */ /* 0x000fc60000010000 */
[----:B------:R-:W-:Y:S01]  /*8dd0*/  STG.E.U16 [R24.64+0x2], R215 ;  /* 0x000002d718007986 */ /* 0x000fe2000c101516 */
        /* <DEDUP_REMOVED lines=9> */
[----:B------:R-:W-:Y:S01]  /*8e70*/  FADD.FTZ R0, R250, R0 ;  /* 0x00000000fa007221 */ /* 0x000fe20000010000 */
[----:B------:R-:W-:Y:S03]  /*8e80*/  HMMA.16816.F32 R108, R128, R112, R208 ;  /* 0x00000070806c723c */ /* 0x000fe600000018d0 */
[----:B------:R-:W-:-:S04]  /*8e90*/  FADD.FTZ R0, R244, R0 ;  /* 0x00000000f4007221 */ /* 0x000fc80000010000 */
[----:B------:R-:W-:Y:S01]  /*8ea0*/  FADD.FTZ R0, R246, R0 ;  /* 0x00000000f6007221 */ /* 0x000fe20000010000 */
[----:B------:R-:W-:Y:S01]  /*8eb0*/  HMMA.16816.F32 R112, R128, R114, R184 ;  /* 0x000000728070723c */ /* 0x000fe200000018b8 */
[----:B------:R-:W-:-:S07]  /*8ec0*/  IADD3 R208, P1, R24, -0x80, RZ ;  /* 0xffffff8018d07810 */ /* 0x000fce0007f3e0ff */
[----:B-1----:R-:W-:Y:S01]  /*8ed0*/  HMMA.16816.F32 R100, R128, R104, R124 ;  /* 0x000000688064723c */ /* 0x002fe2000000187c */
[----:B------:R-:W-:-:S07]  /*8ee0*/  IADD3.X R209, R25, -0x1, RZ, P1, !PT ;  /* 0xffffffff19d17810 */ /* 0x000fce0000ffe4ff */
[C---:B------:R-:W-:Y:S08]  /*8ef0*/  HMMA.16816.F32 R104, R128.reuse, R106, R188 ;  /* 0x0000006a8068723c */ /* 0x040ff000000018bc */
[----:B------:R-:W-:Y:S01]  /*8f00*/  HMMA.16816.F32 R124, R128, R8, R216 ;  /* 0x00000008807c723c */ /* 0x000fe200000018d8 */
[----:B--2---:R-:W-:-:S05]  /*8f10*/  @!P4 HADD2 R26, -R29.H0_H0, -RZ.H0_H0 ;  /* 0xa00000ff1d1ac230 */ /* 0x004fca0000000900 */
[----:B------:R-:W-:Y:S01]  /*8f20*/  PRMT R4, R26, 0x7610, R4 ;  /* 0x000076101a047816 */ /* 0x000fe20000000004 */
[----:B---3--:R-:W-:-:S03]  /*8f30*/  @!P2 HADD2 R22, -R2.H0_H0, -RZ.H0_H0 ;  /* 0xa00000ff0216a230 */ /* 0x008fc60000000900 */
[----:B------:R-:W-:Y:S01]  /*8f40*/  @!P4 PRMT R29, R4, 0x5410, RZ ;  /* 0x00005410041dc816 */ /* 0x000fe200000000ff */
[----:B------:R-:W-:Y:S01]  /*8f50*/  IMAD.MOV.U32 R4, RZ, RZ, c[0x0][0x228] ;  /* 0x00008a00ff047624 */ /* 0x000fe200078e00ff */
[----:B------:R-:W-:Y:S01]  /*8f60*/  @!P6 HADD2 R120, -R177.H0_H0, -RZ.H0_H0 ;  /* 0xa00000ffb178e230 */ /* 0x000fe20000000900 */
[----:B------:R-:W-:Y:S02]  /*8f70*/  PRMT R5, R22, 0x7610, R5 ;  /* 0x0000761016057816 */ /* 0x000fe40000000005 */
[----:B------:R-:W-:Y:S02]  /*8f80*/  IMAD.SHL.U32 R4, R4, 0x8, RZ ;  /* 0x0000000804047824 */ /* 0x000fe400078e00ff */
[----:B------:R-:W-:Y:S02]  /*8f90*/  @!P2 PRMT R2, R5, 0x5410, RZ ;  /* 0x000054100502a816 */ /* 0x000fe400000000ff */
[----:B------:R-:W-:Y:S01]  /*8fa0*/  IMAD.WIDE R4, R4, 0x2, R24 ;  /* 0x0000000204047825 */ /* 0x000fe200078e0218 */
[----:B------:R-:W-:Y:S01]  /*8fb0*/  PRMT R21, R120, 0x7610, R21 ;  /* 0x0000761078157816 */ /* 0x000fe20000000015 */
[----:B----4-:R-:W-:-:S02]  /*8fc0*/  @!P5 HADD2 R27, -R30.H0_H0, -RZ.H0_H0 ;  /* 0xa00000ff1e1bd230 */ /* 0x010fc40000000900 */
[----:B------:R-:W-:Y:S01]  /*8fd0*/  @!P3 HADD2 R23, -R28.H0_H0, -RZ.H0_H0 ;  /* 0xa00000ff1c17b230 */ /* 0x000fe20000000900 */
[----:B------:R-:W-:Y:S01]  /*8fe0*/  STG.E.U16 [R4.64], R225 ;  /* 0x000000e104007986 */ /* 0x000fe2000c101516 */
[----:B------:R-:W-:-:S03]  /*8ff0*/  @!P6 PRMT R177, R21, 0x5410, RZ ;  /* 0x0000541015b1e816 */ /* 0x000fc600000000ff */
[----:B------:R-:W-:Y:S01]  /*9000*/  STG.E.U16 [R4.64+0x2], R223 ;  /* 0x000002df04007986 */ /* 0x000fe2000c101516 */
[----:B------:R-:W-:-:S03]  /*9010*/  PRMT R20, R27, 0x7610, R20 ;  /* 0x000076101b147816 */ /* 0x000fc60000000014 */
[----:B------:R-:W-:Y:S04]  /*9020*/  STG.E.U16 [R24.64+0x10], R221 ;  /* 0x000010dd18007986 */ /* 0x000fe8000c101516 */
[----:B------:R-:W-:Y:S01]  /*9030*/  STG.E.U16 [R24.64+0x12], R220 ;  /* 0x000012dc18007986 */ /* 0x000fe2000c101516 */
[----:B------:R-:W-:-:S03]  /*9040*/  PRMT R7, R23, 0x7610, R7 ;  /* 0x0000761017077816 */ /* 0x000fc60000000007 */
[----:B------:R-:W-:Y:S04]  /*9050*/  STG.E.U16 [R4.64+0x10], R224 ;  /* 0x000010e004007986 */ /* 0x000fe8000c101516 */
[----:B------:R-:W-:Y:S04]  /*9060*/  STG.E.U16 [R4.64+0x12], R222 ;  /* 0x000012de04007986 */ /* 0x000fe8000c101516 */
[----:B------:R-:W-:Y:S04]  /*9070*/  STG.E.U16 [R24.64+0x20], R213 ;  /* 0x000020d518007986 */ /* 0x000fe8000c101516 */
[----:B------:R-:W-:Y:S04]  /*9080*/  STG.E.U16 [R24.64+0x22], R212 ;  /* 0x000022d418007986 */ /* 0x000fe8000c101516 */
[----:B------:R-:W-:Y:S04]  /*9090*/  STG.E.U16 [R4.64+0x20], R207 ;  /* 0x000020cf04007986 */ /* 0x000fe8000c101516 */
[----:B------:R-:W-:Y:S01]  /*90a0*/  STG.E.U16 [R4.64+0x22], R200 ;  /* 0x000022c804007986 */ /* 0x000fe2000c101516 */
[----:B------:R-:W-:-:S03]  /*90b0*/  @!P5 PRMT R30, R20, 0x5410, RZ ;  /* 0x00005410141ed816 */ /* 0x000fc600000000ff */
[----:B------:R-:W-:Y:S04]  /*90c0*/  STG.E.U16 [R24.64+0x30], R206 ;  /* 0x000030ce18007986 */ /* 0x000fe8000c101516 */
[----:B------:R-:W-:Y:S01]  /*90d0*/  STG.E.U16 [R24.64+0x32], R179 ;  /* 0x000032b318007986 */ /* 0x000fe2000c101516 */
[----:B------:R-:W-:-:S03]  /*90e0*/  @!P3 PRMT R28, R7, 0x5410, RZ ;  /* 0x00005410071cb816 */ /* 0x000fc600000000ff */
[----:B------:R-:W-:Y:S04]  /*90f0*/  STG.E.U16 [R4.64+0x30], R178 ;  /* 0x000030b204007986 */ /* 0x000fe8000c101516 */
        /* <DEDUP_REMOVED lines=16> */
[----:B------:R1:W-:Y:S01]  /*9200*/  STG.E.U16 [R4.64+0x72], R2 ;  /* 0x0000720204007986 */ /* 0x0003e2000c101516 */
[C---:B------:R-:W-:Y:S08]  /*9210*/  HMMA.16816.F32 R120, R128.reuse, R122, R12 ;  /* 0x0000007a8078723c */ /* 0x040ff0000000180c */
[----:B------:R-:W-:Y:S01]  /*9220*/  HMMA.16816.F32 R128, R128, R10, R16 ;  /* 0x0000000a8080723c */ /* 0x000fe20000001810 */
[----:B-1----:R-:W-:-:S04]  /*9230*/  FADD.FTZ R2, R251, R6 ;  /* 0x00000006fb027221 */ /* 0x002fc80000010000 */
[----:B------:R-:W-:-:S04]  /*9240*/  FADD.FTZ R2, R245, R2 ;  /* 0x00000002f5027221 */ /* 0x000fc80000010000 */
[----:B------:R-:W-:Y:S02]  /*9250*/  FADD.FTZ R244, R35, R2 ;  /* 0x0000000223f47221 */ /* 0x000fe40000010000 */
[----:B------:R-:W-:Y:S02]  /*9260*/  FADD.FTZ R245, R31, R0 ;  /* 0x000000001ff57221 */ /* 0x000fe40000010000 */
[----:B------:R-:W-:Y:S01]  /*9270*/  FADD.FTZ R244, R34, R244 ;  /* 0x000000f422f47221 */ /* 0x000fe20000010000 */
[----:B------:R-:W-:Y:S05]  /*9280*/  @!P0 BRA `(.L_x_607) ;  /* 0x000083d000008947 */ /* 0x000fea0003800000 */
        /* <DEDUP_REMOVED lines=142> */
[----:B------:R-:W-:Y:S04]  /*9b70*/  LDSM.16.M88.4 R12, [R202] ;  /* 0x00000000ca0c783b */ /* 0x000fe80000000200 */
[----:B--2---:R-:W-:Y:S04]  /*9b80*/  LDSM.16.M88.4 R8, [R192+0x8800] ;  /* 0x00880000c008783b */ /* 0x004fe80000000200 */
[----:B------:R-:W-:Y:S04]  /*9b90*/  LDSM.16.M88.4 R184, [R199] ;  /* 0x00000000c7b8783b */ /* 0x000fe80000000200 */
[----:B---3--:R-:W1:Y:S04]  /*9ba0*/  LDSM.16.M88.4 R4, [R201] ;  /* 0x00000000c904783b */ /* 0x008e680000000200 */
[----:B------:R-:W2:Y:S04]  /*9bb0*/  LDSM.16.M88.4 R188, [R199+0x800] ;  /* 0x00080000c7bc783b */ /* 0x000ea80000000200 */
[----:B------:R-:W3:Y:S04]  /*9bc0*/  LDSM.16.M88.4 R224, [R199+0x1000] ;  /* 0x00100000c7e0783b */ /* 0x000ee80000000200 */
[----:B------:R-:W2:Y:S04]  /*9bd0*/  LDSM.16.M88.4 R228, [R199+0x1800] ;  /* 0x00180000c7e4783b */ /* 0x000ea80000000200 */
[----:B------:R-:W-:Y:S04]  /*9be0*/  LDSM.16.M88.4 R232, [R198+0x8800] ;  /* 0x00880000c6e8783b */ /* 0x000fe80000000200 */
[----:B------:R-:W-:Y:S04]  /*9bf0*/  LDSM.16.M88.4 R216, [R198+0x8000] ;  /* 0x00800000c6d8783b */ /* 0x000fe80000000200 */
[----:B------:R-:W-:Y:S04]  /*9c00*/  LDSM.16.M88.4 R236, [R198+0x9800] ;  /* 0x00980000c6ec783b */ /* 0x000fe80000000200 */
[----:B------:R-:W-:Y:S04]  /*9c10*/  LDSM.16.M88.4 R240, [R197+0x800] ;  /* 0x00080000c5f0783b */ /* 0x000fe80000000200 */
[----:B------:R-:W-:Y:S04]  /*9c20*/  LDSM.16.M88.4 R248, [R198+0xc000] ;  /* 0x00c00000c6f8783b */ /* 0x000fe80000000200 */
[----:B------:R-:W2:Y:S01]  /*9c30*/  S2R R246, SR_TID.X ;  /* 0x0000000000f67919 */ /* 0x000ea20000002100 */
[C---:B-1----:R-:W-:Y:S03]  /*9c40*/  HMMA.16816.F32 R176, R4.reuse, R18, RZ ;  /* 0x0000001204b0723c */ /* 0x042fe600000018ff */
[----:B------:R-:W0:Y:S05]  /*9c50*/  LDGDEPBAR ;  /* 0x00000000000079af */ /* 0x000e2a0000000000 */
[C---:B------:R-:W-:Y:S08]  /*9c60*/  HMMA.16816.F32 R168, R4.reuse, R16, RZ ;  /* 0x0000001004a8723c */ /* 0x040ff000000018ff */
[C---:B----4-:R-:W-:Y:S08]  /*9c70*/  HMMA.16816.F32 R28, R4.reuse, R8, RZ ;  /* 0x00000008041c723c */ /* 0x050ff000000018ff */
[C---:B------:R-:W-:Y:S01]  /*9c80*/  HMMA.16816.F32 R20, R4.reuse, R10, RZ ;  /* 0x0000000a0414723c */ /* 0x040fe200000018ff */
[----:B------:R-:W1:Y:S07]  /*9c90*/  LDSM.16.M88.4 R8, [R204] ;  /* 0x00000000cc08783b */ /* 0x000e6e0000000200 */
[C---:B------:R-:W-:Y:S08]  /*9ca0*/  HMMA.16816.F32 R16, R4.reuse, R172, RZ ;  /* 0x000000ac0410723c */ /* 0x040ff000000018ff */
[C---:B------:R-:W-:Y:S08]  /*9cb0*/  HMMA.16816.F32 R172, R4.reuse, R174, RZ ;  /* 0x000000ae04ac723c */ /* 0x040ff000000018ff */
[C---:B------:R-:W-:Y:S08]  /*9cc0*/  HMMA.16816.F32 R212, R4.reuse, R180, RZ ;  /* 0x000000b404d4723c */ /* 0x040ff000000018ff */
[----:B------:R-:W-:Y:S01]  /*9cd0*/  HMMA.16816.F32 R220, R4, R182, RZ ;  /* 0x000000b604dc723c */ /* 0x000fe200000018ff */
[----:B------:R-:W-:Y:S07]  /*9ce0*/  LDSM.16.M88.4 R4, [R203] ;  /* 0x00000000cb04783b */ /* 0x000fee0000000200 */
[C---:B------:R-:W-:Y:S08]  /*9cf0*/  HMMA.16816.F32 R180, R12.reuse, R186, R176 ;  /* 0x000000ba0cb4723c */ /* 0x040ff000000018b0 */
[C---:B------:R-:W-:Y:S01]  /*9d00*/  HMMA.16816.F32 R208, R12.reuse, R184, R168 ;  /* 0x000000b80cd0723c */ /* 0x040fe200000018a8 */
[----:B------:R-:W4:Y:S07]  /*9d10*/  LDSM.16.M88.4 R184, [R198+0x9000] ;  /* 0x00900000c6b8783b */ /* 0x000f2e0000000200 */
[C---:B--2---:R-:W-:Y:S08]  /*9d20*/  HMMA.16816.F32 R176, R12.reuse, R188, R28 ;  /* 0x000000bc0cb0723c */ /* 0x044ff0000000181c */
[C---:B------:R-:W-:Y:S08]  /*9d30*/  HMMA.16816.F32 R168, R12.reuse, R190, R20 ;  /* 0x000000be0ca8723c */ /* 0x040ff00000001814 */
[C---:B---3--:R-:W-:Y:S08]  /*9d40*/  HMMA.16816.F32 R28, R12.reuse, R224, R16 ;  /* 0x000000e00c1c723c */ /* 0x048ff00000001810 */
[C---:B------:R-:W-:Y:S01]  /*9d50*/  HMMA.16816.F32 R20, R12.reuse, R226, R172 ;  /* 0x000000e20c14723c */ /* 0x040fe200000018ac */
[----:B------:R-:W2:Y:S07]  /*9d60*/  LDSM.16.M88.4 R224, [R197] ;  /* 0x00000000c5e0783b */ /* 0x000eae0000000200 */
[C---:B------:R-:W-:Y:S08]  /*9d70*/  HMMA.16816.F32 R16, R12.reuse, R228, R212 ;  /* 0x000000e40c10723c */ /* 0x040ff000000018d4 */
[----:B------:R-:W-:Y:S01]  /*9d80*/  HMMA.16816.F32 R12, R12, R230, R220 ;  /* 0x000000e60c0c723c */ /* 0x000fe200000018dc */
[----:B------:R-:W-:Y:S04]  /*9d90*/  LDSM.16.M88.4 R220, [R197+0x1800] ;  /* 0x00180000c5dc783b */ /* 0x000fe80000000200 */
[----:B------:R-:W-:Y:S03]  /*9da0*/  LDSM.16.M88.4 R228, [R192+0xb000] ;  /* 0x00b00000c0e4783b */ /* 0x000fe60000000200 */
[C---:B-1----:R-:W-:Y:S08]  /*9db0*/  HMMA.16816.F32 R176, R8.reuse, R232, R176 ;  /* 0x000000e808b0723c */ /* 0x042ff000000018b0 */
[C---:B------:R-:W-:Y:S08]  /*9dc0*/  HMMA.16816.F32 R172, R8.reuse, R216, R208 ;  /* 0x000000d808ac723c */ /* 0x040ff000000018d0 */
[C---:B------:R-:W-:Y:S01]  /*9dd0*/  HMMA.16816.F32 R180, R8.reuse, R218, R180 ;  /* 0x000000da08b4723c */ /* 0x040fe200000018b4 */
[----:B------:R-:W1:Y:S07]  /*9de0*/  LDSM.16.M88.4 R216, [R197+0x1000] ;  /* 0x00100000c5d8783b */ /* 0x000e6e0000000200 */
[C---:B----4-:R-:W-:Y:S08]  /*9df0*/  HMMA.16816.F32 R208, R8.reuse, R184, R28 ;  /* 0x000000b808d0723c */ /* 0x050ff0000000181c */
[C---:B------:R-:W-:Y:S01]  /*9e00*/  HMMA.16816.F32 R212, R8.reuse, R234, R168 ;  /* 0x000000ea08d4723c */ /* 0x040fe200000018a8 */
[----:B------:R-:W-:Y:S07]  /*9e10*/  LDSM.16.M88.4 R232, [R192+0xa000] ;  /* 0x00a00000c0e8783b */ /* 0x000fee0000000200 */
[C---:B------:R-:W-:Y:S08]  /*9e20*/  HMMA.16816.F32 R184, R8.reuse, R186, R20 ;  /* 0x000000ba08b8723c */ /* 0x040ff00000001814 */
[C---:B------:R-:W-:Y:S01]  /*9e30*/  HMMA.16816.F32 R188, R8.reuse, R236, R16 ;  /* 0x000000ec08bc723c */ /* 0x040fe20000001810 */
[----:B------:R-:W3:Y:S07]  /*9e40*/  LDSM.16.M88.4 R16, [R201+0x2000] ;  /* 0x00200000c910783b */ /* 0x000eee0000000200 */
[----:B------:R-:W-:Y:S01]  /*9e50*/  HMMA.16816.F32 R8, R8, R238, R12 ;  /* 0x000000ee0808723c */ /* 0x000fe2000000180c */
[----:B------:R-:W-:Y:S04]  /*9e60*/  LDSM.16.M88.4 R236, [R192+0xb800] ;  /* 0x00b80000c0ec783b */ /* 0x000fe80000000200 */
[----:B------:R-:W-:Y:S03]  /*9e70*/  LDSM.16.M88.4 R12, [R202+0x2000] ;  /* 0x00200000ca0c783b */ /* 0x000fe60000000200 */
[C---:B------:R-:W-:Y:S01]  /*9e80*/  HMMA.16816.F32 R28, R4.reuse, R240, R176 ;  /* 0x000000f0041c723c */ /* 0x040fe200000018b0 */
[----:B------:R-:W4:Y:S07]  /*9e90*/  LDSM.16.M88.4 R176, [R192+0xa800] ;  /* 0x00a80000c0b0783b */ /* 0x000f2e0000000200 */
[C---:B--2---:R-:W-:Y:S08]  /*9ea0*/  HMMA.16816.F32 R172, R4.reuse, R224, R172 ;  /* 0x000000e004ac723c */ /* 0x044ff000000018ac */
[C---:B------:R-:W-:Y:S01]  /*9eb0*/  HMMA.16816.F32 R168, R4.reuse, R226, R180 ;  /* 0x000000e204a8723c */ /* 0x040fe200000018b4 */
[----:B------:R-:W-:Y:S07]  /*9ec0*/  LDSM.16.M88.4 R224, [R199+0x2800] ;  /* 0x00280000c7e0783b */ /* 0x000fee0000000200 */
[C---:B------:R-:W-:Y:S01]  /*9ed0*/  HMMA.16816.F32 R20, R4.reuse, R242, R212 ;  /* 0x000000f20414723c */ /* 0x040fe200000018d4 */
[----:B------:R-:W-:Y:S07]  /*9ee0*/  LDSM.16.M88.4 R240, [R199+0x3000] ;  /* 0x00300000c7f0783b */ /* 0x000fee0000000200 */
[C---:B-1----:R-:W-:Y:S01]  /*9ef0*/  HMMA.16816.F32 R180, R4.reuse, R216, R208 ;  /* 0x000000d804b4723c */ /* 0x042fe200000018d0 */
[----:B------:R-:W-:Y:S07]  /*9f00*/  LDSM.16.M88.4 R208, [R199+0x3800] ;  /* 0x00380000c7d0783b */ /* 0x000fee0000000200 */
[C---:B------:R-:W-:Y:S08]  /*9f10*/  HMMA.16816.F32 R184, R4.reuse, R218, R184 ;  /* 0x000000da04b8723c */ /* 0x040ff000000018b8 */
        /* <DEDUP_REMOVED lines=8> */
[C---:B------:R-:W-:Y:S08]  /*9fa0*/  HMMA.16816.F32 R4, R16.reuse, R178, R20 ;  /* 0x000000b21004723c */ /* 0x040ff00000001814 */
[C---:B------:R-:W-:Y:S08]  /*9fb0*/  HMMA.16816.F32 R28, R16.reuse, R228, R180 ;  /* 0x000000e4101c723c */ /* 0x040ff000000018b4 */
[C---:B------:R-:W-:Y:S01]  /*9fc0*/  HMMA.16816.F32 R184, R16.reuse, R230, R184 ;  /* 0x000000e610b8723c */ /* 0x040fe200000018b8 */
[----:B------:R-:W2:Y:S07]  /*9fd0*/  LDSM.16.M88.4 R228, [R198+0xa000] ;  /* 0x00a00000c6e4783b */ /* 0x000eae0000000200 */
[C---:B------:R-:W-:Y:S08]  /*9fe0*/  HMMA.16816.F32 R188, R16.reuse, R236, R188 ;  /* 0x000000ec10bc723c */ /* 0x040ff000000018bc */
[----:B------:R-:W-:Y:S01]  /*9ff0*/  HMMA.16816.F32 R180, R16, R238, R216 ;  /* 0x000000ee10b4723c */ /* 0x000fe200000018d8 */
[----:B------:R-:W3:Y:S07]  /*a000*/  LDSM.16.M88.4 R236, [R198+0xa800] ;  /* 0x00a80000c6ec783b */ /* 0x000eee0000000200 */
[C---:B-1----:R-:W-:Y:S08]  /*a010*/  HMMA.16816.F32 R176, R12.reuse, R220, R212 ;  /* 0x000000dc0cb0723c */ /* 0x042ff000000018d4 */
[C---:B------:R-:W-:Y:S08]  /*a020*/  HMMA.16816.F32 R168, R12.reuse, R224, R168 ;  /* 0x000000e00ca8723c */ /* 0x040ff000000018a8 */
[C---:B------:R-:W-:Y:S01]  /*a030*/  HMMA.16816.F32 R20, R12.reuse, R226, R4 ;  /* 0x000000e20c14723c */ /* 0x040fe20000001804 */
[----:B------:R-:W1:Y:S04]  /*a040*/  LDSM.16.M88.4 R224, [R198+0xb800] ;  /* 0x00b80000c6e0783b */ /* 0x000e680000000200 */
[----:B------:R-:W-:Y:S03]  /*a050*/  LDSM.16.M88.4 R4, [R203+0x2000] ;  /* 0x00200000cb04783b */ /* 0x000fe60000000200 */
[C---:B------:R-:W-:Y:S08]  /*a060*/  HMMA.16816.F32 R16, R12.reuse, R240, R28 ;  /* 0x000000f00c10723c */ /* 0x040ff0000000181c */
[C---:B------:R-:W-:Y:S01]  /*a070*/  HMMA.16816.F32 R28, R12.reuse, R242, R184 ;  /* 0x000000f20c1c723c */ /* 0x040fe200000018b8 */
[----:B------:R-:W4:Y:S07]  /*a080*/  LDSM.16.M88.4 R240, [R197+0x2000] ;  /* 0x00200000c5f0783b */ /* 0x000f2e0000000200 */
[C---:B------:R-:W-:Y:S08]  /*a090*/  HMMA.16816.F32 R172, R12.reuse, R222, R172 ;  /* 0x000000de0cac723c */ /* 0x040ff000000018ac */
[C---:B------:R-:W-:Y:S01]  /*a0a0*/  HMMA.16816.F32 R220, R12.reuse, R208, R188 ;  /* 0x000000d00cdc723c */ /* 0x040fe200000018bc */
[----:B------:R-:W1:Y:S07]  /*a0b0*/  LDSM.16.M88.4 R188, [R197+0x2800] ;  /* 0x00280000c5bc783b */ /* 0x000e6e0000000200 */
[----:B------:R-:W-:Y:S01]  /*a0c0*/  HMMA.16816.F32 R216, R12, R210, R180 ;  /* 0x000000d20cd8723c */ /* 0x000fe200000018b4 */
[----:B------:R-:W-:Y:S07]  /*a0d0*/  LDSM.16.M88.4 R12, [R201+0x4000] ;  /* 0x00400000c90c783b */ /* 0x000fee0000000200 */
[C---:B--2---:R-:W-:Y:S01]  /*a0e0*/  HMMA.16816.F32 R212, R8.reuse, R228, R176 ;  /* 0x000000e408d4723c */ /* 0x044fe200000018b0 */
[----:B------:R-:W2:Y:S07]  /*a0f0*/  LDSM.16.M88.4 R176, [R197+0x3000] ;  /* 0x00300000c5b0783b */ /* 0x000eae0000000200 */
[C---:B---3--:R-:W-:Y:S08]  /*a100*/  HMMA.16816.F32 R184, R8.reuse, R236, R168 ;  /* 0x000000ec08b8723c */ /* 0x048ff000000018a8 */
[C---:B------:R-:W-:Y:S01]  /*a110*/  HMMA.16816.F32 R180, R8.reuse, R238, R20 ;  /* 0x000000ee08b4723c */ /* 0x040fe20000001814 */
[----:B------:R-:W3:Y:S07]  /*a120*/  LDSM.16.M88.4 R236, [R192+0xc000] ;  /* 0x00c00000c0ec783b */ /* 0x000eee0000000200 */
[C---:B------:R-:W-:Y:S01]  /*a130*/  HMMA.16816.F32 R208, R8.reuse, R230, R172 ;  /* 0x000000e608d0723c */ /* 0x040fe200000018ac */
[----:B------:R-:W2:Y:S04]  /*a140*/  LDSM.16.M88.4 R172, [R197+0x3800] ;  /* 0x00380000c5ac783b */ /* 0x000ea80000000200 */
[----:B------:R-:W-:Y:S03]  /*a150*/  LDSM.16.M88.4 R228, [R192+0xd000] ;  /* 0x00d00000c0e4783b */ /* 0x000fe60000000200 */
[C---:B------:R-:W-:Y:S08]  /*a160*/  HMMA.16816.F32 R168, R8.reuse, R232, R16 ;  /* 0x000000e808a8723c */ /* 0x040ff00000001810 */
[C---:B------:R-:W-:Y:S01]  /*a170*/  HMMA.16816.F32 R28, R8.reuse, R234, R28 ;  /* 0x000000ea081c723c */ /* 0x040fe2000000181c */
[----:B------:R-:W2:Y:S07]  /*a180*/  LDSM.16.M88.4 R232, [R192+0xc800] ;  /* 0x00c80000c0e8783b */ /* 0x000eae0000000200 */
[C---:B-1----:R-:W-:Y:S08]  /*a190*/  HMMA.16816.F32 R20, R8.reuse, R224, R220 ;  /* 0x000000e00814723c */ /* 0x042ff000000018dc */
[----:B------:R-:W-:Y:S08]  /*a1a0*/  HMMA.16816.F32 R16, R8, R226, R216 ;  /* 0x000000e20810723c */ /* 0x000ff000000018d8 */
[C---:B----4-:R-:W-:Y:S08]  /*a1b0*/  HMMA.16816.F32 R8, R4.reuse, R240, R212 ;  /* 0x000000f00408723c */ /* 0x050ff000000018d4 */
[C---:B------:R-:W-:Y:S01]  /*a1c0*/  HMMA.16816.F32 R220, R4.reuse, R242, R208 ;  /* 0x000000f204dc723c */ /* 0x040fe200000018d0 */
[----:B------:R-:W-:Y:S01]  /*a1d0*/  IMAD.MOV.U32 R27, RZ, RZ, R248 ;  /* 0x000000ffff1b7224 */ /* 0x000fe200078e00f8 */
[----:B------:R-:W-:Y:S06]  /*a1e0*/  LDSM.16.M88.4 R240, [R197+0x4000] ;  /* 0x00400000c5f0783b */ /* 0x000fec0000000200 */
[C---:B------:R-:W-:Y:S08]  /*a1f0*/  HMMA.16816.F32 R224, R4.reuse, R188, R184 ;  /* 0x000000bc04e0723c */ /* 0x040ff000000018b8 */
[C---:B------:R-:W-:Y:S01]  /*a200*/  HMMA.16816.F32 R216, R4.reuse, R190, R180 ;  /* 0x000000be04d8723c */ /* 0x040fe200000018b4 */
[----:B------:R-:W1:Y:S07]  /*a210*/  LDSM.16.M88.4 R180, [R192+0xd800] ;  /* 0x00d80000c0b4783b */ /* 0x000e6e0000000200 */
[C---:B--2---:R-:W-:Y:S08]  /*a220*/  HMMA.16816.F32 R212, R4.reuse, R176, R168 ;  /* 0x000000b004d4723c */ /* 0x044ff000000018a8 */
[----:B------:R-:W-:Y:S01]  /*a230*/  HMMA.16816.F32 R208, R4, R178, R28 ;  /* 0x000000b204d0723c */ /* 0x000fe2000000181c */
[----:B------:R-:W-:Y:S07]  /*a240*/  LDSM.16.M88.4 R176, [R199+0x4000] ;  /* 0x00400000c7b0783b */ /* 0x000fee0000000200 */
[----:B---3--:R-:W-:Y:S01]  /*a250*/  HMMA.16816.F32 R168, R12, R236, R8 ;  /* 0x000000ec0ca8723c */ /* 0x008fe20000001808 */
[----:B------:R-:W2:Y:S07]  /*a260*/  LDSM.16.M88.4 R8, [R202+0x4000] ;  /* 0x00400000ca08783b */ /* 0x000eae0000000200 */
[C---:B------:R-:W-:Y:S08]  /*a270*/  HMMA.16816.F32 R188, R4.reuse, R172, R20 ;  /* 0x000000ac04bc723c */ /* 0x040ff00000001814 */
[----:B------:R-:W-:Y:S01]  /*a280*/  HMMA.16816.F32 R184, R4, R174, R16 ;  /* 0x000000ae04b8723c */ /* 0x000fe20000001810 */
[----:B------:R-:W-:Y:S04]  /*a290*/  LDSM.16.M88.4 R172, [R199+0x4800] ;  /* 0x00480000c7ac783b */ /* 0x000fe80000000200 */
[----:B------:R-:W-:Y:S03]  /*a2a0*/  LDSM.16.M88.4 R4, [R204+0x4000] ;  /* 0x00400000cc04783b */ /* 0x000fe60000000200 */
[C---:B------:R-:W-:Y:S01]  /*a2b0*/  HMMA.16816.F32 R28, R12.reuse, R238, R220 ;  /* 0x000000ee0c1c723c */ /* 0x040fe200000018dc */
[----:B------:R-:W3:Y:S07]  /*a2c0*/  LDSM.16.M88.4 R236, [R199+0x5000] ;  /* 0x00500000c7ec783b */ /* 0x000eee0000000200 */
[C---:B------:R-:W-:Y:S08]  /*a2d0*/  HMMA.16816.F32 R20, R12.reuse, R232, R224 ;  /* 0x000000e80c14723c */ /* 0x040ff000000018e0 */
[C---:B------:R-:W-:Y:S01]  /*a2e0*/  HMMA.16816.F32 R16, R12.reuse, R234, R216 ;  /* 0x000000ea0c10723c */ /* 0x040fe200000018d8 */
[----:B------:R-:W4:Y:S07]  /*a2f0*/  LDSM.16.M88.4 R232, [R199+0x5800] ;  /* 0x00580000c7e8783b */ /* 0x000f2e0000000200 */
[C---:B------:R-:W-:Y:S08]  /*a300*/  HMMA.16816.F32 R220, R12.reuse, R228, R212 ;  /* 0x000000e40cdc723c */ /* 0x040ff000000018d4 */
[C---:B------:R-:W-:Y:S08]  /*a310*/  HMMA.16816.F32 R228, R12.reuse, R230, R208 ;  /* 0x000000e60ce4723c */ /* 0x040ff000000018d0 */
[C---:B-1----:R-:W-:Y:S08]  /*a320*/  HMMA.16816.F32 R224, R12.reuse, R180, R188 ;  /* 0x000000b40ce0723c */ /* 0x042ff000000018bc */
[----:B------:R-:W-:Y:S01]  /*a330*/  HMMA.16816.F32 R212, R12, R182, R184 ;  /* 0x000000b60cd4723c */ /* 0x000fe200000018b8 */
[----:B------:R-:W-:Y:S01]  /*a340*/  IMAD.MOV.U32 R26, RZ, RZ, R249 ;  /* 0x000000ffff1a7224 */ /* 0x000fe200078e00f9 */
[----:B------:R-:W1:Y:S04]  /*a350*/  LDSM.16.M88.4 R184, [R198+0xc800] ;  /* 0x00c80000c6b8783b */ /* 0x000e680000000200 */
[----:B------:R-:W1:Y:S02]  /*a360*/  LDSM.16.M88.4 R180, [R198+0xd000] ;  /* 0x00d00000c6b4783b */ /* 0x000e640000000200 */
[C---:B--2---:R-:W-:Y:S02]  /*a370*/  HMMA.16816.F32 R208, R8.reuse, R176, R168 ;  /* 0x000000b008d0723c */ /* 0x044fe400000018a8 */
[----:B------:R-:W-:Y:S06]  /*a380*/  LDSM.16.M88.4 R12, [R203+0x4000] ;  /* 0x00400000cb0c783b */ /* 0x000fec0000000200 */
[----:B---3--:R-:W-:Y:S07]  /*a390*/  HMMA.16816.F32 R168, R8, R236, R220 ;  /* 0x000000ec08a8723c */ /* 0x008fee00000018dc */
[----:B------:R-:W-:-:S02]  /*a3a0*/  IMAD.MOV.U32 R220, RZ, RZ, R27 ;  /* 0x000000ffffdc7224 */ /* 0x000fc400078e001b */
[----:B------:R-:W-:Y:S01]  /*a3b0*/  IMAD.MOV.U32 R221, RZ, RZ, R26 ;  /* 0x000000ffffdd7224 */ /* 0x000fe200078e001a */
[C---:B------:R-:W-:Y:S08]  /*a3c0*/  HMMA.16816.F32 R188, R8.reuse, R172, R20 ;  /* 0x000000ac08bc723c */ /* 0x040ff00000001814 */
[C---:B------:R-:W-:Y:S01]  /*a3d0*/  HMMA.16816.F32 R216, R8.reuse, R178, R28 ;  /* 0x000000b208d8723c */ /* 0x040fe2000000181c */
[----:B------:R-:W-:Y:S07]  /*a3e0*/  LDSM.16.M88.4 R176, [R198+0xd800] ;  /* 0x00d80000c6b0783b */ /* 0x000fee0000000200 */
[C---:B------:R-:W-:Y:S08]  /*a3f0*/  HMMA.16816.F32 R172, R8.reuse, R174, R16 ;  /* 0x000000ae08ac723c */ /* 0x040ff00000001810 */
[C---:B------:R-:W-:Y:S08]  /*a400*/  HMMA.16816.F32 R28, R8.reuse, R238, R228 ;  /* 0x000000ee081c723c */ /* 0x040ff000000018e4 */
[C---:B----4-:R-:W-:Y:S08]  /*a410*/  HMMA.16816.F32 R20, R8.reuse, R232, R224 ;  /* 0x000000e80814723c */ /* 0x050ff000000018e0 */
[----:B------:R-:W-:Y:S08]  /*a420*/  HMMA.16816.F32 R16, R8, R234, R212 ;  /* 0x000000ea0810723c */ /* 0x000ff000000018d4 */
[----:B------:R-:W-:Y:S01]  /*a430*/  HMMA.16816.F32 R8, R4, R220, R208 ;  /* 0x000000dc0408723c */ /* 0x000fe200000018d0 */
[----:B------:R-:W2:Y:S01]  /*a440*/  LDSM.16.M88.4 R208, [R197+0x5000] ;  /* 0x00500000c5d0783b */ /* 0x000ea20000000200 */
[----:B------:R-:W-:-:S02]  /*a450*/  IMAD.MOV.U32 R2, RZ, RZ, R250 ;  /* 0x000000ffff027224 */ /* 0x000fc400078e00fa */
[----:B------:R-:W-:Y:S02]  /*a460*/  IMAD.MOV.U32 R0, RZ, RZ, R251 ;  /* 0x000000ffff007224 */ /* 0x000fe400078e00fb */
[----:B------:R-:W3:Y:S01]  /*a470*/  LDSM.16.M88.4 R248, [R197+0x4800] ;  /* 0x00480000c5f8783b */ /* 0x000ee20000000200 */
[----:B------:R-:W-:Y:S02]  /*a480*/  IMAD.MOV.U32 R222, RZ, RZ, R2 ;  /* 0x000000ffffde7224 */ /* 0x000fe400078e0002 */
[----:B------:R-:W-:Y:S01]  /*a490*/  IMAD.MOV.U32 R223, RZ, RZ, R0 ;  /* 0x000000ffffdf7224 */ /* 0x000fe200078e0000 */
[C---:B-1----:R-:W-:Y:S01]  /*a4a0*/  HMMA.16816.F32 R232, R4.reuse, R184, R188 ;  /* 0x000000b804e8723c */ /* 0x042fe200000018bc */
[----:B------:R-:W-:Y:S07]  /*a4b0*/  LDSM.16.M88.4 R188, [R192+0xe000] ;  /* 0x00e00000c0bc783b */ /* 0x000fee0000000200 */
[C---:B------:R-:W-:Y:S08]  /*a4c0*/  HMMA.16816.F32 R216, R4.reuse, R222, R216 ;  /* 0x000000de04d8723c */ /* 0x040ff000000018d8 */
[C---:B------:R-:W-:Y:S01]  /*a4d0*/  HMMA.16816.F32 R236, R4.reuse, R186, R172 ;  /* 0x000000ba04ec723c */ /* 0x040fe200000018ac */
[----:B------:R-:W-:Y:S07]  /*a4e0*/  LDSM.16.M88.4 R184, [R192+0xe800] ;  /* 0x00e80000c0b8783b */ /* 0x000fee0000000200 */
[----:B------:R-:W-:Y:S01]  /*a4f0*/  HMMA.16816.F32 R228, R4, R180, R168 ;  /* 0x000000b404e4723c */ /* 0x000fe200000018a8 */
[----:B--2---:R-:W-:-:S07]  /*a500*/  IMAD.MOV.U32 R27, RZ, RZ, R208 ;  /* 0x000000ffff1b7224 */ /* 0x004fce00078e00d0 */
[C---:B------:R-:W-:Y:S01]  /*a510*/  HMMA.16816.F32 R220, R4.reuse, R182, R28 ;  /* 0x000000b604dc723c */ /* 0x040fe2000000181c */
[----:B------:R-:W-:Y:S01]  /*a520*/  IMAD.MOV.U32 R26, RZ, RZ, R209 ;  /* 0x000000ffff1a7224 */ /* 0x000fe200078e00d1 */
[----:B------:R-:W-:Y:S01]  /*a530*/  LDSM.16.M88.4 R180, [R192+0xf000] ;  /* 0x00f00000c0b4783b */ /* 0x000fe20000000200 */
[----:B------:R-:W-:Y:S02]  /*a540*/  IMAD.MOV.U32 R2, RZ, RZ, R210 ;  /* 0x000000ffff027224 */ /* 0x000fe400078e00d2 */
[----:B------:R-:W-:Y:S02]  /*a550*/  IMAD.MOV.U32 R0, RZ, RZ, R211 ;  /* 0x000000ffff007224 */ /* 0x000fe400078e00d3 */
[----:B------:R-:W1:Y:S01]  /*a560*/  LDSM.16.M88.4 R208, [R197+0x5800] ;  /* 0x00580000c5d0783b */ /* 0x000e620000000200 */
[C---:B------:R-:W-:Y:S08]  /*a570*/  HMMA.16816.F32 R224, R4.reuse, R176, R20 ;  /* 0x000000b004e0723c */ /* 0x040ff00000001814 */
[----:B------:R-:W-:Y:S01]  /*a580*/  HMMA.16816.F32 R212, R4, R178, R16 ;  /* 0x000000b204d4723c */ /* 0x000fe20000001810 */
[----:B------:R-:W2:Y:S07]  /*a590*/  LDSM.16.M88.4 R4, [R201+0x6000] ;  /* 0x00600000c904783b */ /* 0x000eae0000000200 */
[C---:B------:R-:W-:Y:S01]  /*a5a0*/  HMMA.16816.F32 R176, R12.reuse, R240, R8 ;  /* 0x000000f00cb0723c */ /* 0x040fe20000001808 */
[----:B------:R-:W-:Y:S07]  /*a5b0*/  LDSM.16.M88.4 R8, [R202+0x6000] ;  /* 0x00600000ca08783b */ /* 0x000fee0000000200 */
[C---:B------:R-:W-:Y:S01]  /*a5c0*/  HMMA.16816.F32 R172, R12.reuse, R242, R216 ;  /* 0x000000f20cac723c */ /* 0x040fe200000018d8 */
[----:B------:R-:W4:Y:S07]  /*a5d0*/  LDSM.16.M88.4 R240, [R199+0x6000] ;  /* 0x00600000c7f0783b */ /* 0x000f2e0000000200 */
[----:B---3--:R-:W-:Y:S01]  /*a5e0*/  HMMA.16816.F32 R168, R12, R248, R232 ;  /* 0x000000f80ca8723c */ /* 0x008fe200000018e8 */
[----:B------:R-:W-:-:S02]  /*a5f0*/  IMAD.MOV.U32 R16, RZ, RZ, R27 ;  /* 0x000000ffff107224 */ /* 0x000fc400078e001b */
[----:B------:R-:W-:-:S05]  /*a600*/  IMAD.MOV.U32 R17, RZ, RZ, R26 ;  /* 0x000000ffff117224 */ /* 0x000fca00078e001a */
[----:B------:R-:W-:Y:S01]  /*a610*/  HMMA.16816.F32 R28, R12, R250, R236 ;  /* 0x000000fa0c1c723c */ /* 0x000fe200000018ec */
[----:B------:R-:W3:Y:S01]  /*a620*/  LDSM.16.M88.4 R236, [R192+0xf800] ;  /* 0x00f80000c0ec783b */ /* 0x000ee20000000200 */
[----:B------:R-:W-:Y:S02]  /*a630*/  IMAD.MOV.U32 R18, RZ, RZ, R2 ;  /* 0x000000ffff127224 */ /* 0x000fe400078e0002 */
[----:B------:R-:W-:-:S04]  /*a640*/  IMAD.MOV.U32 R19, RZ, RZ, R0 ;  /* 0x000000ffff137224 */ /* 0x000fc800078e0000 */
[C---:B------:R-:W-:Y:S08]  /*a650*/  HMMA.16816.F32 R20, R12.reuse, R16, R228 ;  /* 0x000000100c14723c */ /* 0x040ff000000018e4 */
[C---:B-1----:R-:W-:Y:S08]  /*a660*/  HMMA.16816.F32 R216, R12.reuse, R208, R224 ;  /* 0x000000d00cd8723c */ /* 0x042ff000000018e0 */
[----:B------:R-:W-:Y:S08]  /*a670*/  HMMA.16816.F32 R212, R12, R210, R212 ;  /* 0x000000d20cd4723c */ /* 0x000ff000000018d4 */
[----:B--2---:R-:W-:Y:S01]  /*a680*/  HMMA.16816.F32 R208, R4, R188, R176 ;  /* 0x000000bc04d0723c */ /* 0x004fe200000018b0 */
[----:B------:R-:W-:Y:S07]  /*a690*/  LDSM.16.M88.4 R176, [R199+0x7800] ;  /* 0x00780000c7b0783b */ /* 0x000fee0000000200 */
[----:B------:R-:W-:Y:S01]  /*a6a0*/  HMMA.16816.F32 R16, R12, R18, R220 ;  /* 0x000000120c10723c */ /* 0x000fe200000018dc */
[----:B------:R-:W-:Y:S07]  /*a6b0*/  LDSM.16.M88.4 R12, [R204+0x6000] ;  /* 0x00600000cc0c783b */ /* 0x000fee0000000200 */
[C---:B------:R-:W-:Y:S01]  /*a6c0*/  HMMA.16816.F32 R232, R4.reuse, R184, R168 ;  /* 0x000000b804e8723c */ /* 0x040fe200000018a8 */
[----:B------:R-:W1:Y:S07]  /*a6d0*/  LDSM.16.M88.4 R168, [R198+0xe000] ;  /* 0x00e00000c6a8783b */ /* 0x000e6e0000000200 */
[C---:B------:R-:W-:Y:S01]  /*a6e0*/  HMMA.16816.F32 R220, R4.reuse, R190, R172 ;  /* 0x000000be04dc723c */ /* 0x040fe200000018ac */
[----:B------:R-:W2:Y:S07]  /*a6f0*/  LDSM.16.M88.4 R188, [R199+0x6800] ;  /* 0x00680000c7bc783b */ /* 0x000eae0000000200 */
[----:B------:R-:W-:Y:S08]  /*a700*/  HMMA.16816.F32 R224, R4, R180, R20 ;  /* 0x000000b404e0723c */ /* 0x000ff00000001814 */
[----:B----4-:R-:W-:Y:S08]  /*a710*/  HMMA.16816.F32 R20, R8, R240, R208 ;  /* 0x000000f00814723c */ /* 0x010ff000000018d0 */
[C---:B------:R-:W-:Y:S01]  /*a720*/  HMMA.16816.F32 R228, R4.reuse, R186, R28 ;  /* 0x000000ba04e4723c */ /* 0x040fe2000000181c */
[----:B------:R-:W4:Y:S07]  /*a730*/  LDSM.16.M88.4 R184, [R199+0x7000] ;  /* 0x00700000c7b8783b */ /* 0x000f2e0000000200 */
[C---:B------:R-:W-:Y:S08]  /*a740*/  HMMA.16816.F32 R180, R4.reuse, R182, R16 ;  /* 0x000000b604b4723c */ /* 0x040ff00000001810 */
[C---:B---3--:R-:W-:Y:S01]  /*a750*/  HMMA.16816.F32 R172, R4.reuse, R236, R216 ;  /* 0x000000ec04ac723c */ /* 0x048fe200000018d8 */
[----:B------:R-:W-:Y:S07]  /*a760*/  LDSM.16.M88.4 R216, [R198+0xe800] ;  /* 0x00e80000c6d8783b */ /* 0x000fee0000000200 */
[----:B------:R-:W-:Y:S01]  /*a770*/  HMMA.16816.F32 R28, R4, R238, R212 ;  /* 0x000000ee041c723c */ /* 0x000fe200000018d4 */
[----:B------:R-:W-:Y:S04]  /*a780*/  LDSM.16.M88.4 R4, [R203+0x6000] ;  /* 0x00600000cb04783b */ /* 0x000fe80000000200 */
[----:B------:R-:W3:Y:S03]  /*a790*/  LDSM.16.M88.4 R212, [R197+0x6000] ;  /* 0x00600000c5d4783b */ /* 0x000ee60000000200 */
[----:B------:R-:W-:Y:S08]  /*a7a0*/  HMMA.16816.F32 R16, R8, R242, R220 ;  /* 0x000000f20810723c */ /* 0x000ff000000018dc */
[----:B-1----:R-:W-:Y:S08]  /*a7b0*/  HMMA.16816.F32 R20, R12, R168, R20 ;  /* 0x000000a80c14723c */ /* 0x002ff00000001814 */
[----:B--2---:R-:W-:Y:S01]  /*a7c0*/  HMMA.16816.F32 R208, R8, R188, R232 ;  /* 0x000000bc08d0723c */ /* 0x004fe200000018e8 */
[----:B------:R-:W-:-:S07]  /*a7d0*/  IMAD.SHL.U32 R246, R246, 0x2, RZ ;  /* 0x00000002f6f67824 */ /* 0x000fce00078e00ff */
[----:B------:R-:W-:Y:S01]  /*a7e0*/  HMMA.16816.F32 R232, R8, R176, R172 ;  /* 0x000000b008e8723c */ /* 0x000fe200000018ac */
[----:B------:R-:W1:Y:S07]  /*a7f0*/  LDSM.16.M88.4 R172, [R197+0x6800] ;  /* 0x00680000c5ac783b */ /* 0x000e6e0000000200 */
[----:B------:R-:W-:Y:S01]  /*a800*/  HMMA.16816.F32 R16, R12, R170, R16 ;  /* 0x000000aa0c10723c */ /* 0x000fe20000001810 */
[----:B------:R-:W-:Y:S01]  /*a810*/  LOP3.LUT R246, R246, 0x6, RZ, 0xc0, !PT ;  /* 0x00000006f6f67812 */ /* 0x000fe200078ec0ff */
[----:B------:R-:W-:-:S06]  /*a820*/  IMAD.U32 R0, RZ, RZ, UR26 ;  /* 0x0000001aff007e24 */ /* 0x000fcc000f8e00ff */
[----:B----4-:R-:W-:Y:S01]  /*a830*/  HMMA.16816.F32 R220, R8, R186, R180 ;  /* 0x000000ba08dc723c */ /* 0x010fe200000018b4 */
[----:B------:R-:W2:Y:S01]  /*a840*/  LDSM.16.M88.4 R180, [R198+0xf000] ;  /* 0x00f00000c6b4783b */ /* 0x000ea20000000200 */
[----:B------:R-:W-:-:S06]  /*a850*/  IMAD R0, R0, 0x40, R246 ;  /* 0x0000004000007824 */ /* 0x000fcc00078e02f6 */
[----:B------:R-:W-:Y:S08]  /*a860*/  HMMA.16816.F32 R188, R8, R190, R228 ;  /* 0x000000be08bc723c */ /* 0x000ff000000018e4 */
[----:B---3--:R-:W-:Y:S08]  /*a870*/  HMMA.16816.F32 R228, R4, R212, R20 ;  /* 0x000000d404e4723c */ /* 0x008ff00000001814 */
[C---:B------:R-:W-:Y:S08]  /*a880*/  HMMA.16816.F32 R224, R8.reuse, R184, R224 ;  /* 0x000000b808e0723c */ /* 0x040ff000000018e0 */
[----:B------:R-:W-:Y:S07]  /*a890*/  HMMA.16816.F32 R236, R8, R178, R28 ;  /* 0x000000b208ec723c */ /* 0x000fee000000181c */
[C---:B------:R-:W-:Y:S01]  /*a8a0*/  IADD3 R8, R0.reuse, 0x1, RZ ;  /* 0x0000000100087810 */ /* 0x040fe20007ffe0ff */
[----:B------:R-:W-:Y:S01]  /*a8b0*/  HMMA.16816.F32 R20, R12, R216, R208 ;  /* 0x000000d80c14723c */ /* 0x000fe200000018d0 */
[C---:B------:R-:W-:Y:S01]  /*a8c0*/  IADD3 R2, R0.reuse, 0x8, RZ ;  /* 0x0000000800027810 */ /* 0x040fe20007ffe0ff */
[----:B------:R-:W3:Y:S01]  /*a8d0*/  LDSM.16.M88.4 R208, [R197+0x7000] ;  /* 0x00700000c5d0783b */ /* 0x000ee20000000200 */
[----:B------:R-:W4:Y:S05]  /*a8e0*/  I2F R10, R8 ;  /* 0x00000008000a7306 */ /* 0x000f2a0000201400 */
[----:B------:R-:W-:Y:S03]  /*a8f0*/  HMMA.16816.F32 R28, R4, R214, R16 ;  /* 0x000000d6041c723c */ /* 0x000fe60000001810 */
[----:B------:R2:W2:Y:S01]  /*a900*/  I2F R11, R2 ;  /* 0x00000002000b7306 */ /* 0x0004a20000201400 */
[----:B------:R-:W-:-:S04]  /*a910*/  IADD3 R9, R0, 0x9, RZ ;  /* 0x0000000900097810 */ /* 0x000fc80007ffe0ff */
[----:B------:R-:W-:Y:S01]  /*a920*/  HMMA.16816.F32 R168, R12, R218, R188 ;  /* 0x000000da0ca8723c */ /* 0x000fe200000018bc */
[----:B------:R-:W3:Y:S01]  /*a930*/  LDSM.16.M88.4 R188, [R198+0xf800] ;  /* 0x00f80000c6bc783b */ /* 0x000ee20000000200 */
[-C--:B------:R-:W-:Y:S01]  /*a940*/  ISETP.GE.AND P0, PT, R8, R32.reuse, PT ;  /* 0x000000200800720c */ /* 0x080fe20003f06270 */
[----:B----4-:R-:W-:Y:S01]  /*a950*/  FFMA.FTZ R16, R10, UR18, R229 ;  /* 0x000000120a107c23 */ /* 0x010fe200080100e5 */
[----:B------:R-:W-:Y:S02]  /*a960*/  ISETP.GE.AND P2, PT, R8, R33, PT ;  /* 0x000000210800720c */ /* 0x000fe40003f46270 */
[----:B------:R4:W4:Y:S02]  /*a970*/  I2F R8, R9 ;  /* 0x0000000900087306 */ /* 0x0009240000201400 */
[----:B-1----:R-:W-:Y:S01]  /*a980*/  HMMA.16816.F32 R184, R4, R172, R20 ;  /* 0x000000ac04b8723c */ /* 0x002fe20000001814 */
[----:B------:R-:W-:Y:S02]  /*a990*/  FSEL R133, R16, -INF , !P0 ;  /* 0xff80000010857808 */ /* 0x000fe40004000000 */
[----:B------:R-:W-:-:S02]  /*a9a0*/  ISETP.GE.AND P1, PT, R2, R32, PT ;  /* 0x000000200200720c */ /* 0x000fc40003f26270 */
[----:B------:R-:W-:Y:S02]  /*a9b0*/  ISETP.GE.AND P0, PT, R2, R33, PT ;  /* 0x000000210200720c */ /* 0x000fe40003f06270 */
[----:B--2---:R-:W-:Y:S01]  /*a9c0*/  IADD3 R2, R0, 0x10, RZ ;  /* 0x0000001000027810 */ /* 0x004fe20007ffe0ff */
[----:B------:R-:W-:Y:S01]  /*a9d0*/  FFMA.FTZ R10, R10, UR18, R231 ;  /* 0x000000120a0a7c23 */ /* 0x000fe200080100e7 */
[----:B------:R-:W-:Y:S01]  /*a9e0*/  HMMA.16816.F32 R176, R12, R180, R224 ;  /* 0x000000b40cb0723c */ /* 0x000fe200000018e0 */
[----:B------:R-:W-:Y:S01]  /*a9f0*/  FFMA.FTZ R16, R11, UR18, R28 ;  /* 0x000000120b107c23 */ /* 0x000fe2000801001c */
[----:B------:R-:W1:Y:S02]  /*aa00*/  I2F R17, R2 ;  /* 0x0000000200117306 */ /* 0x000e640000201400 */
[----:B------:R-:W-:Y:S02]  /*aa10*/  FSEL R215, R10, -INF , !P2 ;  /* 0xff8000000ad77808 */ /* 0x000fe40005000000 */
[----:B------:R-:W-:-:S02]  /*aa20*/  FSEL R216, R16, -INF , !P1 ;  /* 0xff80000010d87808 */ /* 0x000fc40004800000 */
[C---:B------:R-:W-:Y:S02]  /*aa30*/  ISETP.GE.AND P2, PT, R9.reuse, R32, PT ;  /* 0x000000200900720c */ /* 0x040fe40003f46270 */
[----:B------:R-:W-:Y:S02]  /*aa40*/  ISETP.GE.AND P1, PT, R9, R33, PT ;  /* 0x000000210900720c */ /* 0x000fe40003f26270 */
[----:B----4-:R-:W-:Y:S01]  /*aa50*/  IADD3 R9, R0, 0x11, RZ ;  /* 0x0000001100097810 */ /* 0x010fe20007ffe0ff */
[----:B------:R-:W-:Y:S01]  /*aa60*/  FFMA.FTZ R11, R11, UR18, R30 ;  /* 0x000000120b0b7c23 */ /* 0x000fe2000801001e */
[----:B------:R-:W-:Y:S01]  /*aa70*/  HMMA.16816.F32 R168, R4, R174, R168 ;  /* 0x000000ae04a8723c */ /* 0x000fe200000018a8 */
[----:B------:R-:W-:Y:S01]  /*aa80*/  FFMA.FTZ R18, R8, UR18, R29 ;  /* 0x0000001208127c23 */ /* 0x000fe2000801001d */
[----:B------:R2:W4:Y:S01]  /*aa90*/  I2F R16, R9 ;  /* 0x0000000900107306 */ /* 0x0005220000201400 */
[----:B------:R-:W-:-:S05]  /*aaa0*/  IADD3 R10, R0, 0x18, RZ ;  /* 0x00000018000a7810 */ /* 0x000fca0007ffe0ff */
[----:B------:R-:W-:Y:S01]  /*aab0*/  HMMA.16816.F32 R20, R12, R182, R220 ;  /* 0x000000b60c14723c */ /* 0x000fe200000018dc */
[----:B------:R-:W4:Y:S01]  /*aac0*/  LDSM.16.M88.4 R180, [R197+0x7800] ;  /* 0x00780000c5b4783b */ /* 0x000f220000000200 */
[----:B------:R-:W-:Y:S01]  /*aad0*/  FSEL R214, R11, -INF , !P0 ;  /* 0xff8000000bd67808 */ /* 0x000fe20004000000 */
[----:B------:R-:W-:Y:S01]  /*aae0*/  UISETP.GE.AND UP0, UPT, UR9, 0x3, UPT ;  /* 0x000000030900788c */ /* 0x000fe2000bf06270 */
[----:B------:R-:W-:Y:S01]  /*aaf0*/  FSEL R212, R18, -INF , !P2 ;  /* 0xff80000012d47808 */ /* 0x000fe20005000000 */
[----:B-1----:R-:W-:Y:S01]  /*ab00*/  FFMA.FTZ R18, R17, UR18, R184 ;  /* 0x0000001211127c23 */ /* 0x002fe200080100b8 */
[----:B------:R-:W-:Y:S01]  /*ab10*/  ISETP.GE.AND P0, PT, R2, R32, PT ;  /* 0x000000200200720c */ /* 0x000fe20003f06270 */
[----:B------:R-:W-:-:S04]  /*ab20*/  DEPBAR.LE SB0, 0x0 ;  /* 0x000080000000791a */ /* 0x000fc80000000000 */
[----:B------:R-:W-:Y:S01]  /*ab30*/  BAR.SYNC.DEFER_BLOCKING 0x0 ;  /* 0x0000000000007b1d */ /* 0x000fe20000010000 */
[----:B------:R-:W-:Y:S01]  /*ab40*/  ISETP.GE.AND P2, PT, R2, R33, PT ;  /* 0x000000210200720c */ /* 0x000fe20003f46270 */
[----:B------:R-:W-:Y:S01]  /*ab50*/  FFMA.FTZ R2, R8, UR18, R31 ;  /* 0x0000001208027c23 */ /* 0x000fe2000801001f */
[----:B------:R-:W-:-:S03]  /*ab60*/  IADD3 R8, R0, 0x19, RZ ;  /* 0x0000001900087810 */ /* 0x000fc60007ffe0ff */
[----:B------:R1:W1:Y:S01]  /*ab70*/  I2F R11, R10 ;  /* 0x0000000a000b7306 */ /* 0x0002620000201400 */
[----:B------:R-:W-:Y:S02]  /*ab80*/  FSEL R206, R2, -INF , !P1 ;  /* 0xff80000002ce7808 */ /* 0x000fe40004800000 */
[----:B------:R-:W-:Y:S02]  /*ab90*/  FSEL R213, R18, -INF , !P0 ;  /* 0xff80000012d57808 */ /* 0x000fe40004000000 */
[C---:B------:R-:W-:Y:S02]  /*aba0*/  ISETP.GE.AND P1, PT, R9.reuse, R32, PT ;  /* 0x000000200900720c */ /* 0x040fe40003f26270 */
[----:B------:R-:W-:Y:S01]  /*abb0*/  ISETP.GE.AND P0, PT, R9, R33, PT ;  /* 0x000000210900720c */ /* 0x000fe20003f06270 */
[----:B--2---:R-:W-:Y:S01]  /*abc0*/  FFMA.FTZ R9, R17, UR18, R186 ;  /* 0x0000001211097c23 */ /* 0x004fe200080100ba */
[----:B---3--:R-:W-:Y:S01]  /*abd0*/  HMMA.16816.F32 R176, R4, R208, R176 ;  /* 0x000000d004b0723c */ /* 0x008fe200000018b0 */
[----:B------:R-:W2:Y:S01]  /*abe0*/  I2F R17, R8 ;  /* 0x0000000800117306 */ /* 0x000ea20000201400 */
[----:B----4-:R-:W-:Y:S01]  /*abf0*/  FFMA.FTZ R18, R16, UR18, R185 ;  /* 0x0000001210127c23 */ /* 0x010fe200080100b9 */
[----:B------:R-:W-:-:S05]  /*ac00*/  IADD3 R2, R0, 0x20, RZ ;  /* 0x0000002000027810 */ /* 0x000fca0007ffe0ff */
[----:B------:R-:W-:Y:S01]  /*ac10*/  HMMA.16816.F32 R28, R12, R188, R232 ;  /* 0x000000bc0c1c723c */ /* 0x000fe200000018e8 */
[----:B------:R-:W-:Y:S02]  /*ac20*/  FSEL R207, R9, -INF , !P2 ;  /* 0xff80000009cf7808 */ /* 0x000fe40005000000 */
[----:B------:R-:W-:Y:S02]  /*ac30*/  FSEL R200, R18, -INF , !P1 ;  /* 0xff80000012c87808 */ /* 0x000fe40004800000 */
[C---:B------:R-:W-:Y:S01]  /*ac40*/  ISETP.GE.AND P2, PT, R10.reuse, R32, PT ;  /* 0x000000200a00720c */ /* 0x040fe20003f46270 */
[----:B------:R-:W3:Y:S01]  /*ac50*/  I2F R18, R2 ;  /* 0x0000000200127306 */ /* 0x000ee20000201400 */
[----:B------:R-:W-:Y:S01]  /*ac60*/  ISETP.GE.AND P1, PT, R10, R33, PT ;  /* 0x000000210a00720c */ /* 0x000fe20003f26270 */
[----:B-1----:R-:W-:Y:S02]  /*ac70*/  FFMA.FTZ R10, R16, UR18, R187 ;  /* 0x00000012100a7c23 */ /* 0x002fe400080100bb */
[----:B------:R-:W-:Y:S01]  /*ac80*/  FFMA.FTZ R16, R11, UR18, R168 ;  /* 0x000000120b107c23 */ /* 0x000fe200080100a8 */
[----:B------:R-:W-:Y:S01]  /*ac90*/  IADD3 R9, R0, 0x21, RZ ;  /* 0x0000002100097810 */ /* 0x000fe20007ffe0ff */
[----:B------:R-:W-:Y:S01]  /*aca0*/  HMMA.16816.F32 R172, R4, R210, R20 ;  /* 0x000000d204ac723c */ /* 0x000fe20000001814 */
[----:B------:R-:W-:-:S02]  /*acb0*/  FSEL R187, R10, -INF , !P0 ;  /* 0xff8000000abb7808 */ /* 0x000fc40004000000 */
[----:B------:R-:W-:Y:S01]  /*acc0*/  FSEL R188, R16, -INF , !P2 ;  /* 0xff80000010bc7808 */ /* 0x000fe20005000000 */
[----:B--2---:R-:W-:Y:S01]  /*acd0*/  FFMA.FTZ R16, R17, UR18, R169 ;  /* 0x0000001211107c23 */ /* 0x004fe200080100a9 */
[C---:B------:R-:W-:Y:S01]  /*ace0*/  ISETP.GE.AND P0, PT, R8.reuse, R32, PT ;  /* 0x000000200800720c */ /* 0x040fe20003f06270 */
[----:B------:R-:W-:Y:S01]  /*acf0*/  FFMA.FTZ R11, R11, UR18, R170 ;  /* 0x000000120b0b7c23 */ /* 0x000fe200080100aa */
[----:B------:R-:W-:Y:S01]  /*ad00*/  ISETP.GE.AND P2, PT, R8, R33, PT ;  /* 0x000000210800720c */ /* 0x000fe20003f46270 */
[----:B------:R1:W2:Y:S01]  /*ad10*/  I2F R10, R9 ;  /* 0x00000009000a7306 */ /* 0x0002a20000201400 */
[----:B------:R-:W-:Y:S01]  /*ad20*/  IADD3 R8, R0, 0x28, RZ ;  /* 0x0000002800087810 */ /* 0x000fe20007ffe0ff */
[----:B------:R-:W-:Y:S01]  /*ad30*/  HMMA.16816.F32 R20, R12, R190, R236 ;  /* 0x000000be0c14723c */ /* 0x000fe200000018ec */
[----:B------:R-:W-:Y:S02]  /*ad40*/  FSEL R185, R16, -INF , !P0 ;  /* 0xff80000010b97808 */ /* 0x000fe40004000000 */
[----:B------:R-:W-:Y:S01]  /*ad50*/  FSEL R186, R11, -INF , !P1 ;  /* 0xff8000000bba7808 */ /* 0x000fe20004800000 */
[----:B------:R-:W-:-:S02]  /*ad60*/  FFMA.FTZ R11, R17, UR18, R171 ;  /* 0x00000012110b7c23 */ /* 0x000fc400080100ab */
[----:B------:R-:W4:Y:S01]  /*ad70*/  I2F R16, R8 ;  /* 0x0000000800107306 */ /* 0x000f220000201400 */
[-C--:B------:R-:W-:Y:S01]  /*ad80*/  ISETP.GE.AND P1, PT, R2, R32.reuse, PT ;  /* 0x000000200200720c */ /* 0x080fe20003f26270 */
[----:B---3--:R-:W-:Y:S01]  /*ad90*/  FFMA.FTZ R17, R18, UR18, R176 ;  /* 0x0000001212117c23 */ /* 0x008fe200080100b0 */
[----:B------:R-:W-:Y:S02]  /*ada0*/  ISETP.GE.AND P0, PT, R2, R33, PT ;  /* 0x000000210200720c */ /* 0x000fe40003f06270 */
[----:B------:R-:W-:Y:S01]  /*adb0*/  IADD3 R2, R0, 0x29, RZ ;  /* 0x0000002900027810 */ /* 0x000fe20007ffe0ff */
[----:B------:R-:W-:Y:S01]  /*adc0*/  HMMA.16816.F32 R28, R4, R180, R28 ;  /* 0x000000b4041c723c */ /* 0x000fe2000000181c */
[----:B------:R-:W-:Y:S01]  /*add0*/  FSEL R184, R11, -INF , !P2 ;  /* 0xff8000000bb87808 */ /* 0x000fe20005000000 */
[----:B------:R-:W-:Y:S01]  /*ade0*/  FFMA.FTZ R12, R18, UR18, R178 ;  /* 0x00000012120c7c23 */ /* 0x000fe200080100b2 */
[----:B------:R-:W-:Y:S01]  /*adf0*/  FSEL R134, R17, -INF , !P1 ;  /* 0xff80000011867808 */ /* 0x000fe20004800000 */
[----:B------:R3:W3:Y:S01]  /*ae00*/  I2F R11, R2 ;  /* 0x00000002000b7306 */ /* 0x0006e20000201400 */
[----:B------:R-:W-:-:S02]  /*ae10*/  ISETP.GE.AND P2, PT, R9, R32, PT ;  /* 0x000000200900720c */ /* 0x000fc40003f46270 */
[----:B------:R-:W-:Y:S02]  /*ae20*/  ISETP.GE.AND P1, PT, R9, R33, PT ;  /* 0x000000210900720c */ /* 0x000fe40003f26270 */
[----:B-1----:R-:W-:Y:S01]  /*ae30*/  IADD3 R9, R0, 0x30, RZ ;  /* 0x0000003000097810 */ /* 0x002fe20007ffe0ff */
[C---:B--2---:R-:W-:Y:S02]  /*ae40*/  FFMA.FTZ R14, R10.reuse, UR18, R177 ;  /* 0x000000120a0e7c23 */ /* 0x044fe400080100b1 */
[----:B------:R-:W-:Y:S01]  /*ae50*/  FFMA.FTZ R13, R10, UR18, R179 ;  /* 0x000000120a0d7c23 */ /* 0x000fe200080100b3 */
[----:B------:R-:W-:Y:S02]  /*ae60*/  FSEL R179, R12, -INF , !P0 ;  /* 0xff8000000cb37808 */ /* 0x000fe40004000000 */
[----:B------:R-:W1:Y:S01]  /*ae70*/  I2F R12, R9 ;  /* 0x00000009000c7306 */ /* 0x000e620000201400 */
[----:B----4-:R-:W-:Y:S01]  /*ae80*/  FFMA.FTZ R10, R16, UR18, R172 ;  /* 0x00000012100a7c23 */ /* 0x010fe200080100ac */
[----:B------:R-:W-:-:S02]  /*ae90*/  FSEL R177, R14, -INF , !P2 ;  /* 0xff8000000eb17808 */ /* 0x000fc40005000000 */
[CC--:B------:R-:W-:Y:S02]  /*aea0*/  ISETP.GE.AND P0, PT, R8.reuse, R32.reuse, PT ;  /* 0x000000200800720c */ /* 0x0c0fe40003f06270 */
[----:B------:R-:W-:Y:S02]  /*aeb0*/  ISETP.GE.AND P2, PT, R8, R33, PT ;  /* 0x000000210800720c */ /* 0x000fe40003f46270 */
[----:B------:R-:W-:Y:S02]  /*aec0*/  IADD3 R8, R0, 0x31, RZ ;  /* 0x0000003100087810 */ /* 0x000fe40007ffe0ff */
[----:B------:R-:W-:Y:S01]  /*aed0*/  FSEL R178, R13, -INF , !P1 ;  /* 0xff8000000db27808 */ /* 0x000fe20004800000 */
[----:B------:R-:W-:Y:S01]  /*aee0*/  FFMA.FTZ R13, R16, UR18, R174 ;  /* 0x00000012100d7c23 */ /* 0x000fe200080100ae */
[----:B------:R-:W-:Y:S01]  /*aef0*/  FSEL R176, R10, -INF , !P0 ;  /* 0xff8000000ab07808 */ /* 0x000fe20004000000 */
[----:B------:R-:W-:Y:S01]  /*af00*/  HMMA.16816.F32 R16, R4, R182, R20 ;  /* 0x000000b60410723c */ /* 0x000fe20000001814 */
[----:B------:R-:W2:Y:S01]  /*af10*/  I2F R10, R8 ;  /* 0x00000008000a7306 */ /* 0x000ea20000201400 */
[----:B------:R-:W-:-:S02]  /*af20*/  ISETP.GE.AND P1, PT, R2, R32, PT ;  /* 0x000000200200720c */ /* 0x000fc40003f26270 */
[----:B------:R-:W-:Y:S02]  /*af30*/  ISETP.GE.AND P0, PT, R2, R33, PT ;  /* 0x000000210200720c */ /* 0x000fe40003f06270 */
[----:B---3--:R-:W-:Y:S01]  /*af40*/  IADD3 R2, R0, 0x38, RZ ;  /* 0x0000003800027810 */ /* 0x008fe20007ffe0ff */
[----:B------:R-:W-:-:S03]  /*af50*/  FFMA.FTZ R5, R11, UR18, R173 ;  /* 0x000000120b057c23 */ /* 0x000fc600080100ad */
[----:B------:R-:W3:Y:S02]  /*af60*/  I2F R4, R2 ;  /* 0x0000000200047306 */ /* 0x000ee40000201400 */
[----:B------:R-:W-:Y:S01]  /*af70*/  FSEL R172, R5, -INF , !P1 ;  /* 0xff80000005ac7808 */ /* 0x000fe20004800000 */
[C---:B-1----:R-:W-:Y:S01]  /*af80*/  FFMA.FTZ R5, R12.reuse, UR18, R30 ;  /* 0x000000120c057c23 */ /* 0x042fe2000801001e */
        /* <DEDUP_REMOVED lines=8> */
[----:B--2---:R-:W-:Y:S01]  /*b010*/  FFMA.FTZ R6, R10, UR18, R29 ;  /* 0x000000120a067c23 */ /* 0x004fe2000801001d */
[----:B------:R-:W-:Y:S01]  /*b020*/  ISETP.GE.AND P0, PT, R8, R32, PT ;  /* 0x000000200800720c */ /* 0x000fe20003f06270 */
[----:B------:R-:W-:Y:S01]  /*b030*/  FFMA.FTZ R10, R10, UR18, R31 ;  /* 0x000000120a0a7c23 */ /* 0x000fe2000801001f */
[----:B------:R-:W-:-:S02]  /*b040*/  FSEL R170, R7, -INF , !P2 ;  /* 0xff80000007aa7808 */ /* 0x000fc40005000000 */
[-C--:B------:R-:W-:Y:S02]  /*b050*/  ISETP.GE.AND P2, PT, R8, R33.reuse, PT ;  /* 0x000000210800720c */ /* 0x080fe40003f46270 */
[----:B------:R-:W-:Y:S01]  /*b060*/  FSEL R135, R6, -INF , !P0 ;  /* 0xff80000006877808 */ /* 0x000fe20004000000 */
[----:B---3--:R-:W-:Y:S01]  /*b070*/  FFMA.FTZ R6, R4, UR18, R16 ;  /* 0x0000001204067c23 */ /* 0x008fe20008010010 */
[----:B------:R-:W-:Y:S02]  /*b080*/  FSEL R168, R10, -INF , !P2 ;  /* 0xff8000000aa87808 */ /* 0x000fe40005000000 */
[-C--:B------:R-:W-:Y:S02]  /*b090*/  ISETP.GE.AND P2, PT, R2, R32.reuse, PT ;  /* 0x000000200200720c */ /* 0x080fe40003f46270 */
[C---:B------:R-:W-:Y:S02]  /*b0a0*/  ISETP.GE.AND P1, PT, R0.reuse, R32, PT ;  /* 0x000000200000720c */ /* 0x040fe40003f26270 */
[----:B------:R-:W-:-:S02]  /*b0b0*/  ISETP.GE.AND P0, PT, R0, R33, PT ;  /* 0x000000210000720c */ /* 0x000fc40003f06270 */
[----:B-1----:R-:W-:Y:S01]  /*b0c0*/  IADD3 R0, R0, 0x39, RZ ;  /* 0x0000003900007810 */ /* 0x002fe20007ffe0ff */
[----:B------:R-:W-:Y:S01]  /*b0d0*/  FFMA.FTZ R7, R4, UR18, R18 ;  /* 0x0000001204077c23 */ /* 0x000fe20008010012 */
[----:B------:R-:W-:Y:S02]  /*b0e0*/  FSEL R35, R6, -INF , !P2 ;  /* 0xff80000006237808 */ /* 0x000fe40005000000 */
[----:B------:R-:W-:Y:S01]  /*b0f0*/  ISETP.GE.AND P2, PT, R2, R33, PT ;  /* 0x000000210200720c */ /* 0x000fe20003f46270 */
[----:B------:R-:W1:Y:S01]  /*b100*/  I2F R4, R0 ;  /* 0x0000000000047306 */ /* 0x000e620000201400 */
[C---:B----4-:R-:W-:Y:S02]  /*b110*/  FFMA.FTZ R2, R5.reuse, UR18, R228 ;  /* 0x0000001205027c23 */ /* 0x050fe400080100e4 */
[----:B------:R-:W-:-:S05]  /*b120*/  FFMA.FTZ R5, R5, UR18, R230 ;  /* 0x0000001205057c23 */ /* 0x000fca00080100e6 */
[----:B------:R-:W-:Y:S02]  /*b130*/  FSEL R21, R5, -INF , !P0 ;  /* 0xff80000005157808 */ /* 0x000fe40004000000 */
[----:B------:R-:W-:Y:S02]  /*b140*/  PLOP3.LUT P0, PT, PT, PT, UP0, 0x80, 0x0 ;  /* 0x000000000000781c */ /* 0x000fe40003f0f008 */
[----:B------:R-:W-:Y:S02]  /*b150*/  FSEL R34, R7, -INF , !P2 ;  /* 0xff80000007227808 */ /* 0x000fe40005000000 */
[----:B------:R-:W-:Y:S02]  /*b160*/  FSEL R20, R2, -INF , !P1 ;  /* 0xff80000002147808 */ /* 0x000fe40004800000 */
[C---:B------:R-:W-:Y:S02]  /*b170*/  ISETP.GE.AND P2, PT, R0.reuse, R32, PT ;  /* 0x000000200000720c */ /* 0x040fe40003f46270 */
[----:B------:R-:W-:Y:S01]  /*b180*/  ISETP.GE.AND P1, PT, R0, R33, PT ;  /* 0x000000210000720c */ /* 0x000fe20003f26270 */
[----:B-1----:R-:W-:-:S02]  /*b190*/  FFMA.FTZ R0, R4, UR18, R17 ;  /* 0x0000001204007c23 */ /* 0x002fc40008010011 */
[----:B------:R-:W-:-:S03]  /*b1a0*/  FFMA.FTZ R4, R4, UR18, R19 ;  /* 0x0000001204047c23 */ /* 0x000fc60008010013 */
[----:B------:R-:W-:Y:S02]  /*b1b0*/  FSEL R30, R0, -INF , !P2 ;  /* 0xff800000001e7808 */ /* 0x000fe40005000000 */
[----:B------:R-:W-:Y:S01]  /*b1c0*/  FSEL R29, R4, -INF , !P1 ;  /* 0xff800000041d7808 */ /* 0x000fe20004800000 */
[----:B------:R-:W-:Y:S05]  /*b1d0*/  @!P0 BRA `(.L_x_608) ;  /* 0x0000089000008947 */ /* 0x000fea0003800000 */
[----:B------:R-:W2:Y:S01]  /*b1e0*/  LDL.64 R248, [R1+0xb8] ;  /* 0x0000b80001f87983 */ /* 0x000ea20000100a00 */
[----:B------:R-:W-:-:S03]  /*b1f0*/  ULDC.64 UR4, c[0x0][0x198] ;  /* 0x0000660000047ab9 */ /* 0x000fc60000000a00 */
[----:B------:R-:W3:Y:S01]  /*b200*/  LDL.64 R26, [R1+0xc8] ;  /* 0x0000c800011a7983 */ /* 0x000ee20000100a00 */
        /* <DEDUP_REMOVED lines=114> */
[----:B------:R-:W-:-:S05]  /*b930*/  @!P5 LEA.HI.X R9, R2, c[0x0][0x16c], R4, 0x1, P2 ;  /* 0x00005b000209da11 */ /* 0x000fca00010f0c04 */
        /* <DEDUP_REMOVED lines=17> */
.L_x_610:
[----:B------:R-:W-:Y:S05]  /*ba50*/  BSYNC B0 ;  /* 0x0000000000007941 */ /* 0x000fea0003800000 */
.L_x_609:
[----:B------:R-:W0:Y:S02]  /*ba60*/  LDGDEPBAR ;  /* 0x00000000000079af */ /* 0x000e240000000000 */
.L_x_608:
[----:B-1----:R-:W2:Y:S04]  /*ba70*/  LDL R9, [R1+0xe0] ;  /* 0x0000e00001097983 */ /* 0x002ea80000100800 */
[----:B------:R-:W3:Y:S04]  /*ba80*/  LDL R5, [R1+0x108] ;  /* 0x0001080001057983 */ /* 0x000ee80000100800 */
[----:B------:R-:W4:Y:S01]  /*ba90*/  LDL R4, [R1+0xe4] ;  /* 0x0000e40001047983 */ /* 0x000f220000100800 */
        /* <DEDUP_REMOVED lines=22> */
[----:B------:R-:W-:Y:S01]  /*bc00*/  FMNMX.FTZ R0, R179, R0, !PT ;  /* 0x00000000b3007209 */ /* 0x000fe20007810000 */
[----:B------:R-:W-:-:S02]  /*bc10*/  USHF.L.U32 UR4, UR26, 0x1, URZ ;  /* 0x000000011a047899 */ /* 0x000fc4000800063f */
[----:B------:R-:W-:Y:S02]  /*bc20*/  UIADD3 UR5, UR25, -0x4498517b, URZ ;  /* 0xbb67ae8519057890 */ /* 0x000fe4000fffe03f */
[----:B------:R-:W-:Y:S02]  /*bc30*/  ULOP3.LUT UR21, UR4, UR25, URZ, 0x3c, !UPT ;  /* 0x0000001904157292 */ /* 0x000fe4000f8e3c3f */
[----:B------:R-:W-:Y:S02]  /*bc40*/  UIADD3 UR35, UR24, -0x61c88647, URZ ;  /* 0x9e3779b918237890 */ /* 0x000fe4000fffe03f */
[----:B------:R-:W-:Y:S02]  /*bc50*/  UIADD3 UR34, UR24, 0x3c6ef372, URZ ;  /* 0x3c6ef37218227890 */ /* 0x000fe4000fffe03f */
[----:B------:R-:W-:Y:S02]  /*bc60*/  UIADD3 UR29, UR25, 0x32370b8f, URZ ;  /* 0x32370b8f191d7890 */ /* 0x000fe4000fffe03f */
[----:B------:R-:W-:-:S02]  /*bc70*/  UIADD3 UR33, UR25, 0x76cf5d0a, URZ ;  /* 0x76cf5d0a19217890 */ /* 0x000fc4000fffe03f */
[----:B------:R-:W-:Y:S02]  /*bc80*/  UIADD3 UR30, UR24, -0x255992d5, URZ ;  /* 0xdaa66d2b181e7890 */ /* 0x000fe4000fffe03f */
[----:B------:R-:W-:-:S04]  /*bc90*/  UIADD3 UR4, UR4, 0x1, URZ ;  /* 0x0000000104047890 */ /* 0x000fc8000fffe03f */
[----:B------:R-:W-:Y:S01]  /*bca0*/  ULOP3.LUT UR4, UR4, UR25, URZ, 0x3c, !UPT ;  /* 0x0000001904047292 */ /* 0x000fe2000f8e3c3f */
[----:B------:R-:W-:Y:S04]  /*bcb0*/  STL [R1+0x130], R205 ;  /* 0x000130cd01007387 */ /* 0x000fe80000100800 */
[----:B------:R-:W-:Y:S04]  /*bcc0*/  STL [R1+0x12c], R204 ;  /* 0x00012ccc01007387 */ /* 0x000fe80000100800 */
[----:B------:R-:W-:Y:S04]  /*bcd0*/  STL [R1+0x128], R203 ;  /* 0x000128cb01007387 */ /* 0x000fe80000100800 */
[----:B------:R-:W-:Y:S04]  /*bce0*/  STL [R1+0x124], R202 ;  /* 0x000124ca01007387 */ /* 0x000fe80000100800 */
[----:B------:R-:W-:Y:S04]  /*bcf0*/  STL [R1+0x120], R201 ;  /* 0x000120c901007387 */ /* 0x000fe80000100800 */
[----:B------:R-:W-:Y:S04]  /*bd00*/  STL [R1+0x11c], R199 ;  /* 0x00011cc701007387 */ /* 0x000fe80000100800 */
[----:B------:R-:W-:Y:S04]  /*bd10*/  STL [R1+0x118], R198 ;  /* 0x000118c601007387 */ /* 0x000fe80000100800 */
[----:B------:R-:W-:Y:S04]  /*bd20*/  STL [R1+0x114], R197 ;  /* 0x000114c501007387 */ /* 0x000fe80000100800 */
[----:B------:R-:W-:Y:S01]  /*bd30*/  STL [R1+0x110], R192 ;  /* 0x000110c001007387 */ /* 0x000fe20000100800 */
[----:B--2---:R-:W-:-:S04]  /*bd40*/  IMAD.WIDE.U32 R220, R9, -0x326172a9, RZ ;  /* 0xcd9e8d5709dc7825 */ /* 0x004fc800078e00ff */
[----:B---3--:R-:W-:Y:S01]  /*bd50*/  IMAD.WIDE.U32 R18, R5, -0x2daee0ad, RZ ;  /* 0xd2511f5305127825 */ /* 0x008fe200078e00ff */
[----:B------:R-:W-:Y:S02]  /*bd60*/  FMNMX.FTZ R5, R35, R2, !PT ;  /* 0x0000000223057209 */ /* 0x000fe40007810000 */
[----:B------:R-:W-:Y:S02]  /*bd70*/  FMNMX.FTZ R2, R178, R0, !PT ;  /* 0x00000000b2027209 */ /* 0x000fe40007810000 */
[----:B----4-:R-:W-:Y:S02]  /*bd80*/  LOP3.LUT R4, R221, R4, RZ, 0x3c, !PT ;  /* 0x00000004dd047212 */ /* 0x010fe400078e3cff */
[----:B------:R-:W-:Y:S02]  /*bd90*/  FMNMX.FTZ R0, R30, R5, !PT ;  /* 0x000000051e007209 */ /* 0x000fe40007810000 */
[----:B------:R-:W-:Y:S01]  /*bda0*/  FMNMX.FTZ R2, R173, R2, !PT ;  /* 0x00000002ad027209 */ /* 0x000fe20007810000 */
[----:B------:R-:W-:-:S02]  /*bdb0*/  IMAD.WIDE.U32 R182, R4, -0x2daee0ad, RZ ;  /* 0xd2511f5304b67825 */ /* 0x000fc400078e00ff */
[----:B------:R-:W1:Y:S01]  /*bdc0*/  SHFL.BFLY PT, R9, R0, 0x2, 0x1f ;  /* 0x0c401f0000097f89 */ /* 0x000e6200000e0000 */
[----:B------:R-:W-:Y:S02]  /*bdd0*/  LOP3.LUT R4, R19, UR21, RZ, 0x3c, !PT ;  /* 0x0000001513047c12 */ /* 0x000fe4000f8e3cff */
[----:B------:R-:W-:Y:S02]  /*bde0*/  LOP3.LUT R22, R183, UR5, R18, 0x96, !PT ;  /* 0x00000005b7167c12 */ /* 0x000fe4000f8e9612 */
[----:B------:R-:W-:Y:S01]  /*bdf0*/  FMNMX.FTZ R2, R171, R2, !PT ;  /* 0x00000002ab027209 */ /* 0x000fe20007810000 */
[----:B------:R-:W-:-:S03]  /*be00*/  IMAD.WIDE.U32 R4, R4, -0x326172a9, RZ ;  /* 0xcd9e8d5704047825 */ /* 0x000fc600078e00ff */
[----:B------:R-:W-:Y:S01]  /*be10*/  FMNMX.FTZ R2, R169, R2, !PT ;  /* 0x00000002a9027209 */ /* 0x000fe20007810000 */
[----:B------:R-:W-:Y:S01]  /*be20*/  IMAD.WIDE.U32 R22, R22, -0x326172a9, RZ ;  /* 0xcd9e8d5716167825 */ /* 0x000fe200078e00ff */
[----:B------:R-:W-:Y:S02]  /*be30*/  LOP3.LUT R5, R5, UR35, R220, 0x96, !PT ;  /* 0x0000002305057c12 */ /* 0x000fe4000f8e96dc */
[----:B------:R-:W-:Y:S02]  /*be40*/  FMNMX.FTZ R2, R168, R2, !PT ;  /* 0x00000002a8027209 */ /* 0x000fe40007810000 */
[----:B------:R-:W-:Y:S02]  /*be50*/  LOP3.LUT R10, R23, UR34, R4, 0x96, !PT ;  /* 0x00000022170a7c12 */ /* 0x000fe4000f8e9604 */
[----:B------:R-:W-:Y:S01]  /*be60*/  FMNMX.FTZ R2, R34, R2, !PT ;  /* 0x0000000222027209 */ /* 0x000fe20007810000 */
[----:B------:R-:W-:-:S03]  /*be70*/  IMAD.WIDE.U32 R4, R5, -0x2daee0ad, RZ ;  /* 0xd2511f5305047825 */ /* 0x000fc600078e00ff */
[----:B------:R-:W-:Y:S01]  /*be80*/  FMNMX.FTZ R2, R29, R2, !PT ;  /* 0x000000021d027209 */ /* 0x000fe20007810000 */
[----:B------:R-:W-:Y:S01]  /*be90*/  IMAD.WIDE.U32 R10, R10, -0x2daee0ad, RZ ;  /* 0xd2511f530a0a7825 */ /* 0x000fe200078e00ff */
[----:B-1----:R-:W-:-:S04]  /*bea0*/  FMNMX.FTZ R9, R0, R9, !PT ;  /* 0x0000000900097209 */ /* 0x002fc80007810000 */
[----:B------:R-:W-:Y:S02]  /*beb0*/  LOP3.LUT R14, R11, UR29, R4, 0x96, !PT ;  /* 0x0000001d0b0e7c12 */ /* 0x000fe4000f8e9604 */
[----:B------:R-:W1:Y:S04]  /*bec0*/  SHFL.BFLY PT, R11, R2, 0x2, 0x1f ;  /* 0x0c401f00020b7f89 */ /* 0x000e6800000e0000 */
[----:B------:R-:W2:Y:S01]  /*bed0*/  SHFL.BFLY PT, R26, R9, 0x1, 0x1f ;  /* 0x0c201f00091a7f89 */ /* 0x000ea200000e0000 */
[----:B------:R-:W-:Y:S01]  /*bee0*/  LOP3.LUT R12, R5, UR33, R182, 0x96, !PT ;  /* 0x00000021050c7c12 */ /* 0x000fe2000f8e96b6 */
[----:B------:R-:W-:Y:S01]  /*bef0*/  UIADD3 UR21, UR24, 0x78dde6e4, URZ ;  /* 0x78dde6e418157890 */ /* 0x000fe2000fffe03f */
[----:B------:R-:W-:-:S04]  /*bf00*/  IMAD.WIDE.U32 R14, R14, -0x326172a9, RZ ;  /* 0xcd9e8d570e0e7825 */ /* 0x000fc800078e00ff */
[----:B------:R-:W-:-:S05]  /*bf10*/  IMAD.WIDE.U32 R12, R12, -0x326172a9, RZ ;  /* 0xcd9e8d570c0c7825 */ /* 0x000fca00078e00ff */
[----:B------:R-:W-:Y:S02]  /*bf20*/  LOP3.LUT R4, R13, UR30, R22, 0x96, !PT ;  /* 0x0000001e0d047c12 */ /* 0x000fe4000f8e9616 */
[----:B------:R-:W-:Y:S01]  /*bf30*/  LOP3.LUT R16, R15, UR21, R12, 0x96, !PT ;  /* 0x000000150f107c12 */ /* 0x000fe2000f8e960c */
[----:B------:R-:W-:Y:S02]  /*bf40*/  UIADD3 UR5, UR25, -0x126145ec, URZ ;  /* 0xed9eba1419057890 */ /* 0x000fe4000fffe03f */
[----:B------:R-:W-:Y:S01]  /*bf50*/  IMAD.WIDE.U32 R4, R4, -0x2daee0ad, RZ ;  /* 0xd2511f5304047825 */ /* 0x000fe200078e00ff */
[----:B-1----:R-:W-:-:S03]  /*bf60*/  FMNMX.FTZ R0, R2, R11, !PT ;  /* 0x0000000b02007209 */ /* 0x002fc60007810000 */
[----:B------:R-:W-:Y:S01]  /*bf70*/  IMAD.WIDE.U32 R16, R16, -0x2daee0ad, RZ ;  /* 0xd2511f5310107825 */ /* 0x000fe200078e00ff */
[----:B------:R-:W-:Y:S02]  /*bf80*/  LOP3.LUT R18, R5, UR5, R10, 0x96, !PT ;  /* 0x0000000505127c12 */ /* 0x000fe4000f8e960a */
[----:B--2---:R-:W-:Y:S02]  /*bf90*/  FMNMX.FTZ R251, R9, R26, !PT ;  /* 0x0000001a09fb7209 */ /* 0x004fe40007810000 */
[----:B------:R-:W-:Y:S01]  /*bfa0*/  LOP3.LUT R4, R17, UR19, R4, 0x96, !PT ;  /* 0x0000001311047c12 */ /* 0x000fe2000f8e9604 */
[----:B------:R-:W1:Y:S01]  /*bfb0*/  SHFL.BFLY PT, R9, R0, 0x1, 0x1f ;  /* 0x0c201f0000097f89 */ /* 0x000e6200000e0000 */
[----:B------:R-:W-:Y:S01]  /*bfc0*/  LOP3.LUT R174, R19, UR4, RZ, 0x3c, !PT ;  /* 0x0000000413ae7c12 */ /* 0x000fe2000f8e3cff */
[----:B------:R-:W-:-:S04]  /*bfd0*/  IMAD.WIDE.U32 R18, R18, -0x326172a9, RZ ;  /* 0xcd9e8d5712127825 */ /* 0x000fc800078e00ff */
[----:B------:R-:W-:-:S05]  /*bfe0*/  IMAD.WIDE.U32 R4, R4, -0x326172a9, RZ ;  /* 0xcd9e8d5704047825 */ /* 0x000fca00078e00ff */
[----:B------:R-:W-:Y:S02]  /*bff0*/  SHF.R.U32.HI R2, RZ, 0x18, R4 ;  /* 0x00000018ff027819 */ /* 0x000fe40000011604 */
[----:B------:R-:W-:Y:S02]  /*c000*/  LOP3.LUT R10, R5, UR7, R18, 0x96, !PT ;  /* 0x00000007050a7c12 */ /* 0x000fe4000f8e9612 */
[----:B------:R-:W-:Y:S01]  /*c010*/  LOP3.LUT R27, R4, 0xffff, RZ, 0xc0, !PT ;  /* 0x0000ffff041b7812 */ /* 0x000fe200078ec0ff */
[----:B------:R-:W-:Y:S01]  /*c020*/  FMUL.FTZ R5, R251, c[0x0][0x23c] ;  /* 0x00008f00fb057a20 */ /* 0x000fe20000410000 */
[----:B------:R-:W-:Y:S02]  /*c030*/  ISETP.GE.U32.AND P3, PT, R247, R2, PT ;  /* 0x00000002f700720c */ /* 0x000fe40003f66070 */
[----:B------:R-:W-:Y:S02]  /*c040*/  LOP3.LUT R2, R10, 0xffff, RZ, 0xc0, !PT ;  /* 0x0000ffff0a027812 */ /* 0x000fe400078ec0ff */
[----:B------:R-:W-:-:S02]  /*c050*/  FSETP.NEU.FTZ.AND P5, PT, R251, -INF , PT ;  /* 0xff800000fb00780b */ /* 0x000fc40003fbd000 */
[----:B------:R-:W-:Y:S02]  /*c060*/  LOP3.LUT R11, R4, 0xff, RZ, 0xc0, !PT ;  /* 0x000000ff040b7812 */ /* 0x000fe400078ec0ff */
[----:B------:R-:W-:Y:S02]  /*c070*/  SHF.R.U32.HI R31, RZ, 0x10, R4 ;  /* 0x00000010ff1f7819 */ /* 0x000fe40000011604 */
[----:B------:R-:W-:Y:S02]  /*c080*/  SHF.R.U32.HI R4, RZ, 0x8, R2 ;  /* 0x00000008ff047819 */ /* 0x000fe40000011602 */
[----:B------:R-:W-:Y:S01]  /*c090*/  FSEL R2, R5, RZ, P5 ;  /* 0x000000ff05027208 */ /* 0x000fe20002800000 */
[----:B------:R-:W-:Y:S01]  /*c0a0*/  UIADD3 UR4, UR24, 0x1715609d, URZ ;  /* 0x1715609d18047890 */ /* 0x000fe2000fffe03f */
[----:B------:R-:W-:Y:S02]  /*c0b0*/  LOP3.LUT R4, R4, 0xffff, RZ, 0xc0, !PT ;  /* 0x0000ffff04047812 */ /* 0x000fe400078ec0ff */
[----:B-1----:R-:W-:Y:S01]  /*c0c0*/  FMNMX.FTZ R248, R0, R9, !PT ;  /* 0x0000000900f87209 */ /* 0x002fe20007810000 */
[--C-:B------:R-:W-:Y:S01]  /*c0d0*/  FFMA.FTZ R0, R133, c[0x0][0x23c], -R2.reuse ;  /* 0x00008f0085007a23 */ /* 0x100fe20000010802 */
[C---:B------:R-:W-:Y:S01]  /*c0e0*/  ISETP.GE.U32.AND P2, PT, R247.reuse, R4, PT ;  /* 0x00000004f700720c */ /* 0x040fe20003f46070 */
[----:B------:R-:W-:Y:S01]  /*c0f0*/  FFMA.FTZ R5, R20, c[0x0][0x23c], -R2 ;  /* 0x00008f0014057a23 */ /* 0x000fe20000010802 */
[----:B------:R-:W-:Y:S01]  /*c100*/  ISETP.GE.U32.AND P4, PT, R247, R11, PT ;  /* 0x0000000bf700720c */ /* 0x000fe20003f86070 */
[----:B------:R1:W-:Y:S01]  /*c110*/  MUFU.EX2 R252, R0 ;  /* 0x0000000000fc7308 */ /* 0x0003e20000000800 */
[----:B------:R-:W-:Y:S01]  /*c120*/  LOP3.LUT R4, R19, UR4, R14, 0x96, !PT ;  /* 0x0000000413047c12 */ /* 0x000fe2000f8e960e */
[C---:B------:R-:W-:Y:S01]  /*c130*/  FMUL.FTZ R11, R248.reuse, c[0x0][0x23c] ;  /* 0x00008f00f80b7a20 */ /* 0x040fe20000410000 */
[----:B------:R-:W-:-:S05]  /*c140*/  FSETP.NEU.FTZ.AND P6, PT, R248, -INF , PT ;  /* 0xff800000f800780b */ /* 0x000fca0003fdd000 */
[----:B------:R2:W3:Y:S01]  /*c150*/  MUFU.EX2 R208, R5 ;  /* 0x0000000500d07308 */ /* 0x0004e20000000800 */
[----:B-1----:R-:W-:-:S04]  /*c160*/  LOP3.LUT R0, R10, 0xff, RZ, 0xc0, !PT ;  /* 0x000000ff0a007812 */ /* 0x002fc800078ec0ff */
[----:B------:R-:W-:Y:S02]  /*c170*/  ISETP.GE.U32.AND P1, PT, R247, R0, PT ;  /* 0x00000000f700720c */ /* 0x000fe40003f26070 */
[----:B------:R-:W-:Y:S01]  /*c180*/  FSEL R0, R11, RZ, P6 ;  /* 0x000000ff0b007208 */ /* 0x000fe20003000000 */
[----:B--2---:R-:W-:-:S05]  /*c190*/  IMAD.WIDE.U32 R4, R4, -0x2daee0ad, RZ ;  /* 0xd2511f5304047825 */ /* 0x004fca00078e00ff */
[C---:B------:R-:W-:Y:S02]  /*c1a0*/  LOP3.LUT R26, R4.reuse, 0xff, RZ, 0xc0, !PT ;  /* 0x000000ff041a7812 */ /* 0x040fe400078ec0ff */
[----:B------:R-:W-:Y:S02]  /*c1b0*/  LOP3.LUT R133, R4, 0xffff, RZ, 0xc0, !PT ;  /* 0x0000ffff04857812 */ /* 0x000fe400078ec0ff */
[--C-:B------:R-:W-:Y:S02]  /*c1c0*/  SHF.R.U32.HI R28, RZ, 0x10, R4.reuse ;  /* 0x00000010ff1c7819 */ /* 0x100fe40000011604 */
[----:B------:R-:W-:Y:S01]  /*c1d0*/  SHF.R.U32.HI R11, RZ, 0x18, R4 ;  /* 0x00000018ff0b7819 */ /* 0x000fe20000011604 */
[----:B------:R-:W-:Y:S01]  /*c1e0*/  FFMA.FTZ R4, R21, c[0x0][0x23c], -R0 ;  /* 0x00008f0015047a23 */ /* 0x000fe20000010800 */
[----:B---3--:R-:W-:-:S03]  /*c1f0*/  F2FP.PACK_AB R17, R252, R208 ;  /* 0x000000d0fc11723e */ /* 0x008fc600000000ff */
[----:B------:R1:W-:Y:S01]  /*c200*/  MUFU.EX2 R209, R4 ;  /* 0x0000000400d17308 */ /* 0x0003e20000000800 */
[--C-:B------:R-:W-:Y:S01]  /*c210*/  LOP3.LUT R9, R5, UR13, R16.reuse, 0x96, !PT ;  /* 0x0000000d05097c12 */ /* 0x100fe2000f8e9610 */
[----:B------:R-:W-:Y:S01]  /*c220*/  @!P1 HADD2 R175, -R17.H0_H0, -RZ.H0_H0 ;  /* 0xa00000ff11af9230 */ /* 0x000fe20000000900 */
[----:B------:R-:W-:Y:S01]  /*c230*/  PRMT R16, R17, 0x7632, R16 ;  /* 0x0000763211107816 */ /* 0x000fe20000000010 */
[----:B-1----:R-:W-:-:S04]  /*c240*/  FFMA.FTZ R4, R215, c[0x0][0x23c], -R0 ;  /* 0x00008f00d7047a23 */ /* 0x002fc80000010800 */
[----:B------:R1:W2:Y:S01]  /*c250*/  MUFU.EX2 R211, R4 ;  /* 0x0000000400d37308 */ /* 0x0002a20000000800 */
[----:B------:R-:W-:Y:S02]  /*c260*/  PRMT R210, R17, 0x5410, R16 ;  /* 0x0000541011d27816 */ /* 0x000fe40000000010 */
[----:B------:R-:W-:Y:S02]  /*c270*/  @!P1 PRMT R17, R175, 0x5410, RZ ;  /* 0x00005410af119816 */ /* 0x000fe400000000ff */
[----:B-1----:R-:W-:-:S04]  /*c280*/  SHF.R.U32.HI R4, RZ, 0x10, R10 ;  /* 0x00000010ff047819 */ /* 0x002fc8000001160a */
[----:B------:R-:W-:-:S04]  /*c290*/  LOP3.LUT R4, R4, 0xff, RZ, 0xc0, !PT ;  /* 0x000000ff04047812 */ /* 0x000fc800078ec0ff */
[----:B------:R-:W-:Y:S01]  /*c2a0*/  ISETP.GE.U32.AND P1, PT, R247, R4, PT ;  /* 0x00000004f700720c */ /* 0x000fe20003f26070 */
[----:B------:R-:W-:Y:S01]  /*c2b0*/  FFMA.FTZ R4, R216, c[0x0][0x23c], -R2 ;  /* 0x00008f00d8047a23 */ /* 0x000fe20000010802 */
[----:B------:R-:W-:-:S03]  /*c2c0*/  @!P2 HADD2 R20, -R16.H0_H0, -RZ.H0_H0 ;  /* 0xa00000ff1014a230 */ /* 0x000fc60000000900 */
[----:B------:R1:W-:Y:S01]  /*c2d0*/  MUFU.EX2 R250, R4 ;  /* 0x0000000400fa7308 */ /* 0x0003e20000000800 */
[----:B------:R-:W-:Y:S01]  /*c2e0*/  SHF.R.U32.HI R10, RZ, 0x18, R10 ;  /* 0x00000018ff0a7819 */ /* 0x000fe2000001160a */
[----:B------:R-:W-:Y:S01]  /*c2f0*/  FFMA.FTZ R5, R214, c[0x0][0x23c], -R0 ;  /* 0x00008f00d6057a23 */ /* 0x000fe20000010800 */
[----:B------:R-:W-:Y:S02]  /*c300*/  @!P2 PRMT R16, R20, 0x5410, RZ ;  /* 0x000054101410a816 */ /* 0x000fe400000000ff */
[----:B--2---:R-:W-:Y:S01]  /*c310*/  F2FP.PACK_AB R20, R211, R209 ;  /* 0x000000d1d314723e */ /* 0x004fe200000000ff */
[----:B-1----:R-:W-:-:S04]  /*c320*/  FFMA.FTZ R4, R212, c[0x0][0x23c], -R2 ;  /* 0x00008f00d4047a23 */ /* 0x002fc80000010802 */
[----:B------:R1:W2:Y:S01]  /*c330*/  MUFU.EX2 R192, R4 ;  /* 0x0000000400c07308 */ /* 0x0002a20000000800 */
[----:B------:R-:W-:Y:S01]  /*c340*/  ISETP.GE.U32.AND P2, PT, R247, R10, PT ;  /* 0x0000000af700720c */ /* 0x000fe20003f46070 */
[----:B------:R-:W-:Y:S01]  /*c350*/  @!P1 HADD2 R190, -R20.H0_H0, -RZ.H0_H0 ;  /* 0xa00000ff14be9230 */ /* 0x000fe20000000900 */
[----:B------:R-:W-:-:S05]  /*c360*/  PRMT R204, R20, 0x7632, R204 ;  /* 0x0000763214cc7816 */ /* 0x000fca00000000cc */
[----:B------:R3:W-:Y:S01]  /*c370*/  MUFU.EX2 R249, R5 ;  /* 0x0000000500f97308 */ /* 0x0007e20000000800 */
[----:B------:R-:W-:Y:S02]  /*c380*/  PRMT R217, R20, 0x5410, R204 ;  /* 0x0000541014d97816 */ /* 0x000fe400000000cc */
[----:B-1----:R-:W-:-:S04]  /*c390*/  SHF.R.U32.HI R4, RZ, 0x8, R27 ;  /* 0x00000008ff047819 */ /* 0x002fc8000001161b */
[----:B------:R-:W-:Y:S01]  /*c3a0*/  LOP3.LUT R4, R4, 0xffff, RZ, 0xc0, !PT ;  /* 0x0000ffff04047812 */ /* 0x000fe200078ec0ff */
[----:B---3--:R-:W-:Y:S01]  /*c3b0*/  FFMA.FTZ R5, R206, c[0x0][0x23c], -R0 ;  /* 0x00008f00ce057a23 */ /* 0x008fe20000010800 */
[----:B------:R-:W-:-:S03]  /*c3c0*/  @!P1 PRMT R20, R190, 0x5410, RZ ;  /* 0x00005410be149816 */ /* 0x000fc600000000ff */
[----:B------:R-:W1:Y:S01]  /*c3d0*/  MUFU.EX2 R218, R5 ;  /* 0x0000000500da7308 */ /* 0x000e620000000800 */
[----:B------:R-:W-:Y:S02]  /*c3e0*/  ISETP.GE.U32.AND P1, PT, R247, R4, PT ;  /* 0x00000004f700720c */ /* 0x000fe40003f26070 */
[----:B--2---:R-:W-:Y:S01]  /*c3f0*/  F2FP.PACK_AB R4, R192, R250 ;  /* 0x000000fac004723e */ /* 0x004fe200000000ff */
[----:B------:R-:W-:-:S03]  /*c400*/  @!P2 HADD2 R191, -R204.H0_H0, -RZ.H0_H0 ;  /* 0xa00000ffccbfa230 */ /* 0x000fc60000000900 */
[C---:B------:R-:W-:Y:S02]  /*c410*/  PRMT R201, R4.reuse, 0x7610, R201 ;  /* 0x0000761004c97816 */ /* 0x040fe400000000c9 */
[----:B------:R-:W-:Y:S02]  /*c420*/  PRMT R199, R4, 0x7632, R199 ;  /* 0x0000763204c77816 */ /* 0x000fe400000000c7 */
[----:B------:R-:W-:Y:S02]  /*c430*/  LOP3.LUT R4, R31, 0xff, RZ, 0xc0, !PT ;  /* 0x000000ff1f047812 */ /* 0x000fe400078ec0ff */
[----:B------:R-:W-:Y:S02]  /*c440*/  @!P2 PRMT R204, R191, 0x5410, RZ ;  /* 0x00005410bfcca816 */ /* 0x000fe400000000ff */
[----:B------:R-:W-:Y:S01]  /*c450*/  ISETP.GE.U32.AND P2, PT, R247, R4, PT ;  /* 0x00000004f700720c */ /* 0x000fe20003f46070 */
[----:B------:R-:W-:Y:S01]  /*c460*/  FFMA.FTZ R4, R213, c[0x0][0x23c], -R2 ;  /* 0x00008f00d5047a23 */ /* 0x000fe20000010802 */
[----:B-1----:R-:W-:-:S03]  /*c470*/  F2FP.PACK_AB R5, R218, R249 ;  /* 0x000000f9da05723e */ /* 0x002fc600000000ff */
[----:B------:R1:W-:Y:S01]  /*c480*/  MUFU.EX2 R215, R4 ;  /* 0x0000000400d77308 */ /* 0x0003e20000000800 */
[C---:B------:R-:W-:Y:S02]  /*c490*/  PRMT R203, R5.reuse, 0x7610, R203 ;  /* 0x0000761005cb7816 */ /* 0x040fe400000000cb */
[----:B------:R-:W-:Y:S01]  /*c4a0*/  PRMT R202, R5, 0x7632, R202 ;  /* 0x0000763205ca7816 */ /* 0x000fe200000000ca */
[----:B------:R-:W-:-:S04]  /*c4b0*/  FFMA.FTZ R5, R200, c[0x0][0x23c], -R2 ;  /* 0x00008f00c8057a23 */ /* 0x000fc80000010802 */
[----:B------:R-:W-:Y:S01]  /*c4c0*/  @!P2 HADD2 R206, -R203.H0_H0, -RZ.H0_H0 ;  /* 0xa00000ffcbcea230 */ /* 0x000fe20000000900 */
[----:B------:R-:W2:Y:S01]  /*c4d0*/  MUFU.EX2 R191, R5 ;  /* 0x0000000500bf7308 */ /* 0x000ea20000000800 */
[----:B-1----:R-:W-:-:S04]  /*c4e0*/  LOP3.LUT R4, R9, 0xffff, RZ, 0xc0, !PT ;  /* 0x0000ffff09047812 */ /* 0x002fc800078ec0ff */
[----:B------:R-:W-:Y:S01]  /*c4f0*/  SHF.R.U32.HI R4, RZ, 0x8, R4 ;  /* 0x00000008ff047819 */ /* 0x000fe20000011604 */
[----:B------:R-:W-:Y:S01]  /*c500*/  @!P3 HADD2 R189, -R202.H0_H0, -RZ.H0_H0 ;  /* 0xa00000ffcabdb230 */ /* 0x000fe20000000900 */
[----:B------:R-:W-:Y:S02]  /*c510*/  PRMT R212, R203, 0x5410, R202 ;  /* 0x00005410cbd47816 */ /* 0x000fe400000000ca */
[----:B------:R-:W-:Y:S01]  /*c520*/  LOP3.LUT R4, R4, 0xffff, RZ, 0xc0, !PT ;  /* 0x0000ffff04047812 */ /* 0x000fe200078ec0ff */
[----:B------:R-:W-:Y:S01]  /*c530*/  @!P4 HADD2 R181, -R201.H0_H0, -RZ.H0_H0 ;  /* 0xa00000ffc9b5c230 */ /* 0x000fe20000000900 */
[----:B------:R-:W-:Y:S01]  /*c540*/  @!P2 PRMT R203, R206, 0x5410, RZ ;  /* 0x00005410cecba816 */ /* 0x000fe200000000ff */
[----:B------:R-:W-:Y:S01]  /*c550*/  @!P1 HADD2 R180, -R199.H0_H0, -RZ.H0_H0 ;  /* 0xa00000ffc7b49230 */ /* 0x000fe20000000900 */
[----:B------:R-:W-:Y:S02]  /*c560*/  ISETP.GE.U32.AND P2, PT, R247, R4, PT ;  /* 0x00000004f700720c */ /* 0x000fe40003f46070 */
[----:B------:R-:W-:-:S02]  /*c570*/  LOP3.LUT R4, R9, 0xff, RZ, 0xc0, !PT ;  /* 0x000000ff09047812 */ /* 0x000fc400078ec0ff */
[----:B------:R-:W-:Y:S02]  /*c580*/  PRMT R214, R201, 0x5410, R199 ;  /* 0x00005410c9d67816 */ /* 0x000fe400000000c7 */
[----:B------:R-:W-:Y:S02]  /*c590*/  @!P3 PRMT R202, R189, 0x5410, RZ ;  /* 0x00005410bdcab816 */ /* 0x000fe400000000ff */
[----:B------:R-:W-:Y:S02]  /*c5a0*/  @!P4 PRMT R201, R181, 0x5410, RZ ;  /* 0x00005410b5c9c816 */ /* 0x000fe400000000ff */
[C---:B------:R-:W-:Y:S02]  /*c5b0*/  ISETP.GE.U32.AND P3, PT, R247.reuse, R4, PT ;  /* 0x00000004f700720c */ /* 0x040fe40003f66070 */
[----:B------:R-:W-:Y:S02]  /*c5c0*/  @!P1 PRMT R199, R180, 0x5410, RZ ;  /* 0x00005410b4c79816 */ /* 0x000fe400000000ff */
[----:B------:R-:W-:Y:S01]  /*c5d0*/  SHF.R.U32.HI R4, RZ, 0x18, R9 ;  /* 0x00000018ff047819 */ /* 0x000fe20000011609 */
[----:B------:R-:W-:Y:S01]  /*c5e0*/  STL.64 [R1+0xf8], R220 ;  /* 0x0000f8dc01007387 */ /* 0x000fe20000100a00 */
[----:B------:R-:W-:-:S02]  /*c5f0*/  ISETP.GE.U32.AND P1, PT, R247, R11, PT ;  /* 0x0000000bf700720c */ /* 0x000fc40003f26070 */
[----:B------:R-:W-:Y:S01]  /*c600*/  FSEL R11, R251, RZ, P5 ;  /* 0x000000fffb0b7208 */ /* 0x000fe20002800000 */
[----:B------:R-:W-:Y:S01]  /*c610*/  STL [R1+0x98], R204 ;  /* 0x000098cc01007387 */ /* 0x000fe20000100800 */
[----:B------:R-:W-:Y:S01]  /*c620*/  ISETP.GE.U32.AND P5, PT, R247, R4, PT ;  /* 0x00000004f700720c */ /* 0x000fe20003fa6070 */
[--C-:B------:R-:W-:Y:S01]  /*c630*/  FFMA.FTZ R4, R207, c[0x0][0x23c], -R0.reuse ;  /* 0x00008f00cf047a23 */ /* 0x100fe20000010800 */
[----:B--2---:R-:W-:Y:S01]  /*c640*/  F2FP.PACK_AB R10, R191, R215 ;  /* 0x000000d7bf0a723e */ /* 0x004fe200000000ff */
[----:B------:R-:W-:Y:S01]  /*c650*/  STL [R1+0x94], R201 ;  /* 0x000094c901007387 */ /* 0x000fe20000100800 */
[----:B------:R-:W-:-:S03]  /*c660*/  FFMA.FTZ R5, R187, c[0x0][0x23c], -R0 ;  /* 0x00008f00bb057a23 */ /* 0x000fc60000010800 */
[----:B------:R-:W-:Y:S01]  /*c670*/  STL [R1+0x90], R199 ;  /* 0x000090c701007387 */ /* 0x000fe20000100800 */
[----:B------:R-:W-:-:S03]  /*c680*/  PRMT R198, R10, 0x7610, R198 ;  /* 0x000076100ac67816 */ /* 0x000fc600000000c6 */
[----:B------:R-:W-:Y:S01]  /*c690*/  STL [R1+0x134], R203 ;  /* 0x000134cb01007387 */ /* 0x000fe20000100800 */
[----:B------:R-:W-:-:S03]  /*c6a0*/  PRMT R197, R10, 0x7632, R197 ;  /* 0x000076320ac57816 */ /* 0x000fc600000000c5 */
[----:B------:R1:W-:Y:S04]  /*c6b0*/  STL [R1+0x138], R202 ;  /* 0x000138ca01007387 */ /* 0x0003e80000100800 */
[----:B------:R2:W-:Y:S01]  /*c6c0*/  STL [R1+0x13c], R251 ;  /* 0x00013cfb01007387 */ /* 0x0005e20000100800 */
[----:B------:R-:W-:Y:S02]  /*c6d0*/  @!P3 HADD2 R200, -R198.H0_H0, -RZ.H0_H0 ;  /* 0xa00000ffc6c8b230 */ /* 0x000fe40000000900 */
[----:B------:R-:W-:Y:S01]  /*c6e0*/  @!P2 HADD2 R187, -R197.H0_H0, -RZ.H0_H0 ;  /* 0xa00000ffc5bba230 */ /* 0x000fe20000000900 */
[----:B------:R-:W-:Y:S02]  /*c6f0*/  PRMT R190, R198, 0x5410, R197 ;  /* 0x00005410c6be7816 */ /* 0x000fe400000000c5 */
[----:B------:R-:W-:-:S02]  /*c700*/  @!P3 PRMT R198, R200, 0x5410, RZ ;  /* 0x00005410c8c6b816 */ /* 0x000fc400000000ff */
[----:B------:R-:W-:Y:S01]  /*c710*/  @!P2 PRMT R197, R187, 0x5410, RZ ;  /* 0x00005410bbc5a816 */ /* 0x000fe200000000ff */
[----:B-1----:R-:W-:Y:S08]  /*c720*/  MUFU.EX2 R202, R5 ;  /* 0x0000000500ca7308 */ /* 0x002ff00000000800 */
[----:B--2---:R1:W2:Y:S01]  /*c730*/  MUFU.EX2 R251, R4 ;  /* 0x0000000400fb7308 */ /* 0x0042a20000000800 */
[----:B------:R-:W-:Y:S01]  /*c740*/  STL [R1+0x140], R198 ;  /* 0x000140c601007387 */ /* 0x000fe20000100800 */
[----:B-1----:R-:W-:-:S04]  /*c750*/  SHF.R.U32.HI R4, RZ, 0x10, R9 ;  /* 0x00000010ff047819 */ /* 0x002fc80000011609 */
[----:B------:R-:W-:-:S04]  /*c760*/  LOP3.LUT R4, R4, 0xff, RZ, 0xc0, !PT ;  /* 0x000000ff04047812 */ /* 0x000fc800078ec0ff */
[C---:B------:R-:W-:Y:S02]  /*c770*/  ISETP.GE.U32.AND P3, PT, R247.reuse, R4, PT ;  /* 0x00000004f700720c */ /* 0x040fe40003f66070 */
[----:B------:R-:W-:Y:S01]  /*c780*/  LOP3.LUT R4, R28, 0xff, RZ, 0xc0, !PT ;  /* 0x000000ff1c047812 */ /* 0x000fe200078ec0ff */
[----:B------:R-:W-:Y:S01]  /*c790*/  FFMA.FTZ R5, R188, c[0x0][0x23c], -R2 ;  /* 0x00008f00bc057a23 */ /* 0x000fe20000010802 */
[----:B------:R-:W-:Y:S02]  /*c7a0*/  STL [R1+0x144], R197 ;  /* 0x000144c501007387 */ /* 0x000fe40000100800 */
[----:B------:R-:W-:Y:S02]  /*c7b0*/  ISETP.GE.U32.AND P2, PT, R247, R4, PT ;  /* 0x00000004f700720c */ /* 0x000fe40003f46070 */
[----:B--2---:R-:W-:Y:S01]  /*c7c0*/  F2FP.PACK_AB R4, R202, R251 ;  /* 0x000000fbca04723e */ /* 0x004fe200000000ff */
[----:B------:R1:W-:Y:S03]  /*c7d0*/  STL [R1+0x148], R202 ;  /* 0x000148ca01007387 */ /* 0x0003e60000100800 */
[----:B------:R-:W-:-:S02]  /*c7e0*/  PRMT R31, R4, 0x7610, R31 ;  /* 0x00007610041f7816 */ /* 0x000fc4000000001f */
[----:B------:R-:W-:Y:S01]  /*c7f0*/  PRMT R27, R4, 0x7632, R27 ;  /* 0x00007632041b7816 */ /* 0x000fe2000000001b */
[--C-:B------:R-:W-:Y:S01]  /*c800*/  FFMA.FTZ R134, R134, c[0x0][0x23c], -R2.reuse ;  /* 0x00008f0086867a23 */ /* 0x100fe20000010802 */
[----:B------:R-:W-:Y:S01]  /*c810*/  SHF.R.U32.HI R4, RZ, 0x8, R133 ;  /* 0x00000008ff047819 */ /* 0x000fe20000011685 */
[--C-:B------:R-:W-:Y:S02]  /*c820*/  FFMA.FTZ R133, R177, c[0x0][0x23c], -R2.reuse ;  /* 0x00008f00b1857a23 */ /* 0x100fe40000010802 */
[--C-:B------:R-:W-:Y:S02]  /*c830*/  FFMA.FTZ R175, R176, c[0x0][0x23c], -R2.reuse ;  /* 0x00008f00b0af7a23 */ /* 0x100fe40000010802 */
[--C-:B------:R-:W-:Y:S01]  /*c840*/  FFMA.FTZ R172, R172, c[0x0][0x23c], -R2.reuse ;  /* 0x00008f00acac7a23 */ /* 0x100fe20000010802 */
[----:B-1----:R1:W-:Y:S01]  /*c850*/  MUFU.EX2 R202, R5 ;  /* 0x0000000500ca7308 */ /* 0x0023e20000000800 */
[--C-:B------:R-:W-:Y:S02]  /*c860*/  FFMA.FTZ R180, R170, c[0x0][0x23c], -R2.reuse ;  /* 0x00008f00aab47a23 */ /* 0x100fe40000010802 */
[----:B------:R-:W-:-:S02]  /*c870*/  FFMA.FTZ R181, R135, c[0x0][0x23c], -R2 ;  /* 0x00008f0087b57a23 */ /* 0x000fc40000010802 */
[--C-:B------:R-:W-:Y:S02]  /*c880*/  FFMA.FTZ R183, R35, c[0x0][0x23c], -R2.reuse ;  /* 0x00008f0023b77a23 */ /* 0x100fe40000010802 */
[----:B-1----:R-:W-:-:S04]  /*c890*/  FFMA.FTZ R5, R185, c[0x0][0x23c], -R2 ;  /* 0x00008f00b9057a23 */ /* 0x002fc80000010802 */
[----:B------:R1:W2:Y:S01]  /*c8a0*/  MUFU.EX2 R201, R5 ;  /* 0x0000000500c97308 */ /* 0x0002a20000000800 */
[----:B------:R-:W-:Y:S02]  /*c8b0*/  FFMA.FTZ R200, R30, c[0x0][0x23c], -R2 ;  /* 0x00008f001ec87a23 */ /* 0x000fe40000010802 */
[----:B------:R-:W-:Y:S01]  /*c8c0*/  FFMA.FTZ R2, R184, c[0x0][0x23c], -R0 ;  /* 0x00008f00b8027a23 */ /* 0x000fe20000010800 */
[----:B-1----:R-:W-:-:S05]  /*c8d0*/  PRMT R5, R31, 0x5410, R27 ;  /* 0x000054101f057816 */ /* 0x002fca000000001b */
[----:B------:R1:W-:Y:S01]  /*c8e0*/  STL [R1+0xd8], R5 ;  /* 0x0000d80501007387 */ /* 0x0003e20000100800 */
[----:B------:R2:W-:Y:S01]  /*c8f0*/  MUFU.EX2 R199, R2 ;  /* 0x0000000200c77308 */ /* 0x0005e20000000800 */
[----:B------:R-:W-:Y:S01]  /*c900*/  @!P3 HADD2 R188, -R31.H0_H0, -RZ.H0_H0 ;  /* 0xa00000ff1fbcb230 */ /* 0x000fe20000000900 */
[----:B------:R-:W-:-:S04]  /*c910*/  LOP3.LUT R4, R4, 0xffff, RZ, 0xc0, !PT ;  /* 0x0000ffff04047812 */ /* 0x000fc800078ec0ff */
[----:B------:R-:W-:Y:S02]  /*c920*/  @!P3 PRMT R31, R188, 0x5410, RZ ;  /* 0x00005410bc1fb816 */ /* 0x000fe400000000ff */
[----:B------:R-:W-:Y:S01]  /*c930*/  ISETP.GE.U32.AND P3, PT, R247, R4, PT ;  /* 0x00000004f700720c */ /* 0x000fe20003f66070 */
[----:B-1----:R-:W-:-:S04]  /*c940*/  FFMA.FTZ R5, R186, c[0x0][0x23c], -R0 ;  /* 0x00008f00ba057a23 */ /* 0x002fc80000010800 */
[----:B------:R-:W1:Y:S01]  /*c950*/  MUFU.EX2 R204, R5 ;  /* 0x0000000500cc7308 */ /* 0x000e620000000800 */
[----:B------:R-:W-:Y:S01]  /*c960*/  FADD.FTZ R4, R132, -R11 ;  /* 0x8000000b84047221 */ /* 0x000fe20000010000 */
[----:B------:R-:W-:Y:S01]  /*c970*/  STL [R1+0x70], R31 ;  /* 0x0000701f01007387 */ /* 0x000fe20000100800 */
[----:B--2---:R-:W-:Y:S01]  /*c980*/  F2FP.PACK_AB R2, R201, R202 ;  /* 0x000000cac902723e */ /* 0x004fe200000000ff */
[--C-:B------:R-:W-:Y:S02]  /*c990*/  FFMA.FTZ R132, R179, c[0x0][0x23c], -R0.reuse ;  /* 0x00008f00b3847a23 */ /* 0x100fe40000010800 */
[--C-:B------:R-:W-:Y:S01]  /*c9a0*/  FFMA.FTZ R135, R178, c[0x0][0x23c], -R0.reuse ;  /* 0x00008f00b2877a23 */ /* 0x100fe20000010800 */
[----:B------:R-:W-:Y:S01]  /*c9b0*/  STL [R1+0x14c], R201 ;  /* 0x00014cc901007387 */ /* 0x000fe20000100800 */
[--C-:B------:R-:W-:Y:S02]  /*c9c0*/  FFMA.FTZ R173, R173, c[0x0][0x23c], -R0.reuse ;  /* 0x00008f00adad7a23 */ /* 0x100fe40000010800 */
[----:B------:R-:W-:-:S02]  /*c9d0*/  FFMA.FTZ R171, R171, c[0x0][0x23c], -R0 ;  /* 0x00008f00abab7a23 */ /* 0x000fc40000010800 */
[--C-:B------:R-:W-:Y:S02]  /*c9e0*/  FFMA.FTZ R176, R169, c[0x0][0x23c], -R0.reuse ;  /* 0x00008f00a9b07a23 */ /* 0x100fe40000010800 */
[--C-:B------:R-:W-:Y:S02]  /*c9f0*/  FFMA.FTZ R177, R168, c[0x0][0x23c], -R0.reuse ;  /* 0x00008f00a8b17a23 */ /* 0x100fe40000010800 */
[--C-:B------:R-:W-:Y:S01]  /*ca00*/  FFMA.FTZ R179, R34, c[0x0][0x23c], -R0.reuse ;  /* 0x00008f0022b37a23 */ /* 0x100fe20000010800 */
[----:B-1----:R-:W-:Y:S01]  /*ca10*/  STL [R1+0x154], R204 ;  /* 0x000154cc01007387 */ /* 0x002fe20000100800 */
[----:B------:R-:W-:Y:S01]  /*ca20*/  FFMA.FTZ R178, R29, c[0x0][0x23c], -R0 ;  /* 0x00008f001db27a23 */ /* 0x000fe20000010800 */
[----:B------:R-:W-:Y:S02]  /*ca30*/  F2FP.PACK_AB R0, R199, R204 ;  /* 0x000000ccc700723e */ /* 0x000fe400000000ff */
[----:B------:R1:W-:Y:S01]  /*ca40*/  STL [R1+0x150], R199 ;  /* 0x000150c701007387 */ /* 0x0003e20000100800 */
[----:B------:R-:W-:Y:S01]  /*ca50*/  @!P5 HADD2 R168, -R27.H0_H0, -RZ.H0_H0 ;  /* 0xa00000ff1ba8d230 */ /* 0x000fe20000000900 */
[----:B------:R-:W-:-:S02]  /*ca60*/  PRMT R10, R2, 0x7610, R10 ;  /* 0x00007610020a7816 */ /* 0x000fc4000000000a */
[----:B------:R-:W-:Y:S02]  /*ca70*/  ISETP.GE.U32.AND P4, PT, R247, R26, PT ;  /* 0x0000001af700720c */ /* 0x000fe40003f86070 */
[C---:B------:R-:W-:Y:S02]  /*ca80*/  PRMT R26, R0.reuse, 0x7610, R26 ;  /* 0x00007610001a7816 */ /* 0x040fe4000000001a */
[----:B------:R-:W-:Y:S02]  /*ca90*/  PRMT R9, R0, 0x7632, R9 ;  /* 0x0000763200097816 */ /* 0x000fe40000000009 */
[----:B------:R-:W-:Y:S01]  /*caa0*/  @!P5 PRMT R27, R168, 0x5410, RZ ;  /* 0x00005410a81bd816 */ /* 0x000fe200000000ff */
[----:B------:R-:W-:Y:S01]  /*cab0*/  STL.S16 [R1+0x54], R26 ;  /* 0x0000541a01007387 */ /* 0x000fe20000100600 */
[----:B-1----:R-:W-:-:S05]  /*cac0*/  PRMT R199, R2, 0x7632, R199 ;  /* 0x0000763202c77816 */ /* 0x002fca00000000c7 */
[----:B------:R-:W-:Y:S01]  /*cad0*/  @!P3 HADD2 R169, -R199.H0_H0, -RZ.H0_H0 ;  /* 0xa00000ffc7a9b230 */ /* 0x000fe20000000900 */
[----:B------:R-:W-:Y:S01]  /*cae0*/  PRMT R0, R10, 0x5410, R199 ;  /* 0x000054100a007816 */ /* 0x000fe200000000c7 */
[----:B------:R-:W-:Y:S03]  /*caf0*/  STL [R1+0x5c], R27 ;  /* 0x00005c1b01007387 */ /* 0x000fe60000100800 */
[----:B------:R-:W-:Y:S01]  /*cb00*/  @!P3 PRMT R199, R169, 0x5410, RZ ;  /* 0x00005410a9c7b816 */ /* 0x000fe200000000ff */
[----:B------:R-:W-:Y:S04]  /*cb10*/  STL [R1+0xd4], R0 ;  /* 0x0000d40001007387 */ /* 0x000fe80000100800 */
[----:B------:R1:W-:Y:S04]  /*cb20*/  STL [R1+0x15c], R199 ;  /* 0x00015cc701007387 */ /* 0x0003e80000100800 */
[----:B-1----:R-:W2:Y:S01]  /*cb30*/  LDL.LU R199, [R1+0x54] ;  /* 0x0000540001c77983 */ /* 0x002ea20000300800 */
[----:B------:R-:W-:Y:S01]  /*cb40*/  @!P4 HADD2 R184, -R10.H0_H0, -RZ.H0_H0 ;  /* 0xa00000ff0ab8c230 */ /* 0x000fe20000000900 */
[----:B------:R-:W-:-:S04]  /*cb50*/  IMAD.WIDE.U32 R168, R174, -0x326172a9, RZ ;  /* 0xcd9e8d57aea87825 */ /* 0x000fc800078e00ff */
[----:B------:R-:W-:-:S05]  /*cb60*/  @!P4 PRMT R10, R184, 0x5410, RZ ;  /* 0x00005410b80ac816 */ /* 0x000fca00000000ff */
[----:B------:R1:W-:Y:S01]  /*cb70*/  STL [R1+0x58], R10 ;  /* 0x0000580a01007387 */ /* 0x0003e20000100800 */
[----:B------:R-:W-:Y:S01]  /*cb80*/  @!P1 HADD2 R29, -R9.H0_H0, -RZ.H0_H0 ;  /* 0xa00000ff091d9230 */ /* 0x000fe20000000900 */
[----:B------:R-:W-:Y:S01]  /*cb90*/  LOP3.LUT R28, R23, UR34, R168, 0x96, !PT ;  /* 0x00000022171c7c12 */ /* 0x000fe2000f8e96a8 */
[----:B------:R-:W-:Y:S01]  /*cba0*/  @!P2 HADD2 R30, -R26.H0_H0, -RZ.H0_H0 ;  /* 0xa00000ff1a1ea230 */ /* 0x000fe20000000900 */
[----:B-1----:R-:W-:-:S05]  /*cbb0*/  LOP3.LUT R10, R169, UR35, R220, 0x96, !PT ;  /* 0x00000023a90a7c12 */ /* 0x002fca000f8e96dc */
[----:B------:R-:W-:-:S05]  /*cbc0*/  IMAD.WIDE.U32 R10, R10, -0x2daee0ad, RZ ;  /* 0xd2511f530a0a7825 */ /* 0x000fca00078e00ff */
[----:B------:R-:W-:-:S05]  /*cbd0*/  LOP3.LUT R26, R11, UR33, R182, 0x96, !PT ;  /* 0x000000210b1a7c12 */ /* 0x000fca000f8e96b6 */
[----:B------:R-:W-:-:S04]  /*cbe0*/  IMAD.WIDE.U32 R26, R26, -0x326172a9, RZ ;  /* 0xcd9e8d571a1a7825 */ /* 0x000fc800078e00ff */
[----:B------:R-:W-:-:S06]  /*cbf0*/  FMUL.FTZ R4, R4, c[0x0][0x23c] ;  /* 0x00008f0004047a20 */ /* 0x000fcc0000410000 */
[----:B------:R-:W1:Y:S01]  /*cc00*/  MUFU.EX2 R4, R4 ;  /* 0x0000000400047308 */ /* 0x000e620000000800 */
[----:B------:R-:W-:-:S07]  /*cc10*/  IMAD.MOV.U32 R201, RZ, RZ, R192 ;  /* 0x000000ffffc97224 */ /* 0x000fce00078e00c0 */
[----:B------:R-:W-:Y:S01]  /*cc20*/  MUFU.EX2 R133, R133 ;  /* 0x0000008500857308 */ /* 0x000fe20000000800 */
[----:B------:R-:W-:-:S07]  /*cc30*/  MOV R204, R210 ;  /* 0x000000d200cc7202 */ /* 0x000fce0000000f00 */
[----:B------:R-:W-:Y:S01]  /*cc40*/  MUFU.EX2 R192, R134 ;  /* 0x0000008600c07308 */ /* 0x000fe20000000800 */
[-C--:B-1----:R-:W-:Y:S02]  /*cc50*/  FFMA.FTZ R170, R244, R4.reuse, R208 ;  /* 0x00000004f4aa7223 */ /* 0x082fe400000100d0 */
        /* <DEDUP_REMOVED lines=56> */
[----:B------:R-:W-:Y:S01]  /*cfe0*/  FMUL.FTZ R125, R125, R4 ;  /* 0x000000047d7d7220 */ /* 0x000fe20000410000 */
[----:B------:R-:W-:Y:S01]  /*cff0*/  MOV R198, R214 ;  /* 0x000000d600c67202 */ /* 0x000fe20000000f00 */
[----:B------:R-:W-:Y:S01]  /*d000*/  IMAD.MOV.U32 R174, RZ, RZ, R218 ;  /* 0x000000ffffae7224 */ /* 0x000fe200078e00da */
[----:B------:R-:W-:Y:S01]  /*d010*/  MOV R197, R191 ;  /* 0x000000bf00c57202 */ /* 0x000fe20000000f00 */
[----:B------:R-:W1:Y:S01]  /*d020*/  LDC.U8 R68, c[0x0][0x2d8] ;  /* 0x0000b600ff447b82 */ /* 0x000e620000000000 */
[----:B--2---:R-:W-:-:S02]  /*d030*/  PRMT R0, R199, 0x5410, R9 ;  /* 0x00005410c7007816 */ /* 0x004fc40000000009 */
[----:B------:R-:W-:Y:S01]  /*d040*/  @!P1 PRMT R9, R29, 0x5410, RZ ;  /* 0x000054101d099816 */ /* 0x000fe200000000ff */
[----:B------:R-:W-:-:S05]  /*d050*/  IMAD.WIDE.U32 R28, R28, -0x2daee0ad, RZ ;  /* 0xd2511f531c1c7825 */ /* 0x000fca00078e00ff */
[----:B------:R-:W-:Y:S02]  /*d060*/  LOP3.LUT R29, R29, UR29, R10, 0x96, !PT ;  /* 0x0000001d1d1d7c12 */ /* 0x000fe4000f8e960a */
[----:B------:R-:W-:-:S05]  /*d070*/  LOP3.LUT R10, R27, UR30, R22, 0x96, !PT ;  /* 0x0000001e1b0a7c12 */ /* 0x000fca000f8e9616 */
[----:B------:R-:W-:-:S05]  /*d080*/  IMAD.WIDE.U32 R10, R10, -0x2daee0ad, RZ ;  /* 0xd2511f530a0a7825 */ /* 0x000fca00078e00ff */
[----:B------:R-:W-:Y:S01]  /*d090*/  LOP3.LUT R27, R11, UR5, R28, 0x96, !PT ;  /* 0x000000050b1b7c12 */ /* 0x000fe2000f8e961c */
[----:B------:R-:W-:Y:S01]  /*d0a0*/  IMAD.WIDE.U32 R28, R29, -0x326172a9, RZ ;  /* 0xcd9e8d571d1c7825 */ /* 0x000fe200078e00ff */
[----:B------:R-:W-:-:S04]  /*d0b0*/  @!P2 PRMT R199, R30, 0x5410, RZ ;  /* 0x000054101ec7a816 */ /* 0x000fc800000000ff */
[----:B------:R-:W-:-:S05]  /*d0c0*/  LOP3.LUT R30, R29, UR21, R26, 0x96, !PT ;  /* 0x000000151d1e7c12 */ /* 0x000fca000f8e961a */
[----:B------:R-:W-:Y:S01]  /*d0d0*/  IMAD.WIDE.U32 R30, R30, -0x2daee0ad, RZ ;  /* 0xd2511f531e1e7825 */ /* 0x000fe200078e00ff */
[----:B------:R-:W-:Y:S04]  /*d0e0*/  STL [R1+0x160], R199 ;  /* 0x000160c701007387 */ /* 0x000fe80000100800 */
[----:B------:R-:W-:Y:S01]  /*d0f0*/  LOP3.LUT R10, R31, UR19, R10, 0x96, !PT ;  /* 0x000000131f0a7c12 */ /* 0x000fe2000f8e960a */
[----:B------:R2:W-:Y:S01]  /*d100*/  STL [R1+0xd0], R0 ;  /* 0x0000d00001007387 */ /* 0x0005e20000100800 */
[----:B------:R-:W-:-:S04]  /*d110*/  IMAD.WIDE.U32 R26, R27, -0x326172a9, RZ ;  /* 0xcd9e8d571b1a7825 */ /* 0x000fc800078e00ff */
[----:B------:R-:W-:Y:S01]  /*d120*/  IMAD.WIDE.U32 R10, R10, -0x326172a9, RZ ;  /* 0xcd9e8d570a0a7825 */ /* 0x000fe200078e00ff */
[----:B--2---:R-:W-:-:S05]  /*d130*/  FSEL R0, R248, RZ, P6 ;  /* 0x000000fff8007208 */ /* 0x004fca0003000000 */
[----:B------:R-:W-:Y:S01]  /*d140*/  FADD.FTZ R5, R3, -R0 ;  /* 0x8000000003057221 */ /* 0x000fe20000010000 */
[----:B------:R-:W-:-:S04]  /*d150*/  LOP3.LUT R0, R11, UR7, R26, 0x96, !PT ;  /* 0x000000070b007c12 */ /* 0x000fc8000f8e961a */
[----:B------:R-:W-:-:S04]  /*d160*/  LOP3.LUT R2, R0, 0xff, RZ, 0xc0, !PT ;  /* 0x000000ff00027812 */ /* 0x000fc800078ec0ff */
[----:B------:R-:W-:Y:S02]  /*d170*/  ISETP.GE.U32.AND P6, PT, R247, R2, PT ;  /* 0x00000002f700720c */ /* 0x000fe40003fc6070 */
[----:B------:R-:W-:-:S04]  /*d180*/  LOP3.LUT R2, R0, 0xffff, RZ, 0xc0, !PT ;  /* 0x0000ffff00027812 */ /* 0x000fc800078ec0ff */
[----:B------:R-:W-:Y:S01]  /*d190*/  SHF.R.U32.HI R2, RZ, 0x8, R2 ;  /* 0x00000008ff027819 */ /* 0x000fe20000011602 */
[----:B------:R-:W-:-:S03]  /*d1a0*/  FMUL.FTZ R26, R5, c[0x0][0x23c] ;  /* 0x00008f00051a7a20 */ /* 0x000fc60000410000 */
[----:B------:R-:W-:Y:S02]  /*d1b0*/  LOP3.LUT R2, R2, 0xffff, RZ, 0xc0, !PT ;  /* 0x0000ffff02027812 */ /* 0x000fe400078ec0ff */
[--C-:B------:R-:W-:Y:S02]  /*d1c0*/  SHF.R.U32.HI R5, RZ, 0x10, R0.reuse ;  /* 0x00000010ff057819 */ /* 0x100fe40000011600 */
[C---:B------:R-:W-:Y:S02]  /*d1d0*/  ISETP.GE.U32.AND P5, PT, R247.reuse, R2, PT ;  /* 0x00000002f700720c */ /* 0x040fe40003fa6070 */
[----:B------:R-:W-:Y:S02]  /*d1e0*/  SHF.R.U32.HI R2, RZ, 0x18, R0 ;  /* 0x00000018ff027819 */ /* 0x000fe40000011600 */
[----:B------:R2:W3:Y:S01]  /*d1f0*/  MUFU.EX2 R0, R26 ;  /* 0x0000001a00007308 */ /* 0x0004e20000000800 */
[----:B------:R4:W-:Y:S01]  /*d200*/  STL [R1+0x50], R9 ;  /* 0x0000500901007387 */ /* 0x0009e20000100800 */
[----:B------:R-:W-:-:S02]  /*d210*/  ISETP.GE.U32.AND P4, PT, R247, R2, PT ;  /* 0x00000002f700720c */ /* 0x000fc40003f86070 */
[----:B------:R-:W-:Y:S01]  /*d220*/  LOP3.LUT R5, R5, 0xff, RZ, 0xc0, !PT ;  /* 0x000000ff05057812 */ /* 0x000fe200078ec0ff */
[----:B------:R-:W-:Y:S01]  /*d230*/  STL [R1+0x164], R168 ;  /* 0x000164a801007387 */ /* 0x000fe20000100800 */
[----:B------:R-:W-:-:S03]  /*d240*/  LOP3.LUT R2, R10, 0xff, RZ, 0xc0, !PT ;  /* 0x000000ff0a027812 */ /* 0x000fc600078ec0ff */
[----:B------:R-:W-:Y:S01]  /*d250*/  STL [R1+0x158], R169 ;  /* 0x000158a901007387 */ /* 0x000fe20000100800 */
[C---:B------:R-:W-:Y:S02]  /*d260*/  ISETP.GE.U32.AND P2, PT, R247.reuse, R5, PT ;  /* 0x00000005f700720c */ /* 0x040fe40003f46070 */
[----:B------:R-:W-:Y:S01]  /*d270*/  ISETP.GE.U32.AND P3, PT, R247, R2, PT ;  /* 0x00000002f700720c */ /* 0x000fe20003f66070 */
[----:B------:R1:W-:Y:S01]  /*d280*/  STL [R1+0x168], R182 ;  /* 0x000168b601007387 */ /* 0x0003e20000100800 */
[----:B------:R-:W-:Y:S02]  /*d290*/  SHF.R.U32.HI R2, RZ, 0x18, R10 ;  /* 0x00000018ff027819 */ /* 0x000fe4000001160a */
[----:B--2---:R-:W-:Y:S01]  /*d2a0*/  LOP3.LUT R26, R10, 0xffff, RZ, 0xc0, !PT ;  /* 0x0000ffff0a1a7812 */ /* 0x004fe200078ec0ff */
[----:B------:R-:W-:Y:S01]  /*d2b0*/  IMAD.MOV.U32 R11, RZ, RZ, R212 ;  /* 0x000000ffff0b7224 */ /* 0x000fe200078e00d4 */
[----:B------:R-:W-:Y:S01]  /*d2c0*/  SHF.R.U32.HI R5, RZ, 0x10, R10 ;  /* 0x00000010ff057819 */ /* 0x000fe2000001160a */
[----:B------:R-:W-:-:S02]  /*d2d0*/  FMUL.FTZ R212, R48, R4 ;  /* 0x0000000430d47220 */ /* 0x000fc40000410000 */
[----:B------:R-:W-:Y:S01]  /*d2e0*/  IMAD.MOV.U32 R10, RZ, RZ, R211 ;  /* 0x000000ffff0a7224 */ /* 0x000fe200078e00d3 */
[----:B----4-:R-:W-:Y:S01]  /*d2f0*/  LOP3.LUT R9, R27, UR4, R28, 0x96, !PT ;  /* 0x000000041b097c12 */ /* 0x010fe2000f8e961c */
[----:B---3--:R-:W-:Y:S02]  /*d300*/  FFMA.FTZ R27, R245, R0, R209 ;  /* 0x00000000f51b7223 */ /* 0x008fe400000100d1 */
[-C--:B------:R-:W-:Y:S02]  /*d310*/  FMUL.FTZ R209, R45, R4.reuse ;  /* 0x000000042dd17220 */ /* 0x080fe40000410000 */
[-C--:B------:R-:W-:Y:S02]  /*d320*/  FMUL.FTZ R245, R93, R4.reuse ;  /* 0x000000045df57220 */ /* 0x080fe40000410000 */
[-C--:B------:R-:W-:Y:S02]  /*d330*/  FMUL.FTZ R45, R96, R4.reuse ;  /* 0x00000004602d7220 */ /* 0x080fe40000410000 */
[----:B------:R-:W-:-:S02]  /*d340*/  FMUL.FTZ R28, R128, R4 ;  /* 0x00000004801c7220 */ /* 0x000fc40000410000 */
[----:B-1----:R-:W-:Y:S02]  /*d350*/  IMAD.MOV.U32 R182, RZ, RZ, R217 ;  /* 0x000000ffffb67224 */ /* 0x002fe400078e00d9 */
[-C--:B------:R-:W-:Y:S02]  /*d360*/  FMUL.FTZ R217, R61, R4.reuse ;  /* 0x000000043dd97220 */ /* 0x080fe40000410000 */
[----:B------:R-:W-:Y:S02]  /*d370*/  FMUL.FTZ R4, R129, R4 ;  /* 0x0000000481047220 */ /* 0x000fe40000410000 */
[-C--:B------:R-:W-:Y:S01]  /*d380*/  FMUL.FTZ R211, R47, R0.reuse ;  /* 0x000000002fd37220 */ /* 0x080fe20000410000 */
[----:B------:R-:W-:Y:S01]  /*d390*/  STL [R1+0x16c], R248 ;  /* 0x00016cf801007387 */ /* 0x000fe20000100800 */
[-C--:B------:R-:W-:Y:S02]  /*d3a0*/  FMUL.FTZ R210, R46, R0.reuse ;  /* 0x000000002ed27220 */ /* 0x080fe40000410000 */
[-C--:B------:R-:W-:Y:S01]  /*d3b0*/  FMUL.FTZ R47, R127, R0.reuse ;  /* 0x000000007f2f7220 */ /* 0x080fe20000410000 */
[----:B------:R-:W-:Y:S01]  /*d3c0*/  STL [R1+0xa0], R28 ;  /* 0x0000a01c01007387 */ /* 0x000fe20000100800 */
[----:B------:R-:W-:-:S03]  /*d3d0*/  FMUL.FTZ R46, R130, R0 ;  /* 0x00000000822e7220 */ /* 0x000fc60000410000 */
[----:B------:R-:W-:Y:S01]  /*d3e0*/  STL [R1+0xa4], R4 ;  /* 0x0000a40401007387 */ /* 0x000fe20000100800 */
[----:B------:R-:W-:-:S03]  /*d3f0*/  ISETP.GE.U32.AND P1, PT, R247, R2, PT ;  /* 0x00000002f700720c */ /* 0x000fc60003f26070 */
[----:B------:R-:W-:Y:S01]  /*d400*/  STL [R1+0x104], R133 ;  /* 0x0001048501007387 */ /* 0x000fe20000100800 */
[----:B------:R-:W-:-:S03]  /*d410*/  IMAD.MOV.U32 R199, RZ, RZ, R215 ;  /* 0x000000ffffc77224 */ /* 0x000fc600078e00d7 */
[----:B------:R-:W-:Y:S01]  /*d420*/  STL [R1+0x9c], R47 ;  /* 0x00009c2f01007387 */ /* 0x000fe20000100800 */
[----:B------:R-:W-:-:S03]  /*d430*/  IMAD.MOV.U32 R2, RZ, RZ, R190 ;  /* 0x000000ffff027224 */ /* 0x000fc600078e00be */
[----:B------:R1:W-:Y:S01]  /*d440*/  STL [R1+0xa8], R46 ;  /* 0x0000a82e01007387 */ /* 0x0003e20000100800 */
        /* <DEDUP_REMOVED lines=11> */
[-C--:B------:R-:W-:Y:S01]  /*d500*/  FMUL.FTZ R147, R147, R0.reuse ;  /* 0x0000000093937220 */ /* 0x080fe20000410000 */
[----:B-1----:R-:W1:Y:S01]  /*d510*/  MUFU.EX2 R46, R132 ;  /* 0x00000084002e7308 */ /* 0x002e620000000800 */
        /* <DEDUP_REMOVED lines=47> */
[----:B------:R-:W-:Y:S01]  /*d810*/  FMUL.FTZ R4, R131, R0 ;  /* 0x0000000083047220 */ /* 0x000fe20000410000 */
[----:B------:R-:W-:-:S04]  /*d820*/  F2FP.PACK_AB R0, R133, R192 ;  /* 0x000000c08500723e */ /* 0x000fc800000000ff */
[C---:B------:R-:W-:Y:S02]  /*d830*/  PRMT R169, R0.reuse, 0x7610, R169 ;  /* 0x0000761000a97816 */ /* 0x040fe400000000a9 */
[----:B------:R-:W-:Y:S01]  /*d840*/  PRMT R43, R0, 0x7632, R43 ;  /* 0x00007632002b7816 */ /* 0x000fe2000000002b */
[----:B------:R-:W-:Y:S02]  /*d850*/  IMAD.MOV.U32 R48, RZ, RZ, R2 ;  /* 0x000000ffff307224 */ /* 0x000fe400078e0002 */
[----:B------:R-:W-:Y:S01]  /*d860*/  IMAD.MOV.U32 R60, RZ, RZ, R174 ;  /* 0x000000ffff3c7224 */ /* 0x000fe200078e00ae */
[----:B------:R-:W-:Y:S01]  /*d870*/  MOV R174, R199 ;  /* 0x000000c700ae7202 */ /* 0x000fe20000000f00 */
[----:B------:R-:W-:Y:S01]  /*d880*/  @!P6 HADD2 R3, -R169.H0_H0, -RZ.H0_H0 ;  /* 0xa00000ffa903e230 */ /* 0x000fe20000000900 */
[----:B------:R-:W-:Y:S01]  /*d890*/  PRMT R2, R169, 0x5410, R43 ;  /* 0x00005410a9027816 */ /* 0x000fe2000000002b */
[----:B------:R-:W2:Y:S01]  /*d8a0*/  MUFU.EX2 R199, R135 ;  /* 0x0000008700c77308 */ /* 0x000ea20000000800 */
[----:B------:R-:W-:Y:S02]  /*d8b0*/  STL [R1+0xac], R4 ;  /* 0x0000ac0401007387 */ /* 0x000fe40000100800 */
[----:B------:R-:W-:-:S02]  /*d8c0*/  @!P6 PRMT R169, R3, 0x5410, RZ ;  /* 0x0000541003a9e816 */ /* 0x000fc400000000ff */
[----:B------:R-:W-:Y:S04]  /*d8d0*/  STL [R1+0x170], R192 ;  /* 0x000170c001007387 */ /* 0x000fe80000100800 */
[----:B-1----:R-:W-:Y:S04]  /*d8e0*/  STL [R1+0x100], R46 ;  /* 0x0001002e01007387 */ /* 0x002fe80000100800 */
[----:B------:R1:W-:Y:S01]  /*d8f0*/  STL [R1+0xdc], R2 ;  /* 0x0000dc0201007387 */ /* 0x0003e20000100800 */
[----:B------:R-:W-:Y:S02]  /*d900*/  MOV R61, R10 ;  /* 0x0000000a003d7202 */ /* 0x000fe40000000f00 */
[----:B------:R-:W-:Y:S01]  /*d910*/  LOP3.LUT R0, R5, 0xff, RZ, 0xc0, !PT ;  /* 0x000000ff05007812 */ /* 0x000fe200078ec0ff */
[----:B------:R-:W-:Y:S01]  /*d920*/  @!P5 HADD2 R6, -R43.H0_H0, -RZ.H0_H0 ;  /* 0xa00000ff2b06d230 */ /* 0x000fe20000000900 */
[----:B------:R-:W-:Y:S01]  /*d930*/  MOV R64, R201 ;  /* 0x000000c900407202 */ /* 0x000fe20000000f00 */
[----:B------:R-:W-:Y:S01]  /*d940*/  IMAD.MOV.U32 R65, RZ, RZ, R61 ;  /* 0x000000ffff417224 */ /* 0x000fe200078e003d */
[----:B------:R-:W-:Y:S01]  /*d950*/  ISETP.GE.U32.AND P6, PT, R68, R0, PT ;  /* 0x000000004400720c */ /* 0x000fe20003fc6070 */
[----:B------:R-:W-:Y:S01]  /*d960*/  IMAD.MOV.U32 R61, RZ, RZ, R204 ;  /* 0x000000ffff3d7224 */ /* 0x000fe200078e00cc */
[----:B------:R-:W-:Y:S01]  /*d970*/  MUFU.EX2 R201, R175 ;  /* 0x000000af00c97308 */ /* 0x000fe20000000800 */
[----:B------:R-:W-:Y:S01]  /*d980*/  @!P5 PRMT R43, R6, 0x5410, RZ ;  /* 0x00005410062bd816 */ /* 0x000fe200000000ff */
[----:B-1----:R-:W-:-:S05]  /*d990*/  IMAD.WIDE.U32 R2, R9, -0x2daee0ad, RZ ;  /* 0xd2511f5309027825 */ /* 0x002fca00078e00ff */
[C---:B------:R-:W-:Y:S02]  /*d9a0*/  LOP3.LUT R4, R2.reuse, 0xff, RZ, 0xc0, !PT ;  /* 0x000000ff02047812 */ /* 0x040fe400078ec0ff */
[----:B------:R-:W-:Y:S02]  /*d9b0*/  LOP3.LUT R9, R2, 0xffff, RZ, 0xc0, !PT ;  /* 0x0000ffff02097812 */ /* 0x000fe400078ec0ff */
[--C-:B------:R-:W-:Y:S02]  /*d9c0*/  SHF.R.U32.HI R10, RZ, 0x10, R2.reuse ;  /* 0x00000010ff0a7819 */ /* 0x100fe40000011602 */
[----:B------:R-:W-:Y:S02]  /*d9d0*/  SHF.R.U32.HI R5, RZ, 0x18, R2 ;  /* 0x00000018ff057819 */ /* 0x000fe40000011602 */
[----:B------:R-:W-:Y:S02]  /*d9e0*/  SHF.R.U32.HI R2, RZ, 0x8, R26 ;  /* 0x00000008ff027819 */ /* 0x000fe4000001161a */
[----:B------:R-:W-:-:S02]  /*d9f0*/  LOP3.LUT R0, R3, UR13, R30, 0x96, !PT ;  /* 0x0000000d03007c12 */ /* 0x000fc4000f8e961e */
[----:B------:R-:W-:Y:S01]  /*da00*/  LOP3.LUT R2, R2, 0xffff, RZ, 0xc0, !PT ;  /* 0x0000ffff02027812 */ /* 0x000fe200078ec0ff */
[----:B------:R-:W1:Y:S01]  /*da10*/  MUFU.EX2 R204, R172 ;  /* 0x000000ac00cc7308 */ /* 0x000e620000000800 */
[----:B--2---:R-:W-:Y:S02]  /*da20*/  F2FP.PACK_AB R3, R199, R46 ;  /* 0x0000002ec703723e */ /* 0x004fe400000000ff */
[----:B------:R-:W-:Y:S02]  /*da30*/  ISETP.GE.U32.AND P5, PT, R68, R2, PT ;  /* 0x000000024400720c */ /* 0x000fe40003fa6070 */
[C---:B------:R-:W-:Y:S02]  /*da40*/  PRMT R203, R3.reuse, 0x7632, R203 ;  /* 0x0000763203cb7816 */ /* 0x040fe400000000cb */
[----:B------:R-:W-:Y:S01]  /*da50*/  PRMT R248, R3, 0x7610, R248 ;  /* 0x0000761003f87816 */ /* 0x000fe200000000f8 */
[----:B------:R-:W-:Y:S01]  /*da60*/  FADD.FTZ R3, R65, R27 ;  /* 0x0000001b41037221 */ /* 0x000fe20000010000 */
[----:B------:R-:W-:Y:S01]  /*da70*/  LOP3.LUT R2, R0, 0xffff, RZ, 0xc0, !PT ;  /* 0x0000ffff00027812 */ /* 0x000fe200078ec0ff */
[----:B------:R-:W-:Y:S01]  /*da80*/  MUFU.EX2 R27, R171 ;  /* 0x000000ab001b7308 */ /* 0x000fe20000000800 */
[----:B------:R-:W-:-:S02]  /*da90*/  LOP3.LUT R12, R15, UR21, R12, 0x96, !PT ;  /* 0x000000150f0c7c12 */ /* 0x000fc4000f8e960c */
[----:B------:R-:W-:Y:S01]  /*daa0*/  SHF.R.U32.HI R2, RZ, 0x8, R2 ;  /* 0x00000008ff027819 */ /* 0x000fe20000011602 */
[----:B------:R-:W-:-:S04]  /*dab0*/  @!P2 HADD2 R8, -R248.H0_H0, -RZ.H0_H0 ;  /* 0xa00000fff808a230 */ /* 0x000fc80000000900 */
[----:B------:R-:W2:Y:S01]  /*dac0*/  MUFU.EX2 R15, R173 ;  /* 0x000000ad000f7308 */ /* 0x000ea20000000800 */
[----:B------:R3:W-:Y:S01]  /*dad0*/  STL [R1+0x174], R169 ;  /* 0x000174a901007387 */ /* 0x0007e20000100800 */
[----:B------:R-:W-:-:S03]  /*dae0*/  LOP3.LUT R2, R2, 0xffff, RZ, 0xc0, !PT ;  /* 0x0000ffff02027812 */ /* 0x000fc600078ec0ff */
[----:B------:R-:W-:Y:S01]  /*daf0*/  STL [R1+0x17c], R22 ;  /* 0x00017c1601007387 */ /* 0x000fe20000100800 */
[----:B------:R-:W-:-:S03]  /*db00*/  @!P4 HADD2 R7, -R203.H0_H0, -RZ.H0_H0 ;  /* 0xa00000ffcb07c230 */ /* 0x000fc60000000900 */
[----:B------:R4:W-:Y:S01]  /*db10*/  STL [R1+0x178], R23 ;  /* 0x0001781701007387 */ /* 0x0009e20000100800 */
[----:B------:R-:W-:Y:S01]  /*db20*/  MUFU.EX2 R172, R181 ;  /* 0x000000b500ac7308 */ /* 0x000fe20000000800 */
[----:B------:R-:W-:Y:S01]  /*db30*/  IMAD.MOV.U32 R49, RZ, RZ, R11 ;  /* 0x000000ffff317224 */ /* 0x000fe200078e000b */
[----:B------:R-:W-:Y:S01]  /*db40*/  LOP3.LUT R11, R13, UR30, R22, 0x96, !PT ;  /* 0x0000001e0d0b7c12 */ /* 0x000fe2000f8e9616 */
[----:B------:R-:W-:Y:S02]  /*db50*/  FADD.FTZ R13, R252, R170 ;  /* 0x000000aafc0d7221 */ /* 0x000fe40000010000 */
[----:B------:R-:W-:Y:S01]  /*db60*/  FADD.FTZ R6, R249, R3 ;  /* 0x00000003f9067221 */ /* 0x000fe20000010000 */
[----:B------:R-:W-:Y:S02]  /*db70*/  LOP3.LUT R3, R0, 0xff, RZ, 0xc0, !PT ;  /* 0x000000ff00037812 */ /* 0x000fe400078ec0ff */
[----:B---3--:R-:W3:Y:S01]  /*db80*/  MUFU.EX2 R169, R180 ;  /* 0x000000b400a97308 */ /* 0x008ee20000000800 */
[----:B----4-:R-:W-:-:S02]  /*db90*/  PRMT R23, R248, 0x5410, R203 ;  /* 0x00005410f8177816 */ /* 0x010fc400000000cb */
[----:B------:R-:W-:Y:S02]  /*dba0*/  @!P2 PRMT R248, R8, 0x5410, RZ ;  /* 0x0000541008f8a816 */ /* 0x000fe400000000ff */
[----:B------:R-:W-:Y:S02]  /*dbb0*/  ISETP.GE.U32.AND P2, PT, R68, R2, PT ;  /* 0x000000024400720c */ /* 0x000fe40003f46070 */
[----:B-1----:R-:W-:Y:S02]  /*dbc0*/  F2FP.PACK_AB R2, R204, R201 ;  /* 0x000000c9cc02723e */ /* 0x002fe400000000ff */
[----:B------:R-:W-:Y:S02]  /*dbd0*/  @!P4 PRMT R203, R7, 0x5410, RZ ;  /* 0x0000541007cbc816 */ /* 0x000fe400000000ff */
[C---:B------:R-:W-:Y:S02]  /*dbe0*/  PRMT R205, R2.reuse, 0x7610, R205 ;  /* 0x0000761002cd7816 */ /* 0x040fe400000000cd */
[----:B------:R-:W-:-:S02]  /*dbf0*/  PRMT R7, R2, 0x7632, R7 ;  /* 0x0000763202077816 */ /* 0x000fc40000000007 */
[----:B--2---:R-:W-:-:S04]  /*dc00*/  F2FP.PACK_AB R2, R27, R15 ;  /* 0x0000000f1b02723e */ /* 0x004fc800000000ff */
[C---:B------:R-:W-:Y:S02]  /*dc10*/  PRMT R252, R2.reuse, 0x7610, R252 ;  /* 0x0000761002fc7816 */ /* 0x040fe400000000fc */
[----:B------:R-:W-:Y:S02]  /*dc20*/  PRMT R22, R2, 0x7632, R22 ;  /* 0x0000763202167816 */ /* 0x000fe40000000016 */
[--C-:B------:R-:W-:Y:S02]  /*dc30*/  SHF.R.U32.HI R2, RZ, 0x18, R0.reuse ;  /* 0x00000018ff027819 */ /* 0x100fe40000011600 */
[----:B------:R-:W-:Y:S01]  /*dc40*/  SHF.R.U32.HI R0, RZ, 0x10, R0 ;  /* 0x00000010ff007819 */ /* 0x000fe20000011600 */
[----:B------:R-:W-:Y:S01]  /*dc50*/  @!P6 HADD2 R33, -R252.H0_H0, -RZ.H0_H0 ;  /* 0xa00000fffc21e230 */ /* 0x000fe20000000900 */
[----:B------:R-:W-:Y:S02]  /*dc60*/  PRMT R171, R252, 0x5410, R22 ;  /* 0x00005410fcab7816 */ /* 0x000fe40000000016 */
[----:B------:R-:W-:-:S02]  /*dc70*/  LOP3.LUT R0, R0, 0xff, RZ, 0xc0, !PT ;  /* 0x000000ff00007812 */ /* 0x000fc400078ec0ff */
[----:B------:R-:W-:Y:S02]  /*dc80*/  @!P6 PRMT R252, R33, 0x5410, RZ ;  /* 0x0000541021fce816 */ /* 0x000fe400000000ff */
[----:B------:R-:W-:Y:S01]  /*dc90*/  ISETP.GE.U32.AND P6, PT, R68, R0, PT ;  /* 0x000000004400720c */ /* 0x000fe20003fc6070 */
[----:B------:R-:W-:Y:S01]  /*dca0*/  MUFU.EX2 R192, R176 ;  /* 0x000000b000c07308 */ /* 0x000fe20000000800 */
[----:B---3--:R-:W-:Y:S01]  /*dcb0*/  F2FP.PACK_AB R0, R172, R169 ;  /* 0x000000a9ac00723e */ /* 0x008fe200000000ff */
[----:B------:R-:W-:Y:S01]  /*dcc0*/  @!P5 HADD2 R32, -R7.H0_H0, -RZ.H0_H0 ;  /* 0xa00000ff0720d230 */ /* 0x000fe20000000900 */
[----:B------:R-:W-:Y:S01]  /*dcd0*/  ISETP.GE.U32.AND P4, PT, R68, R4, PT ;  /* 0x000000044400720c */ /* 0x000fe20003f86070 */
[----:B------:R-:W-:Y:S01]  /*dce0*/  @!P3 HADD2 R21, -R205.H0_H0, -RZ.H0_H0 ;  /* 0xa00000ffcd15b230 */ /* 0x000fe20000000900 */
[----:B------:R-:W-:-:S03]  /*dcf0*/  PRMT R249, R0, 0x7632, R249 ;  /* 0x0000763200f97816 */ /* 0x000fc600000000f9 */
[----:B------:R-:W1:Y:S01]  /*dd00*/  MUFU.EX2 R173, R177 ;  /* 0x000000b100ad7308 */ /* 0x000e620000000800 */
[----:B------:R-:W-:Y:S01]  /*dd10*/  FADD.FTZ R4, R250, R13 ;  /* 0x0000000dfa047221 */ /* 0x000fe20000010000 */
[--C-:B------:R-:W-:Y:S01]  /*dd20*/  PRMT R170, R205, 0x5410, R7.reuse ;  /* 0x00005410cdaa7816 */ /* 0x100fe20000000007 */
[----:B------:R-:W-:Y:S01]  /*dd30*/  IMAD.MOV.U32 R180, RZ, RZ, R7 ;  /* 0x000000ffffb47224 */ /* 0x000fe200078e0007 */
[----:B------:R-:W-:Y:S01]  /*dd40*/  @!P5 PRMT R180, R32, 0x5410, RZ ;  /* 0x0000541020b4d816 */ /* 0x000fe200000000ff */
[----:B------:R-:W-:Y:S01]  /*dd50*/  @!P2 HADD2 R35, -R249.H0_H0, -RZ.H0_H0 ;  /* 0xa00000fff923a230 */ /* 0x000fe20000000900 */
[----:B------:R-:W-:Y:S01]  /*dd60*/  PRMT R250, R0, 0x7610, R250 ;  /* 0x0000761000fa7816 */ /* 0x000fe200000000fa */
[----:B------:R-:W-:Y:S01]  /*dd70*/  FADD.FTZ R4, R64, R4 ;  /* 0x0000000440047221 */ /* 0x000fe20000010000 */
[----:B------:R-:W-:Y:S01]  /*dd80*/  @!P3 PRMT R205, R21, 0x5410, RZ ;  /* 0x0000541015cdb816 */ /* 0x000fe200000000ff */
[----:B------:R-:W-:Y:S01]  /*dd90*/  IMAD.MOV.U32 R64, RZ, RZ, R61 ;  /* 0x000000ffff407224 */ /* 0x000fe200078e003d */
[C---:B------:R-:W-:Y:S01]  /*dda0*/  ISETP.GE.U32.AND P5, PT, R68.reuse, R2, PT ;  /* 0x000000024400720c */ /* 0x040fe20003fa6070 */
[----:B------:R-:W-:Y:S01]  /*ddb0*/  IMAD.MOV.U32 R61, RZ, RZ, R182 ;  /* 0x000000ffff3d7224 */ /* 0x000fe200078e00b6 */
[----:B------:R-:W-:-:S02]  /*ddc0*/  ISETP.GE.U32.AND P3, PT, R68, R3, PT ;  /* 0x000000034400720c */ /* 0x000fc40003f66070 */
[----:B------:R-:W-:Y:S02]  /*ddd0*/  MOV R65, R174 ;  /* 0x000000ae00417202 */ /* 0x000fe40000000f00 */
[----:B------:R-:W-:Y:S01]  /*dde0*/  LOP3.LUT R2, R10, 0xff, RZ, 0xc0, !PT ;  /* 0x000000ff0a027812 */ /* 0x000fe200078ec0ff */
[----:B------:R-:W-:Y:S01]  /*ddf0*/  FADD.FTZ R3, R60, R6 ;  /* 0x000000063c037221 */ /* 0x000fe20000010000 */
[----:B------:R-:W-:Y:S01]  /*de00*/  PRMT R182, R250, 0x5410, R249 ;  /* 0x00005410fab67816 */ /* 0x000fe200000000f9 */
[----:B------:R-:W-:Y:S01]  /*de10*/  IMAD.MOV.U32 R60, RZ, RZ, R49 ;  /* 0x000000ffff3c7224 */ /* 0x000fe200078e0031 */
[----:B------:R-:W-:Y:S01]  /*de20*/  @!P2 PRMT R249, R35, 0x5410, RZ ;  /* 0x0000541023f9a816 */ /* 0x000fe200000000ff */
[----:B------:R-:W-:Y:S01]  /*de30*/  MUFU.EX2 R174, R183 ;  /* 0x000000b700ae7308 */ /* 0x000fe20000000800 */
[----:B------:R-:W-:Y:S01]  /*de40*/  MOV R49, R202 ;  /* 0x000000ca00317202 */ /* 0x000fe20000000f00 */
[----:B------:R-:W-:Y:S01]  /*de50*/  IMAD.MOV.U32 R202, RZ, RZ, R197 ;  /* 0x000000ffffca7224 */ /* 0x000fe200078e00c5 */
[----:B------:R-:W-:Y:S01]  /*de60*/  ISETP.GE.U32.AND P2, PT, R68, R2, PT ;  /* 0x000000024400720c */ /* 0x000fe20003f46070 */
[----:B------:R-:W-:Y:S01]  /*de70*/  FADD.FTZ R2, R65, R4 ;  /* 0x0000000441027221 */ /* 0x000fe20000010000 */
[----:B-1----:R-:W-:-:S03]  /*de80*/  F2FP.PACK_AB R0, R173, R192 ;  /* 0x000000c0ad00723e */ /* 0x002fc600000000ff */
[----:B------:R-:W1:Y:S01]  /*de90*/  MUFU.EX2 R176, R200 ;  /* 0x000000c800b07308 */ /* 0x000e620000000800 */
[----:B------:R-:W-:Y:S01]  /*dea0*/  FADD.FTZ R202, R202, R2 ;  /* 0x00000002caca7221 */ /* 0x000fe20000010000 */
[C---:B------:R-:W-:Y:S01]  /*deb0*/  PRMT R207, R0.reuse, 0x7610, R207 ;  /* 0x0000761000cf7816 */ /* 0x040fe200000000cf */
[----:B------:R-:W-:Y:S01]  /*dec0*/  IMAD R2, R11, -0x2daee0ad, RZ ;  /* 0xd2511f530b027824 */ /* 0x000fe200078e02ff */
[----:B------:R-:W-:Y:S01]  /*ded0*/  PRMT R206, R0, 0x7632, R206 ;  /* 0x0000763200ce7816 */ /* 0x000fe200000000ce */
[----:B------:R-:W-:Y:S01]  /*dee0*/  IMAD.WIDE.U32 R12, R12, -0x2daee0ad, RZ ;  /* 0xd2511f530c0c7825 */ /* 0x000fe200078e00ff */
[----:B------:R-:W-:Y:S01]  /*def0*/  SHF.R.U32.HI R0, RZ, 0x8, R9 ;  /* 0x00000008ff007819 */ /* 0x000fe20000011609 */
[----:B------:R-:W-:-:S03]  /*df00*/  @!P3 HADD2 R36, -R250.H0_H0, -RZ.H0_H0 ;  /* 0xa00000fffa24b230 */ /* 0x000fc60000000900 */
[----:B------:R-:W-:Y:S02]  /*df10*/  LOP3.LUT R0, R0, 0xffff, RZ, 0xc0, !PT ;  /* 0x0000ffff00007812 */ /* 0x000fe400078ec0ff */
[----:B------:R-:W-:Y:S01]  /*df20*/  LOP3.LUT R2, R13, UR19, R2, 0x96, !PT ;  /* 0x000000130d027c12 */ /* 0x000fe2000f8e9602 */
[----:B------:R-:W-:Y:S01]  /*df30*/  FADD.FTZ R251, R251, R3 ;  /* 0x00000003fbfb7221 */ /* 0x000fe20000010000 */
[----:B------:R-:W-:Y:S02]  /*df40*/  @!P3 PRMT R250, R36, 0x5410, RZ ;  /* 0x0000541024fab816 */ /* 0x000fe400000000ff */
[----:B------:R-:W-:Y:S01]  /*df50*/  ISETP.GE.U32.AND P3, PT, R68, R0, PT ;  /* 0x000000004400720c */ /* 0x000fe20003f66070 */
[----:B------:R-:W-:Y:S01]  /*df60*/  IMAD.WIDE.U32 R2, R2, -0x326172a9, RZ ;  /* 0xcd9e8d5702027825 */ /* 0x000fe200078e00ff */
[----:B-1----:R-:W-:Y:S01]  /*df70*/  F2FP.PACK_AB R0, R176, R174 ;  /* 0x000000aeb000723e */ /* 0x002fe200000000ff */
[----:B------:R-:W-:-:S03]  /*df80*/  @!P1 HADD2 R34, -R22.H0_H0, -RZ.H0_H0 ;  /* 0xa00000ff16229230 */ /* 0x000fc60000000900 */
[C---:B------:R-:W-:Y:S02]  /*df90*/  PRMT R135, R0.reuse, 0x7610, R135 ;  /* 0x0000761000877816 */ /* 0x040fe40000000087 */
[----:B------:R-:W-:Y:S02]  /*dfa0*/  PRMT R134, R0, 0x7632, R134 ;  /* 0x0000763200867816 */ /* 0x000fe40000000086 */
[----:B------:R-:W-:Y:S02]  /*dfb0*/  LOP3.LUT R0, R3, UR7, R18, 0x96, !PT ;  /* 0x0000000703007c12 */ /* 0x000fe4000f8e9612 */
[----:B------:R-:W-:Y:S02]  /*dfc0*/  @!P1 PRMT R22, R34, 0x5410, RZ ;  /* 0x0000541022169816 */ /* 0x000fe400000000ff */
[----:B------:R-:W-:Y:S02]  /*dfd0*/  LOP3.LUT R4, R0, 0xffff, RZ, 0xc0, !PT ;  /* 0x0000ffff00047812 */ /* 0x000fe400078ec0ff */
[----:B------:R-:W-:-:S02]  /*dfe0*/  ISETP.GE.U32.AND P1, PT, R68, R5, PT ;  /* 0x000000054400720c */ /* 0x000fc40003f26070 */
[----:B------:R-:W-:Y:S02]  /*dff0*/  SHF.R.U32.HI R5, RZ, 0x8, R4 ;  /* 0x00000008ff057819 */ /* 0x000fe40000011604 */
[----:B------:R-:W-:Y:S02]  /*e000*/  LOP3.LUT R4, R0, 0xff, RZ, 0xc0, !PT ;  /* 0x000000ff00047812 */ /* 0x000fe400078ec0ff */
[--C-:B------:R-:W-:Y:S02]  /*e010*/  SHF.R.U32.HI R6, RZ, 0x10, R0.reuse ;  /* 0x00000010ff067819 */ /* 0x100fe40000011600 */
[----:B------:R-:W-:Y:S02]  /*e020*/  PRMT R4, R4, 0x5410, R5 ;  /* 0x0000541004047816 */ /* 0x000fe40000000005 */
[----:B------:R-:W-:Y:S02]  /*e030*/  SHF.R.U32.HI R5, RZ, 0x18, R0 ;  /* 0x00000018ff057819 */ /* 0x000fe40000011600 */
[----:B------:R-:W-:-:S02]  /*e040*/  LOP3.LUT R0, R6, 0xff, RZ, 0xc0, !PT ;  /* 0x000000ff06007812 */ /* 0x000fc400078ec0ff */
[----:B------:R-:W-:Y:S02]  /*e050*/  PRMT R8, R68, 0x7054, R68 ;  /* 0x0000705444087816 */ /* 0x000fe40000000044 */
[----:B------:R-:W-:Y:S01]  /*e060*/  PRMT R0, R0, 0x5410, R5 ;  /* 0x0000541000007816 */ /* 0x000fe20000000005 */
[----:B------:R-:W-:Y:S01]  /*e070*/  IMAD.MOV.U32 R65, RZ, RZ, R64 ;  /* 0x000000ffff417224 */ /* 0x000fe200078e0040 */
[----:B------:R-:W-:-:S03]  /*e080*/  MOV R64, R61 ;  /* 0x0000003d00407202 */ /* 0x000fc60000000f00 */
[----:B------:R-:W-:Y:S01]  /*e090*/  HSET2.LE.AND R0, R0, R8, PT ;  /* 0x0000000800007233 */ /* 0x000fe20003803000 */
[----:B------:R-:W-:-:S04]  /*e0a0*/  SHF.R.U32.HI R6, RZ, 0x10, R2 ;  /* 0x00000010ff067819 */ /* 0x000fc80000011602 */
[----:B------:R-:W-:Y:S02]  /*e0b0*/  LOP3.LUT R5, R0, R64, RZ, 0xc0, !PT ;  /* 0x0000004000057212 */ /* 0x000fe400078ec0ff */
[C---:B------:R-:W-:Y:S02]  /*e0c0*/  LOP3.LUT R0, R2.reuse, 0xffff, RZ, 0xc0, !PT ;  /* 0x0000ffff02007812 */ /* 0x040fe400078ec0ff */
[----:B------:R-:W-:Y:S02]  /*e0d0*/  LOP3.LUT R7, R2, 0xff, RZ, 0xc0, !PT ;  /* 0x000000ff02077812 */ /* 0x000fe400078ec0ff */
[----:B------:R-:W-:Y:S02]  /*e0e0*/  SHF.R.U32.HI R3, RZ, 0x18, R2 ;  /* 0x00000018ff037819 */ /* 0x000fe40000011602 */
[----:B------:R-:W-:Y:S02]  /*e0f0*/  SHF.R.U32.HI R0, RZ, 0x8, R0 ;  /* 0x00000008ff007819 */ /* 0x000fe40000011600 */
[----:B------:R-:W-:-:S02]  /*e100*/  LOP3.LUT R2, R6, 0xff, RZ, 0xc0, !PT ;  /* 0x000000ff06027812 */ /* 0x000fc400078ec0ff */
[----:B------:R-:W-:Y:S02]  /*e110*/  PRMT R0, R7, 0x5410, R0 ;  /* 0x0000541007007816 */ /* 0x000fe40000000000 */
[----:B------:R-:W-:Y:S01]  /*e120*/  PRMT R2, R2, 0x5410, R3 ;  /* 0x0000541002027816 */ /* 0x000fe20000000003 */
[--C-:B------:R-:W-:Y:S02]  /*e130*/  HSET2.LE.AND R4, R4, R8.reuse, PT ;  /* 0x0000000804047233 */ /* 0x100fe40003803000 */
[--C-:B------:R-:W-:Y:S02]  /*e140*/  HSET2.LE.AND R0, R0, R8.reuse, PT ;  /* 0x0000000800007233 */ /* 0x100fe40003803000 */
[----:B------:R-:W-:Y:S02]  /*e150*/  HSET2.LE.AND R2, R2, R8, PT ;  /* 0x0000000802027233 */ /* 0x000fe40003803000 */
[----:B------:R-:W1:Y:S01]  /*e160*/  LDSM.16.MT88.4 R8, [R193+0x10000] ;  /* 0x01000000c108783b */ /* 0x000e620000004200 */
[----:B------:R-:W-:Y:S01]  /*e170*/  IMAD.MOV.U32 R61, RZ, RZ, R198 ;  /* 0x000000ffff3d7224 */ /* 0x000fe200078e00c6 */
[----:B------:R-:W-:-:S02]  /*e180*/  LOP3.LUT R4, R4, R65, RZ, 0xc0, !PT ;  /* 0x0000004104047212 */ /* 0x000fc400078ec0ff */
[----:B------:R-:W-:Y:S02]  /*e190*/  LOP3.LUT R7, R2, R60, RZ, 0xc0, !PT ;  /* 0x0000003c02077212 */ /* 0x000fe400078ec0ff */
[----:B------:R-:W-:Y:S01]  /*e1a0*/  LOP3.LUT R6, R0, R61, RZ, 0xc0, !PT ;  /* 0x0000003d00067212 */ /* 0x000fe200078ec0ff */
[----:B------:R-:W-:-:S06]  /*e1b0*/  IMAD.MOV.U32 R132, RZ, RZ, c[0x0][0x228] ;  /* 0x00008a00ff847624 */ /* 0x000fcc00078e00ff */
[C---:B-1----:R-:W-:Y:S08]  /*e1c0*/  HMMA.16816.F32 R96, R4.reuse, R8, R164 ;  /* 0x000000080460723c */ /* 0x042ff000000018a4 */
[----:B------:R-:W-:Y:S01]  /*e1d0*/  HMMA.16816.F32 R72, R4, R10, R160 ;  /* 0x0000000a0448723c */ /* 0x000fe200000018a0 */
[----:B------:R-:W1:Y:S01]  /*e1e0*/  LDSM.16.MT88.4 R8, [R194+0x10000] ;  /* 0x01000000c208783b */ /* 0x000e620000004200 */
[----:B------:R-:W-:Y:S01]  /*e1f0*/  SHF.L.U32 R132, R132, 0x3, RZ ;  /* 0x0000000384847819 */ /* 0x000fe200000006ff */
[----:B------:R-:W-:Y:S01]  /*e200*/  IMAD.MOV.U32 R60, RZ, RZ, R49 ;  /* 0x000000ffff3c7224 */ /* 0x000fe200078e0031 */
[----:B------:R-:W-:Y:S01]  /*e210*/  MOV R165, R115 ;  /* 0x0000007300a57202 */ /* 0x000fe20000000f00 */
[----:B------:R-:W-:-:S02]  /*e220*/  IMAD.MOV.U32 R26, RZ, RZ, R48 ;  /* 0x000000ffff1a7224 */ /* 0x000fc400078e0030 */
[----:B------:R-:W-:Y:S01]  /*e230*/  IMAD.WIDE R132, R132, 0x2, R24 ;  /* 0x0000000284847825 */ /* 0x000fe200078e0218 */
[----:B------:R-:W-:-:S03]  /*e240*/  LOP3.LUT R14, R19, UR4, R14, 0x96, !PT ;  /* 0x00000004130e7c12 */ /* 0x000fc6000f8e960e */
[----:B------:R-:W-:Y:S01]  /*e250*/  IMAD.MOV.U32 R161, RZ, RZ, R111 ;  /* 0x000000ffffa17224 */ /* 0x000fe200078e006f */
[----:B------:R-:W-:Y:S01]  /*e260*/  MOV R166, R116 ;  /* 0x0000007400a67202 */ /* 0x000fe20000000f00 */
[----:B------:R-:W-:Y:S01]  /*e270*/  IMAD.MOV.U32 R19, RZ, RZ, R123 ;  /* 0x000000ffff137224 */ /* 0x000fe200078e007b */
[----:B------:R2:W-:Y:S01]  /*e280*/  STG.E.U16 [R24.64+-0x80], R17 ;  /* 0xffff801118007986 */ /* 0x0005e2000c101516 */
[----:B------:R-:W-:Y:S01]  /*e290*/  IMAD.MOV.U32 R0, RZ, RZ, R119 ;  /* 0x000000ffff007224 */ /* 0x000fe200078e0077 */
[----:B------:R-:W-:Y:S01]  /*e2a0*/  MOV R2, R118 ;  /* 0x0000007600027202 */ /* 0x000fe20000000f00 */
[----:B------:R-:W-:Y:S01]  /*e2b0*/  IMAD.MOV.U32 R162, RZ, RZ, R112 ;  /* 0x000000ffffa27224 */ /* 0x000fe200078e0070 */
[----:B------:R3:W-:Y:S01]  /*e2c0*/  STG.E.U16 [R24.64+-0x7e], R16 ;  /* 0xffff821018007986 */ /* 0x0007e2000c101516 */
[----:B------:R-:W-:Y:S02]  /*e2d0*/  IMAD.MOV.U32 R3, RZ, RZ, R120 ;  /* 0x000000ffff037224 */ /* 0x000fe400078e0078 */
[----:B------:R-:W-:Y:S01]  /*e2e0*/  IMAD.MOV.U32 R167, RZ, RZ, R117 ;  /* 0x000000ffffa77224 */ /* 0x000fe200078e0075 */
[----:B------:R4:W-:Y:S01]  /*e2f0*/  STG.E.U16 [R132.64+-0x80], R20 ;  /* 0xffff801484007986 */ /* 0x0009e2000c101516 */
[----:B------:R-:W-:Y:S01]  /*e300*/  IMAD.MOV.U32 R163, RZ, RZ, R113 ;  /* 0x000000ffffa37224 */ /* 0x000fe200078e0071 */
[----:B-1----:R-:W-:Y:S01]  /*e310*/  HMMA.16816.F32 R48, R4, R8, R156 ;  /* 0x000000080430723c */ /* 0x002fe2000000189c */
[----:B--2---:R-:W-:Y:S01]  /*e320*/  IMAD.MOV.U32 R17, RZ, RZ, R125 ;  /* 0x000000ffff117224 */ /* 0x004fe200078e007d */
[----:B---3--:R-:W-:-:S05]  /*e330*/  MOV R16, R124 ;  /* 0x0000007c00107202 */ /* 0x008fca0000000f00 */
[----:B------:R-:W-:Y:S01]  /*e340*/  MOV R158, R108 ;  /* 0x0000006c009e7202 */ /* 0x000fe20000000f00 */
[----:B------:R-:W-:Y:S01]  /*e350*/  IMAD.MOV.U32 R159, RZ, RZ, R109 ;  /* 0x000000ffff9f7224 */ /* 0x000fe200078e006d */
[----:B------:R-:W-:Y:S01]  /*e360*/  HMMA.16816.F32 R116, R4, R10, R152 ;  /* 0x0000000a0474723c */ /* 0x000fe20000001898 */
[----:B------:R-:W-:Y:S01]  /*e370*/  MOV R157, R161 ;  /* 0x000000a1009d7202 */ /* 0x000fe20000000f00 */
[----:B----4-:R-:W-:Y:S01]  /*e380*/  IMAD.MOV.U32 R20, RZ, RZ, R121 ;  /* 0x000000ffff147224 */ /* 0x010fe200078e0079 */
[----:B------:R-:W1:Y:S01]  /*e390*/  LDSM.16.MT88.4 R8, [R196+0x10000] ;  /* 0x01000000c408783b */ /* 0x000e620000004200 */
[----:B------:R-:W-:Y:S02]  /*e3a0*/  IMAD.MOV.U32 R161, RZ, RZ, R165 ;  /* 0x000000ffffa17224 */ /* 0x000fe400078e00a5 */
[----:B------:R-:W-:Y:S01]  /*e3b0*/  IMAD.MOV.U32 R165, RZ, RZ, R0 ;  /* 0x000000ffffa57224 */ /* 0x000fe200078e0000 */
[----:B------:R-:W-:Y:S01]  /*e3c0*/  MOV R154, R158 ;  /* 0x0000009e009a7202 */ /* 0x000fe20000000f00 */
[----:B------:R-:W-:Y:S01]  /*e3d0*/  IMAD.MOV.U32 R155, RZ, RZ, R159 ;  /* 0x000000ffff9b7224 */ /* 0x000fe200078e009f */
[----:B------:R-:W-:Y:S01]  /*e3e0*/  MOV R0, R19 ;  /* 0x0000001300007202 */ /* 0x000fe20000000f00 */
[----:B------:R-:W-:Y:S01]  /*e3f0*/  IMAD.MOV.U32 R158, RZ, RZ, R162 ;  /* 0x000000ffff9e7224 */ /* 0x000fe200078e00a2 */
[----:B------:R-:W2:Y:S01]  /*e400*/  LDL.LU R19, [R1+0x9c] ;  /* 0x00009c0001137983 */ /* 0x000ea20000300800 */
[----:B------:R-:W-:Y:S01]  /*e410*/  IMAD.MOV.U32 R159, RZ, RZ, R163 ;  /* 0x000000ffff9f7224 */ /* 0x000fe200078e00a3 */
[----:B------:R-:W-:Y:S01]  /*e420*/  MOV R163, R167 ;  /* 0x000000a700a37202 */ /* 0x000fe20000000f00 */
[----:B------:R-:W-:Y:S01]  /*e430*/  IMAD.MOV.U32 R162, RZ, RZ, R166 ;  /* 0x000000ffffa27224 */ /* 0x000fe200078e00a6 */
[----:B------:R-:W-:Y:S01]  /*e440*/  MOV R166, R3 ;  /* 0x0000000300a67202 */ /* 0x000fe20000000f00 */
[----:B------:R-:W-:-:S02]  /*e450*/  IMAD.MOV.U32 R167, RZ, RZ, R20 ;  /* 0x000000ffffa77224 */ /* 0x000fc400078e0014 */
[----:B------:R-:W-:Y:S02]  /*e460*/  IMAD.MOV.U32 R3, RZ, RZ, R16 ;  /* 0x000000ffff037224 */ /* 0x000fe400078e0010 */
[----:B------:R-:W-:Y:S01]  /*e470*/  IMAD.MOV.U32 R20, RZ, RZ, R17 ;  /* 0x000000ffff147224 */ /* 0x000fe200078e0011 */
[----:B------:R-:W3:Y:S04]  /*e480*/  LDL.LU R16, [R1+0xa0] ;  /* 0x0000a00001107983 */ /* 0x000ee80000300800 */
[----:B------:R-:W4:Y:S01]  /*e490*/  LDL.LU R17, [R1+0xa4] ;  /* 0x0000a40001117983 */ /* 0x000f220000300800 */
[----:B------:R-:W-:Y:S01]  /*e4a0*/  MOV R160, R110 ;  /* 0x0000006e00a07202 */ /* 0x000fe20000000f00 */
[----:B------:R-:W-:Y:S01]  /*e4b0*/  IMAD.MOV.U32 R164, RZ, RZ, R114 ;  /* 0x000000ffffa47224 */ /* 0x000fe200078e0072 */
[----:B------:R1:W-:Y:S01]  /*e4c0*/  MUFU.EX2 R177, R178 ;  /* 0x000000b200b17308 */ /* 0x0003e20000000800 */
[----:B------:R-:W-:-:S02]  /*e4d0*/  MOV R18, R122 ;  /* 0x0000007a00127202 */ /* 0x000fc40000000f00 */
[----:B------:R-:W-:Y:S01]  /*e4e0*/  IMAD.MOV.U32 R156, RZ, RZ, R160 ;  /* 0x000000ffff9c7224 */ /* 0x000fe200078e00a0 */
[----:B------:R-:W-:Y:S01]  /*e4f0*/  MOV R160, R164 ;  /* 0x000000a400a07202 */ /* 0x000fe20000000f00 */
[----:B------:R-:W-:Y:S02]  /*e500*/  IMAD.MOV.U32 R164, RZ, RZ, R2 ;  /* 0x000000ffffa47224 */ /* 0x000fe400078e0002 */
[----:B------:R-:W-:Y:S02]  /*e510*/  IMAD.MOV.U32 R2, RZ, RZ, R18 ;  /* 0x000000ffff027224 */ /* 0x000fe400078e0012 */
[----:B------:R-:W-:Y:S02]  /*e520*/  IMAD.MOV.U32 R153, RZ, RZ, R157 ;  /* 0x000000ffff997224 */ /* 0x000fe400078e009d */
[----:B------:R-:W-:Y:S02]  /*e530*/  IMAD.MOV.U32 R157, RZ, RZ, R161 ;  /* 0x000000ffff9d7224 */ /* 0x000fe400078e00a1 */
[----:B-1----:R-:W-:Y:S01]  /*e540*/  IMAD.MOV.U32 R178, RZ, RZ, R126 ;  /* 0x000000ffffb27224 */ /* 0x002fe200078e007e */
[----:B------:R-:W-:Y:S01]  /*e550*/  HMMA.16816.F32 R92, R4, R8, R148 ;  /* 0x00000008045c723c */ /* 0x000fe20000001894 */
[----:B------:R-:W-:Y:S01]  /*e560*/  MOV R161, R165 ;  /* 0x000000a500a17202 */ /* 0x000fe20000000f00 */
[----:B------:R-:W-:-:S02]  /*e570*/  IMAD.MOV.U32 R165, RZ, RZ, R0 ;  /* 0x000000ffffa57224 */ /* 0x000fc400078e0000 */
[----:B------:R-:W-:Y:S02]  /*e580*/  MOV R18, R178 ;  /* 0x000000b200127202 */ /* 0x000fe40000000f00 */
[----:B------:R-:W4:Y:S01]  /*e590*/  LDL.LU R178, [R1+0xa8] ;  /* 0x0000a80001b27983 */ /* 0x000f220000300800 */
[----:B------:R-:W-:Y:S02]  /*e5a0*/  IMAD.MOV.U32 R150, RZ, RZ, R154 ;  /* 0x000000ffff967224 */ /* 0x000fe400078e009a */
[----:B------:R-:W-:Y:S01]  /*e5b0*/  IMAD.MOV.U32 R151, RZ, RZ, R155 ;  /* 0x000000ffff977224 */ /* 0x000fe200078e009b */
[----:B------:R-:W-:Y:S01]  /*e5c0*/  MOV R155, R159 ;  /* 0x0000009f009b7202 */ /* 0x000fe20000000f00 */
[----:B------:R-:W-:Y:S01]  /*e5d0*/  IMAD.MOV.U32 R154, RZ, RZ, R158 ;  /* 0x000000ffff9a7224 */ /* 0x000fe200078e009e */
[----:B------:R-:W-:Y:S01]  /*e5e0*/  MOV R158, R162 ;  /* 0x000000a2009e7202 */ /* 0x000fe20000000f00 */
[----:B------:R-:W-:Y:S02]  /*e5f0*/  IMAD.MOV.U32 R159, RZ, RZ, R163 ;  /* 0x000000ffff9f7224 */ /* 0x000fe400078e00a3 */
[----:B------:R-:W-:-:S02]  /*e600*/  IMAD.MOV.U32 R162, RZ, RZ, R166 ;  /* 0x000000ffffa27224 */ /* 0x000fc400078e00a6 */
[----:B------:R-:W-:Y:S01]  /*e610*/  IMAD.MOV.U32 R163, RZ, RZ, R167 ;  /* 0x000000ffffa37224 */ /* 0x000fe200078e00a7 */
[----:B------:R-:W-:Y:S01]  /*e620*/  MOV R167, R20 ;  /* 0x0000001400a77202 */ /* 0x000fe20000000f00 */
[----:B------:R-:W-:Y:S01]  /*e630*/  IMAD.MOV.U32 R166, RZ, RZ, R3 ;  /* 0x000000ffffa67224 */ /* 0x000fe200078e0003 */
[----:B------:R-:W-:Y:S01]  /*e640*/  HMMA.16816.F32 R68, R4, R10, R144 ;  /* 0x0000000a0444723c */ /* 0x000fe20000001890 */
[----:B------:R-:W1:Y:S01]  /*e650*/  LDSM.16.MT88.4 R8, [R195+0x10000] ;  /* 0x01000000c308783b */ /* 0x000e620000004200 */
[----:B------:R-:W-:Y:S01]  /*e660*/  IMAD.MOV.U32 R120, RZ, RZ, R45 ;  /* 0x000000ffff787224 */ /* 0x000fe200078e002d */
[----:B------:R-:W-:-:S05]  /*e670*/  MOV R121, R44 ;  /* 0x0000002c00797202 */ /* 0x000fca0000000f00 */
[C---:B-1----:R-:W-:Y:S08]  /*e680*/  HMMA.16816.F32 R44, R4.reuse, R8, R140 ;  /* 0x00000008042c723c */ /* 0x042ff0000000188c */
[----:B------:R-:W-:Y:S01]  /*e690*/  HMMA.16816.F32 R112, R4, R10, R136 ;  /* 0x0000000a0470723c */ /* 0x000fe20000001888 */
[----:B------:R-:W1:Y:S01]  /*e6a0*/  LDSM.16.MT88.4 R8, [R193+0x12000] ;  /* 0x01200000c108783b */ /* 0x000e620000004200 */
[----:B--2---:R-:W-:-:S03]  /*e6b0*/  IMAD.MOV.U32 R0, RZ, RZ, R19 ;  /* 0x000000ffff007224 */ /* 0x004fc600078e0013 */
[----:B------:R-:W2:Y:S01]  /*e6c0*/  LDL.LU R19, [R1+0xac] ;  /* 0x0000ac0001137983 */ /* 0x000ea20000300800 */
[----:B---3--:R-:W-:-:S03]  /*e6d0*/  MOV R3, R16 ;  /* 0x0000001000037202 */ /* 0x008fc60000000f00 */
[----:B------:R-:W3:Y:S01]  /*e6e0*/  LDL.LU R16, [R1+0x100] ;  /* 0x0001000001107983 */ /* 0x000ee20000300800 */
[----:B----4-:R-:W-:-:S03]  /*e6f0*/  IMAD.MOV.U32 R20, RZ, RZ, R17 ;  /* 0x000000ffff147224 */ /* 0x010fc600078e0011 */
[----:B------:R-:W4:Y:S01]  /*e700*/  LDL.LU R17, [R1+0x70] ;  /* 0x0000700001117983 */ /* 0x000f220000300800 */
[C---:B-1----:R-:W-:Y:S08]  /*e710*/  HMMA.16816.F32 R88, R4.reuse, R8, R184 ;  /* 0x000000080458723c */ /* 0x042ff000000018b8 */
[----:B------:R-:W-:Y:S01]  /*e720*/  HMMA.16816.F32 R64, R4, R10, R188 ;  /* 0x0000000a0440723c */ /* 0x000fe200000018bc */
[----:B------:R-:W1:Y:S01]  /*e730*/  LDSM.16.MT88.4 R8, [R194+0x12000] ;  /* 0x01200000c208783b */ /* 0x000e620000004200 */
[----:B------:R-:W-:-:S02]  /*e740*/  @!P6 HADD2 R41, -R207.H0_H0, -RZ.H0_H0 ;  /* 0xa00000ffcf29e230 */ /* 0x000fc40000000900 */
[----:B------:R-:W-:Y:S02]  /*e750*/  @!P4 HADD2 R42, -R135.H0_H0, -RZ.H0_H0 ;  /* 0xa00000ff872ac230 */ /* 0x000fe40000000900 */
[----:B------:R-:W-:Y:S01]  /*e760*/  @!P3 HADD2 R40, -R134.H0_H0, -RZ.H0_H0 ;  /* 0xa00000ff8628b230 */ /* 0x000fe20000000900 */
[----:B------:R1:W1:Y:S01]  /*e770*/  MUFU.EX2 R175, R179 ;  /* 0x000000b300af7308 */ /* 0x0002620000000800 */
[----:B------:R-:W-:Y:S02]  /*e780*/  PRMT R197, R207, 0x5410, R206 ;  /* 0x00005410cfc57816 */ /* 0x000fe400000000ce */
[----:B------:R-:W-:Y:S02]  /*e790*/  PRMT R198, R135, 0x5410, R134 ;  /* 0x0000541087c67816 */ /* 0x000fe40000000086 */
[----:B------:R-:W-:Y:S02]  /*e7a0*/  @!P6 PRMT R207, R41, 0x5410, RZ ;  /* 0x0000541029cfe816 */ /* 0x000fe400000000ff */
[----:B------:R-:W-:-:S02]  /*e7b0*/  @!P4 PRMT R135, R42, 0x5410, RZ ;  /* 0x000054102a87c816 */ /* 0x000fc400000000ff */
[----:B------:R-:W-:Y:S01]  /*e7c0*/  @!P3 PRMT R134, R40, 0x5410, RZ ;  /* 0x000054102886b816 */ /* 0x000fe200000000ff */
[----:B-1----:R-:W-:Y:S02]  /*e7d0*/  IMAD.MOV.U32 R179, RZ, RZ, R43 ;  /* 0x000000ffffb37224 */ /* 0x002fe400078e002b */
[C---:B------:R-:W-:Y:S08]  /*e7e0*/  HMMA.16816.F32 R40, R4.reuse, R8, R208 ;  /* 0x000000080428723c */ /* 0x040ff000000018d0 */
[----:B------:R-:W-:Y:S01]  /*e7f0*/  HMMA.16816.F32 R108, R4, R10, R212 ;  /* 0x0000000a046c723c */ /* 0x000fe200000018d4 */
[----:B------:R-:W1:Y:S01]  /*e800*/  LDSM.16.MT88.4 R8, [R196+0x12000] ;  /* 0x01200000c408783b */ /* 0x000e620000004200 */
[----:B------:R-:W-:Y:S01]  /*e810*/  MOV R152, R156 ;  /* 0x0000009c00987202 */ /* 0x000fe20000000f00 */
[----:B------:R-:W-:-:S02]  /*e820*/  IMAD.MOV.U32 R156, RZ, RZ, R160 ;  /* 0x000000ffff9c7224 */ /* 0x000fc400078e00a0 */
[----:B------:R-:W-:Y:S01]  /*e830*/  IMAD.MOV.U32 R160, RZ, RZ, R164 ;  /* 0x000000ffffa07224 */ /* 0x000fe200078e00a4 */
[----:B------:R-:W-:Y:S01]  /*e840*/  MOV R164, R2 ;  /* 0x0000000200a47202 */ /* 0x000fe20000000f00 */
[----:B------:R-:W-:Y:S01]  /*e850*/  IMAD.MOV.U32 R147, RZ, RZ, R153 ;  /* 0x000000ffff937224 */ /* 0x000fe200078e0099 */
[----:B------:R-:W-:Y:S01]  /*e860*/  MOV R146, R152 ;  /* 0x0000009800927202 */ /* 0x000fe20000000f00 */
[----:B------:R-:W-:Y:S02]  /*e870*/  IMAD.MOV.U32 R2, RZ, RZ, R18 ;  /* 0x000000ffff027224 */ /* 0x000fe400078e0012 */
[----:B------:R-:W-:Y:S01]  /*e880*/  IMAD.MOV.U32 R153, RZ, RZ, R157 ;  /* 0x000000ffff997224 */ /* 0x000fe200078e009d */
[----:B------:R-:W-:Y:S01]  /*e890*/  MOV R157, R161 ;  /* 0x000000a1009d7202 */ /* 0x000fe20000000f00 */
[----:B------:R-:W-:Y:S02]  /*e8a0*/  IMAD.MOV.U32 R18, RZ, RZ, R178 ;  /* 0x000000ffff127224 */ /* 0x000fe400078e00b2 */
[----:B------:R-:W-:-:S02]  /*e8b0*/  IMAD.MOV.U32 R144, RZ, RZ, R150 ;  /* 0x000000ffff907224 */ /* 0x000fc400078e0096 */
        /* <DEDUP_REMOVED lines=9> */
[----:B------:R-:W4:Y:S01]  /*e950*/  LDL.LU R22, [R1+0x17c] ;  /* 0x00017c0001167983 */ /* 0x000f220000300800 */
[----:B------:R-:W-:-:S02]  /*e960*/  IMAD.MOV.U32 R165, RZ, RZ, R0 ;  /* 0x000000ffffa57224 */ /* 0x000fc400078e0000 */
[----:B------:R-:W-:Y:S02]  /*e970*/  IMAD.MOV.U32 R155, RZ, RZ, R159 ;  /* 0x000000ffff9b7224 */ /* 0x000fe400078e009f */
[----:B------:R-:W-:Y:S02]  /*e980*/  IMAD.MOV.U32 R158, RZ, RZ, R162 ;  /* 0x000000ffff9e7224 */ /* 0x000fe400078e00a2 */
[----:B------:R-:W-:Y:S02]  /*e990*/  IMAD.MOV.U32 R164, RZ, RZ, R2 ;  /* 0x000000ffffa47224 */ /* 0x000fe400078e0002 */
[----:B------:R-:W-:Y:S01]  /*e9a0*/  IMAD.MOV.U32 R159, RZ, RZ, R163 ;  /* 0x000000ffff9f7224 */ /* 0x000fe200078e00a3 */
[----:B------:R-:W-:Y:S01]  /*e9b0*/  MOV R163, R167 ;  /* 0x000000a700a37202 */ /* 0x000fe20000000f00 */
[----:B------:R-:W-:Y:S01]  /*e9c0*/  IMAD.MOV.U32 R162, RZ, RZ, R166 ;  /* 0x000000ffffa27224 */ /* 0x000fe200078e00a6 */
[----:B------:R-:W-:Y:S01]  /*e9d0*/  MOV R166, R3 ;  /* 0x0000000300a67202 */ /* 0x000fe20000000f00 */
[----:B------:R-:W-:-:S02]  /*e9e0*/  IMAD.MOV.U32 R2, RZ, RZ, R18 ;  /* 0x000000ffff027224 */ /* 0x000fc400078e0012 */
[----:B------:R-:W-:Y:S01]  /*e9f0*/  IMAD.MOV.U32 R167, RZ, RZ, R20 ;  /* 0x000000ffffa77224 */ /* 0x000fe200078e0014 */
[----:B------:R-:W-:Y:S01]  /*ea00*/  MOV R20, R178 ;  /* 0x000000b200147202 */ /* 0x000fe20000000f00 */
[----:B------:R-:W-:Y:S01]  /*ea10*/  IMAD.MOV.U32 R181, RZ, RZ, R60 ;  /* 0x000000ffffb57224 */ /* 0x000fe200078e003c */
[C---:B-1----:R-:W-:Y:S08]  /*ea20*/  HMMA.16816.F32 R84, R4.reuse, R8, R52 ;  /* 0x000000080454723c */ /* 0x042ff00000001834 */
[----:B------:R-:W-:Y:S01]  /*ea30*/  HMMA.16816.F32 R60, R4, R10, R56 ;  /* 0x0000000a043c723c */ /* 0x000fe20000001838 */
[----:B------:R-:W1:Y:S01]  /*ea40*/  LDSM.16.MT88.4 R8, [R195+0x12000] ;  /* 0x01200000c308783b */ /* 0x000e620000004200 */
[----:B------:R-:W-:Y:S01]  /*ea50*/  F2FP.PACK_AB R200, R177, R175 ;  /* 0x000000afb1c8723e */ /* 0x000fe200000000ff */
[----:B------:R-:W-:-:S04]  /*ea60*/  @!P5 HADD2 R38, -R206.H0_H0, -RZ.H0_H0 ;  /* 0xa00000ffce26d230 */ /* 0x000fc80000000900 */
[C---:B------:R-:W-:Y:S02]  /*ea70*/  @!P2 HADD2 R39, -R200.reuse.H0_H0, -RZ.H0_H0 ;  /* 0xa00000ffc827a230 */ /* 0x040fe40000000900 */
[----:B------:R-:W-:Y:S01]  /*ea80*/  @!P1 HADD2 R37, -R200.H1_H1, -RZ.H0_H0 ;  /* 0xa00000ffc8259230 */ /* 0x000fe20000000d00 */
[C---:B------:R-:W-:Y:S01]  /*ea90*/  @P2 PRMT R168, R200.reuse, 0x7610, R168 ;  /* 0x00007610c8a82816 */ /* 0x040fe200000000a8 */
[----:B------:R-:W-:Y:S01]  /*eaa0*/  IMAD.MOV.U32 R129, RZ, RZ, R105 ;  /* 0x000000ffff817224 */ /* 0x000fe200078e0069 */
[----:B------:R-:W-:Y:S01]  /*eab0*/  @P1 PRMT R21, R200, 0x7632, R21 ;  /* 0x00007632c8151816 */ /* 0x000fe20000000015 */
[----:B------:R-:W-:Y:S01]  /*eac0*/  IMAD.MOV.U32 R131, RZ, RZ, R107 ;  /* 0x000000ffff837224 */ /* 0x000fe200078e006b */
[----:B------:R-:W-:Y:S01]  /*ead0*/  @!P5 PRMT R206, R38, 0x5410, RZ ;  /* 0x0000541026ced816 */ /* 0x000fe200000000ff */
[----:B------:R-:W-:Y:S01]  /*eae0*/  IMAD.MOV.U32 R128, RZ, RZ, R104 ;  /* 0x000000ffff807224 */ /* 0x000fe200078e0068 */
[----:B------:R-:W-:Y:S02]  /*eaf0*/  @!P2 PRMT R168, R39, 0x5410, RZ ;  /* 0x0000541027a8a816 */ /* 0x000fe400000000ff */
[----:B------:R-:W-:-:S02]  /*eb00*/  @!P1 PRMT R21, R37, 0x5410, RZ ;  /* 0x0000541025159816 */ /* 0x000fc400000000ff */
[----:B------:R-:W-:Y:S01]  /*eb10*/  MOV R130, R106 ;  /* 0x0000006a00827202 */ /* 0x000fe20000000f00 */
[C---:B-1----:R-:W-:Y:S08]  /*eb20*/  HMMA.16816.F32 R36, R4.reuse, R8, R216 ;  /* 0x000000080424723c */ /* 0x042ff000000018d8 */
[----:B------:R-:W-:Y:S01]  /*eb30*/  HMMA.16816.F32 R104, R4, R10, R220 ;  /* 0x0000000a0468723c */ /* 0x000fe200000018dc */
[----:B------:R-:W1:Y:S01]  /*eb40*/  LDSM.16.MT88.4 R8, [R193+0x14000] ;  /* 0x01400000c108783b */ /* 0x000e620000004200 */
[----:B--2---:R-:W-:Y:S01]  /*eb50*/  MOV R0, R19 ;  /* 0x0000001300007202 */ /* 0x004fe20000000f00 */
[----:B------:R-:W-:-:S02]  /*eb60*/  IMAD.MOV.U32 R19, RZ, RZ, R23 ;  /* 0x000000ffff137224 */ /* 0x000fc400078e0017 */
[----:B------:R-:W2:Y:S01]  /*eb70*/  LDL.LU R23, [R1+0x178] ;  /* 0x0001780001177983 */ /* 0x000ea20000300800 */
[----:B---3--:R-:W-:-:S03]  /*eb80*/  IMAD.MOV.U32 R18, RZ, RZ, R16 ;  /* 0x000000ffff127224 */ /* 0x008fc600078e0010 */
[----:B------:R-:W3:Y:S01]  /*eb90*/  LDL.LU R16, [R1+0xdc] ;  /* 0x0000dc0001107983 */ /* 0x000ee20000300800 */
[----:B----4-:R-:W-:-:S03]  /*eba0*/  IMAD.MOV.U32 R3, RZ, RZ, R17 ;  /* 0x000000ffff037224 */ /* 0x010fc600078e0011 */
[----:B------:R-:W4:Y:S04]  /*ebb0*/  LDL.LU R17, [R1+0x104] ;  /* 0x0001040001117983 */ /* 0x000f280000300800 */
[----:B------:R-:W2:Y:S01]  /*ebc0*/  LDL.LU R178, [R1+0x50] ;  /* 0x0000500001b27983 */ /* 0x000ea20000300800 */
[C---:B-1----:R-:W-:Y:S08]  /*ebd0*/  HMMA.16816.F32 R80, R4.reuse, R8, R224 ;  /* 0x000000080450723c */ /* 0x042ff000000018e0 */
[----:B------:R-:W-:Y:S01]  /*ebe0*/  HMMA.16816.F32 R56, R4, R10, R228 ;  /* 0x0000000a0438723c */ /* 0x000fe200000018e4 */
[----:B------:R-:W1:Y:S01]  /*ebf0*/  LDSM.16.MT88.4 R8, [R194+0x14000] ;  /* 0x01400000c208783b */ /* 0x000e620000004200 */
[----:B------:R-:W-:Y:S01]  /*ec00*/  MOV R125, R101 ;  /* 0x00000065007d7202 */ /* 0x000fe20000000f00 */
[----:B------:R-:W-:Y:S01]  /*ec10*/  IMAD.MOV.U32 R126, RZ, RZ, R102 ;  /* 0x000000ffff7e7224 */ /* 0x000fe200078e0066 */
[----:B------:R-:W-:Y:S01]  /*ec20*/  MOV R124, R100 ;  /* 0x00000064007c7202 */ /* 0x000fe20000000f00 */
[----:B------:R-:W-:-:S03]  /*ec30*/  IMAD.MOV.U32 R127, RZ, RZ, R103 ;  /* 0x000000ffff7f7224 */ /* 0x000fc600078e0067 */
[C---:B-1----:R-:W-:Y:S08]  /*ec40*/  HMMA.16816.F32 R32, R4.reuse, R8, R76 ;  /* 0x000000080420723c */ /* 0x042ff0000000184c */
[----:B------:R-:W-:Y:S01]  /*ec50*/  HMMA.16816.F32 R100, R4, R10, R232 ;  /* 0x0000000a0464723c */ /* 0x000fe200000018e8 */
[----:B------:R-:W1:Y:S01]  /*ec60*/  LDSM.16.MT88.4 R8, [R196+0x14000] ;  /* 0x01400000c408783b */ /* 0x000e620000004200 */
[----:B------:R-:W-:-:S02]  /*ec70*/  IMAD.MOV.U32 R122, RZ, RZ, R28 ;  /* 0x000000ffff7a7224 */ /* 0x000fc400078e001c */
[----:B------:R-:W-:-:S04]  /*ec80*/  IMAD.MOV.U32 R123, RZ, RZ, R29 ;  /* 0x000000ffff7b7224 */ /* 0x000fc800078e001d */
        /* <DEDUP_REMOVED lines=9> */
[----:B-1----:R-:W-:Y:S07]  /*ed20*/  HMMA.16816.F32 R136, R4, R8, R144 ;  /* 0x000000080488723c */ /* 0x002fee0000001890 */
[----:B------:R-:W-:Y:S01]  /*ed30*/  IMAD.MOV.U32 R144, RZ, RZ, R150 ;  /* 0x000000ffff907224 */ /* 0x000fe200078e0096 */
        /* <DEDUP_REMOVED lines=15> */
[----:B------:R-:W-:Y:S01]  /*ee30*/  HMMA.16816.F32 R140, R4, R10, R144 ;  /* 0x0000000a048c723c */ /* 0x000fe20000001890 */
[----:B------:R-:W-:Y:S01]  /*ee40*/  IMAD.MOV.U32 R161, RZ, RZ, R165 ;  /* 0x000000ffffa17224 */ /* 0x000fe200078e00a5 */
[----:B------:R-:W-:Y:S01]  /*ee50*/  MOV R165, R0 ;  /* 0x0000000000a57202 */ /* 0x000fe20000000f00 */
[----:B------:R-:W-:Y:S01]  /*ee60*/  IMAD.MOV.U32 R166, RZ, RZ, R3 ;  /* 0x000000ffffa67224 */ /* 0x000fe200078e0003 */
[----:B------:R-:W-:Y:S01]  /*ee70*/  MOV R149, R162 ;  /* 0x000000a200957202 */ /* 0x000fe20000000f00 */
[----:B------:R-:W-:Y:S01]  /*ee80*/  IMAD.MOV.U32 R167, RZ, RZ, R20 ;  /* 0x000000ffffa77224 */ /* 0x000fe200078e0014 */
[----:B------:R-:W1:Y:S01]  /*ee90*/  LDSM.16.MT88.4 R8, [R196+0x16000] ;  /* 0x01600000c408783b */ /* 0x000e620000004200 */
[----:B------:R-:W-:Y:S01]  /*eea0*/  IMAD.MOV.U32 R160, RZ, RZ, R164 ;  /* 0x000000ffffa07224 */ /* 0x000fe200078e00a4 */
[----:B------:R-:W-:Y:S01]  /*eeb0*/  MOV R144, R150 ;  /* 0x0000009600907202 */ /* 0x000fe20000000f00 */
[----:B------:R-:W-:Y:S01]  /*eec0*/  IMAD.MOV.U32 R164, RZ, RZ, R2 ;  /* 0x000000ffffa47224 */ /* 0x000fe200078e0002 */
[----:B------:R-:W-:Y:S01]  /*eed0*/  MOV R147, R153 ;  /* 0x0000009900937202 */ /* 0x000fe20000000f00 */
[----:B------:R-:W-:Y:S01]  /*eee0*/  IMAD.MOV.U32 R153, RZ, RZ, R155 ;  /* 0x000000ffff997224 */ /* 0x000fe200078e009b */
[----:B------:R-:W-:Y:S01]  /*eef0*/  MOV R2, R19 ;  /* 0x0000001300027202 */ /* 0x000fe20000000f00 */
[----:B------:R-:W-:-:S02]  /*ef00*/  IMAD.MOV.U32 R150, RZ, RZ, R163 ;  /* 0x000000ffff967224 */ /* 0x000fc400078e00a3 */
[----:B------:R-:W-:Y:S02]  /*ef10*/  IMAD.MOV.U32 R19, RZ, RZ, R179 ;  /* 0x000000ffff137224 */ /* 0x000fe400078e00b3 */
[----:B------:R-:W-:Y:S02]  /*ef20*/  IMAD.MOV.U32 R146, RZ, RZ, R152 ;  /* 0x000000ffff927224 */ /* 0x000fe400078e0098 */
[----:B---3--:R-:W-:Y:S02]  /*ef30*/  IMAD.MOV.U32 R0, RZ, RZ, R16 ;  /* 0x000000ffff007224 */ /* 0x008fe400078e0010 */
[----:B------:R-:W-:Y:S02]  /*ef40*/  IMAD.MOV.U32 R16, RZ, RZ, R169 ;  /* 0x000000ffff107224 */ /* 0x000fe400078e00a9 */
[----:B----4-:R-:W-:Y:S01]  /*ef50*/  IMAD.MOV.U32 R3, RZ, RZ, R17 ;  /* 0x000000ffff037224 */ /* 0x010fe200078e0011 */
[----:B------:R-:W-:Y:S01]  /*ef60*/  MOV R17, R192 ;  /* 0x000000c000117202 */ /* 0x000fe20000000f00 */
[----:B------:R-:W3:Y:S01]  /*ef70*/  LDL.LU R169, [R1+0x174] ;  /* 0x0001740001a97983 */ /* 0x000ee20000300800 */
[----:B--2---:R-:W-:Y:S01]  /*ef80*/  MOV R20, R178 ;  /* 0x000000b200147202 */ /* 0x004fe20000000f00 */
[----:B------:R-:W-:-:S02]  /*ef90*/  IMAD.MOV.U32 R155, RZ, RZ, R157 ;  /* 0x000000ffff9b7224 */ /* 0x000fc400078e009d */
[----:B------:R-:W2:Y:S01]  /*efa0*/  LDL.LU R192, [R1+0x170] ;  /* 0x0001700001c07983 */ /* 0x000ea20000300800 */
[----:B------:R-:W-:Y:S01]  /*efb0*/  IMAD.MOV.U32 R163, RZ, RZ, R166 ;  /* 0x000000ffffa37224 */ /* 0x000fe200078e00a6 */
[----:B------:R-:W-:Y:S01]  /*efc0*/  MOV R157, R159 ;  /* 0x0000009f009d7202 */ /* 0x000fe20000000f00 */
[----:B------:R-:W-:Y:S01]  /*efd0*/  IMAD.MOV.U32 R178, RZ, RZ, R248 ;  /* 0x000000ffffb27224 */ /* 0x000fe200078e00f8 */
[----:B------:R-:W-:Y:S01]  /*efe0*/  MOV R166, R20 ;  /* 0x0000001400a67202 */ /* 0x000fe20000000f00 */
[----:B------:R-:W-:Y:S01]  /*eff0*/  IMAD.MOV.U32 R145, RZ, RZ, R151 ;  /* 0x000000ffff917224 */ /* 0x000fe200078e0097 */
[----:B------:R-:W4:Y:S01]  /*f000*/  LDL.LU R248, [R1+0x16c] ;  /* 0x00016c0001f87983 */ /* 0x000f220000300800 */
[----:B------:R-:W-:Y:S01]  /*f010*/  IMAD.MOV.U32 R152, RZ, RZ, R154 ;  /* 0x000000ffff987224 */ /* 0x000fe200078e009a */
[----:B------:R-:W-:Y:S01]  /*f020*/  MOV R154, R156 ;  /* 0x0000009c009a7202 */ /* 0x000fe20000000f00 */
[----:B------:R-:W-:Y:S01]  /*f030*/  IMAD.MOV.U32 R179, RZ, RZ, R182 ;  /* 0x000000ffffb37224 */ /* 0x000fe200078e00b6 */
[----:B------:R-:W-:Y:S01]  /*f040*/  MOV R20, R17 ;  /* 0x0000001100147202 */ /* 0x000fe20000000f00 */
[----:B------:R-:W-:Y:S01]  /*f050*/  IMAD.MOV.U32 R159, RZ, RZ, R161 ;  /* 0x000000ffff9f7224 */ /* 0x000fe200078e00a1 */
[----:B------:R-:W2:Y:S01]  /*f060*/  LDL.LU R182, [R1+0x168] ;  /* 0x0001680001b67983 */ /* 0x000ea20000300800 */
[----:B------:R-:W-:-:S02]  /*f070*/  IMAD.MOV.U32 R151, RZ, RZ, R164 ;  /* 0x000000ffff977224 */ /* 0x000fc400078e00a4 */
[----:B------:R-:W-:Y:S02]  /*f080*/  IMAD.MOV.U32 R156, RZ, RZ, R158 ;  /* 0x000000ffff9c7224 */ /* 0x000fe400078e009e */
[----:B------:R-:W-:Y:S02]  /*f090*/  IMAD.MOV.U32 R161, RZ, RZ, R167 ;  /* 0x000000ffffa17224 */ /* 0x000fe400078e00a7 */
[----:B------:R-:W-:Y:S02]  /*f0a0*/  IMAD.MOV.U32 R164, RZ, RZ, R0 ;  /* 0x000000ffffa47224 */ /* 0x000fe400078e0000 */
[----:B------:R-:W-:Y:S02]  /*f0b0*/  IMAD.MOV.U32 R17, RZ, RZ, R168 ;  /* 0x000000ffff117224 */ /* 0x000fe400078e00a8 */
[----:B------:R-:W-:Y:S01]  /*f0c0*/  IMAD.MOV.U32 R158, RZ, RZ, R160 ;  /* 0x000000ffff9e7224 */ /* 0x000fe200078e00a0 */
[----:B------:R-:W2:Y:S01]  /*f0d0*/  LDL.LU R168, [R1+0x164] ;  /* 0x0001640001a87983 */ /* 0x000ea20000300800 */
[----:B------:R-:W-:Y:S01]  /*f0e0*/  IMAD.MOV.U32 R167, RZ, RZ, R19 ;  /* 0x000000ffffa77224 */ /* 0x000fe200078e0013 */
[----:B------:R-:W-:Y:S01]  /*f0f0*/  MOV R160, R165 ;  /* 0x000000a500a07202 */ /* 0x000fe20000000f00 */
[----:B------:R-:W-:Y:S01]  /*f100*/  IMAD.MOV.U32 R0, RZ, RZ, R16 ;  /* 0x000000ffff007224 */ /* 0x000fe200078e0010 */
[----:B------:R-:W-:Y:S01]  /*f110*/  MOV R162, R2 ;  /* 0x0000000200a27202 */ /* 0x000fe20000000f00 */
[----:B------:R-:W2:Y:S01]  /*f120*/  LDL.LU R16, [R1+0x58] ;  /* 0x0000580001107983 */ /* 0x000ea20000300800 */
[----:B------:R-:W-:-:S02]  /*f130*/  IMAD.MOV.U32 R19, RZ, RZ, R199 ;  /* 0x000000ffff137224 */ /* 0x000fc400078e00c7 */
[----:B------:R-:W-:Y:S01]  /*f140*/  IMAD.MOV.U32 R165, RZ, RZ, R3 ;  /* 0x000000ffffa57224 */ /* 0x000fe200078e0003 */
[----:B------:R-:W2:Y:S04]  /*f150*/  LDL.LU R199, [R1+0x160] ;  /* 0x0001600001c77983 */ /* 0x000ea80000300800 */
[----:B------:R-:W3:Y:S01]  /*f160*/  LDL.LU.64 R2, [R1+0xf8] ;  /* 0x0000f80001027983 */ /* 0x000ee20000300a00 */
        /* <DEDUP_REMOVED lines=10> */
[----:B------:R-:W-:Y:S02]  /*f210*/  IMAD.MOV.U32 R161, RZ, RZ, R166 ;  /* 0x000000ffffa17224 */ /* 0x000fe400078e00a6 */
[----:B------:R-:W-:Y:S01]  /*f220*/  IMAD.MOV.U32 R165, RZ, RZ, R20 ;  /* 0x000000ffffa57224 */ /* 0x000fe200078e0014 */
[----:B-1----:R-:W-:Y:S01]  /*f230*/  HMMA.16816.F32 R144, R4, R8, R144 ;  /* 0x000000080490723c */ /* 0x002fe20000001890 */
[----:B--2---:R-:W-:Y:S02]  /*f240*/  MOV R0, R199 ;  /* 0x000000c700007202 */ /* 0x004fe40000000f00 */
[----:B------:R-:W2:Y:S01]  /*f250*/  LDL.LU R199, [R1+0x15c] ;  /* 0x00015c0001c77983 */ /* 0x000ea20000300800 */
[----:B---3--:R-:W-:Y:S01]  /*f260*/  IMAD.MOV.U32 R167, RZ, RZ, R3 ;  /* 0x000000ffffa77224 */ /* 0x008fe200078e0003 */
[----:B------:R-:W-:-:S02]  /*f270*/  MOV R166, R2 ;  /* 0x0000000200a67202 */ /* 0x000fc40000000f00 */
[----:B------:R-:W3:Y:S01]  /*f280*/  LDL.LU R3, [R1+0x5c] ;  /* 0x00005c0001037983 */ /* 0x000ee20000300800 */
[----:B------:R-:W-:-:S03]  /*f290*/  IMAD.MOV.U32 R2, RZ, RZ, R26 ;  /* 0x000000ffff027224 */ /* 0x000fc600078e001a */
[----:B------:R-:W2:Y:S04]  /*f2a0*/  LDL.LU R20, [R1+0xd8] ;  /* 0x0000d80001147983 */ /* 0x000ea80000300800 */
[----:B------:R-:W2:Y:S01]  /*f2b0*/  LDL.LU R26, [R1+0xd4] ;  /* 0x0000d400011a7983 */ /* 0x000ea20000300800 */
[----:B------:R-:W-:-:S03]  /*f2c0*/  IMAD.MOV.U32 R188, RZ, RZ, R2 ;  /* 0x000000ffffbc7224 */ /* 0x000fc600078e0002 */
[----:B------:R-:W4:Y:S01]  /*f2d0*/  LDL.LU R2, [R1+0xd0] ;  /* 0x0000d00001027983 */ /* 0x000f220000300800 */
[C---:B------:R-:W-:Y:S03]  /*f2e0*/  HMMA.16816.F32 R152, R4.reuse, R10, R152 ;  /* 0x0000000a0498723c */ /* 0x040fe60000001898 */
[----:B------:R-:W1:Y:S01]  /*f2f0*/  LDSM.16.MT88.4 R8, [R195+0x16000] ;  /* 0x01600000c308783b */ /* 0x000e620000004200 */
[----:B------:R-:W-:Y:S02]  /*f300*/  IMAD.MOV.U32 R191, RZ, RZ, R187 ;  /* 0x000000ffffbf7224 */ /* 0x000fe400078e00bb */
        /* <DEDUP_REMOVED lines=9> */
[----:B------:R-:W-:Y:S01]  /*f3a0*/  IMAD.MOV.U32 R167, RZ, RZ, R0 ;  /* 0x000000ffffa77224 */ /* 0x000fe200078e0000 */
[----:B------:R-:W1:Y:S01]  /*f3b0*/  LDC.U8 R208, c[0x0][0x2d8] ;  /* 0x0000b600ffd07b82 */ /* 0x000e620000000000 */
[----:B------:R-:W-:Y:S01]  /*f3c0*/  IMAD.MOV.U32 R0, RZ, RZ, R176 ;  /* 0x000000ffff007224 */ /* 0x000fe200078e00b0 */
[C---:B-1----:R-:W-:Y:S08]  /*f3d0*/  HMMA.16816.F32 R156, R4.reuse, R8, R156 ;  /* 0x00000008049c723c */ /* 0x042ff0000000189c */
[----:B------:R-:W-:Y:S01]  /*f3e0*/  HMMA.16816.F32 R148, R4, R10, R148 ;  /* 0x0000000a0494723c */ /* 0x000fe20000001894 */
[----:B------:R-:W1:Y:S01]  /*f3f0*/  LDSM.16.MT88.4 R8, [R193+0x10800] ;  /* 0x01080000c108783b */ /* 0x000e620000004200 */
[----:B------:R-:W-:-:S02]  /*f400*/  PRMT R213, R208, 0x7054, R208 ;  /* 0x00007054d0d57816 */ /* 0x000fc400000000d0 */
[----:B---3--:R-:W-:Y:S02]  /*f410*/  MOV R166, R3 ;  /* 0x0000000300a67202 */ /* 0x008fe40000000f00 */
[----:B------:R-:W-:Y:S01]  /*f420*/  MOV R3, R204 ;  /* 0x000000cc00037202 */ /* 0x000fe20000000f00 */
[----:B--2---:R-:W-:Y:S02]  /*f430*/  IMAD.MOV.U32 R190, RZ, RZ, R26 ;  /* 0x000000ffffbe7224 */ /* 0x004fe400078e001a */
[----:B------:R-:W-:Y:S02]  /*f440*/  IMAD.MOV.U32 R189, RZ, RZ, R20 ;  /* 0x000000ffffbd7224 */ /* 0x000fe400078e0014 */
[----:B------:R-:W-:Y:S01]  /*f450*/  IMAD.MOV.U32 R211, RZ, RZ, R190 ;  /* 0x000000ffffd37224 */ /* 0x000fe200078e00be */
[----:B----4-:R-:W-:Y:S01]  /*f460*/  MOV R188, R2 ;  /* 0x0000000200bc7202 */ /* 0x010fe20000000f00 */
[----:B------:R-:W-:Y:S02]  /*f470*/  IMAD.MOV.U32 R190, RZ, RZ, R3 ;  /* 0x000000ffffbe7224 */ /* 0x000fe400078e0003 */
[----:B------:R-:W-:-:S04]  /*f480*/  IMAD.WIDE.U32 R2, R14, -0x2daee0ad, RZ ;  /* 0xd2511f530e027825 */ /* 0x000fc800078e00ff */
[----:B------:R-:W-:Y:S02]  /*f490*/  IMAD.MOV.U32 R210, RZ, RZ, R189 ;  /* 0x000000ffffd27224 */ /* 0x000fe400078e00bd */
[----:B------:R-:W-:Y:S01]  /*f4a0*/  IMAD.MOV.U32 R189, RZ, RZ, R0 ;  /* 0x000000ffffbd7224 */ /* 0x000fe200078e0000 */
[----:B------:R-:W-:Y:S02]  /*f4b0*/  LOP3.LUT R0, R3, UR13, R12, 0x96, !PT ;  /* 0x0000000d03007c12 */ /* 0x000fe4000f8e960c */
[C---:B------:R-:W-:Y:S02]  /*f4c0*/  LOP3.LUT R3, R2.reuse, 0xffff, RZ, 0xc0, !PT ;  /* 0x0000ffff02037812 */ /* 0x040fe400078ec0ff */
[----:B------:R-:W-:Y:S02]  /*f4d0*/  SHF.R.U32.HI R6, RZ, 0x10, R2 ;  /* 0x00000010ff067819 */ /* 0x000fe40000011602 */
[----:B------:R-:W-:Y:S02]  /*f4e0*/  SHF.R.U32.HI R4, RZ, 0x8, R3 ;  /* 0x00000008ff047819 */ /* 0x000fe40000011603 */
[----:B------:R-:W-:-:S02]  /*f4f0*/  LOP3.LUT R3, R2, 0xff, RZ, 0xc0, !PT ;  /* 0x000000ff02037812 */ /* 0x000fc400078ec0ff */
[----:B------:R-:W-:Y:S02]  /*f500*/  SHF.R.U32.HI R7, RZ, 0x18, R2 ;  /* 0x00000018ff077819 */ /* 0x000fe40000011602 */
[C---:B------:R-:W-:Y:S02]  /*f510*/  LOP3.LUT R2, R0.reuse, 0xffff, RZ, 0xc0, !PT ;  /* 0x0000ffff00027812 */ /* 0x040fe400078ec0ff */
[----:B------:R-:W-:Y:S02]  /*f520*/  PRMT R12, R3, 0x5410, R4 ;  /* 0x00005410030c7816 */ /* 0x000fe40000000004 */
[----:B------:R-:W-:Y:S02]  /*f530*/  SHF.R.U32.HI R3, RZ, 0x8, R2 ;  /* 0x00000008ff037819 */ /* 0x000fe40000011602 */
[----:B------:R-:W-:-:S04]  /*f540*/  LOP3.LUT R2, R0, 0xff, RZ, 0xc0, !PT ;  /* 0x000000ff00027812 */ /* 0x000fc800078ec0ff */
[----:B------:R-:W-:Y:S02]  /*f550*/  PRMT R3, R2, 0x5410, R3 ;  /* 0x0000541002037816 */ /* 0x000fe40000000003 */
[--C-:B------:R-:W-:Y:S02]  /*f560*/  SHF.R.U32.HI R2, RZ, 0x10, R0.reuse ;  /* 0x00000010ff027819 */ /* 0x100fe40000011600 */
[----:B------:R-:W-:Y:S02]  /*f570*/  SHF.R.U32.HI R5, RZ, 0x18, R0 ;  /* 0x00000018ff057819 */ /* 0x000fe40000011600 */
[----:B------:R-:W-:Y:S02]  /*f580*/  LOP3.LUT R2, R2, 0xff, RZ, 0xc0, !PT ;  /* 0x000000ff02027812 */ /* 0x000fe400078ec0ff */
[----:B------:R-:W-:Y:S01]  /*f590*/  LOP3.LUT R4, R6, 0xff, RZ, 0xc0, !PT ;  /* 0x000000ff06047812 */ /* 0x000fe200078ec0ff */
[----:B------:R-:W-:Y:S01]  /*f5a0*/  HSET2.LE.AND R0, R3, R213, PT ;  /* 0x000000d503007233 */ /* 0x000fe20003803000 */
[----:B------:R-:W-:-:S02]  /*f5b0*/  MOV R26, R169 ;  /* 0x000000a9001a7202 */ /* 0x000fc40000000f00 */
[----:B------:R-:W-:Y:S01]  /*f5c0*/  PRMT R2, R2, 0x5410, R5 ;  /* 0x0000541002027816 */ /* 0x000fe20000000005 */
[----:B------:R-:W2:Y:S01]  /*f5d0*/  LDL.LU R169, [R1+0x158] ;  /* 0x0001580001a97983 */ /* 0x000ea20000300800 */
[----:B------:R-:W-:Y:S02]  /*f5e0*/  PRMT R3, R4, 0x5410, R7 ;  /* 0x0000541004037816 */ /* 0x000fe40000000007 */
[----:B------:R-:W-:Y:S01]  /*f5f0*/  LOP3.LUT R4, R0, R209, RZ, 0xc0, !PT ;  /* 0x000000d100047212 */ /* 0x000fe200078ec0ff */
[--C-:B------:R-:W-:Y:S01]  /*f600*/  HSET2.LE.AND R0, R2, R213.reuse, PT ;  /* 0x000000d502007233 */ /* 0x100fe20003803000 */
[----:B------:R-:W-:Y:S01]  /*f610*/  IMAD.MOV.U32 R215, RZ, RZ, R211 ;  /* 0x000000ffffd77224 */ /* 0x000fe200078e00d3 */
[--C-:B------:R-:W-:Y:S01]  /*f620*/  HSET2.LE.AND R2, R12, R213.reuse, PT ;  /* 0x000000d50c027233 */ /* 0x100fe20003803000 */
[----:B------:R-:W-:Y:S01]  /*f630*/  IMAD.MOV.U32 R208, RZ, RZ, R188 ;  /* 0x000000ffffd07224 */ /* 0x000fe200078e00bc */
[----:B------:R-:W-:Y:S01]  /*f640*/  HSET2.LE.AND R3, R3, R213, PT ;  /* 0x000000d503037233 */ /* 0x000fe20003803000 */
[----:B------:R-:W-:Y:S01]  /*f650*/  MOV R214, R210 ;  /* 0x000000d200d67202 */ /* 0x000fe20000000f00 */
[----:B------:R-:W-:Y:S01]  /*f660*/  IMAD.MOV.U32 R210, RZ, RZ, R190 ;  /* 0x000000ffffd27224 */ /* 0x000fe200078e00be */
[----:B------:R-:W-:Y:S01]  /*f670*/  MOV R188, R184 ;  /* 0x000000b800bc7202 */ /* 0x000fe20000000f00 */
[----:B------:R-:W-:Y:S01]  /*f680*/  IMAD.MOV.U32 R211, RZ, RZ, R191 ;  /* 0x000000ffffd37224 */ /* 0x000fe200078e00bf */
[----:B------:R-:W-:Y:S01]  /*f690*/  MOV R190, R164 ;  /* 0x000000a400be7202 */ /* 0x000fe20000000f00 */
[----:B------:R-:W-:Y:S01]  /*f6a0*/  IMAD.MOV.U32 R191, RZ, RZ, R165 ;  /* 0x000000ffffbf7224 */ /* 0x000fe200078e00a5 */
[----:B------:R-:W-:Y:S01]  /*f6b0*/  LOP3.LUT R5, R0, R214, RZ, 0xc0, !PT ;  /* 0x000000d600057212 */ /* 0x000fe200078ec0ff */
[----:B------:R-:W-:Y:S01]  /*f6c0*/  IMAD.MOV.U32 R184, RZ, RZ, R18 ;  /* 0x000000ffffb87224 */ /* 0x000fe200078e0012 */
[----:B------:R-:W-:Y:S01]  /*f6d0*/  LOP3.LUT R6, R2, R215, RZ, 0xc0, !PT ;  /* 0x000000d702067212 */ /* 0x000fe200078ec0ff */
[----:B------:R-:W-:Y:S01]  /*f6e0*/  IMAD.MOV.U32 R165, RZ, RZ, R17 ;  /* 0x000000ffffa57224 */ /* 0x000fe200078e0011 */
[----:B------:R-:W-:Y:S01]  /*f6f0*/  LOP3.LUT R7, R3, R208, RZ, 0xc0, !PT ;  /* 0x000000d003077212 */ /* 0x000fe200078ec0ff */
[----:B------:R-:W-:Y:S01]  /*f700*/  IMAD.MOV.U32 R223, RZ, RZ, R166 ;  /* 0x000000ffffdf7224 */ /* 0x000fe200078e00a6 */
[----:B------:R-:W-:Y:S01]  /*f710*/  MOV R164, R16 ;  /* 0x0000001000a47202 */ /* 0x000fe20000000f00 */
[----:B------:R-:W-:Y:S01]  /*f720*/  IMAD.MOV.U32 R233, RZ, RZ, R184 ;  /* 0x000000ffffe97224 */ /* 0x000fe200078e00b8 */
[----:B------:R-:W-:Y:S01]  /*f730*/  MOV R222, R165 ;  /* 0x000000a500de7202 */ /* 0x000fe20000000f00 */
[----:B------:R-:W-:Y:S01]  /*f740*/  IMAD.MOV.U32 R184, RZ, RZ, R167 ;  /* 0x000000ffffb87224 */ /* 0x000fe200078e00a7 */
[----:B------:R-:W3:Y:S01]  /*f750*/  LDL.LU R204, [R1+0x154] ;  /* 0x0001540001cc7983 */ /* 0x000ee20000300800 */
[----:B------:R-:W-:Y:S01]  /*f760*/  IMAD.MOV.U32 R221, RZ, RZ, R164 ;  /* 0x000000ffffdd7224 */ /* 0x000fe200078e00a4 */
[C---:B-1----:R-:W-:Y:S08]  /*f770*/  HMMA.16816.F32 R240, R4.reuse, R10, R72 ;  /* 0x0000000a04f0723c */ /* 0x042ff00000001848 */
[----:B------:R-:W-:Y:S01]  /*f780*/  HMMA.16816.F32 R164, R4, R8, R96 ;  /* 0x0000000804a4723c */ /* 0x000fe20000001860 */
[----:B------:R-:W1:Y:S01]  /*f790*/  LDSM.16.MT88.4 R8, [R196+0x10800] ;  /* 0x01080000c408783b */ /* 0x000e620000004200 */
[----:B------:R-:W-:Y:S01]  /*f7a0*/  MOV R209, R189 ;  /* 0x000000bd00d17202 */ /* 0x000fe20000000f00 */
[----:B------:R-:W-:Y:S01]  /*f7b0*/  IMAD.MOV.U32 R189, RZ, RZ, R185 ;  /* 0x000000ffffbd7224 */ /* 0x000fe200078e00b9 */
[----:B------:R-:W-:Y:S01]  /*f7c0*/  MOV R3, R210 ;  /* 0x000000d200037202 */ /* 0x000fe20000000f00 */
[----:B------:R-:W-:-:S02]  /*f7d0*/  IMAD.MOV.U32 R185, RZ, RZ, R19 ;  /* 0x000000ffffb97224 */ /* 0x000fc400078e0013 */
[----:B------:R-:W-:Y:S01]  /*f7e0*/  IMAD.MOV.U32 R0, RZ, RZ, R209 ;  /* 0x000000ffff007224 */ /* 0x000fe200078e00d1 */
[----:B------:R-:W4:Y:S01]  /*f7f0*/  LDSM.16.MT88.4 R16, [R194+0x10800] ;  /* 0x01080000c210783b */ /* 0x000f220000004200 */
[----:B------:R-:W-:Y:S02]  /*f800*/  IMAD.MOV.U32 R246, RZ, RZ, R211 ;  /* 0x000000fffff67224 */ /* 0x000fe400078e00d3 */
[C---:B-1----:R-:W-:Y:S08]  /*f810*/  HMMA.16816.F32 R208, R4.reuse, R8, R92 ;  /* 0x0000000804d0723c */ /* 0x042ff0000000185c */
[C---:B------:R-:W-:Y:S01]  /*f820*/  HMMA.16816.F32 R96, R4.reuse, R10, R68 ;  /* 0x0000000a0460723c */ /* 0x040fe20000001844 */
[----:B------:R-:W1:Y:S07]  /*f830*/  LDSM.16.MT88.4 R8, [R193+0x12800] ;  /* 0x01280000c108783b */ /* 0x000e6e0000004200 */
[C---:B----4-:R-:W-:Y:S08]  /*f840*/  HMMA.16816.F32 R228, R4.reuse, R16, R48 ;  /* 0x0000001004e4723c */ /* 0x050ff00000001830 */
[C---:B------:R-:W-:Y:S01]  /*f850*/  HMMA.16816.F32 R216, R4.reuse, R18, R116 ;  /* 0x0000001204d8723c */ /* 0x040fe20000001874 */
[----:B------:R-:W4:Y:S07]  /*f860*/  LDSM.16.MT88.4 R16, [R194+0x12800] ;  /* 0x01280000c210783b */ /* 0x000f2e0000004200 */
[C---:B-1----:R-:W-:Y:S08]  /*f870*/  HMMA.16816.F32 R88, R4.reuse, R8, R88 ;  /* 0x000000080458723c */ /* 0x042ff00000001858 */
[C---:B------:R-:W-:Y:S01]  /*f880*/  HMMA.16816.F32 R236, R4.reuse, R10, R64 ;  /* 0x0000000a04ec723c */ /* 0x040fe20000001840 */
[----:B------:R-:W1:Y:S01]  /*f890*/  LDSM.16.MT88.4 R8, [R196+0x12800] ;  /* 0x01280000c408783b */ /* 0x000e620000004200 */
[----:B------:R-:W-:Y:S01]  /*f8a0*/  IMAD.MOV.U32 R220, RZ, RZ, R185 ;  /* 0x000000ffffdc7224 */ /* 0x000fe200078e00b9 */
[----:B------:R-:W-:Y:S01]  /*f8b0*/  MOV R185, R15 ;  /* 0x0000000f00b97202 */ /* 0x000fe20000000f00 */
[----:B------:R-:W-:Y:S01]  /*f8c0*/  IMAD.MOV.U32 R247, RZ, RZ, R188 ;  /* 0x000000fffff77224 */ /* 0x000fe200078e00bc */
[----:B------:R-:W-:Y:S01]  /*f8d0*/  MOV R232, R189 ;  /* 0x000000bd00e87202 */ /* 0x000fe20000000f00 */
[----:B------:R-:W-:Y:S01]  /*f8e0*/  IMAD.MOV.U32 R234, RZ, RZ, R190 ;  /* 0x000000ffffea7224 */ /* 0x000fe200078e00be */
[----:B------:R-:W-:Y:S01]  /*f8f0*/  MOV R235, R191 ;  /* 0x000000bf00eb7202 */ /* 0x000fe20000000f00 */
[----:B------:R-:W1:Y:S01]  /*f900*/  LDSM.16.MT88.4 R12, [R195+0x10800] ;  /* 0x01080000c30c783b */ /* 0x000e620000004200 */
[C---:B----4-:R-:W-:Y:S08]  /*f910*/  HMMA.16816.F32 R212, R4.reuse, R18, R108 ;  /* 0x0000001204d4723c */ /* 0x050ff0000000186c */
[C---:B-1----:R-:W-:Y:S08]  /*f920*/  HMMA.16816.F32 R188, R4.reuse, R8, R84 ;  /* 0x0000000804bc723c */ /* 0x042ff00000001854 */
[----:B------:R-:W-:Y:S01]  /*f930*/  HMMA.16816.F32 R108, R4, R10, R60 ;  /* 0x0000000a046c723c */ /* 0x000fe2000000183c */
[----:B------:R-:W1:Y:S01]  /*f940*/  LDSM.16.MT88.4 R8, [R193+0x14800] ;  /* 0x01480000c108783b */ /* 0x000e620000004200 */
[----:B------:R-:W-:Y:S01]  /*f950*/  IMAD.MOV.U32 R87, RZ, RZ, R246 ;  /* 0x000000ffff577224 */ /* 0x000fe200078e00f6 */
[----:B------:R-:W-:Y:S01]  /*f960*/  MOV R85, R232 ;  /* 0x000000e800557202 */ /* 0x000fe20000000f00 */
[----:B------:R-:W-:Y:S01]  /*f970*/  IMAD.MOV.U32 R86, RZ, RZ, R247 ;  /* 0x000000ffff567224 */ /* 0x000fe200078e00f7 */
[----:B------:R-:W-:Y:S01]  /*f980*/  MOV R75, R235 ;  /* 0x000000eb004b7202 */ /* 0x000fe20000000f00 */
[----:B------:R-:W-:-:S02]  /*f990*/  IMAD.MOV.U32 R84, RZ, RZ, R233 ;  /* 0x000000ffff547224 */ /* 0x000fc400078e00e9 */
[----:B------:R-:W-:Y:S01]  /*f9a0*/  HMMA.16816.F32 R92, R4, R12, R44 ;  /* 0x0000000c045c723c */ /* 0x000fe2000000182c */
[----:B------:R-:W-:-:S07]  /*f9b0*/  IMAD.MOV.U32 R74, RZ, RZ, R234 ;  /* 0x000000ffff4a7224 */ /* 0x000fce00078e00ea */
[C---:B------:R-:W-:Y:S01]  /*f9c0*/  HMMA.16816.F32 R112, R4.reuse, R14, R112 ;  /* 0x0000000e0470723c */ /* 0x040fe20000001870 */
[----:B------:R-:W-:Y:S07]  /*f9d0*/  LDSM.16.MT88.4 R12, [R195+0x12800] ;  /* 0x01280000c30c783b */ /* 0x000fee0000004200 */
[C---:B------:R-:W-:Y:S01]  /*f9e0*/  HMMA.16816.F32 R224, R4.reuse, R16, R40 ;  /* 0x0000001004e0723c */ /* 0x040fe20000001828 */
[----:B------:R-:W4:Y:S07]  /*f9f0*/  LDSM.16.MT88.4 R16, [R194+0x14800] ;  /* 0x01480000c210783b */ /* 0x000f2e0000004200 */
[C---:B-1----:R-:W-:Y:S08]  /*fa00*/  HMMA.16816.F32 R244, R4.reuse, R8, R80 ;  /* 0x0000000804f4723c */ /* 0x042ff00000001850 */
[----:B------:R-:W-:Y:S01]  /*fa10*/  HMMA.16816.F32 R232, R4, R10, R56 ;  /* 0x0000000a04e8723c */ /* 0x000fe20000001838 */
[----:B------:R-:W1:Y:S01]  /*fa20*/  LDSM.16.MT88.4 R8, [R196+0x14800] ;  /* 0x01480000c408783b */ /* 0x000e620000004200 */
[----:B------:R-:W-:-:S02]  /*fa30*/  IMAD.MOV.U32 R20, RZ, RZ, R177 ;  /* 0x000000ffff147224 */ /* 0x000fc400078e00b1 */
        /* <DEDUP_REMOVED lines=11> */
[C---:B----4-:R-:W-:Y:S01]  /*faf0*/  HMMA.16816.F32 R220, R4.reuse, R16, R32 ;  /* 0x0000001004dc723c */ /* 0x050fe20000001820 */
[----:B------:R-:W-:Y:S02]  /*fb00*/  IMAD.MOV.U32 R70, RZ, RZ, R177 ;  /* 0x000000ffff467224 */ /* 0x000fe400078e00b1 */
[----:B------:R-:W-:Y:S02]  /*fb10*/  IMAD.MOV.U32 R49, RZ, RZ, R174 ;  /* 0x000000ffff317224 */ /* 0x000fe400078e00ae */
[----:B------:R-:W-:Y:S01]  /*fb20*/  IMAD.MOV.U32 R51, RZ, RZ, R172 ;  /* 0x000000ffff337224 */ /* 0x000fe200078e00ac */
[----:B------:R-:W-:Y:S01]  /*fb30*/  MOV R45, R160 ;  /* 0x000000a0002d7202 */ /* 0x000fe20000000f00 */
[----:B------:R-:W-:Y:S01]  /*fb40*/  IMAD.MOV.U32 R46, RZ, RZ, R161 ;  /* 0x000000ffff2e7224 */ /* 0x000fe200078e00a1 */
[C---:B------:R-:W-:Y:S01]  /*fb50*/  HMMA.16816.F32 R176, R4.reuse, R12, R36 ;  /* 0x0000000c04b0723c */ /* 0x040fe20000001824 */
[----:B------:R-:W-:Y:S01]  /*fb60*/  IMAD.MOV.U32 R47, RZ, RZ, R162 ;  /* 0x000000ffff2f7224 */ /* 0x000fe200078e00a2 */
[----:B------:R-:W-:Y:S01]  /*fb70*/  MOV R66, R185 ;  /* 0x000000b900427202 */ /* 0x000fe20000000f00 */
[----:B------:R-:W-:Y:S01]  /*fb80*/  IMAD.MOV.U32 R35, RZ, RZ, R163 ;  /* 0x000000ffff237224 */ /* 0x000fe200078e00a3 */
[----:B------:R-:W4:Y:S04]  /*fb90*/  LDL.LU R199, [R1+0x150] ;  /* 0x0001500001c77983 */ /* 0x000f280000300800 */
[C---:B------:R-:W-:Y:S01]  /*fba0*/  HMMA.16816.F32 R172, R4.reuse, R14, R104 ;  /* 0x0000000e04ac723c */ /* 0x040fe20000001868 */
[----:B------:R-:W2:Y:S07]  /*fbb0*/  LDSM.16.MT88.4 R12, [R195+0x14800] ;  /* 0x01480000c30c783b */ /* 0x000eae0000004200 */
[C---:B-1----:R-:W-:Y:S08]  /*fbc0*/  HMMA.16816.F32 R116, R4.reuse, R10, R52 ;  /* 0x0000000a0474723c */ /* 0x042ff00000001834 */
[----:B------:R-:W-:Y:S01]  /*fbd0*/  HMMA.16816.F32 R160, R4, R8, R76 ;  /* 0x0000000804a0723c */ /* 0x000fe2000000184c */
[----:B------:R-:W1:Y:S01]  /*fbe0*/  LDSM.16.MT88.4 R8, [R193+0x16800] ;  /* 0x01680000c108783b */ /* 0x000e620000004200 */
[----:B------:R-:W-:Y:S01]  /*fbf0*/  IMAD.MOV.U32 R44, RZ, RZ, R187 ;  /* 0x000000ffff2c7224 */ /* 0x000fe200078e00bb */
[----:B------:R-:W-:Y:S01]  /*fc00*/  MOV R83, R46 ;  /* 0x0000002e00537202 */ /* 0x000fe20000000f00 */
[----:B------:R-:W-:-:S02]  /*fc10*/  IMAD.MOV.U32 R65, RZ, RZ, R184 ;  /* 0x000000ffff417224 */ /* 0x000fc400078e00b8 */
[----:B------:R-:W-:Y:S01]  /*fc20*/  IMAD.MOV.U32 R67, RZ, RZ, R186 ;  /* 0x000000ffff437224 */ /* 0x000fe200078e00ba */
[----:B------:R-:W-:Y:S01]  /*fc30*/  MOV R80, R69 ;  /* 0x0000004500507202 */ /* 0x000fe20000000f00 */
[----:B------:R-:W-:Y:S01]  /*fc40*/  IMAD.MOV.U32 R105, RZ, RZ, R44 ;  /* 0x000000ffff697224 */ /* 0x000fe200078e002c */
[C---:B------:R-:W-:Y:S01]  /*fc50*/  HMMA.16816.F32 R184, R4.reuse, R18, R100 ;  /* 0x0000001204b8723c */ /* 0x040fe20000001864 */
[----:B------:R-:W-:Y:S01]  /*fc60*/  IMAD.MOV.U32 R104, RZ, RZ, R45 ;  /* 0x000000ffff687224 */ /* 0x000fe200078e002d */
[----:B------:R-:W3:Y:S01]  /*fc70*/  LDSM.16.MT88.4 R16, [R194+0x16800] ;  /* 0x01680000c210783b */ /* 0x000ee20000004200 */
[----:B------:R-:W-:Y:S02]  /*fc80*/  IMAD.MOV.U32 R82, RZ, RZ, R47 ;  /* 0x000000ffff527224 */ /* 0x000fe400078e002f */
[----:B------:R-:W-:Y:S01]  /*fc90*/  IMAD.MOV.U32 R55, RZ, RZ, R73 ;  /* 0x000000ffff377224 */ /* 0x000fe200078e0049 */
[----:B------:R-:W-:Y:S01]  /*fca0*/  MOV R32, R48 ;  /* 0x0000003000207202 */ /* 0x000fe20000000f00 */
[----:B------:R-:W-:Y:S01]  /*fcb0*/  IMAD.MOV.U32 R100, RZ, RZ, R72 ;  /* 0x000000ffff647224 */ /* 0x000fe200078e0048 */
[----:B------:R-:W4:Y:S01]  /*fcc0*/  LDL.LU R201, [R1+0x14c] ;  /* 0x00014c0001c97983 */ /* 0x000f220000300800 */
[C---:B--2---:R-:W-:Y:S07]  /*fcd0*/  HMMA.16816.F32 R44, R4.reuse, R12, R28 ;  /* 0x0000000c042c723c */ /* 0x044fee000000181c */
[----:B------:R-:W-:Y:S01]  /*fce0*/  IMAD.MOV.U32 R30, RZ, RZ, R74 ;  /* 0x000000ffff1e7224 */ /* 0x000fe200078e004a */
[C---:B------:R-:W-:Y:S01]  /*fcf0*/  HMMA.16816.F32 R40, R4.reuse, R14, R120 ;  /* 0x0000000e0428723c */ /* 0x040fe20000001878 */
[----:B------:R-:W-:Y:S01]  /*fd00*/  IMAD.MOV.U32 R31, RZ, RZ, R75 ;  /* 0x000000ffff1f7224 */ /* 0x000fe200078e004b */
[----:B------:R-:W2:Y:S06]  /*fd10*/  LDSM.16.MT88.4 R12, [R196+0x16800] ;  /* 0x01680000c40c783b */ /* 0x000eac0000004200 */
[C---:B-1----:R-:W-:Y:S08]  /*fd20*/  HMMA.16816.F32 R76, R4.reuse, R8, R124 ;  /* 0x00000008044c723c */ /* 0x042ff0000000187c */
[----:B------:R-:W-:Y:S01]  /*fd30*/  HMMA.16816.F32 R72, R4, R10, R128 ;  /* 0x0000000a0448723c */ /* 0x000fe20000001880 */
[----:B------:R-:W1:Y:S01]  /*fd40*/  LDSM.16.MT88.4 R8, [R195+0x16800] ;  /* 0x01680000c308783b */ /* 0x000e620000004200 */
[----:B------:R-:W-:Y:S01]  /*fd50*/  IMAD.MOV.U32 R121, RZ, RZ, R85 ;  /* 0x000000ffff797224 */ /* 0x000fe200078e0055 */
[----:B------:R-:W-:-:S02]  /*fd60*/  MOV R54, R2 ;  /* 0x0000000200367202 */ /* 0x000fc40000000f00 */
[----:B------:R-:W-:Y:S02]  /*fd70*/  MOV R85, R0 ;  /* 0x0000000000557202 */ /* 0x000fe40000000f00 */
[----:B------:R-:W-:Y:S02]  /*fd80*/  LOP3.LUT R2, R169, UR35, R30, 0x96, !PT ;  /* 0x00000023a9027c12 */ /* 0x000fe4000f8e961e */
[----:B------:R-:W-:Y:S01]  /*fd90*/  LOP3.LUT R0, R23, UR34, R168, 0x96, !PT ;  /* 0x0000002217007c12 */ /* 0x000fe2000f8e96a8 */
[----:B------:R-:W-:Y:S01]  /*fda0*/  IMAD.MOV.U32 R107, RZ, RZ, R65 ;  /* 0x000000ffff6b7224 */ /* 0x000fe200078e0041 */
[----:B------:R-:W-:Y:S01]  /*fdb0*/  MOV R52, R64 ;  /* 0x0000004000347202 */ /* 0x000fe20000000f00 */
[----:B------:R-:W-:Y:S01]  /*fdc0*/  IMAD.MOV.U32 R106, RZ, RZ, R66 ;  /* 0x000000ffff6a7224 */ /* 0x000fe200078e0042 */
[----:B------:R-:W-:Y:S01]  /*fdd0*/  MOV R53, R67 ;  /* 0x0000004300357202 */ /* 0x000fe20000000f00 */
[----:B------:R-:W-:Y:S01]  /*fde0*/  IMAD.MOV.U32 R81, RZ, RZ, R68 ;  /* 0x000000ffff517224 */ /* 0x000fe200078e0044 */
[----:B------:R-:W-:Y:S01]  /*fdf0*/  MOV R101, R51 ;  /* 0x0000003300657202 */ /* 0x000fe20000000f00 */
[----:B------:R-:W-:Y:S01]  /*fe00*/  IMAD.MOV.U32 R34, RZ, RZ, R70 ;  /* 0x000000ffff227224 */ /* 0x000fe200078e0046 */
[----:B---3--:R-:W-:Y:S01]  /*fe10*/  HMMA.16816.F32 R64, R4, R18, R140 ;  /* 0x000000120440723c */ /* 0x008fe2000000188c */
[----:B------:R-:W-:-:S02]  /*fe20*/  IMAD.MOV.U32 R33, RZ, RZ, R71 ;  /* 0x000000ffff217224 */ /* 0x000fc400078e0047 */
[----:B------:R-:W-:Y:S02]  /*fe30*/  IMAD.MOV.U32 R103, RZ, RZ, R49 ;  /* 0x000000ffff677224 */ /* 0x000fe400078e0031 */
[----:B------:R-:W-:Y:S02]  /*fe40*/  IMAD.MOV.U32 R102, RZ, RZ, R50 ;  /* 0x000000ffff667224 */ /* 0x000fe400078e0032 */
[----:B------:R-:W-:Y:S01]  /*fe50*/  IMAD.MOV.U32 R122, RZ, RZ, R84 ;  /* 0x000000ffff7a7224 */ /* 0x000fe200078e0054 */
[C---:B------:R-:W-:Y:S01]  /*fe60*/  HMMA.16816.F32 R68, R4.reuse, R16, R136 ;  /* 0x000000100444723c */ /* 0x040fe20000001888 */
[----:B------:R-:W-:Y:S01]  /*fe70*/  IMAD.MOV.U32 R84, RZ, RZ, R3 ;  /* 0x000000ffff547224 */ /* 0x000fe200078e0003 */
[----:B------:R-:W-:Y:S01]  /*fe80*/  MOV R123, R35 ;  /* 0x00000023007b7202 */ /* 0x000fe20000000f00 */
[----:B------:R-:W-:Y:S01]  /*fe90*/  IMAD.WIDE.U32 R2, R2, -0x2daee0ad, RZ ;  /* 0xd2511f5302027825 */ /* 0x000fe200078e00ff */
[----:B------:R-:W-:Y:S01]  /*fea0*/  MOV R120, R86 ;  /* 0x0000005600787202 */ /* 0x000fe20000000f00 */
[----:B------:R-:W-:Y:S03]  /*feb0*/  LDSM.16.MT88.4 R16, [R194+0x11000] ;  /* 0x01100000c210783b */ /* 0x000fe60000004200 */
[----:B--2---:R-:W-:Y:S01]  /*fec0*/  HMMA.16816.F32 R60, R4, R12, R144 ;  /* 0x0000000c043c723c */ /* 0x004fe20000001890 */
[----:B------:R-:W-:-:S07]  /*fed0*/  LOP3.LUT R3, R3, UR33, R182, 0x96, !PT ;  /* 0x0000002103037c12 */ /* 0x000fce000f8e96b6 */
[C---:B------:R-:W-:Y:S08]  /*fee0*/  HMMA.16816.F32 R56, R4.reuse, R14, R152 ;  /* 0x0000000e0438723c */ /* 0x040ff00000001898 */
[C---:B-1----:R-:W-:Y:S08]  /*fef0*/  HMMA.16816.F32 R48, R4.reuse, R8, R156 ;  /* 0x000000080430723c */ /* 0x042ff0000000189c */
[----:B------:R-:W-:Y:S01]  /*ff00*/  HMMA.16816.F32 R36, R4, R10, R148 ;  /* 0x0000000a0424723c */ /* 0x000fe20000001894 */
[----:B------:R-:W1:Y:S01]  /*ff10*/  LDC.U8 R35, c[0x0][0x2d8] ;  /* 0x0000b600ff237b82 */ /* 0x000e620000000000 */
[----:B------:R-:W-:-:S02]  /*ff20*/  IMAD.MOV.U32 R127, RZ, RZ, R87 ;  /* 0x000000ffff7f7224 */ /* 0x000fc400078e0057 */
[----:B------:R-:W-:Y:S01]  /*ff30*/  IMAD.MOV.U32 R86, RZ, RZ, R20 ;  /* 0x000000ffff567224 */ /* 0x000fe200078e0014 */
[----:B------:R-:W-:Y:S01]  /*ff40*/  MOV R144, R21 ;  /* 0x0000001500907202 */ /* 0x000fe20000000f00 */
[----:B------:R-:W-:Y:S01]  /*ff50*/  IMAD.MOV.U32 R146, RZ, RZ, R55 ;  /* 0x000000ffff927224 */ /* 0x000fe200078e0037 */
[----:B------:R-:W-:Y:S01]  /*ff60*/  LDSM.16.MT88.4 R12, [R196+0x11000] ;  /* 0x01100000c40c783b */ /* 0x000fe20000004200 */
[----:B------:R-:W-:-:S05]  /*ff70*/  IMAD.WIDE.U32 R4, R0, -0x2daee0ad, RZ ;  /* 0xd2511f5300047825 */ /* 0x000fca00078e00ff */
        /* <DEDUP_REMOVED lines=9> */
[----:B------:R-:W-:Y:S01]  /*10010*/  IMAD.MOV.U32 R87, RZ, RZ, R27 ;  /* 0x000000ffff577224 */ /* 0x000fe200078e001b */
[----:B------:R-:W-:-:S03]  /*10020*/  MOV R20, R26 ;  /* 0x0000001a00147202 */ /* 0x000fc60000000f00 */
[----:B------:R-:W-:-:S04]  /*10030*/  IMAD.WIDE.U32 R2, R2, -0x326172a9, RZ ;  /* 0xcd9e8d5702027825 */ /* 0x000fc800078e00ff */
[----:B------:R-:W-:Y:S01]  /*10040*/  IMAD.WIDE.U32 R26, R0, -0x326172a9, RZ ;  /* 0xcd9e8d57001a7825 */ /* 0x000fe200078e00ff */
[----:B------:R-:W-:-:S03]  /*10050*/  LOP3.LUT R4, R2, 0xffff, RZ, 0xc0, !PT ;  /* 0x0000ffff02047812 */ /* 0x000fc600078ec0ff */
[----:B------:R-:W-:Y:S01]  /*10060*/  IMAD.MOV.U32 R55, RZ, RZ, R103 ;  /* 0x000000ffff377224 */ /* 0x000fe200078e0067 */
[----:B------:R-:W-:Y:S01]  /*10070*/  MOV R103, R80 ;  /* 0x0000005000677202 */ /* 0x000fe20000000f00 */
[----:B------:R-:W-:Y:S02]  /*10080*/  IMAD.MOV.U32 R80, RZ, RZ, R81 ;  /* 0x000000ffff507224 */ /* 0x000fe400078e0051 */
[----:B------:R-:W-:Y:S01]  /*10090*/  IMAD.MOV.U32 R81, RZ, RZ, R82 ;  /* 0x000000ffff517224 */ /* 0x000fe200078e0052 */
[----:B------:R-:W-:Y:S01]  /*100a0*/  MOV R82, R83 ;  /* 0x0000005300527202 */ /* 0x000fe20000000f00 */
[----:B------:R-:W-:Y:S01]  /*100b0*/  IMAD.MOV.U32 R83, RZ, RZ, R104 ;  /* 0x000000ffff537224 */ /* 0x000fe200078e0068 */
[----:B------:R-:W-:Y:S02]  /*100c0*/  SHF.R.U32.HI R5, RZ, 0x8, R4 ;  /* 0x00000008ff057819 */ /* 0x000fe40000011604 */
[----:B------:R-:W-:Y:S02]  /*100d0*/  LOP3.LUT R0, R3, UR7, R26, 0x96, !PT ;  /* 0x0000000703007c12 */ /* 0x000fe4000f8e961a */
[----:B------:R-:W-:-:S02]  /*100e0*/  LOP3.LUT R4, R2, 0xff, RZ, 0xc0, !PT ;  /* 0x000000ff02047812 */ /* 0x000fc400078ec0ff */
[----:B------:R-:W-:Y:S02]  /*100f0*/  SHF.R.U32.HI R3, RZ, 0x10, R2 ;  /* 0x00000010ff037819 */ /* 0x000fe40000011602 */
[----:B------:R-:W-:Y:S01]  /*10100*/  MOV R104, R105 ;  /* 0x0000006900687202 */ /* 0x000fe20000000f00 */
[----:B------:R-:W-:Y:S01]  /*10110*/  IMAD.MOV.U32 R105, RZ, RZ, R84 ;  /* 0x000000ffff697224 */ /* 0x000fe200078e0054 */
[----:B------:R-:W-:Y:S01]  /*10120*/  MOV R84, R85 ;  /* 0x0000005500547202 */ /* 0x000fe20000000f00 */
[----:B------:R-:W-:Y:S01]  /*10130*/  IMAD.MOV.U32 R85, RZ, RZ, R86 ;  /* 0x000000ffff557224 */ /* 0x000fe200078e0056 */
[----:B------:R-:W-:Y:S02]  /*10140*/  SHF.R.U32.HI R7, RZ, 0x18, R2 ;  /* 0x00000018ff077819 */ /* 0x000fe40000011602 */
[----:B------:R-:W-:Y:S02]  /*10150*/  PRMT R8, R4, 0x5410, R5 ;  /* 0x0000541004087816 */ /* 0x000fe40000000005 */
[----:B------:R-:W-:-:S02]  /*10160*/  LOP3.LUT R3, R3, 0xff, RZ, 0xc0, !PT ;  /* 0x000000ff03037812 */ /* 0x000fc400078ec0ff */
[----:B-1----:R-:W-:Y:S02]  /*10170*/  PRMT R35, R35, 0x7054, R35 ;  /* 0x0000705423237816 */ /* 0x002fe40000000023 */
[----:B------:R-:W-:Y:S01]  /*10180*/  MOV R86, R87 ;  /* 0x0000005700567202 */ /* 0x000fe20000000f00 */
[----:B------:R-:W-:Y:S02]  /*10190*/  IMAD.MOV.U32 R87, RZ, RZ, R20 ;  /* 0x000000ffff577224 */ /* 0x000fe400078e0014 */
[----:B------:R-:W1:Y:S01]  /*101a0*/  LDSM.16.MT88.4 R20, [R193+0x11000] ;  /* 0x01100000c114783b */ /* 0x000e620000004200 */
[----:B------:R-:W-:Y:S01]  /*101b0*/  PRMT R7, R3, 0x5410, R7 ;  /* 0x0000541003077816 */ /* 0x000fe20000000007 */
[----:B------:R-:W-:Y:S02]  /*101c0*/  HSET2.LE.AND R3, R8, R35, PT ;  /* 0x0000002308037233 */ /* 0x000fe40003803000 */
[----:B------:R-:W2:Y:S01]  /*101d0*/  LDSM.16.MT88.4 R8, [R195+0x11000] ;  /* 0x01100000c308783b */ /* 0x000ea20000004200 */
[----:B------:R-:W-:-:S02]  /*101e0*/  LOP3.LUT R2, R0, 0xffff, RZ, 0xc0, !PT ;  /* 0x0000ffff00027812 */ /* 0x000fc400078ec0ff */
[----:B------:R-:W-:Y:S02]  /*101f0*/  LOP3.LUT R6, R0, 0xff, RZ, 0xc0, !PT ;  /* 0x000000ff00067812 */ /* 0x000fe400078ec0ff */
[--C-:B------:R-:W-:Y:S02]  /*10200*/  SHF.R.U32.HI R4, RZ, 0x10, R0.reuse ;  /* 0x00000010ff047819 */ /* 0x100fe40000011600 */
[----:B------:R-:W-:Y:S02]  /*10210*/  SHF.R.U32.HI R5, RZ, 0x18, R0 ;  /* 0x00000018ff057819 */ /* 0x000fe40000011600 */
[----:B------:R-:W-:Y:S02]  /*10220*/  SHF.R.U32.HI R0, RZ, 0x8, R2 ;  /* 0x00000008ff007819 */ /* 0x000fe40000011602 */
[----:B------:R-:W-:Y:S02]  /*10230*/  LOP3.LUT R2, R4, 0xff, RZ, 0xc0, !PT ;  /* 0x000000ff04027812 */ /* 0x000fe400078ec0ff */
[----:B------:R-:W-:-:S02]  /*10240*/  PRMT R0, R6, 0x5410, R0 ;  /* 0x0000541006007816 */ /* 0x000fc40000000000 */
[----:B------:R-:W-:-:S03]  /*10250*/  PRMT R2, R2, 0x5410, R5 ;  /* 0x0000541002027816 */ /* 0x000fc60000000005 */
[--C-:B------:R-:W-:Y:S02]  /*10260*/  HSET2.LE.AND R0, R0, R35.reuse, PT ;  /* 0x0000002300007233 */ /* 0x100fe40003803000 */
[----:B------:R-:W-:-:S03]  /*10270*/  HSET2.LE.AND R2, R2, R35, PT ;  /* 0x0000002302027233 */ /* 0x000fc60003803000 */
[----:B------:R-:W-:Y:S01]  /*10280*/  LOP3.LUT R4, R0, R127, RZ, 0xc0, !PT ;  /* 0x0000007f00047212 */ /* 0x000fe200078ec0ff */
[----:B------:R-:W-:Y:S01]  /*10290*/  HSET2.LE.AND R0, R7, R35, PT ;  /* 0x0000002307007233 */ /* 0x000fe20003803000 */
[----:B------:R-:W-:Y:S02]  /*102a0*/  LOP3.LUT R5, R2, R120, RZ, 0xc0, !PT ;  /* 0x0000007802057212 */ /* 0x000fe400078ec0ff */
[----:B------:R-:W-:Y:S02]  /*102b0*/  LOP3.LUT R6, R3, R170, RZ, 0xc0, !PT ;  /* 0x000000aa03067212 */ /* 0x000fe400078ec0ff */
[----:B------:R-:W-:Y:S01]  /*102c0*/  LOP3.LUT R7, R0, R171, RZ, 0xc0, !PT ;  /* 0x000000ab00077212 */ /* 0x000fe200078ec0ff */
[----:B------:R-:W-:Y:S01]  /*102d0*/  IMAD.MOV.U32 R136, RZ, RZ, R53 ;  /* 0x000000ffff887224 */ /* 0x000fe200078e0035 */
[----:B------:R-:W-:Y:S01]  /*102e0*/  MOV R147, R54 ;  /* 0x0000003600937202 */ /* 0x000fe20000000f00 */
[----:B------:R-:W-:Y:S01]  /*102f0*/  IMAD.MOV.U32 R54, RZ, RZ, R102 ;  /* 0x000000ffff367224 */ /* 0x000fe200078e0066 */
[----:B------:R-:W-:Y:S01]  /*10300*/  MOV R53, R101 ;  /* 0x0000006500357202 */ /* 0x000fe20000000f00 */
[----:B------:R-:W-:Y:S01]  /*10310*/  IMAD.MOV.U32 R145, RZ, RZ, R100 ;  /* 0x000000ffff917224 */ /* 0x000fe200078e0064 */
[----:B------:R-:W-:Y:S01]  /*10320*/  MOV R100, R32 ;  /* 0x0000002000647202 */ /* 0x000fe20000000f00 */
[----:B------:R-:W-:Y:S01]  /*10330*/  IMAD.MOV.U32 R101, RZ, RZ, R33 ;  /* 0x000000ffff657224 */ /* 0x000fe200078e0021 */
[----:B-1----:R-:W-:Y:S01]  /*10340*/  HMMA.16816.F32 R164, R4, R20, R164 ;  /* 0x0000001404a4723c */ /* 0x002fe200000018a4 */
[----:B------:R-:W-:Y:S01]  /*10350*/  IMAD.MOV.U32 R102, RZ, RZ, R34 ;  /* 0x000000ffff667224 */ /* 0x000fe200078e0022 */
[----:B------:R-:W-:Y:S01]  /*10360*/  MOV R129, R80 ;  /* 0x0000005000817202 */ /* 0x000fe20000000f00 */
[----:B------:R-:W-:Y:S01]  /*10370*/  IMAD.MOV.U32 R137, RZ, RZ, R52 ;  /* 0x000000ffff897224 */ /* 0x000fe200078e0034 */
[----:B------:R-:W-:Y:S01]  /*10380*/  MOV R155, R82 ;  /* 0x00000052009b7202 */ /* 0x000fe20000000f00 */
[----:B------:R-:W-:-:S02]  /*10390*/  IMAD.MOV.U32 R128, RZ, RZ, R81 ;  /* 0x000000ffff807224 */ /* 0x000fc400078e0051 */
[----:B------:R-:W-:Y:S01]  /*103a0*/  IMAD.MOV.U32 R154, RZ, RZ, R83 ;  /* 0x000000ffff9a7224 */ /* 0x000fe200078e0053 */
[C---:B------:R-:W-:Y:S01]  /*103b0*/  HMMA.16816.F32 R32, R4.reuse, R22, R240 ;  /* 0x000000160420723c */ /* 0x040fe200000018f0 */
[----:B------:R-:W1:Y:S01]  /*103c0*/  LDSM.16.MT88.4 R20, [R193+0x13000] ;  /* 0x01300000c114783b */ /* 0x000e620000004200 */
[----:B------:R-:W-:Y:S01]  /*103d0*/  MOV R182, R84 ;  /* 0x0000005400b67202 */ /* 0x000fe20000000f00 */
[----:B------:R-:W-:Y:S01]  /*103e0*/  IMAD.MOV.U32 R183, RZ, RZ, R85 ;  /* 0x000000ffffb77224 */ /* 0x000fe200078e0055 */
[----:B------:R-:W-:Y:S01]  /*103f0*/  MOV R152, R86 ;  /* 0x0000005600987202 */ /* 0x000fe20000000f00 */
[----:B------:R-:W-:Y:S02]  /*10400*/  IMAD.MOV.U32 R153, RZ, RZ, R87 ;  /* 0x000000ffff997224 */ /* 0x000fe400078e0057 */
[----:B------:R-:W-:Y:S01]  /*10410*/  IMAD.MOV.U32 R240, RZ, RZ, R55 ;  /* 0x000000fffff07224 */ /* 0x000fe200078e0037 */
[C---:B------:R-:W-:Y:S07]  /*10420*/  HMMA.16816.F32 R156, R4.reuse, R16, R228 ;  /* 0x00000010049c723c */ /* 0x040fee00000018e4 */
[----:B------:R-:W-:Y:S01]  /*10430*/  IMAD.MOV.U32 R230, RZ, RZ, R53 ;  /* 0x000000ffffe67224 */ /* 0x000fe200078e0035 */
[----:B------:R-:W-:Y:S01]  /*10440*/  MOV R231, R54 ;  /* 0x0000003600e77202 */ /* 0x000fe20000000f00 */
[C---:B------:R-:W-:Y:S08]  /*10450*/  HMMA.16816.F32 R148, R4.reuse, R12, R208 ;  /* 0x0000000c0494723c */ /* 0x040ff000000018d0 */
[C---:B------:R-:W-:Y:S01]  /*10460*/  HMMA.16816.F32 R52, R4.reuse, R18, R216 ;  /* 0x000000120434723c */ /* 0x040fe200000018d8 */
[----:B------:R-:W3:Y:S07]  /*10470*/  LDSM.16.MT88.4 R16, [R194+0x13000] ;  /* 0x01300000c210783b */ /* 0x000eee0000004200 */
[C---:B------:R-:W-:Y:S01]  /*10480*/  HMMA.16816.F32 R80, R4.reuse, R14, R96 ;  /* 0x0000000e0450723c */ /* 0x040fe20000001860 */
[----:B------:R-:W4:Y:S07]  /*10490*/  LDSM.16.MT88.4 R12, [R196+0x13000] ;  /* 0x01300000c40c783b */ /* 0x000f2e0000004200 */
[C---:B--2---:R-:W-:Y:S08]  /*104a0*/  HMMA.16816.F32 R140, R4.reuse, R8, R92 ;  /* 0x00000008048c723c */ /* 0x044ff0000000185c */
[C---:B------:R-:W-:Y:S01]  /*104b0*/  HMMA.16816.F32 R84, R4.reuse, R10, R112 ;  /* 0x0000000a0454723c */ /* 0x040fe20000001870 */
[----:B------:R-:W2:Y:S01]  /*104c0*/  LDSM.16.MT88.4 R8, [R195+0x13000] ;  /* 0x01300000c308783b */ /* 0x000ea20000004200 */
        /* <DEDUP_REMOVED lines=9> */
[----:B------:R-:W-:-:S04]  /*10560*/  IMAD.MOV.U32 R139, RZ, RZ, R122 ;  /* 0x000000ffff8b7224 */ /* 0x000fc800078e007a */
[----:B------:R-:W-:Y:S01]  /*10570*/  MOV R239, R106 ;  /* 0x0000006a00ef7202 */ /* 0x000fe20000000f00 */
[----:B------:R-:W-:Y:S01]  /*10580*/  IMAD.MOV.U32 R238, RZ, RZ, R107 ;  /* 0x000000ffffee7224 */ /* 0x000fe200078e006b */
[C---:B---3--:R-:W-:Y:S08]  /*10590*/  HMMA.16816.F32 R96, R4.reuse, R16, R224 ;  /* 0x000000100460723c */ /* 0x048ff000000018e0 */
[C---:B------:R-:W-:Y:S01]  /*105a0*/  HMMA.16816.F32 R100, R4.reuse, R18, R212 ;  /* 0x000000120464723c */ /* 0x040fe200000018d4 */
[----:B------:R-:W1:Y:S07]  /*105b0*/  LDSM.16.MT88.4 R16, [R194+0x15000] ;  /* 0x01500000c210783b */ /* 0x000e6e0000004200 */
[C---:B----4-:R-:W-:Y:S08]  /*105c0*/  HMMA.16816.F32 R104, R4.reuse, R12, R188 ;  /* 0x0000000c0468723c */ /* 0x050ff000000018bc */
[C---:B------:R-:W-:Y:S01]  /*105d0*/  HMMA.16816.F32 R108, R4.reuse, R14, R108 ;  /* 0x0000000e046c723c */ /* 0x040fe2000000186c */
[----:B------:R-:W3:Y:S07]  /*105e0*/  LDSM.16.MT88.4 R12, [R196+0x15000] ;  /* 0x01500000c40c783b */ /* 0x000eee0000004200 */
[C---:B------:R-:W-:Y:S01]  /*105f0*/  HMMA.16816.F32 R88, R4.reuse, R20, R88 ;  /* 0x000000140458723c */ /* 0x040fe20000001858 */
[----:B------:R-:W4:Y:S07]  /*10600*/  LDSM.16.MT88.4 R20, [R193+0x15000] ;  /* 0x01500000c114783b */ /* 0x000f2e0000004200 */
[C---:B--2---:R-:W-:Y:S08]  /*10610*/  HMMA.16816.F32 R112, R4.reuse, R8, R176 ;  /* 0x000000080470723c */ /* 0x044ff000000018b0 */
[C---:B------:R-:W-:Y:S01]  /*10620*/  HMMA.16816.F32 R120, R4.reuse, R10, R172 ;  /* 0x0000000a0478723c */ /* 0x040fe200000018ac */
[----:B------:R-:W2:Y:S07]  /*10630*/  LDSM.16.MT88.4 R8, [R195+0x15000] ;  /* 0x01500000c308783b */ /* 0x000eae0000004200 */
[C---:B-1----:R-:W-:Y:S08]  /*10640*/  HMMA.16816.F32 R224, R4.reuse, R16, R220 ;  /* 0x0000001004e0723c */ /* 0x042ff000000018dc */
[C---:B------:R-:W-:Y:S01]  /*10650*/  HMMA.16816.F32 R220, R4.reuse, R18, R184 ;  /* 0x0000001204dc723c */ /* 0x040fe200000018b8 */
[----:B------:R-:W-:Y:S07]  /*10660*/  LDSM.16.MT88.4 R16, [R193+0x17000] ;  /* 0x01700000c110783b */ /* 0x000fee0000004200 */
[----:B---3--:R-:W-:Y:S01]  /*10670*/  HMMA.16816.F32 R216, R4, R12, R160 ;  /* 0x0000000c04d8723c */ /* 0x008fe200000018a0 */
[----:B------:R-:W-:Y:S01]  /*10680*/  MOV R236, R128 ;  /* 0x0000008000ec7202 */ /* 0x000fe20000000f00 */
[----:B------:R-:W-:-:S06]  /*10690*/  IMAD.MOV.U32 R237, RZ, RZ, R129 ;  /* 0x000000ffffed7224 */ /* 0x000fcc00078e0081 */
[C---:B------:R-:W-:Y:S01]  /*106a0*/  HMMA.16816.F32 R212, R4.reuse, R14, R116 ;  /* 0x0000000e04d4723c */ /* 0x040fe20000001874 */
[----:B------:R-:W1:Y:S07]  /*106b0*/  LDSM.16.MT88.4 R12, [R194+0x17000] ;  /* 0x01700000c20c783b */ /* 0x000e6e0000004200 */
[C---:B----4-:R-:W-:Y:S08]  /*106c0*/  HMMA.16816.F32 R124, R4.reuse, R20, R244 ;  /* 0x00000014047c723c */ /* 0x050ff000000018f4 */
[C---:B------:R-:W-:Y:S01]  /*106d0*/  HMMA.16816.F32 R168, R4.reuse, R22, R232 ;  /* 0x0000001604a8723c */ /* 0x040fe200000018e8 */
[----:B------:R-:W3:Y:S07]  /*106e0*/  LDSM.16.MT88.4 R20, [R195+0x17000] ;  /* 0x01700000c314783b */ /* 0x000eee0000004200 */
[C---:B--2---:R-:W-:Y:S08]  /*106f0*/  HMMA.16816.F32 R208, R4.reuse, R8, R44 ;  /* 0x0000000804d0723c */ /* 0x044ff0000000182c */
[C---:B------:R-:W-:Y:S01]  /*10700*/  HMMA.16816.F32 R188, R4.reuse, R10, R40 ;  /* 0x0000000a04bc723c */ /* 0x040fe20000001828 */
[----:B------:R-:W2:Y:S01]  /*10710*/  LDSM.16.MT88.4 R8, [R196+0x17000] ;  /* 0x01700000c408783b */ /* 0x000ea20000004200 */
[----:B------:R-:W-:Y:S01]  /*10720*/  IMAD.MOV.U32 R235, RZ, RZ, R2 ;  /* 0x000000ffffeb7224 */ /* 0x000fe200078e0002 */
[----:B------:R-:W-:Y:S01]  /*10730*/  LOP3.LUT R2, R27, UR4, R30, 0x96, !PT ;  /* 0x000000041b027c12 */ /* 0x000fe2000f8e961e */
[----:B------:R-:W4:Y:S01]  /*10740*/  LDC.U8 R233, c[0x0][0x2d8] ;  /* 0x0000b600ffe97b82 */ /* 0x000f220000000000 */
[----:B------:R-:W-:Y:S01]  /*10750*/  MOV R234, R3 ;  /* 0x0000000300ea7202 */ /* 0x000fe20000000f00 */
[----:B------:R-:W-:Y:S01]  /*10760*/  IMAD.MOV.U32 R243, RZ, RZ, R183 ;  /* 0x000000fffff37224 */ /* 0x000fe200078e00b7 */
[----:B------:R-:W-:Y:S01]  /*10770*/  MOV R128, R130 ;  /* 0x0000008200807202 */ /* 0x000fe20000000f00 */
[----:B------:R-:W-:Y:S01]  /*10780*/  IMAD.WIDE.U32 R2, R2, -0x2daee0ad, RZ ;  /* 0xd2511f5302027825 */ /* 0x000fe200078e00ff */
[----:B------:R-:W-:Y:S01]  /*10790*/  MOV R242, R182 ;  /* 0x000000b600f27202 */ /* 0x000fe20000000f00 */
[----:B-1----:R-:W-:Y:S01]  /*107a0*/  HMMA.16816.F32 R176, R4, R12, R68 ;  /* 0x0000000c04b0723c */ /* 0x002fe20000001844 */
[----:B------:R-:W-:Y:S01]  /*107b0*/  MOV R130, R180 ;  /* 0x000000b400827202 */ /* 0x000fe20000000f00 */
[----:B------:R-:W-:Y:S01]  /*107c0*/  IMAD.MOV.U32 R129, RZ, RZ, R181 ;  /* 0x000000ffff817224 */ /* 0x000fe200078e00b5 */
[----:B------:R-:W-:Y:S01]  /*107d0*/  LOP3.LUT R0, R3, UR13, R28, 0x96, !PT ;  /* 0x0000000d03007c12 */ /* 0x000fe2000f8e961c */
[----:B------:R-:W-:Y:S01]  /*107e0*/  LDSM.16.MT88.4 R160, [R193+0x11800] ;  /* 0x01180000c1a0783b */ /* 0x000fe20000004200 */
[----:B------:R-:W-:-:S03]  /*107f0*/  LOP3.LUT R3, R2, 0xffff, RZ, 0xc0, !PT ;  /* 0x0000ffff02037812 */ /* 0x000fc600078ec0ff */
[C---:B------:R-:W-:Y:S08]  /*10800*/  HMMA.16816.F32 R172, R4.reuse, R14, R64 ;  /* 0x0000000e04ac723c */ /* 0x040ff00000001840 */
[----:B------:R-:W-:Y:S01]  /*10810*/  HMMA.16816.F32 R184, R4, R16, R76 ;  /* 0x0000001004b8723c */ /* 0x000fe2000000184c */
[----:B------:R-:W-:Y:S02]  /*10820*/  MOV R232, R239 ;  /* 0x000000ef00e87202 */ /* 0x000fe40000000f00 */
[----:B------:R-:W-:-:S02]  /*10830*/  MOV R244, R152 ;  /* 0x0000009800f47202 */ /* 0x000fc40000000f00 */
[----:B------:R-:W-:Y:S01]  /*10840*/  MOV R246, R154 ;  /* 0x0000009a00f67202 */ /* 0x000fe20000000f00 */
[----:B------:R-:W-:Y:S01]  /*10850*/  IMAD.MOV.U32 R245, RZ, RZ, R153 ;  /* 0x000000fffff57224 */ /* 0x000fe200078e0099 */
[----:B------:R-:W-:Y:S01]  /*10860*/  LDSM.16.MT88.4 R40, [R193+0x13800] ;  /* 0x01380000c128783b */ /* 0x000fe20000004200 */
[C---:B------:R-:W-:Y:S08]  /*10870*/  HMMA.16816.F32 R180, R4.reuse, R18, R72 ;  /* 0x0000001204b4723c */ /* 0x040ff00000001848 */
[C---:B---3--:R-:W-:Y:S08]  /*10880*/  HMMA.16816.F32 R12, R4.reuse, R20, R48 ;  /* 0x00000014040c723c */ /* 0x048ff00000001830 */
[C---:B--2---:R-:W-:Y:S01]  /*10890*/  HMMA.16816.F32 R116, R4.reuse, R8, R60 ;  /* 0x000000080474723c */ /* 0x044fe2000000183c */
[----:B----4-:R-:W-:Y:S01]  /*108a0*/  PRMT R233, R233, 0x7054, R233 ;  /* 0x00007054e9e97816 */ /* 0x010fe200000000e9 */
[----:B------:R-:W-:Y:S01]  /*108b0*/  IMAD.MOV.U32 R247, RZ, RZ, R155 ;  /* 0x000000fffff77224 */ /* 0x000fe200078e009b */
[----:B------:R-:W-:Y:S01]  /*108c0*/  MOV R239, R229 ;  /* 0x000000e500ef7202 */ /* 0x000fe20000000f00 */
[----:B------:R-:W-:Y:S04]  /*108d0*/  LDSM.16.MT88.4 R64, [R195+0x13800] ;  /* 0x01380000c340783b */ /* 0x000fe80000004200 */
[C---:B------:R-:W-:Y:S01]  /*108e0*/  HMMA.16816.F32 R16, R4.reuse, R10, R56 ;  /* 0x0000000a0410723c */ /* 0x040fe20000001838 */
[----:B------:R-:W-:Y:S01]  /*108f0*/  SHF.R.U32.HI R8, RZ, 0x18, R2 ;  /* 0x00000018ff087819 */ /* 0x000fe20000011602 */
[----:B------:R-:W-:Y:S06]  /*10900*/  LDSM.16.MT88.4 R72, [R193+0x15800] ;  /* 0x01580000c148783b */ /* 0x000fec0000004200 */
[----:B------:R-:W-:Y:S01]  /*10910*/  HMMA.16816.F32 R20, R4, R22, R36 ;  /* 0x000000160414723c */ /* 0x000fe20000001824 */
[----:B------:R-:W-:Y:S01]  /*10920*/  IMAD.MOV.U32 R229, RZ, RZ, R144 ;  /* 0x000000ffffe57224 */ /* 0x000fe200078e0090 */
[----:B------:R-:W1:Y:S04]  /*10930*/  LDSM.16.MT88.4 R152, [R194+0x11800] ;  /* 0x01180000c298783b */ /* 0x000e680000004200 */
[----:B------:R-:W-:Y:S01]  /*10940*/  LDSM.16.MT88.4 R48, [R194+0x13800] ;  /* 0x01380000c230783b */ /* 0x000fe20000004200 */
[----:B------:R-:W-:-:S02]  /*10950*/  SHF.R.U32.HI R4, RZ, 0x8, R3 ;  /* 0x00000008ff047819 */ /* 0x000fc40000011603 */
[----:B------:R-:W-:Y:S01]  /*10960*/  LOP3.LUT R3, R2, 0xff, RZ, 0xc0, !PT ;  /* 0x000000ff02037812 */ /* 0x000fe200078ec0ff */
[----:B------:R-:W-:Y:S01]  /*10970*/  LDSM.16.MT88.4 R56, [R196+0x13800] ;  /* 0x01380000c438783b */ /* 0x000fe20000004200 */
[----:B------:R-:W-:Y:S02]  /*10980*/  SHF.R.U32.HI R5, RZ, 0x10, R2 ;  /* 0x00000010ff057819 */ /* 0x000fe40000011602 */
[----:B------:R-:W-:Y:S02]  /*10990*/  PRMT R9, R3, 0x5410, R4 ;  /* 0x0000541003097816 */ /* 0x000fe40000000004 */
[C---:B------:R-:W-:Y:S02]  /*109a0*/  LOP3.LUT R2, R0.reuse, 0xffff, RZ, 0xc0, !PT ;  /* 0x0000ffff00027812 */ /* 0x040fe400078ec0ff */
[----:B------:R-:W-:Y:S02]  /*109b0*/  SHF.R.U32.HI R3, RZ, 0x10, R0 ;  /* 0x00000010ff037819 */ /* 0x000fe40000011600 */
[----:B------:R-:W-:-:S02]  /*109c0*/  LOP3.LUT R7, R0, 0xff, RZ, 0xc0, !PT ;  /* 0x000000ff00077812 */ /* 0x000fc400078ec0ff */
[----:B------:R-:W-:Y:S02]  /*109d0*/  SHF.R.U32.HI R6, RZ, 0x18, R0 ;  /* 0x00000018ff067819 */ /* 0x000fe40000011600 */
[----:B------:R-:W-:Y:S02]  /*109e0*/  SHF.R.U32.HI R4, RZ, 0x8, R2 ;  /* 0x00000008ff047819 */ /* 0x000fe40000011602 */
[----:B------:R-:W-:Y:S02]  /*109f0*/  LOP3.LUT R0, R5, 0xff, RZ, 0xc0, !PT ;  /* 0x000000ff05007812 */ /* 0x000fe400078ec0ff */
[----:B------:R-:W-:Y:S02]  /*10a00*/  LOP3.LUT R2, R3, 0xff, RZ, 0xc0, !PT ;  /* 0x000000ff03027812 */ /* 0x000fe400078ec0ff */
[----:B------:R-:W-:Y:S02]  /*10a10*/  PRMT R4, R7, 0x5410, R4 ;  /* 0x0000541007047816 */ /* 0x000fe40000000004 */
[----:B------:R-:W-:-:S02]  /*10a20*/  PRMT R0, R0, 0x5410, R8 ;  /* 0x0000541000007816 */ /* 0x000fc40000000008 */
[----:B------:R-:W-:Y:S01]  /*10a30*/  PRMT R3, R2, 0x5410, R6 ;  /* 0x0000541002037816 */ /* 0x000fe20000000006 */
[--C-:B------:R-:W-:Y:S02]  /*10a40*/  HSET2.LE.AND R2, R4, R233.reuse, PT ;  /* 0x000000e904027233 */ /* 0x100fe40003803000 */
[--C-:B------:R-:W-:Y:S02]  /*10a50*/  HSET2.LE.AND R0, R0, R233.reuse, PT ;  /* 0x000000e900007233 */ /* 0x100fe40003803000 */
[--C-:B------:R-:W-:Y:S02]  /*10a60*/  HSET2.LE.AND R3, R3, R233.reuse, PT ;  /* 0x000000e903037233 */ /* 0x100fe40003803000 */
[----:B------:R-:W-:Y:S01]  /*10a70*/  HSET2.LE.AND R4, R9, R233, PT ;  /* 0x000000e909047233 */ /* 0x000fe20003803000 */
        /* <DEDUP_REMOVED lines=27> */
[----:B------:R-:W2:Y:S01]  /*10c30*/  LDL.LU R202, [R1+0x148] ;  /* 0x0001480001ca7983 */ /* 0x000ea20000300800 */
[----:B------:R-:W-:Y:S01]  /*10c40*/  MOV R145, R146 ;  /* 0x0000009200917202 */ /* 0x000fe20000000f00 */
[----:B------:R-:W-:Y:S01]  /*10c50*/  IMAD.MOV.U32 R146, RZ, RZ, R147 ;  /* 0x000000ffff927224 */ /* 0x000fe200078e0093 */
[----:B------:R-:W-:Y:S01]  /*10c60*/  MOV R147, R136 ;  /* 0x0000008800937202 */ /* 0x000fe20000000f00 */
[----:B------:R-:W-:Y:S01]  /*10c70*/  IMAD.MOV.U32 R136, RZ, RZ, R137 ;  /* 0x000000ffff887224 */ /* 0x000fe200078e0089 */
[----:B------:R-:W-:Y:S01]  /*10c80*/  MOV R137, R138 ;  /* 0x0000008a00897202 */ /* 0x000fe20000000f00 */
[----:B------:R-:W-:Y:S01]  /*10c90*/  IMAD.MOV.U32 R138, RZ, RZ, R139 ;  /* 0x000000ffff8a7224 */ /* 0x000fe200078e008b */
[----:B------:R-:W-:-:S02]  /*10ca0*/  LOP3.LUT R129, R3, R197, RZ, 0xc0, !PT ;  /* 0x000000c503817212 */ /* 0x000fc400078ec0ff */
[----:B------:R-:W-:Y:S01]  /*10cb0*/  MOV R139, R130 ;  /* 0x00000082008b7202 */ /* 0x000fe20000000f00 */
[----:B------:R-:W3:Y:S01]  /*10cc0*/  LDL.LU R197, [R1+0x144] ;  /* 0x0001440001c57983 */ /* 0x000ee20000300800 */
[----:B------:R-:W-:Y:S01]  /*10cd0*/  LOP3.LUT R130, R4, R198, RZ, 0xc0, !PT ;  /* 0x000000c604827212 */ /* 0x000fe200078ec0ff */
[----:B------:R-:W-:Y:S02]  /*10ce0*/  IMAD.MOV.U32 R5, RZ, RZ, R200 ;  /* 0x000000ffff057224 */ /* 0x000fe400078e00c8 */
[----:B------:R-:W4:Y:S04]  /*10cf0*/  LDL.LU R198, [R1+0x140] ;  /* 0x0001400001c67983 */ /* 0x000f280000300800 */
[----:B------:R-:W3:Y:S01]  /*10d00*/  LDL.LU R200, [R1+0x98] ;  /* 0x0000980001c87983 */ /* 0x000ee20000300800 */
[----:B------:R-:W-:Y:S01]  /*10d10*/  LOP3.LUT R131, R0, R5, RZ, 0xc0, !PT ;  /* 0x0000000500837212 */ /* 0x000fe200078ec0ff */
[----:B------:R-:W-:Y:S01]  /*10d20*/  IMAD.MOV.U32 R9, RZ, RZ, R138 ;  /* 0x000000ffff097224 */ /* 0x000fe200078e008a */
[----:B------:R-:W-:-:S02]  /*10d30*/  MOV R28, R147 ;  /* 0x00000093001c7202 */ /* 0x000fc40000000f00 */
[----:B------:R-:W-:Y:S02]  /*10d40*/  MOV R26, R145 ;  /* 0x00000091001a7202 */ /* 0x000fe40000000f00 */
[----:B------:R-:W-:Y:S01]  /*10d50*/  MOV R30, R239 ;  /* 0x000000ef001e7202 */ /* 0x000fe20000000f00 */
[----:B--2---:R-:W-:Y:S01]  /*10d60*/  FADD.FTZ R0, R202, R251 ;  /* 0x000000fbca007221 */ /* 0x004fe20000010000 */
[----:B------:R-:W-:Y:S01]  /*10d70*/  MOV R10, R47 ;  /* 0x0000002f000a7202 */ /* 0x000fe20000000f00 */
[----:B------:R-:W2:Y:S04]  /*10d80*/  LDL.LU R251, [R1+0x13c] ;  /* 0x00013c0001fb7983 */ /* 0x000ea80000300800 */
[----:B------:R-:W2:Y:S04]  /*10d90*/  LDL.LU R202, [R1+0x138] ;  /* 0x0001380001ca7983 */ /* 0x000ea80000300800 */
[----:B---3--:R3:W-:Y:S01]  /*10da0*/  STG.E.U16 [R132.64+-0x7e], R200 ;  /* 0xffff82c884007986 */ /* 0x0087e2000c101516 */
[----:B------:R-:W-:Y:S01]  /*10db0*/  IMAD.MOV.U32 R29, RZ, RZ, R146 ;  /* 0x000000ffff1d7224 */ /* 0x000fe200078e0092 */
[----:B------:R-:W-:Y:S01]  /*10dc0*/  MOV R8, R137 ;  /* 0x0000008900087202 */ /* 0x000fe20000000f00 */
[----:B------:R-:W-:Y:S01]  /*10dd0*/  IMAD.MOV.U32 R27, RZ, RZ, R144 ;  /* 0x000000ffff1b7224 */ /* 0x000fe200078e0090 */
[----:B------:R-:W-:Y:S01]  /*10de0*/  LOP3.LUT R128, R2, R128, RZ, 0xc0, !PT ;  /* 0x0000008002807212 */ /* 0x000fe200078ec0ff */
[----:B------:R-:W-:Y:S01]  /*10df0*/  IMAD.MOV.U32 R31, RZ, RZ, R238 ;  /* 0x000000ffff1f7224 */ /* 0x000fe200078e00ee */
[----:B------:R-:W-:Y:S04]  /*10e00*/  LDSM.16.MT88.4 R4, [R195+0x17800] ;  /* 0x01780000c304783b */ /* 0x000fe80000004200 */
[----:B---3--:R-:W3:Y:S01]  /*10e10*/  LDL.LU R200, [R1+0x94] ;  /* 0x0000940001c87983 */ /* 0x008ee20000300800 */
[----:B------:R-:W-:-:S02]  /*10e20*/  IMAD.MOV.U32 R11, RZ, RZ, R46 ;  /* 0x000000ffff0b7224 */ /* 0x000fc400078e002e */
[----:B------:R-:W-:Y:S01]  /*10e30*/  FADD.FTZ R0, R204, R0 ;  /* 0x00000000cc007221 */ /* 0x000fe20000010000 */
[----:B------:R-:W1:Y:S04]  /*10e40*/  LDSM.16.MT88.4 R144, [R196+0x11800] ;  /* 0x01180000c490783b */ /* 0x000e680000004200 */
[----:B---3--:R3:W-:Y:S04]  /*10e50*/  STG.E.U16 [R24.64+-0x70], R200 ;  /* 0xffff90c818007986 */ /* 0x0087e8000c101516 */
[----:B---3--:R-:W3:Y:S04]  /*10e60*/  LDL.LU R200, [R1+0x90] ;  /* 0x0000900001c87983 */ /* 0x008ee80000300800 */
[----:B---3--:R3:W-:Y:S02]  /*10e70*/  STG.E.U16 [R24.64+-0x6e], R200 ;  /* 0xffff92c818007986 */ /* 0x0087e4000c101516 */
[----:B---3--:R-:W-:-:S02]  /*10e80*/  IMAD.MOV.U32 R200, RZ, RZ, R9 ;  /* 0x000000ffffc87224 */ /* 0x008fc400078e0009 */
        /* <DEDUP_REMOVED lines=9> */
[----:B------:R-:W-:Y:S02]  /*10f20*/  IMAD.MOV.U32 R236, RZ, RZ, R203 ;  /* 0x000000ffffec7224 */ /* 0x000fe400078e00cb */
[----:B------:R-:W3:Y:S01]  /*10f30*/  LDL.LU R203, [R1+0x134] ;  /* 0x0001340001cb7983 */ /* 0x000ee20000300800 */
[----:B------:R-:W-:Y:S02]  /*10f40*/  MOV R2, R8 ;  /* 0x0000000800027202 */ /* 0x000fe40000000f00 */
[----:B------:R-:W-:-:S02]  /*10f50*/  MOV R8, R29 ;  /* 0x0000001d00087202 */ /* 0x000fc40000000f00 */
[----:B------:R-:W-:Y:S02]  /*10f60*/  MOV R29, R27 ;  /* 0x0000001b001d7202 */ /* 0x000fe40000000f00 */
[----:B------:R-:W-:Y:S02]  /*10f70*/  MOV R27, R31 ;  /* 0x0000001f001b7202 */ /* 0x000fe40000000f00 */
[----:B------:R-:W-:Y:S02]  /*10f80*/  MOV R31, R11 ;  /* 0x0000000b001f7202 */ /* 0x000fe40000000f00 */
[----:B------:R-:W-:Y:S02]  /*10f90*/  MOV R11, R233 ;  /* 0x000000e9000b7202 */ /* 0x000fe40000000f00 */
[----:B------:R-:W-:Y:S02]  /*10fa0*/  MOV R233, R235 ;  /* 0x000000eb00e97202 */ /* 0x000fe40000000f00 */
[----:B------:R-:W-:-:S02]  /*10fb0*/  MOV R235, R245 ;  /* 0x000000f500eb7202 */ /* 0x000fc40000000f00 */
[----:B------:R-:W-:Y:S01]  /*10fc0*/  MOV R245, R247 ;  /* 0x000000f700f57202 */ /* 0x000fe20000000f00 */
[----:B------:R-:W-:Y:S01]  /*10fd0*/  FADD.FTZ R2, R200, R2 ;  /* 0x00000002c8027221 */ /* 0x000fe20000010000 */
[----:B------:R-:W-:Y:S02]  /*10fe0*/  MOV R247, R237 ;  /* 0x000000ed00f77202 */ /* 0x000fe40000000f00 */
[----:B------:R-:W-:Y:S02]  /*10ff0*/  MOV R237, R205 ;  /* 0x000000cd00ed7202 */ /* 0x000fe40000000f00 */
[----:B------:R3:W5:Y:S01]  /*11000*/  LDL.LU R205, [R1+0x130] ;  /* 0x0001300001cd7983 */ /* 0x0007620000300800 */
[----:B------:R-:W-:-:S03]  /*11010*/  FADD.FTZ R2, R201, R2 ;  /* 0x00000002c9027221 */ /* 0x000fc60000010000 */
[----:B------:R3:W5:Y:S01]  /*11020*/  LDL.LU R204, [R1+0x12c] ;  /* 0x00012c0001cc7983 */ /* 0x0007620000300800 */
[----:B------:R-:W-:-:S03]  /*11030*/  FADD.FTZ R0, R199, R0 ;  /* 0x00000000c7007221 */ /* 0x000fc60000010000 */
[----:B--2---:R-:W-:Y:S01]  /*11040*/  STG.E.U16 [R132.64+-0x6e], R202 ;  /* 0xffff92ca84007986 */ /* 0x004fe2000c101516 */
[----:B------:R-:W-:Y:S01]  /*11050*/  FADD.FTZ R2, R192, R2 ;  /* 0x00000002c0027221 */ /* 0x000fe20000010000 */
[----:B------:R-:W-:Y:S01]  /*11060*/  MOV R238, R139 ;  /* 0x0000008b00ee7202 */ /* 0x000fe20000000f00 */
[----:B------:R-:W-:Y:S01]  /*11070*/  IMAD.MOV.U32 R239, RZ, RZ, R136 ;  /* 0x000000ffffef7224 */ /* 0x000fe200078e0088 */
[C---:B-1----:R-:W-:Y:S01]  /*11080*/  HMMA.16816.F32 R156, R128.reuse, R152, R156 ;  /* 0x00000098809c723c */ /* 0x042fe2000000189c */
[----:B------:R-:W1:Y:S07]  /*11090*/  LDSM.16.MT88.4 R136, [R195+0x11800] ;  /* 0x01180000c388783b */ /* 0x000e6e0000004200 */
[C---:B------:R-:W-:Y:S01]  /*110a0*/  HMMA.16816.F32 R152, R128.reuse, R154, R52 ;  /* 0x0000009a8098723c */ /* 0x040fe20000001834 */
[----:B---3--:R2:W-:Y:S04]  /*110b0*/  STG.E.U16 [R132.64+-0x70], R203 ;  /* 0xffff90cb84007986 */ /* 0x0085e8000c101516 */
[----:B----4-:R3:W-:Y:S04]  /*110c0*/  STG.E.U16 [R24.64+-0x60], R198 ;  /* 0xffffa0c618007986 */ /* 0x0107e8000c101516 */
[----:B------:R4:W-:Y:S04]  /*110d0*/  STG.E.U16 [R24.64+-0x5e], R197 ;  /* 0xffffa2c518007986 */ /* 0x0009e8000c101516 */
[----:B--2---:R2:W5:Y:S04]  /*110e0*/  LDL.LU R203, [R1+0x128] ;  /* 0x0001280001cb7983 */ /* 0x0045680000300800 */
[----:B------:R2:W5:Y:S04]  /*110f0*/  LDL.LU R202, [R1+0x124] ;  /* 0x0001240001ca7983 */ /* 0x0005680000300800 */
[----:B------:R2:W5:Y:S04]  /*11100*/  LDL.LU R201, [R1+0x120] ;  /* 0x0001200001c97983 */ /* 0x0005680000300800 */
[----:B------:R2:W5:Y:S04]  /*11110*/  LDL.LU R199, [R1+0x11c] ;  /* 0x00011c0001c77983 */ /* 0x0005680000300800 */
[----:B---3--:R2:W5:Y:S04]  /*11120*/  LDL.LU R198, [R1+0x118] ;  /* 0x0001180001c67983 */ /* 0x0085680000300800 */
[----:B----4-:R2:W5:Y:S04]  /*11130*/  LDL.LU R197, [R1+0x114] ;  /* 0x0001140001c57983 */ /* 0x0105680000300800 */
[----:B------:R2:W5:Y:S01]  /*11140*/  LDL.LU R192, [R1+0x110] ;  /* 0x0001100001c07983 */ /* 0x0005620000300800 */
[C---:B------:R-:W-:Y:S08]  /*11150*/  HMMA.16816.F32 R148, R128.reuse, R144, R148 ;  /* 0x000000908094723c */ /* 0x040ff00000001894 */
[C---:B------:R-:W-:Y:S01]  /*11160*/  HMMA.16816.F32 R60, R128.reuse, R64, R112 ;  /* 0x00000040803c723c */ /* 0x040fe20000001870 */
[----:B------:R-:W-:Y:S07]  /*11170*/  LDSM.16.MT88.4 R112, [R194+0x17800] ;  /* 0x01780000c270783b */ /* 0x000fee0000004200 */
[C---:B------:R-:W-:Y:S01]  /*11180*/  HMMA.16816.F32 R144, R128.reuse, R146, R80 ;  /* 0x000000928090723c */ /* 0x040fe20000001850 */
[----:B------:R-:W3:Y:S07]  /*11190*/  LDSM.16.MT88.4 R80, [R194+0x15800] ;  /* 0x01580000c250783b */ /* 0x000eee0000004200 */
[C---:B------:R-:W-:Y:S01]  /*111a0*/  HMMA.16816.F32 R36, R128.reuse, R40, R88 ;  /* 0x000000288024723c */ /* 0x040fe20000001858 */
[----:B------:R-:W4:Y:S07]  /*111b0*/  LDSM.16.MT88.4 R88, [R196+0x15800] ;  /* 0x01580000c458783b */ /* 0x000f2e0000004200 */
[C---:B------:R-:W-:Y:S01]  /*111c0*/  HMMA.16816.F32 R44, R128.reuse, R48, R96 ;  /* 0x00000030802c723c */ /* 0x040fe20000001860 */
[----:B------:R-:W1:Y:S07]  /*111d0*/  LDSM.16.MT88.4 R96, [R195+0x15800] ;  /* 0x01580000c360783b */ /* 0x000e6e0000004200 */
[C---:B------:R-:W-:Y:S01]  /*111e0*/  HMMA.16816.F32 R52, R128.reuse, R56, R104 ;  /* 0x000000388034723c */ /* 0x040fe20000001868 */
[----:B------:R-:W2:Y:S07]  /*111f0*/  LDSM.16.MT88.4 R104, [R193+0x17800] ;  /* 0x01780000c168783b */ /* 0x000eae0000004200 */
[----:B------:R-:W-:Y:S01]  /*11200*/  HMMA.16816.F32 R64, R128, R66, R120 ;  /* 0x000000428040723c */ /* 0x000fe20000001878 */
[----:B------:R-:W2:Y:S01]  /*11210*/  LDSM.16.MT88.4 R120, [R196+0x17800] ;  /* 0x01780000c478783b */ /* 0x000ea20000004200 */
[----:B------:R-:W-:-:S02]  /*11220*/  FADD.FTZ R0, R9, R0 ;  /* 0x0000000009007221 */ /* 0x000fc40000010000 */
[----:B------:R-:W-:Y:S02]  /*11230*/  FADD.FTZ R2, R29, R2 ;  /* 0x000000021d027221 */ /* 0x000fe40000010000 */
[----:B------:R-:W-:Y:S02]  /*11240*/  FADD.FTZ R0, R26, R0 ;  /* 0x000000001a007221 */ /* 0x000fe40000010000 */
[----:B------:R-:W-:Y:S02]  /*11250*/  FADD.FTZ R2, R31, R2 ;  /* 0x000000021f027221 */ /* 0x000fe40000010000 */
[----:B------:R-:W-:Y:S02]  /*11260*/  FADD.FTZ R0, R10, R0 ;  /* 0x000000000a007221 */ /* 0x000fe40000010000 */
[----:B------:R-:W-:Y:S02]  /*11270*/  FADD.FTZ R2, R233, R2 ;  /* 0x00000002e9027221 */ /* 0x000fe40000010000 */
[----:B------:R-:W-:Y:S01]  /*11280*/  FADD.FTZ R0, R234, R0 ;  /* 0x00000000ea007221 */ /* 0x000fe20000010000 */
[----:B------:R-:W-:Y:S01]  /*11290*/  STG.E.U16 [R132.64+-0x60], R8 ;  /* 0xffffa00884007986 */ /* 0x000fe2000c101516 */
[----:B------:R-:W-:-:S02]  /*112a0*/  FADD.FTZ R2, R245, R2 ;  /* 0x00000002f5027221 */ /* 0x000fc40000010000 */
[----:B------:R-:W-:Y:S01]  /*112b0*/  FADD.FTZ R0, R246, R0 ;  /* 0x00000000f6007221 */ /* 0x000fe20000010000 */
[----:B------:R-:W-:Y:S01]  /*112c0*/  STG.E.U16 [R132.64+-0x5e], R28 ;  /* 0xffffa21c84007986 */ /* 0x000fe2000c101516 */
[----:B------:R-:W-:-:S03]  /*112d0*/  FADD.FTZ R2, R230, R2 ;  /* 0x00000002e6027221 */ /* 0x000fc60000010000 */
[----:B------:R-:W-:Y:S01]  /*112e0*/  STG.E.U16 [R24.64+-0x50], R27 ;  /* 0xffffb01b18007986 */ /* 0x000fe2000c101516 */
[----:B------:R-:W-:-:S03]  /*112f0*/  FADD.FTZ R0, R231, R0 ;  /* 0x00000000e7007221 */ /* 0x000fc60000010000 */
[----:B------:R-:W-:Y:S01]  /*11300*/  STG.E.U16 [R24.64+-0x4e], R30 ;  /* 0xffffb21e18007986 */ /* 0x000fe2000c101516 */
[C---:B-1----:R-:W-:Y:S03]  /*11310*/  HMMA.16816.F32 R140, R128.reuse, R136, R140 ;  /* 0x00000088808c723c */ /* 0x042fe6000000188c */
[----:B------:R-:W-:Y:S04]  /*11320*/  STG.E.U16 [R132.64+-0x50], R11 ;  /* 0xffffb00b84007986 */ /* 0x000fe8000c101516 */
[----:B------:R-:W-:Y:S01]  /*11330*/  STG.E.U16 [R132.64+-0x4e], R232 ;  /* 0xffffb2e884007986 */ /* 0x000fe2000c101516 */
[C---:B------:R-:W-:Y:S03]  /*11340*/  HMMA.16816.F32 R136, R128.reuse, R138, R84 ;  /* 0x0000008a8088723c */ /* 0x040fe60000001854 */
[----:B------:R-:W-:Y:S04]  /*11350*/  STG.E.U16 [R24.64+-0x40], R235 ;  /* 0xffffc0eb18007986 */ /* 0x000fe8000c101516 */
[----:B------:R1:W-:Y:S01]  /*11360*/  STG.E.U16 [R24.64+-0x3e], R244 ;  /* 0xffffc2f418007986 */ /* 0x0003e2000c101516 */
[C---:B------:R-:W-:Y:S03]  /*11370*/  HMMA.16816.F32 R40, R128.reuse, R42, R92 ;  /* 0x0000002a8028723c */ /* 0x040fe6000000185c */
[----:B------:R-:W-:Y:S04]  /*11380*/  STG.E.U16 [R132.64+-0x40], R247 ;  /* 0xffffc0f784007986 */ /* 0x000fe8000c101516 */
[----:B------:R-:W-:Y:S01]  /*11390*/  STG.E.U16 [R132.64+-0x3e], R236 ;  /* 0xffffc2ec84007986 */ /* 0x000fe2000c101516 */
[----:B------:R-:W-:Y:S03]  /*113a0*/  HMMA.16816.F32 R48, R128, R50, R100 ;  /* 0x000000328030723c */ /* 0x000fe60000001864 */
[----:B------:R-:W-:Y:S01]  /*113b0*/  STG.E.U16 [R24.64+-0x30], R237 ;  /* 0xffffd0ed18007986 */ /* 0x000fe2000c101516 */
[----:B------:R-:W-:-:S03]  /*113c0*/  FADD.FTZ R2, R240, R2 ;  /* 0x00000002f0027221 */ /* 0x000fc60000010000 */
[----:B------:R-:W-:Y:S01]  /*113d0*/  STG.E.U16 [R24.64+-0x2e], R238 ;  /* 0xffffd2ee18007986 */ /* 0x000fe2000c101516 */
[----:B------:R-:W-:Y:S01]  /*113e0*/  HMMA.16816.F32 R56, R128, R58, R108 ;  /* 0x0000003a8038723c */ /* 0x000fe2000000186c */
[----:B------:R-:W-:Y:S02]  /*113f0*/  FADD.FTZ R0, R241, R0 ;  /* 0x00000000f1007221 */ /* 0x000fe40000010000 */
[----:B------:R-:W-:Y:S01]  /*11400*/  STG.E.U16 [R132.64+-0x30], R252 ;  /* 0xffffd0fc84007986 */ /* 0x000fe2000c101516 */
[----:B------:R-:W-:-:S03]  /*11410*/  @UP0 UIADD3 UR9, UR9, -0x3, URZ ;  /* 0xfffffffd09090890 */ /* 0x000fc6000fffe03f */
[----:B------:R-:W-:Y:S01]  /*11420*/  STG.E.U16 [R132.64+-0x2e], R239 ;  /* 0xffffd2ef84007986 */ /* 0x000fe2000c101516 */
[C---:B------:R-:W-:Y:S03]  /*11430*/  HMMA.16816.F32 R164, R128.reuse, R160, R164 ;  /* 0x000000a080a4723c */ /* 0x040fe600000018a4 */
[----:B------:R-:W-:Y:S04]  /*11440*/  STG.E.U16 [R24.64+-0x20], R250 ;  /* 0xffffe0fa18007986 */ /* 0x000fe8000c101516 */
[----:B------:R-:W-:Y:S01]  /*11450*/  STG.E.U16 [R24.64+-0x1e], R249 ;  /* 0xffffe2f918007986 */ /* 0x000fe2000c101516 */
[----:B------:R-:W-:Y:S03]  /*11460*/  HMMA.16816.F32 R68, R128, R72, R124 ;  /* 0x000000488044723c */ /* 0x000fe6000000187c */
[----:B------:R-:W-:Y:S01]  /*11470*/  STG.E.U16 [R132.64+-0x20], R207 ;  /* 0xffffe0cf84007986 */ /* 0x000fe2000c101516 */
[----:B------:R-:W-:-:S03]  /*11480*/  IMAD.MOV.U32 R3, RZ, RZ, R248 ;  /* 0x000000ffff037224 */ /* 0x000fc600078e00f8 */
[----:B------:R-:W-:Y:S01]  /*11490*/  STG.E.U16 [R132.64+-0x1e], R206 ;  /* 0xffffe2ce84007986 */ /* 0x000fe2000c101516 */
[C---:B---3--:R-:W-:Y:S03]  /*114a0*/  HMMA.16816.F32 R76, R128.reuse, R80, R224 ;  /* 0x00000050804c723c */ /* 0x048fe600000018e0 */
[----:B------:R-:W-:Y:S05]  /*114b0*/  STG.E.U16 [R24.64+-0x10], R135 ;  /* 0xfffff08718007986 */ /* 0x000fea000c101516 */
[----:B----4-:R-:W-:Y:S01]  /*114c0*/  HMMA.16816.F32 R84, R128, R88, R216 ;  /* 0x000000588054723c */ /* 0x010fe200000018d8 */
[----:B------:R-:W-:Y:S01]  /*114d0*/  STG.E.U16 [R24.64+-0xe], R134 ;  /* 0xfffff28618007986 */ /* 0x000fe2000c101516 */
[----:B------:R-:W-:-:S03]  /*114e0*/  @P0 IMAD.MOV.U32 R3, RZ, RZ, R248 ;  /* 0x000000ffff030224 */ /* 0x000fc600078e00f8 */
[----:B------:R-:W-:Y:S03]  /*114f0*/  STG.E.U16 [R132.64+-0x10], R228 ;  /* 0xfffff0e484007986 */ /* 0x000fe6000c101516 */
[----:B------:R-:W-:Y:S01]  /*11500*/  HMMA.16816.F32 R92, R128, R96, R208 ;  /* 0x00000060805c723c */ /* 0x000fe200000018d0 */
[----:B------:R3:W-:Y:S01]  /*11510*/  STG.E.U16 [R132.64+-0xe], R229 ;  /* 0xfffff2e584007986 */ /* 0x0007e2000c101516 */
[----:B-1----:R-:W-:-:S05]  /*11520*/  FADD.FTZ R244, R242, R2 ;  /* 0x00000002f2f47221 */ /* 0x002fca0000010000 */
[----:B------:R-:W-:Y:S01]  /*11530*/  IADD3 R208, P1, R24, -0x100, RZ ;  /* 0xffffff0018d07810 */ /* 0x000fe20007f3e0ff */
[----:B--2---:R-:W-:Y:S01]  /*11540*/  HMMA.16816.F32 R100, R128, R104, R184 ;  /* 0x000000688064723c */ /* 0x004fe200000018b8 */
[----:B------:R-:W-:Y:S02]  /*11550*/  FADD.FTZ R245, R243, R0 ;  /* 0x00000000f3f57221 */ /* 0x000fe40000010000 */
[----:B------:R-:W-:-:S05]  /*11560*/  IADD3.X R209, R25, -0x1, RZ, P1, !PT ;  /* 0xffffffff19d17810 */ /* 0x000fca0000ffe4ff */
[C---:B------:R-:W-:Y:S08]  /*11570*/  HMMA.16816.F32 R108, R128.reuse, R112, R176 ;  /* 0x00000070806c723c */ /* 0x040ff000000018b0 */
[----:B------:R-:W-:Y:S01]  /*11580*/  HMMA.16816.F32 R116, R128, R120, R116 ;  /* 0x000000788074723c */ /* 0x000fe20000001874 */
[----:B---3--:R-:W-:-:S07]  /*11590*/  MOV R132, R251 ;  /* 0x000000fb00847202 */ /* 0x008fce0000000f00 */
[----:B------:R-:W-:Y:S01]  /*115a0*/  HMMA.16816.F32 R160, R128, R162, R32 ;  /* 0x000000a280a0723c */ /* 0x000fe20000001820 */
[----:B------:R-:W-:-:S07]  /*115b0*/  @P0 MOV R132, R251 ;  /* 0x000000fb00840202 */ /* 0x000fce0000000f00 */
        /* <DEDUP_REMOVED lines=10> */
.L_x_607:
[----:B------:R-:W-:-:S12]  /*11660*/  UIADD3 UR9, UR26, -0x1, URZ ;  /* 0xffffffff1a097890 */ /* 0x000fd8000fffe03f */
.L_x_611:
[----:B------:R-:W-:-:S13]  /*11670*/  ISETP.LE.AND P0, PT, RZ, UR9, PT ;  /* 0x00000009ff007c0c */ /* 0x000fda000bf03270 */
[----:B------:R-:W-:Y:S05]  /*11680*/  @!P0 BRA `(.L_x_612) ;  /* 0x000064d000008947 */ /* 0x000fea0003800000 */
[----:B------:R-:W2:Y:S01]  /*11690*/  LDL.64 R18, [R1+0x88] ;  /* 0x0000880001127983 */ /* 0x000ea20000100a00 */
[----:B------:R-:W-:Y:S01]  /*116a0*/  USHF.R.S32.HI UR19, URZ, 0x1f, UR8 ;  /* 0x0000001f3f137899 */ /* 0x000fe20008011408 */
[----:B------:R-:W-:Y:S01]  /*116b0*/  IMAD.U32 R6, RZ, RZ, UR8 ;  /* 0x00000008ff067e24 */ /* 0x000fe2000f8e00ff */
[----:B------:R-:W-:Y:S01]  /*116c0*/  ULDC.64 UR4, c[0x0][0x1b0] ;  /* 0x00006c0000047ab9 */ /* 0x000fe20000000a00 */
[----:B------:R-:W3:Y:S01]  /*116d0*/  LDL R17, [R1+0xc0] ;  /* 0x0000c00001117983 */ /* 0x000ee20000100800 */
[----:B------:R-:W-:Y:S01]  /*116e0*/  UIMAD UR4, UR19, UR4, URZ ;  /* 0x00000004130472a4 */ /* 0x000fe2000f8e023f */
[----:B------:R-:W-:Y:S02]  /*116f0*/  IMAD.U32 R0, RZ, RZ, UR8 ;  /* 0x00000008ff007e24 */ /* 0x000fe4000f8e00ff */
[----:B------:R-:W4:Y:S01]  /*11700*/  LDL R9, [R1+0xb0] ;  /* 0x0000b00001097983 */ /* 0x000f220000100800 */
[----:B------:R-:W-:Y:S01]  /*11710*/  UIMAD UR21, UR8, UR5, UR4 ;  /* 0x00000005081572a4 */ /* 0x000fe2000f8e0204 */
[----:B------:R-:W-:-:S02]  /*11720*/  IMAD.MOV.U32 R133, RZ, RZ, R3 ;  /* 0x000000ffff857224 */ /* 0x000fc400078e0003 */
[----:B------:R-:W3:Y:S01]  /*11730*/  LDL R16, [R1+0xc4] ;  /* 0x0000c40001107983 */ /* 0x000ee20000100800 */
[----:B------:R-:W-:Y:S02]  /*11740*/  ULDC.64 UR4, c[0x0][0x1b8] ;  /* 0x00006e0000047ab9 */ /* 0x000fe40000000a00 */
[----:B------:R-:W-:Y:S01]  /*11750*/  UIMAD UR4, UR19, UR4, URZ ;  /* 0x00000004130472a4 */ /* 0x000fe2000f8e023f */
[----:B------:R-:W3:Y:S03]  /*11760*/  LDL.LU R15, [R1+0xe4] ;  /* 0x0000e400010f7983 */ /* 0x000ee60000300800 */
[----:B------:R-:W-:Y:S01]  /*11770*/  UIMAD UR4, UR8, UR5, UR4 ;  /* 0x00000005080472a4 */ /* 0x000fe2000f8e0204 */
[----:B------:R-:W3:Y:S04]  /*11780*/  LDL.LU R14, [R1+0x108] ;  /* 0x00010800010e7983 */ /* 0x000ee80000300800 */
[----:B------:R-:W3:Y:S01]  /*11790*/  LDL.LU.64 R12, [R1+0xe8] ;  /* 0x0000e800010c7983 */ /* 0x000ee20000300a00 */
[----:B------:R-:W-:-:S03]  /*117a0*/  IMAD.U32 R2, RZ, RZ, UR4 ;  /* 0x00000004ff027e24 */ /* 0x000fc6000f8e00ff */
[----:B------:R-:W3:Y:S04]  /*117b0*/  LDL.LU.64 R10, [R1+0xf0] ;  /* 0x0000f000010a7983 */ /* 0x000ee80000300a00 */
[----:B------:R-:W3:Y:S04]  /*117c0*/  LDL.LU R20, [R1+0xe0] ;  /* 0x0000e00001147983 */ /* 0x000ee80000300800 */
        /* <DEDUP_REMOVED lines=11> */
[----:B----4-:R-:W-:Y:S02]  /*11880*/  ISETP.GE.AND P4, PT, R9, c[0x0][0x220], PT ;  /* 0x0000880009007a0c */ /* 0x010fe40003f86270 */
[----:B------:R-:W-:Y:S01]  /*11890*/  IADD3 R242, P1, R6, UR12, RZ ;  /* 0x0000000c06f27c10 */ /* 0x000fe2000ff3e0ff */
[----:B------:R-:W-:Y:S01]  /*118a0*/  IMAD.U32 R0, RZ, RZ, UR21 ;  /* 0x00000015ff007e24 */ /* 0x000fe2000f8e00ff */
[----:B------:R-:W-:Y:S01]  /*118b0*/  IADD3 R240, P0, R4, UR28, RZ ;  /* 0x0000001c04f07c10 */ /* 0x000fe2000ff1e0ff */
[----:B------:R-:W1:Y:S01]  /*118c0*/  LDC.U8 R9, c[0x0][0x2d8] ;  /* 0x0000b600ff097b82 */ /* 0x000e620000000000 */
[----:B------:R-:W-:Y:S02]  /*118d0*/  ULDC UR12, c[0x0][0x228] ;  /* 0x00008a00000c7ab9 */ /* 0x000fe40000000800 */
[----:B------:R-:W-:Y:S01]  /*118e0*/  IADD3.X R4, R2, UR27, R5, P0, !PT ;  /* 0x0000001b02047c10 */ /* 0x000fe200087fe405 */
[----:B------:R-:W-:Y:S01]  /*118f0*/  USHF.L.U32 UR12, UR12, 0x3, URZ ;  /* 0x000000030c0c7899 */ /* 0x000fe2000800063f */
[----:B------:R-:W-:Y:S01]  /*11900*/  IADD3.X R6, R0, UR11, R7, P1, !PT ;  /* 0x0000000b00067c10 */ /* 0x000fe20008ffe407 */
[----:B------:R-:W-:Y:S01]  /*11910*/  IMAD.MOV.U32 R0, RZ, RZ, R132 ;  /* 0x000000ffff007224 */ /* 0x000fe200078e0084 */
[----:B------:R-:W-:Y:S01]  /*11920*/  LEA R243, P1, R242, c[0x0][0x168], 0x1 ;  /* 0x00005a00f2f37a11 */ /* 0x000fe200078208ff */
[----:B------:R-:W-:Y:S01]  /*11930*/  USHF.R.S32.HI UR4, URZ, 0x1f, UR12 ;  /* 0x0000001f3f047899 */ /* 0x000fe2000801140c */
[----:B------:R-:W-:Y:S01]  /*11940*/  LEA R241, P0, R240, c[0x0][0x170], 0x1 ;  /* 0x00005c00f0f17a11 */ /* 0x000fe200078008ff */
[----:B---3--:R-:W-:Y:S01]  /*11950*/  IMAD.WIDE.U32 R248, R14, -0x2daee0ad, RZ ;  /* 0xd2511f530ef87825 */ /* 0x008fe200078e00ff */
[----:B------:R-:W-:Y:S01]  /*11960*/  LEA.HI.X R242, R242, c[0x0][0x16c], R6, 0x1, P1 ;  /* 0x00005b00f2f27a11 */ /* 0x000fe200008f0c06 */
[----:B------:R-:W-:Y:S01]  /*11970*/  USHF.L.U32 UR19, UR12, 0x1, URZ ;  /* 0x000000010c137899 */ /* 0x000fe2000800063f */
[----:B------:R-:W-:Y:S01]  /*11980*/  LEA.HI.X R240, R240, c[0x0][0x174], R4, 0x1, P0 ;  /* 0x00005d00f0f07a11 */ /* 0x000fe200000f0c04 */
[----:B------:R-:W-:Y:S01]  /*11990*/  UIADD3 UR11, UR9, -0x1, URZ ;  /* 0xffffffff090b7890 */ /* 0x000fe2000fffe03f */
[----:B------:R-:W-:Y:S01]  /*119a0*/  IADD3 R232, P1, R222, 0x20, RZ ;  /* 0x00000020dee87810 */ /* 0x000fe20007f3e0ff */
[----:B------:R-:W-:Y:S01]  /*119b0*/  USHF.L.U64.HI UR12, UR12, 0x1, UR4 ;  /* 0x000000010c0c7899 */ /* 0x000fe20008010204 */
[----:B------:R-:W-:Y:S01]  /*119c0*/  IMAD.WIDE.U32 R2, R20, -0x326172a9, RZ ;  /* 0xcd9e8d5714027825 */ /* 0x000fe200078e00ff */
[----:B------:R-:W-:Y:S01]  /*119d0*/  IADD3 R230, P0, R222, 0x30, RZ ;  /* 0x00000030dee67810 */ /* 0x000fe20007f1e0ff */
[----:B------:R-:W-:Y:S01]  /*119e0*/  UMOV UR21, URZ ;  /* 0x0000003f00157c82 */ /* 0x000fe20008000000 */
[----:B------:R-:W-:Y:S01]  /*119f0*/  ISETP.GE.AND P6, PT, R18, c[0x0][0x220], PT ;  /* 0x0000880012007a0c */ /* 0x000fe20003fc6270 */
[--C-:B------:R-:W-:Y:S01]  /*11a00*/  IMAD.X R233, RZ, RZ, R223.reuse, P1 ;  /* 0x000000ffffe97224 */ /* 0x100fe200008e06df */
[----:B------:R2:W-:Y:S01]  /*11a10*/  STL.64 [R1+0x78], R2 ;  /* 0x0000780201007387 */ /* 0x0005e20000100a00 */
[----:B------:R-:W-:Y:S01]  /*11a20*/  LOP3.LUT R246, R3, R15, RZ, 0x3c, !PT ;  /* 0x0000000f03f67212 */ /* 0x000fe200078e3cff */
[----:B------:R-:W-:-:S02]  /*11a30*/  IMAD.X R231, RZ, RZ, R223, P0 ;  /* 0x000000ffffe77224 */ /* 0x000fc400000e06df */
[----:B--2---:R-:W-:Y:S02]  /*11a40*/  IMAD.MOV.U32 R2, RZ, RZ, R10 ;  /* 0x000000ffff027224 */ /* 0x004fe400078e000a */
[----:B------:R-:W-:-:S05]  /*11a50*/  IMAD.MOV.U32 R3, RZ, RZ, R13 ;  /* 0x000000ffff037224 */ /* 0x000fca00078e000d */
[----:B------:R2:W-:Y:S01]  /*11a60*/  STL.64 [R1+0x80], R2 ;  /* 0x0000800201007387 */ /* 0x0005e20000100a00 */
[----:B------:R-:W-:Y:S01]  /*11a70*/  ISETP.GE.AND P5, PT, R17, c[0x0][0x220], PT ;  /* 0x0000880011007a0c */ /* 0x000fe20003fa6270 */
[----:B------:R-:W-:Y:S01]  /*11a80*/  IMAD.WIDE.U32 R246, R246, -0x2daee0ad, RZ ;  /* 0xd2511f53f6f67825 */ /* 0x000fe200078e00ff */
[----:B------:R-:W-:Y:S02]  /*11a90*/  ISETP.GE.AND P3, PT, R16, c[0x0][0x220], PT ;  /* 0x0000880010007a0c */ /* 0x000fe40003f66270 */
[----:B-1----:R-:W-:Y:S01]  /*11aa0*/  PRMT R4, R9, 0x7054, R9 ;  /* 0x0000705409047816 */ /* 0x002fe20000000009 */
[----:B------:R-:W-:Y:S05]  /*11ab0*/  BRA `(.L_x_613) ;  /* 0x000006d000007947 */ /* 0x000fea0003800000 */
.L_x_615:
        /* <DEDUP_REMOVED lines=13> */
[C---:B------:R-:W-:Y:S02]  /*11b90*/  @!P6 LEA R178, P1, R173.reuse, c[0x0][0x168], 0x1 ;  /* 0x00005a00adb2ea11 */ /* 0x040fe400078208ff */
[----:B---3--:R-:W-:Y:S02]  /*11ba0*/  LEA.HI.X R175, R174, R207, R175, 0x6, P0 ;  /* 0x000000cfaeaf7211 */ /* 0x008fe400000f34af */
[C---:B------:R-:W-:Y:S02]  /*11bb0*/  IADD3 R172, P2, R173.reuse, UR31, RZ ;  /* 0x0000001fadac7c10 */ /* 0x040fe4000ff5e0ff */
[----:B------:R-:W-:Y:S02]  /*11bc0*/  @!P6 LEA.HI.X R179, R173, c[0x0][0x16c], R175, 0x1, P1 ;  /* 0x00005b00adb3ea11 */ /* 0x000fe400008f0caf */
[----:B------:R-:W-:Y:S02]  /*11bd0*/  IADD3.X R174, R175, UR32, RZ, P2, !PT ;  /* 0x00000020afae7c10 */ /* 0x000fe400097fe4ff */
[C---:B------:R-:W-:Y:S01]  /*11be0*/  @!P6 LEA R176, P2, R172.reuse, c[0x0][0x168], 0x1 ;  /* 0x00005a00acb0ea11 */ /* 0x040fe200078408ff */
[----:B------:R-:W-:Y:S01]  /*11bf0*/  @!PT LDS RZ, [RZ] ;  /* 0x00000000fffff984 */ /* 0x000fe20000000800 */
[----:B------:R-:W-:Y:S01]  /*11c00*/  @!PT LDS RZ, [RZ] ;  /* 0x00000000fffff984 */ /* 0x000fe20000000800 */
[----:B------:R-:W-:Y:S01]  /*11c10*/  @!PT LDS RZ, [RZ] ;  /* 0x00000000fffff984 */ /* 0x000fe20000000800 */
[----:B------:R1:W-:Y:S01]  /*11c20*/  @!P6 LDGSTS.E.BYPASS.LTC128B.128 [R205+0x8000], [R178.64] ;  /* 0x08000000b2cdefae */ /* 0x0003e2000b901d56 */
        /* <DEDUP_REMOVED lines=8> */
[----:B------:R1:W-:Y:S01]  /*11cb0*/  @!P5 LDGSTS.E.BYPASS.LTC128B.128 [R205+0xa000], [R170.64+0x80] ;  /* 0x0a000080aacddfae */ /* 0x0003e2000b901d56 */
        /* <DEDUP_REMOVED lines=77> */
.L_x_613:
[----:B------:R-:W3:Y:S01]  /*12190*/  LDL.64 R6, [R1+0x80] ;  /* 0x0000800001067983 */ /* 0x000ee20000100a00 */
[----:B------:R-:W-:Y:S01]  /*121a0*/  UIADD3 UR8, -UR21, UR9, URZ ;  /* 0x0000000915087290 */ /* 0x000fe2000fffe13f */
[----:B------:R-:W-:Y:S04]  /*121b0*/  DEPBAR.LE SB0, 0x0 ;  /* 0x000080000000791a */ /* 0x000fe80000000000 */
[----:B------:R-:W-:Y:S01]  /*121c0*/  BAR.SYNC.DEFER_BLOCKING 0x0 ;  /* 0x0000000000007b1d */ /* 0x000fe20000010000 */
[----:B--2---:R-:W-:Y:S01]  /*121d0*/  IMAD.U32 R2, RZ, RZ, UR8 ;  /* 0x00000008ff027e24 */ /* 0x004fe2000f8e00ff */
[----:B------:R-:W-:Y:S01]  /*121e0*/  USHF.R.S32.HI UR5, URZ, 0x1f, UR8 ;  /* 0x0000001f3f057899 */ /* 0x000fe20008011408 */
[----:B------:R-:W-:Y:S01]  /*121f0*/  IMAD.U32 R4, RZ, RZ, UR8 ;  /* 0x00000008ff047e24 */ /* 0x000fe2000f8e00ff */
[----:B------:R-:W-:Y:S01]  /*12200*/  UIMAD UR4, UR6, UR8, URZ ;  /* 0x00000008060472a4 */ /* 0x000fe2000f8e023f */
[----:B------:R-:W-:Y:S01]  /*12210*/  IMAD.U32 R3, RZ, RZ, UR8 ;  /* 0x00000008ff037e24 */ /* 0x000fe2000f8e00ff */
[----:B------:R-:W-:Y:S01]  /*12220*/  LEA R2, P0, R2, R222, 0x6 ;  /* 0x000000de02027211 */ /* 0x000fe200078030ff */
[----:B------:R-:W-:Y:S02]  /*12230*/  UIADD3 UR26, UR11, -UR21, URZ ;  /* 0x800000150b1a7290 */ /* 0x000fe4000fffe03f */
[----:B------:R-:W-:Y:S01]  /*12240*/  UIMAD UR4, UR5, UR15, UR4 ;  /* 0x0000000f050472a4 */ /* 0x000fe2000f8e0204 */
[----:B------:R-:W-:Y:S01]  /*12250*/  LEA.HI.X.SX32 R3, R3, R223, 0x6, P0 ;  /* 0x000000df03037211 */ /* 0x000fe200000f36ff */
[----:B------:R-:W-:Y:S02]  /*12260*/  UISETP.GE.AND UP0, UPT, UR8, 0x1, UPT ;  /* 0x000000010800788c */ /* 0x000fe4000bf06270 */
[----:B------:R-:W-:Y:S02]  /*12270*/  IMAD.U32 R134, RZ, RZ, UR26 ;  /* 0x0000001aff867e24 */ /* 0x000fe4000f8e00ff */
[----:B------:R-:W-:Y:S02]  /*12280*/  IMAD R8, R3, c[0x0][0x1a0], RZ ;  /* 0x0000680003087a24 */ /* 0x000fe400078e02ff */
[----:B------:R-:W-:Y:S02]  /*12290*/  IMAD.U32 R132, RZ, RZ, UR26 ;  /* 0x0000001aff847e24 */ /* 0x000fe4000f8e00ff */
[----:B------:R-:W-:Y:S01]  /*122a0*/  IMAD.U32 R135, RZ, RZ, UR26 ;  /* 0x0000001aff877e24 */ /* 0x000fe2000f8e00ff */
[----:B-----5:R-:W-:Y:S01]  /*122b0*/  @P6 STS.128 [R205+0x10000], RZ ;  /* 0x010000ffcd006388 */ /* 0x020fe20000000c00 */
[----:B---3--:R-:W-:Y:S05]  /*122c0*/  IMAD.WIDE.U32 R4, R4, UR15, R6 ;  /* 0x0000000f04047c25 */ /* 0x008fea000f8e0006 */
[C---:B------:R-:W-:Y:S02]  /*122d0*/  @!P6 LEA R16, P2, R4.reuse, c[0x0][0x170], 0x1 ;  /* 0x00005c000410ea11 */ /* 0x040fe400078408ff */
[----:B------:R-:W-:Y:S02]  /*122e0*/  IADD3 R6, R5, UR4, RZ ;  /* 0x0000000405067c10 */ /* 0x000fe4000fffe0ff */
[C---:B------:R-:W-:Y:S02]  /*122f0*/  IADD3 R5, P1, R4.reuse, UR16, RZ ;  /* 0x0000001004057c10 */ /* 0x040fe4000ff3e0ff */
[----:B------:R-:W-:Y:S02]  /*12300*/  @!P6 LEA.HI.X R17, R4, c[0x0][0x174], R6, 0x1, P2 ;  /* 0x00005d000411ea11 */ /* 0x000fe400010f0c06 */
[C---:B------:R-:W-:Y:S02]  /*12310*/  @!P6 LEA R14, P0, R5.reuse, c[0x0][0x170], 0x1 ;  /* 0x00005c00050eea11 */ /* 0x040fe400078008ff */
[----:B------:R-:W-:Y:S01]  /*12320*/  IADD3.X R7, R6, UR10, RZ, P1, !PT ;  /* 0x0000000a06077c10 */ /* 0x000fe20008ffe4ff */
[----:B------:R-:W-:Y:S01]  /*12330*/  @!PT LDS RZ, [RZ] ;  /* 0x00000000fffff984 */ /* 0x000fe20000000800 */
[----:B------:R-:W-:Y:S01]  /*12340*/  @!PT LDS RZ, [RZ] ;  /* 0x00000000fffff984 */ /* 0x000fe20000000800 */
[----:B------:R-:W-:Y:S01]  /*12350*/  @!PT LDS RZ, [RZ] ;  /* 0x00000000fffff984 */ /* 0x000fe20000000800 */
[----:B------:R1:W-:Y:S01]  /*12360*/  @!P6 LDGSTS.E.BYPASS.LTC128B.128 [R205+0x10000], [R16.64] ;  /* 0x1000000010cdefae */ /* 0x0003e2000b901d56 */
[C---:B------:R-:W-:Y:S02]  /*12370*/  IADD3 R4, P1, R5.reuse, UR16, RZ ;  /* 0x0000001005047c10 */ /* 0x040fe4000ff3e0ff */
[----:B------:R-:W-:Y:S01]  /*12380*/  @!P6 LEA.HI.X R15, R5, c[0x0][0x174], R7, 0x1, P0 ;  /* 0x00005d00050fea11 */ /* 0x000fe200000f0c07 */
[----:B------:R-:W-:Y:S01]  /*12390*/  @P5 STS.128 [R205+0x12000], RZ ;  /* 0x012000ffcd005388 */ /* 0x000fe20000000c00 */
[----:B------:R-:W-:Y:S01]  /*123a0*/  IADD3.X R3, R7, UR10, RZ, P1, !PT ;  /* 0x0000000a07037c10 */ /* 0x000fe20008ffe4ff */
[----:B------:R-:W-:Y:S01]  /*123b0*/  IMAD.WIDE.U32 R6, R2, c[0x0][0x1a0], RZ ;  /* 0x0000680002067a25 */ /* 0x000fe200078e00ff */
[C---:B------:R-:W-:Y:S02]  /*123c0*/  @!P6 IADD3 R5, P0, R4.reuse, UR16, RZ ;  /* 0x000000100405ec10 */ /* 0x040fe4000ff1e0ff */
[----:B------:R-:W-:Y:S01]  /*123d0*/  @!P6 LEA R12, P1, R4, c[0x0][0x170], 0x1 ;  /* 0x00005c00040cea11 */ /* 0x000fe200078208ff */
[----:B------:R-:W-:Y:S01]  /*123e0*/  IMAD R2, R2, c[0x0][0x1a4], R8 ;  /* 0x0000690002027a24 */ /* 0x000fe200078e0208 */
[----:B------:R-:W-:Y:S02]  /*123f0*/  LEA R8, P2, R6, R241, 0x1 ;  /* 0x000000f106087211 */ /* 0x000fe400078408ff */
[----:B------:R-:W-:Y:S01]  /*12400*/  @!P6 IADD3.X R9, R3, UR10, RZ, P0, !PT ;  /* 0x0000000a0309ec10 */ /* 0x000fe200087fe4ff */
[----:B------:R-:W-:Y:S01]  /*12410*/  IMAD.IADD R2, R7, 0x1, R2 ;  /* 0x0000000107027824 */ /* 0x000fe200078e0202 */
[C---:B------:R-:W-:Y:S01]  /*12420*/  @!P6 LEA R10, P0, R5.reuse, c[0x0][0x170], 0x1 ;  /* 0x00005c00050aea11 */ /* 0x040fe200078008ff */
[----:B------:R-:W-:Y:S01]  /*12430*/  IMAD.U32 R7, RZ, RZ, UR8 ;  /* 0x00000008ff077e24 */ /* 0x000fe2000f8e00ff */
[----:B------:R-:W-:Y:S01]  /*12440*/  @!P6 LEA.HI.X R13, R4, c[0x0][0x174], R3, 0x1, P1 ;  /* 0x00005d00040dea11 */ /* 0x000fe200008f0c03 */
[----:B------:R-:W-:Y:S01]  /*12450*/  IMAD.U32 R4, RZ, RZ, UR8 ;  /* 0x00000008ff047e24 */ /* 0x000fe2000f8e00ff */
[----:B------:R-:W-:Y:S01]  /*12460*/  @!P6 LEA.HI.X R11, R5, c[0x0][0x174], R9, 0x1, P0 ;  /* 0x00005d00050bea11 */ /* 0x000fe200000f0c09 */
[----:B------:R-:W-:Y:S01]  /*12470*/  IMAD.U32 R5, RZ, RZ, UR8 ;  /* 0x00000008ff057e24 */ /* 0x000fe2000f8e00ff */
[----:B------:R-:W-:Y:S01]  /*12480*/  LEA.HI.X R9, R6, R240, R2, 0x1, P2 ;  /* 0x000000f006097211 */ /* 0x000fe200010f0c02 */
[----:B------:R-:W-:Y:S01]  /*12490*/  IMAD.U32 R6, RZ, RZ, UR8 ;  /* 0x00000008ff067e24 */ /* 0x000fe2000f8e00ff */
[----:B------:R-:W-:Y:S01]  /*124a0*/  LEA R4, P1, R4, R232, 0x6 ;  /* 0x000000e804047211 */ /* 0x000fe200078230ff */
[----:B------:R-:W-:Y:S02]  /*124b0*/  IMAD.U32 R2, RZ, RZ, UR8 ;  /* 0x00000008ff027e24 */ /* 0x000fe4000f8e00ff */
[----:B------:R-:W-:Y:S01]  /*124c0*/  @!PT LDS RZ, [RZ] ;  /* 0x00000000fffff984 */ /* 0x000fe20000000800 */
[----:B------:R-:W-:Y:S01]  /*124d0*/  @!PT LDS RZ, [RZ] ;  /* 0x00000000fffff984 */ /* 0x000fe20000000800 */
[----:B------:R-:W-:Y:S01]  /*124e0*/  @!PT LDS RZ, [RZ] ;  /* 0x00000000fffff984 */ /* 0x000fe20000000800 */
[----:B------:R2:W-:Y:S01]  /*124f0*/  @!P5 LDGSTS.E.BYPASS.LTC128B.128 [R205+0x12000], [R8.64+0x80] ;  /* 0x1200008008cddfae */ /* 0x0005e2000b901d56 */
[----:B------:R-:W-:Y:S01]  /*12500*/  LEA R6, P2, R6, R234, 0x6 ;  /* 0x000000ea06067211 */ /* 0x000fe200078430ff */
[----:B------:R-:W-:Y:S01]  /*12510*/  IMAD.WIDE.U32 R20, R4, c[0x0][0x1a0], RZ ;  /* 0x0000680004147a25 */ /* 0x000fe200078e00ff */
[----:B------:R-:W-:Y:S01]  /*12520*/  LEA.HI.X.SX32 R5, R5, R233, 0x6, P1 ;  /* 0x000000e905057211 */ /* 0x000fe200008f36ff */
[----:B------:R-:W-:Y:S01]  /*12530*/  @P4 STS.128 [R205+0x14000], RZ ;  /* 0x014000ffcd004388 */ /* 0x000fe20000000c00 */
[----:B------:R-:W-:Y:S01]  /*12540*/  LEA.HI.X.SX32 R7, R7, R235, 0x6, P2 ;  /* 0x000000eb07077211 */ /* 0x000fe200010f36ff */
[----:B------:R-:W-:Y:S01]  /*12550*/  IMAD.WIDE.U32 R22, R6, c[0x0][0x1a0], RZ ;  /* 0x0000680006167a25 */ /* 0x000fe200078e00ff */
[----:B------:R-:W-:Y:S01]  /*12560*/  LEA R2, P0, R2, R230, 0x6 ;  /* 0x000000e602027211 */ /* 0x000fe200078030ff */
        /* <DEDUP_REMOVED lines=8> */
[----:B------:R-:W-:Y:S01]  /*125f0*/  @!PT LDS RZ, [RZ] ;  /* 0x00000000fffff984 */ /* 0x000fe20000000800 */
[----:B------:R-:W-:Y:S01]  /*12600*/  @!PT LDS RZ, [RZ] ;  /* 0x00000000fffff984 */ /* 0x000fe20000000800 */
[----:B------:R-:W-:Y:S01]  /*12610*/  @!PT LDS RZ, [RZ] ;  /* 0x00000000fffff984 */ /* 0x000fe20000000800 */
[----:B------:R2:W-:Y:S01]  /*12620*/  @!P3 LDGSTS.E.BYPASS.LTC128B.128 [R205+0x16000], [R8.64+0x180] ;  /* 0x1600018008cdbfae */ /* 0x0005e2000b901d56 */
[-C--:B------:R-:W-:Y:S01]  /*12630*/  LEA R6, P2, R22, R241.reuse, 0x1 ;  /* 0x000000f116067211 */ /* 0x080fe200078408ff */
[----:B------:R-:W-:Y:S01]  /*12640*/  IMAD R5, R4, c[0x0][0x1a4], R5 ;  /* 0x0000690004057a24 */ /* 0x000fe200078e0205 */
[----:B------:R-:W-:Y:S01]  /*12650*/  LEA R4, P1, R20, R241, 0x1 ;  /* 0x000000f114047211 */ /* 0x000fe200078208ff */
[----:B------:R-:W-:Y:S01]  /*12660*/  @P6 STS.128 [R205+0x10800], RZ ;  /* 0x010800ffcd006388 */ /* 0x000fe20000000c00 */
[----:B------:R-:W-:Y:S02]  /*12670*/  IMAD.IADD R7, R23, 0x1, R7 ;  /* 0x0000000117077824 */ /* 0x000fe400078e0207 */
[----:B------:R-:W-:Y:S01]  /*12680*/  IMAD.IADD R5, R21, 0x1, R5 ;  /* 0x0000000115057824 */ /* 0x000fe200078e0205 */
[----:B------:R-:W-:Y:S01]  /*12690*/  @!PT LDS RZ, [RZ] ;  /* 0x00000000fffff984 */ /* 0x000fe20000000800 */
[----:B------:R-:W-:Y:S01]  /*126a0*/  @!PT LDS RZ, [RZ] ;  /* 0x00000000fffff984 */ /* 0x000fe20000000800 */
[----:B------:R-:W-:Y:S01]  /*126b0*/  @!PT LDS RZ, [RZ] ;  /* 0x00000000fffff984 */ /* 0x000fe20000000800 */
[----:B------:R3:W-:Y:S01]  /*126c0*/  @!P6 LDGSTS.E.BYPASS.LTC128B.128 [R205+0x10800], [R14.64] ;  /* 0x108000000ecdefae */ /* 0x0007e2000b901d56 */
[----:B------:R-:W-:Y:S01]  /*126d0*/  IMAD.U32 R3, RZ, RZ, UR8 ;  /* 0x00000008ff037e24 */ /* 0x000fe2000f8e00ff */
[-C--:B------:R-:W-:Y:S01]  /*126e0*/  LEA.HI.X R7, R22, R240.reuse, R7, 0x1, P2 ;  /* 0x000000f016077211 */ /* 0x080fe200010f0c07 */
[----:B------:R-:W-:Y:S01]  /*126f0*/  IMAD.WIDE.U32 R18, R2, c[0x0][0x1a0], RZ ;  /* 0x0000680002127a25 */ /* 0x000fe200078e00ff */
[----:B------:R-:W-:Y:S01]  /*12700*/  @P5 STS.128 [R205+0x12800], RZ ;  /* 0x012800ffcd005388 */ /* 0x000fe20000000c00 */
[----:B------:R-:W-:Y:S02]  /*12710*/  LEA.HI.X R5, R20, R240, R5, 0x1, P1 ;  /* 0x000000f014057211 */ /* 0x000fe400008f0c05 */
[----:B------:R-:W-:Y:S01]  /*12720*/  LEA.HI.X.SX32 R3, R3, R231, 0x6, P0 ;  /* 0x000000e703037211 */ /* 0x000fe200000f36ff */
[----:B------:R-:W-:Y:S01]  /*12730*/  @!PT LDS RZ, [RZ] ;  /* 0x00000000fffff984 */ /* 0x000fe20000000800 */
[----:B------:R-:W-:Y:S01]  /*12740*/  @!PT LDS RZ, [RZ] ;  /* 0x00000000fffff984 */ /* 0x000fe20000000800 */
[----:B------:R-:W-:Y:S01]  /*12750*/  @!PT LDS RZ, [RZ] ;  /* 0x00000000fffff984 */ /* 0x000fe20000000800 */
[----:B------:R4:W-:Y:S01]  /*12760*/  @!P5 LDGSTS.E.BYPASS.LTC128B.128 [R205+0x12800], [R6.64+0x80] ;  /* 0x1280008006cddfae */ /* 0x0009e2000b901d56 */
[----:B------:R-:W-:Y:S03]  /*12770*/  LEA R134, P2, R134, R234, 0x6 ;  /* 0x000000ea86867211 */ /* 0x000fe600078430ff */
[----:B------:R-:W-:Y:S01]  /*12780*/  @P4 STS.128 [R205+0x14800], RZ ;  /* 0x014800ffcd004388 */ /* 0x000fe20000000c00 */
[----:B------:R-:W-:Y:S01]  /*12790*/  IMAD R3, R3, c[0x0][0x1a0], RZ ;  /* 0x0000680003037a24 */ /* 0x000fe200078e02ff */
[----:B------:R-:W-:Y:S02]  /*127a0*/  LEA.HI.X.SX32 R135, R135, R235, 0x6, P2 ;  /* 0x000000eb87877211 */ /* 0x000fe400010f36ff */
[----:B------:R-:W-:Y:S01]  /*127b0*/  @!PT LDS RZ, [RZ] ;  /* 0x00000000fffff984 */ /* 0x000fe20000000800 */
[----:B------:R-:W-:Y:S01]  /*127c0*/  @!PT LDS RZ, [RZ] ;  /* 0x00000000fffff984 */ /* 0x000fe20000000800 */
[----:B------:R-:W-:Y:S01]  /*127d0*/  @!PT LDS RZ, [RZ] ;  /* 0x00000000fffff984 */ /* 0x000fe20000000800 */
[----:B------:R4:W-:Y:S01]  /*127e0*/  @!P4 LDGSTS.E.BYPASS.LTC128B.128 [R205+0x14800], [R6.64+0x100] ;  /* 0x1480010006cdcfae */ /* 0x0009e2000b901d56 */
[----:B------:R-:W-:Y:S01]  /*127f0*/  IMAD R3, R2, c[0x0][0x1a4], R3 ;  /* 0x0000690002037a24 */ /* 0x000fe200078e0203 */
[C---:B------:R-:W-:Y:S01]  /*12800*/  LEA R2, P0, R18.reuse, R241, 0x1 ;  /* 0x000000f112027211 */ /* 0x040fe200078008ff */
[----:B------:R-:W-:Y:S01]  /*12810*/  IMAD R135, R135, c[0x0][0x198], RZ ;  /* 0x0000660087877a24 */ /* 0x000fe200078e02ff */
        /* <DEDUP_REMOVED lines=49> */
[----:B-1----:R-:W1:Y:S04]  /*12b30*/  LDSM.16.M88.4 R16, [R192+0x8800] ;  /* 0x00880000c010783b */ /* 0x002e680000000200 */
[----:B------:R-:W2:Y:S04]  /*12b40*/  LDSM.16.M88.4 R24, [R192+0x9000] ;  /* 0x00900000c018783b */ /* 0x000ea80000000200 */
[----:B------:R-:W0:Y:S04]  /*12b50*/  LDGDEPBAR ;  /* 0x00000000000079af */ /* 0x000e280000000000 */
[----:B------:R-:W1:Y:S01]  /*12b60*/  LDSM.16.M88.4 R168, [R192+0x9800] ;  /* 0x00980000c0a8783b */ /* 0x000e620000000200 */
[----:B---3--:R-:W-:Y:S03]  /*12b70*/  IMAD.U32 R2, RZ, RZ, UR26 ;  /* 0x0000001aff027e24 */ /* 0x008fe6000f8e00ff */
[----:B------:R-:W-:Y:S01]  /*12b80*/  LDSM.16.M88.4 R172, [R202] ;  /* 0x00000000caac783b */ /* 0x000fe20000000200 */
[----:B------:R-:W-:Y:S03]  /*12b90*/  IMAD.U32 R3, RZ, RZ, UR26 ;  /* 0x0000001aff037e24 */ /* 0x000fe6000f8e00ff */
[----:B------:R-:W3:Y:S01]  /*12ba0*/  LDSM.16.M88.4 R176, [R199] ;  /* 0x00000000c7b0783b */ /* 0x000ee20000000200 */
[----:B------:R-:W-:Y:S03]  /*12bb0*/  LEA R2, P1, R2, R232, 0x6 ;  /* 0x000000e802027211 */ /* 0x000fe600078230ff */
[----:B------:R-:W2:Y:S04]  /*12bc0*/  LDSM.16.M88.4 R180, [R199+0x800] ;  /* 0x00080000c7b4783b */ /* 0x000ea80000000200 */
[----:B------:R-:W2:Y:S04]  /*12bd0*/  LDSM.16.M88.4 R184, [R199+0x1000] ;  /* 0x00100000c7b8783b */ /* 0x000ea80000000200 */
[----:B------:R-:W3:Y:S01]  /*12be0*/  LDSM.16.M88.4 R188, [R199+0x1800] ;  /* 0x00180000c7bc783b */ /* 0x000ee20000000200 */
[C---:B----4-:R-:W-:Y:S08]  /*12bf0*/  HMMA.16816.F32 R4, R32.reuse, R8, RZ ;  /* 0x000000082004723c */ /* 0x050ff000000018ff */
[C---:B------:R-:W-:Y:S08]  /*12c00*/  HMMA.16816.F32 R8, R32.reuse, R10, RZ ;  /* 0x0000000a2008723c */ /* 0x040ff000000018ff */
[C---:B-1----:R-:W-:Y:S08]  /*12c10*/  HMMA.16816.F32 R12, R32.reuse, R16, RZ ;  /* 0x00000010200c723c */ /* 0x042ff000000018ff */
[C---:B------:R-:W-:Y:S08]  /*12c20*/  HMMA.16816.F32 R16, R32.reuse, R18, RZ ;  /* 0x000000122010723c */ /* 0x040ff000000018ff */
[C---:B--2---:R-:W-:Y:S08]  /*12c30*/  HMMA.16816.F32 R20, R32.reuse, R24, RZ ;  /* 0x000000182014723c */ /* 0x044ff000000018ff */
[C---:B------:R-:W-:Y:S08]  /*12c40*/  HMMA.16816.F32 R24, R32.reuse, R26, RZ ;  /* 0x0000001a2018723c */ /* 0x040ff000000018ff */
[C---:B------:R-:W-:Y:S08]  /*12c50*/  HMMA.16816.F32 R28, R32.reuse, R168, RZ ;  /* 0x000000a8201c723c */ /* 0x040ff000000018ff */
[----:B------:R-:W-:Y:S01]  /*12c60*/  HMMA.16816.F32 R32, R32, R170, RZ ;  /* 0x000000aa2020723c */ /* 0x000fe200000018ff */
[----:B------:R-:W-:Y:S07]  /*12c70*/  LDSM.16.M88.4 R168, [R204] ;  /* 0x00000000cca8783b */ /* 0x000fee0000000200 */
[C---:B---3--:R-:W-:Y:S08]  /*12c80*/  HMMA.16816.F32 R4, R172.reuse, R176, R4 ;  /* 0x000000b0ac04723c */ /* 0x048ff00000001804 */
[C---:B------:R-:W-:Y:S01]  /*12c90*/  HMMA.16816.F32 R8, R172.reuse, R178, R8 ;  /* 0x000000b2ac08723c */ /* 0x040fe20000001808 */
[----:B------:R-:W1:Y:S07]  /*12ca0*/  LDSM.16.M88.4 R176, [R198+0x8000] ;  /* 0x00800000c6b0783b */ /* 0x000e6e0000000200 */
[C---:B------:R-:W-:Y:S08]  /*12cb0*/  HMMA.16816.F32 R12, R172.reuse, R180, R12 ;  /* 0x000000b4ac0c723c */ /* 0x040ff0000000180c */
[C---:B------:R-:W-:Y:S01]  /*12cc0*/  HMMA.16816.F32 R16, R172.reuse, R182, R16 ;  /* 0x000000b6ac10723c */ /* 0x040fe20000001810 */
[----:B------:R-:W2:Y:S07]  /*12cd0*/  LDSM.16.M88.4 R180, [R198+0x8800] ;  /* 0x00880000c6b4783b */ /* 0x000eae0000000200 */
[C---:B------:R-:W-:Y:S08]  /*12ce0*/  HMMA.16816.F32 R20, R172.reuse, R184, R20 ;  /* 0x000000b8ac14723c */ /* 0x040ff00000001814 */
[C---:B------:R-:W-:Y:S01]  /*12cf0*/  HMMA.16816.F32 R24, R172.reuse, R186, R24 ;  /* 0x000000baac18723c */ /* 0x040fe20000001818 */
[----:B------:R-:W3:Y:S07]  /*12d00*/  LDSM.16.M88.4 R184, [R198+0x9000] ;  /* 0x00900000c6b8783b */ /* 0x000eee0000000200 */
[C---:B------:R-:W-:Y:S08]  /*12d10*/  HMMA.16816.F32 R28, R172.reuse, R188, R28 ;  /* 0x000000bcac1c723c */ /* 0x040ff0000000181c */
[----:B------:R-:W-:Y:S01]  /*12d20*/  HMMA.16816.F32 R32, R172, R190, R32 ;  /* 0x000000beac20723c */ /* 0x000fe20000001820 */
[----:B------:R-:W4:Y:S04]  /*12d30*/  LDSM.16.M88.4 R172, [R198+0x9800] ;  /* 0x00980000c6ac783b */ /* 0x000f280000000200 */
[----:B------:R-:W-:Y:S03]  /*12d40*/  LDSM.16.M88.4 R188, [R197+0x1000] ;  /* 0x00100000c5bc783b */ /* 0x000fe60000000200 */
[C---:B-1----:R-:W-:Y:S08]  /*12d50*/  HMMA.16816.F32 R4, R168.reuse, R176, R4 ;  /* 0x000000b0a804723c */ /* 0x042ff00000001804 */
[C---:B------:R-:W-:Y:S01]  /*12d60*/  HMMA.16816.F32 R8, R168.reuse, R178, R8 ;  /* 0x000000b2a808723c */ /* 0x040fe20000001808 */
[----:B------:R-:W-:Y:S07]  /*12d70*/  LDSM.16.M88.4 R176, [R203] ;  /* 0x00000000cbb0783b */ /* 0x000fee0000000200 */
[C---:B--2---:R-:W-:Y:S08]  /*12d80*/  HMMA.16816.F32 R12, R168.reuse, R180, R12 ;  /* 0x000000b4a80c723c */ /* 0x044ff0000000180c */
[C---:B------:R-:W-:Y:S01]  /*12d90*/  HMMA.16816.F32 R16, R168.reuse, R182, R16 ;  /* 0x000000b6a810723c */ /* 0x040fe20000001810 */
[----:B------:R-:W1:Y:S07]  /*12da0*/  LDSM.16.M88.4 R180, [R197] ;  /* 0x00000000c5b4783b */ /* 0x000e6e0000000200 */
[C---:B---3--:R-:W-:Y:S08]  /*12db0*/  HMMA.16816.F32 R20, R168.reuse, R184, R20 ;  /* 0x000000b8a814723c */ /* 0x048ff00000001814 */
[C---:B------:R-:W-:Y:S01]  /*12dc0*/  HMMA.16816.F32 R24, R168.reuse, R186, R24 ;  /* 0x000000baa818723c */ /* 0x040fe20000001818 */
[----:B------:R-:W2:Y:S07]  /*12dd0*/  LDSM.16.M88.4 R184, [R197+0x800] ;  /* 0x00080000c5b8783b */ /* 0x000eae0000000200 */
[C---:B----4-:R-:W-:Y:S08]  /*12de0*/  HMMA.16816.F32 R28, R168.reuse, R172, R28 ;  /* 0x000000aca81c723c */ /* 0x050ff0000000181c */
[----:B------:R-:W-:Y:S01]  /*12df0*/  HMMA.16816.F32 R32, R168, R174, R32 ;  /* 0x000000aea820723c */ /* 0x000fe20000001820 */
[----:B------:R-:W3:Y:S04]  /*12e00*/  LDSM.16.M88.4 R168, [R197+0x1800] ;  /* 0x00180000c5a8783b */ /* 0x000ee80000000200 */
        /* <DEDUP_REMOVED lines=155> */
[----:B------:R-:W3:Y:S01]  /*137c0*/  LDSM.16.M88.4 R168, [R197+0x7800] ;  /* 0x00780000c5a8783b */ /* 0x000ee20000000200 */
[----:B------:R-:W-:Y:S04]  /*137d0*/  DEPBAR.LE SB0, 0x0 ;  /* 0x000080000000791a */ /* 0x000fe80000000000 */
[----:B------:R-:W-:Y:S01]  /*137e0*/  BAR.SYNC.DEFER_BLOCKING 0x0 ;  /* 0x0000000000007b1d */ /* 0x000fe20000010000 */
[----:B------:R-:W-:Y:S01]  /*137f0*/  IMAD.U32 R172, RZ, RZ, UR26 ;  /* 0x0000001affac7e24 */ /* 0x000fe2000f8e00ff */
[C---:B-1----:R-:W-:Y:S01]  /*13800*/  HMMA.16816.F32 R4, R176.reuse, R180, R4 ;  /* 0x000000b4b004723c */ /* 0x042fe20000001804 */
[----:B------:R-:W-:Y:S04]  /*13810*/  MOV R173, UR26 ;  /* 0x0000001a00ad7c02 */ /* 0x000fe80008000f00 */
[----:B------:R-:W-:Y:S03]  /*13820*/  IMAD.WIDE.U32 R174, R2, c[0x0][0x198], RZ ;  /* 0x0000660002ae7a25 */ /* 0x000fe600078e00ff */
[C---:B------:R-:W-:Y:S08]  /*13830*/  HMMA.16816.F32 R8, R176.reuse, R182, R8 ;  /* 0x000000b6b008723c */ /* 0x040ff00000001808 */
[C---:B--2---:R-:W-:Y:S08]  /*13840*/  HMMA.16816.F32 R12, R176.reuse, R184, R12 ;  /* 0x000000b8b00c723c */ /* 0x044ff0000000180c */
[C---:B------:R-:W-:Y:S08]  /*13850*/  HMMA.16816.F32 R16, R176.reuse, R186, R16 ;  /* 0x000000bab010723c */ /* 0x040ff00000001810 */
[C---:B----4-:R-:W-:Y:S08]  /*13860*/  HMMA.16816.F32 R20, R176.reuse, R188, R20 ;  /* 0x000000bcb014723c */ /* 0x050ff00000001814 */
[C---:B------:R-:W-:Y:S08]  /*13870*/  HMMA.16816.F32 R24, R176.reuse, R190, R24 ;  /* 0x000000beb018723c */ /* 0x040ff00000001818 */
[C---:B---3--:R-:W-:Y:S07]  /*13880*/  HMMA.16816.F32 R28, R176.reuse, R168, R28 ;  /* 0x000000a8b01c723c */ /* 0x048fee000000181c */
[----:B------:R-:W-:Y:S01]  /*13890*/  LEA R168, P0, R132, R222, 0x6 ;  /* 0x000000de84a87211 */ /* 0x000fe200078030ff */
[----:B------:R-:W-:Y:S04]  /*138a0*/  HMMA.16816.F32 R32, R176, R170, R32 ;  /* 0x000000aab020723c */ /* 0x000fe80000001820 */
[----:B------:R-:W-:Y:S02]  /*138b0*/  LEA.HI.X.SX32 R169, R3, R223, 0x6, P0 ;  /* 0x000000df03a97211 */ /* 0x000fe400000f36ff */
[----:B------:R-:W-:Y:S01]  /*138c0*/  LEA R172, P0, R172, R230, 0x6 ;  /* 0x000000e6acac7211 */ /* 0x000fe200078030ff */
[----:B------:R-:W-:Y:S01]  /*138d0*/  IMAD.WIDE.U32 R176, R168, c[0x0][0x198], RZ ;  /* 0x00006600a8b07a25 */ /* 0x000fe200078e00ff */
[----:B------:R-:W-:Y:S04]  /*138e0*/  LEA.HI.X.SX32 R3, R173, R233, 0x6, P1 ;  /* 0x000000e9ad037211 */ /* 0x000fe800008f36ff */
[----:B------:R-:W-:Y:S01]  /*138f0*/  LEA.HI.X.SX32 R173, R132, R231, 0x6, P0 ;  /* 0x000000e784ad7211 */ /* 0x000fe200000f36ff */
[----:B------:R-:W-:Y:S01]  /*13900*/  IMAD R132, R169, c[0x0][0x198], RZ ;  /* 0x00006600a9847a24 */ /* 0x000fe200078e02ff */
[-C--:B------:R-:W-:Y:S01]  /*13910*/  LEA R170, P1, R176, R243.reuse, 0x1 ;  /* 0x000000f3b0aa7211 */ /* 0x080fe200078208ff */
[C---:B------:R-:W-:Y:S02]  /*13920*/  IMAD R169, R134.reuse, c[0x0][0x19c], R135 ;  /* 0x0000670086a97a24 */ /* 0x040fe400078e0287 */
[----:B------:R-:W-:Y:S04]  /*13930*/  IMAD.WIDE.U32 R134, R134, c[0x0][0x198], RZ ;  /* 0x0000660086867a25 */ /* 0x000fe800078e00ff */
[----:B------:R-:W-:Y:S02]  /*13940*/  IMAD R132, R168, c[0x0][0x19c], R132 ;  /* 0x00006700a8847a24 */ /* 0x000fe400078e0284 */
[----:B------:R-:W-:Y:S02]  /*13950*/  IMAD R168, R173, c[0x0][0x198], RZ ;  /* 0x00006600ada87a24 */ /* 0x000fe400078e02ff */
[----:B------:R-:W-:Y:S02]  /*13960*/  IMAD.IADD R169, R135, 0x1, R169 ;  /* 0x0000000187a97824 */ /* 0x000fe400078e02a9 */
[----:B------:R-:W-:Y:S01]  /*13970*/  IMAD R178, R172, c[0x0][0x19c], R168 ;  /* 0x00006700acb27a24 */ /* 0x000fe200078e02a8 */
[CC--:B------:R-:W-:Y:S01]  /*13980*/  LEA R168, P0, R134.reuse, R243.reuse, 0x1 ;  /* 0x000000f386a87211 */ /* 0x0c0fe200078008ff */
[----:B------:R-:W-:Y:S02]  /*13990*/  IMAD R3, R3, c[0x0][0x198], RZ ;  /* 0x0000660003037a24 */ /* 0x000fe400078e02ff */
[----:B------:R-:W-:Y:S01]  /*139a0*/  IMAD.IADD R132, R177, 0x1, R132 ;  /* 0x00000001b1847824 */ /* 0x000fe200078e0284 */
[-C--:B------:R-:W-:Y:S01]  /*139b0*/  LEA.HI.X R169, R134, R242.reuse, R169, 0x1, P0 ;  /* 0x000000f286a97211 */ /* 0x080fe200000f0ca9 */
[----:B------:R-:W-:Y:S01]  /*139c0*/  IMAD R3, R2, c[0x0][0x19c], R3 ;  /* 0x0000670002037a24 */ /* 0x000fe200078e0203 */
[----:B------:R-:W-:Y:S01]  /*139d0*/  PLOP3.LUT P0, PT, PT, PT, UP0, 0x80, 0x0 ;  /* 0x000000000000781c */ /* 0x000fe20003f0f008 */
[----:B------:R-:W-:Y:S01]  /*139e0*/  IMAD.WIDE.U32 R172, R172, c[0x0][0x198], RZ ;  /* 0x00006600acac7a25 */ /* 0x000fe200078e00ff */
[-C--:B------:R-:W-:Y:S02]  /*139f0*/  LEA.HI.X R171, R176, R242.reuse, R132, 0x1, P1 ;  /* 0x000000f2b0ab7211 */ /* 0x080fe400008f0c84 */
[-C--:B------:R-:W-:Y:S01]  /*13a00*/  LEA R134, P2, R174, R243.reuse, 0x1 ;  /* 0x000000f3ae867211 */ /* 0x080fe200078408ff */
[----:B------:R-:W-:Y:S01]  /*13a10*/  IMAD.IADD R3, R175, 0x1, R3 ;  /* 0x00000001af037824 */ /* 0x000fe200078e0203 */
[----:B------:R-:W-:Y:S01]  /*13a20*/  LEA R2, P1, R172, R243, 0x1 ;  /* 0x000000f3ac027211 */ /* 0x000fe200078208ff */
[----:B------:R-:W-:Y:S03]  /*13a30*/  IMAD.IADD R178, R173, 0x1, R178 ;  /* 0x00000001adb27824 */ /* 0x000fe600078e02b2 */
[-C--:B------:R-:W-:Y:S02]  /*13a40*/  LEA.HI.X R135, R174, R242.reuse, R3, 0x1, P2 ;  /* 0x000000f2ae877211 */ /* 0x080fe400010f0c03 */
[----:B------:R-:W-:Y:S01]  /*13a50*/  LEA.HI.X R3, R172, R242, R178, 0x1, P1 ;  /* 0x000000f2ac037211 */ /* 0x000fe200008f0cb2 */
[----:B------:R-:W-:-:S05]  /*13a60*/  @P0 BRA `(.L_x_615) ;  /* 0xffffe05000000947 */ /* 0x000fca000383ffff */
.L_x_614:
[----:B------:R-:W2:Y:S01]  /*13a70*/  LDL.64 R190, [R1+0x78] ;  /* 0x0000780001be7983 */ /* 0x000ea20000100a00 */
[----:B-1----:R-:W-:Y:S01]  /*13a80*/  IMAD.U32 R2, RZ, RZ, UR8 ;  /* 0x00000008ff027e24 */ /* 0x002fe2000f8e00ff */
[----:B------:R-:W-:Y:S01]  /*13a90*/  USHF.L.U32 UR35, UR8, 0x1, URZ ;  /* 0x0000000108237899 */ /* 0x000fe2000800063f */
[----:B------:R-:W1:Y:S01]  /*13aa0*/  LDC.U8 R181, c[0x0][0x2d8] ;  /* 0x0000b600ffb57b82 */ /* 0x000e620000000000 */
[----:B------:R-:W-:Y:S02]  /*13ab0*/  UIADD3 UR4, UR25, -0x4498517b, URZ ;  /* 0xbb67ae8519047890 */ /* 0x000fe4000fffe03f */
[----:B------:R3:W4:Y:S01]  /*13ac0*/  LDL.S16 R186, [R1+0x2c] ;  /* 0x00002c0001ba7983 */ /* 0x0007220000100600 */
[----:B------:R-:W-:Y:S02]  /*13ad0*/  ULOP3.LUT UR5, UR35, UR25, URZ, 0x3c, !UPT ;  /* 0x0000001923057292 */ /* 0x000fe4000f8e3c3f */
[----:B------:R-:W-:Y:S01]  /*13ae0*/  UIADD3 UR27, UR24, -0x61c88647, URZ ;  /* 0x9e3779b9181b7890 */ /* 0x000fe2000fffe03f */
[----:B------:R-:W5:Y:S01]  /*13af0*/  S2R R3, SR_TID.X ;  /* 0x0000000000037919 */ /* 0x000f620000002100 */
[----:B------:R-:W-:Y:S02]  /*13b00*/  UIADD3 UR33, UR24, 0x3c6ef372, URZ ;  /* 0x3c6ef37218217890 */ /* 0x000fe4000fffe03f */
[----:B------:R-:W-:Y:S02]  /*13b10*/  UIADD3 UR34, UR25, 0x32370b8f, URZ ;  /* 0x32370b8f19227890 */ /* 0x000fe4000fffe03f */
[----:B------:R-:W-:Y:S02]  /*13b20*/  UIADD3 UR29, UR25, 0x76cf5d0a, URZ ;  /* 0x76cf5d0a191d7890 */ /* 0x000fe4000fffe03f */
[----:B------:R-:W-:Y:S01]  /*13b30*/  UIADD3 UR30, UR24, 0x78dde6e4, URZ ;  /* 0x78dde6e4181e7890 */ /* 0x000fe2000fffe03f */
[----:B------:R3:W3:Y:S01]  /*13b40*/  LDL.S16 R188, [R1+0x54] ;  /* 0x0000540001bc7983 */ /* 0x0006e20000100600 */
[----:B------:R-:W-:Y:S02]  /*13b50*/  UIADD3 UR28, UR25, -0x56f99767, URZ ;  /* 0xa9066899191c7890 */ /* 0x000fe4000fffe03f */
[----:B------:R-:W-:Y:S01]  /*13b60*/  UIADD3 UR26, UR24, 0x1715609d, URZ ;  /* 0x1715609d181a7890 */ /* 0x000fe2000fffe03f */
[----:B------:R1:W3:Y:S01]  /*13b70*/  LDL.S16 R189, [R1+0x50] ;  /* 0x0000500001bd7983 */ /* 0x0002e20000100600 */
[----:B------:R-:W-:Y:S02]  /*13b80*/  UIADD3 UR35, UR35, 0x1, URZ ;  /* 0x0000000123237890 */ /* 0x000fe4000fffe03f */
[----:B------:R-:W-:Y:S01]  /*13b90*/  UIADD3 UR21, UR21, 0x1, URZ ;  /* 0x0000000115157890 */ /* 0x000fe2000fffe03f */
[----:B------:R1:W3:Y:S01]  /*13ba0*/  LDL.S16 R183, [R1+0x38] ;  /* 0x0000380001b77983 */ /* 0x0002e20000100600 */
[----:B------:R-:W-:Y:S01]  /*13bb0*/  ULOP3.LUT UR35, UR35, UR25, URZ, 0x3c, !UPT ;  /* 0x0000001923237292 */ /* 0x000fe2000f8e3c3f */
[----:B-----5:R-:W-:Y:S05]  /*13bc0*/  IMAD.SHL.U32 R3, R3, 0x2, RZ ;  /* 0x0000000203037824 */ /* 0x020fea00078e00ff */
[----:B------:R-:W-:Y:S05]  /*13bd0*/  LOP3.LUT R3, R3, 0x6, RZ, 0xc0, !PT ;  /* 0x0000000603037812 */ /* 0x000fea00078ec0ff */
[----:B------:R-:W-:Y:S04]  /*13be0*/  IMAD R2, R2, 0x40, R3 ;  /* 0x0000004002027824 */ /* 0x000fe800078e0203 */
[----:B------:R-:W5:Y:S01]  /*13bf0*/  I2F R134, R2 ;  /* 0x0000000200867306 */ /* 0x000f620000201400 */
[C---:B------:R-:W-:Y:S02]  /*13c00*/  IADD3 R132, R2.reuse, 0x1, RZ ;  /* 0x0000000102847810 */ /* 0x040fe40007ffe0ff */
[C---:B------:R-:W-:Y:S02]  /*13c10*/  IADD3 R3, R2.reuse, 0x8, RZ ;  /* 0x0000000802037810 */ /* 0x040fe40007ffe0ff */
[C---:B------:R-:W-:Y:S02]  /*13c20*/  IADD3 R168, R2.reuse, 0x9, RZ ;  /* 0x0000000902a87810 */ /* 0x040fe40007ffe0ff */
[C---:B------:R-:W-:Y:S02]  /*13c30*/  IADD3 R135, R2.reuse, 0x10, RZ ;  /* 0x0000001002877810 */ /* 0x040fe40007ffe0ff */
[C---:B------:R-:W-:Y:S01]  /*13c40*/  IADD3 R170, R2.reuse, 0x11, RZ ;  /* 0x0000001102aa7810 */ /* 0x040fe20007ffe0ff */
[----:B------:R-:W1:Y:S01]  /*13c50*/  I2F R132, R132 ;  /* 0x0000008400847306 */ /* 0x000e620000201400 */
[C---:B------:R-:W-:Y:S02]  /*13c60*/  IADD3 R176, R2.reuse, 0x18, RZ ;  /* 0x0000001802b07810 */ /* 0x040fe40007ffe0ff */
[C---:B------:R-:W-:Y:S02]  /*13c70*/  IADD3 R175, R2.reuse, 0x19, RZ ;  /* 0x0000001902af7810 */ /* 0x040fe40007ffe0ff */
[C---:B------:R-:W-:Y:S02]  /*13c80*/  IADD3 R174, R2.reuse, 0x20, RZ ;  /* 0x0000002002ae7810 */ /* 0x040fe40007ffe0ff */
[C---:B------:R-:W-:Y:S02]  /*13c90*/  IADD3 R173, R2.reuse, 0x21, RZ ;  /* 0x0000002102ad7810 */ /* 0x040fe40007ffe0ff */
[C---:B------:R-:W-:Y:S01]  /*13ca0*/  IADD3 R172, R2.reuse, 0x28, RZ ;  /* 0x0000002802ac7810 */ /* 0x040fe20007ffe0ff */
[----:B------:R-:W1:Y:S01]  /*13cb0*/  I2F R3, R3 ;  /* 0x0000000300037306 */ /* 0x000e620000201400 */
[C---:B------:R-:W-:Y:S02]  /*13cc0*/  IADD3 R171, R2.reuse, 0x29, RZ ;  /* 0x0000002902ab7810 */ /* 0x040fe40007ffe0ff */
[----:B------:R-:W-:Y:S01]  /*13cd0*/  IADD3 R169, R2, 0x30, RZ ;  /* 0x0000003002a97810 */ /* 0x000fe20007ffe0ff */
[C---:B-----5:R-:W-:Y:S02]  /*13ce0*/  FFMA.FTZ R4, R134.reuse, UR18, R4 ;  /* 0x0000001286047c23 */ /* 0x060fe40008010004 */
[----:B------:R-:W-:Y:S01]  /*13cf0*/  FFMA.FTZ R6, R134, UR18, R6 ;  /* 0x0000001286067c23 */ /* 0x000fe20008010006 */
[----:B------:R-:W-:Y:S02]  /*13d00*/  IADD3 R134, R2, 0x31, RZ ;  /* 0x0000003102867810 */ /* 0x000fe40007ffe0ff */
[----:B------:R-:W-:Y:S01]  /*13d10*/  FMNMX.FTZ R177, R4, R0, !PT ;  /* 0x0000000004b17209 */ /* 0x000fe20007810000 */
[----:B------:R-:W5:Y:S01]  /*13d20*/  I2F R168, R168 ;  /* 0x000000a800a87306 */ /* 0x000f620000201400 */
[C---:B-1----:R-:W-:Y:S02]  /*13d30*/  FFMA.FTZ R5, R132.reuse, UR18, R5 ;  /* 0x0000001284057c23 */ /* 0x042fe40008010005 */
[----:B------:R-:W-:Y:S03]  /*13d40*/  FFMA.FTZ R7, R132, UR18, R7 ;  /* 0x0000001284077c23 */ /* 0x000fe60008010007 */
[----:B------:R-:W-:Y:S04]  /*13d50*/  FMNMX.FTZ R132, R5, R177, !PT ;  /* 0x000000b105847209 */ /* 0x000fe80007810000 */
[----:B------:R-:W1:Y:S01]  /*13d60*/  I2F R135, R135 ;  /* 0x0000008700877306 */ /* 0x000e620000201400 */
[C---:B------:R-:W-:Y:S02]  /*13d70*/  FFMA.FTZ R8, R3.reuse, UR18, R8 ;  /* 0x0000001203087c23 */ /* 0x040fe40008010008 */
[----:B------:R-:W-:Y:S03]  /*13d80*/  FFMA.FTZ R10, R3, UR18, R10 ;  /* 0x00000012030a7c23 */ /* 0x000fe6000801000a */
[----:B------:R-:W-:Y:S04]  /*13d90*/  FMNMX.FTZ R3, R8, R132, !PT ;  /* 0x0000008408037209 */ /* 0x000fe80007810000 */
[----:B------:R-:W1:Y:S01]  /*13da0*/  I2F R170, R170 ;  /* 0x000000aa00aa7306 */ /* 0x000e620000201400 */
[C---:B-----5:R-:W-:Y:S02]  /*13db0*/  FFMA.FTZ R9, R168.reuse, UR18, R9 ;  /* 0x00000012a8097c23 */ /* 0x060fe40008010009 */
[----:B------:R-:W-:Y:S01]  /*13dc0*/  FFMA.FTZ R11, R168, UR18, R11 ;  /* 0x00000012a80b7c23 */ /* 0x000fe2000801000b */
[C---:B------:R-:W-:Y:S02]  /*13dd0*/  IADD3 R168, R2.reuse, 0x38, RZ ;  /* 0x0000003802a87810 */ /* 0x040fe40007ffe0ff */
[----:B------:R-:W-:Y:S04]  /*13de0*/  FMNMX.FTZ R3, R9, R3, !PT ;  /* 0x0000000309037209 */ /* 0x000fe80007810000 */
[----:B------:R-:W5:Y:S01]  /*13df0*/  I2F R176, R176 ;  /* 0x000000b000b07306 */ /* 0x000f620000201400 */
[----:B------:R-:W-:Y:S01]  /*13e00*/  IADD3 R2, R2, 0x39, RZ ;  /* 0x0000003902027810 */ /* 0x000fe20007ffe0ff */
[C---:B-1----:R-:W-:Y:S02]  /*13e10*/  FFMA.FTZ R12, R135.reuse, UR18, R12 ;  /* 0x00000012870c7c23 */ /* 0x042fe4000801000c */
[----:B------:R-:W-:Y:S01]  /*13e20*/  FFMA.FTZ R14, R135, UR18, R14 ;  /* 0x00000012870e7c23 */ /* 0x000fe2000801000e */
[----:B------:R-:W-:Y:S02]  /*13e30*/  FMNMX.FTZ R135, R6, R133, !PT ;  /* 0x0000008506877209 */ /* 0x000fe40007810000 */
[----:B------:R-:W-:Y:S03]  /*13e40*/  FMNMX.FTZ R132, R12, R3, !PT ;  /* 0x000000030c847209 */ /* 0x000fe60007810000 */
[----:B------:R-:W1:Y:S01]  /*13e50*/  I2F R175, R175 ;  /* 0x000000af00af7306 */ /* 0x000e620000201400 */
[----:B------:R-:W-:Y:S01]  /*13e60*/  FMNMX.FTZ R135, R7, R135, !PT ;  /* 0x0000008707877209 */ /* 0x000fe20007810000 */
[----:B------:R-:W-:Y:S03]  /*13e70*/  FFMA.FTZ R13, R170, UR18, R13 ;  /* 0x00000012aa0d7c23 */ /* 0x000fe6000801000d */
[----:B------:R-:W-:Y:S01]  /*13e80*/  FMNMX.FTZ R135, R10, R135, !PT ;  /* 0x000000870a877209 */ /* 0x000fe20007810000 */
[----:B------:R-:W-:Y:S01]  /*13e90*/  FFMA.FTZ R15, R170, UR18, R15 ;  /* 0x00000012aa0f7c23 */ /* 0x000fe2000801000f */
[----:B------:R-:W-:Y:S03]  /*13ea0*/  FMNMX.FTZ R132, R13, R132, !PT ;  /* 0x000000840d847209 */ /* 0x000fe60007810000 */
[----:B------:R-:W1:Y:S01]  /*13eb0*/  I2F R174, R174 ;  /* 0x000000ae00ae7306 */ /* 0x000e620000201400 */
[----:B------:R-:W-:Y:S01]  /*13ec0*/  FMNMX.FTZ R135, R11, R135, !PT ;  /* 0x000000870b877209 */ /* 0x000fe20007810000 */
[----:B-----5:R-:W-:Y:S03]  /*13ed0*/  FFMA.FTZ R16, R176, UR18, R16 ;  /* 0x00000012b0107c23 */ /* 0x020fe60008010010 */
[----:B------:R-:W-:Y:S01]  /*13ee0*/  FMNMX.FTZ R135, R14, R135, !PT ;  /* 0x000000870e877209 */ /* 0x000fe20007810000 */
[----:B------:R-:W-:Y:S01]  /*13ef0*/  FFMA.FTZ R18, R176, UR18, R18 ;  /* 0x00000012b0127c23 */ /* 0x000fe20008010012 */
[----:B------:R-:W-:Y:S03]  /*13f00*/  FMNMX.FTZ R132, R16, R132, !PT ;  /* 0x0000008410847209 */ /* 0x000fe60007810000 */
[----:B------:R-:W5:Y:S01]  /*13f10*/  I2F R173, R173 ;  /* 0x000000ad00ad7306 */ /* 0x000f620000201400 */
[----:B------:R-:W-:Y:S01]  /*13f20*/  FMNMX.FTZ R135, R15, R135, !PT ;  /* 0x000000870f877209 */ /* 0x000fe20007810000 */
[C---:B-1----:R-:W-:Y:S03]  /*13f30*/  FFMA.FTZ R17, R175.reuse, UR18, R17 ;  /* 0x00000012af117c23 */ /* 0x042fe60008010011 */
[----:B------:R-:W-:Y:S01]  /*13f40*/  FMNMX.FTZ R135, R18, R135, !PT ;  /* 0x0000008712877209 */ /* 0x000fe20007810000 */
[----:B------:R-:W-:Y:S01]  /*13f50*/  FFMA.FTZ R19, R175, UR18, R19 ;  /* 0x00000012af137c23 */ /* 0x000fe20008010013 */
[----:B------:R-:W-:Y:S03]  /*13f60*/  FMNMX.FTZ R132, R17, R132, !PT ;  /* 0x0000008411847209 */ /* 0x000fe60007810000 */
[----:B------:R-:W1:Y:S01]  /*13f70*/  I2F R172, R172 ;  /* 0x000000ac00ac7306 */ /* 0x000e620000201400 */
[----:B------:R-:W-:Y:S01]  /*13f80*/  FMNMX.FTZ R135, R19, R135, !PT ;  /* 0x0000008713877209 */ /* 0x000fe20007810000 */
[C---:B------:R-:W-:Y:S02]  /*13f90*/  FFMA.FTZ R20, R174.reuse, UR18, R20 ;  /* 0x00000012ae147c23 */ /* 0x040fe40008010014 */
[----:B------:R-:W-:Y:S03]  /*13fa0*/  FFMA.FTZ R22, R174, UR18, R22 ;  /* 0x00000012ae167c23 */ /* 0x000fe60008010016 */
[----:B------:R-:W-:Y:S03]  /*13fb0*/  FMNMX.FTZ R132, R20, R132, !PT ;  /* 0x0000008414847209 */ /* 0x000fe60007810000 */
[----:B------:R-:W1:Y:S01]  /*13fc0*/  I2F R171, R171 ;  /* 0x000000ab00ab7306 */ /* 0x000e620000201400 */
[----:B------:R-:W-:Y:S01]  /*13fd0*/  FMNMX.FTZ R135, R22, R135, !PT ;  /* 0x0000008716877209 */ /* 0x000fe20007810000 */
[C---:B-----5:R-:W-:Y:S02]  /*13fe0*/  FFMA.FTZ R21, R173.reuse, UR18, R21 ;  /* 0x00000012ad157c23 */ /* 0x060fe40008010015 */
[----:B------:R-:W-:Y:S03]  /*13ff0*/  FFMA.FTZ R23, R173, UR18, R23 ;  /* 0x00000012ad177c23 */ /* 0x000fe60008010017 */
[----:B------:R-:W-:Y:S03]  /*14000*/  FMNMX.FTZ R132, R21, R132, !PT ;  /* 0x0000008415847209 */ /* 0x000fe60007810000 */
[----:B------:R-:W5:Y:S01]  /*14010*/  I2F R169, R169 ;  /* 0x000000a900a97306 */ /* 0x000f620000201400 */
[----:B------:R-:W-:Y:S01]  /*14020*/  FMNMX.FTZ R135, R23, R135, !PT ;  /* 0x0000008717877209 */ /* 0x000fe20007810000 */
[C---:B-1----:R-:W-:Y:S02]  /*14030*/  FFMA.FTZ R24, R172.reuse, UR18, R24 ;  /* 0x00000012ac187c23 */ /* 0x042fe40008010018 */
[----:B------:R-:W-:Y:S03]  /*14040*/  FFMA.FTZ R26, R172, UR18, R26 ;  /* 0x00000012ac1a7c23 */ /* 0x000fe6000801001a */
        /* <DEDUP_REMOVED lines=12> */
[C---:B-1----:R-:W-:Y:S02]  /*14110*/  FFMA.FTZ R29, R134.reuse, UR18, R29 ;  /* 0x00000012861d7c23 */ /* 0x042fe4000801001d */
[----:B------:R-:W-:Y:S01]  /*14120*/  FFMA.FTZ R31, R134, UR18, R31 ;  /* 0x00000012861f7c23 */ /* 0x000fe2000801001f */
[----:B------:R-:W-:Y:S02]  /*14130*/  FMNMX.FTZ R134, R30, R135, !PT ;  /* 0x000000871e867209 */ /* 0x000fe40007810000 */
[----:B------:R-:W-:Y:S01]  /*14140*/  FMNMX.FTZ R132, R29, R132, !PT ;  /* 0x000000841d847209 */ /* 0x000fe20007810000 */
[C---:B------:R-:W-:Y:S02]  /*14150*/  FFMA.FTZ R32, R3.reuse, UR18, R32 ;  /* 0x0000001203207c23 */ /* 0x040fe40008010020 */
[----:B------:R-:W-:Y:S01]  /*14160*/  FFMA.FTZ R34, R3, UR18, R34 ;  /* 0x0000001203227c23 */ /* 0x000fe20008010022 */
[----:B------:R-:W-:Y:S02]  /*14170*/  FMNMX.FTZ R3, R31, R134, !PT ;  /* 0x000000861f037209 */ /* 0x000fe40007810000 */
[----:B------:R-:W-:Y:S02]  /*14180*/  FMNMX.FTZ R132, R32, R132, !PT ;  /* 0x0000008420847209 */ /* 0x000fe40007810000 */
[----:B------:R-:W-:Y:S01]  /*14190*/  LOP3.LUT R134, R249, UR5, RZ, 0x3c, !PT ;  /* 0x00000005f9867c12 */ /* 0x000fe2000f8e3cff */
[----:B------:R-:W-:Y:S01]  /*141a0*/  UIADD3 UR5, UR24, -0x255992d5, URZ ;  /* 0xdaa66d2b18057890 */ /* 0x000fe2000fffe03f */
[C---:B-----5:R-:W-:Y:S02]  /*141b0*/  FFMA.FTZ R33, R2.reuse, UR18, R33 ;  /* 0x0000001202217c23 */ /* 0x060fe40008010021 */
[----:B------:R-:W-:Y:S01]  /*141c0*/  FFMA.FTZ R35, R2, UR18, R35 ;  /* 0x0000001202237c23 */ /* 0x000fe20008010023 */
[----:B------:R-:W-:Y:S01]  /*141d0*/  FMNMX.FTZ R2, R34, R3, !PT ;  /* 0x0000000322027209 */ /* 0x000fe20007810000 */
[----:B------:R-:W-:Y:S01]  /*141e0*/  IMAD.WIDE.U32 R168, R134, -0x326172a9, RZ ;  /* 0xcd9e8d5786a87825 */ /* 0x000fe200078e00ff */
[----:B------:R-:W-:Y:S02]  /*141f0*/  FMNMX.FTZ R132, R33, R132, !PT ;  /* 0x0000008421847209 */ /* 0x000fe40007810000 */
[----:B------:R-:W-:Y:S02]  /*14200*/  FMNMX.FTZ R2, R35, R2, !PT ;  /* 0x0000000223027209 */ /* 0x000fe40007810000 */
[----:B------:R-:W-:Y:S01]  /*14210*/  LOP3.LUT R3, R247, UR4, R248, 0x96, !PT ;  /* 0x00000004f7037c12 */ /* 0x000fe2000f8e96f8 */
[----:B------:R-:W1:Y:S01]  /*14220*/  SHFL.BFLY PT, R135, R132, 0x2, 0x1f ;  /* 0x0c401f0084877f89 */ /* 0x000e6200000e0000 */
[----:B------:R-:W-:Y:S03]  /*14230*/  UIADD3 UR4, UR25, -0x126145ec, URZ ;  /* 0xed9eba1419047890 */ /* 0x000fe6000fffe03f */
[----:B------:R-:W-:Y:S04]  /*14240*/  IMAD.WIDE.U32 R224, R3, -0x326172a9, RZ ;  /* 0xcd9e8d5703e07825 */ /* 0x000fe800078e00ff */
[----:B------:R-:W5:Y:S01]  /*14250*/  SHFL.BFLY PT, R172, R2, 0x2, 0x1f ;  /* 0x0c401f0002ac7f89 */ /* 0x000f6200000e0000 */
[----:B------:R-:W-:Y:S02]  /*14260*/  LOP3.LUT R168, R225, UR33, R168, 0x96, !PT ;  /* 0x00000021e1a87c12 */ /* 0x000fe4000f8e96a8 */
[----:B-1----:R-:W-:Y:S05]  /*14270*/  FMNMX.FTZ R132, R132, R135, !PT ;  /* 0x0000008784847209 */ /* 0x002fea0007810000 */
[----:B------:R-:W1:Y:S01]  /*14280*/  SHFL.BFLY PT, R135, R132, 0x1, 0x1f ;  /* 0x0c201f0084877f89 */ /* 0x000e6200000e0000 */
[----:B-----5:R-:W-:Y:S07]  /*14290*/  FMNMX.FTZ R172, R2, R172, !PT ;  /* 0x000000ac02ac7209 */ /* 0x020fee0007810000 */
[----:B------:R-:W5:Y:S01]  /*142a0*/  SHFL.BFLY PT, R173, R172, 0x1, 0x1f ;  /* 0x0c201f00acad7f89 */ /* 0x000f6200000e0000 */
[----:B-1----:R-:W-:Y:S04]  /*142b0*/  FMNMX.FTZ R132, R132, R135, !PT ;  /* 0x0000008784847209 */ /* 0x002fe80007810000 */
[C---:B------:R-:W-:Y:S01]  /*142c0*/  FSETP.NEU.FTZ.AND P0, PT, R132.reuse, -INF , PT ;  /* 0xff8000008400780b */ /* 0x040fe20003f1d000 */
[----:B------:R-:W-:Y:S04]  /*142d0*/  FADD.FTZ R0, -R132, R0 ;  /* 0x0000000084007221 */ /* 0x000fe80000010100 */
[----:B------:R-:W-:Y:S01]  /*142e0*/  FMUL.FTZ R0, R0, c[0x0][0x23c] ;  /* 0x00008f0000007a20 */ /* 0x000fe20000410000 */
[----:B--2---:R-:W-:Y:S01]  /*142f0*/  LOP3.LUT R2, R169, UR27, R190, 0x96, !PT ;  /* 0x0000001ba9027c12 */ /* 0x004fe2000f8e96be */
[----:B------:R-:W-:Y:S04]  /*14300*/  IMAD.WIDE.U32 R168, R168, -0x2daee0ad, RZ ;  /* 0xd2511f53a8a87825 */ /* 0x000fe800078e00ff */
[----:B------:R-:W-:Y:S05]  /*14310*/  IMAD.WIDE.U32 R2, R2, -0x2daee0ad, RZ ;  /* 0xd2511f5302027825 */ /* 0x000fea00078e00ff */
[----:B------:R-:W-:Y:S01]  /*14320*/  LOP3.LUT R170, R169, UR34, R2, 0x96, !PT ;  /* 0x00000022a9aa7c12 */ /* 0x000fe2000f8e9602 */
[----:B------:R-:W-:Y:S01]  /*14330*/  FMUL.FTZ R2, R132, c[0x0][0x23c] ;  /* 0x00008f0084027a20 */ /* 0x000fe20000410000 */
[----:B------:R-:W-:Y:S02]  /*14340*/  LOP3.LUT R134, R3, UR29, R246, 0x96, !PT ;  /* 0x0000001d03867c12 */ /* 0x000fe4000f8e96f6 */
[----:B-----5:R-:W-:Y:S01]  /*14350*/  FMNMX.FTZ R3, R172, R173, !PT ;  /* 0x000000adac037209 */ /* 0x020fe20007810000 */
[----:B------:R-:W-:Y:S01]  /*14360*/  IMAD.WIDE.U32 R170, R170, -0x326172a9, RZ ;  /* 0xcd9e8d57aaaa7825 */ /* 0x000fe200078e00ff */
[----:B------:R-:W-:Y:S02]  /*14370*/  FSEL R2, R2, RZ, P0 ;  /* 0x000000ff02027208 */ /* 0x000fe40000000000 */
[----:B------:R-:W-:Y:S01]  /*14380*/  FSETP.NEU.FTZ.AND P0, PT, R3, -INF , PT ;  /* 0xff8000000300780b */ /* 0x000fe20003f1d000 */
[----:B------:R-:W-:Y:S04]  /*14390*/  IMAD.WIDE.U32 R134, R134, -0x326172a9, RZ ;  /* 0xcd9e8d5786867825 */ /* 0x000fe800078e00ff */
[----:B------:R-:W-:Y:S01]  /*143a0*/  FFMA.FTZ R5, R5, c[0x0][0x23c], -R2 ;  /* 0x00008f0005057a23 */ /* 0x000fe20000010802 */
[----:B------:R-:W-:Y:S01]  /*143b0*/  LOP3.LUT R178, R171, UR30, R134, 0x96, !PT ;  /* 0x0000001eabb27c12 */ /* 0x000fe2000f8e9686 */
[----:B------:R-:W-:Y:S01]  /*143c0*/  FFMA.FTZ R175, R4, c[0x0][0x23c], -R2 ;  /* 0x00008f0004af7a23 */ /* 0x000fe20000010802 */
[----:B------:R-:W-:Y:S01]  /*143d0*/  LOP3.LUT R135, R135, UR5, R224, 0x96, !PT ;  /* 0x0000000587877c12 */ /* 0x000fe2000f8e96e0 */
[----:B------:R1:W-:Y:S01]  /*143e0*/  MUFU.EX2 R185, R5 ;  /* 0x0000000500b97308 */ /* 0x0003e20000000800 */
[----:B------:R-:W-:Y:S02]  /*143f0*/  FMUL.FTZ R4, R3, c[0x0][0x23c] ;  /* 0x00008f0003047a20 */ /* 0x000fe40000410000 */
[----:B------:R-:W-:Y:S03]  /*14400*/  IMAD.WIDE.U32 R178, R178, -0x2daee0ad, RZ ;  /* 0xd2511f53b2b27825 */ /* 0x000fe600078e00ff */
[----:B------:R-:W-:Y:S01]  /*14410*/  FSEL R4, R4, RZ, P0 ;  /* 0x000000ff04047208 */ /* 0x000fe20000000000 */
[----:B------:R-:W-:Y:S01]  /*14420*/  IMAD.WIDE.U32 R134, R135, -0x2daee0ad, RZ ;  /* 0xd2511f5387867825 */ /* 0x000fe200078e00ff */
[----:B------:R-:W-:Y:S02]  /*14430*/  IADD3 R210, P0, R208, UR19, RZ ;  /* 0x00000013d0d27c10 */ /* 0x000fe4000ff1e0ff */
[----:B------:R-:W2:Y:S01]  /*14440*/  MUFU.EX2 R175, R175 ;  /* 0x000000af00af7308 */ /* 0x000ea20000000800 */
[----:B------:R-:W-:Y:S01]  /*14450*/  FFMA.FTZ R6, R6, c[0x0][0x23c], -R4 ;  /* 0x00008f0006067a23 */ /* 0x000fe20000010804 */
[----:B------:R-:W-:Y:S01]  /*14460*/  LOP3.LUT R176, R179, UR28, R134, 0x96, !PT ;  /* 0x0000001cb3b07c12 */ /* 0x000fe2000f8e9686 */
[----:B------:R-:W-:Y:S01]  /*14470*/  FFMA.FTZ R7, R7, c[0x0][0x23c], -R4 ;  /* 0x00008f0007077a23 */ /* 0x000fe20000010804 */
[----:B------:R-:W-:Y:S01]  /*14480*/  LOP3.LUT R172, R135, UR4, R168, 0x96, !PT ;  /* 0x0000000487ac7c12 */ /* 0x000fe2000f8e96a8 */
[--C-:B------:R-:W-:Y:S01]  /*14490*/  FFMA.FTZ R8, R8, c[0x0][0x23c], -R2.reuse ;  /* 0x00008f0008087a23 */ /* 0x100fe20000010802 */
[----:B------:R-:W-:Y:S01]  /*144a0*/  IADD3.X R211, R209, UR12, RZ, P0, !PT ;  /* 0x0000000cd1d37c10 */ /* 0x000fe200087fe4ff */
[----:B------:R-:W-:Y:S03]  /*144b0*/  IMAD.WIDE.U32 R176, R176, -0x326172a9, RZ ;  /* 0xcd9e8d57b0b07825 */ /* 0x000fe600078e00ff */
[----:B------:R5:W-:Y:S01]  /*144c0*/  MUFU.EX2 R182, R6 ;  /* 0x0000000600b67308 */ /* 0x000be20000000800 */
[----:B------:R-:W-:Y:S04]  /*144d0*/  IMAD.WIDE.U32 R172, R172, -0x326172a9, RZ ;  /* 0xcd9e8d57acac7825 */ /* 0x000fe800078e00ff */
[----:B------:R-:W-:Y:S01]  /*144e0*/  FFMA.FTZ R9, R9, c[0x0][0x23c], -R2 ;  /* 0x00008f0009097a23 */ /* 0x000fe20000010802 */
[----:B-1----:R-:W-:Y:S01]  /*144f0*/  LOP3.LUT R5, R177, UR7, R172, 0x96, !PT ;  /* 0x00000007b1057c12 */ /* 0x002fe2000f8e96ac */
[----:B------:R-:W-:Y:S01]  /*14500*/  FFMA.FTZ R220, R25, c[0x0][0x23c], -R2 ;  /* 0x00008f0019dc7a23 */ /* 0x000fe20000010802 */
[----:B------:R-:W-:Y:S01]  /*14510*/  LOP3.LUT R180, R173, UR26, R170, 0x96, !PT ;  /* 0x0000001aadb47c12 */ /* 0x000fe2000f8e96aa */
[--C-:B------:R-:W-:Y:S01]  /*14520*/  FFMA.FTZ R214, R20, c[0x0][0x23c], -R2.reuse ;  /* 0x00008f0014d67a23 */ /* 0x100fe20000010802 */
[----:B------:R-:W-:Y:S01]  /*14530*/  LOP3.LUT R134, R5, 0xff, RZ, 0xc0, !PT ;  /* 0x000000ff05867812 */ /* 0x000fe200078ec0ff */
[----:B------:R1:W1:Y:S01]  /*14540*/  MUFU.EX2 R187, R7 ;  /* 0x0000000700bb7308 */ /* 0x0002620000000800 */
[--C-:B------:R-:W-:Y:S02]  /*14550*/  FFMA.FTZ R215, R21, c[0x0][0x23c], -R2.reuse ;  /* 0x00008f0015d77a23 */ /* 0x100fe40000010802 */
[----:B------:R-:W-:Y:S01]  /*14560*/  ISETP.GE.U32.AND P2, PT, R181, R134, PT ;  /* 0x00000086b500720c */ /* 0x000fe20003f46070 */
[--C-:B------:R-:W-:Y:S01]  /*14570*/  FFMA.FTZ R218, R24, c[0x0][0x23c], -R2.reuse ;  /* 0x00008f0018da7a23 */ /* 0x100fe20000010802 */
[----:B--2---:R-:W-:Y:S01]  /*14580*/  F2FP.PACK_AB R135, R185, R175 ;  /* 0x000000afb987723e */ /* 0x004fe200000000ff */
[--C-:B------:R-:W-:Y:S02]  /*14590*/  FFMA.FTZ R226, R28, c[0x0][0x23c], -R2.reuse ;  /* 0x00008f001ce27a23 */ /* 0x100fe40000010802 */
[----:B------:R-:W-:Y:S01]  /*145a0*/  FFMA.FTZ R228, R29, c[0x0][0x23c], -R2 ;  /* 0x00008f001de47a23 */ /* 0x000fe20000010802 */
[----:B------:R-:W-:Y:S01]  /*145b0*/  PRMT R168, R135, 0x7632, R168 ;  /* 0x0000763287a87816 */ /* 0x000fe200000000a8 */
[--C-:B------:R-:W-:Y:S02]  /*145c0*/  FFMA.FTZ R236, R32, c[0x0][0x23c], -R2.reuse ;  /* 0x00008f0020ec7a23 */ /* 0x100fe40000010802 */
[--C-:B------:R-:W-:Y:S01]  /*145d0*/  FFMA.FTZ R238, R33, c[0x0][0x23c], -R2.reuse ;  /* 0x00008f0021ee7a23 */ /* 0x100fe20000010802 */
[----:B-----5:R-:W-:Y:S01]  /*145e0*/  LOP3.LUT R6, R5, 0xffff, RZ, 0xc0, !PT ;  /* 0x0000ffff05067812 */ /* 0x020fe200078ec0ff */
[----:B------:R-:W-:Y:S01]  /*145f0*/  FFMA.FTZ R212, R16, c[0x0][0x23c], -R2 ;  /* 0x00008f0010d47a23 */ /* 0x000fe20000010802 */
[----:B------:R-:W-:Y:S01]  /*14600*/  PRMT R134, R135, 0x5410, R168 ;  /* 0x0000541087867816 */ /* 0x000fe200000000a8 */
[----:B----4-:R-:W-:Y:S01]  /*14610*/  @!P2 HADD2 R186, -R135.H0_H0, -RZ.H0_H0 ;  /* 0xa00000ff87baa230 */ /* 0x010fe20000000900 */
[----:B------:R-:W-:Y:S01]  /*14620*/  SHF.R.U32.HI R6, RZ, 0x8, R6 ;  /* 0x00000008ff067819 */ /* 0x000fe20000011606 */
[----:B------:R-:W-:Y:S02]  /*14630*/  FFMA.FTZ R213, R17, c[0x0][0x23c], -R2 ;  /* 0x00008f0011d57a23 */ /* 0x000fe40000010802 */
[--C-:B------:R-:W-:Y:S01]  /*14640*/  FFMA.FTZ R11, R11, c[0x0][0x23c], -R4.reuse ;  /* 0x00008f000b0b7a23 */ /* 0x100fe20000010804 */
[----:B------:R2:W-:Y:S01]  /*14650*/  @!P2 STL.S16 [R1+0x2c], R186 ;  /* 0x00002cba0100a387 */ /* 0x0005e20000100600 */
[----:B------:R-:W-:Y:S01]  /*14660*/  LOP3.LUT R6, R6, 0xffff, RZ, 0xc0, !PT ;  /* 0x0000ffff06067812 */ /* 0x000fe200078ec0ff */
[--C-:B------:R-:W-:Y:S01]  /*14670*/  FFMA.FTZ R206, R18, c[0x0][0x23c], -R4.reuse ;  /* 0x00008f0012ce7a23 */ /* 0x100fe20000010804 */
[----:B-1----:R-:W-:Y:S01]  /*14680*/  SHF.R.U32.HI R7, RZ, 0x10, R5 ;  /* 0x00000010ff077819 */ /* 0x002fe20000011605 */
[----:B------:R1:W4:Y:S01]  /*14690*/  LDL.S16 R174, [R1+0x4c] ;  /* 0x00004c0001ae7983 */ /* 0x0003220000100600 */
[----:B------:R-:W-:Y:S01]  /*146a0*/  ISETP.GE.U32.AND P1, PT, R181, R6, PT ;  /* 0x00000006b500720c */ /* 0x000fe20003f26070 */
[--C-:B------:R-:W-:Y:S01]  /*146b0*/  FFMA.FTZ R216, R22, c[0x0][0x23c], -R4.reuse ;  /* 0x00008f0016d87a23 */ /* 0x100fe20000010804 */
[----:B------:R-:W-:Y:S01]  /*146c0*/  LOP3.LUT R6, R7, 0xff, RZ, 0xc0, !PT ;  /* 0x000000ff07067812 */ /* 0x000fe200078ec0ff */
[--C-:B------:R-:W-:Y:S01]  /*146d0*/  FFMA.FTZ R217, R23, c[0x0][0x23c], -R4.reuse ;  /* 0x00008f0017d97a23 */ /* 0x100fe20000010804 */
[----:B------:R-:W-:Y:S01]  /*146e0*/  PRMT R7, R186, 0x7610, R7 ;  /* 0x00007610ba077816 */ /* 0x000fe20000000007 */
[--C-:B------:R-:W-:Y:S01]  /*146f0*/  FFMA.FTZ R219, R26, c[0x0][0x23c], -R4.reuse ;  /* 0x00008f001adb7a23 */ /* 0x100fe20000010804 */
[----:B------:R-:W-:Y:S01]  /*14700*/  ISETP.GE.U32.AND P0, PT, R181, R6, PT ;  /* 0x00000006b500720c */ /* 0x000fe20003f06070 */
[--C-:B------:R-:W-:Y:S01]  /*14710*/  FFMA.FTZ R221, R27, c[0x0][0x23c], -R4.reuse ;  /* 0x00008f001bdd7a23 */ /* 0x100fe20000010804 */
[----:B------:R-:W-:Y:S01]  /*14720*/  SHF.R.U32.HI R5, RZ, 0x18, R5 ;  /* 0x00000018ff057819 */ /* 0x000fe20000011605 */
[--C-:B------:R-:W-:Y:S01]  /*14730*/  FFMA.FTZ R227, R30, c[0x0][0x23c], -R4.reuse ;  /* 0x00008f001ee37a23 */ /* 0x100fe20000010804 */
[----:B------:R-:W-:Y:S01]  /*14740*/  @!P2 PRMT R135, R7, 0x5410, RZ ;  /* 0x000054100787a816 */ /* 0x000fe200000000ff */
[--C-:B------:R-:W-:Y:S01]  /*14750*/  FFMA.FTZ R229, R31, c[0x0][0x23c], -R4.reuse ;  /* 0x00008f001fe57a23 */ /* 0x100fe20000010804 */
[----:B------:R-:W-:Y:S01]  /*14760*/  ISETP.GE.U32.AND P2, PT, R181, R5, PT ;  /* 0x00000005b500720c */ /* 0x000fe20003f46070 */
[----:B---3--:R-:W-:Y:S01]  /*14770*/  @!P1 HADD2 R188, -R168.H0_H0, -RZ.H0_H0 ;  /* 0xa00000ffa8bc9230 */ /* 0x008fe20000000900 */
[----:B------:R-:W-:Y:S01]  /*14780*/  F2FP.PACK_AB R169, R187, R182 ;  /* 0x000000b6bba9723e */ /* 0x000fe200000000ff */
[--C-:B------:R-:W-:Y:S01]  /*14790*/  FFMA.FTZ R10, R10, c[0x0][0x23c], -R4.reuse ;  /* 0x00008f000a0a7a23 */ /* 0x100fe20000010804 */
[----:B------:R-:W-:Y:S01]  /*147a0*/  LOP3.LUT R6, R176, 0xffff, RZ, 0xc0, !PT ;  /* 0x0000ffffb0067812 */ /* 0x000fe200078ec0ff */
[----:B------:R-:W-:Y:S01]  /*147b0*/  FFMA.FTZ R200, R15, c[0x0][0x23c], -R4 ;  /* 0x00008f000fc87a23 */ /* 0x000fe20000010804 */
[----:B------:R3:W-:Y:S01]  /*147c0*/  @!P1 STL.S16 [R1+0x54], R188 ;  /* 0x000054bc01009387 */ /* 0x0007e20000100600 */
[----:B------:R-:W-:Y:S01]  /*147d0*/  PRMT R184, R188, 0x7610, R184 ;  /* 0x00007610bcb87816 */ /* 0x000fe200000000b8 */
[----:B--2---:R2:W-:Y:S01]  /*147e0*/  MUFU.EX2 R186, R8 ;  /* 0x0000000800ba7308 */ /* 0x0045e20000000800 */
[----:B------:R-:W-:Y:S01]  /*147f0*/  @!P0 HADD2 R189, -R169.H0_H0, -RZ.H0_H0 ;  /* 0xa00000ffa9bd8230 */ /* 0x000fe20000000900 */
[----:B------:R-:W-:Y:S01]  /*14800*/  LOP3.LUT R7, R176, 0xff, RZ, 0xc0, !PT ;  /* 0x000000ffb0077812 */ /* 0x000fe200078ec0ff */
[----:B------:R-:W-:Y:S01]  /*14810*/  FFMA.FTZ R207, R19, c[0x0][0x23c], -R4 ;  /* 0x00008f0013cf7a23 */ /* 0x000fe20000010804 */
[----:B------:R-:W-:Y:S01]  /*14820*/  SHF.R.U32.HI R6, RZ, 0x8, R6 ;  /* 0x00000008ff067819 */ /* 0x000fe20000011606 */
[----:B------:R-:W-:Y:S01]  /*14830*/  FFMA.FTZ R237, R34, c[0x0][0x23c], -R4 ;  /* 0x00008f0022ed7a23 */ /* 0x000fe20000010804 */
[----:B------:R-:W-:Y:S01]  /*14840*/  PRMT R170, R169, 0x7632, R170 ;  /* 0x00007632a9aa7816 */ /* 0x000fe200000000aa */
[----:B------:R5:W-:Y:S01]  /*14850*/  @!P0 STL.S16 [R1+0x50], R189 ;  /* 0x000050bd01008387 */ /* 0x000be20000100600 */
[----:B------:R-:W-:Y:S01]  /*14860*/  @!P1 PRMT R168, R184, 0x5410, RZ ;  /* 0x00005410b8a89816 */ /* 0x000fe200000000ff */
[----:B------:R-:W-:Y:S01]  /*14870*/  FFMA.FTZ R239, R35, c[0x0][0x23c], -R4 ;  /* 0x00008f0023ef7a23 */ /* 0x000fe20000010804 */
[----:B------:R-:W-:Y:S01]  /*14880*/  ISETP.GE.U32.AND P1, PT, R181, R7, PT ;  /* 0x00000007b500720c */ /* 0x000fe20003f26070 */
[----:B------:R-:W-:Y:S01]  /*14890*/  @!P2 HADD2 R183, -R170.H0_H0, -RZ.H0_H0 ;  /* 0xa00000ffaab7a230 */ /* 0x000fe20000000900 */
[----:B------:R-:W-:Y:S01]  /*148a0*/  LOP3.LUT R6, R6, 0xffff, RZ, 0xc0, !PT ;  /* 0x0000ffff06067812 */ /* 0x000fe200078ec0ff */
[----:B------:R-:W-:Y:S01]  /*148b0*/  MUFU.EX2 R184, R10 ;  /* 0x0000000a00b87308 */ /* 0x000fe20000000800 */
[----:B------:R-:W-:Y:S01]  /*148c0*/  PRMT R173, R169, 0x5410, R170 ;  /* 0x00005410a9ad7816 */ /* 0x000fe200000000aa */
[----:B------:R-:W-:Y:S01]  /*148d0*/  STG.E.U16 [R208.64], R135 ;  /* 0x00000087d0007986 */ /* 0x000fe2000c101516 */
[----:B------:R-:W-:Y:S02]  /*148e0*/  LOP3.LUT R5, R177, UR7, R172, 0x96, !PT ;  /* 0x00000007b1057c12 */ /* 0x000fe4000f8e96ac */
[----:B------:R-:W-:Y:S01]  /*148f0*/  PRMT R7, R183, 0x7610, R7 ;  /* 0x00007610b7077816 */ /* 0x000fe20000000007 */
[----:B------:R-:W-:Y:S03]  /*14900*/  @!P2 STL.S16 [R1+0x38], R183 ;  /* 0x000038b70100a387 */ /* 0x000fe60000100600 */
[----:B------:R-:W-:Y:S01]  /*14910*/  @!P2 PRMT R170, R7, 0x5410, RZ ;  /* 0x0000541007aaa816 */ /* 0x000fe200000000ff */
[----:B---3--:R-:W3:Y:S01]  /*14920*/  MUFU.EX2 R188, R9 ;  /* 0x0000000900bc7308 */ /* 0x008ee20000000800 */
[----:B--2---:R-:W-:Y:S01]  /*14930*/  PRMT R8, R189, 0x7610, R8 ;  /* 0x00007610bd087816 */ /* 0x004fe20000000008 */
[----:B------:R-:W-:Y:S03]  /*14940*/  STG.E.U16 [R208.64+0x2], R168 ;  /* 0x000002a8d0007986 */ /* 0x000fe6000c101516 */
[----:B------:R-:W-:Y:S01]  /*14950*/  @!P0 PRMT R169, R8, 0x5410, RZ ;  /* 0x0000541008a98816 */ /* 0x000fe200000000ff */
[----:B------:R-:W-:Y:S01]  /*14960*/  IMAD.MOV.U32 R8, RZ, RZ, R190 ;  /* 0x000000ffff087224 */ /* 0x000fe200078e00be */
[----:B------:R-:W-:Y:S01]  /*14970*/  ISETP.GE.U32.AND P0, PT, R181, R6, PT ;  /* 0x00000006b500720c */ /* 0x000fe20003f06070 */
[----:B------:R-:W-:Y:S01]  /*14980*/  FFMA.FTZ R190, R13, c[0x0][0x23c], -R2 ;  /* 0x00008f000dbe7a23 */ /* 0x000fe20000010802 */
[----:B------:R-:W-:Y:S01]  /*14990*/  SHF.R.U32.HI R6, RZ, 0x10, R176 ;  /* 0x00000010ff067819 */ /* 0x000fe200000116b0 */
[----:B-----5:R-:W-:Y:S01]  /*149a0*/  FFMA.FTZ R189, R14, c[0x0][0x23c], -R4 ;  /* 0x00008f000ebd7a23 */ /* 0x020fe20000010804 */
[----:B------:R-:W-:Y:S01]  /*149b0*/  LOP3.LUT R4, R5, 0xffff, RZ, 0xc0, !PT ;  /* 0x0000ffff05047812 */ /* 0x000fe200078ec0ff */
[----:B------:R-:W-:Y:S01]  /*149c0*/  IMAD.MOV.U32 R16, RZ, RZ, R8 ;  /* 0x000000ffff107224 */ /* 0x000fe200078e0008 */
[----:B------:R-:W-:Y:S02]  /*149d0*/  STG.E.U16 [R210.64+0x2], R170 ;  /* 0x000002aad2007986 */ /* 0x000fe4000c101516 */
[----:B------:R-:W-:Y:S02]  /*149e0*/  SHF.R.U32.HI R4, RZ, 0x8, R4 ;  /* 0x00000008ff047819 */ /* 0x000fe40000011604 */
[----:B------:R-:W-:Y:S01]  /*149f0*/  STG.E.U16 [R210.64], R169 ;  /* 0x000000a9d2007986 */ /* 0x000fe2000c101516 */
[----:B---3--:R-:W-:Y:S01]  /*14a00*/  F2FP.PACK_AB R172, R188, R186 ;  /* 0x000000babcac723e */ /* 0x008fe200000000ff */
[----:B------:R-:W-:Y:S02]  /*14a10*/  IMAD.MOV.U32 R9, RZ, RZ, R191 ;  /* 0x000000ffff097224 */ /* 0x000fe400078e00bf */
[----:B------:R-:W-:Y:S01]  /*14a20*/  FFMA.FTZ R191, R12, c[0x0][0x23c], -R2 ;  /* 0x00008f000cbf7a23 */ /* 0x000fe20000010802 */
[----:B------:R-:W-:Y:S01]  /*14a30*/  LOP3.LUT R2, R6, 0xff, RZ, 0xc0, !PT ;  /* 0x000000ff06027812 */ /* 0x000fe200078ec0ff */
[----:B------:R-:W-:Y:S01]  /*14a40*/  IMAD.MOV.U32 R17, RZ, RZ, R9 ;  /* 0x000000ffff117224 */ /* 0x000fe200078e0009 */
[----:B------:R-:W-:Y:S02]  /*14a50*/  PRMT R171, R172, 0x7632, R171 ;  /* 0x00007632acab7816 */ /* 0x000fe400000000ab */
[C---:B------:R-:W-:Y:S02]  /*14a60*/  ISETP.GE.U32.AND P2, PT, R181.reuse, R2, PT ;  /* 0x00000002b500720c */ /* 0x040fe40003f46070 */
[----:B------:R2:W3:Y:S02]  /*14a70*/  MUFU.EX2 R2, R0 ;  /* 0x0000000000027308 */ /* 0x0004e40000000800 */
[----:B--2---:R-:W-:Y:S01]  /*14a80*/  SHF.R.U32.HI R0, RZ, 0x18, R176 ;  /* 0x00000018ff007819 */ /* 0x004fe200000116b0 */
[C---:B---3--:R-:W-:Y:S02]  /*14a90*/  FFMA.FTZ R175, R2.reuse, R244, R175 ;  /* 0x000000f402af7223 */ /* 0x048fe400000100af */
[C---:B------:R-:W-:Y:S01]  /*14aa0*/  FMUL.FTZ R28, R2.reuse, R140 ;  /* 0x0000008c021c7220 */ /* 0x040fe20000410000 */
[----:B------:R-:W2:Y:S01]  /*14ab0*/  LDC.U8 R244, c[0x0][0x2d8] ;  /* 0x0000b600fff47b82 */ /* 0x000ea20000000000 */
[C---:B------:R-:W-:Y:S02]  /*14ac0*/  FMUL.FTZ R29, R2.reuse, R141 ;  /* 0x0000008d021d7220 */ /* 0x040fe40000410000 */
[C---:B------:R-:W-:Y:S02]  /*14ad0*/  FMUL.FTZ R12, R2.reuse, R156 ;  /* 0x0000009c020c7220 */ /* 0x040fe40000410000 */
[----:B------:R-:W-:Y:S02]  /*14ae0*/  IMAD.MOV.U32 R156, RZ, RZ, R16 ;  /* 0x000000ffff9c7224 */ /* 0x000fe400078e0010 */
[C---:B------:R-:W-:Y:S02]  /*14af0*/  FMUL.FTZ R16, R2.reuse, R152 ;  /* 0x0000009802107220 */ /* 0x040fe40000410000 */
        /* <DEDUP_REMOVED lines=9> */
[C---:B------:R-:W-:Y:S01]  /*14b90*/  FMUL.FTZ R24, R2.reuse, R144 ;  /* 0x0000009002187220 */ /* 0x040fe20000410000 */
[----:B------:R-:W-:Y:S01]  /*14ba0*/  MUFU.EX2 R149, R191 ;  /* 0x000000bf00957308 */ /* 0x000fe20000000800 */
        /* <DEDUP_REMOVED lines=49> */
[----:B----4-:R-:W-:Y:S05]  /*14ec0*/  @!P1 HADD2 R174, -R172.H0_H0, -RZ.H0_H0 ;  /* 0xa00000ffacae9230 */ /* 0x010fea0000000900 */
[----:B------:R3:W-:Y:S01]  /*14ed0*/  @!P1 STL.S16 [R1+0x4c], R174 ;  /* 0x00004cae01009387 */ /* 0x0007e20000100600 */
[----:B------:R-:W-:Y:S03]  /*14ee0*/  PRMT R6, R174, 0x7610, R6 ;  /* 0x00007610ae067816 */ /* 0x000fe60000000006 */
[----:B------:R1:W4:Y:S04]  /*14ef0*/  LDL.S16 R145, [R1+0x6c] ;  /* 0x00006c0001917983 */ /* 0x0003280000100600 */
[----:B------:R1:W5:Y:S01]  /*14f00*/  LDL.S16 R148, [R1+0x68] ;  /* 0x0000680001947983 */ /* 0x0003620000100600 */
[----:B---3--:R-:W-:Y:S02]  /*14f10*/  PRMT R174, R172, 0x5410, R171 ;  /* 0x00005410acae7816 */ /* 0x008fe400000000ab */
[----:B------:R-:W-:Y:S02]  /*14f20*/  @!P1 PRMT R172, R6, 0x5410, RZ ;  /* 0x0000541006ac9816 */ /* 0x000fe400000000ff */
[----:B------:R-:W-:Y:S01]  /*14f30*/  ISETP.GE.U32.AND P1, PT, R181, R0, PT ;  /* 0x00000000b500720c */ /* 0x000fe20003f26070 */
[----:B------:R-:W-:Y:S01]  /*14f40*/  IMAD.WIDE.U32 R180, R180, -0x2daee0ad, RZ ;  /* 0xd2511f53b4b47825 */ /* 0x000fe200078e00ff */
[----:B------:R-:W-:Y:S01]  /*14f50*/  LOP3.LUT R0, R5, 0xff, RZ, 0xc0, !PT ;  /* 0x000000ff05007812 */ /* 0x000fe200078ec0ff */
[----:B------:R-:W-:Y:S01]  /*14f60*/  STG.E.U16 [R208.64+0x10], R172 ;  /* 0x000010acd0007986 */ /* 0x000fe2000c101516 */
[----:B------:R-:W-:Y:S02]  /*14f70*/  LOP3.LUT R6, R176, 0xff, RZ, 0xc0, !PT ;  /* 0x000000ffb0067812 */ /* 0x000fe400078ec0ff */
[----:B------:R-:W-:Y:S02]  /*14f80*/  PRMT R183, R0, 0x5410, R4 ;  /* 0x0000541000b77816 */ /* 0x000fe40000000004 */
[----:B------:R-:W-:Y:S02]  /*14f90*/  LOP3.LUT R0, R176, 0xffff, RZ, 0xc0, !PT ;  /* 0x0000ffffb0007812 */ /* 0x000fe400078ec0ff */
[----:B------:R-:W-:Y:S02]  /*14fa0*/  LOP3.LUT R179, R181, UR13, R178, 0x96, !PT ;  /* 0x0000000db5b37c12 */ /* 0x000fe4000f8e96b2 */
[----:B------:R-:W-:Y:S01]  /*14fb0*/  SHF.R.U32.HI R4, RZ, 0x8, R0 ;  /* 0x00000008ff047819 */ /* 0x000fe20000011600 */
[----:B------:R-:W-:Y:S01]  /*14fc0*/  FADD.FTZ R0, -R3, R133 ;  /* 0x0000008503007221 */ /* 0x000fe20000010100 */
[----:B------:R-:W-:Y:S02]  /*14fd0*/  LOP3.LUT R178, R181, UR13, R178, 0x96, !PT ;  /* 0x0000000db5b27c12 */ /* 0x000fe4000f8e96b2 */
[----:B------:R-:W-:Y:S01]  /*14fe0*/  PRMT R177, R6, 0x5410, R4 ;  /* 0x0000541006b17816 */ /* 0x000fe20000000004 */
[----:B------:R-:W-:Y:S01]  /*14ff0*/  FMUL.FTZ R0, R0, c[0x0][0x23c] ;  /* 0x00008f0000007a20 */ /* 0x000fe20000410000 */
[--C-:B------:R-:W-:Y:S02]  /*15000*/  SHF.R.U32.HI R4, RZ, 0x10, R5.reuse ;  /* 0x00000010ff047819 */ /* 0x100fe40000011605 */
[----:B------:R-:W-:Y:S02]  /*15010*/  SHF.R.U32.HI R5, RZ, 0x18, R5 ;  /* 0x00000018ff057819 */ /* 0x000fe40000011605 */
[----:B------:R-:W-:Y:S01]  /*15020*/  LOP3.LUT R4, R4, 0xff, RZ, 0xc0, !PT ;  /* 0x000000ff04047812 */ /* 0x000fe200078ec0ff */
[----:B------:R-:W3:Y:S01]  /*15030*/  MUFU.EX2 R0, R0 ;  /* 0x0000000000007308 */ /* 0x000ee20000000800 */
[--C-:B------:R-:W-:Y:S02]  /*15040*/  SHF.R.U32.HI R6, RZ, 0x10, R176.reuse ;  /* 0x00000010ff067819 */ /* 0x100fe400000116b0 */
[----:B------:R-:W-:Y:S01]  /*15050*/  PRMT R133, R4, 0x5410, R5 ;  /* 0x0000541004857816 */ /* 0x000fe20000000005 */
[C---:B------:R-:W-:Y:S01]  /*15060*/  FMUL.FTZ R5, R2.reuse, R165 ;  /* 0x000000a502057220 */ /* 0x040fe20000410000 */
[----:B------:R-:W-:Y:S01]  /*15070*/  SHF.R.U32.HI R176, RZ, 0x18, R176 ;  /* 0x00000018ffb07819 */ /* 0x000fe200000116b0 */
[----:B------:R-:W-:Y:S01]  /*15080*/  FMUL.FTZ R4, R2, R164 ;  /* 0x000000a402047220 */ /* 0x000fe20000410000 */
[----:B------:R-:W-:Y:S01]  /*15090*/  LOP3.LUT R6, R6, 0xff, RZ, 0xc0, !PT ;  /* 0x000000ff06067812 */ /* 0x000fe200078ec0ff */
[----:B------:R1:W5:Y:S02]  /*150a0*/  LDL.S16 R2, [R1+0x34] ;  /* 0x0000340001027983 */ /* 0x0003640000100600 */
[----:B------:R-:W1:Y:S01]  /*150b0*/  MUFU.EX2 R165, R11 ;  /* 0x0000000b00a57308 */ /* 0x000e620000000800 */
[----:B------:R-:W-:Y:S09]  /*150c0*/  PRMT R176, R6, 0x5410, R176 ;  /* 0x0000541006b07816 */ /* 0x000ff200000000b0 */
[----:B------:R-:W-:Y:S01]  /*150d0*/  MUFU.EX2 R164, R213 ;  /* 0x000000d500a47308 */ /* 0x000fe20000000800 */
[C---:B---3--:R-:W-:Y:S02]  /*150e0*/  FMUL.FTZ R30, R0.reuse, R142 ;  /* 0x0000008e001e7220 */ /* 0x048fe40000410000 */
[C---:B------:R-:W-:Y:S02]  /*150f0*/  FMUL.FTZ R31, R0.reuse, R143 ;  /* 0x0000008f001f7220 */ /* 0x040fe40000410000 */
[----:B------:R-:W3:Y:S01]  /*15100*/  LDSM.16.MT88.4 R140, [R193+0x10000] ;  /* 0x01000000c18c783b */ /* 0x000ee20000004200 */
[----:B------:R-:W-:Y:S01]  /*15110*/  FFMA.FTZ R182, R0, R245, R182 ;  /* 0x000000f500b67223 */ /* 0x000fe200000100b6 */
[----:B--2---:R-:W-:Y:S01]  /*15120*/  PRMT R245, R244, 0x7054, R244 ;  /* 0x00007054f4f57816 */ /* 0x004fe200000000f4 */
[C---:B------:R-:W-:Y:S01]  /*15130*/  FMUL.FTZ R34, R0.reuse, R138 ;  /* 0x0000008a00227220 */ /* 0x040fe20000410000 */
[----:B------:R-:W2:Y:S01]  /*15140*/  LDC.U8 R244, c[0x0][0x2d8] ;  /* 0x0000b600fff47b82 */ /* 0x000ea20000000000 */
[C---:B------:R-:W-:Y:S01]  /*15150*/  FMUL.FTZ R35, R0.reuse, R139 ;  /* 0x0000008b00237220 */ /* 0x040fe20000410000 */
[----:B-1----:R-:W-:Y:S01]  /*15160*/  F2FP.PACK_AB R152, R165, R184 ;  /* 0x000000b8a598723e */ /* 0x002fe200000000ff */
[--C-:B------:R-:W-:Y:S01]  /*15170*/  HSET2.LE.AND R136, R183, R245.reuse, PT ;  /* 0x000000f5b7887233 */ /* 0x100fe20003803000 */
[----:B------:R-:W-:Y:S01]  /*15180*/  FMUL.FTZ R18, R0, R154 ;  /* 0x0000009a00127220 */ /* 0x000fe20000410000 */
[--C-:B------:R-:W-:Y:S01]  /*15190*/  HSET2.LE.AND R137, R133, R245.reuse, PT ;  /* 0x000000f585897233 */ /* 0x100fe20003803000 */
[----:B------:R-:W-:Y:S01]  /*151a0*/  PRMT R153, R152, 0x7632, R153 ;  /* 0x0000763298997816 */ /* 0x000fe20000000099 */
[--C-:B------:R-:W-:Y:S01]  /*151b0*/  HSET2.LE.AND R138, R177, R245.reuse, PT ;  /* 0x000000f5b18a7233 */ /* 0x100fe20003803000 */
[C---:B------:R-:W-:Y:S01]  /*151c0*/  FMUL.FTZ R26, R0.reuse, R146 ;  /* 0x00000092001a7220 */ /* 0x040fe20000410000 */
[--C-:B------:R-:W-:Y:S01]  /*151d0*/  HSET2.LE.AND R139, R176, R245.reuse, PT ;  /* 0x000000f5b08b7233 */ /* 0x100fe20003803000 */
[C---:B------:R-:W-:Y:S01]  /*151e0*/  FMUL.FTZ R27, R0.reuse, R147 ;  /* 0x00000093001b7220 */ /* 0x040fe20000410000 */
[----:B------:R-:W-:Y:S01]  /*151f0*/  LOP3.LUT R137, R137, R173, RZ, 0xc0, !PT ;  /* 0x000000ad89897212 */ /* 0x000fe200078ec0ff */
[----:B------:R-:W-:Y:S01]  /*15200*/  FMUL.FTZ R6, R0, R166 ;  /* 0x000000a600067220 */ /* 0x000fe20000410000 */
[----:B------:R-:W-:Y:S01]  /*15210*/  LOP3.LUT R136, R136, R134, RZ, 0xc0, !PT ;  /* 0x0000008688887212 */ /* 0x000fe200078ec0ff */
[----:B------:R-:W-:Y:S01]  /*15220*/  FMUL.FTZ R7, R0, R167 ;  /* 0x000000a700077220 */ /* 0x000fe20000410000 */
[----:B------:R-:W-:Y:S01]  /*15230*/  LOP3.LUT R138, R138, R174, RZ, 0xc0, !PT ;  /* 0x000000ae8a8a7212 */ /* 0x000fe200078ec0ff */
[C---:B------:R-:W-:Y:S01]  /*15240*/  FMUL.FTZ R10, R0.reuse, R162 ;  /* 0x000000a2000a7220 */ /* 0x040fe20000410000 */
[----:B------:R1:W5:Y:S01]  /*15250*/  LDL.S16 R154, [R1+0x28] ;  /* 0x00002800019a7983 */ /* 0x0003620000100600 */
[C---:B------:R-:W-:Y:S01]  /*15260*/  FMUL.FTZ R11, R0.reuse, R163 ;  /* 0x000000a3000b7220 */ /* 0x040fe20000410000 */
[----:B------:R-:W-:Y:S01]  /*15270*/  MUFU.EX2 R167, R207 ;  /* 0x000000cf00a77308 */ /* 0x000fe20000000800 */
[C---:B------:R-:W-:Y:S02]  /*15280*/  FMUL.FTZ R14, R0.reuse, R158 ;  /* 0x0000009e000e7220 */ /* 0x040fe40000410000 */
[C---:B------:R-:W-:Y:S02]  /*15290*/  FMUL.FTZ R15, R0.reuse, R159 ;  /* 0x0000009f000f7220 */ /* 0x040fe40000410000 */
[C---:B------:R-:W-:Y:S02]  /*152a0*/  FMUL.FTZ R19, R0.reuse, R155 ;  /* 0x0000009b00137220 */ /* 0x040fe40000410000 */
        /* <DEDUP_REMOVED lines=52> */
[----:B------:R-:W-:Y:S01]  /*155f0*/  PRMT R0, R152, 0x5410, R153 ;  /* 0x0000541098007816 */ /* 0x000fe20000000099 */
[----:B------:R-:W-:Y:S02]  /*15600*/  IMAD.MOV.U32 R158, RZ, RZ, R156 ;  /* 0x000000ffff9e7224 */ /* 0x000fe400078e009c */
[----:B------:R-:W-:Y:S01]  /*15610*/  IMAD.MOV.U32 R159, RZ, RZ, R157 ;  /* 0x000000ffff9f7224 */ /* 0x000fe200078e009d */
[----:B------:R-:W-:Y:S01]  /*15620*/  LOP3.LUT R139, R139, R0, RZ, 0xc0, !PT ;  /* 0x000000008b8b7212 */ /* 0x000fe200078ec0ff */
[----:B------:R-:W-:Y:S01]  /*15630*/  IMAD.MOV.U32 R174, RZ, RZ, R158 ;  /* 0x000000ffffae7224 */ /* 0x000fe200078e009e */
[----:B------:R-:W-:Y:S01]  /*15640*/  LOP3.LUT R0, R179, 0xff, RZ, 0xc0, !PT ;  /* 0x000000ffb3007812 */ /* 0x000fe200078ec0ff */
[----:B------:R-:W-:Y:S01]  /*15650*/  FADD.FTZ R151, R185, R175 ;  /* 0x000000afb9977221 */ /* 0x000fe20000010000 */
[----:B------:R-:W-:Y:S01]  /*15660*/  MUFU.EX2 R158, R212 ;  /* 0x000000d4009e7308 */ /* 0x000fe20000000800 */
[----:B------:R-:W-:Y:S02]  /*15670*/  IMAD.MOV.U32 R175, RZ, RZ, R159 ;  /* 0x000000ffffaf7224 */ /* 0x000fe400078e009f */
[C---:B---3--:R-:W-:Y:S01]  /*15680*/  HMMA.16816.F32 R4, R136.reuse, R140, R4 ;  /* 0x0000008c8804723c */ /* 0x048fe20000001804 */
[----:B------:R-:W-:Y:S06]  /*15690*/  FADD.FTZ R151, R186, R151 ;  /* 0x00000097ba977221 */ /* 0x000fec0000010000 */
[----:B------:R-:W-:Y:S01]  /*156a0*/  MUFU.EX2 R212, R237 ;  /* 0x000000ed00d47308 */ /* 0x000fe20000000800 */
[C---:B------:R-:W-:Y:S01]  /*156b0*/  HMMA.16816.F32 R8, R136.reuse, R142, R8 ;  /* 0x0000008e8808723c */ /* 0x040fe20000001808 */
[----:B------:R-:W3:Y:S07]  /*156c0*/  LDSM.16.MT88.4 R140, [R194+0x10000] ;  /* 0x01000000c28c783b */ /* 0x000eee0000004200 */
[C---:B---3--:R-:W-:Y:S08]  /*156d0*/  HMMA.16816.F32 R12, R136.reuse, R140, R12 ;  /* 0x0000008c880c723c */ /* 0x048ff0000000180c */
[C---:B------:R-:W-:Y:S01]  /*156e0*/  HMMA.16816.F32 R16, R136.reuse, R142, R16 ;  /* 0x0000008e8810723c */ /* 0x040fe20000001810 */
[----:B------:R-:W3:Y:S03]  /*156f0*/  LDSM.16.MT88.4 R140, [R196+0x10000] ;  /* 0x01000000c48c783b */ /* 0x000ee60000004200 */
[----:B----4-:R-:W-:Y:S02]  /*15700*/  @!P0 HADD2 R145, -R171.H0_H0, -RZ.H0_H0 ;  /* 0xa00000ffab918230 */ /* 0x010fe40000000900 */
[----:B-----5:R-:W-:Y:S03]  /*15710*/  @!P2 HADD2 R148, -R152.H0_H0, -RZ.H0_H0 ;  /* 0xa00000ff9894a230 */ /* 0x020fe60000000900 */
[----:B------:R-:W-:Y:S03]  /*15720*/  @!P0 STL.S16 [R1+0x6c], R145 ;  /* 0x00006c9101008387 */ /* 0x000fe60000100600 */
[----:B------:R-:W-:Y:S01]  /*15730*/  PRMT R144, R145, 0x7610, R144 ;  /* 0x0000761091907816 */ /* 0x000fe20000000090 */
[----:B------:R4:W5:Y:S03]  /*15740*/  LDL.S16 R156, [R1+0x64] ;  /* 0x00006400019c7983 */ /* 0x0009660000100600 */
[----:B------:R-:W-:Y:S02]  /*15750*/  @!P0 PRMT R171, R144, 0x5410, RZ ;  /* 0x0000541090ab8816 */ /* 0x000fe400000000ff */
[----:B--2---:R-:W-:Y:S01]  /*15760*/  ISETP.GE.U32.AND P0, PT, R244, R0, PT ;  /* 0x00000000f400720c */ /* 0x004fe20003f06070 */
[----:B------:R-:W-:Y:S01]  /*15770*/  LDSM.16.MT88.4 R144, [R196+0x16000] ;  /* 0x01600000c490783b */ /* 0x000fe20000004200 */
[C---:B---3--:R-:W-:Y:S01]  /*15780*/  HMMA.16816.F32 R20, R136.reuse, R140, R20 ;  /* 0x0000008c8814723c */ /* 0x048fe20000001814 */
[----:B------:R-:W-:Y:S02]  /*15790*/  LOP3.LUT R0, R179, 0xffff, RZ, 0xc0, !PT ;  /* 0x0000ffffb3007812 */ /* 0x000fe400078ec0ff */
[----:B------:R-:W-:Y:S02]  /*157a0*/  PRMT R133, R148, 0x7610, R133 ;  /* 0x0000761094857816 */ /* 0x000fe40000000085 */
[----:B------:R-:W-:Y:S02]  /*157b0*/  SHF.R.U32.HI R0, RZ, 0x8, R0 ;  /* 0x00000008ff007819 */ /* 0x000fe40000011600 */
[----:B------:R2:W-:Y:S01]  /*157c0*/  @!P2 STL.S16 [R1+0x68], R148 ;  /* 0x000068940100a387 */ /* 0x0005e20000100600 */
[C---:B------:R-:W-:Y:S01]  /*157d0*/  HMMA.16816.F32 R24, R136.reuse, R142, R24 ;  /* 0x0000008e8818723c */ /* 0x040fe20000001818 */
[----:B------:R-:W-:Y:S02]  /*157e0*/  LOP3.LUT R0, R0, 0xffff, RZ, 0xc0, !PT ;  /* 0x0000ffff00007812 */ /* 0x000fe400078ec0ff */
[----:B------:R-:W3:Y:S01]  /*157f0*/  LDSM.16.MT88.4 R140, [R195+0x10000] ;  /* 0x01000000c38c783b */ /* 0x000ee20000004200 */
[----:B------:R-:W-:Y:S01]  /*15800*/  @!P2 PRMT R152, R133, 0x5410, RZ ;  /* 0x000054108598a816 */ /* 0x000fe200000000ff */
[----:B------:R-:W-:Y:S01]  /*15810*/  FADD.FTZ R133, R187, R182 ;  /* 0x000000b6bb857221 */ /* 0x000fe20000010000 */
[----:B------:R-:W-:Y:S02]  /*15820*/  ISETP.GE.U32.AND P2, PT, R244, R0, PT ;  /* 0x00000000f400720c */ /* 0x000fe40003f46070 */
[----:B-1----:R-:W-:Y:S01]  /*15830*/  F2FP.PACK_AB R0, R150, R149 ;  /* 0x000000959600723e */ /* 0x002fe200000000ff */
[----:B------:R-:W-:Y:S02]  /*15840*/  FADD.FTZ R155, R184, R133 ;  /* 0x00000085b89b7221 */ /* 0x000fe40000010000 */
[----:B------:R-:W-:Y:S01]  /*15850*/  STG.E.U16 [R208.64+0x12], R171 ;  /* 0x000012abd0007986 */ /* 0x000fe2000c101516 */
[----:B------:R-:W-:Y:S03]  /*15860*/  LOP3.LUT R133, R180, 0xffff, RZ, 0xc0, !PT ;  /* 0x0000ffffb4857812 */ /* 0x000fe600078ec0ff */
[----:B------:R-:W-:Y:S01]  /*15870*/  STG.E.U16 [R210.64+0x10], R152 ;  /* 0x00001098d2007986 */ /* 0x000fe2000c101516 */
[----:B------:R-:W-:Y:S01]  /*15880*/  SHF.R.U32.HI R133, RZ, 0x8, R133 ;  /* 0x00000008ff857819 */ /* 0x000fe20000011685 */
[----:B--2---:R-:W-:Y:S01]  /*15890*/  MUFU.EX2 R148, R189 ;  /* 0x000000bd00947308 */ /* 0x004fe20000000800 */
[----:B------:R-:W-:Y:S05]  /*158a0*/  @!P1 HADD2 R2, -R153.H0_H0, -RZ.H0_H0 ;  /* 0xa00000ff99029230 */ /* 0x000fea0000000900 */
[----:B------:R1:W-:Y:S01]  /*158b0*/  @!P1 STL.S16 [R1+0x34], R2 ;  /* 0x0000340201009387 */ /* 0x0003e20000100600 */
[----:B------:R-:W-:Y:S01]  /*158c0*/  PRMT R134, R2, 0x7610, R134 ;  /* 0x0000761002867816 */ /* 0x000fe20000000086 */
[C---:B---3--:R-:W-:Y:S02]  /*158d0*/  HMMA.16816.F32 R28, R136.reuse, R140, R28 ;  /* 0x0000008c881c723c */ /* 0x048fe4000000181c */
[----:B------:R4:W2:Y:S01]  /*158e0*/  LDL.S16 R157, [R1+0x70] ;  /* 0x00007000019d7983 */ /* 0x0008a20000100600 */
[----:B------:R-:W-:Y:S05]  /*158f0*/  @!P1 PRMT R153, R134, 0x5410, RZ ;  /* 0x0000541086999816 */ /* 0x000fea00000000ff */
[----:B------:R-:W-:Y:S01]  /*15900*/  STG.E.U16 [R210.64+0x12], R153 ;  /* 0x00001299d2007986 */ /* 0x000fe2000c101516 */
[C---:B------:R-:W-:Y:S03]  /*15910*/  HMMA.16816.F32 R32, R136.reuse, R142, R32 ;  /* 0x0000008e8820723c */ /* 0x040fe60000001820 */
[----:B------:R-:W3:Y:S01]  /*15920*/  LDSM.16.MT88.4 R140, [R193+0x12000] ;  /* 0x01200000c18c783b */ /* 0x000ee20000004200 */
[----:B-1----:R-:W-:Y:S04]  /*15930*/  SHF.R.U32.HI R2, RZ, 0x18, R179 ;  /* 0x00000018ff027819 */ /* 0x002fe800000116b3 */
[----:B------:R-:W-:Y:S04]  /*15940*/  ISETP.GE.U32.AND P1, PT, R244, R2, PT ;  /* 0x00000002f400720c */ /* 0x000fe80003f26070 */
[C---:B------:R-:W-:Y:S04]  /*15950*/  PRMT R2, R0.reuse, 0x7632, R2 ;  /* 0x0000763200027816 */ /* 0x040fe80000000002 */
[----:B------:R-:W-:Y:S01]  /*15960*/  PRMT R134, R0, 0x5410, R2 ;  /* 0x0000541000867816 */ /* 0x000fe20000000002 */
[----:B------:R-:W-:Y:S05]  /*15970*/  @!P0 HADD2 R154, -R0.H0_H0, -RZ.H0_H0 ;  /* 0xa00000ff009a8230 */ /* 0x000fea0000000900 */
[----:B------:R-:W-:Y:S01]  /*15980*/  @!P0 STL.S16 [R1+0x28], R154 ;  /* 0x0000289a01008387 */ /* 0x000fe20000100600 */
[C---:B---3--:R-:W-:Y:S08]  /*15990*/  HMMA.16816.F32 R36, R136.reuse, R140, R36 ;  /* 0x0000008c8824723c */ /* 0x048ff00000001824 */
        /* <DEDUP_REMOVED lines=10> */
[----:B------:R-:W1:Y:S03]  /*15a40*/  LDSM.16.MT88.4 R140, [R193+0x14000] ;  /* 0x01400000c18c783b */ /* 0x000e660000004200 */
[----:B-----5:R-:W-:Y:S04]  /*15a50*/  @!P2 HADD2 R156, -R2.H0_H0, -RZ.H0_H0 ;  /* 0xa00000ff029ca230 */ /* 0x020fe80000000900 */
        /* <DEDUP_REMOVED lines=18> */
[C---:B------:R-:W-:Y:S07]  /*15b80*/  HMMA.16816.F32 R116, R136.reuse, R144, R116 ;  /* 0x000000908874723c */ /* 0x040fee0000001874 */
[----:B------:R-:W-:Y:S01]  /*15b90*/  PRMT R145, R154, 0x7610, R145 ;  /* 0x000076109a917816 */ /* 0x000fe20000000091 */
[C---:B------:R-:W-:Y:S01]  /*15ba0*/  HMMA.16816.F32 R120, R136.reuse, R146, R120 ;  /* 0x000000928878723c */ /* 0x040fe20000001878 */
[----:B------:R4:W3:Y:S01]  /*15bb0*/  LDL.S16 R146, [R1+0x48] ;  /* 0x0000480001927983 */ /* 0x0008e20000100600 */
[----:B------:R-:W5:Y:S02]  /*15bc0*/  MUFU.EX2 R154, R200 ;  /* 0x000000c8009a7308 */ /* 0x000f640000000800 */
[----:B------:R-:W-:Y:S01]  /*15bd0*/  LOP3.LUT R144, R180, 0xff, RZ, 0xc0, !PT ;  /* 0x000000ffb4907812 */ /* 0x000fe200078ec0ff */
[----:B------:R2:W-:Y:S01]  /*15be0*/  @!P2 STL.S16 [R1+0x64], R156 ;  /* 0x0000649c0100a387 */ /* 0x0005e20000100600 */
[----:B------:R-:W-:Y:S02]  /*15bf0*/  @!P0 PRMT R0, R145, 0x5410, RZ ;  /* 0x0000541091008816 */ /* 0x000fe400000000ff */
[----:B------:R-:W-:Y:S03]  /*15c00*/  ISETP.GE.U32.AND P0, PT, R244, R144, PT ;  /* 0x00000090f400720c */ /* 0x000fe60003f06070 */
[----:B------:R-:W-:Y:S01]  /*15c10*/  STG.E.U16 [R208.64+0x20], R0 ;  /* 0x00002000d0007986 */ /* 0x000fe2000c101516 */
[----:B------:R-:W-:Y:S02]  /*15c20*/  SHF.R.U32.HI R144, RZ, 0x10, R179 ;  /* 0x00000010ff907819 */ /* 0x000fe400000116b3 */
[----:B------:R-:W-:Y:S02]  /*15c30*/  PRMT R147, R156, 0x7610, R147 ;  /* 0x000076109c937816 */ /* 0x000fe40000000093 */
[----:B------:R-:W-:Y:S02]  /*15c40*/  LOP3.LUT R144, R144, 0xff, RZ, 0xc0, !PT ;  /* 0x000000ff90907812 */ /* 0x000fe400078ec0ff */
[----:B------:R-:W-:Y:S02]  /*15c50*/  @!P2 PRMT R2, R147, 0x5410, RZ ;  /* 0x000054109302a816 */ /* 0x000fe400000000ff */
[----:B------:R-:W-:Y:S02]  /*15c60*/  ISETP.GE.U32.AND P2, PT, R244, R144, PT ;  /* 0x00000090f400720c */ /* 0x000fe40003f46070 */
[----:B------:R-:W-:Y:S01]  /*15c70*/  LOP3.LUT R144, R178, 0xff, RZ, 0xc0, !PT ;  /* 0x000000ffb2907812 */ /* 0x000fe200078ec0ff */
[----:B------:R-:W-:Y:S01]  /*15c80*/  STG.E.U16 [R208.64+0x22], R2 ;  /* 0x00002202d0007986 */ /* 0x000fe2000c101516 */
[----:B------:R-:W-:Y:S01]  /*15c90*/  LOP3.LUT R145, R180, 0xff, RZ, 0xc0, !PT ;  /* 0x000000ffb4917812 */ /* 0x000fe200078ec0ff */
[C---:B-1----:R-:W-:Y:S01]  /*15ca0*/  HMMA.16816.F32 R124, R136.reuse, R140, R124 ;  /* 0x0000008c887c723c */ /* 0x042fe2000000187c */
[----:B-----5:R-:W-:Y:S02]  /*15cb0*/  F2FP.PACK_AB R160, R154, R148 ;  /* 0x000000949aa0723e */ /* 0x020fe400000000ff */
[----:B------:R-:W-:Y:S02]  /*15cc0*/  PRMT R159, R145, 0x5410, R133 ;  /* 0x00005410919f7816 */ /* 0x000fe40000000085 */
[----:B------:R-:W-:Y:S01]  /*15cd0*/  PRMT R161, R160, 0x7632, R161 ;  /* 0x00007632a0a17816 */ /* 0x000fe200000000a1 */
[----:B--2---:R-:W-:Y:S01]  /*15ce0*/  FADD.FTZ R156, R188, R151 ;  /* 0x00000097bc9c7221 */ /* 0x004fe20000010000 */
[----:B------:R-:W-:Y:S01]  /*15cf0*/  LOP3.LUT R133, R178, 0xffff, RZ, 0xc0, !PT ;  /* 0x0000ffffb2857812 */ /* 0x000fe200078ec0ff */
[----:B------:R-:W-:Y:S01]  /*15d00*/  HMMA.16816.F32 R128, R136, R142, R128 ;  /* 0x0000008e8880723c */ /* 0x000fe20000001880 */
[----:B------:R-:W-:Y:S03]  /*15d10*/  @!P2 HADD2 R157, -R160.H0_H0, -RZ.H0_H0 ;  /* 0xa00000ffa09da230 */ /* 0x000fe60000000900 */
[----:B------:R-:W-:Y:S01]  /*15d20*/  FADD.FTZ R151, R165, R155 ;  /* 0x0000009ba5977221 */ /* 0x000fe20000010000 */
[----:B------:R-:W-:Y:S01]  /*15d30*/  SHF.R.U32.HI R133, RZ, 0x8, R133 ;  /* 0x00000008ff857819 */ /* 0x000fe20000011685 */
[----:B------:R1:W-:Y:S01]  /*15d40*/  @!P2 STL.S16 [R1+0x70], R157 ;  /* 0x0000709d0100a387 */ /* 0x0003e20000100600 */
[----:B------:R-:W-:Y:S01]  /*15d50*/  SHF.R.U32.HI R136, RZ, 0x10, R180 ;  /* 0x00000010ff887819 */ /* 0x000fe200000116b4 */
[----:B------:R-:W-:Y:S01]  /*15d60*/  FADD.FTZ R149, R149, R156 ;  /* 0x0000009c95957221 */ /* 0x000fe20000010000 */
[----:B------:R-:W-:Y:S03]  /*15d70*/  PRMT R147, R144, 0x5410, R133 ;  /* 0x0000541090937816 */ /* 0x000fe60000000085 */
[----:B------:R-:W-:Y:S01]  /*15d80*/  LOP3.LUT R145, R136, 0xff, RZ, 0xc0, !PT ;  /* 0x000000ff88917812 */ /* 0x000fe200078ec0ff */
[----:B------:R-:W-:Y:S01]  /*15d90*/  FADD.FTZ R163, R150, R149 ;  /* 0x0000009596a37221 */ /* 0x000fe20000010000 */
[--C-:B------:R-:W-:Y:S01]  /*15da0*/  HSET2.LE.AND R136, R147, R245.reuse, PT ;  /* 0x000000f593887233 */ /* 0x100fe20003803000 */
[----:B------:R-:W-:Y:S02]  /*15db0*/  PRMT R144, R157, 0x7610, R144 ;  /* 0x000076109d907816 */ /* 0x000fe40000000090 */
[----:B------:R-:W-:Y:S01]  /*15dc0*/  LOP3.LUT R133, R180, 0xffff, RZ, 0xc0, !PT ;  /* 0x0000ffffb4857812 */ /* 0x000fe200078ec0ff */
[----:B------:R-:W-:Y:S01]  /*15dd0*/  FADD.FTZ R163, R158, R163 ;  /* 0x000000a39ea37221 */ /* 0x000fe20000010000 */
[----:B------:R-:W-:Y:S02]  /*15de0*/  LOP3.LUT R136, R136, R134, RZ, 0xc0, !PT ;  /* 0x0000008688887212 */ /* 0x000fe400078ec0ff */
[C---:B------:R-:W-:Y:S01]  /*15df0*/  F2FP.PACK_AB R134, R164.reuse, R158 ;  /* 0x0000009ea486723e */ /* 0x040fe200000000ff */
[----:B------:R-:W-:Y:S01]  /*15e00*/  FADD.FTZ R163, R164, R163 ;  /* 0x000000a3a4a37221 */ /* 0x000fe20000010000 */
[----:B------:R-:W-:Y:S02]  /*15e10*/  SHF.R.U32.HI R139, RZ, 0x10, R178 ;  /* 0x00000010ff8b7819 */ /* 0x000fe400000116b2 */
[----:B------:R-:W-:Y:S02]  /*15e20*/  SHF.R.U32.HI R133, RZ, 0x8, R133 ;  /* 0x00000008ff857819 */ /* 0x000fe40000011685 */
[----:B------:R-:W-:Y:S02]  /*15e30*/  SHF.R.U32.HI R137, RZ, 0x10, R180 ;  /* 0x00000010ff897819 */ /* 0x000fe400000116b4 */
[----:B------:R-:W-:Y:S01]  /*15e40*/  LOP3.LUT R140, R133, 0xffff, RZ, 0xc0, !PT ;  /* 0x0000ffff858c7812 */ /* 0x000fe200078ec0ff */
[----:B-1----:R-:W1:Y:S01]  /*15e50*/  MUFU.EX2 R157, R206 ;  /* 0x000000ce009d7308 */ /* 0x002e620000000800 */
[----:B------:R-:W-:Y:S02]  /*15e60*/  SHF.R.U32.HI R138, RZ, 0x18, R178 ;  /* 0x00000018ff8a7819 */ /* 0x000fe400000116b2 */
[----:B------:R-:W-:Y:S02]  /*15e70*/  PRMT R133, R160, 0x5410, R161 ;  /* 0x00005410a0857816 */ /* 0x000fe400000000a1 */
[----:B------:R-:W-:Y:S02]  /*15e80*/  @!P2 PRMT R160, R144, 0x5410, RZ ;  /* 0x0000541090a0a816 */ /* 0x000fe400000000ff */
[----:B------:R-:W-:Y:S02]  /*15e90*/  LOP3.LUT R144, R137, 0xff, RZ, 0xc0, !PT ;  /* 0x000000ff89907812 */ /* 0x000fe400078ec0ff */
[----:B------:R-:W-:Y:S01]  /*15ea0*/  LOP3.LUT R137, R139, 0xff, RZ, 0xc0, !PT ;  /* 0x000000ff8b897812 */ /* 0x000fe200078ec0ff */
[----:B------:R-:W-:Y:S01]  /*15eb0*/  STG.E.U16 [R210.64+0x20], R160 ;  /* 0x000020a0d2007986 */ /* 0x000fe2000c101516 */
[----:B------:R-:W-:Y:S02]  /*15ec0*/  PRMT R135, R134, 0x7632, R135 ;  /* 0x0000763286877816 */ /* 0x000fe40000000087 */
[----:B------:R-:W-:Y:S01]  /*15ed0*/  PRMT R137, R137, 0x5410, R138 ;  /* 0x0000541089897816 */ /* 0x000fe2000000008a */
[--C-:B------:R-:W-:Y:S01]  /*15ee0*/  HSET2.LE.AND R138, R159, R245.reuse, PT ;  /* 0x000000f59f8a7233 */ /* 0x100fe20003803000 */
[----:B------:R-:W-:Y:S02]  /*15ef0*/  ISETP.GE.U32.AND P2, PT, R244, R140, PT ;  /* 0x0000008cf400720c */ /* 0x000fe40003f46070 */
[----:B------:R-:W2:Y:S01]  /*15f00*/  LDSM.16.MT88.4 R140, [R193+0x10800] ;  /* 0x01080000c18c783b */ /* 0x000ea20000004200 */
[--C-:B------:R-:W-:Y:S05]  /*15f10*/  HSET2.LE.AND R137, R137, R245.reuse, PT ;  /* 0x000000f589897233 */ /* 0x100fea0003803000 */
[----:B------:R-:W-:Y:S02]  /*15f20*/  LOP3.LUT R137, R137, R133, RZ, 0xc0, !PT ;  /* 0x0000008589897212 */ /* 0x000fe400078ec0ff */
[----:B-1----:R-:W-:Y:S02]  /*15f30*/  F2FP.PACK_AB R162, R167, R157 ;  /* 0x0000009da7a2723e */ /* 0x002fe400000000ff */
[----:B------:R-:W-:Y:S02]  /*15f40*/  PRMT R133, R134, 0x5410, R135 ;  /* 0x0000541086857816 */ /* 0x000fe40000000087 */
[----:B------:R-:W-:Y:S02]  /*15f50*/  PRMT R166, R162, 0x7632, R166 ;  /* 0x00007632a2a67816 */ /* 0x000fe400000000a6 */
[----:B------:R-:W-:Y:S02]  /*15f60*/  LOP3.LUT R138, R138, R133, RZ, 0xc0, !PT ;  /* 0x000000858a8a7212 */ /* 0x000fe400078ec0ff */
[----:B------:R-:W-:Y:S01]  /*15f70*/  PRMT R133, R162, 0x5410, R166 ;  /* 0x00005410a2857816 */ /* 0x000fe200000000a6 */
[----:B---3--:R-:W-:Y:S05]  /*15f80*/  @!P1 HADD2 R146, -R161.H0_H0, -RZ.H0_H0 ;  /* 0xa00000ffa1929230 */ /* 0x008fea0000000900 */
[----:B------:R1:W-:Y:S01]  /*15f90*/  @!P1 STL.S16 [R1+0x48], R146 ;  /* 0x0000489201009387 */ /* 0x0003e20000100600 */
[----:B------:R-:W-:Y:S03]  /*15fa0*/  PRMT R155, R146, 0x7610, R155 ;  /* 0x00007610929b7816 */ /* 0x000fe6000000009b */
[----:B------:R4:W3:Y:S01]  /*15fb0*/  LDL.S16 R165, [R1+0x44] ;  /* 0x0000440001a57983 */ /* 0x0008e20000100600 */
[----:B------:R-:W-:Y:S01]  /*15fc0*/  @!P1 PRMT R161, R155, 0x5410, RZ ;  /* 0x000054109ba19816 */ /* 0x000fe200000000ff */
[----:B------:R-:W-:Y:S01]  /*15fd0*/  FADD.FTZ R155, R148, R151 ;  /* 0x00000097949b7221 */ /* 0x000fe20000010000 */
[----:B------:R-:W-:Y:S01]  /*15fe0*/  ISETP.GE.U32.AND P1, PT, R244, R144, PT ;  /* 0x00000090f400720c */ /* 0x000fe20003f26070 */
[----:B------:R-:W-:Y:S02]  /*15ff0*/  LDSM.16.MT88.4 R148, [R196+0x10800] ;  /* 0x01080000c494783b */ /* 0x000fe40000004200 */
[----:B------:R-:W-:Y:S06]  /*16000*/  FADD.FTZ R159, R154, R155 ;  /* 0x0000009b9a9f7221 */ /* 0x000fec0000010000 */
[----:B------:R-:W-:Y:S01]  /*16010*/  STG.E.U16 [R210.64+0x22], R161 ;  /* 0x000022a1d2007986 */ /* 0x000fe2000c101516 */
[--C-:B-1----:R-:W-:Y:S02]  /*16020*/  SHF.R.U32.HI R146, RZ, 0x18, R180.reuse ;  /* 0x00000018ff927819 */ /* 0x102fe400000116b4 */
[----:B------:R-:W-:Y:S02]  /*16030*/  SHF.R.U32.HI R180, RZ, 0x18, R180 ;  /* 0x00000018ffb47819 */ /* 0x000fe400000116b4 */
[----:B------:R-:W-:Y:S02]  /*16040*/  PRMT R139, R145, 0x5410, R146 ;  /* 0x00005410918b7816 */ /* 0x000fe40000000092 */
[----:B------:R-:W1:Y:S03]  /*16050*/  LDSM.16.MT88.4 R144, [R194+0x10800] ;  /* 0x01080000c290783b */ /* 0x000e660000004200 */
[--C-:B------:R-:W-:Y:S05]  /*16060*/  HSET2.LE.AND R139, R139, R245.reuse, PT ;  /* 0x000000f58b8b7233 */ /* 0x100fea0003803000 */
[----:B------:R-:W-:Y:S07]  /*16070*/  LOP3.LUT R139, R139, R133, RZ, 0xc0, !PT ;  /* 0x000000858b8b7212 */ /* 0x000fee00078ec0ff */
        /* <DEDUP_REMOVED lines=28> */
[C---:B------:R-:W-:Y:S08]  /*16240*/  HMMA.16816.F32 R80, R136.reuse, R142, R80 ;  /* 0x0000008e8850723c */ /* 0x040ff00000001850 */
[C---:B-1----:R-:W-:Y:S08]  /*16250*/  HMMA.16816.F32 R84, R136.reuse, R144, R84 ;  /* 0x000000908854723c */ /* 0x042ff00000001854 */
[C---:B------:R-:W-:Y:S08]  /*16260*/  HMMA.16816.F32 R88, R136.reuse, R146, R88 ;  /* 0x000000928858723c */ /* 0x040ff00000001858 */
[C---:B-----5:R-:W-:Y:S08]  /*16270*/  HMMA.16816.F32 R92, R136.reuse, R148, R92 ;  /* 0x00000094885c723c */ /* 0x060ff0000000185c */
[C---:B------:R-:W-:Y:S01]  /*16280*/  HMMA.16816.F32 R96, R136.reuse, R150, R96 ;  /* 0x000000968860723c */ /* 0x040fe20000001860 */
[----:B---3--:R-:W-:Y:S05]  /*16290*/  @!P0 HADD2 R165, -R134.H0_H0, -RZ.H0_H0 ;  /* 0xa00000ff86a58230 */ /* 0x008fea0000000900 */
[----:B------:R1:W-:Y:S01]  /*162a0*/  @!P0 STL.S16 [R1+0x44], R165 ;  /* 0x000044a501008387 */ /* 0x0003e20000100600 */
[----:B------:R-:W-:Y:S03]  /*162b0*/  PRMT R133, R165, 0x7610, R133 ;  /* 0x00007610a5857816 */ /* 0x000fe60000000085 */
[----:B------:R4:W2:Y:S02]  /*162c0*/  LDL.S16 R170, [R1+0x40] ;  /* 0x0000400001aa7983 */ /* 0x0008a40000100600 */
[----:B------:R-:W-:Y:S02]  /*162d0*/  @!P0 PRMT R134, R133, 0x5410, RZ ;  /* 0x0000541085868816 */ /* 0x000fe400000000ff */
[----:B------:R-:W-:Y:S01]  /*162e0*/  LOP3.LUT R133, R249, UR35, RZ, 0x3c, !PT ;  /* 0x00000023f9857c12 */ /* 0x000fe2000f8e3cff */
[----:B------:R4:W3:Y:S01]  /*162f0*/  LDL.S16 R179, [R1+0x60] ;  /* 0x0000600001b37983 */ /* 0x0008e20000100600 */
[----:B------:R-:W-:Y:S03]  /*16300*/  ISETP.GE.U32.AND P0, PT, R244, R180, PT ;  /* 0x000000b4f400720c */ /* 0x000fe60003f06070 */
[----:B------:R-:W-:Y:S01]  /*16310*/  IMAD.WIDE.U32 R168, R133, -0x326172a9, RZ ;  /* 0xcd9e8d5785a87825 */ /* 0x000fe200078e00ff */
[----:B------:R4:W5:Y:S04]  /*16320*/  LDL.S16 R178, [R1+0x5c] ;  /* 0x00005c0001b27983 */ /* 0x0009680000100600 */
[----:B------:R-:W-:Y:S01]  /*16330*/  LOP3.LUT R154, R169, UR27, R174, 0x96, !PT ;  /* 0x0000001ba99a7c12 */ /* 0x000fe2000f8e96ae */
[----:B------:R4:W4:Y:S01]  /*16340*/  LDL.S16 R173, [R1+0x58] ;  /* 0x0000580001ad7983 */ /* 0x0009220000100600 */
[----:B------:R-:W-:Y:S03]  /*16350*/  LOP3.LUT R156, R225, UR33, R168, 0x96, !PT ;  /* 0x00000021e19c7c12 */ /* 0x000fe6000f8e96a8 */
[----:B------:R-:W-:Y:S01]  /*16360*/  IMAD.WIDE.U32 R154, R154, -0x2daee0ad, RZ ;  /* 0xd2511f539a9a7825 */ /* 0x000fe200078e00ff */
[----:B------:R-:W-:Y:S03]  /*16370*/  LDSM.16.MT88.4 R180, [R194+0x13800] ;  /* 0x01380000c2b4783b */ /* 0x000fe60000004200 */
[----:B-1----:R-:W-:Y:S01]  /*16380*/  FADD.FTZ R165, R157, R159 ;  /* 0x0000009f9da57221 */ /* 0x002fe20000010000 */
[----:B------:R-:W-:Y:S01]  /*16390*/  LOP3.LUT R155, R155, UR29, R246, 0x96, !PT ;  /* 0x0000001d9b9b7c12 */ /* 0x000fe2000f8e96f6 */
[----:B------:R-:W-:Y:S03]  /*163a0*/  IMAD.WIDE.U32 R156, R156, -0x2daee0ad, RZ ;  /* 0xd2511f539c9c7825 */ /* 0x000fe600078e00ff */
[----:B------:R1:W-:Y:S01]  /*163b0*/  STG.E.U16 [R208.64+0x30], R134 ;  /* 0x00003086d0007986 */ /* 0x0003e2000c101516 */
[----:B------:R-:W-:Y:S01]  /*163c0*/  FADD.FTZ R167, R167, R165 ;  /* 0x000000a5a7a77221 */ /* 0x000fe20000010000 */
[----:B------:R-:W-:Y:S01]  /*163d0*/  LOP3.LUT R157, R157, UR34, R154, 0x96, !PT ;  /* 0x000000229d9d7c12 */ /* 0x000fe2000f8e969a */
[----:B------:R-:W-:Y:S05]  /*163e0*/  IMAD.WIDE.U32 R154, R155, -0x326172a9, RZ ;  /* 0xcd9e8d579b9a7825 */ /* 0x000fea00078e00ff */
[----:B------:R-:W-:Y:S05]  /*163f0*/  LOP3.LUT R158, R155, UR5, R224, 0x96, !PT ;  /* 0x000000059b9e7c12 */ /* 0x000fea000f8e96e0 */
[----:B------:R-:W-:Y:S05]  /*16400*/  IMAD.WIDE.U32 R158, R158, -0x2daee0ad, RZ ;  /* 0xd2511f539e9e7825 */ /* 0x000fea00078e00ff */
[----:B------:R-:W-:Y:S01]  /*16410*/  LOP3.LUT R155, R159, UR4, R156, 0x96, !PT ;  /* 0x000000049f9b7c12 */ /* 0x000fe2000f8e969c */
[----:B------:R-:W-:Y:S05]  /*16420*/  IMAD.WIDE.U32 R156, R157, -0x326172a9, RZ ;  /* 0xcd9e8d579d9c7825 */ /* 0x000fea00078e00ff */
[----:B------:R-:W-:Y:S02]  /*16430*/  LOP3.LUT R154, R157, UR30, R154, 0x96, !PT ;  /* 0x0000001e9d9a7c12 */ /* 0x000fe4000f8e969a */
[----:B------:R-:W1:Y:S03]  /*16440*/  MUFU.EX2 R157, R214 ;  /* 0x000000d6009d7308 */ /* 0x000e660000000800 */
[----:B------:R-:W-:Y:S04]  /*16450*/  IMAD.WIDE.U32 R174, R154, -0x2daee0ad, RZ ;  /* 0xd2511f539aae7825 */ /* 0x000fe800078e00ff */
[----:B------:R-:W-:Y:S01]  /*16460*/  IMAD.WIDE.U32 R154, R155, -0x326172a9, RZ ;  /* 0xcd9e8d579b9a7825 */ /* 0x000fe200078e00ff */
[----:B------:R-:W-:Y:S02]  /*16470*/  LOP3.LUT R168, R175, UR28, R158, 0x96, !PT ;  /* 0x0000001cafa87c12 */ /* 0x000fe4000f8e969e */
[----:B------:R-:W-:Y:S02]  /*16480*/  MUFU.EX2 R214, R236 ;  /* 0x000000ec00d67308 */ /* 0x000fe40000000800 */
[----:B------:R-:W-:Y:S01]  /*16490*/  LOP3.LUT R206, R155, UR26, R156, 0x96, !PT ;  /* 0x0000001a9bce7c12 */ /* 0x000fe2000f8e969c */
[----:B------:R-:W-:Y:S04]  /*164a0*/  IMAD.WIDE.U32 R168, R168, -0x326172a9, RZ ;  /* 0xcd9e8d57a8a87825 */ /* 0x000fe800078e00ff */
[----:B------:R-:W-:Y:S01]  /*164b0*/  IMAD.WIDE.U32 R206, R206, -0x2daee0ad, RZ ;  /* 0xd2511f53cece7825 */ /* 0x000fe200078e00ff */
[C-C-:B------:R-:W-:Y:S02]  /*164c0*/  LOP3.LUT R133, R169.reuse, UR7, R154.reuse, 0x96, !PT ;  /* 0x00000007a9857c12 */ /* 0x140fe4000f8e969a */
[----:B------:R-:W-:Y:S02]  /*164d0*/  LOP3.LUT R152, R169, UR7, R154, 0x96, !PT ;  /* 0x00000007a9987c12 */ /* 0x000fe4000f8e969a */
[----:B------:R-:W-:Y:S02]  /*164e0*/  LOP3.LUT R155, R133, 0xff, RZ, 0xc0, !PT ;  /* 0x000000ff859b7812 */ /* 0x000fe400078ec0ff */
[C---:B------:R-:W-:Y:S01]  /*164f0*/  LOP3.LUT R148, R168.reuse, 0xff, RZ, 0xc0, !PT ;  /* 0x000000ffa8947812 */ /* 0x040fe200078ec0ff */
[----:B-1----:R-:W-:Y:S01]  /*16500*/  FADD.FTZ R163, R157, R163 ;  /* 0x000000a39da37221 */ /* 0x002fe20000010000 */
[----:B------:R-:W-:Y:S02]  /*16510*/  LOP3.LUT R153, R168, 0xff, RZ, 0xc0, !PT ;  /* 0x000000ffa8997812 */ /* 0x000fe400078ec0ff */
[----:B------:R-:W-:Y:S01]  /*16520*/  LOP3.LUT R134, R206, 0xff, RZ, 0xc0, !PT ;  /* 0x000000ffce867812 */ /* 0x000fe200078ec0ff */
[----:B--2---:R-:W-:Y:S02]  /*16530*/  @!P2 HADD2 R170, -R135.H0_H0, -RZ.H0_H0 ;  /* 0xa00000ff87aaa230 */ /* 0x004fe40000000900 */
[----:B---3--:R-:W-:Y:S03]  /*16540*/  @!P1 HADD2 R179, -R162.H0_H0, -RZ.H0_H0 ;  /* 0xa00000ffa2b39230 */ /* 0x008fe60000000900 */
[----:B------:R1:W-:Y:S01]  /*16550*/  @!P2 STL.S16 [R1+0x40], R170 ;  /* 0x000040aa0100a387 */ /* 0x0003e20000100600 */
[----:B------:R-:W-:Y:S01]  /*16560*/  PRMT R159, R170, 0x7610, R159 ;  /* 0x00007610aa9f7816 */ /* 0x000fe2000000009f */
[----:B-----5:R-:W-:Y:S03]  /*16570*/  @!P0 HADD2 R178, -R166.H0_H0, -RZ.H0_H0 ;  /* 0xa00000ffa6b28230 */ /* 0x020fe60000000900 */
[----:B------:R-:W-:Y:S02]  /*16580*/  @!P2 PRMT R135, R159, 0x5410, RZ ;  /* 0x000054109f87a816 */ /* 0x000fe400000000ff */
[----:B------:R-:W2:Y:S01]  /*16590*/  MUFU.EX2 R159, R215 ;  /* 0x000000d7009f7308 */ /* 0x000ea20000000800 */
[----:B------:R-:W-:Y:S02]  /*165a0*/  ISETP.GE.U32.AND P2, PT, R244, R155, PT ;  /* 0x0000009bf400720c */ /* 0x000fe40003f46070 */
[----:B------:R-:W-:Y:S01]  /*165b0*/  SHF.R.U32.HI R155, RZ, 0x10, R133 ;  /* 0x00000010ff9b7819 */ /* 0x000fe20000011685 */
[----:B------:R3:W-:Y:S01]  /*165c0*/  STG.E.U16 [R208.64+0x32], R135 ;  /* 0x00003287d0007986 */ /* 0x0007e2000c101516 */
[----:B------:R-:W-:Y:S02]  /*165d0*/  PRMT R156, R178, 0x7610, R156 ;  /* 0x00007610b29c7816 */ /* 0x000fe4000000009c */
[----:B------:R-:W-:Y:S02]  /*165e0*/  LOP3.LUT R140, R155, 0xff, RZ, 0xc0, !PT ;  /* 0x000000ff9b8c7812 */ /* 0x000fe400078ec0ff */
[----:B------:R-:W-:Y:S01]  /*165f0*/  LOP3.LUT R155, R133, 0xffff, RZ, 0xc0, !PT ;  /* 0x0000ffff859b7812 */ /* 0x000fe200078ec0ff */
[----:B------:R-:W-:Y:S01]  /*16600*/  MUFU.EX2 R215, R229 ;  /* 0x000000e500d77308 */ /* 0x000fe20000000800 */
[----:B------:R-:W-:Y:S02]  /*16610*/  @!P0 PRMT R166, R156, 0x5410, RZ ;  /* 0x000054109ca68816 */ /* 0x000fe400000000ff */
[----:B------:R-:W-:Y:S02]  /*16620*/  SHF.R.U32.HI R155, RZ, 0x8, R155 ;  /* 0x00000008ff9b7819 */ /* 0x000fe4000001169b */
[----:B------:R-:W-:Y:S01]  /*16630*/  PRMT R158, R179, 0x7610, R158 ;  /* 0x00007610b39e7816 */ /* 0x000fe2000000009e */
[----:B------:R-:W-:Y:S01]  /*16640*/  STG.E.U16 [R210.64+0x32], R166 ;  /* 0x000032a6d2007986 */ /* 0x000fe2000c101516 */
[----:B------:R-:W-:Y:S02]  /*16650*/  LOP3.LUT R144, R155, 0xffff, RZ, 0xc0, !PT ;  /* 0x0000ffff9b907812 */ /* 0x000fe400078ec0ff */
[----:B------:R-:W-:Y:S01]  /*16660*/  @!P1 PRMT R162, R158, 0x5410, RZ ;  /* 0x000054109ea29816 */ /* 0x000fe200000000ff */
[----:B-1----:R1:W5:Y:S01]  /*16670*/  LDL.S16 R170, [R1+0x30] ;  /* 0x0000300001aa7983 */ /* 0x0023620000100600 */
[----:B------:R-:W1:Y:S01]  /*16680*/  MUFU.EX2 R155, R216 ;  /* 0x000000d8009b7308 */ /* 0x000e620000000800 */
[----:B------:R-:W-:Y:S02]  /*16690*/  SHF.R.U32.HI R133, RZ, 0x18, R133 ;  /* 0x00000018ff857819 */ /* 0x000fe40000011685 */
[----:B------:R-:W-:Y:S01]  /*166a0*/  @!P1 STL.S16 [R1+0x60], R179 ;  /* 0x000060b301009387 */ /* 0x000fe20000100600 */
[C---:B--2---:R-:W-:Y:S01]  /*166b0*/  F2FP.PACK_AB R164, R159.reuse, R157 ;  /* 0x0000009d9fa4723e */ /* 0x044fe200000000ff */
[----:B------:R-:W-:Y:S01]  /*166c0*/  FADD.FTZ R163, R159, R163 ;  /* 0x000000a39fa37221 */ /* 0x000fe20000010000 */
[C---:B------:R-:W-:Y:S01]  /*166d0*/  ISETP.GE.U32.AND P1, PT, R244.reuse, R140, PT ;  /* 0x0000008cf400720c */ /* 0x040fe20003f26070 */
[----:B------:R-:W-:Y:S01]  /*166e0*/  @!P0 STL.S16 [R1+0x5c], R178 ;  /* 0x00005cb201008387 */ /* 0x000fe20000100600 */
[----:B------:R-:W-:Y:S01]  /*166f0*/  ISETP.GE.U32.AND P0, PT, R244, R144, PT ;  /* 0x00000090f400720c */ /* 0x000fe20003f06070 */
[----:B----4-:R-:W-:Y:S01]  /*16700*/  @!P2 HADD2 R173, -R164.H0_H0, -RZ.H0_H0 ;  /* 0xa00000ffa4ada230 */ /* 0x010fe20000000900 */
[C---:B------:R-:W-:Y:S01]  /*16710*/  PRMT R165, R164.reuse, 0x7632, R165 ;  /* 0x00007632a4a57816 */ /* 0x040fe200000000a5 */
[----:B------:R2:W4:Y:S01]  /*16720*/  LDL.S16 R172, [R1+0x24] ;  /* 0x0000240001ac7983 */ /* 0x0005220000100600 */
[----:B------:R-:W2:Y:S01]  /*16730*/  MUFU.EX2 R158, R217 ;  /* 0x000000d9009e7308 */ /* 0x000ea20000000800 */
[----:B---3--:R-:W-:Y:S02]  /*16740*/  SHF.R.U32.HI R135, RZ, 0x10, R206 ;  /* 0x00000010ff877819 */ /* 0x008fe400000116ce */
[----:B------:R3:W-:Y:S01]  /*16750*/  @!P2 STL.S16 [R1+0x58], R173 ;  /* 0x000058ad0100a387 */ /* 0x0007e20000100600 */
[----:B------:R-:W-:Y:S02]  /*16760*/  PRMT R171, R173, 0x7610, R171 ;  /* 0x00007610adab7816 */ /* 0x000fe400000000ab */
[----:B------:R-:W-:Y:S01]  /*16770*/  PRMT R156, R164, 0x5410, R165 ;  /* 0x00005410a49c7816 */ /* 0x000fe200000000a5 */
[----:B------:R-:W3:Y:S01]  /*16780*/  LDSM.16.MT88.4 R140, [R193+0x16800] ;  /* 0x01680000c18c783b */ /* 0x000ee20000004200 */
[----:B------:R-:W-:Y:S02]  /*16790*/  @!P2 PRMT R164, R171, 0x5410, RZ ;  /* 0x00005410aba4a816 */ /* 0x000fe400000000ff */
[----:B------:R-:W-:Y:S01]  /*167a0*/  ISETP.GE.U32.AND P2, PT, R244, R148, PT ;  /* 0x00000094f400720c */ /* 0x000fe20003f46070 */
[----:B------:R-:W-:Y:S01]  /*167b0*/  MUFU.EX2 R171, R218 ;  /* 0x000000da00ab7308 */ /* 0x000fe20000000800 */
[----:B-1----:R-:W-:Y:S03]  /*167c0*/  FADD.FTZ R167, R155, R167 ;  /* 0x000000a79ba77221 */ /* 0x002fe60000010000 */
[----:B------:R-:W1:Y:S06]  /*167d0*/  LDSM.16.MT88.4 R144, [R194+0x16800] ;  /* 0x01680000c290783b */ /* 0x000e6c0000004200 */
[----:B------:R-:W-:Y:S02]  /*167e0*/  MUFU.EX2 R217, R228 ;  /* 0x000000e400d97308 */ /* 0x000fe40000000800 */
[----:B------:R-:W-:Y:S01]  /*167f0*/  STG.E.U16 [R210.64+0x30], R162 ;  /* 0x000030a2d2007986 */ /* 0x000fe2000c101516 */
[C---:B--2---:R-:W-:Y:S01]  /*16800*/  F2FP.PACK_AB R191, R158.reuse, R155 ;  /* 0x0000009b9ebf723e */ /* 0x044fe200000000ff */
[----:B------:R-:W-:Y:S02]  /*16810*/  FADD.FTZ R167, R158, R167 ;  /* 0x000000a79ea77221 */ /* 0x000fe40000010000 */
[----:B------:R-:W-:Y:S01]  /*16820*/  STG.E.U16 [R208.64+0x40], R164 ;  /* 0x000040a4d0007986 */ /* 0x000fe2000c101516 */
[----:B------:R-:W-:Y:S03]  /*16830*/  PRMT R200, R191, 0x7632, R200 ;  /* 0x00007632bfc87816 */ /* 0x000fe600000000c8 */
[----:B---3--:R-:W2:Y:S10]  /*16840*/  MUFU.EX2 R173, R220 ;  /* 0x000000dc00ad7308 */ /* 0x008eb40000000800 */
[----:B------:R-:W3:Y:S01]  /*16850*/  MUFU.EX2 R216, R227 ;  /* 0x000000e300d87308 */ /* 0x000ee20000000800 */
[C---:B------:R-:W-:Y:S07]  /*16860*/  HMMA.16816.F32 R100, R136.reuse, R140, R100 ;  /* 0x0000008c8864723c */ /* 0x040fee0000001864 */
[--C-:B------:R-:W-:Y:S01]  /*16870*/  SHF.R.U32.HI R140, RZ, 0x10, R168.reuse ;  /* 0x00000010ff8c7819 */ /* 0x100fe200000116a8 */
[C---:B------:R-:W-:Y:S01]  /*16880*/  HMMA.16816.F32 R104, R136.reuse, R142, R104 ;  /* 0x0000008e8868723c */ /* 0x040fe20000001868 */
[----:B------:R-:W-:Y:S03]  /*16890*/  SHF.R.U32.HI R141, RZ, 0x18, R168 ;  /* 0x00000018ff8d7819 */ /* 0x000fe600000116a8 */
[----:B------:R-:W-:Y:S02]  /*168a0*/  LOP3.LUT R140, R140, 0xff, RZ, 0xc0, !PT ;  /* 0x000000ff8c8c7812 */ /* 0x000fe400078ec0ff */
[----:B--2---:R-:W-:Y:S02]  /*168b0*/  F2FP.PACK_AB R189, R173, R171 ;  /* 0x000000abadbd723e */ /* 0x004fe400000000ff */
[C---:B-1----:R-:W-:Y:S04]  /*168c0*/  HMMA.16816.F32 R108, R136.reuse, R144, R108 ;  /* 0x00000090886c723c */ /* 0x042fe8000000186c */
[----:B------:R-:W-:Y:S02]  /*168d0*/  PRMT R190, R189, 0x7632, R190 ;  /* 0x00007632bdbe7816 */ /* 0x000fe400000000be */
[----:B---3--:R-:W-:Y:S02]  /*168e0*/  F2FP.PACK_AB R184, R215, R216 ;  /* 0x000000d8d7b8723e */ /* 0x008fe400000000ff */
[C---:B------:R-:W-:Y:S01]  /*168f0*/  HMMA.16816.F32 R112, R136.reuse, R146, R112 ;  /* 0x000000928870723c */ /* 0x040fe20000001870 */
[----:B------:R-:W-:Y:S06]  /*16900*/  PRMT R0, R189, 0x5410, R190 ;  /* 0x00005410bd007816 */ /* 0x000fec00000000be */
[----:B------:R-:W-:Y:S01]  /*16910*/  SHF.R.U32.HI R146, RZ, 0x18, R152 ;  /* 0x00000018ff927819 */ /* 0x000fe20000011698 */
[----:B-----5:R-:W-:Y:S05]  /*16920*/  @!P0 HADD2 R170, -R165.H0_H0, -RZ.H0_H0 ;  /* 0xa00000ffa5aa8230 */ /* 0x020fea0000000900 */
[----:B------:R1:W-:Y:S01]  /*16930*/  @!P0 STL.S16 [R1+0x30], R170 ;  /* 0x000030aa01008387 */ /* 0x0003e20000100600 */
[----:B------:R-:W-:Y:S03]  /*16940*/  PRMT R148, R170, 0x7610, R148 ;  /* 0x00007610aa947816 */ /* 0x000fe60000000094 */
[----:B------:R2:W3:Y:S01]  /*16950*/  LDL.S16 R154, [R1+0x3c] ;  /* 0x00003c00019a7983 */ /* 0x0004e20000100600 */
[----:B------:R-:W-:Y:S02]  /*16960*/  @!P0 PRMT R165, R148, 0x5410, RZ ;  /* 0x0000541094a58816 */ /* 0x000fe400000000ff */
[----:B------:R-:W-:Y:S01]  /*16970*/  ISETP.GE.U32.AND P0, PT, R244, R133, PT ;  /* 0x00000085f400720c */ /* 0x000fe20003f06070 */
[----:B----4-:R-:W-:Y:S01]  /*16980*/  @!P1 HADD2 R172, -R191.H0_H0, -RZ.H0_H0 ;  /* 0xa00000ffbfac9230 */ /* 0x010fe20000000900 */
[----:B------:R-:W4:Y:S01]  /*16990*/  LDSM.16.MT88.4 R148, [R196+0x16800] ;  /* 0x01680000c494783b */ /* 0x000f220000004200 */
[----:B------:R-:W-:Y:S03]  /*169a0*/  LOP3.LUT R133, R168, 0xffff, RZ, 0xc0, !PT ;  /* 0x0000ffffa8857812 */ /* 0x000fe600078ec0ff */
[----:B------:R-:W-:Y:S02]  /*169b0*/  PRMT R177, R172, 0x7610, R177 ;  /* 0x00007610acb17816 */ /* 0x000fe400000000b1 */
[----:B------:R-:W-:Y:S02]  /*169c0*/  SHF.R.U32.HI R133, RZ, 0x8, R133 ;  /* 0x00000008ff857819 */ /* 0x000fe40000011685 */
[----:B------:R5:W-:Y:S02]  /*169d0*/  @!P1 STL.S16 [R1+0x24], R172 ;  /* 0x000024ac01009387 */ /* 0x000be40000100600 */
[----:B------:R-:W-:Y:S02]  /*169e0*/  PRMT R157, R153, 0x5410, R133 ;  /* 0x00005410999d7816 */ /* 0x000fe40000000085 */
[----:B------:R-:W-:Y:S01]  /*169f0*/  SHF.R.U32.HI R153, RZ, 0x10, R168 ;  /* 0x00000010ff997819 */ /* 0x000fe200000116a8 */
[----:B------:R-:W-:Y:S01]  /*16a00*/  STG.E.U16 [R208.64+0x42], R165 ;  /* 0x000042a5d0007986 */ /* 0x000fe2000c101516 */
[----:B------:R-:W-:Y:S02]  /*16a10*/  LOP3.LUT R133, R152, 0xffff, RZ, 0xc0, !PT ;  /* 0x0000ffff98857812 */ /* 0x000fe400078ec0ff */
[----:B-1----:R-:W-:Y:S02]  /*16a20*/  PRMT R170, R140, 0x5410, R141 ;  /* 0x000054108caa7816 */ /* 0x002fe4000000008d */
[----:B------:R-:W1:Y:S01]  /*16a30*/  LDSM.16.MT88.4 R140, [R195+0x16800] ;  /* 0x01680000c38c783b */ /* 0x000e620000004200 */
[----:B------:R-:W-:Y:S02]  /*16a40*/  LOP3.LUT R144, R153, 0xff, RZ, 0xc0, !PT ;  /* 0x000000ff99907812 */ /* 0x000fe400078ec0ff */
[----:B------:R-:W-:Y:S02]  /*16a50*/  LOP3.LUT R153, R152, 0xff, RZ, 0xc0, !PT ;  /* 0x000000ff98997812 */ /* 0x000fe400078ec0ff */
[----:B------:R-:W-:Y:S02]  /*16a60*/  SHF.R.U32.HI R145, RZ, 0x8, R133 ;  /* 0x00000008ff917819 */ /* 0x000fe40000011685 */
[----:B------:R-:W-:Y:S02]  /*16a70*/  PRMT R133, R191, 0x5410, R200 ;  /* 0x00005410bf857816 */ /* 0x000fe400000000c8 */
[----:B------:R-:W-:Y:S02]  /*16a80*/  @!P1 PRMT R191, R177, 0x5410, RZ ;  /* 0x00005410b1bf9816 */ /* 0x000fe400000000ff */
[----:B------:R-:W-:Y:S02]  /*16a90*/  ISETP.GE.U32.AND P1, PT, R244, R144, PT ;  /* 0x00000090f400720c */ /* 0x000fe40003f26070 */
[----:B------:R-:W-:Y:S01]  /*16aa0*/  LOP3.LUT R144, R168, 0xffff, RZ, 0xc0, !PT ;  /* 0x0000ffffa8907812 */ /* 0x000fe200078ec0ff */
[----:B------:R-:W-:Y:S01]  /*16ab0*/  STG.E.U16 [R210.64+0x40], R191 ;  /* 0x000040bfd2007986 */ /* 0x000fe2000c101516 */
[----:B-----5:R-:W-:Y:S01]  /*16ac0*/  MUFU.EX2 R172, R219 ;  /* 0x000000db00ac7308 */ /* 0x020fe20000000800 */
[----:B------:R-:W-:Y:S02]  /*16ad0*/  PRMT R147, R153, 0x5410, R145 ;  /* 0x0000541099937816 */ /* 0x000fe40000000091 */
[----:B------:R-:W-:Y:S02]  /*16ae0*/  SHF.R.U32.HI R145, RZ, 0x10, R152 ;  /* 0x00000010ff917819 */ /* 0x000fe40000011698 */
[----:B------:R-:W-:Y:S01]  /*16af0*/  SHF.R.U32.HI R168, RZ, 0x18, R168 ;  /* 0x00000018ffa87819 */ /* 0x000fe200000116a8 */
[C---:B----4-:R-:W-:Y:S01]  /*16b00*/  HMMA.16816.F32 R116, R136.reuse, R148, R116 ;  /* 0x000000948874723c */ /* 0x050fe20000001874 */
[----:B------:R-:W-:Y:S03]  /*16b10*/  SHF.R.U32.HI R144, RZ, 0x8, R144 ;  /* 0x00000008ff907819 */ /* 0x000fe60000011690 */
[----:B------:R-:W4:Y:S01]  /*16b20*/  MUFU.EX2 R169, R221 ;  /* 0x000000dd00a97308 */ /* 0x000f220000000800 */
[----:B------:R-:W-:Y:S02]  /*16b30*/  LOP3.LUT R145, R145, 0xff, RZ, 0xc0, !PT ;  /* 0x000000ff91917812 */ /* 0x000fe400078ec0ff */
[----:B------:R-:W-:Y:S01]  /*16b40*/  LOP3.LUT R144, R144, 0xffff, RZ, 0xc0, !PT ;  /* 0x0000ffff90907812 */ /* 0x000fe200078ec0ff */
[C---:B------:R-:W-:Y:S01]  /*16b50*/  HMMA.16816.F32 R120, R136.reuse, R150, R120 ;  /* 0x000000968878723c */ /* 0x040fe20000001878 */
[----:B------:R-:W-:Y:S03]  /*16b60*/  LDSM.16.MT88.4 R148, [R194+0x11000] ;  /* 0x01100000c294783b */ /* 0x000fe60000004200 */
[----:B------:R-:W-:Y:S01]  /*16b70*/  PRMT R145, R145, 0x5410, R146 ;  /* 0x0000541091917816 */ /* 0x000fe20000000092 */
[--C-:B------:R-:W-:Y:S04]  /*16b80*/  HSET2.LE.AND R146, R157, R245.reuse, PT ;  /* 0x000000f59d927233 */ /* 0x100fe80003803000 */
[--C-:B------:R-:W-:Y:S01]  /*16b90*/  HSET2.LE.AND R145, R145, R245.reuse, PT ;  /* 0x000000f591917233 */ /* 0x100fe20003803000 */
[C---:B-1----:R-:W-:Y:S02]  /*16ba0*/  HMMA.16816.F32 R124, R136.reuse, R140, R124 ;  /* 0x0000008c887c723c */ /* 0x042fe4000000187c */
[----:B------:R-:W-:Y:S02]  /*16bb0*/  LOP3.LUT R146, R146, R0, RZ, 0xc0, !PT ;  /* 0x0000000092927212 */ /* 0x000fe400078ec0ff */
[----:B------:R-:W-:Y:S04]  /*16bc0*/  LOP3.LUT R145, R145, R133, RZ, 0xc0, !PT ;  /* 0x0000008591917212 */ /* 0x000fe800078ec0ff */
[----:B------:R-:W-:Y:S01]  /*16bd0*/  HMMA.16816.F32 R128, R136, R142, R128 ;  /* 0x0000008e8880723c */ /* 0x000fe20000001880 */
[----:B----4-:R-:W-:Y:S01]  /*16be0*/  F2FP.PACK_AB R188, R169, R172 ;  /* 0x000000aca9bc723e */ /* 0x010fe200000000ff */
[----:B------:R-:W-:Y:S03]  /*16bf0*/  LDSM.16.MT88.4 R136, [R195+0x11000] ;  /* 0x01100000c388783b */ /* 0x000fe60000004200 */
[C---:B------:R-:W-:Y:S04]  /*16c00*/  PRMT R187, R188.reuse, 0x7632, R187 ;  /* 0x00007632bcbb7816 */ /* 0x040fe800000000bb */
[----:B------:R-:W-:Y:S01]  /*16c10*/  PRMT R0, R188, 0x5410, R187 ;  /* 0x00005410bc007816 */ /* 0x000fe200000000bb */
[----:B------:R-:W-:Y:S02]  /*16c20*/  LDSM.16.MT88.4 R140, [R193+0x13000] ;  /* 0x01300000c18c783b */ /* 0x000fe40000004200 */
[----:B---3--:R-:W-:Y:S06]  /*16c30*/  @!P0 HADD2 R154, -R200.H0_H0, -RZ.H0_H0 ;  /* 0xa00000ffc89a8230 */ /* 0x008fec0000000900 */
[----:B------:R-:W-:Y:S01]  /*16c40*/  @!P0 STL.S16 [R1+0x3c], R154 ;  /* 0x00003c9a01008387 */ /* 0x000fe20000100600 */
[----:B------:R-:W-:Y:S03]  /*16c50*/  PRMT R176, R154, 0x7610, R176 ;  /* 0x000076109ab07816 */ /* 0x000fe600000000b0 */
[----:B------:R2:W3:Y:S01]  /*16c60*/  LDL.S16 R179, [R1+0x20] ;  /* 0x0000200001b37983 */ /* 0x0004e20000100600 */
[----:B------:R-:W-:Y:S02]  /*16c70*/  @!P0 PRMT R200, R176, 0x5410, RZ ;  /* 0x00005410b0c88816 */ /* 0x000fe400000000ff */
[----:B------:R-:W-:Y:S01]  /*16c80*/  ISETP.GE.U32.AND P0, PT, R244, R144, PT ;  /* 0x00000090f400720c */ /* 0x000fe20003f06070 */
[----:B------:R-:W1:Y:S01]  /*16c90*/  LDSM.16.MT88.4 R152, [R193+0x11000] ;  /* 0x01100000c198783b */ /* 0x000e620000004200 */
[--C-:B------:R-:W-:Y:S02]  /*16ca0*/  HSET2.LE.AND R144, R147, R245.reuse, PT ;  /* 0x000000f593907233 */ /* 0x100fe40003803000 */
[--C-:B------:R-:W-:Y:S03]  /*16cb0*/  HSET2.LE.AND R147, R170, R245.reuse, PT ;  /* 0x000000f5aa937233 */ /* 0x100fe60003803000 */
[----:B------:R-:W-:Y:S02]  /*16cc0*/  LOP3.LUT R144, R144, R156, RZ, 0xc0, !PT ;  /* 0x0000009c90907212 */ /* 0x000fe400078ec0ff */
[----:B------:R-:W4:Y:S01]  /*16cd0*/  LDSM.16.MT88.4 R156, [R196+0x11000] ;  /* 0x01100000c49c783b */ /* 0x000f220000004200 */
[----:B------:R-:W-:Y:S07]  /*16ce0*/  LOP3.LUT R147, R147, R0, RZ, 0xc0, !PT ;  /* 0x0000000093937212 */ /* 0x000fee00078ec0ff */
[----:B------:R2:W5:Y:S04]  /*16cf0*/  LDL.S16 R178, [R1+0x1c] ;  /* 0x00001c0001b27983 */ /* 0x0005680000100600 */
[----:B------:R2:W2:Y:S04]  /*16d00*/  LDL.S16 R177, [R1+0x18] ;  /* 0x0000180001b17983 */ /* 0x0004a80000100600 */
[----:B------:R2:W2:Y:S04]  /*16d10*/  LDL.S16 R176, [R1+0x10] ;  /* 0x0000100001b07983 */ /* 0x0004a80000100600 */
[----:B------:R-:W-:Y:S01]  /*16d20*/  STG.E.U16 [R210.64+0x42], R200 ;  /* 0x000042c8d2007986 */ /* 0x000fe2000c101516 */
[C---:B-1----:R-:W-:Y:S08]  /*16d30*/  HMMA.16816.F32 R4, R144.reuse, R152, R4 ;  /* 0x000000989004723c */ /* 0x042ff00000001804 */
[C---:B------:R-:W-:Y:S01]  /*16d40*/  HMMA.16816.F32 R8, R144.reuse, R154, R8 ;  /* 0x0000009a9008723c */ /* 0x040fe20000001808 */
[----:B------:R-:W1:Y:S07]  /*16d50*/  LDSM.16.MT88.4 R152, [R194+0x13000] ;  /* 0x01300000c298783b */ /* 0x000e6e0000004200 */
[C---:B------:R-:W-:Y:S08]  /*16d60*/  HMMA.16816.F32 R12, R144.reuse, R148, R12 ;  /* 0x00000094900c723c */ /* 0x040ff0000000180c */
        /* <DEDUP_REMOVED lines=14> */
[C---:B------:R-:W-:Y:S08]  /*16e50*/  HMMA.16816.F32 R52, R144.reuse, R148, R52 ;  /* 0x000000949034723c */ /* 0x040ff00000001834 */
[C---:B------:R-:W-:Y:S08]  /*16e60*/  HMMA.16816.F32 R56, R144.reuse, R150, R56 ;  /* 0x000000969038723c */ /* 0x040ff00000001838 */
[C---:B----4-:R-:W-:Y:S08]  /*16e70*/  HMMA.16816.F32 R60, R144.reuse, R136, R60 ;  /* 0x00000088903c723c */ /* 0x050ff0000000183c */
[C---:B------:R-:W-:Y:S01]  /*16e80*/  HMMA.16816.F32 R64, R144.reuse, R138, R64 ;  /* 0x0000008a9040723c */ /* 0x040fe20000001840 */
[----:B------:R-:W4:Y:S07]  /*16e90*/  LDSM.16.MT88.4 R136, [R195+0x15000] ;  /* 0x01500000c388783b */ /* 0x000f2e0000004200 */
[C---:B------:R-:W-:Y:S01]  /*16ea0*/  HMMA.16816.F32 R68, R144.reuse, R156, R68 ;  /* 0x0000009c9044723c */ /* 0x040fe20000001844 */
[----:B------:R-:W1:Y:S06]  /*16eb0*/  MUFU.EX2 R156, R226 ;  /* 0x000000e2009c7308 */ /* 0x000e6c0000000800 */
[----:B------:R-:W-:Y:S01]  /*16ec0*/  FADD.FTZ R157, R171, R163 ;  /* 0x000000a3ab9d7221 */ /* 0x000fe20000010000 */
[C---:B------:R-:W-:Y:S01]  /*16ed0*/  HMMA.16816.F32 R72, R144.reuse, R158, R72 ;  /* 0x0000009e9048723c */ /* 0x040fe20000001848 */
[----:B------:R-:W-:Y:S03]  /*16ee0*/  LDSM.16.MT88.4 R160, [R193+0x11800] ;  /* 0x01180000c1a0783b */ /* 0x000fe60000004200 */
[----:B------:R-:W-:Y:S04]  /*16ef0*/  FADD.FTZ R157, R173, R157 ;  /* 0x0000009dad9d7221 */ /* 0x000fe80000010000 */
[C---:B------:R-:W-:Y:S08]  /*16f00*/  HMMA.16816.F32 R76, R144.reuse, R140, R76 ;  /* 0x0000008c904c723c */ /* 0x040ff0000000184c */
[C---:B------:R-:W-:Y:S01]  /*16f10*/  HMMA.16816.F32 R80, R144.reuse, R142, R80 ;  /* 0x0000008e9050723c */ /* 0x040fe20000001850 */
[----:B------:R-:W4:Y:S03]  /*16f20*/  LDSM.16.MT88.4 R140, [R193+0x17000] ;  /* 0x01700000c18c783b */ /* 0x000f260000004200 */
[----:B-1----:R-:W-:Y:S01]  /*16f30*/  F2FP.PACK_AB R186, R217, R156 ;  /* 0x0000009cd9ba723e */ /* 0x002fe200000000ff */
[----:B------:R-:W-:Y:S03]  /*16f40*/  FADD.FTZ R218, R156, R157 ;  /* 0x0000009d9cda7221 */ /* 0x000fe60000010000 */
[C---:B------:R-:W-:Y:S01]  /*16f50*/  HMMA.16816.F32 R84, R144.reuse, R152, R84 ;  /* 0x000000989054723c */ /* 0x040fe20000001854 */
[----:B------:R-:W-:Y:S06]  /*16f60*/  PRMT R185, R186, 0x7632, R185 ;  /* 0x00007632bab97816 */ /* 0x000fec00000000b9 */
[----:B------:R-:W-:Y:S01]  /*16f70*/  FADD.FTZ R152, R172, R167 ;  /* 0x000000a7ac987221 */ /* 0x000fe20000010000 */
[C---:B------:R-:W-:Y:S04]  /*16f80*/  HMMA.16816.F32 R88, R144.reuse, R154, R88 ;  /* 0x0000009a9058723c */ /* 0x040fe80000001858 */
[----:B------:R-:W-:Y:S04]  /*16f90*/  FADD.FTZ R219, R169, R152 ;  /* 0x00000098a9db7221 */ /* 0x000fe80000010000 */
[C---:B----4-:R-:W-:Y:S08]  /*16fa0*/  HMMA.16816.F32 R92, R144.reuse, R136, R92 ;  /* 0x00000088905c723c */ /* 0x050ff0000000185c */
[C---:B------:R-:W-:Y:S01]  /*16fb0*/  HMMA.16816.F32 R96, R144.reuse, R138, R96 ;  /* 0x0000008a9060723c */ /* 0x040fe20000001860 */
[----:B------:R-:W-:Y:S07]  /*16fc0*/  LDSM.16.MT88.4 R136, [R196+0x17000] ;  /* 0x01700000c488783b */ /* 0x000fee0000004200 */
[C---:B------:R-:W-:Y:S07]  /*16fd0*/  HMMA.16816.F32 R100, R144.reuse, R140, R100 ;  /* 0x0000008c9064723c */ /* 0x040fee0000001864 */
[----:B------:R-:W-:Y:S01]  /*16fe0*/  LOP3.LUT R141, R206, 0xff, RZ, 0xc0, !PT ;  /* 0x000000ffce8d7812 */ /* 0x000fe200078ec0ff */
[C---:B------:R-:W-:Y:S07]  /*16ff0*/  HMMA.16816.F32 R104, R144.reuse, R142, R104 ;  /* 0x0000008e9068723c */ /* 0x040fee0000001868 */
[----:B------:R-:W-:Y:S01]  /*17000*/  SHF.R.U32.HI R142, RZ, 0x18, R206 ;  /* 0x00000018ff8e7819 */ /* 0x000fe200000116ce */
[----:B---3--:R-:W-:Y:S05]  /*17010*/  @!P2 HADD2 R179, -R189.H0_H0, -RZ.H0_H0 ;  /* 0xa00000ffbdb3a230 */ /* 0x008fea0000000900 */
[----:B------:R-:W-:Y:S01]  /*17020*/  @!P2 STL.S16 [R1+0x20], R179 ;  /* 0x000020b30100a387 */ /* 0x000fe20000100600 */
[----:B------:R-:W-:Y:S03]  /*17030*/  PRMT R0, R179, 0x7610, R0 ;  /* 0x00007610b3007816 */ /* 0x000fe60000000000 */
[----:B------:R1:W3:Y:S01]  /*17040*/  LDL.S16 R159, [R1+0x4] ;  /* 0x00000400019f7983 */ /* 0x0002e20000100600 */
[----:B------:R-:W-:Y:S02]  /*17050*/  @!P2 PRMT R189, R0, 0x5410, RZ ;  /* 0x0000541000bda816 */ /* 0x000fe400000000ff */
[----:B------:R-:W-:Y:S02]  /*17060*/  LOP3.LUT R0, R207, UR13, R174, 0x96, !PT ;  /* 0x0000000dcf007c12 */ /* 0x000fe4000f8e96ae */
[----:B------:R-:W-:Y:S01]  /*17070*/  ISETP.GE.U32.AND P2, PT, R244, R168, PT ;  /* 0x000000a8f400720c */ /* 0x000fe20003f46070 */
[----:B------:R-:W-:Y:S01]  /*17080*/  STG.E.U16 [R208.64+0x50], R189 ;  /* 0x000050bdd0007986 */ /* 0x000fe2000c101516 */
[----:B------:R-:W-:Y:S02]  /*17090*/  LOP3.LUT R2, R0, 0xff, RZ, 0xc0, !PT ;  /* 0x000000ff00027812 */ /* 0x000fe400078ec0ff */
[--C-:B------:R-:W-:Y:S01]  /*170a0*/  SHF.R.U32.HI R140, RZ, 0x18, R0.reuse ;  /* 0x00000018ff8c7819 */ /* 0x100fe20000011600 */
[----:B-----5:R-:W-:Y:S02]  /*170b0*/  @!P0 HADD2 R178, -R190.H0_H0, -RZ.H0_H0 ;  /* 0xa00000ffbeb28230 */ /* 0x020fe40000000900 */
[----:B--2---:R-:W-:Y:S03]  /*170c0*/  @!P1 HADD2 R177, -R188.H0_H0, -RZ.H0_H0 ;  /* 0xa00000ffbcb19230 */ /* 0x004fe60000000900 */
[----:B------:R-:W-:Y:S01]  /*170d0*/  PRMT R149, R178, 0x7610, R149 ;  /* 0x00007610b2957816 */ /* 0x000fe20000000095 */
[----:B------:R-:W-:Y:S02]  /*170e0*/  @!P0 STL.S16 [R1+0x1c], R178 ;  /* 0x00001cb201008387 */ /* 0x000fe40000100600 */
[----:B------:R-:W-:Y:S01]  /*170f0*/  @!P2 HADD2 R176, -R187.H0_H0, -RZ.H0_H0 ;  /* 0xa00000ffbbb0a230 */ /* 0x000fe20000000900 */
[----:B------:R-:W-:Y:S01]  /*17100*/  @!P0 PRMT R190, R149, 0x5410, RZ ;  /* 0x0000541095be8816 */ /* 0x000fe200000000ff */
[----:B------:R1:W2:Y:S01]  /*17110*/  LDL.S16 R158, [R1+0xc] ;  /* 0x00000c00019e7983 */ /* 0x0002a20000100600 */
[----:B------:R-:W-:Y:S02]  /*17120*/  ISETP.GE.U32.AND P0, PT, R244, R2, PT ;  /* 0x00000002f400720c */ /* 0x000fe40003f06070 */
[----:B------:R-:W-:Y:S01]  /*17130*/  SHF.R.U32.HI R2, RZ, 0x10, R0 ;  /* 0x00000010ff027819 */ /* 0x000fe20000011600 */
[----:B------:R-:W-:Y:S01]  /*17140*/  @!P1 STL.S16 [R1+0x18], R177 ;  /* 0x000018b101009387 */ /* 0x000fe20000100600 */
[----:B------:R-:W-:Y:S02]  /*17150*/  PRMT R148, R177, 0x7610, R148 ;  /* 0x00007610b1947816 */ /* 0x000fe40000000094 */
[----:B------:R-:W-:Y:S01]  /*17160*/  LOP3.LUT R2, R2, 0xff, RZ, 0xc0, !PT ;  /* 0x000000ff02027812 */ /* 0x000fe200078ec0ff */
[----:B------:R-:W-:Y:S01]  /*17170*/  @!P2 STL.S16 [R1+0x10], R176 ;  /* 0x000010b00100a387 */ /* 0x000fe20000100600 */
[----:B------:R-:W-:Y:S02]  /*17180*/  @!P1 PRMT R188, R148, 0x5410, RZ ;  /* 0x0000541094bc9816 */ /* 0x000fe400000000ff */
[----:B------:R-:W-:Y:S01]  /*17190*/  ISETP.GE.U32.AND P1, PT, R244, R2, PT ;  /* 0x00000002f400720c */ /* 0x000fe20003f26070 */
[----:B------:R1:W4:Y:S01]  /*171a0*/  LDL.S16 R154, [R1] ;  /* 0x00000000019a7983 */ /* 0x0003220000100600 */
[----:B------:R-:W-:Y:S02]  /*171b0*/  LOP3.LUT R2, R0, 0xffff, RZ, 0xc0, !PT ;  /* 0x0000ffff00027812 */ /* 0x000fe400078ec0ff */
[----:B------:R-:W-:Y:S01]  /*171c0*/  PRMT R133, R176, 0x7610, R133 ;  /* 0x00007610b0857816 */ /* 0x000fe20000000085 */
[----:B------:R-:W5:Y:S01]  /*171d0*/  LDSM.16.MT88.4 R148, [R194+0x17000] ;  /* 0x01700000c294783b */ /* 0x000f620000004200 */
[----:B------:R-:W-:Y:S02]  /*171e0*/  SHF.R.U32.HI R2, RZ, 0x8, R2 ;  /* 0x00000008ff027819 */ /* 0x000fe40000011602 */
[----:B------:R-:W-:Y:S02]  /*171f0*/  @!P2 PRMT R187, R133, 0x5410, RZ ;  /* 0x0000541085bba816 */ /* 0x000fe400000000ff */
[----:B------:R-:W-:Y:S02]  /*17200*/  LOP3.LUT R2, R2, 0xffff, RZ, 0xc0, !PT ;  /* 0x0000ffff02027812 */ /* 0x000fe400078ec0ff */
[----:B------:R-:W-:Y:S01]  /*17210*/  LOP3.LUT R133, R207, UR13, R174, 0x96, !PT ;  /* 0x0000000dcf857c12 */ /* 0x000fe2000f8e96ae */
[----:B------:R-:W-:Y:S01]  /*17220*/  LDSM.16.MT88.4 R176, [R193+0x13800] ;  /* 0x01380000c1b0783b */ /* 0x000fe20000004200 */
[----:B------:R-:W-:Y:S02]  /*17230*/  ISETP.GE.U32.AND P2, PT, R244, R2, PT ;  /* 0x00000002f400720c */ /* 0x000fe40003f46070 */
[----:B------:R-:W-:Y:S02]  /*17240*/  PRMT R2, R186, 0x5410, R185 ;  /* 0x00005410ba027816 */ /* 0x000fe400000000b9 */
[--C-:B------:R-:W-:Y:S03]  /*17250*/  SHF.R.U32.HI R169, RZ, 0x18, R133.reuse ;  /* 0x00000018ffa97819 */ /* 0x100fe60000011685 */
[----:B------:R-:W-:Y:S08]  /*17260*/  LDSM.16.MT88.4 R172, [R196+0x11800] ;  /* 0x01180000c4ac783b */ /* 0x000ff00000004200 */
[----:B------:R-:W-:Y:S04]  /*17270*/  STG.E.U16 [R208.64+0x52], R190 ;  /* 0x000052bed0007986 */ /* 0x000fe8000c101516 */
[----:B------:R-:W-:Y:S04]  /*17280*/  STG.E.U16 [R210.64+0x50], R188 ;  /* 0x000050bcd2007986 */ /* 0x000fe8000c101516 */
[----:B------:R-:W-:Y:S01]  /*17290*/  STG.E.U16 [R210.64+0x52], R187 ;  /* 0x000052bbd2007986 */ /* 0x000fe2000c101516 */
[C---:B-----5:R-:W-:Y:S07]  /*172a0*/  HMMA.16816.F32 R108, R144.reuse, R148, R108 ;  /* 0x00000094906c723c */ /* 0x060fee000000186c */
[----:B------:R-:W-:Y:S01]  /*172b0*/  LOP3.LUT R148, R133, 0xffff, RZ, 0xc0, !PT ;  /* 0x0000ffff85947812 */ /* 0x000fe200078ec0ff */
[C---:B------:R-:W-:Y:S01]  /*172c0*/  HMMA.16816.F32 R112, R144.reuse, R150, R112 ;  /* 0x000000969070723c */ /* 0x040fe20000001870 */
[----:B------:R-:W-:Y:S03]  /*172d0*/  SHF.R.U32.HI R149, RZ, 0x10, R206 ;  /* 0x00000010ff957819 */ /* 0x000fe600000116ce */
[----:B------:R-:W-:Y:S02]  /*172e0*/  SHF.R.U32.HI R148, RZ, 0x8, R148 ;  /* 0x00000008ff947819 */ /* 0x000fe40000011694 */
[----:B------:R-:W-:Y:S02]  /*172f0*/  LOP3.LUT R149, R149, 0xff, RZ, 0xc0, !PT ;  /* 0x000000ff95957812 */ /* 0x000fe400078ec0ff */
[C---:B------:R-:W-:Y:S07]  /*17300*/  HMMA.16816.F32 R116, R144.reuse, R136, R116 ;  /* 0x000000889074723c */ /* 0x040fee0000001874 */
[----:B------:R-:W-:Y:S01]  /*17310*/  SHF.R.U32.HI R136, RZ, 0x10, R133 ;  /* 0x00000010ff887819 */ /* 0x000fe20000011685 */
[C---:B------:R-:W-:Y:S04]  /*17320*/  HMMA.16816.F32 R120, R144.reuse, R138, R120 ;  /* 0x0000008a9078723c */ /* 0x040fe80000001878 */
[----:B------:R-:W-:Y:S04]  /*17330*/  LOP3.LUT R136, R136, 0xff, RZ, 0xc0, !PT ;  /* 0x000000ff88887812 */ /* 0x000fe800078ec0ff */
[----:B------:R-:W-:Y:S02]  /*17340*/  PRMT R169, R136, 0x5410, R169 ;  /* 0x0000541088a97816 */ /* 0x000fe400000000a9 */
[----:B------:R-:W-:Y:S03]  /*17350*/  LDSM.16.MT88.4 R136, [R195+0x11800] ;  /* 0x01180000c388783b */ /* 0x000fe60000004200 */
[--C-:B------:R-:W-:Y:S02]  /*17360*/  HSET2.LE.AND R169, R169, R245.reuse, PT ;  /* 0x000000f5a9a97233 */ /* 0x100fe40003803000 */
[----:B---3--:R-:W-:Y:S05]  /*17370*/  @!P0 HADD2 R159, -R186.H0_H0, -RZ.H0_H0 ;  /* 0xa00000ffba9f8230 */ /* 0x008fea0000000900 */
[----:B------:R-:W-:Y:S01]  /*17380*/  PRMT R153, R159, 0x7610, R153 ;  /* 0x000076109f997816 */ /* 0x000fe20000000099 */
[----:B------:R-:W-:Y:S03]  /*17390*/  @!P0 STL.S16 [R1+0x4], R159 ;  /* 0x0000049f01008387 */ /* 0x000fe60000100600 */
[----:B------:R-:W-:Y:S02]  /*173a0*/  @!P0 PRMT R186, R153, 0x5410, RZ ;  /* 0x0000541099ba8816 */ /* 0x000fe400000000ff */
[----:B------:R1:W3:Y:S01]  /*173b0*/  LDL.S16 R153, [R1+0x8] ;  /* 0x0000080001997983 */ /* 0x0002e20000100600 */
[----:B------:R-:W-:Y:S02]  /*173c0*/  ISETP.GE.U32.AND P0, PT, R244, R134, PT ;  /* 0x00000086f400720c */ /* 0x000fe40003f06070 */
[----:B------:R-:W-:Y:S01]  /*173d0*/  LOP3.LUT R134, R206, 0xffff, RZ, 0xc0, !PT ;  /* 0x0000ffffce867812 */ /* 0x000fe200078ec0ff */
[----:B------:R-:W-:Y:S03]  /*173e0*/  STG.E.U16 [R208.64+0x60], R186 ;  /* 0x000060bad0007986 */ /* 0x000fe6000c101516 */
[----:B------:R-:W-:Y:S02]  /*173f0*/  SHF.R.U32.HI R0, RZ, 0x8, R134 ;  /* 0x00000008ff007819 */ /* 0x000fe40000011686 */
[----:B------:R-:W-:Y:S01]  /*17400*/  LOP3.LUT R134, R135, 0xff, RZ, 0xc0, !PT ;  /* 0x000000ff87867812 */ /* 0x000fe200078ec0ff */
[----:B--2---:R-:W-:Y:S01]  /*17410*/  @!P2 HADD2 R158, -R185.H0_H0, -RZ.H0_H0 ;  /* 0xa00000ffb99ea230 */ /* 0x004fe20000000900 */
[----:B------:R-:W-:Y:S02]  /*17420*/  PRMT R135, R184, 0x7632, R135 ;  /* 0x00007632b8877816 */ /* 0x000fe40000000087 */
[----:B------:R-:W-:Y:S02]  /*17430*/  PRMT R170, R141, 0x5410, R0 ;  /* 0x000054108daa7816 */ /* 0x000fe40000000000 */
[----:B------:R-:W-:Y:S01]  /*17440*/  PRMT R155, R158, 0x7610, R155 ;  /* 0x000076109e9b7816 */ /* 0x000fe2000000009b */
[----:B------:R-:W-:Y:S01]  /*17450*/  @!P2 STL.S16 [R1+0xc], R158 ;  /* 0x00000c9e0100a387 */ /* 0x000fe20000100600 */
[----:B------:R-:W-:Y:S01]  /*17460*/  PRMT R171, R134, 0x5410, R142 ;  /* 0x0000541086ab7816 */ /* 0x000fe2000000008e */
[--C-:B------:R-:W-:Y:S01]  /*17470*/  HSET2.LE.AND R170, R170, R245.reuse, PT ;  /* 0x000000f5aaaa7233 */ /* 0x100fe20003803000 */
[----:B------:R-:W-:Y:S02]  /*17480*/  @!P2 PRMT R185, R155, 0x5410, RZ ;  /* 0x000054109bb9a816 */ /* 0x000fe400000000ff */
[----:B------:R-:W-:Y:S01]  /*17490*/  ISETP.GE.U32.AND P2, PT, R244, R140, PT ;  /* 0x0000008cf400720c */ /* 0x000fe20003f46070 */
[----:B----4-:R-:W-:Y:S01]  /*174a0*/  @!P1 HADD2 R154, -R184.H0_H0, -RZ.H0_H0 ;  /* 0xa00000ffb89a9230 */ /* 0x010fe20000000900 */
[----:B------:R-:W2:Y:S01]  /*174b0*/  LDSM.16.MT88.4 R140, [R195+0x17000] ;  /* 0x01700000c38c783b */ /* 0x000ea20000004200 */
[----:B------:R-:W-:Y:S01]  /*174c0*/  LOP3.LUT R134, R133, 0xff, RZ, 0xc0, !PT ;  /* 0x000000ff85867812 */ /* 0x000fe200078ec0ff */
[--C-:B------:R-:W-:Y:S01]  /*174d0*/  HSET2.LE.AND R171, R171, R245.reuse, PT ;  /* 0x000000f5abab7233 */ /* 0x100fe20003803000 */
[----:B------:R-:W-:Y:S02]  /*174e0*/  PRMT R0, R184, 0x5410, R135 ;  /* 0x00005410b8007816 */ /* 0x000fe40000000087 */
[----:B------:R-:W-:Y:S02]  /*174f0*/  PRMT R148, R134, 0x5410, R148 ;  /* 0x0000541086947816 */ /* 0x000fe40000000094 */
[----:B------:R-:W-:Y:S01]  /*17500*/  LOP3.LUT R134, R206, 0xffff, RZ, 0xc0, !PT ;  /* 0x0000ffffce867812 */ /* 0x000fe200078ec0ff */
[----:B------:R-:W-:Y:S01]  /*17510*/  @!P1 STL.S16 [R1], R154 ;  /* 0x0000009a01009387 */ /* 0x000fe20000100600 */
[----:B------:R-:W4:Y:S01]  /*17520*/  MUFU.EX2 R207, R239 ;  /* 0x000000ef00cf7308 */ /* 0x000f220000000800 */
[----:B------:R-:W-:Y:S01]  /*17530*/  PRMT R152, R154, 0x7610, R152 ;  /* 0x000076109a987816 */ /* 0x000fe20000000098 */
[----:B------:R-:W-:Y:S01]  /*17540*/  HSET2.LE.AND R168, R148, R245, PT ;  /* 0x000000f594a87233 */ /* 0x000fe20003803000 */
[----:B------:R-:W-:Y:S01]  /*17550*/  SHF.R.U32.HI R134, RZ, 0x8, R134 ;  /* 0x00000008ff867819 */ /* 0x000fe20000011686 */
[----:B------:R-:W-:Y:S01]  /*17560*/  STG.E.U16 [R208.64+0x62], R185 ;  /* 0x000062b9d0007986 */ /* 0x000fe2000c101516 */
[----:B------:R-:W-:Y:S02]  /*17570*/  @!P1 PRMT R184, R152, 0x5410, RZ ;  /* 0x0000541098b89816 */ /* 0x000fe400000000ff */
[----:B------:R-:W-:Y:S02]  /*17580*/  ISETP.GE.U32.AND P1, PT, R244, R149, PT ;  /* 0x00000095f400720c */ /* 0x000fe40003f26070 */
[----:B------:R-:W-:Y:S01]  /*17590*/  LOP3.LUT R134, R134, 0xffff, RZ, 0xc0, !PT ;  /* 0x0000ffff86867812 */ /* 0x000fe200078ec0ff */
[----:B------:R-:W-:Y:S01]  /*175a0*/  STG.E.U16 [R210.64+0x60], R184 ;  /* 0x000060b8d2007986 */ /* 0x000fe2000c101516 */
[----:B------:R-:W-:Y:S02]  /*175b0*/  LOP3.LUT R168, R168, R2, RZ, 0xc0, !PT ;  /* 0x00000002a8a87212 */ /* 0x000fe400078ec0ff */
[----:B------:R-:W-:Y:S02]  /*175c0*/  LOP3.LUT R169, R169, R0, RZ, 0xc0, !PT ;  /* 0x00000000a9a97212 */ /* 0x000fe400078ec0ff */
[----:B------:R-:W-:Y:S02]  /*175d0*/  SHF.R.U32.HI R206, RZ, 0x18, R206 ;  /* 0x00000018ffce7819 */ /* 0x000fe400000116ce */
[----:B----4-:R-:W-:Y:S05]  /*175e0*/  F2FP.PACK_AB R2, R207, R212 ;  /* 0x000000d4cf02723e */ /* 0x010fea00000000ff */
[----:B------:R-:W-:Y:S01]  /*175f0*/  @!P1 HADD2 R251, -R2.H0_H0, -RZ.H0_H0 ;  /* 0xa00000ff02fb9230 */ /* 0x000fe20000000900 */
[C---:B--2---:R-:W-:Y:S08]  /*17600*/  HMMA.16816.F32 R124, R144.reuse, R140, R124 ;  /* 0x0000008c907c723c */ /* 0x044ff0000000187c */
[----:B------:R-:W-:Y:S01]  /*17610*/  HMMA.16816.F32 R128, R144, R142, R128 ;  /* 0x0000008e9080723c */ /* 0x000fe20000001880 */
[----:B---3--:R-:W-:Y:S05]  /*17620*/  @!P2 HADD2 R153, -R135.H0_H0, -RZ.H0_H0 ;  /* 0xa00000ff8799a230 */ /* 0x008fea0000000900 */
[----:B------:R-:W-:Y:S01]  /*17630*/  @!P2 STL.S16 [R1+0x8], R153 ;  /* 0x000008990100a387 */ /* 0x000fe20000100600 */
[----:B------:R-:W-:Y:S03]  /*17640*/  PRMT R149, R153, 0x7610, R149 ;  /* 0x0000761099957816 */ /* 0x000fe60000000095 */
[----:B------:R1:W2:Y:S02]  /*17650*/  LDL.S16 R220, [R1+0x14] ;  /* 0x0000140001dc7983 */ /* 0x0002a40000100600 */
[----:B------:R-:W-:Y:S02]  /*17660*/  @!P2 PRMT R135, R149, 0x5410, RZ ;  /* 0x000054109587a816 */ /* 0x000fe400000000ff */
[----:B------:R-:W-:Y:S01]  /*17670*/  ISETP.GE.U32.AND P2, PT, R244, R134, PT ;  /* 0x00000086f400720c */ /* 0x000fe20003f46070 */
[----:B------:R-:W3:Y:S01]  /*17680*/  LDSM.16.MT88.4 R152, [R194+0x11800] ;  /* 0x01180000c298783b */ /* 0x000ee20000004200 */
[----:B------:R-:W-:Y:S04]  /*17690*/  F2FP.PACK_AB R134, R213, R214 ;  /* 0x000000d6d586723e */ /* 0x000fe800000000ff */
[C---:B------:R-:W-:Y:S03]  /*176a0*/  PRMT R133, R134.reuse, 0x7632, R133 ;  /* 0x0000763286857816 */ /* 0x040fe60000000085 */
[----:B------:R-:W-:Y:S01]  /*176b0*/  STG.E.U16 [R210.64+0x62], R135 ;  /* 0x00006287d2007986 */ /* 0x000fe2000c101516 */
[----:B------:R-:W-:Y:S03]  /*176c0*/  PRMT R0, R134, 0x5410, R133 ;  /* 0x0000541086007816 */ /* 0x000fe60000000085 */
[----:B------:R-:W-:Y:S01]  /*176d0*/  @!P2 HADD2 R252, -R133.H0_H0, -RZ.H0_H0 ;  /* 0xa00000ff85fca230 */ /* 0x000fe20000000900 */
[----:B------:R-:W-:Y:S02]  /*176e0*/  LOP3.LUT R170, R170, R0, RZ, 0xc0, !PT ;  /* 0x00000000aaaa7212 */ /* 0x000fe400078ec0ff */
[----:B------:R-:W-:Y:S02]  /*176f0*/  PRMT R0, R2, 0x7632, R0 ;  /* 0x0000763202007816 */ /* 0x000fe40000000000 */
[----:B------:R-:W-:Y:S02]  /*17700*/  @!P2 PRMT R133, R252, 0x5410, RZ ;  /* 0x00005410fc85a816 */ /* 0x000fe400000000ff */
[----:B------:R-:W-:Y:S02]  /*17710*/  PRMT R140, R2, 0x5410, R0 ;  /* 0x00005410028c7816 */ /* 0x000fe40000000000 */
[----:B------:R-:W-:Y:S01]  /*17720*/  @!P1 PRMT R2, R251, 0x5410, RZ ;  /* 0x00005410fb029816 */ /* 0x000fe200000000ff */
[----:B------:R4:W-:Y:S01]  /*17730*/  STG.E.U16 [R208.64+0x72], R133 ;  /* 0x00007285d0007986 */ /* 0x0009e2000c101516 */
[----:B------:R-:W-:Y:S02]  /*17740*/  LOP3.LUT R171, R171, R140, RZ, 0xc0, !PT ;  /* 0x0000008cabab7212 */ /* 0x000fe400078ec0ff */
[----:B------:R-:W-:Y:S05]  /*17750*/  ISETP.LT.AND P1, PT, RZ, UR8, PT ;  /* 0x00000008ff007c0c */ /* 0x000fea000bf21270 */
[C---:B------:R-:W-:Y:S01]  /*17760*/  HMMA.16816.F32 R164, R168.reuse, R160, R4 ;  /* 0x000000a0a8a4723c */ /* 0x040fe20000001804 */
[----:B------:R-:W5:Y:S07]  /*17770*/  LDSM.16.MT88.4 R4, [R196+0x13800] ;  /* 0x01380000c404783b */ /* 0x000f6e0000004200 */
[C---:B------:R-:W-:Y:S01]  /*17780*/  HMMA.16816.F32 R160, R168.reuse, R162, R8 ;  /* 0x000000a2a8a0723c */ /* 0x040fe20000001808 */
[----:B------:R-:W1:Y:S07]  /*17790*/  LDSM.16.MT88.4 R8, [R195+0x13800] ;  /* 0x01380000c308783b */ /* 0x000e6e0000004200 */
[C---:B---3--:R-:W-:Y:S01]  /*177a0*/  HMMA.16816.F32 R156, R168.reuse, R152, R12 ;  /* 0x00000098a89c723c */ /* 0x048fe2000000180c */
[----:B------:R-:W3:Y:S03]  /*177b0*/  LDSM.16.MT88.4 R12, [R193+0x15800] ;  /* 0x01580000c10c783b */ /* 0x000ee60000004200 */
[----:B----4-:R-:W-:Y:S04]  /*177c0*/  IMAD.MOV.U32 R133, RZ, RZ, R3 ;  /* 0x000000ffff857224 */ /* 0x010fe800078e0003 */
[C---:B------:R-:W-:Y:S01]  /*177d0*/  HMMA.16816.F32 R152, R168.reuse, R154, R16 ;  /* 0x0000009aa898723c */ /* 0x040fe20000001810 */
[----:B------:R-:W4:Y:S07]  /*177e0*/  LDSM.16.MT88.4 R16, [R194+0x15800] ;  /* 0x01580000c210783b */ /* 0x000f2e0000004200 */
[C---:B------:R-:W-:Y:S01]  /*177f0*/  HMMA.16816.F32 R148, R168.reuse, R172, R20 ;  /* 0x000000aca894723c */ /* 0x040fe20000001814 */
[----:B------:R-:W1:Y:S07]  /*17800*/  LDSM.16.MT88.4 R20, [R196+0x15800] ;  /* 0x01580000c414783b */ /* 0x000e6e0000004200 */
[C---:B------:R-:W-:Y:S01]  /*17810*/  HMMA.16816.F32 R144, R168.reuse, R174, R24 ;  /* 0x000000aea890723c */ /* 0x040fe20000001818 */
[----:B------:R-:W1:Y:S07]  /*17820*/  LDSM.16.MT88.4 R24, [R195+0x15800] ;  /* 0x01580000c318783b */ /* 0x000e6e0000004200 */
[C---:B------:R-:W-:Y:S01]  /*17830*/  HMMA.16816.F32 R140, R168.reuse, R136, R28 ;  /* 0x00000088a88c723c */ /* 0x040fe2000000181c */
[----:B------:R-:W-:Y:S07]  /*17840*/  LDSM.16.MT88.4 R28, [R196+0x17800] ;  /* 0x01780000c41c783b */ /* 0x000fee0000004200 */
[C---:B------:R-:W-:Y:S08]  /*17850*/  HMMA.16816.F32 R136, R168.reuse, R138, R32 ;  /* 0x0000008aa888723c */ /* 0x040ff00000001820 */
[C---:B------:R-:W-:Y:S08]  /*17860*/  HMMA.16816.F32 R36, R168.reuse, R176, R36 ;  /* 0x000000b0a824723c */ /* 0x040ff00000001824 */
[C---:B------:R-:W-:Y:S08]  /*17870*/  HMMA.16816.F32 R40, R168.reuse, R178, R40 ;  /* 0x000000b2a828723c */ /* 0x040ff00000001828 */
[C---:B------:R-:W-:Y:S08]  /*17880*/  HMMA.16816.F32 R44, R168.reuse, R180, R44 ;  /* 0x000000b4a82c723c */ /* 0x040ff0000000182c */
[C---:B------:R-:W-:Y:S08]  /*17890*/  HMMA.16816.F32 R48, R168.reuse, R182, R48 ;  /* 0x000000b6a830723c */ /* 0x040ff00000001830 */
        /* <DEDUP_REMOVED lines=17> */
[C---:B-1----:R-:W-:Y:S08]  /*179b0*/  HMMA.16816.F32 R108, R168.reuse, R8, R108 ;  /* 0x00000008a86c723c */ /* 0x042ff0000000186c */
[C---:B------:R-:W-:Y:S08]  /*179c0*/  HMMA.16816.F32 R112, R168.reuse, R10, R112 ;  /* 0x0000000aa870723c */ /* 0x040ff00000001870 */
[C---:B------:R-:W-:Y:S08]  /*179d0*/  HMMA.16816.F32 R116, R168.reuse, R28, R116 ;  /* 0x0000001ca874723c */ /* 0x040ff00000001874 */
[C---:B------:R-:W-:Y:S08]  /*179e0*/  HMMA.16816.F32 R120, R168.reuse, R30, R120 ;  /* 0x0000001ea878723c */ /* 0x040ff00000001878 */
[C---:B---3--:R-:W-:Y:S08]  /*179f0*/  HMMA.16816.F32 R124, R168.reuse, R12, R124 ;  /* 0x0000000ca87c723c */ /* 0x048ff0000000187c */
[----:B------:R-:W-:Y:S01]  /*17a00*/  HMMA.16816.F32 R128, R168, R14, R128 ;  /* 0x0000000ea880723c */ /* 0x000fe20000001880 */
[----:B--2---:R-:W-:Y:S05]  /*17a10*/  @!P0 HADD2 R220, -R134.H0_H0, -RZ.H0_H0 ;  /* 0xa00000ff86dc8230 */ /* 0x004fea0000000900 */
[----:B------:R-:W-:Y:S01]  /*17a20*/  @!P0 STL.S16 [R1+0x14], R220 ;  /* 0x000014dc01008387 */ /* 0x000fe20000100600 */
[----:B------:R-:W-:Y:S05]  /*17a30*/  PRMT R16, R220, 0x7610, R16 ;  /* 0x00007610dc107816 */ /* 0x000fea0000000010 */
[----:B------:R-:W-:Y:S02]  /*17a40*/  @!P0 PRMT R134, R16, 0x5410, RZ ;  /* 0x0000541010868816 */ /* 0x000fe400000000ff */
[----:B------:R-:W-:Y:S03]  /*17a50*/  ISETP.GE.U32.AND P0, PT, R244, R206, PT ;  /* 0x000000cef400720c */ /* 0x000fe60003f06070 */
[----:B------:R1:W-:Y:S04]  /*17a60*/  STG.E.U16 [R208.64+0x70], R134 ;  /* 0x00007086d0007986 */ /* 0x0003e8000c101516 */
[----:B------:R2:W-:Y:S06]  /*17a70*/  STG.E.U16 [R210.64+0x70], R2 ;  /* 0x00007002d2007986 */ /* 0x0005ec000c101516 */
[----:B------:R-:W-:Y:S05]  /*17a80*/  @!P0 HADD2 R250, -R0.H0_H0, -RZ.H0_H0 ;  /* 0xa00000ff00fa8230 */ /* 0x000fea0000000900 */
[----:B------:R-:W-:Y:S05]  /*17a90*/  @!P0 PRMT R0, R250, 0x5410, RZ ;  /* 0x00005410fa008816 */ /* 0x000fea00000000ff */
[----:B------:R3:W-:Y:S01]  /*17aa0*/  STG.E.U16 [R210.64+0x72], R0 ;  /* 0x00007200d2007986 */ /* 0x0007e2000c101516 */
[----:B-1----:R-:W-:Y:S01]  /*17ab0*/  IADD3 R208, P0, R208, -0x80, RZ ;  /* 0xffffff80d0d07810 */ /* 0x002fe20007f1e0ff */
[----:B--2---:R-:W-:Y:S03]  /*17ac0*/  FADD.FTZ R2, R217, R218 ;  /* 0x000000dad9027221 */ /* 0x004fe60000010000 */
[----:B------:R-:W-:Y:S01]  /*17ad0*/  IADD3.X R209, R209, -0x1, RZ, P0, !PT ;  /* 0xffffffffd1d17810 */ /* 0x000fe200007fe4ff */
[----:B------:R-:W-:Y:S04]  /*17ae0*/  FADD.FTZ R2, R214, R2 ;  /* 0x00000002d6027221 */ /* 0x000fe80000010000 */
[----:B------:R-:W-:Y:S02]  /*17af0*/  FADD.FTZ R244, R213, R2 ;  /* 0x00000002d5f47221 */ /* 0x000fe40000010000 */
[----:B---3--:R-:W-:Y:S04]  /*17b00*/  FADD.FTZ R0, R216, R219 ;  /* 0x000000dbd8007221 */ /* 0x008fe80000010000 */
[----:B------:R-:W-:Y:S04]  /*17b10*/  FADD.FTZ R0, R215, R0 ;  /* 0x00000000d7007221 */ /* 0x000fe80000010000 */
[----:B------:R-:W-:Y:S04]  /*17b20*/  FADD.FTZ R0, R212, R0 ;  /* 0x00000000d4007221 */ /* 0x000fe80000010000 */
[----:B------:R-:W-:Y:S02]  /*17b30*/  FADD.FTZ R245, R207, R0 ;  /* 0x00000000cff57221 */ /* 0x000fe40000010000 */
[----:B------:R-:W-:Y:S01]  /*17b40*/  IMAD.MOV.U32 R0, RZ, RZ, R132 ;  /* 0x000000ffff007224 */ /* 0x000fe200078e0084 */
[----:B------:R-:W-:-:S05]  /*17b50*/  @P1 BRA `(.L_x_613) ;  /* 0xffffa63000001947 */ /* 0x000fca000383ffff */
.L_x_612:
        /* <DEDUP_REMOVED lines=11> */
[----:B------:R-:W-:Y:S02]  /*17c10*/  @UP0 UIMAD.WIDE.U32 UR12, UR14, UR4, URZ ;  /* 0x000000040e0c02a5 */ /* 0x000fe4000f8e003f */
[----:B------:R-:W-:Y:S02]  /*17c20*/  UMOV UR24, URZ ;  /* 0x0000003f00187c82 */ /* 0x000fe40008000000 */
[----:B------:R-:W-:-:S02]  /*17c30*/  @UP0 UIMAD UR7, UR14, UR5, UR13 ;  /* 0x000000050e0702a4 */ /* 0x000fc4000f8e020d */
[----:B------:R-:W-:Y:S02]  /*17c40*/  UMOV UR25, URZ ;  /* 0x0000003f00197c82 */ /* 0x000fe40008000000 */
[----:B------:R-:W-:Y:S02]  /*17c50*/  ULDC.64 UR4, c[0x0][0x1e0] ;  /* 0x0000780000047ab9 */ /* 0x000fe40000000a00 */
[----:B------:R-:W-:Y:S01]  /*17c60*/  @UP1 ULDC UR13, c[0x0][0x210] ;  /* 0x00008400000d1ab9 */ /* 0x000fe20000000800 */
[----:B-1----:R-:W-:Y:S01]  /*17c70*/  FADD.FTZ R244, R0, R244 ;  /* 0x000000f400f47221 */ /* 0x002fe20000010000 */
[----:B--2---:R-:W-:Y:S02]  /*17c80*/  @!UP0 USHF.R.S32.HI UR11, URZ, 0x1f, UR6 ;  /* 0x0000001f3f0b8899 */ /* 0x004fe40008011406 */
[----:B------:R-:W-:Y:S01]  /*17c90*/  @!UP0 UIMAD.WIDE.U32 UR18, UR6, UR4, URZ ;  /* 0x00000004061282a5 */ /* 0x000fe2000f8e003f */
[----:B---3--:R-:W-:Y:S01]  /*17ca0*/  FADD.FTZ R245, R2, R245 ;  /* 0x000000f502f57221 */ /* 0x008fe20000010000 */
[----:B------:R-:W1:Y:S01]  /*17cb0*/  SHFL.BFLY PT, R4, R244, 0x1, 0x1f ;  /* 0x0c201f00f4047f89 */ /* 0x000e6200000e0000 */
[----:B------:R-:W-:Y:S01]  /*17cc0*/  MOV R2, 0x3f800000 ;  /* 0x3f80000000027802 */ /* 0x000fe20000000f00 */
[----:B------:R-:W-:Y:S01]  /*17cd0*/  @!UP0 UIMAD UR11, UR11, UR4, URZ ;  /* 0x000000040b0b82a4 */ /* 0x000fe2000f8e023f */
[----:B----4-:R-:W-:Y:S01]  /*17ce0*/  SHF.R.S32.HI R176, RZ, 0x1f, R175 ;  /* 0x0000001fffb07819 */ /* 0x010fe200000114af */
[----:B------:R-:W2:Y:S01]  /*17cf0*/  SHFL.BFLY PT, R0, R245, 0x1, 0x1f ;  /* 0x0c201f00f5007f89 */ /* 0x000ea200000e0000 */
[----:B------:R-:W-:-:S02]  /*17d00*/  ULDC.U8 UR4, c[0x0][0x328] ;  /* 0x0000ca0000047ab9 */ /* 0x000fc40000000000 */
[CC--:B------:R-:W-:Y:S01]  /*17d10*/  LEA.HI R6, R176.reuse, R175.reuse, RZ, 0x2 ;  /* 0x000000afb0067211 */ /* 0x0c0fe200078f10ff */
[----:B------:R-:W-:Y:S01]  /*17d20*/  UISETP.NE.AND UP2, UPT, UR4, URZ, UPT ;  /* 0x0000003f0400728c */ /* 0x000fe2000bf45270 */
[----:B------:R-:W-:Y:S01]  /*17d30*/  LEA.HI R174, R176, R175, RZ, 0x5 ;  /* 0x000000afb0ae7211 */ /* 0x000fe200078f28ff */
[----:B------:R-:W-:Y:S01]  /*17d40*/  @!UP0 UIMAD UR11, UR6, UR5, UR11 ;  /* 0x00000005060b82a4 */ /* 0x000fe2000f8e020b */
[----:B------:R-:W-:Y:S01]  /*17d50*/  SHF.R.S32.HI R5, RZ, 0x1f, R6 ;  /* 0x0000001fff057819 */ /* 0x000fe20000011406 */
[----:B------:R-:W-:Y:S01]  /*17d60*/  UISETP.NE.OR UP3, UPT, UR9, URZ, !UP2 ;  /* 0x0000003f0900728c */ /* 0x000fe2000d765670 */
[----:B------:R-:W-:Y:S01]  /*17d70*/  SHF.R.S32.HI R7, RZ, 0x5, R174 ;  /* 0x00000005ff077819 */ /* 0x000fe200000114ae */
[----:B------:R-:W3:Y:S01]  /*17d80*/  S2UR UR9, SR_CTAID.X ;  /* 0x00000000000979c3 */ /* 0x000ee20000002500 */
[----:B------:R-:W-:Y:S02]  /*17d90*/  ULDC UR5, c[0x0][0x234] ;  /* 0x00008d0000057ab9 */ /* 0x000fe40000000800 */
[----:B------:R-:W-:-:S02]  /*17da0*/  @UP1 UIMAD UR13, UR13, UR8, URZ ;  /* 0x000000080d0d12a4 */ /* 0x000fc4000f8e023f */
[----:B------:R-:W-:Y:S02]  /*17db0*/  @!UP1 USEL UR13, UR8, UR5, !UP2 ;  /* 0x00000005080d9287 */ /* 0x000fe4000d000000 */
[----:B------:R-:W-:Y:S02]  /*17dc0*/  ULDC UR4, c[0x0][0x1c0] ;  /* 0x0000700000047ab9 */ /* 0x000fe40000000800 */
[----:B------:R-:W-:Y:S01]  /*17dd0*/  @UP1 UMOV UR15, 0x1 ;  /* 0x00000001000f1882 */ /* 0x000fe20000000000 */
[----:B-1----:R-:W-:Y:S01]  /*17de0*/  FADD.FTZ R244, R244, R4 ;  /* 0x00000004f4f47221 */ /* 0x002fe20000010000 */
[----:B------:R-:W-:Y:S01]  /*17df0*/  MOV R4, 0x3f800000 ;  /* 0x3f80000000047802 */ /* 0x000fe20000000f00 */
[----:B------:R-:W-:Y:S01]  /*17e00*/  @!UP1 UIMAD UR15, UR13, UR4, URZ ;  /* 0x000000040d0f92a4 */ /* 0x000fe2000f8e023f */
[----:B--2---:R-:W-:Y:S02]  /*17e10*/  FADD.FTZ R245, R245, R0 ;  /* 0x00000000f5f57221 */ /* 0x004fe40000010000 */
[----:B------:R-:W-:Y:S01]  /*17e20*/  FSETP.NE.FTZ.AND P4, PT, R244, RZ, PT ;  /* 0x000000fff400720b */ /* 0x000fe20003f95000 */
[----:B------:R-:W-:Y:S01]  /*17e30*/  @!UP3 UIMAD UR8, UR6, UR8, URZ ;  /* 0x000000080608b2a4 */ /* 0x000fe2000f8e023f */
[----:B------:R-:W-:Y:S01]  /*17e40*/  SHF.R.S32.HI R0, RZ, 0x2, R6 ;  /* 0x00000002ff007819 */ /* 0x000fe20000011406 */
[----:B------:R-:W-:Y:S01]  /*17e50*/  @UP1 ULDC UR16, c[0x0][0x210] ;  /* 0x0000840000101ab9 */ /* 0x000fe20000000800 */
[----:B------:R-:W-:Y:S01]  /*17e60*/  FSETP.NE.FTZ.AND P3, PT, R245, RZ, PT ;  /* 0x000000fff500720b */ /* 0x000fe20003f75000 */
[----:B------:R-:W-:Y:S01]  /*17e70*/  UIMAD UR5, UR6, UR15, URZ ;  /* 0x0000000f060572a4 */ /* 0x000fe2000f8e023f */
[----:B------:R-:W-:Y:S01]  /*17e80*/  LOP3.LUT R6, R6, 0x3ffffffc, RZ, 0xc0, !PT ;  /* 0x3ffffffc06067812 */ /* 0x000fe200078ec0ff */
[----:B------:R-:W-:Y:S01]  /*17e90*/  @!UP1 UMOV UR16, 0x1 ;  /* 0x0000000100109882 */ /* 0x000fe20000000000 */
[----:B------:R-:W-:Y:S01]  /*17ea0*/  LEA.HI R5, R5, R0, RZ, 0x3 ;  /* 0x0000000005057211 */ /* 0x000fe200078f18ff */
[----:B------:R-:W-:Y:S01]  /*17eb0*/  @!UP3 USEL UR8, UR8, UR14, !UP0 ;  /* 0x0000000e0808b287 */ /* 0x000fe2000c000000 */
[----:B------:R-:W-:Y:S01]  /*17ec0*/  IADD3 R6, -R6, R175, RZ ;  /* 0x000000af06067210 */ /* 0x000fe20007ffe1ff */
[----:B---3--:R-:W-:Y:S01]  /*17ed0*/  UIMAD UR4, UR9, UR16, URZ ;  /* 0x00000010090472a4 */ /* 0x008fe2000f8e023f */
[----:B------:R-:W-:Y:S01]  /*17ee0*/  LOP3.LUT R5, R5, 0xfffffff8, RZ, 0xc0, !PT ;  /* 0xfffffff805057812 */ /* 0x000fe200078ec0ff */
[----:B------:R-:W1:Y:S01]  /*17ef0*/  @P4 MUFU.RCP R2, R244 ;  /* 0x000000f400024308 */ /* 0x000e620000001000 */
[----:B------:R-:W-:Y:S01]  /*17f00*/  LEA R173, R7, R6, 0x9 ;  /* 0x0000000607ad7211 */ /* 0x000fe200078e48ff */
[----:B------:R-:W-:Y:S01]  /*17f10*/  USEL UR5, UR5, URZ, UP3 ;  /* 0x0000003f05057287 */ /* 0x000fe20009800000 */
[----:B------:R-:W-:Y:S01]  /*17f20*/  IADD3 R21, R0, -R5, RZ ;  /* 0x8000000500157210 */ /* 0x000fe20007ffe0ff */
[----:B------:R-:W-:-:S02]  /*17f30*/  USHF.L.U32 UR4, UR4, 0x6, URZ ;  /* 0x0000000604047899 */ /* 0x000fc4000800063f */
[----:B------:R-:W-:Y:S01]  /*17f40*/  UIMAD UR13, UR10, UR13, UR5 ;  /* 0x0000000d0a0d72a4 */ /* 0x000fe2000f8e0205 */
[----:B------:R-:W-:Y:S01]  /*17f50*/  R2P PR, R21, 0x6 ;  /* 0x0000000615007804 */ /* 0x000fe20000000000 */
[----:B------:R-:W2:Y:S01]  /*17f60*/  @P3 MUFU.RCP R4, R245 ;  /* 0x000000f500043308 */ /* 0x000ea20000001000 */
[----:B------:R-:W-:Y:S02]  /*17f70*/  @!UP3 UMOV UR24, UR8 ;  /* 0x000000080018bc82 */ /* 0x000fe40008000000 */
[----:B------:R-:W-:Y:S02]  /*17f80*/  USHF.R.S32.HI UR5, URZ, 0x1f, UR4 ;  /* 0x0000001f3f057899 */ /* 0x000fe40008011404 */
[----:B------:R-:W-:Y:S02]  /*17f90*/  @!UP3 USHF.R.S32.HI UR25, URZ, 0x1f, UR8 ;  /* 0x0000001f3f19b899 */ /* 0x000fe40008011408 */
[----:B------:R-:W-:Y:S01]  /*17fa0*/  USHF.R.S32.HI UR6, URZ, 0x1f, UR13 ;  /* 0x0000001f3f067899 */ /* 0x000fe2000801140d */
[----:B-1----:R-:W-:Y:S01]  /*17fb0*/  FMUL.FTZ R2, R2, c[0x0][0x2dc] ;  /* 0x0000b70002027a20 */ /* 0x002fe20000410000 */
[----:B------:R-:W-:-:S02]  /*17fc0*/  UIADD3 UR4, UP2, UP1, UR4, UR24, UR13 ;  /* 0x0000001804047290 */ /* 0x000fc4000f95e00d */
[----:B------:R-:W-:Y:S01]  /*17fd0*/  @!UP0 UIADD3 UR7, UR19, UR11, URZ ;  /* 0x0000000b13078290 */ /* 0x000fe2000fffe03f */
[C---:B------:R-:W-:Y:S01]  /*17fe0*/  FMUL.FTZ R7, R2.reuse, R161 ;  /* 0x000000a102077220 */ /* 0x040fe20000410000 */
[----:B------:R-:W-:Y:S01]  /*17ff0*/  UIADD3.X UR5, UR5, UR25, UR6, UP2, UP1 ;  /* 0x0000001905057290 */ /* 0x000fe200097e2406 */
[----:B------:R-:W-:Y:S01]  /*18000*/  FMUL.FTZ R172, R2, R164 ;  /* 0x000000a402ac7220 */ /* 0x000fe20000410000 */
[----:B------:R-:W-:Y:S01]  /*18010*/  @!UP0 UMOV UR12, UR18 ;  /* 0x00000012000c8c82 */ /* 0x000fe20008000000 */
[----:B--2---:R-:W-:Y:S02]  /*18020*/  FMUL.FTZ R0, R4, c[0x0][0x2dc] ;  /* 0x0000b70004007a20 */ /* 0x004fe40000410000 */
[C---:B------:R-:W-:Y:S02]  /*18030*/  FMUL.FTZ R5, R2.reuse, R165 ;  /* 0x000000a502057220 */ /* 0x040fe40000410000 */
        /* <DEDUP_REMOVED lines=18> */
[C---:B------:R-:W-:Y:S02]  /*18160*/  FMUL.FTZ R133, R2.reuse, R49 ;  /* 0x0000003102857220 */ /* 0x040fe40000410000 */
[----:B------:R-:W-:-:S02]  /*18170*/  FMUL.FTZ R27, R2, R53 ;  /* 0x00000035021b7220 */ /* 0x000fc40000410000 */
[C---:B------:R-:W-:Y:S02]  /*18180*/  FMUL.FTZ R145, R2.reuse, R145 ;  /* 0x0000009102917220 */ /* 0x040fe40000410000 */
        /* <DEDUP_REMOVED lines=8> */
[C---:B------:R-:W-:Y:S01]  /*18210*/  FMUL.FTZ R53, R2.reuse, R57 ;  /* 0x0000003902357220 */ /* 0x040fe20000410000 */
[----:B------:R-:W-:Y:S01]  /*18220*/  F2FP.PACK_AB R57, R133, R153 ;  /* 0x000000998539723e */ /* 0x000fe200000000ff */
[C---:B------:R-:W-:Y:S02]  /*18230*/  FMUL.FTZ R148, R2.reuse, R60 ;  /* 0x0000003c02947220 */ /* 0x040fe40000410000 */
        /* <DEDUP_REMOVED lines=9> */
[C---:B------:R-:W-:Y:S01]  /*182d0*/  FMUL.FTZ R72, R2.reuse, R72 ;  /* 0x0000004802487220 */ /* 0x040fe20000410000 */
[----:B------:R-:W-:Y:S01]  /*182e0*/  F2FP.PACK_AB R49, R49, R144 ;  /* 0x000000903131723e */ /* 0x000fe200000000ff */
        /* <DEDUP_REMOVED lines=10> */
[C---:B------:R-:W-:Y:S02]  /*18390*/  FMUL.FTZ R37, R2.reuse, R89 ;  /* 0x0000005902257220 */ /* 0x040fe40000410000 */
[----:B------:R-:W-:-:S02]  /*183a0*/  FMUL.FTZ R92, R2, R92 ;  /* 0x0000005c025c7220 */ /* 0x000fc40000410000 */
[C---:B------:R-:W-:Y:S01]  /*183b0*/  FMUL.FTZ R35, R2.reuse, R93 ;  /* 0x0000005d02237220 */ /* 0x040fe20000410000 */
[----:B------:R-:W-:Y:S01]  /*183c0*/  F2FP.PACK_AB R37, R37, R88 ;  /* 0x000000582525723e */ /* 0x000fe200000000ff */
[C---:B------:R-:W-:Y:S02]  /*183d0*/  FMUL.FTZ R96, R2.reuse, R96 ;  /* 0x0000006002607220 */ /* 0x040fe40000410000 */
[C---:B-----5:R-:W-:Y:S01]  /*183e0*/  FMUL.FTZ R33, R2.reuse, R97 ;  /* 0x0000006102217220 */ /* 0x060fe20000410000 */
        /* <DEDUP_REMOVED lines=19> */
[----:B------:R-:W-:Y:S02]  /*18520*/  FMUL.FTZ R129, R2, R129 ;  /* 0x0000008102817220 */ /* 0x000fe40000410000 */
[C---:B------:R-:W-:Y:S02]  /*18530*/  FMUL.FTZ R20, R0.reuse, R38 ;  /* 0x0000002600147220 */ /* 0x040fe40000410000 */
[C---:B------:R-:W-:Y:S02]  /*18540*/  FMUL.FTZ R19, R0.reuse, R42 ;  /* 0x0000002a00137220 */ /* 0x040fe40000410000 */
[C---:B------:R-:W-:Y:S02]  /*18550*/  FMUL.FTZ R18, R0.reuse, R46 ;  /* 0x0000002e00127220 */ /* 0x040fe40000410000 */
[C---:B------:R-:W-:Y:S02]  /*18560*/  FMUL.FTZ R17, R0.reuse, R50 ;  /* 0x0000003200117220 */ /* 0x040fe40000410000 */
[----:B------:R-:W-:-:S02]  /*18570*/  FMUL.FTZ R16, R0, R54 ;  /* 0x0000003600107220 */ /* 0x000fc40000410000 */
[C---:B------:R-:W-:Y:S02]  /*18580*/  FMUL.FTZ R2, R0.reuse, R66 ;  /* 0x0000004200027220 */ /* 0x040fe40000410000 */
[C---:B------:R-:W-:Y:S01]  /*18590*/  FMUL.FTZ R48, R0.reuse, R67 ;  /* 0x0000004300307220 */ /* 0x040fe20000410000 */
[----:B------:R-:W-:Y:S01]  /*185a0*/  F2FP.PACK_AB R67, R141, R164 ;  /* 0x000000a48d43723e */ /* 0x000fe200000000ff */
[C---:B------:R-:W-:Y:S02]  /*185b0*/  FMUL.FTZ R166, R0.reuse, R166 ;  /* 0x000000a600a67220 */ /* 0x040fe40000410000 */
[----:B------:R-:W-:Y:S01]  /*185c0*/  FMUL.FTZ R4, R0, R167 ;  /* 0x000000a700047220 */ /* 0x000fe20000410000 */
[----:B------:R-:W-:Y:S01]  /*185d0*/  F2FP.PACK_AB R48, R48, R2 ;  /* 0x000000023030723e */ /* 0x000fe200000000ff */
[C---:B------:R-:W-:Y:S01]  /*185e0*/  FMUL.FTZ R162, R0.reuse, R162 ;  /* 0x000000a200a27220 */ /* 0x040fe20000410000 */
[----:B------:R-:W-:Y:S01]  /*185f0*/  LOP3.LUT R2, R21, 0x1, RZ, 0xc0, !PT ;  /* 0x0000000115027812 */ /* 0x000fe200078ec0ff */
[----:B------:R-:W-:Y:S01]  /*18600*/  FMUL.FTZ R9, R0, R163 ;  /* 0x000000a300097220 */ /* 0x000fe20000410000 */
[----:B------:R-:W-:Y:S01]  /*18610*/  F2FP.PACK_AB R4, R4, R166 ;  /* 0x000000a60404723e */ /* 0x000fe200000000ff */
[----:B------:R-:W-:Y:S01]  /*18620*/  FMUL.FTZ R158, R0, R158 ;  /* 0x0000009e009e7220 */ /* 0x000fe20000410000 */
[----:B------:R-:W-:Y:S01]  /*18630*/  ISETP.NE.U32.AND P0, PT, R2, 0x1, PT ;  /* 0x000000010200780c */ /* 0x000fe20003f05070 */
        /* <DEDUP_REMOVED lines=14> */
[C---:B------:R-:W-:Y:S02]  /*18720*/  FMUL.FTZ R138, R0.reuse, R138 ;  /* 0x0000008a008a7220 */ /* 0x040fe40000410000 */
[C---:B------:R-:W-:Y:S01]  /*18730*/  FMUL.FTZ R64, R0.reuse, R139 ;  /* 0x0000008b00407220 */ /* 0x040fe20000410000 */
[----:B------:R-:W-:Y:S01]  /*18740*/  F2FP.PACK_AB R66, R143, R142 ;  /* 0x0000008e8f42723e */ /* 0x000fe200000000ff */
[C---:B------:R-:W-:Y:S02]  /*18750*/  FMUL.FTZ R39, R0.reuse, R39 ;  /* 0x0000002700277220 */ /* 0x040fe40000410000 */
        /* <DEDUP_REMOVED lines=17> */
[----:B------:R-:W-:Y:S01]  /*18870*/  MOV R10, 0x40 ;  /* 0x00000040000a7802 */ /* 0x000fe20000000f00 */
[----:B------:R-:W-:Y:S01]  /*18880*/  FMUL.FTZ R46, R0, R71 ;  /* 0x00000047002e7220 */ /* 0x000fe20000410000 */
[----:B------:R-:W-:Y:S01]  /*18890*/  F2FP.PACK_AB R50, R50, R6 ;  /* 0x000000063232723e */ /* 0x000fe200000000ff */
[C---:B------:R-:W-:Y:S01]  /*188a0*/  FMUL.FTZ R74, R0.reuse, R74 ;  /* 0x0000004a004a7220 */ /* 0x040fe20000410000 */
[----:B------:R-:W-:Y:S01]  /*188b0*/  MOV R6, 0x20 ;  /* 0x0000002000067802 */ /* 0x000fe20000000f00 */
[----:B------:R-:W-:Y:S01]  /*188c0*/  FMUL.FTZ R44, R0, R75 ;  /* 0x0000004b002c7220 */ /* 0x000fe20000410000 */
[----:B------:R-:W-:Y:S01]  /*188d0*/  SEL R10, R10, 0xffffffc0, !P2 ;  /* 0xffffffc00a0a7807 */ /* 0x000fe20005000000 */
[----:B------:R-:W-:Y:S01]  /*188e0*/  FMUL.FTZ R78, R0, R78 ;  /* 0x0000004e004e7220 */ /* 0x000fe20000410000 */
[----:B------:R-:W-:Y:S01]  /*188f0*/  SEL R6, R6, 0xffffffe0, !P1 ;  /* 0xffffffe006067807 */ /* 0x000fe20004800000 */
[----:B------:R-:W-:Y:S01]  /*18900*/  FMUL.FTZ R42, R0, R79 ;  /* 0x0000004f002a7220 */ /* 0x000fe20000410000 */
[----:B------:R-:W-:Y:S01]  /*18910*/  F2FP.PACK_AB R63, R136, R160 ;  /* 0x000000a0883f723e */ /* 0x000fe200000000ff */
[----:B------:R-:W-:Y:S01]  /*18920*/  FMUL.FTZ R82, R0, R82 ;  /* 0x0000005200527220 */ /* 0x000fe20000410000 */
        /* <DEDUP_REMOVED lines=47> */
[----:B------:R-:W-:-:S02]  /*18c20*/  FMUL.FTZ R130, R0, R130 ;  /* 0x0000008200827220 */ /* 0x000fc40000410000 */
[----:B------:R-:W-:Y:S01]  /*18c30*/  FMUL.FTZ R131, R0, R131 ;  /* 0x0000008300837220 */ /* 0x000fe20000410000 */
[----:B------:R-:W-:Y:S02]  /*18c40*/  SHF.L.U32 R0, R21, 0x6, RZ ;  /* 0x0000000615007819 */ /* 0x000fe400000006ff */
[----:B------:R-:W-:Y:S02]  /*18c50*/  F2FP.PACK_AB R21, R121, R120 ;  /* 0x000000787915723e */ /* 0x000fe400000000ff */
[----:B------:R-:W-:Y:S02]  /*18c60*/  LOP3.LUT R0, R0, 0x1c0, RZ, 0xc0, !PT ;  /* 0x000001c000007812 */ /* 0x000fe400078ec0ff */
[----:B------:R-:W-:Y:S02]  /*18c70*/  F2FP.PACK_AB R18, R127, R126 ;  /* 0x0000007e7f12723e */ /* 0x000fe400000000ff */
[----:B------:R-:W-:Y:S02]  /*18c80*/  LEA.HI R0, R0, R0, RZ, 0x1d ;  /* 0x0000000000007211 */ /* 0x000fe400078fe8ff */
[----:B------:R-:W-:-:S02]  /*18c90*/  F2FP.PACK_AB R16, R131, R130 ;  /* 0x000000828310723e */ /* 0x000fc400000000ff */
        /* <DEDUP_REMOVED lines=63> */
[----:B------:R-:W-:Y:S04]  /*19090*/  STS [R5+0x6400], R26 ;  /* 0x0064001a05007388 */ /* 0x000fe80000000800 */
[----:B------:R-:W-:Y:S04]  /*190a0*/  STS [R4+0x6000], R25 ;  /* 0x0060001904007388 */ /* 0x000fe80000000800 */
[----:B------:R3:W-:Y:S01]  /*190b0*/  STS [R4+0x6400], R24 ;  /* 0x0064001804007388 */ /* 0x0007e20000000800 */
[----:B-1----:R-:W-:-:S03]  /*190c0*/  LOP3.LUT R0, R174, 0xffffffe0, RZ, 0xc0, !PT ;  /* 0xffffffe0ae007812 */ /* 0x002fc600078ec0ff */
[----:B------:R-:W-:Y:S01]  /*190d0*/  STS [R8+0x6000], R23 ;  /* 0x0060001708007388 */ /* 0x000fe20000000800 */
[----:B------:R-:W-:-:S03]  /*190e0*/  IADD3 R0, R175, -R0, RZ ;  /* 0x80000000af007210 */ /* 0x000fc60007ffe0ff */
[----:B------:R1:W-:Y:S01]  /*190f0*/  STS [R8+0x6400], R22 ;  /* 0x0064001608007388 */ /* 0x0003e20000000800 */
[----:B--2---:R-:W2:Y:S01]  /*19100*/  @P4 MUFU.LG2 R2, R244 ;  /* 0x000000f400024308 */ /* 0x004ea20000000c00 */
[----:B------:R-:W-:Y:S02]  /*19110*/  LOP3.LUT P0, RZ, R0, 0x3, RZ, 0xc0, !PT ;  /* 0x0000000300ff7812 */ /* 0x000fe4000780c0ff */
[----:B------:R-:W-:Y:S04]  /*19120*/  STS [R9+0x6000], R21 ;  /* 0x0060001509007388 */ /* 0x000fe80000000800 */
[----:B------:R-:W-:Y:S04]  /*19130*/  STS [R9+0x6400], R20 ;  /* 0x0064001409007388 */ /* 0x000fe80000000800 */
[----:B------:R-:W-:Y:S04]  /*19140*/  STS [R7+0x6000], R19 ;  /* 0x0060001307007388 */ /* 0x000fe80000000800 */
[----:B------:R4:W-:Y:S01]  /*19150*/  STS [R7+0x6400], R18 ;  /* 0x0064001207007388 */ /* 0x0009e20000000800 */
[----:B---3--:R-:W3:Y:S01]  /*19160*/  @P3 MUFU.LG2 R4, R245 ;  /* 0x000000f500043308 */ /* 0x008ee20000000c00 */
[----:B--2---:R-:W-:-:S02]  /*19170*/  @P4 FMUL.FTZ R2, R2, 0.69314718246459960938 ;  /* 0x3f31721802024820 */ /* 0x004fc40000410000 */
[----:B------:R2:W-:Y:S04]  /*19180*/  STS [R6+0x6000], R17 ;  /* 0x0060001106007388 */ /* 0x0005e80000000800 */
[----:B------:R2:W-:Y:S01]  /*19190*/  STS [R6+0x6400], R16 ;  /* 0x0064001006007388 */ /* 0x0005e20000000800 */
[----:B-1----:R-:W-:-:S03]  /*191a0*/  MOV R8, 0x7f800000 ;  /* 0x7f80000000087802 */ /* 0x002fc60000000f00 */
[----:B------:R-:W-:Y:S01]  /*191b0*/  BAR.SYNC.DEFER_BLOCKING 0x0 ;  /* 0x0000000000007b1d */ /* 0x000fe20000010000 */
[----:B---3--:R-:W-:-:S04]  /*191c0*/  @P3 FMUL.FTZ R0, R4, 0.69314718246459960938 ;  /* 0x3f31721804003820 */ /* 0x008fc80000410000 */
[----:B------:R-:W-:Y:S01]  /*191d0*/  @P3 FFMA.FTZ R8, R3, c[0x0][0x238], R0 ;  /* 0x00008e0003083a23 */ /* 0x000fe20000010000 */
[----:B----4-:R-:W-:Y:S01]  /*191e0*/  MOV R7, 0x7f800000 ;  /* 0x7f80000000077802 */ /* 0x010fe20000000f00 */
        /* <DEDUP_REMOVED lines=18> */
[----:B---34-:R-:W3:Y:S01]  /*19310*/  LDL.LU R177, [R1+0x10c] ;  /* 0x00010c0001b17983 */ /* 0x018ee20000300800 */
[----:B------:R-:W-:Y:S01]  /*19320*/  UIMAD UR6, UR9, -0x40, UR20 ;  /* 0xffffffc0090678a4 */ /* 0x000fe2000f8e0214 */
[----:B---3--:R-:W-:-:S05]  /*19330*/  IADD3 R0, R177, 0x8, RZ ;  /* 0x00000008b1007810 */ /* 0x008fca0007ffe0ff */
[----:B------:R-:W-:Y:S02]  /*19340*/  ISETP.GE.AND P3, PT, R177, UR6, PT ;  /* 0x00000006b1007c0c */ /* 0x000fe4000bf66270 */
[----:B------:R-:W-:-:S11]  /*19350*/  ISETP.GE.AND P2, PT, R0, UR6, PT ;  /* 0x0000000600007c0c */ /* 0x000fd6000bf46270 */
[----:B------:R-:W-:Y:S02]  /*19360*/  @!P3 IMAD R2, R177, UR16, RZ ;  /* 0x00000010b102bc24 */ /* 0x000fe4000f8e02ff */
[----:B------:R-:W-:-:S03]  /*19370*/  @!P2 IMAD R0, R0, UR16, RZ ;  /* 0x000000100000ac24 */ /* 0x000fc6000f8e02ff */
[----:B------:R-:W-:Y:S02]  /*19380*/  @!P3 IADD3 R3, P1, R2, UR4, RZ ;  /* 0x000000040203bc10 */ /* 0x000fe4000ff3e0ff */
[----:B--2---:R-:W-:Y:S02]  /*19390*/  @!P2 IADD3 R6, P0, R0, UR4, RZ ;  /* 0x000000040006ac10 */ /* 0x004fe4000ff1e0ff */
        /* <DEDUP_REMOVED lines=8> */
.L_x_617:
[----:B---34-:R-:W-:Y:S05]  /*19420*/  BSYNC B0 ;  /* 0x0000000000007941 */ /* 0x018fea0003800000 */
.L_x_616:
[----:B------:R-:W3:Y:S04]  /*19430*/  LDL.64 R82, [R1+0x88] ;  /* 0x0000880001527983 */ /* 0x000ee80000100a00 */
[----:B------:R4:W5:Y:S04]  /*19440*/  LDL R80, [R1+0xc0] ;  /* 0x0000c00001507983 */ /* 0x0009680000100800 */
[----:B------:R4:W5:Y:S04]  /*19450*/  LDL R15, [R1+0xb0] ;  /* 0x0000b000010f7983 */ /* 0x0009680000100800 */
[----:B------:R4:W5:Y:S01]  /*19460*/  LDL R14, [R1+0xc4] ;  /* 0x0000c400010e7983 */ /* 0x0009620000100800 */
[----:B------:R-:W-:Y:S01]  /*19470*/  LEA.HI R13, R176, R175, RZ, 0x3 ;  /* 0x000000afb00d7211 */ /* 0x000fe200078f18ff */
[----:B------:R-:W-:Y:S01]  /*19480*/  UIMAD UR9, UR9, -0x40, UR20 ;  /* 0xffffffc0090978a4 */ /* 0x000fe2000f8e0214 */
[----:B------:R-:W-:Y:S01]  /*19490*/  BSSY B0, `(.L_x_618) ;  /* 0x0000024000007945 */ /* 0x000fe20003800000 */
[----:B------:R-:W2:Y:S02]  /*194a0*/  S2R R0, SR_TID.X ;  /* 0x0000000000007919 */ /* 0x000ea40000002100 */
[----:B--2---:R-:W-:Y:S01]  /*194b0*/  SHF.R.S32.HI R3, RZ, 0x3, R13 ;  /* 0x00000003ff037819 */ /* 0x004fe2000001140d */
[----:B------:R-:W-:Y:S01]  /*194c0*/  USHF.R.S32.HI UR6, URZ, 0x1f, UR10 ;  /* 0x0000001f3f067899 */ /* 0x000fe2000801140a */
[----:B------:R-:W2:Y:S01]  /*194d0*/  S2R R10, SR_CTAID.Z ;  /* 0x00000000000a7919 */ /* 0x000ea20000002700 */
[----:B------:R-:W-:-:S02]  /*194e0*/  ULDC.64 UR4, c[0x0][0x1f0] ;  /* 0x00007c0000047ab9 */ /* 0x000fc40000000a00 */
[----:B------:R-:W-:-:S04]  /*194f0*/  UIMAD UR4, UR6, UR4, URZ ;  /* 0x00000004060472a4 */ /* 0x000fc8000f8e023f */
[----:B------:R-:W-:Y:S01]  /*19500*/  UIMAD UR4, UR10, UR5, UR4 ;  /* 0x000000050a0472a4 */ /* 0x000fe2000f8e0204 */
[----:B------:R-:W-:-:S04]  /*19510*/  SHF.R.S32.HI R2, RZ, 0x1f, R0 ;  /* 0x0000001fff027819 */ /* 0x000fc80000011400 */
[----:B------:R-:W-:-:S04]  /*19520*/  LEA.HI R2, R2, R0, RZ, 0x3 ;  /* 0x0000000002027211 */ /* 0x000fc800078f18ff */
[----:B------:R-:W-:Y:S02]  /*19530*/  SHF.R.S32.HI R2, RZ, 0x3, R2 ;  /* 0x00000003ff027819 */ /* 0x000fe40000011402 */
[----:B---3--:R-:W-:Y:S02]  /*19540*/  SHF.R.S32.HI R0, RZ, 0x1f, R82 ;  /* 0x0000001fff007819 */ /* 0x008fe40000011452 */
[----:B------:R-:W-:-:S04]  /*19550*/  IADD3 R4, P0, R82, UR12, RZ ;  /* 0x0000000c52047c10 */ /* 0x000fc8000ff1e0ff */
[----:B------:R-:W-:Y:S02]  /*19560*/  IADD3.X R5, R0, UR7, RZ, P0, !PT ;  /* 0x0000000700057c10 */ /* 0x000fe400087fe4ff */
[----:B------:R-:W-:Y:S02]  /*19570*/  ISETP.GE.AND P0, PT, R3, UR9, PT ;  /* 0x0000000903007c0c */ /* 0x000fe4000bf06270 */
[----:B------:R-:W-:Y:S01]  /*19580*/  SHF.R.S32.HI R3, RZ, 0x1f, R2 ;  /* 0x0000001fff037819 */ /* 0x000fe20000011402 */
[----:B--2---:R-:W-:-:S04]  /*19590*/  IMAD.WIDE.U32 R10, R10, c[0x0][0x1f0], R4 ;  /* 0x00007c000a0a7a25 */ /* 0x004fc800078e0004 */
[----:B------:R-:W-:Y:S01]  /*195a0*/  IMAD.U32 R4, RZ, RZ, UR17 ;  /* 0x00000011ff047e24 */ /* 0x000fe2000f8e00ff */
[----:B------:R-:W-:-:S03]  /*195b0*/  IADD3 R9, R11, UR4, RZ ;  /* 0x000000040b097c10 */ /* 0x000fc6000fffe0ff */
[----:B------:R-:W-:Y:S02]  /*195c0*/  IMAD.WIDE R4, R4, 0x40, R2 ;  /* 0x0000004004047825 */ /* 0x000fe400078e0202 */
[----:B------:R-:W-:Y:S05]  /*195d0*/  @P0 BRA `(.L_x_619) ;  /* 0x000000f000000947 */ /* 0x000fea0003800000 */
[----:B----4-:R-:W-:Y:S01]  /*195e0*/  IMAD R0, R5, c[0x0][0x1e8], RZ ;  /* 0x00007a0005007a24 */ /* 0x010fe200078e02ff */
        /* <DEDUP_REMOVED lines=10> */
[----:B-1----:R1:W-:Y:S04]  /*19690*/  @!P4 STG.E.128 [R2.64], R28 ;  /* 0x0000001c0200c986 */ /* 0x0023e8000c101d16 */
[----:B------:R1:W-:Y:S04]  /*196a0*/  @!P3 STG.E.128 [R2.64+0x80], R24 ;  /* 0x000080180200b986 */ /* 0x0003e8000c101d16 */
[----:B------:R1:W-:Y:S04]  /*196b0*/  @!P2 STG.E.128 [R2.64+0x100], R20 ;  /* 0x000100140200a986 */ /* 0x0003e8000c101d16 */
[----:B------:R1:W-:Y:S02]  /*196c0*/  @!P1 STG.E.128 [R2.64+0x180], R16 ;  /* 0x0001801002009986 */ /* 0x0003e4000c101d16 */
.L_x_619:
[----:B----4-:R-:W-:Y:S05]  /*196d0*/  BSYNC B0 ;  /* 0x0000000000007941 */ /* 0x010fea0003800000 */
.L_x_618:
[----:B------:R-:W-:Y:S01]  /*196e0*/  LEA.HI.SX32 R0, R13, 0x10, 0x1d ;  /* 0x000000100d007811 */ /* 0x000fe200078feaff */
[----:B------:R-:W-:Y:S03]  /*196f0*/  BSSY B0, `(.L_x_620) ;  /* 0x0000015000007945 */ /* 0x000fe60003800000 */
[----:B------:R-:W-:-:S13]  /*19700*/  ISETP.GE.AND P0, PT, R0, UR9, PT ;  /* 0x0000000900007c0c */ /* 0x000fda000bf06270 */
[----:B------:R-:W-:Y:S05]  /*19710*/  @P0 BRA `(.L_x_621) ;  /* 0x0000012000000947 */ /* 0x000fea0003800000 */
[----:B------:R-:W-:Y:S01]  /*19720*/  IADD3 R12, P0, R4, 0x10, RZ ;  /* 0x00000010040c7810 */ /* 0x000fe20007f1e0ff */
[----:B-1----:R-:W-:Y:S01]  /*19730*/  IMAD.MOV.U32 R2, RZ, RZ, R10 ;  /* 0x000000ffff027224 */ /* 0x002fe200078e000a */
        /* <DEDUP_REMOVED lines=13> */
[----:B------:R1:W-:Y:S04]  /*19810*/  @!P2 STG.E.128 [R2.64+0x80], R40 ;  /* 0x000080280200a986 */ /* 0x0003e8000c101d16 */
[----:B------:R1:W-:Y:S04]  /*19820*/  @!P1 STG.E.128 [R2.64+0x100], R36 ;  /* 0x0001002402009986 */ /* 0x0003e8000c101d16 */
[----:B------:R1:W-:Y:S02]  /*19830*/  @!P0 STG.E.128 [R2.64+0x180], R32 ;  /* 0x0001802002008986 */ /* 0x0003e4000c101d16 */
.L_x_621:
[----:B------:R-:W-:Y:S05]  /*19840*/  BSYNC B0 ;  /* 0x0000000000007941 */ /* 0x000fea0003800000 */
.L_x_620:
        /* <DEDUP_REMOVED lines=22> */
.L_x_623:
[----:B------:R-:W-:Y:S05]  /*199b0*/  BSYNC B0 ;  /* 0x0000000000007941 */ /* 0x000fea0003800000 */
.L_x_622:
[----:B------:R-:W-:-:S04]  /*199c0*/  LEA.HI.SX32 R0, R13, 0x30, 0x1d ;  /* 0x000000300d007811 */ /* 0x000fc800078feaff */
[----:B------:R-:W-:-:S13]  /*199d0*/  ISETP.GE.AND P0, PT, R0, UR9, PT ;  /* 0x0000000900007c0c */ /* 0x000fda000bf06270 */
[----:B------:R-:W-:Y:S05]  /*199e0*/  @P0 EXIT ;  /* 0x000000000000094d */ /* 0x000fea0003800000 */
[----:B------:R-:W-:Y:S01]  /*199f0*/  IADD3 R6, P0, R4, 0x30, RZ ;  /* 0x0000003004067810 */ /* 0x000fe20007f1e0ff */
[----:B-1----:R-:W-:Y:S01]  /*19a00*/  IMAD.MOV.U32 R2, RZ, RZ, R10 ;  /* 0x000000ffff027224 */ /* 0x002fe200078e000a */
        /* <DEDUP_REMOVED lines=18> */
.L_x_577:
        /* <DEDUP_REMOVED lines=81> */
.L_x_625:
[----:B------:R-:W-:Y:S05]  /*1a040*/  BSYNC B0 ;  /* 0x0000000000007941 */ /* 0x000fea0003800000 */
.L_x_624:
        /* <DEDUP_REMOVED lines=22> */
.L_x_627:
[----:B------:R-:W-:Y:S05]  /*1a1b0*/  BSYNC B0 ;  /* 0x0000000000007941 */ /* 0x000fea0003800000 */
.L_x_626:
        /* <DEDUP_REMOVED lines=22> */
.L_x_629:
[----:B------:R-:W-:Y:S05]  /*1a320*/  BSYNC B0 ;  /* 0x0000000000007941 */ /* 0x000fea0003800000 */
.L_x_628:
        /* <DEDUP_REMOVED lines=21> */
.L_x_631:
[----:B------:R-:W-:Y:S05]  /*1a480*/  BSYNC B0 ;  /* 0x0000000000007941 */ /* 0x000fea0003800000 */
.L_x_630:
        /* <DEDUP_REMOVED lines=35> */
.L_x_632:
        /* <DEDUP_REMOVED lines=12> */
.L_x_1083:


//--------------------- .text._ZN5flash16flash_fwd_kernelI23Flash_fwd_kernel_traitsILi256ELi64ELi64ELi4ELb0ELb0EN7cutlass6half_tE19Flash_kernel_traitsILi256ELi64ELi64ELi4ES3_EELb0ELb1ELb0ELb1ELb0ELb0ELb1ELb0EEEvNS_16Flash_fwd_paramsE --------------------------
	.section	.text._ZN5flash16flash_fwd_kernelI23Flash_fwd_kernel_traitsILi256ELi64ELi64ELi4ELb0ELb0EN7cutlass6half_tE19Flash_kernel_traitsILi256ELi64ELi64ELi4ES3_EELb0ELb1ELb0ELb1ELb0ELb0ELb1ELb0EEEvNS_16Flash_fwd_paramsE,"ax",@progbits
	.sectioninfo	@"SHI_REGISTERS=255"
	.align	128
        .global         _ZN5flash16flash_fwd_kernelI23Flash_fwd_kernel_traitsILi256ELi64ELi64ELi4ELb0ELb0EN7cutlass6half_tE19Flash_kernel_traitsILi256ELi64ELi64ELi4ES3_EELb0ELb1ELb0ELb1ELb0ELb0ELb1ELb0EEEvNS_16Flash_fwd_paramsE
        .type           _ZN5flash16flash_fwd_kernelI23Flash_fwd_kernel_traitsILi256ELi64ELi64ELi4ELb0ELb0EN7cutlass6half_tE19Flash_kernel_traitsILi256ELi64ELi64ELi4ES3_EELb0ELb1ELb0ELb1ELb0ELb0ELb1ELb0EEEvNS_16Flash_fwd_paramsE,@function
        .size           _ZN5flash16flash_fwd_kernelI23Flash_fwd_kernel_traitsILi256ELi64ELi64ELi4ELb0ELb0EN7cutlass6half_tE19Flash_kernel_traitsILi256ELi64ELi64ELi4ES3_EELb0ELb1ELb0ELb1ELb0ELb0ELb1ELb0EEEvNS_16Flash_fwd_paramsE,(.L_x_1084 - _ZN5flash16flash_fwd_kernelI23Flash_fwd_kernel_traitsILi256ELi64ELi64ELi4ELb0ELb0EN7cutlass6half_tE19Flash_kernel_traitsILi256ELi64ELi64ELi4ES3_EELb0ELb1ELb0ELb1ELb0ELb0ELb1ELb0EEEvNS_16Flash_fwd_paramsE)
        .other          _ZN5flash16flash_fwd_kernelI23Flash_fwd_kernel_traitsILi256ELi64ELi64ELi4ELb0ELb0EN7cutlass6half_tE19Flash_kernel_traitsILi256ELi64ELi64ELi4ES3_EELb0ELb1ELb0ELb1ELb0ELb0ELb1ELb0EEEvNS_16Flash_fwd_paramsE,@"STO_CUDA_ENTRY STV_DEFAULT"
_ZN5flash16flash_fwd_kernelI23Flash_fwd_kernel_traitsILi256ELi64ELi64ELi4ELb0ELb0EN7cutlass6half_tE19Flash_kernel_traitsILi256ELi64ELi64ELi4ES3_EELb0ELb1ELb0ELb1ELb0ELb0ELb1ELb0EEEvNS_16Flash_fwd_paramsE:
.text._ZN5flash16flash_fwd_kernelI23Flash_fwd_kernel_traitsILi256ELi64ELi64ELi4ELb0ELb0EN7cutlass6half_tE19Flash_kernel_traitsILi256ELi64ELi64ELi4ES3_EELb0ELb1ELb0ELb1ELb0ELb0ELb1ELb0EEEvNS_16Flash_fwd_paramsE:
        /* <DEDUP_REMOVED lines=30> */
[----:B------:R-:W4:Y:S01]  /*01e0*/  @P0 LDG.E R4, [R4.64] ;  /* 0x0000001404040981 */ /* 0x000f22000c1e1900 */
[----:B------:R-:W-:-:S06]  /*01f0*/  UIMAD.WIDE UR6, UR24, UR10, UR6 ;  /* 0x0000000a180672a5 */ /* 0x000fcc000f8e0206 */
[----:B-1----:R-:W-:Y:S02]  /*0200*/  IMAD.U32 R2, RZ, RZ, UR6 ;  /* 0x00000006ff027e24 */ /* 0x002fe4000f8e00ff */
        /* <DEDUP_REMOVED lines=23> */
.L_x_633:
[----:B-1----:R-:W-:Y:S02]  /*0380*/  ULDC UR6, c[0x0][0x218] ;  /* 0x0000860000067ab9 */ /* 0x002fe40000000800 */
.L_x_634:
        /* <DEDUP_REMOVED lines=70> */
.L_x_636:
        /* <DEDUP_REMOVED lines=15> */
[----:B-1----:R-:W-:Y:S02]  /*08e0*/  UIMAD.WIDE.U32 UR28, UR13, UR5, URZ ;  /* 0x000000050d1c72a5 */ /* 0x002fe4000f8e003f */
        /* <DEDUP_REMOVED lines=35> */
.L_x_637:
        /* <DEDUP_REMOVED lines=11> */
[C---:B------:R-:W-:Y:S01]  /*0bd0*/  LEA.HI R3, R4.reuse, R5, RZ, 0x1 ;  /* 0x0000000504037211 */ /* 0x040fe200078f08ff */
        /* <DEDUP_REMOVED lines=15> */
[----:B------:R-:W-:Y:S01]  /*0cd0*/  UIMAD UR4, UR26, UR5, UR4 ;  /* 0x000000051a0472a4 */ /* 0x000fe2000f8e0204 */
        /* <DEDUP_REMOVED lines=23> */
[----:B------:R-:W-:Y:S01]  /*0e50*/  IADD3 R139, R144, 0x80, RZ ;  /* 0x00000080908b7810 */ /* 0x000fe20007ffe0ff */
        /* <DEDUP_REMOVED lines=9> */
[----:B------:R-:W-:-:S02]  /*0ef0*/  IADD3 R2, P0, R2, UR14, RZ ;  /* 0x0000000e02027c10 */ /* 0x000fc4000ff1e0ff */
[----:B------:R-:W-:Y:S02]  /*0f00*/  SHF.R.U32.HI R0, RZ, 0x3, R0 ;  /* 0x00000003ff007819 */ /* 0x000fe40000011600 */
[----:B------:R-:W-:Y:S01]  /*0f10*/  IADD3.X R3, R3, UR13, R6, P0, !PT ;  /* 0x0000000d03037c10 */ /* 0x000fe200087fe406 */
[----:B------:R-:W-:Y:S01]  /*0f20*/  IMAD.U32 R6, RZ, RZ, UR8 ;  /* 0x00000008ff067e24 */ /* 0x000fe2000f8e00ff */
[----:B------:R-:W-:Y:S01]  /*0f30*/  LOP3.LUT R7, R7, R0, RZ, 0x3c, !PT ;  /* 0x0000000007077212 */ /* 0x000fe200078e3cff */
[----:B------:R-:W-:Y:S01]  /*0f40*/  IMAD.U32 R0, RZ, RZ, UR8 ;  /* 0x00000008ff007e24 */ /* 0x000fe2000f8e00ff */
[----:B------:R-:W-:Y:S01]  /*0f50*/  ISETP.GE.AND P0, PT, R18, UR6, PT ;  /* 0x0000000612007c0c */ /* 0x000fe2000bf06270 */
[----:B------:R-:W-:Y:S01]  /*0f60*/  IMAD.WIDE.U32 R26, R6, c[0x0][0x1b8], R2 ;  /* 0x00006e00061a7a25 */ /* 0x000fe200078e0002 */
[----:B------:R-:W-:Y:S02]  /*0f70*/  LEA.HI R2, R13, R25, RZ, 0x5 ;  /* 0x000000190d027211 */ /* 0x000fe400078f28ff */
[----:B------:R-:W-:Y:S01]  /*0f80*/  LOP3.LUT R10, R10, 0xfffffe00, R11, 0xf8, !PT ;  /* 0xfffffe000a0a7812 */ /* 0x000fe200078ef80b */
[----:B------:R-:W-:Y:S01]  /*0f90*/  IMAD.WIDE.U32 R32, R0, c[0x0][0x1b0], R4 ;  /* 0x00006c0000207a25 */ /* 0x000fe200078e0004 */
[----:B------:R-:W-:-:S02]  /*0fa0*/  IADD3 R31, R27, UR23, RZ ;  /* 0x000000171b1f7c10 */ /* 0x000fc4000fffe0ff */
[----:B------:R-:W-:Y:S01]  /*0fb0*/  LOP3.LUT R0, R2, 0xffffffe0, RZ, 0xc0, !PT ;  /* 0xffffffe002007812 */ /* 0x000fe200078ec0ff */
[----:B------:R-:W-:Y:S01]  /*0fc0*/  IMAD.SHL.U32 R5, R12, 0x40, RZ ;  /* 0x000000400c057824 */ /* 0x000fe200078e00ff */
[----:B------:R1:W-:Y:S01]  /*0fd0*/  STL.64 [R1+0x38], R32 ;  /* 0x0000382001007387 */ /* 0x0003e20000100a00 */
[----:B------:R-:W-:Y:S01]  /*0fe0*/  IADD3 R35, R33, UR22, RZ ;  /* 0x0000001621237c10 */ /* 0x000fe2000fffe0ff */
[----:B------:R-:W-:Y:S01]  /*0ff0*/  IMAD.MOV.U32 R4, RZ, RZ, 0x10 ;  /* 0x00000010ff047424 */ /* 0x000fe200078e00ff */
[----:B------:R-:W-:Y:S01]  /*1000*/  SHF.R.S32.HI R128, RZ, 0x5, R2 ;  /* 0x00000005ff807819 */ /* 0x000fe20000011402 */
[----:B------:R1:W-:Y:S01]  /*1010*/  STL.64 [R1+0x48], R26 ;  /* 0x0000481a01007387 */ /* 0x0003e20000100a00 */
[----:B------:R-:W-:Y:S01]  /*1020*/  IMAD.MOV.U32 R3, RZ, RZ, 0x20 ;  /* 0x00000020ff037424 */ /* 0x000fe200078e00ff */
[----:B------:R-:W-:Y:S01]  /*1030*/  LOP3.LUT R5, R7, 0xfffffe00, R5, 0xf8, !PT ;  /* 0xfffffe0007057812 */ /* 0x000fe200078ef805 */
[----:B------:R-:W-:Y:S01]  /*1040*/  IMAD.IADD R23, R25, 0x1, -R0 ;  /* 0x0000000119177824 */ /* 0x000fe200078e0a00 */
[----:B------:R1:W-:Y:S01]  /*1050*/  STL [R1+0x30], R142 ;  /* 0x0000308e01007387 */ /* 0x0003e20000100800 */
[----:B------:R-:W-:Y:S01]  /*1060*/  IADD3 R7, R21, UR4, RZ ;  /* 0x0000000415077c10 */ /* 0x000fe2000fffe0ff */
[----:B------:R-:W-:Y:S01]  /*1070*/  IMAD.SHL.U32 R231, R10, 0x2, RZ ;  /* 0x000000020ae77824 */ /* 0x000fe200078e00ff */
        /* <DEDUP_REMOVED lines=45> */
.L_x_639:
[----:B------:R-:W-:Y:S05]  /*1350*/  BSYNC B0 ;  /* 0x0000000000007941 */ /* 0x000fea0003800000 */
.L_x_638:
        /* <DEDUP_REMOVED lines=45> */
.L_x_641:
[----:B------:R-:W-:Y:S05]  /*1630*/  BSYNC B0 ;  /* 0x0000000000007941 */ /* 0x000fea0003800000 */
.L_x_640:
        /* <DEDUP_REMOVED lines=45> */
.L_x_643:
[----:B------:R-:W-:Y:S05]  /*1910*/  BSYNC B0 ;  /* 0x0000000000007941 */ /* 0x000fea0003800000 */
.L_x_642:
        /* <DEDUP_REMOVED lines=48> */
.L_x_645:
[----:B------:R-:W-:Y:S05]  /*1c20*/  BSYNC B0 ;  /* 0x0000000000007941 */ /* 0x000fea0003800000 */
.L_x_644:
        /* <DEDUP_REMOVED lines=48> */
.L_x_647:
[----:B------:R-:W-:Y:S05]  /*1f30*/  BSYNC B0 ;  /* 0x0000000000007941 */ /* 0x000fea0003800000 */
.L_x_646:
        /* <DEDUP_REMOVED lines=41> */
.L_x_649:
[----:B------:R-:W-:Y:S05]  /*21d0*/  BSYNC B0 ;  /* 0x0000000000007941 */ /* 0x000fea0003800000 */
.L_x_648:
        /* <DEDUP_REMOVED lines=40> */
.L_x_651:
[----:B------:R-:W-:Y:S05]  /*2460*/  BSYNC B0 ;  /* 0x0000000000007941 */ /* 0x000fea0003800000 */
.L_x_650:
        /* <DEDUP_REMOVED lines=42> */
.L_x_653:
[----:B------:R-:W-:Y:S05]  /*2710*/  BSYNC B0 ;  /* 0x0000000000007941 */ /* 0x000fea0003800000 */
.L_x_652:
        /* <DEDUP_REMOVED lines=20> */
[----:B------:R-:W-:-:S05]  /*2860*/  IMAD.U32 R2, RZ, RZ, UR6 ;  /* 0x00000006ff027e24 */ /* 0x000fca000f8e00ff */
[----:B------:R-:W-:Y:S01]  /*2870*/  MOV R3, UR7 ;  /* 0x0000000700037c02 */ /* 0x000fe20008000f00 */
[----:B------:R-:W-:-:S04]  /*2880*/  ULDC.64 UR6, c[0x0][0x1a0] ;  /* 0x0000680000067ab9 */ /* 0x000fc80000000a00 */
[----:B------:R2:W4:Y:S01]  /*2890*/  @P0 LDG.E R2, [R2.64] ;  /* 0x0000001402020981 */ /* 0x000522000c1e1900 */
[----:B------:R-:W-:Y:S01]  /*28a0*/  ISETP.GE.AND P1, PT, R18, UR29, PT ;  /* 0x0000001d12007c0c */ /* 0x000fe2000bf26270 */
[----:B------:R-:W-:Y:S01]  /*28b0*/  USHF.L.U64.HI UR31, UR6, UR31, UR7 ;  /* 0x0000001f061f7299 */ /* 0x000fe20008010207 */
[----:B------:R-:W-:Y:S01]  /*28c0*/  MOV R8, R26 ;  /* 0x0000001a00087202 */ /* 0x000fe20000000f00 */
[----:B------:R-:W-:Y:S01]  /*28d0*/  BAR.SYNC.DEFER_BLOCKING 0x0 ;  /* 0x0000000000007b1d */ /* 0x000fe20000010000 */
[----:B------:R-:W-:Y:S01]  /*28e0*/  USHF.L.U32 UR5, UR6, 0x6, URZ ;  /* 0x0000000606057899 */ /* 0x000fe2000800063f */
[----:B------:R-:W-:Y:S01]  /*28f0*/  SHF.R.S32.HI R6, RZ, 0x1f, R23 ;  /* 0x0000001fff067819 */ /* 0x000fe20000011417 */
[----:B------:R-:W-:Y:S01]  /*2900*/  UIMAD UR4, UR31, UR30, URZ ;  /* 0x0000001e1f0472a4 */ /* 0x000fe2000f8e023f */
[----:B------:R-:W-:Y:S02]  /*2910*/  IMAD.SHL.U32 R25, R25, 0x2, RZ ;  /* 0x0000000219197824 */ /* 0x000fe400078e00ff */
[----:B------:R1:W-:Y:S01]  /*2920*/  STL.64 [R1+0x40], R8 ;  /* 0x0000400801007387 */ /* 0x0003e20000100a00 */
[----:B------:R-:W-:Y:S01]  /*2930*/  UIMAD UR34, UR34, UR5, UR4 ;  /* 0x00000005222272a4 */ /* 0x000fe2000f8e0204 */
[----:B------:R-:W-:Y:S01]  /*2940*/  LEA.HI R6, R6, R23, RZ, 0x2 ;  /* 0x0000001706067211 */ /* 0x000fe200078f10ff */
[----:B------:R-:W-:Y:S01]  /*2950*/  BSSY B0, `(.L_x_654) ;  /* 0x0000031000007945 */ /* 0x000fe20003800000 */
[----:B------:R-:W-:Y:S01]  /*2960*/  UMOV UR4, URZ ;  /* 0x0000003f00047c82 */ /* 0x000fe20008000000 */
[----:B------:R-:W-:-:S02]  /*2970*/  LOP3.LUT R104, R25, 0x6, RZ, 0xc0, !PT ;  /* 0x0000000619687812 */ /* 0x000fc400078ec0ff */
        /* <DEDUP_REMOVED lines=46> */
.L_x_655:
[----:B-1----:R-:W-:Y:S05]  /*2c60*/  BSYNC B0 ;  /* 0x0000000000007941 */ /* 0x002fea0003800000 */
.L_x_654:
        /* <DEDUP_REMOVED lines=45> */
.L_x_657:
[----:B------:R-:W-:Y:S05]  /*2f40*/  BSYNC B0 ;  /* 0x0000000000007941 */ /* 0x000fea0003800000 */
.L_x_656:
        /* <DEDUP_REMOVED lines=44> */
.L_x_659:
[----:B------:R-:W-:Y:S05]  /*3210*/  BSYNC B0 ;  /* 0x0000000000007941 */ /* 0x000fea0003800000 */
.L_x_658:
        /* <DEDUP_REMOVED lines=46> */
.L_x_661:
[----:B------:R-:W-:Y:S05]  /*3500*/  BSYNC B0 ;  /* 0x0000000000007941 */ /* 0x000fea0003800000 */
.L_x_660:
[C---:B--2---:R-:W-:Y:S01]  /*3510*/  IMAD.SHL.U32 R2, R28.reuse, 0x40, RZ ;  /* 0x000000401c027824 */ /* 0x044fe200078e00ff */
[----:B------:R-:W-:Y:S01]  /*3520*/  R2P PR, R28, 0x6 ;  /* 0x000000061c007804 */ /* 0x000fe20000000000 */
[----:B------:R-:W-:Y:S01]  /*3530*/  IMAD.SHL.U32 R3, R18, 0x8, RZ ;  /* 0x0000000812037824 */ /* 0x000fe200078e00ff */
[----:B------:R-:W0:Y:S01]  /*3540*/  LDGDEPBAR ;  /* 0x00000000000079af */ /* 0x000e220000000000 */
[----:B------:R-:W-:Y:S01]  /*3550*/  UISETP.GE.AND UP0, UPT, UR9, 0x2, UPT ;  /* 0x000000020900788c */ /* 0x000fe2000bf06270 */
[----:B------:R-:W-:-:S04]  /*3560*/  LOP3.LUT R2, R2, 0x1c0, RZ, 0xc0, !PT ;  /* 0x000001c002027812 */ /* 0x000fc800078ec0ff */
[----:B------:R-:W-:Y:S02]  /*3570*/  LOP3.LUT R3, R2, 0x8, R3, 0xf8, !PT ;  /* 0x0000000802037812 */ /* 0x000fe400078ef803 */
[----:B------:R-:W-:-:S04]  /*3580*/  SHF.R.U32.HI R2, RZ, 0x3, R2 ;  /* 0x00000003ff027819 */ /* 0x000fc80000011602 */
[----:B------:R-:W-:Y:S01]  /*3590*/  LOP3.LUT R2, R3, R2, RZ, 0x3c, !PT ;  /* 0x0000000203027212 */ /* 0x000fe200078e3cff */
[----:B------:R-:W-:-:S04]  /*35a0*/  IMAD R3, R128, 0x400, R5 ;  /* 0x0000040080037824 */ /* 0x000fc800078e0205 */
[----:B------:R-:W-:Y:S02]  /*35b0*/  IMAD R2, R24, 0x200, R2 ;  /* 0x0000020018027824 */ /* 0x000fe400078e0202 */
[----:B------:R-:W-:Y:S01]  /*35c0*/  IMAD.SHL.U32 R211, R3, 0x2, RZ ;  /* 0x0000000203d37824 */ /* 0x000fe200078e00ff */
[----:B------:R-:W-:Y:S01]  /*35d0*/  LEA R3, R128, UR17, 0x4 ;  /* 0x0000001180037c11 */ /* 0x000fe2000f8e20ff */
[----:B------:R-:W-:Y:S02]  /*35e0*/  IMAD.SHL.U32 R204, R2, 0x2, RZ ;  /* 0x0000000202cc7824 */ /* 0x000fe400078e00ff */
[--C-:B------:R-:W-:Y:S01]  /*35f0*/  IMAD R212, R4, 0x2, R211.reuse ;  /* 0x0000000204d47824 */ /* 0x100fe200078e02d3 */
[----:B------:R-:W-:Y:S01]  /*3600*/  LDSM.16.M88.4 R12, [R211] ;  /* 0x00000000d30c783b */ /* 0x000fe20000000200 */
[----:B------:R-:W-:Y:S01]  /*3610*/  IMAD R214, R0, 0x2, R211 ;  /* 0x0000000200d67824 */ /* 0x000fe200078e02d3 */
[----:B------:R-:W-:Y:S01]  /*3620*/  IADD3 R2, R204, 0x8000, RZ ;  /* 0x00008000cc027810 */ /* 0x000fe20007ffe0ff */
[----:B------:R-:W-:Y:S01]  /*3630*/  IMAD R213, R0, 0x2, R212 ;  /* 0x0000000200d57824 */ /* 0x000fe200078e02d4 */
[----:B------:R-:W2:Y:S01]  /*3640*/  LDSM.16.M88.4 R16, [R204+0x8000] ;  /* 0x00800000cc10783b */ /* 0x000ea20000000200 */
[----:B------:R-:W-:-:S02]  /*3650*/  IADD3 R215, R204, 0x8020, RZ ;  /* 0x00008020ccd77810 */ /* 0x000fc40007ffe0ff */
[----:B------:R-:W-:Y:S01]  /*3660*/  @P1 IADD3 R215, R2, -0x20, RZ ;  /* 0xffffffe002d71810 */ /* 0x000fe20007ffe0ff */
[----:B------:R-:W5:Y:S01]  /*3670*/  LDSM.16.M88.4 R20, [R204+0x8800] ;  /* 0x00880000cc14783b */ /* 0x000f620000000200 */
[----:B------:R-:W-:Y:S01]  /*3680*/  IMAD.MOV.U32 R2, RZ, RZ, 0x40 ;  /* 0x00000040ff027424 */ /* 0x000fe200078e00ff */
[----:B------:R-:W-:Y:S02]  /*3690*/  IADD3 R3, R3, 0x1, R133 ;  /* 0x0000000103037810 */ /* 0x000fe40007ffe085 */
[----:B------:R-:W1:Y:S01]  /*36a0*/  LDSM.16.M88.4 R24, [R204+0x9000] ;  /* 0x00900000cc18783b */ /* 0x000e620000000200 */
        /* <DEDUP_REMOVED lines=12> */
[----:B------:R-:W1:Y:S01]  /*3770*/  LDSM.16.M88.4 R36, [R215+0x800] ;  /* 0x00080000d724783b */ /* 0x000e620000000200 */
[----:B------:R-:W-:-:S02]  /*3780*/  IADD3 R225, R215, 0x3000, RZ ;  /* 0x00003000d7e17810 */ /* 0x000fc40007ffe0ff */
[C---:B------:R-:W-:Y:S01]  /*3790*/  IADD3 R224, R215.reuse, 0x3800, RZ ;  /* 0x00003800d7e07810 */ /* 0x040fe20007ffe0ff */
[----:B------:R-:W1:Y:S01]  /*37a0*/  LDSM.16.M88.4 R44, [R215+0x1000] ;  /* 0x00100000d72c783b */ /* 0x000e620000000200 */
[C---:B------:R-:W-:Y:S02]  /*37b0*/  IADD3 R223, R215.reuse, 0x4000, RZ ;  /* 0x00004000d7df7810 */ /* 0x040fe40007ffe0ff */
[C---:B------:R-:W-:Y:S01]  /*37c0*/  IADD3 R222, R215.reuse, 0x4800, RZ ;  /* 0x00004800d7de7810 */ /* 0x040fe20007ffe0ff */
[----:B------:R-:W1:Y:S01]  /*37d0*/  LDSM.16.M88.4 R64, [R215+0x1800] ;  /* 0x00180000d740783b */ /* 0x000e620000000200 */
[C---:B------:R-:W-:Y:S02]  /*37e0*/  IADD3 R221, R215.reuse, 0x5000, RZ ;  /* 0x00005000d7dd7810 */ /* 0x040fe40007ffe0ff */
[C---:B------:R-:W-:Y:S01]  /*37f0*/  IADD3 R220, R215.reuse, 0x5800, RZ ;  /* 0x00005800d7dc7810 */ /* 0x040fe20007ffe0ff */
[----:B------:R-:W-:Y:S01]  /*3800*/  LDSM.16.M88.4 R76, [R210+0x8000] ;  /* 0x00800000d24c783b */ /* 0x000fe20000000200 */
[----:B------:R-:W-:-:S02]  /*3810*/  IADD3 R219, R215, 0x6000, RZ ;  /* 0x00006000d7db7810 */ /* 0x000fc40007ffe0ff */
[C---:B------:R-:W-:Y:S01]  /*3820*/  IADD3 R218, R215.reuse, 0x6800, RZ ;  /* 0x00006800d7da7810 */ /* 0x040fe20007ffe0ff */
[C---:B--2---:R-:W-:Y:S01]  /*3830*/  HMMA.16816.F32 R56, R12.reuse, R16, RZ ;  /* 0x000000100c38723c */ /* 0x044fe200000018ff */
[----:B------:R-:W-:Y:S01]  /*3840*/  LDSM.16.M88.4 R72, [R210+0x8800] ;  /* 0x00880000d248783b */ /* 0x000fe20000000200 */
[C---:B------:R-:W-:Y:S02]  /*3850*/  IADD3 R217, R215.reuse, 0x7000, RZ ;  /* 0x00007000d7d97810 */ /* 0x040fe40007ffe0ff */
[----:B------:R-:W-:Y:S01]  /*3860*/  IADD3 R216, R215, 0x7800, RZ ;  /* 0x00007800d7d87810 */ /* 0x000fe20007ffe0ff */
[----:B------:R-:W-:Y:S03]  /*3870*/  LDSM.16.M88.4 R80, [R204+0xa000] ;  /* 0x00a00000cc50783b */ /* 0x000fe60000000200 */
[C---:B------:R-:W-:Y:S01]  /*3880*/  HMMA.16816.F32 R48, R12.reuse, R18, RZ ;  /* 0x000000120c30723c */ /* 0x040fe200000018ff */
[----:B------:R-:W-:Y:S04]  /*3890*/  LDSM.16.M88.4 R88, [R215+0x3800] ;  /* 0x00380000d758783b */ /* 0x000fe80000000200 */
[----:B------:R-:W-:Y:S03]  /*38a0*/  LDSM.16.M88.4 R96, [R210+0xa000] ;  /* 0x00a00000d260783b */ /* 0x000fe60000000200 */
[C---:B-----5:R-:W-:Y:S01]  /*38b0*/  HMMA.16816.F32 R32, R12.reuse, R22, RZ ;  /* 0x000000160c20723c */ /* 0x060fe200000018ff */
[----:B------:R-:W-:Y:S04]  /*38c0*/  LDSM.16.M88.4 R84, [R210+0xb800] ;  /* 0x00b80000d254783b */ /* 0x000fe80000000200 */
[----:B------:R-:W-:Y:S03]  /*38d0*/  LDSM.16.M88.4 R92, [R209+0x2000] ;  /* 0x00200000d15c783b */ /* 0x000fe60000000200 */
[C---:B------:R-:W-:Y:S01]  /*38e0*/  HMMA.16816.F32 R40, R12.reuse, R20, RZ ;  /* 0x000000140c28723c */ /* 0x040fe200000018ff */
[----:B------:R-:W2:Y:S07]  /*38f0*/  LDSM.16.M88.4 R20, [R214] ;  /* 0x00000000d614783b */ /* 0x000eae0000000200 */
[C---:B-1----:R-:W-:Y:S08]  /*3900*/  HMMA.16816.F32 R28, R12.reuse, R24, RZ ;  /* 0x000000180c1c723c */ /* 0x042ff000000018ff */
[C---:B------:R-:W-:Y:S08]  /*3910*/  HMMA.16816.F32 R16, R12.reuse, R26, RZ ;  /* 0x0000001a0c10723c */ /* 0x040ff000000018ff */
[C---:B---3--:R-:W-:Y:S08]  /*3920*/  HMMA.16816.F32 R24, R12.reuse, R60, RZ ;  /* 0x0000003c0c18723c */ /* 0x048ff000000018ff */
[----:B------:R-:W-:Y:S01]  /*3930*/  HMMA.16816.F32 R60, R12, R62, RZ ;  /* 0x0000003e0c3c723c */ /* 0x000fe200000018ff */
[----:B------:R-:W1:Y:S07]  /*3940*/  LDSM.16.M88.4 R12, [R210+0x9000] ;  /* 0x00900000d20c783b */ /* 0x000e6e0000000200 */
[C---:B----4-:R-:W-:Y:S08]  /*3950*/  HMMA.16816.F32 R68, R8.reuse, R52, R56 ;  /* 0x000000340844723c */ /* 0x050ff00000001838 */
[C---:B------:R-:W-:Y:S08]  /*3960*/  HMMA.16816.F32 R52, R8.reuse, R54, R48 ;  /* 0x000000360834723c */ /* 0x040ff00000001830 */
[C---:B------:R-:W-:Y:S08]  /*3970*/  HMMA.16816.F32 R48, R8.reuse, R38, R32 ;  /* 0x000000260830723c */ /* 0x040ff00000001820 */
[C---:B------:R-:W-:Y:S08]  /*3980*/  HMMA.16816.F32 R32, R8.reuse, R44, R28 ;  /* 0x0000002c0820723c */ /* 0x040ff0000000181c */
[C---:B------:R-:W-:Y:S01]  /*3990*/  HMMA.16816.F32 R56, R8.reuse, R36, R40 ;  /* 0x000000240838723c */ /* 0x040fe20000001828 */
[----:B------:R-:W3:Y:S07]  /*39a0*/  LDSM.16.M88.4 R36, [R210+0x9800] ;  /* 0x00980000d224783b */ /* 0x000eee0000000200 */
[C---:B------:R-:W-:Y:S08]  /*39b0*/  HMMA.16816.F32 R28, R8.reuse, R64, R24 ;  /* 0x00000040081c723c */ /* 0x040ff00000001818 */
[C---:B------:R-:W-:Y:S01]  /*39c0*/  HMMA.16816.F32 R16, R8.reuse, R46, R16 ;  /* 0x0000002e0810723c */ /* 0x040fe20000001810 */
[----:B------:R-:W-:Y:S07]  /*39d0*/  LDSM.16.M88.4 R44, [R209] ;  /* 0x00000000d12c783b */ /* 0x000fee0000000200 */
[----:B------:R-:W-:Y:S01]  /*39e0*/  HMMA.16816.F32 R24, R8, R66, R60 ;  /* 0x000000420818723c */ /* 0x000fe2000000183c */
[----:B------:R-:W4:Y:S04]  /*39f0*/  LDSM.16.M88.4 R8, [R213] ;  /* 0x00000000d508783b */ /* 0x000f280000000200 */
[----:B------:R-:W5:Y:S03]  /*3a00*/  LDSM.16.M88.4 R60, [R209+0x800] ;  /* 0x00080000d13c783b */ /* 0x000f660000000200 */
[C---:B--2---:R-:W-:Y:S01]  /*3a10*/  HMMA.16816.F32 R40, R20.reuse, R76, R68 ;  /* 0x0000004c1428723c */ /* 0x044fe20000001844 */
[----:B------:R-:W2:Y:S07]  /*3a20*/  LDSM.16.M88.4 R68, [R209+0x1000] ;  /* 0x00100000d144783b */ /* 0x000eae0000000200 */
[C---:B------:R-:W-:Y:S01]  /*3a30*/  HMMA.16816.F32 R52, R20.reuse, R78, R52 ;  /* 0x0000004e1434723c */ /* 0x040fe20000001834 */
[----:B------:R-:W2:Y:S07]  /*3a40*/  LDSM.16.M88.4 R76, [R209+0x1800] ;  /* 0x00180000d14c783b */ /* 0x000eae0000000200 */
[C---:B------:R-:W-:Y:S08]  /*3a50*/  HMMA.16816.F32 R56, R20.reuse, R72, R56 ;  /* 0x000000481438723c */ /* 0x040ff00000001838 */
[C---:B------:R-:W-:Y:S01]  /*3a60*/  HMMA.16816.F32 R48, R20.reuse, R74, R48 ;  /* 0x0000004a1430723c */ /* 0x040fe20000001830 */
[----:B------:R-:W-:Y:S07]  /*3a70*/  LDSM.16.M88.4 R72, [R215+0x2000] ;  /* 0x00200000d748783b */ /* 0x000fee0000000200 */
[C---:B-1----:R-:W-:Y:S08]  /*3a80*/  HMMA.16816.F32 R64, R20.reuse, R12, R32 ;  /* 0x0000000c1440723c */ /* 0x042ff00000001820 */
[C---:B------:R-:W-:Y:S01]  /*3a90*/  HMMA.16816.F32 R32, R20.reuse, R14, R16 ;  /* 0x0000000e1420723c */ /* 0x040fe20000001810 */
[----:B------:R-:W1:Y:S07]  /*3aa0*/  LDSM.16.M88.4 R16, [R211+0x2000] ;  /* 0x00200000d310783b */ /* 0x000e6e0000000200 */
[C---:B---3--:R-:W-:Y:S08]  /*3ab0*/  HMMA.16816.F32 R28, R20.reuse, R36, R28 ;  /* 0x00000024141c723c */ /* 0x048ff0000000181c */
[----:B------:R-:W-:Y:S01]  /*3ac0*/  HMMA.16816.F32 R24, R20, R38, R24 ;  /* 0x000000261418723c */ /* 0x000fe20000001818 */
[----:B------:R-:W-:Y:S07]  /*3ad0*/  LDSM.16.M88.4 R20, [R212+0x2000] ;  /* 0x00200000d414783b */ /* 0x000fee0000000200 */
[C---:B----4-:R-:W-:Y:S08]  /*3ae0*/  HMMA.16816.F32 R12, R8.reuse, R44, R40 ;  /* 0x0000002c080c723c */ /* 0x050ff00000001828 */
[C---:B------:R-:W-:Y:S01]  /*3af0*/  HMMA.16816.F32 R36, R8.reuse, R46, R52 ;  /* 0x0000002e0824723c */ /* 0x040fe20000001834 */
[----:B------:R-:W3:Y:S04]  /*3b00*/  LDSM.16.M88.4 R44, [R204+0xa800] ;  /* 0x00a80000cc2c783b */ /* 0x000ee80000000200 */
[----:B------:R-:W4:Y:S03]  /*3b10*/  LDSM.16.M88.4 R52, [R204+0xb000] ;  /* 0x00b00000cc34783b */ /* 0x000f260000000200 */
[C---:B-----5:R-:W-:Y:S08]  /*3b20*/  HMMA.16816.F32 R40, R8.reuse, R60, R56 ;  /* 0x0000003c0828723c */ /* 0x060ff00000001838 */
[C---:B------:R-:W-:Y:S08]  /*3b30*/  HMMA.16816.F32 R48, R8.reuse, R62, R48 ;  /* 0x0000003e0830723c */ /* 0x040ff00000001830 */
[C---:B--2---:R-:W-:Y:S08]  /*3b40*/  HMMA.16816.F32 R64, R8.reuse, R68, R64 ;  /* 0x000000440840723c */ /* 0x044ff00000001840 */
[C---:B------:R-:W-:Y:S01]  /*3b50*/  HMMA.16816.F32 R60, R8.reuse, R70, R32 ;  /* 0x00000046083c723c */ /* 0x040fe20000001820 */
[----:B------:R-:W2:Y:S07]  /*3b60*/  LDSM.16.M88.4 R68, [R204+0xb800] ;  /* 0x00b80000cc44783b */ /* 0x000eae0000000200 */
[C---:B------:R-:W-:Y:S08]  /*3b70*/  HMMA.16816.F32 R56, R8.reuse, R76, R28 ;  /* 0x0000004c0838723c */ /* 0x040ff0000000181c */
[----:B------:R-:W-:Y:S01]  /*3b80*/  HMMA.16816.F32 R32, R8, R78, R24 ;  /* 0x0000004e0820723c */ /* 0x000fe20000001818 */
[----:B------:R-:W5:Y:S07]  /*3b90*/  LDSM.16.M88.4 R76, [R215+0x2800] ;  /* 0x00280000d74c783b */ /* 0x000f6e0000000200 */
[C---:B-1----:R-:W-:Y:S01]  /*3ba0*/  HMMA.16816.F32 R28, R16.reuse, R80, R12 ;  /* 0x00000050101c723c */ /* 0x042fe2000000180c */
[----:B------:R-:W-:Y:S07]  /*3bb0*/  LDSM.16.M88.4 R12, [R214+0x2000] ;  /* 0x00200000d60c783b */ /* 0x000fee0000000200 */
[C---:B------:R-:W-:Y:S01]  /*3bc0*/  HMMA.16816.F32 R24, R16.reuse, R82, R36 ;  /* 0x000000521018723c */ /* 0x040fe20000001824 */
[----:B------:R-:W1:Y:S07]  /*3bd0*/  LDSM.16.M88.4 R80, [R215+0x3000] ;  /* 0x00300000d750783b */ /* 0x000e6e0000000200 */
[C---:B---3--:R-:W-:Y:S08]  /*3be0*/  HMMA.16816.F32 R8, R16.reuse, R44, R40 ;  /* 0x0000002c1008723c */ /* 0x048ff00000001828 */
[C---:B------:R-:W-:Y:S08]  /*3bf0*/  HMMA.16816.F32 R44, R16.reuse, R46, R48 ;  /* 0x0000002e102c723c */ /* 0x040ff00000001830 */
[C---:B----4-:R-:W-:Y:S01]  /*3c00*/  HMMA.16816.F32 R48, R16.reuse, R52, R64 ;  /* 0x000000341030723c */ /* 0x050fe20000001840 */
[----:B------:R-:W-:Y:S07]  /*3c10*/  LDSM.16.M88.4 R64, [R209+0x2800] ;  /* 0x00280000d140783b */ /* 0x000fee0000000200 */
[C---:B------:R-:W-:Y:S01]  /*3c20*/  HMMA.16816.F32 R52, R16.reuse, R54, R60 ;  /* 0x000000361034723c */ /* 0x040fe2000000183c */
[----:B------:R-:W3:Y:S07]  /*3c30*/  LDSM.16.M88.4 R60, [R210+0xa800] ;  /* 0x00a80000d23c783b */ /* 0x000eee0000000200 */
[C---:B--2---:R-:W-:Y:S08]  /*3c40*/  HMMA.16816.F32 R56, R16.reuse, R68, R56 ;  /* 0x000000441038723c */ /* 0x044ff00000001838 */
[----:B------:R-:W-:Y:S01]  /*3c50*/  HMMA.16816.F32 R40, R16, R70, R32 ;  /* 0x000000461028723c */ /* 0x000fe20000001820 */
[----:B------:R-:W-:Y:S07]  /*3c60*/  LDSM.16.M88.4 R68, [R209+0x3000] ;  /* 0x00300000d144783b */ /* 0x000fee0000000200 */
[C---:B------:R-:W-:Y:S08]  /*3c70*/  HMMA.16816.F32 R36, R20.reuse, R72, R28 ;  /* 0x000000481424723c */ /* 0x040ff0000000181c */
[C---:B------:R-:W-:Y:S01]  /*3c80*/  HMMA.16816.F32 R16, R20.reuse, R74, R24 ;  /* 0x0000004a1410723c */ /* 0x040fe20000001818 */
[----:B------:R-:W2:Y:S07]  /*3c90*/  LDSM.16.M88.4 R72, [R210+0xb000] ;  /* 0x00b00000d248783b */ /* 0x000eae0000000200 */
[C---:B-----5:R-:W-:Y:S01]  /*3ca0*/  HMMA.16816.F32 R32, R20.reuse, R76, R8 ;  /* 0x0000004c1420723c */ /* 0x060fe20000001808 */
[----:B------:R-:W4:Y:S07]  /*3cb0*/  LDSM.16.M88.4 R8, [R213+0x2000] ;  /* 0x00200000d508783b */ /* 0x000f2e0000000200 */
[C---:B------:R-:W-:Y:S01]  /*3cc0*/  HMMA.16816.F32 R28, R20.reuse, R78, R44 ;  /* 0x0000004e141c723c */ /* 0x040fe2000000182c */
[----:B------:R-:W-:Y:S07]  /*3cd0*/  LDSM.16.M88.4 R76, [R204+0xc800] ;  /* 0x00c80000cc4c783b */ /* 0x000fee0000000200 */
[C---:B-1----:R-:W-:Y:S08]  /*3ce0*/  HMMA.16816.F32 R24, R20.reuse, R80, R48 ;  /* 0x000000501418723c */ /* 0x042ff00000001830 */
[C---:B------:R-:W-:Y:S01]  /*3cf0*/  HMMA.16816.F32 R52, R20.reuse, R82, R52 ;  /* 0x000000521434723c */ /* 0x040fe20000001834 */
[----:B------:R-:W-:Y:S07]  /*3d00*/  LDSM.16.M88.4 R80, [R209+0x3800] ;  /* 0x00380000d150783b */ /* 0x000fee0000000200 */
[C---:B------:R-:W-:Y:S08]  /*3d10*/  HMMA.16816.F32 R56, R20.reuse, R88, R56 ;  /* 0x000000581438723c */ /* 0x040ff00000001838 */
[----:B------:R-:W-:Y:S01]  /*3d20*/  HMMA.16816.F32 R20, R20, R90, R40 ;  /* 0x0000005a1414723c */ /* 0x000fe20000001828 */
[----:B------:R-:W-:Y:S07]  /*3d30*/  LDSM.16.M88.4 R88, [R204+0xc000] ;  /* 0x00c00000cc58783b */ /* 0x000fee0000000200 */
[C---:B------:R-:W-:Y:S08]  /*3d40*/  HMMA.16816.F32 R48, R12.reuse, R96, R36 ;  /* 0x000000600c30723c */ /* 0x040ff00000001824 */
[C---:B------:R-:W-:Y:S01]  /*3d50*/  HMMA.16816.F32 R44, R12.reuse, R98, R16 ;  /* 0x000000620c2c723c */ /* 0x040fe20000001810 */
[----:B------:R-:W1:Y:S07]  /*3d60*/  LDSM.16.M88.4 R16, [R211+0x4000] ;  /* 0x00400000d310783b */ /* 0x000e6e0000000200 */
[C---:B---3--:R-:W-:Y:S08]  /*3d70*/  HMMA.16816.F32 R40, R12.reuse, R60, R32 ;  /* 0x0000003c0c28723c */ /* 0x048ff00000001820 */
[C---:B------:R-:W-:Y:S08]  /*3d80*/  HMMA.16816.F32 R36, R12.reuse, R62, R28 ;  /* 0x0000003e0c24723c */ /* 0x040ff0000000181c */
[C---:B--2---:R-:W-:Y:S08]  /*3d90*/  HMMA.16816.F32 R32, R12.reuse, R72, R24 ;  /* 0x000000480c20723c */ /* 0x044ff00000001818 */
[C---:B------:R-:W-:Y:S01]  /*3da0*/  HMMA.16816.F32 R28, R12.reuse, R74, R52 ;  /* 0x0000004a0c1c723c */ /* 0x040fe20000001834 */
[----:B------:R-:W-:Y:S07]  /*3db0*/  LDSM.16.M88.4 R72, [R215+0x5000] ;  /* 0x00500000d748783b */ /* 0x000fee0000000200 */
[C---:B------:R-:W-:Y:S08]  /*3dc0*/  HMMA.16816.F32 R24, R12.reuse, R84, R56 ;  /* 0x000000540c18723c */ /* 0x040ff00000001838 */
[----:B------:R-:W-:Y:S01]  /*3dd0*/  HMMA.16816.F32 R20, R12, R86, R20 ;  /* 0x000000560c14723c */ /* 0x000fe20000001814 */
[----:B------:R-:W2:Y:S07]  /*3de0*/  LDSM.16.M88.4 R84, [R204+0xd000] ;  /* 0x00d00000cc54783b */ /* 0x000eae0000000200 */
[C---:B----4-:R-:W-:Y:S08]  /*3df0*/  HMMA.16816.F32 R12, R8.reuse, R92, R48 ;  /* 0x0000005c080c723c */ /* 0x050ff00000001830 */
[C---:B------:R-:W-:Y:S08]  /*3e00*/  HMMA.16816.F32 R44, R8.reuse, R94, R44 ;  /* 0x0000005e082c723c */ /* 0x040ff0000000182c */
[C---:B------:R-:W-:Y:S01]  /*3e10*/  HMMA.16816.F32 R52, R8.reuse, R66, R36 ;  /* 0x000000420834723c */ /* 0x040fe20000001824 */
[----:B------:R-:W3:Y:S07]  /*3e20*/  LDSM.16.M88.4 R36, [R204+0xd800] ;  /* 0x00d80000cc24783b */ /* 0x000eee0000000200 */
[C---:B------:R-:W-:Y:S08]  /*3e30*/  HMMA.16816.F32 R60, R8.reuse, R64, R40 ;  /* 0x00000040083c723c */ /* 0x040ff00000001828 */
[C---:B------:R-:W-:Y:S08]  /*3e40*/  HMMA.16816.F32 R48, R8.reuse, R70, R28 ;  /* 0x000000460830723c */ /* 0x040ff0000000181c */
[----:B------:R-:W-:Y:S01]  /*3e50*/  HMMA.16816.F32 R56, R8, R68, R32 ;  /* 0x000000440838723c */ /* 0x000fe20000001820 */
[----:B------:R-:W-:Y:S04]  /*3e60*/  LDSM.16.M88.4 R32, [R215+0x4000] ;  /* 0x00400000d720783b */ /* 0x000fe80000000200 */
[----:B------:R-:W-:Y:S03]  /*3e70*/  LDSM.16.M88.4 R68, [R215+0x4800] ;  /* 0x00480000d744783b */ /* 0x000fe60000000200 */
[----:B-1----:R-:W-:Y:S01]  /*3e80*/  HMMA.16816.F32 R28, R16, R88, R12 ;  /* 0x00000058101c723c */ /* 0x002fe2000000180c */
[----:B------:R-:W1:Y:S07]  /*3e90*/  LDSM.16.M88.4 R12, [R212+0x4000] ;  /* 0x00400000d40c783b */ /* 0x000e6e0000000200 */
[C---:B------:R-:W-:Y:S08]  /*3ea0*/  HMMA.16816.F32 R64, R8.reuse, R80, R24 ;  /* 0x000000500840723c */ /* 0x040ff00000001818 */
[----:B------:R-:W-:Y:S01]  /*3eb0*/  HMMA.16816.F32 R40, R8, R82, R20 ;  /* 0x000000520828723c */ /* 0x000fe20000001814 */
[----:B------:R-:W-:Y:S04]  /*3ec0*/  LDSM.16.M88.4 R8, [R214+0x4000] ;  /* 0x00400000d608783b */ /* 0x000fe80000000200 */
[----:B------:R-:W-:Y:S03]  /*3ed0*/  LDSM.16.M88.4 R80, [R210+0xc000] ;  /* 0x00c00000d250783b */ /* 0x000fe60000000200 */
[C---:B------:R-:W-:Y:S01]  /*3ee0*/  HMMA.16816.F32 R24, R16.reuse, R90, R44 ;  /* 0x0000005a1018723c */ /* 0x040fe2000000182c */
[----:B------:R-:W-:Y:S07]  /*3ef0*/  LDSM.16.M88.4 R88, [R210+0xd000] ;  /* 0x00d00000d258783b */ /* 0x000fee0000000200 */
[C---:B------:R-:W-:Y:S08]  /*3f00*/  HMMA.16816.F32 R20, R16.reuse, R76, R60 ;  /* 0x0000004c1014723c */ /* 0x040ff0000000183c */
[C---:B------:R-:W-:Y:S01]  /*3f10*/  HMMA.16816.F32 R44, R16.reuse, R78, R52 ;  /* 0x0000004e102c723c */ /* 0x040fe20000001834 */
[----:B------:R-:W4:Y:S07]  /*3f20*/  LDSM.16.M88.4 R76, [R215+0x5800] ;  /* 0x00580000d74c783b */ /* 0x000f2e0000000200 */
[C---:B--2---:R-:W-:Y:S08]  /*3f30*/  HMMA.16816.F32 R52, R16.reuse, R86, R48 ;  /* 0x000000561034723c */ /* 0x044ff00000001830 */
[C---:B------:R-:W-:Y:S01]  /*3f40*/  HMMA.16816.F32 R56, R16.reuse, R84, R56 ;  /* 0x000000541038723c */ /* 0x040fe20000001838 */
[----:B------:R-:W2:Y:S07]  /*3f50*/  LDSM.16.M88.4 R84, [R210+0xc800] ;  /* 0x00c80000d254783b */ /* 0x000eae0000000200 */
[C---:B---3--:R-:W-:Y:S01]  /*3f60*/  HMMA.16816.F32 R60, R16.reuse, R36, R64 ;  /* 0x00000024103c723c */ /* 0x048fe20000001840 */
[----:B------:R-:W-:Y:S07]  /*3f70*/  LDSM.16.M88.4 R64, [R210+0xd800] ;  /* 0x00d80000d240783b */ /* 0x000fee0000000200 */
[----:B------:R-:W-:Y:S08]  /*3f80*/  HMMA.16816.F32 R16, R16, R38, R40 ;  /* 0x000000261010723c */ /* 0x000ff00000001828 */
[C---:B-1----:R-:W-:Y:S08]  /*3f90*/  HMMA.16816.F32 R48, R12.reuse, R32, R28 ;  /* 0x000000200c30723c */ /* 0x042ff0000000181c */
[C---:B------:R-:W-:Y:S01]  /*3fa0*/  HMMA.16816.F32 R40, R12.reuse, R34, R24 ;  /* 0x000000220c28723c */ /* 0x040fe20000001818 */
[----:B------:R-:W-:Y:S07]  /*3fb0*/  LDSM.16.M88.4 R24, [R213+0x4000] ;  /* 0x00400000d518783b */ /* 0x000fee0000000200 */
[C---:B------:R-:W-:Y:S08]  /*3fc0*/  HMMA.16816.F32 R36, R12.reuse, R68, R20 ;  /* 0x000000440c24723c */ /* 0x040ff00000001814 */
[C---:B------:R-:W-:Y:S01]  /*3fd0*/  HMMA.16816.F32 R20, R12.reuse, R74, R52 ;  /* 0x0000004a0c14723c */ /* 0x040fe20000001834 */
[----:B------:R-:W1:Y:S07]  /*3fe0*/  LDSM.16.M88.4 R52, [R209+0x4000] ;  /* 0x00400000d134783b */ /* 0x000e6e0000000200 */
[C---:B------:R-:W-:Y:S08]  /*3ff0*/  HMMA.16816.F32 R32, R12.reuse, R70, R44 ;  /* 0x000000460c20723c */ /* 0x040ff0000000182c */
[C---:B------:R-:W-:Y:S01]  /*4000*/  HMMA.16816.F32 R28, R12.reuse, R72, R56 ;  /* 0x000000480c1c723c */ /* 0x040fe20000001838 */
[----:B------:R-:W-:Y:S04]  /*4010*/  LDSM.16.M88.4 R56, [R204+0xe000] ;  /* 0x00e00000cc38783b */ /* 0x000fe80000000200 */
[----:B------:R-:W-:Y:S03]  /*4020*/  LDSM.16.M88.4 R72, [R215+0x6800] ;  /* 0x00680000d748783b */ /* 0x000fe60000000200 */
[C---:B----4-:R-:W-:Y:S08]  /*4030*/  HMMA.16816.F32 R44, R12.reuse, R76, R60 ;  /* 0x0000004c0c2c723c */ /* 0x050ff0000000183c */
[----:B------:R-:W-:Y:S01]  /*4040*/  HMMA.16816.F32 R16, R12, R78, R16 ;  /* 0x0000004e0c10723c */ /* 0x000fe20000001810 */
[----:B------:R-:W-:Y:S07]  /*4050*/  LDSM.16.M88.4 R76, [R209+0x5000] ;  /* 0x00500000d14c783b */ /* 0x000fee0000000200 */
[C---:B------:R-:W-:Y:S08]  /*4060*/  HMMA.16816.F32 R12, R8.reuse, R80, R48 ;  /* 0x00000050080c723c */ /* 0x040ff00000001830 */
[C---:B------:R-:W-:Y:S08]  /*4070*/  HMMA.16816.F32 R40, R8.reuse, R82, R40 ;  /* 0x000000520828723c */ /* 0x040ff00000001828 */
[C---:B------:R-:W-:Y:S01]  /*4080*/  HMMA.16816.F32 R80, R8.reuse, R90, R20 ;  /* 0x0000005a0850723c */ /* 0x040fe20000001814 */
[----:B------:R-:W3:Y:S07]  /*4090*/  LDSM.16.M88.4 R20, [R211+0x6000] ;  /* 0x00600000d314783b */ /* 0x000eee0000000200 */
[----:B--2---:R-:W-:Y:S01]  /*40a0*/  HMMA.16816.F32 R48, R8, R86, R32 ;  /* 0x000000560830723c */ /* 0x004fe20000001820 */
[----:B------:R-:W2:Y:S07]  /*40b0*/  LDSM.16.M88.4 R32, [R209+0x4800] ;  /* 0x00480000d120783b */ /* 0x000eae0000000200 */
[----:B-1----:R-:W-:Y:S08]  /*40c0*/  HMMA.16816.F32 R12, R24, R52, R12 ;  /* 0x00000034180c723c */ /* 0x002ff0000000180c */
[C---:B------:R-:W-:Y:S01]  /*40d0*/  HMMA.16816.F32 R96, R8.reuse, R64, R44 ;  /* 0x000000400860723c */ /* 0x040fe2000000182c */
[----:B------:R-:W-:Y:S07]  /*40e0*/  LDSM.16.M88.4 R44, [R215+0x6000] ;  /* 0x00600000d72c783b */ /* 0x000fee0000000200 */
[C---:B------:R-:W-:Y:S01]  /*40f0*/  HMMA.16816.F32 R100, R8.reuse, R66, R16 ;  /* 0x000000420864723c */ /* 0x040fe20000001810 */
[----:B------:R-:W1:Y:S07]  /*4100*/  LDSM.16.M88.4 R16, [R212+0x6000] ;  /* 0x00600000d410783b */ /* 0x000e6e0000000200 */
[C---:B------:R-:W-:Y:S01]  /*4110*/  HMMA.16816.F32 R36, R8.reuse, R84, R36 ;  /* 0x000000540824723c */ /* 0x040fe20000001824 */
[----:B------:R-:W-:Y:S07]  /*4120*/  LDSM.16.M88.4 R84, [R215+0x7000] ;  /* 0x00700000d754783b */ /* 0x000fee0000000200 */
[----:B------:R-:W-:Y:S01]  /*4130*/  HMMA.16816.F32 R68, R8, R88, R28 ;  /* 0x000000580844723c */ /* 0x000fe2000000181c */
[----:B------:R-:W-:Y:S07]  /*4140*/  LDSM.16.M88.4 R88, [R204+0xf000] ;  /* 0x00f00000cc58783b */ /* 0x000fee0000000200 */
[----:B------:R-:W-:Y:S01]  /*4150*/  HMMA.16816.F32 R28, R24, R54, R40 ;  /* 0x00000036181c723c */ /* 0x000fe20000001828 */
[----:B------:R-:W4:Y:S06]  /*4160*/  LDSM.16.M88.4 R52, [R204+0xe800] ;  /* 0x00e80000cc34783b */ /* 0x000f2c0000000200 */
[----:B------:R-:W-:Y:S01]  /*4170*/  IMAD R40, R2, 0x40, R104 ;  /* 0x0000004002287824 */ /* 0x000fe200078e0268 */
[----:B---3--:R-:W-:Y:S01]  /*4180*/  HMMA.16816.F32 R8, R20, R56, R12 ;  /* 0x000000381408723c */ /* 0x008fe2000000180c */
[----:B------:R-:W-:Y:S02]  /*4190*/  LDSM.16.M88.4 R12, [R214+0x6000] ;  /* 0x00600000d60c783b */ /* 0x000fe40000000200 */
[----:B------:R-:W-:Y:S01]  /*41a0*/  I2F R131, R40 ;  /* 0x0000002800837306 */ /* 0x000fe20000201400 */
[----:B------:R-:W-:-:S02]  /*41b0*/  IADD3 R114, R40, 0x1, RZ ;  /* 0x0000000128727810 */ /* 0x000fc40007ffe0ff */
[C---:B------:R-:W-:Y:S02]  /*41c0*/  IADD3 R111, R40.reuse, 0x8, RZ ;  /* 0x00000008286f7810 */ /* 0x040fe40007ffe0ff */
[C---:B--2---:R-:W-:Y:S01]  /*41d0*/  HMMA.16816.F32 R60, R24.reuse, R34, R48 ;  /* 0x00000022183c723c */ /* 0x044fe20000001830 */
[----:B------:R-:W2:Y:S01]  /*41e0*/  LDSM.16.M88.4 R48, [R210+0xe000] ;  /* 0x00e00000d230783b */ /* 0x000ea20000000200 */
[C---:B------:R-:W-:Y:S01]  /*41f0*/  IADD3 R109, R40.reuse, 0x10, RZ ;  /* 0x00000010286d7810 */ /* 0x040fe20007ffe0ff */
[----:B------:R-:W-:Y:S01]  /*4200*/  I2F R121, R114 ;  /* 0x0000007200797306 */ /* 0x000fe20000201400 */
[C---:B------:R-:W-:Y:S02]  /*4210*/  IADD3 R105, R40.reuse, 0x11, RZ ;  /* 0x0000001128697810 */ /* 0x040fe40007ffe0ff */
[C---:B------:R-:W-:Y:S02]  /*4220*/  IADD3 R6, R40.reuse, 0x9, RZ ;  /* 0x0000000928067810 */ /* 0x040fe40007ffe0ff */
[----:B------:R-:W-:Y:S01]  /*4230*/  HMMA.16816.F32 R36, R24, R32, R36 ;  /* 0x000000201824723c */ /* 0x000fe20000001824 */
[----:B------:R-:W-:-:S02]  /*4240*/  IADD3 R106, R40, 0x18, RZ ;  /* 0x00000018286a7810 */ /* 0x000fc40007ffe0ff */
[----:B------:R-:W-:Y:S01]  /*4250*/  I2F R125, R111 ;  /* 0x0000006f007d7306 */ /* 0x000fe20000201400 */
[C---:B------:R-:W-:Y:S02]  /*4260*/  IADD3 R113, R40.reuse, 0x20, RZ ;  /* 0x0000002028717810 */ /* 0x040fe40007ffe0ff */
[C---:B------:R-:W-:Y:S02]  /*4270*/  IADD3 R108, R40.reuse, 0x21, RZ ;  /* 0x00000021286c7810 */ /* 0x040fe40007ffe0ff */
[----:B------:R-:W-:Y:S01]  /*4280*/  HMMA.16816.F32 R32, R20, R58, R28 ;  /* 0x0000003a1420723c */ /* 0x000fe2000000181c */
[----:B------:R-:W-:Y:S01]  /*4290*/  LDSM.16.M88.4 R56, [R210+0xe800] ;  /* 0x00e80000d238783b */ /* 0x000fe20000000200 */
[C---:B------:R-:W-:Y:S01]  /*42a0*/  IADD3 R104, R40.reuse, 0x19, RZ ;  /* 0x0000001928687810 */ /* 0x040fe20007ffe0ff */
[----:B------:R-:W-:Y:S01]  /*42b0*/  I2F R124, R109 ;  /* 0x0000006d007c7306 */ /* 0x000fe20000201400 */
[C---:B------:R-:W-:Y:S02]  /*42c0*/  IADD3 R112, R40.reuse, 0x28, RZ ;  /* 0x0000002828707810 */ /* 0x040fe40007ffe0ff */
[----:B------:R-:W-:-:S02]  /*42d0*/  IADD3 R110, R40, 0x29, RZ ;  /* 0x00000029286e7810 */ /* 0x000fc40007ffe0ff */
[----:B-1----:R-:W-:Y:S01]  /*42e0*/  HMMA.16816.F32 R28, R16, R44, R8 ;  /* 0x0000002c101c723c */ /* 0x002fe20000001808 */
[----:B------:R-:W-:Y:S01]  /*42f0*/  LDSM.16.M88.4 R8, [R213+0x6000] ;  /* 0x00600000d508783b */ /* 0x000fe20000000200 */
[C---:B------:R-:W-:Y:S01]  /*4300*/  IADD3 R107, R40.reuse, 0x30, RZ ;  /* 0x00000030286b7810 */ /* 0x040fe20007ffe0ff */
[----:B------:R-:W-:Y:S01]  /*4310*/  I2F R127, R105 ;  /* 0x00000069007f7306 */ /* 0x000fe20000201400 */
[----:B------:R-:W-:-:S04]  /*4320*/  IADD3 R43, R40, 0x39, RZ ;  /* 0x00000039282b7810 */ /* 0x000fc80007ffe0ff */
[C---:B------:R-:W-:Y:S01]  /*4330*/  HMMA.16816.F32 R64, R24.reuse, R76, R68 ;  /* 0x0000004c1840723c */ /* 0x040fe20000001844 */
[----:B------:R-:W-:Y:S02]  /*4340*/  LDSM.16.M88.4 R68, [R209+0x5800] ;  /* 0x00580000d144783b */ /* 0x000fe40000000200 */
[----:B------:R-:W-:Y:S05]  /*4350*/  I2F R119, R6 ;  /* 0x0000000600777306 */ /* 0x000fea0000201400 */
[----:B------:R-:W-:Y:S01]  /*4360*/  HMMA.16816.F32 R92, R24, R78, R80 ;  /* 0x0000004e185c723c */ /* 0x000fe20000001850 */
[----:B------:R-:W1:Y:S02]  /*4370*/  LDSM.16.M88.4 R76, [R209+0x6000] ;  /* 0x00600000d14c783b */ /* 0x000e640000000200 */
[----:B------:R-:W-:Y:S02]  /*4380*/  I2F R130, R106 ;  /* 0x0000006a00827306 */ /* 0x000fe40000201400 */
[----:B------:R-:W-:Y:S03]  /*4390*/  LDSM.16.M88.4 R80, [R210+0xf000] ;  /* 0x00f00000d250783b */ /* 0x000fe60000000200 */
[----:B----4-:R-:W-:Y:S03]  /*43a0*/  HMMA.16816.F32 R36, R20, R52, R36 ;  /* 0x000000341424723c */ /* 0x010fe60000001824 */
[----:B------:R-:W-:Y:S05]  /*43b0*/  I2F R123, R113 ;  /* 0x00000071007b7306 */ /* 0x000fea0000201400 */
[----:B------:R-:W-:Y:S03]  /*43c0*/  HMMA.16816.F32 R32, R16, R46, R32 ;  /* 0x0000002e1020723c */ /* 0x000fe60000001820 */
[----:B------:R-:W-:Y:S05]  /*43d0*/  I2F R122, R108 ;  /* 0x0000006c007a7306 */ /* 0x000fea0000201400 */
[----:B--2---:R-:W-:Y:S03]  /*43e0*/  HMMA.16816.F32 R28, R12, R48, R28 ;  /* 0x000000300c1c723c */ /* 0x004fe6000000181c */
[----:B------:R-:W-:Y:S05]  /*43f0*/  I2F R129, R104 ;  /* 0x0000006800817306 */ /* 0x000fea0000201400 */
[----:B------:R-:W-:Y:S03]  /*4400*/  HMMA.16816.F32 R44, R16, R72, R36 ;  /* 0x00000048102c723c */ /* 0x000fe60000001824 */
[----:B------:R-:W-:Y:S05]  /*4410*/  I2F R120, R112 ;  /* 0x0000007000787306 */ /* 0x000fea0000201400 */
[----:B------:R-:W-:Y:S01]  /*4420*/  HMMA.16816.F32 R52, R20, R54, R60 ;  /* 0x000000361434723c */ /* 0x000fe2000000183c */
[----:B------:R-:W-:Y:S02]  /*4430*/  LDSM.16.M88.4 R60, [R204+0xf800] ;  /* 0x00f80000cc3c783b */ /* 0x000fe40000000200 */
[----:B------:R-:W-:Y:S05]  /*4440*/  I2F R126, R110 ;  /* 0x0000006e007e7306 */ /* 0x000fea0000201400 */
[----:B------:R-:W-:Y:S03]  /*4450*/  HMMA.16816.F32 R48, R12, R50, R32 ;  /* 0x000000320c30723c */ /* 0x000fe60000001820 */
[----:B------:R-:W-:Y:S05]  /*4460*/  I2F R118, R107 ;  /* 0x0000006b00767306 */ /* 0x000fea0000201400 */
[----:B------:R-:W-:Y:S01]  /*4470*/  HMMA.16816.F32 R32, R20, R88, R64 ;  /* 0x000000581420723c */ /* 0x000fe20000001840 */
[----:B------:R-:W2:Y:S02]  /*4480*/  LDSM.16.M88.4 R64, [R209+0x6800] ;  /* 0x00680000d140783b */ /* 0x000ea40000000200 */
[----:B------:R-:W-:Y:S04]  /*4490*/  I2F R115, R43 ;  /* 0x0000002b00737306 */ /* 0x000fe80000201400 */
[C---:B------:R-:W-:Y:S01]  /*44a0*/  IADD3 R89, R40.reuse, 0x31, RZ ;  /* 0x0000003128597810 */ /* 0x040fe20007ffe0ff */
[----:B-1----:R-:W-:Y:S01]  /*44b0*/  HMMA.16816.F32 R36, R8, R76, R28 ;  /* 0x0000004c0824723c */ /* 0x002fe2000000181c */
[----:B------:R-:W-:-:S02]  /*44c0*/  IADD3 R88, R40, 0x38, RZ ;  /* 0x0000003828587810 */ /* 0x000fc40007ffe0ff */
[----:B------:R-:W-:Y:S05]  /*44d0*/  I2F R117, R89 ;  /* 0x0000005900757306 */ /* 0x000fea0000201400 */
[----:B------:R-:W-:Y:S03]  /*44e0*/  HMMA.16816.F32 R44, R12, R56, R44 ;  /* 0x000000380c2c723c */ /* 0x000fe6000000182c */
[----:B------:R-:W-:Y:S05]  /*44f0*/  I2F R116, R88 ;  /* 0x0000005800747306 */ /* 0x000fea0000201400 */
[----:B------:R-:W-:Y:S01]  /*4500*/  HMMA.16816.F32 R28, R16, R74, R52 ;  /* 0x0000004a101c723c */ /* 0x000fe20000001834 */
[----:B------:R-:W1:Y:S07]  /*4510*/  LDSM.16.M88.4 R72, [R209+0x7000] ;  /* 0x00700000d148783b */ /* 0x000e6e0000000200 */
[----:B------:R-:W-:Y:S01]  /*4520*/  HMMA.16816.F32 R52, R8, R78, R48 ;  /* 0x0000004e0834723c */ /* 0x000fe20000001830 */
[----:B------:R-:W-:-:S04]  /*4530*/  FMUL.FTZ R2, R36, c[0x0][0x2ec] ;  /* 0x0000bb0024027a20 */ /* 0x000fc80000410000 */
[----:B------:R3:W-:Y:S03]  /*4540*/  MUFU.TANH R132, R2 ;  /* 0x0000000200847308 */ /* 0x0007e60000002400 */
[----:B------:R-:W-:Y:S08]  /*4550*/  HMMA.16816.F32 R76, R24, R68, R96 ;  /* 0x00000044184c723c */ /* 0x000ff00000001860 */
[----:B------:R-:W-:Y:S01]  /*4560*/  HMMA.16816.F32 R48, R16, R84, R32 ;  /* 0x000000541030723c */ /* 0x000fe20000001820 */
[----:B---3--:R-:W-:-:S07]  /*4570*/  FMUL.FTZ R2, R37, c[0x0][0x2ec] ;  /* 0x0000bb0025027a20 */ /* 0x008fce0000410000 */
[----:B------:R-:W-:Y:S01]  /*4580*/  HMMA.16816.F32 R32, R20, R90, R92 ;  /* 0x0000005a1420723c */ /* 0x000fe2000000185c */
[----:B------:R3:W-:Y:S07]  /*4590*/  MUFU.TANH R97, R2 ;  /* 0x0000000200617308 */ /* 0x0007ee0000002400 */
[----:B--2---:R-:W-:Y:S08]  /*45a0*/  HMMA.16816.F32 R44, R8, R64, R44 ;  /* 0x00000040082c723c */ /* 0x004ff0000000182c */
[C---:B------:R-:W-:Y:S01]  /*45b0*/  HMMA.16816.F32 R28, R12.reuse, R58, R28 ;  /* 0x0000003a0c1c723c */ /* 0x040fe2000000181c */
[----:B---3--:R-:W-:Y:S01]  /*45c0*/  FMUL.FTZ R2, R38, c[0x0][0x2ec] ;  /* 0x0000bb0026027a20 */ /* 0x008fe20000410000 */
[----:B------:R-:W2:Y:S03]  /*45d0*/  LDSM.16.M88.4 R56, [R215+0x7800] ;  /* 0x00780000d738783b */ /* 0x000ea60000000200 */
[----:B------:R3:W-:Y:S03]  /*45e0*/  MUFU.TANH R98, R2 ;  /* 0x0000000200627308 */ /* 0x0007e60000002400 */
[----:B------:R-:W-:Y:S01]  /*45f0*/  HMMA.16816.F32 R48, R12, R80, R48 ;  /* 0x000000500c30723c */ /* 0x000fe20000001830 */
[----:B---3--:R-:W-:-:S07]  /*4600*/  FMUL.FTZ R2, R39, c[0x0][0x2ec] ;  /* 0x0000bb0027027a20 */ /* 0x008fce0000410000 */
[----:B------:R-:W-:Y:S01]  /*4610*/  HMMA.16816.F32 R36, R24, R70, R100 ;  /* 0x000000461824723c */ /* 0x000fe20000001864 */
[----:B------:R3:W-:Y:S07]  /*4620*/  MUFU.TANH R96, R2 ;  /* 0x0000000200607308 */ /* 0x0007ee0000002400 */
[----:B------:R-:W-:Y:S08]  /*4630*/  HMMA.16816.F32 R24, R16, R86, R32 ;  /* 0x000000561018723c */ /* 0x000ff00000001820 */
[----:B------:R-:W-:Y:S01]  /*4640*/  HMMA.16816.F32 R32, R20, R60, R76 ;  /* 0x0000003c1420723c */ /* 0x000fe2000000184c */
[----:B---3--:R-:W-:-:S04]  /*4650*/  FMUL.FTZ R2, R52, c[0x0][0x2ec] ;  /* 0x0000bb0034027a20 */ /* 0x008fc80000410000 */
[----:B------:R3:W-:Y:S02]  /*4660*/  MUFU.TANH R85, R2 ;  /* 0x0000000200557308 */ /* 0x0007e40000002400 */
[----:B---3--:R-:W-:-:S06]  /*4670*/  FMUL.FTZ R2, R53, c[0x0][0x2ec] ;  /* 0x0000bb0035027a20 */ /* 0x008fcc0000410000 */
[----:B------:R3:W-:Y:S02]  /*4680*/  MUFU.TANH R84, R2 ;  /* 0x0000000200547308 */ /* 0x0007e40000002400 */
[----:B---3--:R-:W-:-:S06]  /*4690*/  FMUL.FTZ R2, R54, c[0x0][0x2ec] ;  /* 0x0000bb0036027a20 */ /* 0x008fcc0000410000 */
[----:B------:R3:W-:Y:S02]  /*46a0*/  MUFU.TANH R69, R2 ;  /* 0x0000000200457308 */ /* 0x0007e40000002400 */
[----:B---3--:R-:W-:Y:S02]  /*46b0*/  FMUL.FTZ R2, R55, c[0x0][0x2ec] ;  /* 0x0000bb0037027a20 */ /* 0x008fe40000410000 */
[----:B------:R-:W-:Y:S04]  /*46c0*/  HMMA.16816.F32 R52, R8, R66, R28 ;  /* 0x000000420834723c */ /* 0x000fe8000000181c */
[----:B------:R3:W-:Y:S04]  /*46d0*/  MUFU.TANH R68, R2 ;  /* 0x0000000200447308 */ /* 0x0007e80000002400 */
[----:B------:R-:W-:Y:S08]  /*46e0*/  HMMA.16816.F32 R28, R20, R62, R36 ;  /* 0x0000003e141c723c */ /* 0x000ff00000001824 */
[----:B-1----:R-:W-:Y:S01]  /*46f0*/  HMMA.16816.F32 R36, R8, R72, R48 ;  /* 0x000000480824723c */ /* 0x002fe20000001830 */
[----:B---3--:R-:W-:-:S04]  /*4700*/  FMUL.FTZ R2, R44, c[0x0][0x2ec] ;  /* 0x0000bb002c027a20 */ /* 0x008fc80000410000 */
[----:B------:R1:W-:Y:S03]  /*4710*/  MUFU.TANH R64, R2 ;  /* 0x0000000200407308 */ /* 0x0003e60000002400 */
[----:B------:R-:W-:Y:S01]  /*4720*/  HMMA.16816.F32 R20, R12, R82, R24 ;  /* 0x000000520c14723c */ /* 0x000fe20000001818 */
[----:B------:R-:W-:Y:S02]  /*4730*/  FMUL.FTZ R54, R54, c[0x0][0x2ec] ;  /* 0x0000bb0036367a20 */ /* 0x000fe40000410000 */
[----:B------:R-:W-:Y:S02]  /*4740*/  FMUL.FTZ R52, R52, c[0x0][0x2ec] ;  /* 0x0000bb0034347a20 */ /* 0x000fe40000410000 */
[----:B------:R-:W-:Y:S02]  /*4750*/  FMUL.FTZ R53, R53, c[0x0][0x2ec] ;  /* 0x0000bb0035357a20 */ /* 0x000fe40000410000 */
[----:B------:R-:W-:Y:S01]  /*4760*/  MUFU.TANH R54, R54 ;  /* 0x0000003600367308 */ /* 0x000fe20000002400 */
[----:B--2---:R-:W-:Y:S01]  /*4770*/  HMMA.16816.F32 R24, R16, R56, R32 ;  /* 0x000000381018723c */ /* 0x004fe20000001820 */
[----:B------:R-:W-:Y:S01]  /*4780*/  LDSM.16.M88.4 R32, [R209+0x7800] ;  /* 0x00780000d120783b */ /* 0x000fe20000000200 */
[----:B------:R-:W-:-:S02]  /*4790*/  FMUL.FTZ R55, R55, c[0x0][0x2ec] ;  /* 0x0000bb0037377a20 */ /* 0x000fc40000410000 */
[----:B-1----:R-:W-:-:S03]  /*47a0*/  FMUL.FTZ R2, R45, c[0x0][0x2ec] ;  /* 0x0000bb002d027a20 */ /* 0x002fc60000410000 */
[----:B------:R-:W-:Y:S01]  /*47b0*/  MUFU.TANH R52, R52 ;  /* 0x0000003400347308 */ /* 0x000fe20000002400 */
[----:B------:R-:W-:Y:S01]  /*47c0*/  HMMA.16816.F32 R28, R16, R58, R28 ;  /* 0x0000003a101c723c */ /* 0x000fe2000000181c */
[----:B------:R-:W-:Y:S02]  /*47d0*/  FMUL.FTZ R38, R38, c[0x0][0x2ec] ;  /* 0x0000bb0026267a20 */ /* 0x000fe40000410000 */
[----:B------:R-:W-:-:S04]  /*47e0*/  FMUL.FTZ R39, R39, c[0x0][0x2ec] ;  /* 0x0000bb0027277a20 */ /* 0x000fc80000410000 */
[----:B------:R1:W-:Y:S01]  /*47f0*/  MUFU.TANH R65, R2 ;  /* 0x0000000200417308 */ /* 0x0003e20000002400 */
[----:B------:R-:W-:Y:S07]  /*4800*/  HMMA.16816.F32 R20, R8, R74, R20 ;  /* 0x0000004a0814723c */ /* 0x000fee0000001814 */
[----:B------:R-:W-:Y:S01]  /*4810*/  MUFU.TANH R53, R53 ;  /* 0x0000003500357308 */ /* 0x000fe20000002400 */
[----:B-1----:R-:W-:-:S07]  /*4820*/  FMUL.FTZ R2, R46, c[0x0][0x2ec] ;  /* 0x0000bb002e027a20 */ /* 0x002fce0000410000 */
[----:B------:R-:W-:Y:S08]  /*4830*/  MUFU.TANH R55, R55 ;  /* 0x0000003700377308 */ /* 0x000ff00000002400 */
[----:B------:R1:W-:Y:S01]  /*4840*/  MUFU.TANH R42, R2 ;  /* 0x00000002002a7308 */ /* 0x0003e20000002400 */
[----:B------:R-:W-:Y:S02]  /*4850*/  FMUL.FTZ R22, R22, c[0x0][0x2ec] ;  /* 0x0000bb0016167a20 */ /* 0x000fe40000410000 */
[----:B------:R-:W-:-:S02]  /*4860*/  FMUL.FTZ R23, R23, c[0x0][0x2ec] ;  /* 0x0000bb0017177a20 */ /* 0x000fc40000410000 */
[----:B------:R-:W-:-:S03]  /*4870*/  FMUL.FTZ R21, R21, c[0x0][0x2ec] ;  /* 0x0000bb0015157a20 */ /* 0x000fc60000410000 */
[----:B------:R-:W-:Y:S01]  /*4880*/  MUFU.TANH R22, R22 ;  /* 0x0000001600167308 */ /* 0x000fe20000002400 */
[----:B-1----:R-:W-:-:S07]  /*4890*/  FMUL.FTZ R2, R47, c[0x0][0x2ec] ;  /* 0x0000bb002f027a20 */ /* 0x002fce0000410000 */
[----:B------:R-:W-:Y:S01]  /*48a0*/  MUFU.TANH R38, R38 ;  /* 0x0000002600267308 */ /* 0x000fe20000002400 */
[----:B------:R-:W1:Y:S01]  /*48b0*/  LDSM.16.M88.4 R44, [R210+0xf800] ;  /* 0x00f80000d22c783b */ /* 0x000e620000000200 */
[----:B------:R-:W-:-:S06]  /*48c0*/  DEPBAR.LE SB0, 0x0 ;  /* 0x000080000000791a */ /* 0x000fcc0000000000 */
[----:B------:R2:W-:Y:S08]  /*48d0*/  MUFU.TANH R41, R2 ;  /* 0x0000000200297308 */ /* 0x0005f00000002400 */
[----:B------:R-:W-:Y:S01]  /*48e0*/  MUFU.TANH R23, R23 ;  /* 0x0000001700177308 */ /* 0x000fe20000002400 */
[----:B--2---:R-:W-:-:S07]  /*48f0*/  FMUL.FTZ R2, R36, c[0x0][0x2ec] ;  /* 0x0000bb0024027a20 */ /* 0x004fce0000410000 */
[----:B------:R-:W2:Y:S08]  /*4900*/  MUFU.TANH R7, R39 ;  /* 0x0000002700077308 */ /* 0x000eb00000002400 */
[----:B------:R3:W4:Y:S01]  /*4910*/  MUFU.TANH R36, R2 ;  /* 0x0000000200247308 */ /* 0x0007220000002400 */
[----:B-1----:R-:W-:Y:S07]  /*4920*/  HMMA.16816.F32 R24, R12, R44, R24 ;  /* 0x0000002c0c18723c */ /* 0x002fee0000001818 */
[----:B------:R-:W-:Y:S01]  /*4930*/  MUFU.TANH R21, R21 ;  /* 0x0000001500157308 */ /* 0x000fe20000002400 */
[----:B--2---:R-:W-:-:S02]  /*4940*/  FFMA.FTZ R7, R122, UR4, R7 ;  /* 0x000000047a077c23 */ /* 0x004fc40008010007 */
[----:B---3--:R-:W-:Y:S01]  /*4950*/  FMUL.FTZ R2, R37, c[0x0][0x2ec] ;  /* 0x0000bb0025027a20 */ /* 0x008fe20000410000 */
[----:B------:R-:W-:Y:S04]  /*4960*/  HMMA.16816.F32 R12, R12, R46, R28 ;  /* 0x0000002e0c0c723c */ /* 0x000fe8000000181c */
[----:B------:R1:W2:Y:S09]  /*4970*/  MUFU.TANH R19, R2 ;  /* 0x0000000200137308 */ /* 0x0002b20000002400 */
[----:B------:R-:W-:Y:S01]  /*4980*/  HMMA.16816.F32 R24, R8, R32, R24 ;  /* 0x000000200818723c */ /* 0x000fe20000001818 */
[----:B-1----:R-:W-:-:S05]  /*4990*/  IMAD.U32 R2, RZ, RZ, UR18 ;  /* 0x00000012ff027e24 */ /* 0x002fca000f8e00ff */
[----:B------:R-:W-:-:S05]  /*49a0*/  IADD3 R2, R2, -UR19, R3 ;  /* 0x8000001302027c10 */ /* 0x000fca000fffe003 */
[----:B------:R-:W-:Y:S01]  /*49b0*/  HMMA.16816.F32 R8, R8, R34, R12 ;  /* 0x000000220808723c */ /* 0x000fe2000000180c */
[----:B------:R-:W-:-:S04]  /*49c0*/  IADD3 R2, R2, c[0x0][0x2e8], RZ ;  /* 0x0000ba0002027a10 */ /* 0x000fc80007ffe0ff */
[C---:B------:R-:W-:Y:S02]  /*49d0*/  IADD3 R3, R2.reuse, 0x8, RZ ;  /* 0x0000000802037810 */ /* 0x040fe40007ffe0ff */
[----:B------:R-:W-:Y:S01]  /*49e0*/  IMNMX R16, R2, UR18, PT ;  /* 0x0000001202107c17 */ /* 0x000fe2000b800200 */
[----:B------:R-:W-:Y:S01]  /*49f0*/  FMUL.FTZ R2, R20, c[0x0][0x2ec] ;  /* 0x0000bb0014027a20 */ /* 0x000fe20000410000 */
[----:B------:R-:W-:Y:S01]  /*4a00*/  IMNMX R17, R3, UR18, PT ;  /* 0x0000001203117c17 */ /* 0x000fe2000b800200 */
[----:B------:R-:W-:Y:S01]  /*4a10*/  FFMA.FTZ R3, R125, UR4, R85 ;  /* 0x000000047d037c23 */ /* 0x000fe20008010055 */
[-C--:B------:R-:W-:Y:S01]  /*4a20*/  ISETP.GE.AND P2, PT, R109, R16.reuse, PT ;  /* 0x000000106d00720c */ /* 0x080fe20003f46270 */
[----:B------:R1:W3:Y:S01]  /*4a30*/  MUFU.TANH R18, R2 ;  /* 0x0000000200127308 */ /* 0x0002e20000002400 */
[-C--:B------:R-:W-:Y:S01]  /*4a40*/  ISETP.GE.AND P3, PT, R114, R17.reuse, PT ;  /* 0x000000117200720c */ /* 0x080fe20003f66270 */
[----:B------:R-:W-:Y:S01]  /*4a50*/  FMUL.FTZ R25, R25, c[0x0][0x2ec] ;  /* 0x0000bb0019197a20 */ /* 0x000fe20000410000 */
[CC--:B------:R-:W-:Y:S01]  /*4a60*/  ISETP.GE.AND P1, PT, R111.reuse, R17.reuse, PT ;  /* 0x000000116f00720c */ /* 0x0c0fe20003f26270 */
[----:B------:R-:W-:Y:S01]  /*4a70*/  FMUL.FTZ R24, R24, c[0x0][0x2ec] ;  /* 0x0000bb0018187a20 */ /* 0x000fe20000410000 */
[-C--:B------:R-:W-:Y:S01]  /*4a80*/  ISETP.GE.AND P4, PT, R111, R16.reuse, PT ;  /* 0x000000106f00720c */ /* 0x080fe20003f86270 */
[----:B------:R-:W-:Y:S01]  /*4a90*/  FMUL.FTZ R27, R27, c[0x0][0x2ec] ;  /* 0x0000bb001b1b7a20 */ /* 0x000fe20000410000 */
[CC--:B------:R-:W-:Y:S01]  /*4aa0*/  ISETP.GE.AND P0, PT, R6.reuse, R16.reuse, PT ;  /* 0x000000100600720c */ /* 0x0c0fe20003f06270 */
[----:B------:R-:W5:Y:S01]  /*4ab0*/  MUFU.TANH R25, R25 ;  /* 0x0000001900197308 */ /* 0x000f620000002400 */
[-C--:B------:R-:W-:Y:S01]  /*4ac0*/  ISETP.GE.AND P5, PT, R6, R17.reuse, PT ;  /* 0x000000110600720c */ /* 0x080fe20003fa6270 */
[----:B------:R-:W-:Y:S01]  /*4ad0*/  FFMA.FTZ R6, R121, UR4, R97 ;  /* 0x0000000479067c23 */ /* 0x000fe20008010061 */
[-C--:B------:R-:W-:Y:S01]  /*4ae0*/  ISETP.GE.AND P6, PT, R114, R16.reuse, PT ;  /* 0x000000107200720c */ /* 0x080fe20003fc6270 */
[----:B------:R-:W-:Y:S01]  /*4af0*/  FMUL.FTZ R11, R11, c[0x0][0x2ec] ;  /* 0x0000bb000b0b7a20 */ /* 0x000fe20000410000 */
[----:B------:R-:W-:Y:S01]  /*4b00*/  FSEL R30, R3, -INF , !P4 ;  /* 0xff800000031e7808 */ /* 0x000fe20006000000 */
[----:B------:R-:W-:Y:S01]  /*4b10*/  FFMA.FTZ R3, R119, UR4, R84 ;  /* 0x0000000477037c23 */ /* 0x000fe20008010054 */
[-C--:B------:R-:W-:Y:S01]  /*4b20*/  ISETP.GE.AND P4, PT, R105, R17.reuse, PT ;  /* 0x000000116900720c */ /* 0x080fe20003f86270 */
[----:B-1----:R-:W-:Y:S01]  /*4b30*/  FFMA.FTZ R2, R121, UR4, R96 ;  /* 0x0000000479027c23 */ /* 0x002fe20008010060 */
[----:B------:R-:W-:Y:S01]  /*4b40*/  FSEL R28, R6, -INF , !P6 ;  /* 0xff800000061c7808 */ /* 0x000fe20007000000 */
[----:B------:R-:W-:Y:S01]  /*4b50*/  FFMA.FTZ R6, R119, UR4, R68 ;  /* 0x0000000477067c23 */ /* 0x000fe20008010044 */
[----:B------:R-:W-:Y:S01]  /*4b60*/  FSEL R29, R3, -INF , !P0 ;  /* 0xff800000031d7808 */ /* 0x000fe20004000000 */
[----:B------:R-:W-:Y:S01]  /*4b70*/  FFMA.FTZ R3, R124, UR4, R42 ;  /* 0x000000047c037c23 */ /* 0x000fe2000801002a */
[----:B------:R-:W-:Y:S01]  /*4b80*/  FSEL R31, R2, -INF , !P3 ;  /* 0xff800000021f7808 */ /* 0x000fe20005800000 */
[----:B------:R-:W-:Y:S01]  /*4b90*/  FFMA.FTZ R2, R125, UR4, R69 ;  /* 0x000000047d027c23 */ /* 0x000fe20008010045 */
[-C--:B------:R-:W-:Y:S01]  /*4ba0*/  ISETP.GE.AND P0, PT, R106, R17.reuse, PT ;  /* 0x000000116a00720c */ /* 0x080fe20003f06270 */
[----:B------:R-:W-:Y:S01]  /*4bb0*/  MUFU.TANH R24, R24 ;  /* 0x0000001800187308 */ /* 0x000fe20000002400 */
[-C--:B------:R-:W-:Y:S01]  /*4bc0*/  ISETP.GE.AND P6, PT, R109, R17.reuse, PT ;  /* 0x000000116d00720c */ /* 0x080fe20003fc6270 */
[----:B------:R-:W-:Y:S01]  /*4bd0*/  FMUL.FTZ R10, R10, c[0x0][0x2ec] ;  /* 0x0000bb000a0a7a20 */ /* 0x000fe20000410000 */
[----:B------:R-:W-:Y:S01]  /*4be0*/  FSEL R33, R2, -INF , !P1 ;  /* 0xff80000002217808 */ /* 0x000fe20004800000 */
[----:B------:R-:W-:Y:S01]  /*4bf0*/  FFMA.FTZ R2, R124, UR4, R64 ;  /* 0x000000047c027c23 */ /* 0x000fe20008010040 */
[----:B------:R-:W-:Y:S01]  /*4c00*/  FSEL R32, R6, -INF , !P5 ;  /* 0xff80000006207808 */ /* 0x000fe20006800000 */
[----:B------:R-:W-:Y:S01]  /*4c10*/  FFMA.FTZ R6, R127, UR4, R65 ;  /* 0x000000047f067c23 */ /* 0x000fe20008010041 */
[-C--:B------:R-:W-:Y:S01]  /*4c20*/  ISETP.GE.AND P3, PT, R105, R16.reuse, PT ;  /* 0x000000106900720c */ /* 0x080fe20003f66270 */
[----:B------:R-:W-:Y:S01]  /*4c30*/  MUFU.TANH R27, R27 ;  /* 0x0000001b001b7308 */ /* 0x000fe20000002400 */
[----:B------:R-:W-:Y:S01]  /*4c40*/  FSEL R125, R2, -INF , !P2 ;  /* 0xff800000027d7808 */ /* 0x000fe20005000000 */
[----:B------:R-:W-:Y:S01]  /*4c50*/  FFMA.FTZ R2, R127, UR4, R41 ;  /* 0x000000047f027c23 */ /* 0x000fe20008010029 */
[----:B------:R-:W-:Y:S01]  /*4c60*/  FSEL R134, R3, -INF , !P6 ;  /* 0xff80000003867808 */ /* 0x000fe20007000000 */
[----:B------:R-:W-:Y:S01]  /*4c70*/  FFMA.FTZ R3, R130, UR4, R52 ;  /* 0x0000000482037c23 */ /* 0x000fe20008010034 */
[-C--:B------:R-:W-:Y:S01]  /*4c80*/  ISETP.GE.AND P6, PT, R113, R16.reuse, PT ;  /* 0x000000107100720c */ /* 0x080fe20003fc6270 */
[----:B------:R-:W-:Y:S01]  /*4c90*/  FMUL.FTZ R8, R8, c[0x0][0x2ec] ;  /* 0x0000bb0008087a20 */ /* 0x000fe20000410000 */
[----:B------:R-:W-:Y:S01]  /*4ca0*/  FSEL R148, R2, -INF , !P4 ;  /* 0xff80000002947808 */ /* 0x000fe20006000000 */
[----:B------:R-:W-:Y:S01]  /*4cb0*/  FFMA.FTZ R2, R130, UR4, R54 ;  /* 0x0000000482027c23 */ /* 0x000fe20008010036 */
[-C--:B------:R-:W-:Y:S01]  /*4cc0*/  ISETP.GE.AND P1, PT, R106, R16.reuse, PT ;  /* 0x000000106a00720c */ /* 0x080fe20003f26270 */
[----:B------:R-:W-:Y:S01]  /*4cd0*/  MUFU.TANH R11, R11 ;  /* 0x0000000b000b7308 */ /* 0x000fe20000002400 */
[----:B------:R-:W-:Y:S01]  /*4ce0*/  FSEL R124, R6, -INF , !P3 ;  /* 0xff800000067c7808 */ /* 0x000fe20005800000 */
[----:B------:R-:W-:Y:S01]  /*4cf0*/  FMUL.FTZ R6, R26, c[0x0][0x2ec] ;  /* 0x0000bb001a067a20 */ /* 0x000fe20000410000 */
[----:B------:R-:W-:Y:S01]  /*4d00*/  FSEL R133, R2, -INF , !P0 ;  /* 0xff80000002857808 */ /* 0x000fe20004000000 */
[----:B----4-:R-:W-:Y:S01]  /*4d10*/  FFMA.FTZ R2, R123, UR4, R36 ;  /* 0x000000047b027c23 */ /* 0x010fe20008010024 */
[----:B------:R-:W-:Y:S01]  /*4d20*/  FSEL R128, R3, -INF , !P1 ;  /* 0xff80000003807808 */ /* 0x000fe20004800000 */
[----:B------:R-:W-:Y:S01]  /*4d30*/  FFMA.FTZ R3, R129, UR4, R53 ;  /* 0x0000000481037c23 */ /* 0x000fe20008010035 */
[-C--:B------:R-:W-:Y:S01]  /*4d40*/  ISETP.GE.AND P4, PT, R108, R16.reuse, PT ;  /* 0x000000106c00720c */ /* 0x080fe20003f86270 */
[----:B------:R1:W4:Y:S01]  /*4d50*/  MUFU.TANH R13, R6 ;  /* 0x00000006000d7308 */ /* 0x0003220000002400 */
[----:B------:R-:W-:Y:S01]  /*4d60*/  FSEL R194, R2, -INF , !P6 ;  /* 0xff80000002c27808 */ /* 0x000fe20007000000 */
[----:B--2---:R-:W-:Y:S01]  /*4d70*/  FFMA.FTZ R2, R122, UR4, R19 ;  /* 0x000000047a027c23 */ /* 0x004fe20008010013 */
[----:B------:R-:W-:Y:S01]  /*4d80*/  ISETP.GE.AND P5, PT, R104, R16, PT ;  /* 0x000000106800720c */ /* 0x000fe20003fa6270 */
[----:B------:R-:W-:Y:S01]  /*4d90*/  FMUL.FTZ R9, R9, c[0x0][0x2ec] ;  /* 0x0000bb0009097a20 */ /* 0x000fe20000410000 */
[----:B------:R-:W-:-:S02]  /*4da0*/  ISETP.GE.AND P3, PT, R113, R17, PT ;  /* 0x000000117100720c */ /* 0x000fc40003f66270 */
[----:B------:R-:W-:Y:S01]  /*4db0*/  FSEL R195, R2, -INF , !P4 ;  /* 0xff80000002c37808 */ /* 0x000fe20006000000 */
[----:B------:R-:W-:Y:S01]  /*4dc0*/  FFMA.FTZ R2, R120, UR4, R22 ;  /* 0x0000000478027c23 */ /* 0x000fe20008010016 */
[-C--:B------:R-:W-:Y:S01]  /*4dd0*/  ISETP.GE.AND P2, PT, R104, R17.reuse, PT ;  /* 0x000000116800720c */ /* 0x080fe20003f46270 */
[----:B------:R-:W2:Y:S01]  /*4de0*/  MUFU.TANH R12, R8 ;  /* 0x00000008000c7308 */ /* 0x000ea20000002400 */
[----:B------:R-:W-:Y:S01]  /*4df0*/  BAR.SYNC.DEFER_BLOCKING 0x0 ;  /* 0x0000000000007b1d */ /* 0x000fe20000010000 */
[-C--:B------:R-:W-:Y:S02]  /*4e00*/  ISETP.GE.AND P6, PT, R110, R17.reuse, PT ;  /* 0x000000116e00720c */ /* 0x080fe40003fc6270 */
[-C--:B------:R-:W-:Y:S01]  /*4e10*/  ISETP.GE.AND P1, PT, R108, R17.reuse, PT ;  /* 0x000000116c00720c */ /* 0x080fe20003f26270 */
[----:B-1----:R-:W-:Y:S01]  /*4e20*/  FFMA.FTZ R6, R129, UR4, R55 ;  /* 0x0000000481067c23 */ /* 0x002fe20008010037 */
[----:B------:R-:W-:Y:S01]  /*4e30*/  FSEL R129, R3, -INF , !P5 ;  /* 0xff80000003817808 */ /* 0x000fe20006800000 */
[----:B------:R-:W-:Y:S01]  /*4e40*/  FFMA.FTZ R3, R123, UR4, R38 ;  /* 0x000000047b037c23 */ /* 0x000fe20008010026 */
[----:B------:R-:W-:Y:S01]  /*4e50*/  ISETP.GE.AND P5, PT, R112, R17, PT ;  /* 0x000000117000720c */ /* 0x000fe20003fa6270 */
[----:B------:R-:W-:Y:S01]  /*4e60*/  MUFU.TANH R10, R10 ;  /* 0x0000000a000a7308 */ /* 0x000fe20000002400 */
[----:B------:R-:W-:Y:S01]  /*4e70*/  FSEL R135, R6, -INF , !P2 ;  /* 0xff80000006877808 */ /* 0x000fe20005000000 */
[----:B---3--:R-:W-:Y:S01]  /*4e80*/  FFMA.FTZ R6, R120, UR4, R18 ;  /* 0x0000000478067c23 */ /* 0x008fe20008010012 */
[----:B------:R-:W-:Y:S01]  /*4e90*/  FSEL R199, R2, -INF , !P5 ;  /* 0xff80000002c77808 */ /* 0x000fe20006800000 */
[C---:B------:R-:W-:Y:S01]  /*4ea0*/  FFMA.FTZ R2, R126.reuse, UR4, R23 ;  /* 0x000000047e027c23 */ /* 0x040fe20008010017 */
[----:B------:R-:W-:Y:S01]  /*4eb0*/  FSEL R188, R3, -INF , !P3 ;  /* 0xff80000003bc7808 */ /* 0x000fe20005800000 */
[----:B------:R-:W-:Y:S01]  /*4ec0*/  FFMA.FTZ R3, R126, UR4, R21 ;  /* 0x000000047e037c23 */ /* 0x000fe20008010015 */
[-C--:B------:R-:W-:Y:S01]  /*4ed0*/  ISETP.GE.AND P2, PT, R110, R16.reuse, PT ;  /* 0x000000106e00720c */ /* 0x080fe20003f46270 */
[----:B------:R2:W1:Y:S01]  /*4ee0*/  MUFU.TANH R8, R9 ;  /* 0x0000000900087308 */ /* 0x0004620000002400 */
[----:B------:R-:W-:Y:S01]  /*4ef0*/  FSEL R252, R2, -INF , !P6 ;  /* 0xff80000002fc7808 */ /* 0x000fe20007000000 */
[----:B-----5:R-:W-:Y:S01]  /*4f00*/  FFMA.FTZ R2, R117, UR4, R25 ;  /* 0x0000000475027c23 */ /* 0x020fe20008010019 */
[----:B------:R-:W-:Y:S01]  /*4f10*/  FSEL R137, R7, -INF , !P1 ;  /* 0xff80000007897808 */ /* 0x000fe20004800000 */
[----:B------:R-:W-:Y:S01]  /*4f20*/  FFMA.FTZ R7, R131, UR4, R98 ;  /* 0x0000000483077c23 */ /* 0x000fe20008010062 */
[----:B------:R-:W-:Y:S01]  /*4f30*/  FSEL R193, R3, -INF , !P2 ;  /* 0xff80000003c17808 */ /* 0x000fe20005000000 */
[----:B----4-:R-:W-:Y:S01]  /*4f40*/  FFMA.FTZ R3, R118, UR4, R13 ;  /* 0x0000000476037c23 */ /* 0x010fe2000801000d */
[----:B------:R-:W-:-:S02]  /*4f50*/  ISETP.GE.AND P0, PT, R112, R16, PT ;  /* 0x000000107000720c */ /* 0x000fc40003f06270 */
[-C--:B------:R-:W-:Y:S02]  /*4f60*/  ISETP.GE.AND P1, PT, R89, R16.reuse, PT ;  /* 0x000000105900720c */ /* 0x080fe40003f26270 */
[-C--:B------:R-:W-:Y:S02]  /*4f70*/  ISETP.GE.AND P4, PT, R107, R17.reuse, PT ;  /* 0x000000116b00720c */ /* 0x080fe40003f86270 */
[----:B------:R-:W-:Y:S01]  /*4f80*/  FSEL R192, R6, -INF , !P0 ;  /* 0xff80000006c07808 */ /* 0x000fe20004000000 */
[----:B------:R-:W-:Y:S01]  /*4f90*/  FFMA.FTZ R6, R118, UR4, R24 ;  /* 0x0000000476067c23 */ /* 0x000fe20008010018 */
[----:B------:R-:W-:Y:S01]  /*4fa0*/  FSEL R173, R2, -INF , !P1 ;  /* 0xff80000002ad7808 */ /* 0x000fe20004800000 */
[----:B------:R-:W-:Y:S01]  /*4fb0*/  FFMA.FTZ R2, R117, UR4, R27 ;  /* 0x0000000475027c23 */ /* 0x000fe2000801001b */
[----:B------:R-:W-:Y:S01]  /*4fc0*/  FSEL R172, R3, -INF , !P4 ;  /* 0xff80000003ac7808 */ /* 0x000fe20006000000 */
[----:B------:R-:W-:Y:S01]  /*4fd0*/  FFMA.FTZ R3, R115, UR4, R11 ;  /* 0x0000000473037c23 */ /* 0x000fe2000801000b */
[----:B------:R-:W-:Y:S01]  /*4fe0*/  ISETP.GE.AND P3, PT, R107, R16, PT ;  /* 0x000000106b00720c */ /* 0x000fe20003f66270 */
[----:B--2---:R-:W-:Y:S01]  /*4ff0*/  FFMA.FTZ R9, R116, UR4, R12 ;  /* 0x0000000474097c23 */ /* 0x004fe2000801000c */
[-C--:B------:R-:W-:Y:S01]  /*5000*/  ISETP.GE.AND P0, PT, R89, R17.reuse, PT ;  /* 0x000000115900720c */ /* 0x080fe20003f06270 */
[----:B-1----:R-:W-:Y:S01]  /*5010*/  FFMA.FTZ R8, R115, UR4, R8 ;  /* 0x0000000473087c23 */ /* 0x002fe20008010008 */
[----:B------:R-:W-:-:S02]  /*5020*/  ISETP.GE.AND P1, PT, R43, R17, PT ;  /* 0x000000112b00720c */ /* 0x000fc40003f26270 */
[----:B------:R-:W-:Y:S02]  /*5030*/  FSEL R6, R6, -INF , !P3 ;  /* 0xff80000006067808 */ /* 0x000fe40005800000 */
[----:B------:R-:W-:Y:S02]  /*5040*/  FSEL R180, R2, -INF , !P0 ;  /* 0xff80000002b47808 */ /* 0x000fe40004000000 */
[----:B------:R-:W-:Y:S01]  /*5050*/  FSEL R2, R3, -INF , !P1 ;  /* 0xff80000003027808 */ /* 0x000fe20004800000 */
[----:B------:R1:W-:Y:S01]  /*5060*/  STL [R1+0x14], R6 ;  /* 0x0000140601007387 */ /* 0x0003e20000100800 */
[----:B------:R-:W-:Y:S02]  /*5070*/  PLOP3.LUT P0, PT, PT, PT, UP0, 0x80, 0x0 ;  /* 0x000000000000781c */ /* 0x000fe40003f0f008 */
[C---:B------:R-:W-:Y:S01]  /*5080*/  ISETP.GE.AND P5, PT, R88.reuse, R16, PT ;  /* 0x000000105800720c */ /* 0x040fe20003fa6270 */
[----:B------:R2:W-:Y:S01]  /*5090*/  STL [R1+0x20], R2 ;  /* 0x0000200201007387 */ /* 0x0005e20000100800 */
[----:B------:R-:W-:-:S02]  /*50a0*/  ISETP.GE.AND P2, PT, R88, R17, PT ;  /* 0x000000115800720c */ /* 0x000fc40003f46270 */
[CC--:B------:R-:W-:Y:S02]  /*50b0*/  ISETP.GE.AND P6, PT, R40.reuse, R16.reuse, PT ;  /* 0x000000102800720c */ /* 0x0c0fe40003fc6270 */
[----:B------:R-:W-:Y:S02]  /*50c0*/  ISETP.GE.AND P3, PT, R40, R17, PT ;  /* 0x000000112800720c */ /* 0x000fe40003f66270 */
[----:B------:R-:W-:Y:S02]  /*50d0*/  ISETP.GE.AND P4, PT, R43, R16, PT ;  /* 0x000000102b00720c */ /* 0x000fe40003f86270 */
[----:B------:R-:W-:Y:S02]  /*50e0*/  FSEL R171, R9, -INF , !P5 ;  /* 0xff80000009ab7808 */ /* 0x000fe40006800000 */
[----:B------:R-:W-:Y:S02]  /*50f0*/  FSEL R21, R7, -INF , !P3 ;  /* 0xff80000007157808 */ /* 0x000fe40005800000 */
[----:B------:R-:W-:Y:S01]  /*5100*/  FSEL R175, R8, -INF , !P4 ;  /* 0xff80000008af7808 */ /* 0x000fe20006000000 */
[----:B-1----:R-:W-:-:S02]  /*5110*/  FFMA.FTZ R6, R116, UR4, R10 ;  /* 0x0000000474067c23 */ /* 0x002fc4000801000a */
[----:B------:R-:W-:-:S03]  /*5120*/  FFMA.FTZ R10, R131, UR4, R132 ;  /* 0x00000004830a7c23 */ /* 0x000fc60008010084 */
[----:B------:R-:W-:Y:S02]  /*5130*/  FSEL R22, R6, -INF , !P2 ;  /* 0xff80000006167808 */ /* 0x000fe40005000000 */
[----:B------:R-:W-:Y:S01]  /*5140*/  FSEL R20, R10, -INF , !P6 ;  /* 0xff8000000a147808 */ /* 0x000fe20007000000 */
[----:B------:R-:W-:Y:S05]  /*5150*/  @!P0 BRA `(.L_x_662) ;  /* 0x0000084000008947 */ /* 0x000fea0003800000 */
[----:B--2---:R-:W-:Y:S01]  /*5160*/  UIADD3 UR7, UR9, -0x2, URZ ;  /* 0xfffffffe09077890 */ /* 0x004fe2000fffe03f */
        /* <DEDUP_REMOVED lines=129> */
.L_x_664:
[----:B------:R-:W-:Y:S05]  /*5980*/  BSYNC B0 ;  /* 0x0000000000007941 */ /* 0x000fea0003800000 */
.L_x_663:
[----:B------:R-:W0:Y:S02]  /*5990*/  LDGDEPBAR ;  /* 0x00000000000079af */ /* 0x000e240000000000 */
.L_x_662:
[----:B--2---:R-:W-:Y:S01]  /*59a0*/  STL [R1+0x58], R204 ;  /* 0x000058cc01007387 */ /* 0x004fe20000100800 */
[----:B-1----:R-:W-:-:S03]  /*59b0*/  MOV R18, R137 ;  /* 0x0000008900127202 */ /* 0x002fc60000000f00 */
[----:B------:R1:W-:Y:S04]  /*59c0*/  STL [R1+0x54], R17 ;  /* 0x0000541101007387 */ /* 0x0003e80000100800 */
[----:B-1----:R-:W2:Y:S01]  /*59d0*/  LDL.LU R17, [R1+0x14] ;  /* 0x0000140001117983 */ /* 0x002ea20000300800 */
[----:B------:R-:W-:-:S03]  /*59e0*/  IMAD.MOV.U32 R19, RZ, RZ, R22 ;  /* 0x000000ffff137224 */ /* 0x000fc600078e0016 */
[----:B------:R-:W-:Y:S04]  /*59f0*/  STL [R1+0x50], R16 ;  /* 0x0000501001007387 */ /* 0x000fe80000100800 */
[----:B------:R-:W3:Y:S01]  /*5a00*/  LDL.LU R204, [R1+0x20] ;  /* 0x0000200001cc7983 */ /* 0x000ee20000300800 */
[----:B------:R-:W-:Y:S02]  /*5a10*/  FMNMX.FTZ R2, R20, R28, !PT ;  /* 0x0000001c14027209 */ /* 0x000fe40007810000 */
[----:B------:R-:W-:Y:S02]  /*5a20*/  SHF.L.U32 R205, R5, 0x1, RZ ;  /* 0x0000000105cd7819 */ /* 0x000fe400000006ff */
[----:B------:R-:W-:Y:S02]  /*5a30*/  FMNMX.FTZ R2, R30, R2, !PT ;  /* 0x000000021e027209 */ /* 0x000fe40007810000 */
[----:B------:R-:W-:Y:S01]  /*5a40*/  LEA R208, R0, R205, 0x1 ;  /* 0x000000cd00d07211 */ /* 0x000fe200078e08ff */
[----:B------:R-:W-:Y:S01]  /*5a50*/  IMAD R206, R4, 0x2, R205 ;  /* 0x0000000204ce7824 */ /* 0x000fe200078e02cd */
[----:B------:R-:W-:Y:S01]  /*5a60*/  FMNMX.FTZ R2, R29, R2, !PT ;  /* 0x000000021d027209 */ /* 0x000fe20007810000 */
[----:B------:R-:W-:Y:S02]  /*5a70*/  LDSM.16.MT88.4 R44, [R205+0x12000] ;  /* 0x01200000cd2c783b */ /* 0x000fe40000004200 */
[----:B------:R-:W-:Y:S01]  /*5a80*/  IMAD R207, R0, 0x2, R206 ;  /* 0x0000000200cf7824 */ /* 0x000fe200078e02ce */
[----:B------:R-:W-:Y:S01]  /*5a90*/  FMNMX.FTZ R2, R125, R2, !PT ;  /* 0x000000027d027209 */ /* 0x000fe20007810000 */
[----:B------:R-:W-:Y:S03]  /*5aa0*/  LDSM.16.MT88.4 R12, [R206+0x10000] ;  /* 0x01000000ce0c783b */ /* 0x000fe60000004200 */
        /* <DEDUP_REMOVED lines=16> */
[----:B------:R-:W-:-:S04]  /*5bb0*/  FMNMX.FTZ R2, R135, R2, !PT ;  /* 0x0000000287027209 */ /* 0x000fc80007810000 */
[----:B------:R-:W-:-:S04]  /*5bc0*/  FMNMX.FTZ R2, R188, R2, !PT ;  /* 0x00000002bc027209 */ /* 0x000fc80007810000 */
[----:B------:R-:W-:-:S04]  /*5bd0*/  FMNMX.FTZ R2, R18, R2, !PT ;  /* 0x0000000212027209 */ /* 0x000fc80007810000 */
[----:B------:R-:W-:-:S04]  /*5be0*/  FMNMX.FTZ R2, R199, R2, !PT ;  /* 0x00000002c7027209 */ /* 0x000fc80007810000 */
[----:B------:R-:W-:-:S04]  /*5bf0*/  FMNMX.FTZ R2, R252, R2, !PT ;  /* 0x00000002fc027209 */ /* 0x000fc80007810000 */
[----:B------:R-:W-:-:S04]  /*5c00*/  FMNMX.FTZ R2, R172, R2, !PT ;  /* 0x00000002ac027209 */ /* 0x000fc80007810000 */
[----:B------:R-:W-:-:S04]  /*5c10*/  FMNMX.FTZ R2, R180, R2, !PT ;  /* 0x00000002b4027209 */ /* 0x000fc80007810000 */
[----:B------:R-:W-:Y:S02]  /*5c20*/  FMNMX.FTZ R2, R19, R2, !PT ;  /* 0x0000000213027209 */ /* 0x000fe40007810000 */
[----:B--2---:R-:W-:-:S04]  /*5c30*/  FMNMX.FTZ R132, R17, R132, !PT ;  /* 0x0000008411847209 */ /* 0x004fc80007810000 */
[----:B------:R-:W-:-:S04]  /*5c40*/  FMNMX.FTZ R132, R173, R132, !PT ;  /* 0x00000084ad847209 */ /* 0x000fc80007810000 */
[----:B------:R-:W-:Y:S02]  /*5c50*/  FMNMX.FTZ R132, R171, R132, !PT ;  /* 0x00000084ab847209 */ /* 0x000fe40007810000 */
[----:B---3--:R-:W-:Y:S02]  /*5c60*/  FMNMX.FTZ R2, R204, R2, !PT ;  /* 0x00000002cc027209 */ /* 0x008fe40007810000 */
[----:B------:R-:W-:-:S03]  /*5c70*/  FMNMX.FTZ R132, R175, R132, !PT ;  /* 0x00000084af847209 */ /* 0x000fc60007810000 */
[----:B------:R-:W1:Y:S04]  /*5c80*/  SHFL.BFLY PT, R3, R2, 0x2, 0x1f ;  /* 0x0c401f0002037f89 */ /* 0x000e6800000e0000 */
[----:B------:R-:W2:Y:S01]  /*5c90*/  SHFL.BFLY PT, R6, R132, 0x2, 0x1f ;  /* 0x0c401f0084067f89 */ /* 0x000ea200000e0000 */
[----:B-1----:R-:W-:Y:S02]  /*5ca0*/  FMNMX.FTZ R2, R2, R3, !PT ;  /* 0x0000000302027209 */ /* 0x002fe40007810000 */
[----:B--2---:R-:W-:-:S03]  /*5cb0*/  FMNMX.FTZ R132, R132, R6, !PT ;  /* 0x0000000684847209 */ /* 0x004fc60007810000 */
[----:B------:R-:W-:Y:S04]  /*5cc0*/  SHFL.BFLY PT, R7, R2, 0x1, 0x1f ;  /* 0x0c201f0002077f89 */ /* 0x000fe800000e0000 */
[----:B------:R-:W1:Y:S02]  /*5cd0*/  SHFL.BFLY PT, R6, R132, 0x1, 0x1f ;  /* 0x0c201f0084067f89 */ /* 0x000e6400000e0000 */
[----:B-1----:R-:W-:-:S04]  /*5ce0*/  FMNMX.FTZ R132, R132, R6, !PT ;  /* 0x0000000684847209 */ /* 0x002fc80007810000 */
[C---:B------:R-:W-:Y:S01]  /*5cf0*/  FSETP.NEU.FTZ.AND P1, PT, R132.reuse, -INF , PT ;  /* 0xff8000008400780b */ /* 0x040fe20003f3d000 */
[----:B------:R-:W-:-:S05]  /*5d00*/  FMUL.FTZ R8, R132, c[0x0][0x23c] ;  /* 0x00008f0084087a20 */ /* 0x000fca0000410000 */
[----:B------:R-:W-:-:S05]  /*5d10*/  FSEL R8, R8, RZ, P1 ;  /* 0x000000ff08087208 */ /* 0x000fca0000800000 */
[--C-:B------:R-:W-:Y:S02]  /*5d20*/  FFMA.FTZ R3, R20, c[0x0][0x23c], -R8.reuse ;  /* 0x00008f0014037a23 */ /* 0x100fe40000010808 */
[--C-:B------:R-:W-:Y:S02]  /*5d30*/  FFMA.FTZ R6, R30, c[0x0][0x23c], -R8.reuse ;  /* 0x00008f001e067a23 */ /* 0x100fe40000010808 */
[----:B------:R1:W-:Y:S01]  /*5d40*/  MUFU.EX2 R197, R3 ;  /* 0x0000000300c57308 */ /* 0x0003e20000000800 */
[----:B------:R-:W-:-:S07]  /*5d50*/  FFMA.FTZ R0, R125, c[0x0][0x23c], -R8 ;  /* 0x00008f007d007a23 */ /* 0x000fce0000010808 */
[----:B------:R2:W-:Y:S01]  /*5d60*/  MUFU.EX2 R181, R6 ;  /* 0x0000000600b57308 */ /* 0x0005e20000000800 */
[----:B-1----:R-:W-:Y:S01]  /*5d70*/  FMNMX.FTZ R3, R2, R7, !PT ;  /* 0x0000000702037209 */ /* 0x002fe20007810000 */
[----:B------:R-:W-:-:S06]  /*5d80*/  FFMA.FTZ R2, R28, c[0x0][0x23c], -R8 ;  /* 0x00008f001c027a23 */ /* 0x000fcc0000010808 */
[----:B------:R1:W-:Y:S01]  /*5d90*/  MUFU.EX2 R10, R0 ;  /* 0x00000000000a7308 */ /* 0x0003e20000000800 */
[----:B------:R-:W-:Y:S01]  /*5da0*/  FSETP.NEU.FTZ.AND P1, PT, R3, -INF , PT ;  /* 0xff8000000300780b */ /* 0x000fe20003f3d000 */
[----:B--2---:R-:W-:-:S06]  /*5db0*/  FFMA.FTZ R6, R29, c[0x0][0x23c], -R8 ;  /* 0x00008f001d067a23 */ /* 0x004fcc0000010808 */
[----:B------:R2:W-:Y:S08]  /*5dc0*/  MUFU.EX2 R183, R2 ;  /* 0x0000000200b77308 */ /* 0x0005f00000000800 */
[----:B------:R3:W4:Y:S01]  /*5dd0*/  MUFU.EX2 R200, R6 ;  /* 0x0000000600c87308 */ /* 0x0007220000000800 */
[----:B-1----:R-:W-:Y:S02]  /*5de0*/  FFMA.FTZ R0, R124, c[0x0][0x23c], -R8 ;  /* 0x00008f007c007a23 */ /* 0x002fe40000010808 */
[----:B--2---:R-:W-:-:S05]  /*5df0*/  FMUL.FTZ R2, R3, c[0x0][0x23c] ;  /* 0x00008f0003027a20 */ /* 0x004fca0000410000 */
[----:B------:R1:W-:Y:S01]  /*5e00*/  MUFU.EX2 R196, R0 ;  /* 0x0000000000c47308 */ /* 0x0003e20000000800 */
[----:B------:R-:W-:-:S05]  /*5e10*/  FSEL R2, R2, RZ, P1 ;  /* 0x000000ff02027208 */ /* 0x000fca0000800000 */
[--C-:B---3--:R-:W-:Y:S02]  /*5e20*/  FFMA.FTZ R6, R21, c[0x0][0x23c], -R2.reuse ;  /* 0x00008f0015067a23 */ /* 0x108fe40000010802 */
[----:B------:R-:W2:Y:S01]  /*5e30*/  LDSM.16.MT88.4 R20, [R205+0x10000] ;  /* 0x01000000cd14783b */ /* 0x000ea20000004200 */
[----:B------:R-:W-:Y:S01]  /*5e40*/  FFMA.FTZ R4, R31, c[0x0][0x23c], -R2 ;  /* 0x00008f001f047a23 */ /* 0x000fe20000010802 */
[----:B------:R4:W-:Y:S02]  /*5e50*/  MUFU.EX2 R11, R6 ;  /* 0x00000006000b7308 */ /* 0x0009e40000000800 */
[----:B------:R-:W3:Y:S01]  /*5e60*/  LDSM.16.MT88.4 R28, [R208+0x12000] ;  /* 0x01200000d01c783b */ /* 0x000ee20000004200 */
[----:B-1----:R-:W-:-:S05]  /*5e70*/  FFMA.FTZ R0, R128, c[0x0][0x23c], -R8 ;  /* 0x00008f0080007a23 */ /* 0x002fca0000010808 */
[----:B------:R1:W1:Y:S01]  /*5e80*/  MUFU.EX2 R182, R4 ;  /* 0x0000000400b67308 */ /* 0x0002620000000800 */
[----:B----4-:R-:W-:-:S07]  /*5e90*/  F2FP.PACK_AB R6, R200, R181 ;  /* 0x000000b5c806723e */ /* 0x010fce00000000ff */
[----:B------:R4:W-:Y:S01]  /*5ea0*/  MUFU.EX2 R190, R0 ;  /* 0x0000000000be7308 */ /* 0x0009e20000000800 */
[----:B-1----:R-:W-:Y:S01]  /*5eb0*/  FFMA.FTZ R4, R33, c[0x0][0x23c], -R2 ;  /* 0x00008f0021047a23 */ /* 0x002fe20000010802 */
[----:B------:R-:W-:-:S06]  /*5ec0*/  F2FP.PACK_AB R5, R182, R11 ;  /* 0x0000000bb605723e */ /* 0x000fcc00000000ff */
[----:B------:R1:W-:Y:S01]  /*5ed0*/  MUFU.EX2 R16, R4 ;  /* 0x0000000400107308 */ /* 0x0003e20000000800 */
[----:B----4-:R-:W-:-:S07]  /*5ee0*/  FFMA.FTZ R0, R129, c[0x0][0x23c], -R8 ;  /* 0x00008f0081007a23 */ /* 0x010fce0000010808 */
[----:B------:R4:W-:Y:S01]  /*5ef0*/  MUFU.EX2 R198, R0 ;  /* 0x0000000000c67308 */ /* 0x0009e20000000800 */
[--C-:B-1----:R-:W-:Y:S02]  /*5f00*/  FFMA.FTZ R4, R32, c[0x0][0x23c], -R2.reuse ;  /* 0x00008f0020047a23 */ /* 0x102fe40000010802 */
[----:B------:R-:W-:Y:S05]  /*5f10*/  LDSM.16.MT88.4 R32, [R206+0x12000] ;  /* 0x01200000ce20783b */ /* 0x000fea0000004200 */
[----:B------:R1:W1:Y:S01]  /*5f20*/  MUFU.EX2 R160, R4 ;  /* 0x0000000400a07308 */ /* 0x0002620000000800 */
[----:B----4-:R-:W-:Y:S02]  /*5f30*/  FFMA.FTZ R0, R134, c[0x0][0x23c], -R2 ;  /* 0x00008f0086007a23 */ /* 0x010fe40000010802 */
[----:B------:R-:W-:-:S05]  /*5f40*/  IMAD.MOV.U32 R134, RZ, RZ, R172 ;  /* 0x000000ffff867224 */ /* 0x000fca00078e00ac */
[----:B------:R4:W-:Y:S01]  /*5f50*/  MUFU.EX2 R9, R0 ;  /* 0x0000000000097308 */ /* 0x0009e20000000800 */
[----:B-1----:R-:W-:Y:S02]  /*5f60*/  F2FP.PACK_AB R4, R183, R197 ;  /* 0x000000c5b704723e */ /* 0x002fe400000000ff */
[----:B------:R-:W-:-:S07]  /*5f70*/  F2FP.PACK_AB R7, R160, R16 ;  /* 0x00000010a007723e */ /* 0x000fce00000000ff */
[----:B--2---:R-:W-:Y:S01]  /*5f80*/  HMMA.16816.F32 R120, R4, R20, RZ ;  /* 0x000000140478723c */ /* 0x004fe200000018ff */
[----:B----4-:R-:W-:-:S04]  /*5f90*/  FFMA.FTZ R0, R148, c[0x0][0x23c], -R2 ;  /* 0x00008f0094007a23 */ /* 0x010fc80000010802 */
[----:B------:R1:W2:Y:S03]  /*5fa0*/  MUFU.EX2 R191, R0 ;  /* 0x0000000000bf7308 */ /* 0x0002a60000000800 */
[C---:B------:R-:W-:Y:S01]  /*5fb0*/  HMMA.16816.F32 R92, R4.reuse, R22, RZ ;  /* 0x00000016045c723c */ /* 0x040fe200000018ff */
[----:B------:R-:W4:Y:S07]  /*5fc0*/  LDSM.16.MT88.4 R20, [R205+0x14000] ;  /* 0x01400000cd14783b */ /* 0x000f2e0000004200 */
[----:B------:R-:W-:Y:S01]  /*5fd0*/  HMMA.16816.F32 R116, R4, R12, RZ ;  /* 0x0000000c0474723c */ /* 0x000fe200000018ff */
[----:B-1----:R-:W-:-:S02]  /*5fe0*/  FFMA.FTZ R0, R133, c[0x0][0x23c], -R2 ;  /* 0x00008f0085007a23 */ /* 0x002fc40000010802 */
[----:B------:R-:W-:-:S05]  /*5ff0*/  IMAD.MOV.U32 R133, RZ, RZ, R180 ;  /* 0x000000ffff857224 */ /* 0x000fca00078e00b4 */
[C---:B------:R-:W-:Y:S01]  /*6000*/  HMMA.16816.F32 R88, R4.reuse, R14, RZ ;  /* 0x0000000e0458723c */ /* 0x040fe200000018ff */
[----:B------:R-:W1:Y:S01]  /*6010*/  LDSM.16.MT88.4 R12, [R206+0x14000] ;  /* 0x01400000ce0c783b */ /* 0x000e620000004200 */
[----:B------:R2:W-:Y:S06]  /*6020*/  MUFU.EX2 R189, R0 ;  /* 0x0000000000bd7308 */ /* 0x0005ec0000000800 */
[C---:B------:R-:W-:Y:S08]  /*6030*/  HMMA.16816.F32 R56, R4.reuse, R36, RZ ;  /* 0x000000240438723c */ /* 0x040ff000000018ff */
[----:B------:R-:W-:Y:S01]  /*6040*/  HMMA.16816.F32 R84, R4, R38, RZ ;  /* 0x000000260454723c */ /* 0x000fe200000018ff */
[----:B------:R-:W1:Y:S01]  /*6050*/  LDSM.16.MT88.4 R36, [R208+0x14000] ;  /* 0x01400000d024783b */ /* 0x000e620000004200 */
[----:B--2---:R-:W-:Y:S01]  /*6060*/  FFMA.FTZ R0, R135, c[0x0][0x23c], -R2 ;  /* 0x00008f0087007a23 */ /* 0x004fe20000010802 */
[----:B------:R-:W-:-:S03]  /*6070*/  MOV R135, R197 ;  /* 0x000000c500877202 */ /* 0x000fc60000000f00 */
[----:B------:R2:W1:Y:S02]  /*6080*/  MUFU.EX2 R174, R0 ;  /* 0x0000000000ae7308 */ /* 0x0004640000000800 */
[C---:B------:R-:W-:Y:S08]  /*6090*/  HMMA.16816.F32 R112, R4.reuse, R40, RZ ;  /* 0x000000280470723c */ /* 0x040ff000000018ff */
[----:B------:R-:W-:Y:S01]  /*60a0*/  HMMA.16816.F32 R80, R4, R42, RZ ;  /* 0x0000002a0450723c */ /* 0x000fe200000018ff */
[----:B------:R-:W1:Y:S01]  /*60b0*/  LDSM.16.MT88.4 R40, [R207+0x14000] ;  /* 0x01400000cf28783b */ /* 0x000e620000004200 */
[----:B--2---:R-:W-:-:S06]  /*60c0*/  MOV R0, R160 ;  /* 0x000000a000007202 */ /* 0x004fcc0000000f00 */
[C---:B---3--:R-:W-:Y:S08]  /*60d0*/  HMMA.16816.F32 R108, R4.reuse, R28, RZ ;  /* 0x0000001c046c723c */ /* 0x048ff000000018ff */
[C---:B------:R-:W-:Y:S01]  /*60e0*/  HMMA.16816.F32 R68, R4.reuse, R30, RZ ;  /* 0x0000001e0444723c */ /* 0x040fe200000018ff */
[----:B------:R-:W2:Y:S07]  /*60f0*/  LDSM.16.MT88.4 R28, [R205+0x16000] ;  /* 0x01600000cd1c783b */ /* 0x000eae0000004200 */
[C---:B------:R-:W-:Y:S08]  /*6100*/  HMMA.16816.F32 R104, R4.reuse, R24, RZ ;  /* 0x000000180468723c */ /* 0x040ff000000018ff */
[C---:B------:R-:W-:Y:S01]  /*6110*/  HMMA.16816.F32 R136, R4.reuse, R26, RZ ;  /* 0x0000001a0488723c */ /* 0x040fe200000018ff */
[----:B------:R-:W3:Y:S07]  /*6120*/  LDSM.16.MT88.4 R24, [R206+0x16000] ;  /* 0x01600000ce18783b */ /* 0x000eee0000004200 */
[C---:B----4-:R-:W-:Y:S08]  /*6130*/  HMMA.16816.F32 R100, R4.reuse, R20, RZ ;  /* 0x000000140464723c */ /* 0x050ff000000018ff */
[C---:B------:R-:W-:Y:S01]  /*6140*/  HMMA.16816.F32 R64, R4.reuse, R22, RZ ;  /* 0x000000160440723c */ /* 0x040fe200000018ff */
[----:B------:R-:W4:Y:S07]  /*6150*/  LDSM.16.MT88.4 R20, [R208+0x16000] ;  /* 0x01600000d014783b */ /* 0x000f2e0000004200 */
[C---:B-1----:R-:W-:Y:S08]  /*6160*/  HMMA.16816.F32 R96, R4.reuse, R12, RZ ;  /* 0x0000000c0460723c */ /* 0x042ff000000018ff */
[C---:B------:R-:W-:Y:S01]  /*6170*/  HMMA.16816.F32 R60, R4.reuse, R14, RZ ;  /* 0x0000000e043c723c */ /* 0x040fe200000018ff */
[----:B------:R-:W1:Y:S07]  /*6180*/  LDSM.16.MT88.4 R12, [R207+0x16000] ;  /* 0x01600000cf0c783b */ /* 0x000e6e0000004200 */
[C---:B------:R-:W-:Y:S08]  /*6190*/  HMMA.16816.F32 R52, R4.reuse, R44, RZ ;  /* 0x0000002c0434723c */ /* 0x040ff000000018ff */
[C---:B------:R-:W-:Y:S08]  /*61a0*/  HMMA.16816.F32 R76, R4.reuse, R46, RZ ;  /* 0x0000002e044c723c */ /* 0x040ff000000018ff */
[C---:B------:R-:W-:Y:S08]  /*61b0*/  HMMA.16816.F32 R44, R4.reuse, R36, RZ ;  /* 0x00000024042c723c */ /* 0x040ff000000018ff */
[C---:B------:R-:W-:Y:S01]  /*61c0*/  HMMA.16816.F32 R124, R4.reuse, R38, RZ ;  /* 0x00000026047c723c */ /* 0x040fe200000018ff */
[----:B------:R-:W1:Y:S07]  /*61d0*/  LDSM.16.MT88.4 R36, [R205+0x10800] ;  /* 0x01080000cd24783b */ /* 0x000e6e0000004200 */
[C---:B------:R-:W-:Y:S08]  /*61e0*/  HMMA.16816.F32 R48, R4.reuse, R32, RZ ;  /* 0x000000200430723c */ /* 0x040ff000000018ff */
[C---:B------:R-:W-:Y:S01]  /*61f0*/  HMMA.16816.F32 R72, R4.reuse, R34, RZ ;  /* 0x000000220448723c */ /* 0x040fe200000018ff */
[----:B------:R-:W-:Y:S07]  /*6200*/  LDSM.16.MT88.4 R32, [R206+0x10800] ;  /* 0x01080000ce20783b */ /* 0x000fee0000004200 */
[C---:B------:R-:W-:Y:S08]  /*6210*/  HMMA.16816.F32 R140, R4.reuse, R40, RZ ;  /* 0x00000028048c723c */ /* 0x040ff000000018ff */
[C---:B------:R-:W-:Y:S01]  /*6220*/  HMMA.16816.F32 R128, R4.reuse, R42, RZ ;  /* 0x0000002a0480723c */ /* 0x040fe200000018ff */
[----:B------:R-:W-:Y:S07]  /*6230*/  LDSM.16.MT88.4 R40, [R208+0x10800] ;  /* 0x01080000d028783b */ /* 0x000fee0000004200 */
[C---:B--2---:R-:W-:Y:S08]  /*6240*/  HMMA.16816.F32 R144, R4.reuse, R28, RZ ;  /* 0x0000001c0490723c */ /* 0x044ff000000018ff */
[C---:B------:R-:W-:Y:S08]  /*6250*/  HMMA.16816.F32 R148, R4.reuse, R30, RZ ;  /* 0x0000001e0494723c */ /* 0x040ff000000018ff */
[C---:B---3--:R-:W-:Y:S08]  /*6260*/  HMMA.16816.F32 R152, R4.reuse, R24, RZ ;  /* 0x000000180498723c */ /* 0x048ff000000018ff */
[C---:B------:R-:W-:Y:S08]  /*6270*/  HMMA.16816.F32 R156, R4.reuse, R26, RZ ;  /* 0x0000001a049c723c */ /* 0x040ff000000018ff */
[C---:B----4-:R-:W-:Y:S08]  /*6280*/  HMMA.16816.F32 R160, R4.reuse, R20, RZ ;  /* 0x0000001404a0723c */ /* 0x050ff000000018ff */
[C---:B------:R-:W-:Y:S01]  /*6290*/  HMMA.16816.F32 R164, R4.reuse, R22, RZ ;  /* 0x0000001604a4723c */ /* 0x040fe200000018ff */
[----:B------:R-:W2:Y:S07]  /*62a0*/  LDSM.16.MT88.4 R20, [R207+0x10800] ;  /* 0x01080000cf14783b */ /* 0x000eae0000004200 */
[C---:B-1----:R-:W-:Y:S08]  /*62b0*/  HMMA.16816.F32 R176, R4.reuse, R12, RZ ;  /* 0x0000000c04b0723c */ /* 0x042ff000000018ff */
[----:B------:R-:W-:Y:S01]  /*62c0*/  HMMA.16816.F32 R184, R4, R14, RZ ;  /* 0x0000000e04b8723c */ /* 0x000fe200000018ff */
[----:B------:R-:W1:Y:S06]  /*62d0*/  LDSM.16.MT88.4 R12, [R205+0x12800] ;  /* 0x01280000cd0c783b */ /* 0x000e6c0000004200 */
[----:B------:R-:W-:-:S02]  /*62e0*/  F2FP.PACK_AB R4, R196, R10 ;  /* 0x0000000ac404723e */ /* 0x000fc400000000ff */
[----:B------:R-:W-:Y:S02]  /*62f0*/  F2FP.PACK_AB R5, R191, R9 ;  /* 0x00000009bf05723e */ /* 0x000fe400000000ff */
[----:B------:R-:W-:Y:S02]  /*6300*/  F2FP.PACK_AB R6, R198, R190 ;  /* 0x000000bec606723e */ /* 0x000fe400000000ff */
[----:B------:R-:W-:-:S07]  /*6310*/  F2FP.PACK_AB R7, R174, R189 ;  /* 0x000000bdae07723e */ /* 0x000fce00000000ff */
[C---:B------:R-:W-:Y:S08]  /*6320*/  HMMA.16816.F32 R28, R4.reuse, R36, R120 ;  /* 0x00000024041c723c */ /* 0x040ff00000001878 */
[C---:B------:R-:W-:Y:S01]  /*6330*/  HMMA.16816.F32 R92, R4.reuse, R38, R92 ;  /* 0x00000026045c723c */ /* 0x040fe2000000185c */
[----:B------:R-:W3:Y:S07]  /*6340*/  LDSM.16.MT88.4 R36, [R208+0x12800] ;  /* 0x01280000d024783b */ /* 0x000eee0000004200 */
[C---:B--2---:R-:W-:Y:S08]  /*6350*/  HMMA.16816.F32 R244, R4.reuse, R20, R112 ;  /* 0x0000001404f4723c */ /* 0x044ff00000001870 */
[----:B-1----:R-:W-:Y:S01]  /*6360*/  HMMA.16816.F32 R240, R4, R12, R52 ;  /* 0x0000000c04f0723c */ /* 0x002fe20000001834 */
[----:B------:R-:W-:Y:S01]  /*6370*/  IMAD.MOV.U32 R24, RZ, RZ, R28 ;  /* 0x000000ffff187224 */ /* 0x000fe200078e001c */
[----:B------:R-:W-:Y:S01]  /*6380*/  MOV R170, R29 ;  /* 0x0000001d00aa7202 */ /* 0x000fe20000000f00 */
[----:B------:R-:W-:Y:S01]  /*6390*/  IMAD.MOV.U32 R169, RZ, RZ, R30 ;  /* 0x000000ffffa97224 */ /* 0x000fe200078e001e */
[----:B------:R-:W-:-:S02]  /*63a0*/  MOV R168, R31 ;  /* 0x0000001f00a87202 */ /* 0x000fc40000000f00 */
[----:B------:R-:W-:Y:S02]  /*63b0*/  LDSM.16.MT88.4 R28, [R206+0x12800] ;  /* 0x01280000ce1c783b */ /* 0x000fe40000004200 */
[C---:B------:R-:W-:Y:S08]  /*63c0*/  HMMA.16816.F32 R112, R4.reuse, R14, R76 ;  /* 0x0000000e0470723c */ /* 0x040ff0000000184c */
[C---:B------:R-:W-:Y:S07]  /*63d0*/  HMMA.16816.F32 R120, R4.reuse, R40, R56 ;  /* 0x000000280478723c */ /* 0x040fee0000001838 */
[----:B------:R-:W-:Y:S01]  /*63e0*/  MOV R58, R191 ;  /* 0x000000bf003a7202 */ /* 0x000fe20000000f00 */
[----:B------:R-:W-:Y:S01]  /*63f0*/  HMMA.16816.F32 R232, R4, R42, R84 ;  /* 0x0000002a04e8723c */ /* 0x000fe20000001854 */
[----:B------:R-:W1:Y:S01]  /*6400*/  LDSM.16.MT88.4 R40, [R207+0x12800] ;  /* 0x01280000cf28783b */ /* 0x000e620000004200 */
[----:B------:R-:W-:Y:S01]  /*6410*/  IMAD.MOV.U32 R57, RZ, RZ, R190 ;  /* 0x000000ffff397224 */ /* 0x000fe200078e00be */
[----:B------:R-:W-:Y:S01]  /*6420*/  MOV R56, R189 ;  /* 0x000000bd00387202 */ /* 0x000fe20000000f00 */
[----:B------:R-:W-:-:S03]  /*6430*/  IMAD.MOV.U32 R59, RZ, RZ, R188 ;  /* 0x000000ffff3b7224 */ /* 0x000fc600078e00bc */
[----:B------:R-:W-:Y:S01]  /*6440*/  MOV R84, R24 ;  /* 0x0000001800547202 */ /* 0x000fe20000000f00 */
[----:B---3--:R-:W-:Y:S01]  /*6450*/  HMMA.16816.F32 R12, R4, R38, R68 ;  /* 0x00000026040c723c */ /* 0x008fe20000001844 */
[----:B------:R-:W-:Y:S01]  /*6460*/  LDSM.16.MT88.4 R24, [R206+0x14800] ;  /* 0x01480000ce18783b */ /* 0x000fe20000004200 */
[----:B------:R-:W-:Y:S01]  /*6470*/  MOV R87, R183 ;  /* 0x000000b700577202 */ /* 0x000fe20000000f00 */
[----:B------:R-:W-:Y:S01]  /*6480*/  IMAD.MOV.U32 R86, RZ, RZ, R182 ;  /* 0x000000ffff567224 */ /* 0x000fe200078e00b6 */
[----:B------:R-:W-:-:S04]  /*6490*/  MOV R85, R181 ;  /* 0x000000b500557202 */ /* 0x000fc80000000f00 */
[C---:B------:R-:W-:Y:S08]  /*64a0*/  HMMA.16816.F32 R248, R4.reuse, R32, R116 ;  /* 0x0000002004f8723c */ /* 0x040ff00000001874 */
[C---:B------:R-:W-:Y:S01]  /*64b0*/  HMMA.16816.F32 R236, R4.reuse, R34, R88 ;  /* 0x0000002204ec723c */ /* 0x040fe20000001858 */
[----:B------:R-:W2:Y:S06]  /*64c0*/  LDSM.16.MT88.4 R32, [R205+0x14800] ;  /* 0x01480000cd20783b */ /* 0x000eac0000004200 */
[----:B------:R-:W-:Y:S01]  /*64d0*/  IMAD.MOV.U32 R91, RZ, RZ, R200 ;  /* 0x000000ffff5b7224 */ /* 0x000fe200078e00c8 */
[----:B------:R-:W-:Y:S01]  /*64e0*/  MOV R55, R12 ;  /* 0x0000000c00377202 */ /* 0x000fe20000000f00 */
[C---:B------:R-:W-:Y:S01]  /*64f0*/  HMMA.16816.F32 R200, R4.reuse, R22, R80 ;  /* 0x0000001604c8723c */ /* 0x040fe20000001850 */
[----:B------:R-:W3:Y:S01]  /*6500*/  LDSM.16.MT88.4 R20, [R208+0x14800] ;  /* 0x01480000d014783b */ /* 0x000ee20000004200 */
[----:B------:R-:W-:Y:S01]  /*6510*/  IMAD.MOV.U32 R54, RZ, RZ, R13 ;  /* 0x000000ffff367224 */ /* 0x000fe200078e000d */
[----:B------:R-:W-:Y:S01]  /*6520*/  MOV R53, R14 ;  /* 0x0000000e00357202 */ /* 0x000fe20000000f00 */
[----:B------:R-:W-:Y:S01]  /*6530*/  IMAD.MOV.U32 R52, RZ, RZ, R15 ;  /* 0x000000ffff347224 */ /* 0x000fe200078e000f */
[----:B------:R-:W-:Y:S01]  /*6540*/  MOV R90, R199 ;  /* 0x000000c7005a7202 */ /* 0x000fe20000000f00 */
[----:B------:R-:W4:Y:S01]  /*6550*/  LDSM.16.MT88.4 R12, [R207+0x14800] ;  /* 0x01480000cf0c783b */ /* 0x000f220000004200 */
[----:B------:R-:W-:Y:S01]  /*6560*/  IMAD.MOV.U32 R83, RZ, RZ, R175 ;  /* 0x000000ffff537224 */ /* 0x000fe200078e00af */
[----:B-1----:R-:W-:Y:S01]  /*6570*/  HMMA.16816.F32 R180, R4, R42, R136 ;  /* 0x0000002a04b4723c */ /* 0x002fe20000001888 */
[----:B------:R-:W-:-:S02]  /*6580*/  IMAD.MOV.U32 R88, RZ, RZ, R196 ;  /* 0x000000ffff587224 */ /* 0x000fc400078e00c4 */
[----:B------:R-:W-:-:S04]  /*6590*/  IMAD.MOV.U32 R89, RZ, RZ, R198 ;  /* 0x000000ffff597224 */ /* 0x000fc800078e00c6 */
[----:B------:R-:W-:Y:S01]  /*65a0*/  IMAD.MOV.U32 R43, RZ, RZ, R174 ;  /* 0x000000ffff2b7224 */ /* 0x000fe200078e00ae */
[----:B------:R-:W-:Y:S01]  /*65b0*/  MOV R42, R173 ;  /* 0x000000ad002a7202 */ /* 0x000fe20000000f00 */
[C---:B------:R-:W-:Y:S07]  /*65c0*/  HMMA.16816.F32 R188, R4.reuse, R40, R104 ;  /* 0x0000002804bc723c */ /* 0x040fee0000001868 */
[----:B------:R-:W-:Y:S01]  /*65d0*/  MOV R105, R85 ;  /* 0x0000005500697202 */ /* 0x000fe20000000f00 */
[----:B------:R-:W-:Y:S01]  /*65e0*/  IMAD.MOV.U32 R106, RZ, RZ, R86 ;  /* 0x000000ffff6a7224 */ /* 0x000fe200078e0056 */
[----:B------:R-:W-:Y:S01]  /*65f0*/  MOV R107, R87 ;  /* 0x00000057006b7202 */ /* 0x000fe20000000f00 */
[----:B------:R-:W-:Y:S01]  /*6600*/  HMMA.16816.F32 R108, R4, R36, R108 ;  /* 0x00000024046c723c */ /* 0x000fe2000000186c */
[----:B------:R-:W1:Y:S01]  /*6610*/  LDSM.16.MT88.4 R36, [R205+0x16800] ;  /* 0x01680000cd24783b */ /* 0x000e620000004200 */
[----:B------:R-:W-:Y:S01]  /*6620*/  MOV R41, R0 ;  /* 0x0000000000297202 */ /* 0x000fe20000000f00 */
[----:B------:R-:W-:-:S02]  /*6630*/  FFMA.FTZ R0, R194, c[0x0][0x23c], -R8 ;  /* 0x00008f00c2007a23 */ /* 0x000fc40000010808 */
[----:B------:R-:W-:-:S03]  /*6640*/  IMAD.MOV.U32 R104, RZ, RZ, R91 ;  /* 0x000000ffff687224 */ /* 0x000fc600078e005b */
[C---:B--2---:R-:W-:Y:S07]  /*6650*/  HMMA.16816.F32 R172, R4.reuse, R32, R100 ;  /* 0x0000002004ac723c */ /* 0x044fee0000001864 */
[----:B------:R-:W-:Y:S01]  /*6660*/  IMAD.MOV.U32 R101, RZ, RZ, R171 ;  /* 0x000000ffff657224 */ /* 0x000fe200078e00ab */
[----:B------:R-:W-:Y:S01]  /*6670*/  MOV R32, R170 ;  /* 0x000000aa00207202 */ /* 0x000fe20000000f00 */
[----:B------:R-:W-:Y:S01]  /*6680*/  IMAD.MOV.U32 R33, RZ, RZ, R169 ;  /* 0x000000ffff217224 */ /* 0x000fe200078e00a9 */
[----:B------:R-:W-:Y:S01]  /*6690*/  MOV R100, R168 ;  /* 0x000000a800647202 */ /* 0x000fe20000000f00 */
[----:B---3--:R-:W-:Y:S01]  /*66a0*/  HMMA.16816.F32 R68, R4, R22, R124 ;  /* 0x000000160444723c */ /* 0x008fe2000000187c */
[----:B------:R-:W-:Y:S01]  /*66b0*/  MOV R103, R83 ;  /* 0x0000005300677202 */ /* 0x000fe20000000f00 */
[----:B------:R-:W-:-:S02]  /*66c0*/  IMAD.MOV.U32 R83, RZ, RZ, R18 ;  /* 0x000000ffff537224 */ /* 0x000fc400078e0012 */
[----:B------:R-:W-:Y:S01]  /*66d0*/  IMAD.MOV.U32 R102, RZ, RZ, R89 ;  /* 0x000000ffff667224 */ /* 0x000fe200078e0059 */
[----:B------:R-:W-:Y:S01]  /*66e0*/  MOV R81, R110 ;  /* 0x0000006e00517202 */ /* 0x000fe20000000f00 */
[----:B------:R-:W-:Y:S01]  /*66f0*/  IMAD.MOV.U32 R80, RZ, RZ, R111 ;  /* 0x000000ffff507224 */ /* 0x000fe200078e006f */
[----:B------:R-:W-:Y:S01]  /*6700*/  MOV R111, R88 ;  /* 0x00000058006f7202 */ /* 0x000fe20000000f00 */
[----:B------:R-:W-:Y:S01]  /*6710*/  HMMA.16816.F32 R168, R4, R34, R64 ;  /* 0x0000002204a8723c */ /* 0x000fe20000001840 */
[----:B------:R-:W-:Y:S01]  /*6720*/  IMAD.MOV.U32 R82, RZ, RZ, R109 ;  /* 0x000000ffff527224 */ /* 0x000fe200078e006d */
[----:B------:R-:W-:Y:S01]  /*6730*/  MOV R109, R57 ;  /* 0x00000039006d7202 */ /* 0x000fe20000000f00 */
[----:B------:R-:W-:-:S04]  /*6740*/  IMAD.MOV.U32 R110, RZ, RZ, R58 ;  /* 0x000000ffff6e7224 */ /* 0x000fc800078e003a */
[----:B------:R-:W-:Y:S01]  /*6750*/  IMAD.MOV.U32 R35, RZ, RZ, R84 ;  /* 0x000000ffff237224 */ /* 0x000fe200078e0054 */
[----:B----4-:R-:W-:Y:S01]  /*6760*/  HMMA.16816.F32 R76, R4, R14, R128 ;  /* 0x0000000e044c723c */ /* 0x010fe20000001880 */
[----:B------:R2:W-:Y:S01]  /*6770*/  MUFU.EX2 R131, R0 ;  /* 0x0000000000837308 */ /* 0x0005e20000000800 */
[----:B------:R-:W-:-:S06]  /*6780*/  MOV R34, R90 ;  /* 0x0000005a00227202 */ /* 0x000fcc0000000f00 */
[C---:B------:R-:W-:Y:S01]  /*6790*/  HMMA.16816.F32 R84, R4.reuse, R20, R44 ;  /* 0x000000140454723c */ /* 0x040fe2000000182c */
[----:B------:R-:W3:Y:S07]  /*67a0*/  LDSM.16.MT88.4 R20, [R208+0x16800] ;  /* 0x01680000d014783b */ /* 0x000eee0000004200 */
[----:B------:R-:W-:Y:S01]  /*67b0*/  HMMA.16816.F32 R136, R4, R24, R96 ;  /* 0x000000180488723c */ /* 0x000fe20000001860 */
[----:B--2---:R-:W-:-:S04]  /*67c0*/  FFMA.FTZ R0, R195, c[0x0][0x23c], -R8 ;  /* 0x00008f00c3007a23 */ /* 0x004fc80000010808 */
[----:B------:R2:W-:Y:S02]  /*67d0*/  MUFU.EX2 R99, R0 ;  /* 0x0000000000637308 */ /* 0x0005e40000000800 */
[----:B------:R-:W-:Y:S01]  /*67e0*/  IMAD.MOV.U32 R24, RZ, RZ, R35 ;  /* 0x000000ffff187224 */ /* 0x000fe200078e0023 */
        /* <DEDUP_REMOVED lines=9> */
[----:B------:R-:W-:Y:S01]  /*6880*/  LDSM.16.MT88.4 R12, [R207+0x16800] ;  /* 0x01680000cf0c783b */ /* 0x000fe20000004200 */
[----:B------:R-:W-:Y:S01]  /*6890*/  IMAD.MOV.U32 R108, RZ, RZ, R56 ;  /* 0x000000ffff6c7224 */ /* 0x000fe200078e0038 */
[----:B------:R-:W-:Y:S01]  /*68a0*/  MOV R40, R28 ;  /* 0x0000001c00287202 */ /* 0x000fe20000000f00 */
[----:B--2---:R-:W-:Y:S01]  /*68b0*/  FFMA.FTZ R0, R192, c[0x0][0x23c], -R8 ;  /* 0x00008f00c0007a23 */ /* 0x004fe20000010808 */
[----:B------:R-:W-:-:S02]  /*68c0*/  MOV R42, R82 ;  /* 0x00000052002a7202 */ /* 0x000fc40000000f00 */
[----:B------:R-:W-:Y:S01]  /*68d0*/  IMAD.MOV.U32 R141, RZ, RZ, R127 ;  /* 0x000000ffff8d7224 */ /* 0x000fe200078e007f */
[----:B------:R-:W-:Y:S01]  /*68e0*/  HMMA.16816.F32 R88, R4, R26, R60 ;  /* 0x0000001a0458723c */ /* 0x000fe2000000183c */
[----:B------:R2:W4:Y:S01]  /*68f0*/  MUFU.EX2 R98, R0 ;  /* 0x0000000000627308 */ /* 0x0005220000000800 */
[----:B------:R-:W-:-:S05]  /*6900*/  MOV R140, R126 ;  /* 0x0000007e008c7202 */ /* 0x000fca0000000f00 */
[----:B------:R-:W-:Y:S01]  /*6910*/  MOV R27, R34 ;  /* 0x00000022001b7202 */ /* 0x000fe20000000f00 */
[C---:B------:R-:W-:Y:S01]  /*6920*/  HMMA.16816.F32 R196, R4.reuse, R30, R72 ;  /* 0x0000001e04c4723c */ /* 0x040fe20000001848 */
[----:B------:R-:W4:Y:S01]  /*6930*/  LDSM.16.MT88.4 R28, [R206+0x16800] ;  /* 0x01680000ce1c783b */ /* 0x000f220000004200 */
[----:B------:R-:W-:Y:S02]  /*6940*/  IMAD.MOV.U32 R26, RZ, RZ, R96 ;  /* 0x000000ffff1a7224 */ /* 0x000fe400078e0060 */
[----:B------:R-:W-:Y:S01]  /*6950*/  IMAD.MOV.U32 R96, RZ, RZ, R100 ;  /* 0x000000ffff607224 */ /* 0x000fe200078e0064 */
[----:B------:R-:W-:Y:S01]  /*6960*/  LDSM.16.MT88.4 R32, [R205+0x11000] ;  /* 0x01100000cd20783b */ /* 0x000fe20000004200 */
[----:B------:R-:W-:Y:S01]  /*6970*/  IMAD.MOV.U32 R100, RZ, RZ, R42 ;  /* 0x000000ffff647224 */ /* 0x000fe200078e002a */
[----:B------:R-:W-:Y:S01]  /*6980*/  MOV R142, R26 ;  /* 0x0000001a008e7202 */ /* 0x000fe20000000f00 */
[----:B-1----:R-:W-:Y:S01]  /*6990*/  HMMA.16816.F32 R64, R4, R36, R144 ;  /* 0x000000240440723c */ /* 0x002fe20000001890 */
[----:B--2---:R-:W-:Y:S01]  /*69a0*/  FFMA.FTZ R0, R193, c[0x0][0x23c], -R8 ;  /* 0x00008f00c1007a23 */ /* 0x004fe20000010808 */
[----:B------:R-:W-:Y:S01]  /*69b0*/  MOV R128, R96 ;  /* 0x0000006000807202 */ /* 0x000fe20000000f00 */
[----:B------:R-:W-:-:S02]  /*69c0*/  IMAD.MOV.U32 R42, RZ, RZ, R54 ;  /* 0x000000ffff2a7224 */ /* 0x000fc400078e0036 */
[----:B------:R1:W2:Y:S03]  /*69d0*/  MUFU.EX2 R125, R0 ;  /* 0x00000000007d7308 */ /* 0x0002a60000000800 */
[----:B------:R-:W-:Y:S01]  /*69e0*/  HMMA.16816.F32 R72, R4, R38, R148 ;  /* 0x000000260448723c */ /* 0x000fe20000001894 */
[----:B------:R-:W2:Y:S01]  /*69f0*/  LDSM.16.MT88.4 R36, [R208+0x11000] ;  /* 0x01100000d024783b */ /* 0x000ea20000004200 */
[----:B-1----:R-:W-:-:S06]  /*6a00*/  FFMA.FTZ R0, R59, c[0x0][0x23c], -R2 ;  /* 0x00008f003b007a23 */ /* 0x002fcc0000010802 */
[C---:B---3--:R-:W-:Y:S01]  /*6a10*/  HMMA.16816.F32 R56, R4.reuse, R20, R160 ;  /* 0x000000140438723c */ /* 0x048fe200000018a0 */
[----:B------:R1:W-:Y:S06]  /*6a20*/  MUFU.EX2 R18, R0 ;  /* 0x0000000000127308 */ /* 0x0003ec0000000800 */
[----:B----4-:R-:W-:Y:S01]  /*6a30*/  MOV R161, R98 ;  /* 0x0000006200a17202 */ /* 0x010fe20000000f00 */
        /* <DEDUP_REMOVED lines=10> */
[----:B-1----:R-:W-:Y:S01]  /*6ae0*/  FFMA.FTZ R0, R83, c[0x0][0x23c], -R2 ;  /* 0x00008f0053007a23 */ /* 0x002fe20000010802 */
[----:B------:R-:W-:Y:S01]  /*6af0*/  MOV R194, R24 ;  /* 0x0000001800c27202 */ /* 0x000fe20000000f00 */
[----:B------:R-:W-:Y:S01]  /*6b00*/  IMAD.MOV.U32 R147, RZ, RZ, R25 ;  /* 0x000000ffff937224 */ /* 0x000fe200078e0019 */
[----:B------:R-:W-:Y:S01]  /*6b10*/  MOV R103, R55 ;  /* 0x0000003700677202 */ /* 0x000fe20000000f00 */
[----:B------:R1:W-:Y:S01]  /*6b20*/  MUFU.EX2 R160, R0 ;  /* 0x0000000000a07308 */ /* 0x0003e20000000800 */
[----:B------:R-:W-:Y:S01]  /*6b30*/  IMAD.MOV.U32 R98, RZ, RZ, R102 ;  /* 0x000000ffff627224 */ /* 0x000fe200078e0066 */
[----:B------:R-:W-:Y:S01]  /*6b40*/  HMMA.16816.F32 R60, R4, R28, R152 ;  /* 0x0000001c043c723c */ /* 0x000fe20000001898 */
[----:B------:R-:W-:-:S02]  /*6b50*/  IMAD.MOV.U32 R102, RZ, RZ, R40 ;  /* 0x000000ffff667224 */ /* 0x000fc400078e0028 */
        /* <DEDUP_REMOVED lines=8> */
[----:B------:R-:W-:Y:S02]  /*6be0*/  IMAD.MOV.U32 R102, RZ, RZ, R204 ;  /* 0x000000ffff667224 */ /* 0x000fe400078e00cc */
[----:B-1----:R-:W-:Y:S01]  /*6bf0*/  FFMA.FTZ R0, R27, c[0x0][0x23c], -R2 ;  /* 0x00008f001b007a23 */ /* 0x002fe20000010802 */
[----:B------:R-:W-:-:S03]  /*6c00*/  MOV R27, R97 ;  /* 0x00000061001b7202 */ /* 0x000fc60000000f00 */
[C---:B------:R-:W-:Y:S01]  /*6c10*/  HMMA.16816.F32 R80, R4.reuse, R22, R164 ;  /* 0x000000160450723c */ /* 0x040fe200000018a4 */
[----:B------:R-:W1:Y:S01]  /*6c20*/  MUFU.EX2 R20, R0 ;  /* 0x0000000000147308 */ /* 0x000e620000000800 */
[----:B------:R-:W-:Y:S01]  /*6c30*/  MOV R97, R101 ;  /* 0x0000006500617202 */ /* 0x000fe20000000f00 */
[----:B------:R-:W-:Y:S01]  /*6c40*/  IMAD.MOV.U32 R143, RZ, RZ, R27 ;  /* 0x000000ffff8f7224 */ /* 0x000fe200078e001b */
[----:B------:R-:W-:Y:S01]  /*6c50*/  MOV R101, R43 ;  /* 0x0000002b00657202 */ /* 0x000fe20000000f00 */
[----:B------:R-:W3:Y:S01]  /*6c60*/  LDSM.16.MT88.4 R24, [R207+0x11000] ;  /* 0x01100000cf18783b */ /* 0x000ee20000004200 */
[----:B------:R-:W-:Y:S01]  /*6c70*/  MOV R43, R53 ;  /* 0x00000035002b7202 */ /* 0x000fe20000000f00 */
        /* <DEDUP_REMOVED lines=9> */
[----:B--2---:R-:W-:Y:S01]  /*6d10*/  IMAD.MOV.U32 R178, RZ, RZ, R125 ;  /* 0x000000ffffb27224 */ /* 0x004fe200078e007d */
[----:B-1----:R-:W-:Y:S01]  /*6d20*/  MOV R177, R20 ;  /* 0x0000001400b17202 */ /* 0x002fe20000000f00 */
[----:B------:R-:W-:Y:S01]  /*6d30*/  FFMA.FTZ R0, R252, c[0x0][0x23c], -R2 ;  /* 0x00008f00fc007a23 */ /* 0x000fe20000010802 */
[----:B------:R-:W-:Y:S01]  /*6d40*/  MOV R125, R100 ;  /* 0x00000064007d7202 */ /* 0x000fe20000000f00 */
[----:B------:R-:W-:Y:S01]  /*6d50*/  IMAD.MOV.U32 R100, RZ, RZ, R41 ;  /* 0x000000ffff647224 */ /* 0x000fe200078e0029 */
[----:B------:R-:W-:Y:S01]  /*6d60*/  MOV R179, R102 ;  /* 0x0000006600b37202 */ /* 0x000fe20000000f00 */
[----:B------:R-:W1:Y:S01]  /*6d70*/  MUFU.EX2 R252, R0 ;  /* 0x0000000000fc7308 */ /* 0x000e620000000800 */
[----:B------:R-:W-:Y:S01]  /*6d80*/  HMMA.16816.F32 R40, R4, R14, R184 ;  /* 0x0000000e0428723c */ /* 0x000fe200000018b8 */
[----:B------:R-:W-:Y:S01]  /*6d90*/  IMAD.MOV.U32 R104, RZ, RZ, R16 ;  /* 0x000000ffff687224 */ /* 0x000fe200078e0010 */
[----:B------:R-:W-:Y:S01]  /*6da0*/  MOV R128, R100 ;  /* 0x0000006400807202 */ /* 0x000fe20000000f00 */
[----:B------:R-:W-:Y:S01]  /*6db0*/  IMAD.MOV.U32 R147, RZ, RZ, R101 ;  /* 0x000000ffff937224 */ /* 0x000fe200078e0065 */
[----:B------:R-:W-:Y:S01]  /*6dc0*/  MOV R153, R106 ;  /* 0x0000006a00997202 */ /* 0x000fe20000000f00 */
[----:B------:R-:W-:Y:S01]  /*6dd0*/  IMAD.MOV.U32 R163, RZ, RZ, R103 ;  /* 0x000000ffffa37224 */ /* 0x000fe200078e0067 */
[----:B------:R-:W2:Y:S01]  /*6de0*/  LDSM.16.MT88.4 R20, [R205+0x13000] ;  /* 0x01300000cd14783b */ /* 0x000ea20000004200 */
[----:B------:R-:W-:-:S02]  /*6df0*/  F2FP.PACK_AB R4, R162, R131 ;  /* 0x00000083a204723e */ /* 0x000fc400000000ff */
[----:B------:R-:W-:Y:S01]  /*6e00*/  F2FP.PACK_AB R5, R160, R18 ;  /* 0x00000012a005723e */ /* 0x000fe200000000ff */
[----:B------:R-:W-:Y:S01]  /*6e10*/  IMAD.MOV.U32 R152, RZ, RZ, R105 ;  /* 0x000000ffff987224 */ /* 0x000fe200078e0069 */
[----:B------:R-:W-:Y:S01]  /*6e20*/  F2FP.PACK_AB R6, R178, R161 ;  /* 0x000000a1b206723e */ /* 0x000fe200000000ff */
[----:B------:R-:W-:Y:S01]  /*6e30*/  IMAD.MOV.U32 R154, RZ, RZ, R107 ;  /* 0x000000ffff9a7224 */ /* 0x000fe200078e006b */
[----:B------:R-:W-:Y:S01]  /*6e40*/  MOV R155, R108 ;  /* 0x0000006c009b7202 */ /* 0x000fe20000000f00 */
[----:B------:R-:W4:Y:S01]  /*6e50*/  LDSM.16.MT88.4 R12, [R206+0x13000] ;  /* 0x01300000ce0c783b */ /* 0x000f220000004200 */
[----:B-1----:R-:W-:Y:S02]  /*6e60*/  F2FP.PACK_AB R7, R252, R177 ;  /* 0x000000b1fc07723e */ /* 0x002fe400000000ff */
[----:B------:R-:W-:Y:S01]  /*6e70*/  MOV R193, R104 ;  /* 0x0000006800c17202 */ /* 0x000fe20000000f00 */
[----:B------:R-:W-:Y:S01]  /*6e80*/  IMAD.MOV.U32 R144, RZ, RZ, R109 ;  /* 0x000000ffff907224 */ /* 0x000fe200078e006d */
[----:B------:R-:W-:Y:S01]  /*6e90*/  MOV R145, R110 ;  /* 0x0000006e00917202 */ /* 0x000fe20000000f00 */
[----:B------:R-:W-:Y:S01]  /*6ea0*/  IMAD.MOV.U32 R146, RZ, RZ, R111 ;  /* 0x000000ffff927224 */ /* 0x000fe200078e006f */
[----:B------:R1:W5:Y:S01]  /*6eb0*/  LDL.LU R204, [R1+0x58] ;  /* 0x0000580001cc7983 */ /* 0x0003620000300800 */
[C---:B------:R-:W-:Y:S01]  /*6ec0*/  HMMA.16816.F32 R156, R4.reuse, R36, R120 ;  /* 0x00000024049c723c */ /* 0x040fe20000001878 */
[----:B------:R-:W-:Y:S01]  /*6ed0*/  MOV R184, R96 ;  /* 0x0000006000b87202 */ /* 0x000fe20000000f00 */
[----:B------:R-:W-:Y:S01]  /*6ee0*/  IMAD.MOV.U32 R185, RZ, RZ, R97 ;  /* 0x000000ffffb97224 */ /* 0x000fe200078e0061 */
[----:B------:R-:W-:Y:S01]  /*6ef0*/  MOV R186, R98 ;  /* 0x0000006200ba7202 */ /* 0x000fe20000000f00 */
[----:B------:R-:W-:Y:S01]  /*6f00*/  IMAD.MOV.U32 R187, RZ, RZ, R99 ;  /* 0x000000ffffbb7224 */ /* 0x000fe200078e0063 */
[----:B------:R1:W5:Y:S03]  /*6f10*/  LDL.LU R17, [R1+0x54] ;  /* 0x0000540001117983 */ /* 0x0003660000300800 */
[C---:B------:R-:W-:Y:S01]  /*6f20*/  HMMA.16816.F32 R100, R4.reuse, R38, R232 ;  /* 0x000000260464723c */ /* 0x040fe200000018e8 */
[----:B------:R-:W1:Y:S04]  /*6f30*/  LDSM.16.MT88.4 R36, [R207+0x13000] ;  /* 0x01300000cf24783b */ /* 0x000e680000004200 */
[----:B------:R1:W5:Y:S03]  /*6f40*/  LDL.LU R16, [R1+0x50] ;  /* 0x0000500001107983 */ /* 0x0003660000300800 */
[C---:B---3--:R-:W-:Y:S07]  /*6f50*/  HMMA.16816.F32 R164, R4.reuse, R24, R244 ;  /* 0x0000001804a4723c */ /* 0x048fee00000018f4 */
[----:B------:R-:W-:Y:S01]  /*6f60*/  IMAD.MOV.U32 R245, RZ, RZ, R192 ;  /* 0x000000fffff57224 */ /* 0x000fe200078e00c0 */
[----:B------:R-:W-:Y:S01]  /*6f70*/  HMMA.16816.F32 R104, R4, R26, R200 ;  /* 0x0000001a0468723c */ /* 0x000fe200000018c8 */
[----:B------:R-:W3:Y:S01]  /*6f80*/  LDSM.16.MT88.4 R24, [R206+0x15000] ;  /* 0x01500000ce18783b */ /* 0x000ee20000004200 */
[----:B------:R-:W-:-:S06]  /*6f90*/  IMAD.MOV.U32 R247, RZ, RZ, R194 ;  /* 0x000000fffff77224 */ /* 0x000fcc00078e00c2 */
[C---:B------:R-:W-:Y:S08]  /*6fa0*/  HMMA.16816.F32 R140, R4.reuse, R32, R140 ;  /* 0x00000020048c723c */ /* 0x040ff0000000188c */
[C---:B------:R-:W-:Y:S01]  /*6fb0*/  HMMA.16816.F32 R92, R4.reuse, R34, R92 ;  /* 0x00000022045c723c */ /* 0x040fe2000000185c */
[----:B------:R-:W1:Y:S07]  /*6fc0*/  LDSM.16.MT88.4 R32, [R208+0x13000] ;  /* 0x01300000d020783b */ /* 0x000e6e0000004200 */
[C---:B------:R-:W-:Y:S07]  /*6fd0*/  HMMA.16816.F32 R148, R4.reuse, R28, R248 ;  /* 0x0000001c0494723c */ /* 0x040fee00000018f8 */
[----:B------:R-:W-:Y:S01]  /*6fe0*/  MOV R249, R179 ;  /* 0x000000b300f97202 */ /* 0x000fe20000000f00 */
[C---:B------:R-:W-:Y:S01]  /*6ff0*/  HMMA.16816.F32 R96, R4.reuse, R30, R236 ;  /* 0x0000001e0460723c */ /* 0x040fe200000018ec */
[----:B------:R-:W3:Y:S01]  /*7000*/  LDSM.16.MT88.4 R28, [R205+0x15000] ;  /* 0x01500000cd1c783b */ /* 0x000ee20000004200 */
[----:B------:R-:W-:Y:S01]  /*7010*/  IMAD.MOV.U32 R179, RZ, RZ, R163 ;  /* 0x000000ffffb37224 */ /* 0x000fe200078e00a3 */
[----:B------:R-:W-:Y:S01]  /*7020*/  MOV R163, R193 ;  /* 0x000000c100a37202 */ /* 0x000fe20000000f00 */
[----:B------:R-:W-:Y:S01]  /*7030*/  IMAD.MOV.U32 R251, RZ, RZ, R178 ;  /* 0x000000fffffb7224 */ /* 0x000fe200078e00b2 */
[----:B------:R-:W-:Y:S01]  /*7040*/  MOV R248, R195 ;  /* 0x000000c300f87202 */ /* 0x000fe20000000f00 */
[--C-:B------:R-:W-:Y:S01]  /*7050*/  FFMA.FTZ R0, R179, c[0x0][0x23c], -R8.reuse ;  /* 0x00008f00b3007a23 */ /* 0x100fe20000010808 */
[----:B------:R-:W-:Y:S01]  /*7060*/  MOV R250, R177 ;  /* 0x000000b100fa7202 */ /* 0x000fe20000000f00 */
[C---:B--2---:R-:W-:Y:S02]  /*7070*/  HMMA.16816.F32 R108, R4.reuse, R20, R240 ;  /* 0x00000014046c723c */ /* 0x044fe400000018f0 */
[----:B------:R2:W-:Y:S06]  /*7080*/  MUFU.EX2 R246, R0 ;  /* 0x0000000000f67308 */ /* 0x0005ec0000000800 */
[C---:B------:R-:W-:Y:S01]  /*7090*/  HMMA.16816.F32 R112, R4.reuse, R22, R112 ;  /* 0x000000160470723c */ /* 0x040fe20000001870 */
[----:B------:R-:W-:Y:S07]  /*70a0*/  LDSM.16.MT88.4 R20, [R207+0x15000] ;  /* 0x01500000cf14783b */ /* 0x000fee0000004200 */
[----:B----4-:R-:W-:Y:S01]  /*70b0*/  HMMA.16816.F32 R116, R4, R12, R116 ;  /* 0x0000000c0474723c */ /* 0x010fe20000001874 */
[----:B--2---:R-:W-:-:S04]  /*70c0*/  FFMA.FTZ R0, R245, c[0x0][0x23c], -R8 ;  /* 0x00008f00f5007a23 */ /* 0x004fc80000010808 */
[----:B------:R2:W4:Y:S03]  /*70d0*/  MUFU.EX2 R245, R0 ;  /* 0x0000000000f57308 */ /* 0x0005260000000800 */
[C---:B------:R-:W-:Y:S01]  /*70e0*/  HMMA.16816.F32 R120, R4.reuse, R14, R196 ;  /* 0x0000000e0478723c */ /* 0x040fe200000018c4 */
[----:B------:R-:W4:Y:S07]  /*70f0*/  LDSM.16.MT88.4 R12, [R208+0x15000] ;  /* 0x01500000d00c783b */ /* 0x000f2e0000004200 */
[----:B-1----:R-:W-:Y:S01]  /*7100*/  HMMA.16816.F32 R236, R4, R36, R188 ;  /* 0x0000002404ec723c */ /* 0x002fe200000018bc */
[----:B--2---:R-:W-:-:S06]  /*7110*/  FFMA.FTZ R0, R247, c[0x0][0x23c], -R8 ;  /* 0x00008f00f7007a23 */ /* 0x004fcc0000010808 */
[----:B------:R-:W-:Y:S01]  /*7120*/  MOV R37, R155 ;  /* 0x0000009b00257202 */ /* 0x000fe20000000f00 */
[C---:B---3--:R-:W-:Y:S01]  /*7130*/  HMMA.16816.F32 R200, R4.reuse, R24, R136 ;  /* 0x0000001804c8723c */ /* 0x048fe20000001888 */
[----:B------:R-:W-:Y:S01]  /*7140*/  IMAD.MOV.U32 R36, RZ, RZ, R154 ;  /* 0x000000ffff247224 */ /* 0x000fe200078e009a */
[----:B------:R1:W-:Y:S01]  /*7150*/  MUFU.EX2 R244, R0 ;  /* 0x0000000000f47308 */ /* 0x0003e20000000800 */
[----:B------:R-:W-:Y:S01]  /*7160*/  IMAD.MOV.U32 R154, RZ, RZ, R11 ;  /* 0x000000ffff9a7224 */ /* 0x000fe200078e000b */
[----:B------:R-:W-:Y:S01]  /*7170*/  MOV R155, R10 ;  /* 0x0000000a009b7202 */ /* 0x000fe20000000f00 */
[----:B------:R-:W-:Y:S02]  /*7180*/  IMAD.MOV.U32 R247, RZ, RZ, R162 ;  /* 0x000000fffff77224 */ /* 0x000fe400078e00a2 */
[----:B------:R-:W-:Y:S01]  /*7190*/  IMAD.MOV.U32 R162, RZ, RZ, R146 ;  /* 0x000000ffffa27224 */ /* 0x000fe200078e0092 */
[C---:B------:R-:W-:Y:S01]  /*71a0*/  HMMA.16816.F32 R188, R4.reuse, R26, R88 ;  /* 0x0000001a04bc723c */ /* 0x040fe20000001858 */
[----:B------:R-:W2:Y:S06]  /*71b0*/  LDSM.16.MT88.4 R24, [R208+0x17000] ;  /* 0x01700000d018783b */ /* 0x000eac0000004200 */
[----:B------:R-:W-:Y:S01]  /*71c0*/  MOV R88, R154 ;  /* 0x0000009a00587202 */ /* 0x000fe20000000f00 */
[----:B------:R-:W-:Y:S01]  /*71d0*/  HMMA.16816.F32 R124, R4, R32, R124 ;  /* 0x00000020047c723c */ /* 0x000fe2000000187c */
[----:B-1----:R-:W-:Y:S01]  /*71e0*/  FFMA.FTZ R0, R248, c[0x0][0x23c], -R8 ;  /* 0x00008f00f8007a23 */ /* 0x002fe20000010808 */
[----:B------:R-:W-:Y:S01]  /*71f0*/  MOV R248, R160 ;  /* 0x000000a000f87202 */ /* 0x000fe20000000f00 */
[----:B------:R-:W-:-:S05]  /*7200*/  IMAD.MOV.U32 R160, RZ, RZ, R144 ;  /* 0x000000ffffa07224 */ /* 0x000fca00078e0090 */
[C---:B------:R-:W-:Y:S01]  /*7210*/  HMMA.16816.F32 R196, R4.reuse, R34, R184 ;  /* 0x0000002204c4723c */ /* 0x040fe200000018b8 */
[----:B------:R-:W1:Y:S07]  /*7220*/  LDSM.16.MT88.4 R32, [R205+0x17000] ;  /* 0x01700000cd20783b */ /* 0x000e6e0000004200 */
[C---:B------:R-:W-:Y:S08]  /*7230*/  HMMA.16816.F32 R232, R4.reuse, R28, R172 ;  /* 0x0000001c04e8723c */ /* 0x040ff000000018ac */
[C---:B------:R-:W-:Y:S01]  /*7240*/  HMMA.16816.F32 R192, R4.reuse, R30, R168 ;  /* 0x0000001e04c0723c */ /* 0x040fe200000018a8 */
[----:B------:R-:W3:Y:S06]  /*7250*/  LDSM.16.MT88.4 R28, [R206+0x17000] ;  /* 0x01700000ce1c783b */ /* 0x000eec0000004200 */
[----:B------:R-:W-:Y:S01]  /*7260*/  MOV R170, R249 ;  /* 0x000000f900aa7202 */ /* 0x000fe20000000f00 */
[----:B------:R-:W-:Y:S01]  /*7270*/  HMMA.16816.F32 R240, R4, R38, R180 ;  /* 0x0000002604f0723c */ /* 0x000fe200000018b4 */
[----:B------:R-:W-:Y:S01]  /*7280*/  MOV R171, R163 ;  /* 0x000000a300ab7202 */ /* 0x000fe20000000f00 */
[----:B------:R-:W-:Y:S01]  /*7290*/  IMAD.MOV.U32 R249, RZ, RZ, R161 ;  /* 0x000000fffff97224 */ /* 0x000fe200078e00a1 */
[----:B------:R-:W-:-:S02]  /*72a0*/  MOV R163, R147 ;  /* 0x0000009300a37202 */ /* 0x000fc40000000f00 */
[----:B------:R-:W-:Y:S02]  /*72b0*/  MOV R161, R145 ;  /* 0x0000009100a17202 */ /* 0x000fe40000000f00 */
[----:B------:R-:W-:Y:S01]  /*72c0*/  MOV R39, R153 ;  /* 0x0000009900277202 */ /* 0x000fe20000000f00 */
[C---:B----4-:R-:W-:Y:S01]  /*72d0*/  HMMA.16816.F32 R84, R4.reuse, R12, R84 ;  /* 0x0000000c0454723c */ /* 0x050fe20000001854 */
[----:B------:R-:W-:Y:S01]  /*72e0*/  MOV R153, R135 ;  /* 0x0000008700997202 */ /* 0x000fe20000000f00 */
[----:B------:R-:W-:Y:S01]  /*72f0*/  IMAD.MOV.U32 R38, RZ, RZ, R152 ;  /* 0x000000ffff267224 */ /* 0x000fe200078e0098 */
[----:B------:R4:W-:Y:S01]  /*7300*/  MUFU.EX2 R135, R0 ;  /* 0x0000000000877308 */ /* 0x0009e20000000800 */
[----:B------:R-:W-:Y:S01]  /*7310*/  IMAD.MOV.U32 R152, RZ, RZ, R128 ;  /* 0x000000ffff987224 */ /* 0x000fe200078e0080 */
[----:B------:R-:W-:Y:S01]  /*7320*/  MOV R89, R153 ;  /* 0x0000009900597202 */ /* 0x000fe20000000f00 */
[----:B------:R-:W-:Y:S01]  /*7330*/  IMAD.MOV.U32 R128, RZ, RZ, R9 ;  /* 0x000000ffff807224 */ /* 0x000fe200078e0009 */
[----:B------:R-:W-:Y:S01]  /*7340*/  MOV R91, R163 ;  /* 0x000000a3005b7202 */ /* 0x000fe20000000f00 */
[----:B------:R-:W-:Y:S01]  /*7350*/  HMMA.16816.F32 R184, R4, R14, R68 ;  /* 0x0000000e04b8723c */ /* 0x000fe20000001844 */
[----:B------:R-:W3:Y:S01]  /*7360*/  LDSM.16.MT88.4 R12, [R207+0x17000] ;  /* 0x01700000cf0c783b */ /* 0x000ee20000004200 */
[----:B------:R-:W-:-:S03]  /*7370*/  IMAD.MOV.U32 R90, RZ, RZ, R152 ;  /* 0x000000ffff5a7224 */ /* 0x000fc600078e0098 */
[----:B------:R-:W-:Y:S02]  /*7380*/  LDSM.16.MT88.4 R144, [R205+0x11800] ;  /* 0x01180000cd90783b */ /* 0x000fe40000004200 */
[----:B------:R-:W-:Y:S01]  /*7390*/  IMAD.MOV.U32 R68, RZ, RZ, R36 ;  /* 0x000000ffff447224 */ /* 0x000fe200078e0024 */
[C---:B------:R-:W-:Y:S01]  /*73a0*/  HMMA.16816.F32 R180, R4.reuse, R20, R48 ;  /* 0x0000001404b4723c */ /* 0x040fe20000001830 */
[----:B------:R-:W3:Y:S01]  /*73b0*/  LDSM.16.MT88.4 R48, [R206+0x13800] ;  /* 0x01380000ce30783b */ /* 0x000ee20000004200 */
[----:B------:R-:W-:Y:S01]  /*73c0*/  MOV R69, R39 ;  /* 0x0000002700457202 */ /* 0x000fe20000000f00 */
[----:B----4-:R-:W-:Y:S01]  /*73d0*/  FFMA.FTZ R0, R134, c[0x0][0x23c], -R2 ;  /* 0x00008f0086007a23 */ /* 0x010fe20000010802 */
[----:B------:R-:W-:Y:S01]  /*73e0*/  MOV R71, R171 ;  /* 0x000000ab00477202 */ /* 0x000fe20000000f00 */
[----:B------:R-:W-:Y:S02]  /*73f0*/  IMAD.MOV.U32 R70, RZ, RZ, R38 ;  /* 0x000000ffff467224 */ /* 0x000fe400078e0026 */
[----:B------:R4:W-:Y:S01]  /*7400*/  MUFU.EX2 R134, R0 ;  /* 0x0000000000867308 */ /* 0x0009e20000000800 */
[C---:B------:R-:W-:Y:S07]  /*7410*/  HMMA.16816.F32 R176, R4.reuse, R22, R76 ;  /* 0x0000001604b0723c */ /* 0x040fee000000184c */
[----:B------:R-:W-:Y:S01]  /*7420*/  IMAD.MOV.U32 R76, RZ, RZ, R162 ;  /* 0x000000ffff4c7224 */ /* 0x000fe200078e00a2 */
[----:B--2---:R-:W-:Y:S01]  /*7430*/  HMMA.16816.F32 R20, R4, R24, R56 ;  /* 0x000000180414723c */ /* 0x004fe20000001838 */
[----:B------:R-:W2:Y:S01]  /*7440*/  LDSM.16.MT88.4 R56, [R208+0x13800] ;  /* 0x01380000d038783b */ /* 0x000ea20000004200 */
[----:B------:R-:W-:Y:S01]  /*7450*/  MOV R77, R161 ;  /* 0x000000a1004d7202 */ /* 0x000fe20000000f00 */
[----:B------:R-:W-:Y:S01]  /*7460*/  IMAD.MOV.U32 R78, RZ, RZ, R160 ;  /* 0x000000ffff4e7224 */ /* 0x000fe200078e00a0 */
[----:B------:R-:W-:Y:S01]  /*7470*/  MOV R79, R37 ;  /* 0x00000025004f7202 */ /* 0x000fe20000000f00 */
[----:B------:R-:W-:Y:S01]  /*7480*/  LDSM.16.MT88.4 R160, [R208+0x11800] ;  /* 0x01180000d0a0783b */ /* 0x000fe20000004200 */
[----:B----4-:R-:W-:-:S02]  /*7490*/  FFMA.FTZ R0, R133, c[0x0][0x23c], -R2 ;  /* 0x00008f0085007a23 */ /* 0x010fc40000010802 */
[C---:B-1----:R-:W-:Y:S01]  /*74a0*/  HMMA.16816.F32 R172, R4.reuse, R32, R64 ;  /* 0x0000002004ac723c */ /* 0x042fe20000001840 */
[----:B------:R-:W1:Y:S01]  /*74b0*/  LDSM.16.MT88.4 R64, [R207+0x13800] ;  /* 0x01380000cf40783b */ /* 0x000e620000004200 */
[----:B------:R4:W4:Y:S06]  /*74c0*/  MUFU.EX2 R133, R0 ;  /* 0x0000000000857308 */ /* 0x00092c0000000800 */
[C---:B------:R-:W-:Y:S07]  /*74d0*/  HMMA.16816.F32 R24, R4.reuse, R26, R80 ;  /* 0x0000001a0418723c */ /* 0x040fee0000001850 */
[----:B------:R-:W-:Y:S01]  /*74e0*/  MOV R83, R18 ;  /* 0x0000001200537202 */ /* 0x000fe20000000f00 */
[----:B---3--:R-:W-:Y:S01]  /*74f0*/  HMMA.16816.F32 R8, R4, R28, R60 ;  /* 0x0000001c0408723c */ /* 0x008fe2000000183c */
[----:B----4-:R-:W-:-:S02]  /*7500*/  FFMA.FTZ R0, R19, c[0x0][0x23c], -R2 ;  /* 0x00008f0013007a23 */ /* 0x010fc40000010802 */
[----:B------:R-:W-:Y:S02]  /*7510*/  FFMA.FTZ R2, R170, c[0x0][0x23c], -R2 ;  /* 0x00008f00aa027a23 */ /* 0x000fe40000010802 */
[----:B------:R3:W-:Y:S02]  /*7520*/  MUFU.EX2 R19, R0 ;  /* 0x0000000000137308 */ /* 0x0007e40000000800 */
[----:B------:R-:W-:Y:S01]  /*7530*/  MOV R62, R128 ;  /* 0x00000080003e7202 */ /* 0x000fe20000000f00 */
[----:B------:R-:W-:Y:S01]  /*7540*/  IMAD.MOV.U32 R60, RZ, RZ, R130 ;  /* 0x000000ffff3c7224 */ /* 0x000fe200078e0082 */
[----:B------:R-:W-:Y:S01]  /*7550*/  MOV R61, R129 ;  /* 0x00000081003d7202 */ /* 0x000fe20000000f00 */
[----:B------:R-:W-:Y:S01]  /*7560*/  IMAD.MOV.U32 R63, RZ, RZ, R155 ;  /* 0x000000ffff3f7224 */ /* 0x000fe200078e009b */
[----:B------:R-:W-:Y:S01]  /*7570*/  F2FP.PACK_AB R128, R245, R246 ;  /* 0x000000f6f580723e */ /* 0x000fe200000000ff */
[C---:B------:R-:W-:Y:S01]  /*7580*/  HMMA.16816.F32 R28, R4.reuse, R30, R44 ;  /* 0x0000001e041c723c */ /* 0x040fe2000000182c */
[----:B------:R-:W-:Y:S01]  /*7590*/  F2FP.PACK_AB R129, R133, R134 ;  /* 0x000000868581723e */ /* 0x000fe200000000ff */
[----:B------:R-:W4:Y:S01]  /*75a0*/  MUFU.EX2 R18, R2 ;  /* 0x0000000200127308 */ /* 0x000f220000000800 */
[----:B------:R-:W-:Y:S01]  /*75b0*/  F2FP.PACK_AB R130, R135, R244 ;  /* 0x000000f48782723e */ /* 0x000fe200000000ff */
[----:B------:R-:W1:Y:S04]  /*75c0*/  LDSM.16.MT88.4 R152, [R206+0x11800] ;  /* 0x01180000ce98783b */ /* 0x000e680000004200 */
[----:B------:R-:W-:Y:S01]  /*75d0*/  HMMA.16816.F32 R136, R4, R12, R52 ;  /* 0x0000000c0488723c */ /* 0x000fe20000001834 */
[----:B------:R-:W1:Y:S01]  /*75e0*/  LDSM.16.MT88.4 R168, [R207+0x11800] ;  /* 0x01180000cfa8783b */ /* 0x000e620000004200 */
[----:B---3--:R-:W-:-:S06]  /*75f0*/  MOV R0, R131 ;  /* 0x0000008300007202 */ /* 0x008fcc0000000f00 */
[----:B------:R-:W-:Y:S01]  /*7600*/  HMMA.16816.F32 R12, R4, R14, R40 ;  /* 0x0000000e040c723c */ /* 0x000fe20000001828 */
[----:B------:R-:W3:Y:S01]  /*7610*/  LDSM.16.MT88.4 R40, [R205+0x13800] ;  /* 0x01380000cd28783b */ /* 0x000ee20000004200 */
[----:B----4-:R-:W-:Y:S02]  /*7620*/  F2FP.PACK_AB R131, R18, R19 ;  /* 0x000000131283723e */ /* 0x010fe400000000ff */
[----:B------:R-:W-:-:S04]  /*7630*/  MOV R2, R89 ;  /* 0x0000005900027202 */ /* 0x000fc80000000f00 */
[----:B------:R-:W-:Y:S01]  /*7640*/  HMMA.16816.F32 R32, R4, R34, R72 ;  /* 0x000000220420723c */ /* 0x000fe20000001848 */
[----:B------:R-:W4:Y:S04]  /*7650*/  LDSM.16.MT88.4 R72, [R205+0x15800] ;  /* 0x01580000cd48783b */ /* 0x000f280000004200 */
[----:B------:R-:W-:Y:S03]  /*7660*/  LDSM.16.MT88.4 R4, [R207+0x17800] ;  /* 0x01780000cf04783b */ /* 0x000fe60000004200 */
[C---:B------:R-:W-:Y:S07]  /*7670*/  HMMA.16816.F32 R44, R128.reuse, R48, R116 ;  /* 0x00000030802c723c */ /* 0x040fee0000001874 */
[----:B------:R-:W-:Y:S01]  /*7680*/  MOV R119, R62 ;  /* 0x0000003e00777202 */ /* 0x000fe20000000f00 */
[----:B--2---:R-:W-:Y:S01]  /*7690*/  HMMA.16816.F32 R52, R128, R56, R124 ;  /* 0x000000388034723c */ /* 0x004fe2000000187c */
[----:B------:R-:W-:Y:S01]  /*76a0*/  MOV R118, R63 ;  /* 0x0000003f00767202 */ /* 0x000fe20000000f00 */
[----:B------:R-:W-:Y:S01]  /*76b0*/  IMAD.MOV.U32 R116, RZ, RZ, R91 ;  /* 0x000000ffff747224 */ /* 0x000fe200078e005b */
[----:B------:R-:W-:-:S04]  /*76c0*/  MOV R117, R90 ;  /* 0x0000005a00757202 */ /* 0x000fc80000000f00 */
[----:B------:R-:W-:Y:S01]  /*76d0*/  MOV R125, R60 ;  /* 0x0000003c007d7202 */ /* 0x000fe20000000f00 */
[----:B------:R-:W-:Y:S01]  /*76e0*/  IMAD.MOV.U32 R124, RZ, RZ, R61 ;  /* 0x000000ffff7c7224 */ /* 0x000fe200078e003d */
[----:B------:R-:W-:Y:S01]  /*76f0*/  MOV R126, R0 ;  /* 0x00000000007e7202 */ /* 0x000fe20000000f00 */
[C---:B-1----:R-:W-:Y:S01]  /*7700*/  HMMA.16816.F32 R60, R128.reuse, R64, R236 ;  /* 0x00000040803c723c */ /* 0x042fe200000018ec */
[----:B------:R-:W-:Y:S02]  /*7710*/  IMAD.MOV.U32 R0, RZ, RZ, R88 ;  /* 0x000000ffff007224 */ /* 0x000fe400078e0058 */
[----:B------:R-:W-:Y:S01]  /*7720*/  IMAD.MOV.U32 R127, RZ, RZ, R83 ;  /* 0x000000ffff7f7224 */ /* 0x000fe200078e0053 */
[----:B------:R-:W-:Y:S03]  /*7730*/  LDSM.16.MT88.4 R88, [R208+0x15800] ;  /* 0x01580000d058783b */ /* 0x000fe60000004200 */
[----:B------:R-:W-:Y:S01]  /*7740*/  MOV R236, R68 ;  /* 0x0000004400ec7202 */ /* 0x000fe20000000f00 */
[----:B------:R-:W-:Y:S01]  /*7750*/  IMAD.MOV.U32 R237, RZ, RZ, R69 ;  /* 0x000000ffffed7224 */ /* 0x000fe200078e0045 */
[----:B------:R-:W-:Y:S01]  /*7760*/  MOV R238, R70 ;  /* 0x0000004600ee7202 */ /* 0x000fe20000000f00 */
[----:B------:R-:W-:Y:S01]  /*7770*/  HMMA.16816.F32 R56, R128, R58, R196 ;  /* 0x0000003a8038723c */ /* 0x000fe200000018c4 */
[----:B------:R-:W-:Y:S01]  /*7780*/  MOV R239, R71 ;  /* 0x0000004700ef7202 */ /* 0x000fe20000000f00 */
[----:B------:R-:W-:Y:S01]  /*7790*/  FADD.FTZ R2, R2, R236 ;  /* 0x000000ec02027221 */ /* 0x000fe20000010000 */
[----:B------:R-:W1:Y:S01]  /*77a0*/  LDSM.16.MT88.4 R80, [R206+0x15800] ;  /* 0x01580000ce50783b */ /* 0x000e620000004200 */
[----:B------:R-:W-:-:S02]  /*77b0*/  FADD.FTZ R0, R0, R237 ;  /* 0x000000ed00007221 */ /* 0x000fc40000010000 */
[----:B------:R-:W-:Y:S01]  /*77c0*/  FADD.FTZ R2, R238, R2 ;  /* 0x00000002ee027221 */ /* 0x000fe20000010000 */
[----:B------:R-:W-:Y:S01]  /*77d0*/  MOV R196, R76 ;  /* 0x0000004c00c47202 */ /* 0x000fe20000000f00 */
[----:B------:R-:W-:Y:S01]  /*77e0*/  FADD.FTZ R0, R239, R0 ;  /* 0x00000000ef007221 */ /* 0x000fe20000010000 */
[----:B------:R-:W-:Y:S01]  /*77f0*/  MOV R197, R77 ;  /* 0x0000004d00c57202 */ /* 0x000fe20000000f00 */
[----:B------:R-:W-:Y:S01]  /*7800*/  FADD.FTZ R2, R116, R2 ;  /* 0x0000000274027221 */ /* 0x000fe20000010000 */
[----:B------:R-:W-:Y:S01]  /*7810*/  MOV R199, R79 ;  /* 0x0000004f00c77202 */ /* 0x000fe20000000f00 */
[----:B------:R-:W-:Y:S01]  /*7820*/  FADD.FTZ R0, R117, R0 ;  /* 0x0000000075007221 */ /* 0x000fe20000010000 */
[----:B------:R-:W-:Y:S01]  /*7830*/  HMMA.16816.F32 R148, R128, R152, R148 ;  /* 0x000000988094723c */ /* 0x000fe20000001894 */
[----:B------:R-:W-:Y:S02]  /*7840*/  FADD.FTZ R2, R118, R2 ;  /* 0x0000000276027221 */ /* 0x000fe40000010000 */
[----:B------:R-:W-:-:S02]  /*7850*/  FADD.FTZ R0, R119, R0 ;  /* 0x0000000077007221 */ /* 0x000fc40000010000 */
[----:B------:R-:W-:Y:S02]  /*7860*/  IMAD.MOV.U32 R198, RZ, RZ, R78 ;  /* 0x000000ffffc67224 */ /* 0x000fe400078e004e */
[----:B------:R-:W-:Y:S01]  /*7870*/  FADD.FTZ R2, R196, R2 ;  /* 0x00000002c4027221 */ /* 0x000fe20000010000 */
[C---:B------:R-:W-:Y:S01]  /*7880*/  HMMA.16816.F32 R164, R128.reuse, R168, R164 ;  /* 0x000000a880a4723c */ /* 0x040fe200000018a4 */
[----:B------:R-:W-:Y:S02]  /*7890*/  FADD.FTZ R0, R197, R0 ;  /* 0x00000000c5007221 */ /* 0x000fe40000010000 */
[----:B------:R-:W-:Y:S02]  /*78a0*/  FADD.FTZ R2, R198, R2 ;  /* 0x00000002c6027221 */ /* 0x000fe40000010000 */
[----:B------:R-:W-:Y:S02]  /*78b0*/  FADD.FTZ R0, R199, R0 ;  /* 0x00000000c7007221 */ /* 0x000fe40000010000 */
[----:B------:R-:W-:Y:S01]  /*78c0*/  FADD.FTZ R2, R124, R2 ;  /* 0x000000027c027221 */ /* 0x000fe20000010000 */
[----:B---3--:R-:W-:Y:S01]  /*78d0*/  HMMA.16816.F32 R36, R128, R40, R108 ;  /* 0x000000288024723c */ /* 0x008fe2000000186c */
[----:B------:R-:W-:-:S02]  /*78e0*/  FADD.FTZ R0, R125, R0 ;  /* 0x000000007d007221 */ /* 0x000fc40000010000 */
[----:B------:R-:W-:Y:S02]  /*78f0*/  FADD.FTZ R2, R126, R2 ;  /* 0x000000027e027221 */ /* 0x000fe40000010000 */
[----:B------:R-:W-:Y:S02]  /*7900*/  FADD.FTZ R0, R127, R0 ;  /* 0x000000007f007221 */ /* 0x000fe40000010000 */
[----:B------:R-:W-:Y:S01]  /*7910*/  FADD.FTZ R2, R247, R2 ;  /* 0x00000002f7027221 */ /* 0x000fe20000010000 */
[----:B------:R-:W-:Y:S01]  /*7920*/  HMMA.16816.F32 R152, R128, R154, R96 ;  /* 0x0000009a8098723c */ /* 0x000fe20000001860 */
[----:B------:R-:W-:Y:S01]  /*7930*/  FADD.FTZ R0, R248, R0 ;  /* 0x00000000f8007221 */ /* 0x000fe20000010000 */
[----:B------:R-:W2:Y:S01]  /*7940*/  LDSM.16.MT88.4 R96, [R207+0x15800] ;  /* 0x01580000cf60783b */ /* 0x000ea20000004200 */
[----:B------:R-:W-:Y:S02]  /*7950*/  FADD.FTZ R2, R249, R2 ;  /* 0x00000002f9027221 */ /* 0x000fe40000010000 */
[----:B------:R-:W-:-:S02]  /*7960*/  FADD.FTZ R0, R250, R0 ;  /* 0x00000000fa007221 */ /* 0x000fc40000010000 */
[----:B------:R-:W-:Y:S01]  /*7970*/  FADD.FTZ R2, R251, R2 ;  /* 0x00000002fb027221 */ /* 0x000fe20000010000 */
[C---:B------:R-:W-:Y:S01]  /*7980*/  HMMA.16816.F32 R168, R128.reuse, R170, R104 ;  /* 0x000000aa80a8723c */ /* 0x040fe20000001868 */
[----:B------:R-:W3:Y:S01]  /*7990*/  LDSM.16.MT88.4 R104, [R205+0x17800] ;  /* 0x01780000cd68783b */ /* 0x000ee20000004200 */
[----:B------:R-:W-:Y:S02]  /*79a0*/  FADD.FTZ R0, R252, R0 ;  /* 0x00000000fc007221 */ /* 0x000fe40000010000 */
[----:B------:R-:W-:Y:S02]  /*79b0*/  FADD.FTZ R2, R246, R2 ;  /* 0x00000002f6027221 */ /* 0x000fe40000010000 */
[----:B------:R-:W-:Y:S02]  /*79c0*/  FADD.FTZ R0, R134, R0 ;  /* 0x0000000086007221 */ /* 0x000fe40000010000 */
[----:B------:R-:W-:Y:S01]  /*79d0*/  HMMA.16816.F32 R40, R128, R42, R112 ;  /* 0x0000002a8028723c */ /* 0x000fe20000001870 */
[----:B------:R-:W1:Y:S01]  /*79e0*/  LDSM.16.MT88.4 R112, [R206+0x17800] ;  /* 0x01780000ce70783b */ /* 0x000e620000004200 */
[----:B------:R-:W-:-:S02]  /*79f0*/  FADD.FTZ R2, R245, R2 ;  /* 0x00000002f5027221 */ /* 0x000fc40000010000 */
[----:B------:R-:W-:Y:S02]  /*7a00*/  FADD.FTZ R0, R133, R0 ;  /* 0x0000000085007221 */ /* 0x000fe40000010000 */
[----:B------:R-:W-:Y:S02]  /*7a10*/  FADD.FTZ R2, R244, R2 ;  /* 0x00000002f4027221 */ /* 0x000fe40000010000 */
[----:B------:R-:W-:Y:S01]  /*7a20*/  HMMA.16816.F32 R48, R128, R50, R120 ;  /* 0x000000328030723c */ /* 0x000fe20000001878 */
[----:B------:R-:W1:Y:S01]  /*7a30*/  LDSM.16.MT88.4 R120, [R208+0x17800] ;  /* 0x01780000d078783b */ /* 0x000e620000004200 */
[----:B------:R-:W-:Y:S02]  /*7a40*/  FADD.FTZ R0, R19, R0 ;  /* 0x0000000013007221 */ /* 0x000fe40000010000 */
[----:B------:R-:W-:Y:S02]  /*7a50*/  FADD.FTZ R248, R135, R2 ;  /* 0x0000000287f87221 */ /* 0x000fe40000010000 */
[----:B------:R-:W-:-:S02]  /*7a60*/  FADD.FTZ R249, R18, R0 ;  /* 0x0000000012f97221 */ /* 0x000fc40000010000 */
[C---:B------:R-:W-:Y:S01]  /*7a70*/  HMMA.16816.F32 R140, R128.reuse, R144, R140 ;  /* 0x00000090808c723c */ /* 0x040fe2000000188c */
[----:B------:R1:W-:Y:S04]  /*7a80*/  STL [R1+0x8], R248 ;  /* 0x000008f801007387 */ /* 0x0003e80000100800 */
[----:B------:R1:W-:Y:S03]  /*7a90*/  STL [R1+0xc], R249 ;  /* 0x00000cf901007387 */ /* 0x0003e60000100800 */
[C---:B------:R-:W-:Y:S08]  /*7aa0*/  HMMA.16816.F32 R156, R128.reuse, R160, R156 ;  /* 0x000000a0809c723c */ /* 0x040ff0000000189c */
[C---:B------:R-:W-:Y:S08]  /*7ab0*/  HMMA.16816.F32 R144, R128.reuse, R146, R92 ;  /* 0x000000928090723c */ /* 0x040ff0000000185c */
[C---:B------:R-:W-:Y:S08]  /*7ac0*/  HMMA.16816.F32 R160, R128.reuse, R162, R100 ;  /* 0x000000a280a0723c */ /* 0x040ff00000001864 */
[C---:B----4-:R-:W-:Y:S08]  /*7ad0*/  HMMA.16816.F32 R68, R128.reuse, R72, R232 ;  /* 0x000000488044723c */ /* 0x050ff000000018e8 */
[C---:B-1----:R-:W-:Y:S08]  /*7ae0*/  HMMA.16816.F32 R76, R128.reuse, R80, R200 ;  /* 0x00000050804c723c */ /* 0x042ff000000018c8 */
[C---:B------:R-:W-:Y:S08]  /*7af0*/  HMMA.16816.F32 R84, R128.reuse, R88, R84 ;  /* 0x000000588054723c */ /* 0x040ff00000001854 */
        /* <DEDUP_REMOVED lines=17> */
[----:B------:R-:W4:Y:S04]  /*7c10*/  LDL R247, [R1+0x30] ;  /* 0x0000300001f77983 */ /* 0x000f280000100800 */
[----:B------:R-:W4:Y:S04]  /*7c20*/  LDL.64 R198, [R1+0x40] ;  /* 0x0000400001c67983 */ /* 0x000f280000100a00 */
        /* <DEDUP_REMOVED lines=9> */
[----:B---3--:R-:W-:Y:S02]  /*7cc0*/  ISETP.GE.AND P4, PT, R250, c[0x0][0x220], PT ;  /* 0x00008800fa007a0c */ /* 0x008fe40003f86270 */
[----:B----4-:R-:W-:Y:S01]  /*7cd0*/  ISETP.GE.AND P5, PT, R247, c[0x0][0x220], PT ;  /* 0x00008800f7007a0c */ /* 0x010fe20003fa6270 */
[----:B------:R-:W-:Y:S01]  /*7ce0*/  IMAD.WIDE.U32 R4, R4, UR5, R198 ;  /* 0x0000000504047c25 */ /* 0x000fe2000f8e00c6 */
[----:B------:R-:W-:-:S04]  /*7cf0*/  ISETP.GE.AND P3, PT, R251, c[0x0][0x220], PT ;  /* 0x00008800fb007a0c */ /* 0x000fc80003f66270 */
[----:B------:R-:W-:-:S03]  /*7d00*/  IADD3 R0, R5, UR6, RZ ;  /* 0x0000000605007c10 */ /* 0x000fc6000fffe0ff */
[C---:B------:R-:W-:Y:S02]  /*7d10*/  @!P6 LEA R136, P2, R4.reuse, c[0x0][0x170], 0x1 ;  /* 0x00005c000488ea11 */ /* 0x040fe400078408ff */
[C---:B------:R-:W-:Y:S02]  /*7d20*/  @!P4 LEA R32, P0, R4.reuse, c[0x0][0x170], 0x1 ;  /* 0x00005c000420ca11 */ /* 0x040fe400078008ff */
[C-C-:B------:R-:W-:Y:S02]  /*7d30*/  @!P6 LEA.HI.X R137, R4.reuse, c[0x0][0x174], R0.reuse, 0x1, P2 ;  /* 0x00005d000489ea11 */ /* 0x140fe400010f0c00 */
[C---:B------:R-:W-:Y:S02]  /*7d40*/  @!P5 LEA R34, P1, R4.reuse, c[0x0][0x170], 0x1 ;  /* 0x00005c000422da11 */ /* 0x040fe400078208ff */
[C---:B------:R-:W-:Y:S02]  /*7d50*/  IADD3 R2, P2, R4.reuse, UR24, RZ ;  /* 0x0000001804027c10 */ /* 0x040fe4000ff5e0ff */
[----:B------:R-:W-:-:S02]  /*7d60*/  @!P4 LEA.HI.X R33, R4, c[0x0][0x174], R0, 0x1, P0 ;  /* 0x00005d000421ca11 */ /* 0x000fc400000f0c00 */
        /* <DEDUP_REMOVED lines=123> */
[----:B------:R-:W-:Y:S04]  /*8520*/  LDSM.16.M88.4 R240, [R210+0x8800] ;  /* 0x00880000d2f0783b */ /* 0x000fe80000000200 */
[----:B------:R-:W-:Y:S04]  /*8530*/  LDSM.16.M88.4 R244, [R210+0xd000] ;  /* 0x00d00000d2f4783b */ /* 0x000fe80000000200 */
        /* <DEDUP_REMOVED lines=11> */
[----:B------:R-:W1:Y:S07]  /*85f0*/  LDSM.16.M88.4 R4, [R214] ;  /* 0x00000000d604783b */ /* 0x000e6e0000000200 */
[C---:B------:R-:W-:Y:S08]  /*8600*/  HMMA.16816.F32 R200, R8.reuse, R184, R136 ;  /* 0x000000b808c8723c */ /* 0x040ff00000001888 */
[C---:B------:R-:W-:Y:S08]  /*8610*/  HMMA.16816.F32 R196, R8.reuse, R186, R176 ;  /* 0x000000ba08c4723c */ /* 0x040ff000000018b0 */
[C---:B--2---:R-:W-:Y:S01]  /*8620*/  HMMA.16816.F32 R184, R8.reuse, R180, R32 ;  /* 0x000000b408b8723c */ /* 0x044fe20000001820 */
[----:B------:R-:W2:Y:S07]  /*8630*/  LDSM.16.M88.4 R32, [R210+0x9000] ;  /* 0x00900000d220783b */ /* 0x000eae0000000200 */
[C---:B---3--:R-:W-:Y:S01]  /*8640*/  HMMA.16816.F32 R172, R8.reuse, R192, R24 ;  /* 0x000000c008ac723c */ /* 0x048fe20000001818 */
[----:B------:R-:W3:Y:S07]  /*8650*/  LDSM.16.M88.4 R24, [R210+0x9800] ;  /* 0x00980000d218783b */ /* 0x000eee0000000200 */
[C---:B------:R-:W-:Y:S01]  /*8660*/  HMMA.16816.F32 R176, R8.reuse, R182, R28 ;  /* 0x000000b608b0723c */ /* 0x040fe2000000181c */
[----:B------:R-:W-:Y:S07]  /*8670*/  LDSM.16.M88.4 R180, [R209] ;  /* 0x00000000d1b4783b */ /* 0x000fee0000000200 */
[C---:B------:R-:W-:Y:S08]  /*8680*/  HMMA.16816.F32 R136, R8.reuse, R194, R20 ;  /* 0x000000c20888723c */ /* 0x040ff00000001814 */
[C---:B------:R-:W-:Y:S08]  /*8690*/  HMMA.16816.F32 R28, R8.reuse, R236, R12 ;  /* 0x000000ec081c723c */ /* 0x040ff0000000180c */
[----:B------:R-:W-:Y:S01]  /*86a0*/  HMMA.16816.F32 R20, R8, R238, R188 ;  /* 0x000000ee0814723c */ /* 0x000fe200000018bc */
[----:B------:R-:W3:Y:S04]  /*86b0*/  LDSM.16.M88.4 R8, [R213] ;  /* 0x00000000d508783b */ /* 0x000ee80000000200 */
[----:B------:R-:W3:Y:S03]  /*86c0*/  LDSM.16.M88.4 R188, [R209+0x800] ;  /* 0x00080000d1bc783b */ /* 0x000ee60000000200 */
[C---:B-1----:R-:W-:Y:S01]  /*86d0*/  HMMA.16816.F32 R12, R4.reuse, R232, R200 ;  /* 0x000000e8040c723c */ /* 0x042fe200000018c8 */
[----:B------:R-:W-:Y:S04]  /*86e0*/  LDSM.16.M88.4 R200, [R204+0xb000] ;  /* 0x00b00000ccc8783b */ /* 0x000fe80000000200 */
[----:B------:R-:W-:Y:S03]  /*86f0*/  LDSM.16.M88.4 R236, [R210+0xb800] ;  /* 0x00b80000d2ec783b */ /* 0x000fe60000000200 */
[C---:B------:R-:W-:Y:S01]  /*8700*/  HMMA.16816.F32 R196, R4.reuse, R234, R196 ;  /* 0x000000ea04c4723c */ /* 0x040fe200000018c4 */
[----:B------:R-:W1:Y:S07]  /*8710*/  LDSM.16.M88.4 R232, [R209+0x1000] ;  /* 0x00100000d1e8783b */ /* 0x000e6e0000000200 */
[C---:B------:R-:W-:Y:S08]  /*8720*/  HMMA.16816.F32 R192, R4.reuse, R240, R184 ;  /* 0x000000f004c0723c */ /* 0x040ff000000018b8 */
[C---:B------:R-:W-:Y:S01]  /*8730*/  HMMA.16816.F32 R184, R4.reuse, R242, R176 ;  /* 0x000000f204b8723c */ /* 0x040fe200000018b0 */
[----:B------:R-:W-:Y:S07]  /*8740*/  LDSM.16.M88.4 R240, [R225] ;  /* 0x00000000e1f0783b */ /* 0x000fee0000000200 */
[C---:B--2---:R-:W-:Y:S08]  /*8750*/  HMMA.16816.F32 R176, R4.reuse, R32, R172 ;  /* 0x0000002004b0723c */ /* 0x044ff000000018ac */
[C---:B------:R-:W-:Y:S08]  /*8760*/  HMMA.16816.F32 R172, R4.reuse, R34, R136 ;  /* 0x0000002204ac723c */ /* 0x040ff00000001888 */
[C---:B---3--:R-:W-:Y:S01]  /*8770*/  HMMA.16816.F32 R136, R4.reuse, R24, R28 ;  /* 0x000000180488723c */ /* 0x048fe2000000181c */
[----:B------:R-:W2:Y:S07]  /*8780*/  LDSM.16.M88.4 R28, [R209+0x1800] ;  /* 0x00180000d11c783b */ /* 0x000eae0000000200 */
[----:B------:R-:W-:Y:S01]  /*8790*/  HMMA.16816.F32 R32, R4, R26, R20 ;  /* 0x0000001a0420723c */ /* 0x000fe20000001814 */
[----:B------:R-:W-:Y:S04]  /*87a0*/  LDSM.16.M88.4 R4, [R211+0x2000] ;  /* 0x00200000d304783b */ /* 0x000fe80000000200 */
[----:B------:R-:W3:Y:S03]  /*87b0*/  LDSM.16.M88.4 R24, [R204+0xa000] ;  /* 0x00a00000cc18783b */ /* 0x000ee60000000200 */
[C---:B------:R-:W-:Y:S08]  /*87c0*/  HMMA.16816.F32 R20, R8.reuse, R180, R12 ;  /* 0x000000b40814723c */ /* 0x040ff0000000180c */
[C---:B------:R-:W-:Y:S01]  /*87d0*/  HMMA.16816.F32 R12, R8.reuse, R182, R196 ;  /* 0x000000b6080c723c */ /* 0x040fe200000018c4 */
[----:B------:R-:W3:Y:S07]  /*87e0*/  LDSM.16.M88.4 R196, [R204+0xa800] ;  /* 0x00a80000ccc4783b */ /* 0x000eee0000000200 */
        /* <DEDUP_REMOVED lines=8> */
[----:B------:R-:W2:Y:S04]  /*8870*/  LDSM.16.M88.4 R32, [R227] ;  /* 0x00000000e320783b */ /* 0x000ea80000000200 */
[----:B------:R-:W1:Y:S01]  /*8880*/  LDSM.16.M88.4 R28, [R226] ;  /* 0x00000000e21c783b */ /* 0x000e620000000200 */
[C---:B---3--:R-:W-:Y:S08]  /*8890*/  HMMA.16816.F32 R136, R4.reuse, R24, R20 ;  /* 0x000000180488723c */ /* 0x048ff00000001814 */
[C---:B------:R-:W-:Y:S08]  /*88a0*/  HMMA.16816.F32 R24, R4.reuse, R26, R12 ;  /* 0x0000001a0418723c */ /* 0x040ff0000000180c */
[C---:B------:R-:W-:Y:S08]  /*88b0*/  HMMA.16816.F32 R20, R4.reuse, R196, R192 ;  /* 0x000000c40414723c */ /* 0x040ff000000018c0 */
[C---:B------:R-:W-:Y:S08]  /*88c0*/  HMMA.16816.F32 R12, R4.reuse, R198, R188 ;  /* 0x000000c6040c723c */ /* 0x040ff000000018bc */
[C---:B------:R-:W-:Y:S08]  /*88d0*/  HMMA.16816.F32 R196, R4.reuse, R200, R184 ;  /* 0x000000c804c4723c */ /* 0x040ff000000018b8 */
[C---:B------:R-:W-:Y:S01]  /*88e0*/  HMMA.16816.F32 R192, R4.reuse, R202, R180 ;  /* 0x000000ca04c0723c */ /* 0x040fe200000018b4 */
[----:B------:R-:W3:Y:S07]  /*88f0*/  LDSM.16.M88.4 R200, [R224] ;  /* 0x00000000e0c8783b */ /* 0x000eee0000000200 */
        /* <DEDUP_REMOVED lines=9> */
[----:B------:R-:W2:Y:S07]  /*8990*/  LDSM.16.M88.4 R28, [R210+0xb000] ;  /* 0x00b00000d21c783b */ /* 0x000eae0000000200 */
[C---:B------:R-:W-:Y:S01]  /*89a0*/  HMMA.16816.F32 R20, R8.reuse, R240, R196 ;  /* 0x000000f00814723c */ /* 0x040fe200000018c4 */
[----:B------:R-:W-:Y:S07]  /*89b0*/  LDSM.16.M88.4 R196, [R209+0x2000] ;  /* 0x00200000d1c4783b */ /* 0x000fee0000000200 */
[C---:B------:R-:W-:Y:S01]  /*89c0*/  HMMA.16816.F32 R12, R8.reuse, R242, R192 ;  /* 0x000000f2080c723c */ /* 0x040fe200000018c0 */
[----:B------:R-:W-:Y:S07]  /*89d0*/  LDSM.16.M88.4 R240, [R209+0x5800] ;  /* 0x00580000d1f0783b */ /* 0x000fee0000000200 */
        /* <DEDUP_REMOVED lines=11> */
[C---:B------:R-:W-:Y:S08]  /*8a90*/  HMMA.16816.F32 R32, R4.reuse, R30, R12 ;  /* 0x0000001e0420723c */ /* 0x040ff0000000180c */
[C---:B------:R-:W-:Y:S01]  /*8aa0*/  HMMA.16816.F32 R28, R4.reuse, R236, R136 ;  /* 0x000000ec041c723c */ /* 0x040fe20000001888 */
[----:B------:R-:W2:Y:S07]  /*8ab0*/  LDSM.16.M88.4 R136, [R209+0x3000] ;  /* 0x00300000d188783b */ /* 0x000eae0000000200 */
[----:B------:R-:W-:Y:S01]  /*8ac0*/  HMMA.16816.F32 R20, R4, R238, R184 ;  /* 0x000000ee0414723c */ /* 0x000fe200000018b8 */
[----:B------:R-:W4:Y:S04]  /*8ad0*/  LDSM.16.M88.4 R4, [R211+0x4000] ;  /* 0x00400000d304783b */ /* 0x000f280000000200 */
[----:B------:R-:W-:Y:S03]  /*8ae0*/  LDSM.16.M88.4 R236, [R220] ;  /* 0x00000000dcec783b */ /* 0x000fe60000000200 */
[C---:B---3--:R-:W-:Y:S08]  /*8af0*/  HMMA.16816.F32 R12, R8.reuse, R196, R192 ;  /* 0x000000c4080c723c */ /* 0x048ff000000018c0 */
[C---:B------:R-:W-:Y:S01]  /*8b00*/  HMMA.16816.F32 R188, R8.reuse, R198, R188 ;  /* 0x000000c608bc723c */ /* 0x040fe200000018bc */
[----:B------:R-:W3:Y:S07]  /*8b10*/  LDSM.16.M88.4 R196, [R204+0xc800] ;  /* 0x00c80000ccc4783b */ /* 0x000eee0000000200 */
[C---:B-1----:R-:W-:Y:S08]  /*8b20*/  HMMA.16816.F32 R184, R8.reuse, R232, R180 ;  /* 0x000000e808b8723c */ /* 0x042ff000000018b4 */
[C---:B------:R-:W-:Y:S01]  /*8b30*/  HMMA.16816.F32 R180, R8.reuse, R234, R176 ;  /* 0x000000ea08b4723c */ /* 0x040fe200000018b0 */
[----:B------:R-:W1:Y:S07]  /*8b40*/  LDSM.16.M88.4 R232, [R204+0xd000] ;  /* 0x00d00000cce8783b */ /* 0x000e6e0000000200 */
[C---:B--2---:R-:W-:Y:S08]  /*8b50*/  HMMA.16816.F32 R176, R8.reuse, R136, R172 ;  /* 0x0000008808b0723c */ /* 0x044ff000000018ac */
[C---:B------:R-:W-:Y:S08]  /*8b60*/  HMMA.16816.F32 R172, R8.reuse, R138, R32 ;  /* 0x0000008a08ac723c */ /* 0x040ff00000001820 */
[C---:B------:R-:W-:Y:S01]  /*8b70*/  HMMA.16816.F32 R136, R8.reuse, R24, R28 ;  /* 0x000000180888723c */ /* 0x040fe2000000181c */
[----:B------:R-:W2:Y:S07]  /*8b80*/  LDSM.16.M88.4 R28, [R204+0xd800] ;  /* 0x00d80000cc1c783b */ /* 0x000eae0000000200 */
[----:B------:R-:W-:Y:S01]  /*8b90*/  HMMA.16816.F32 R32, R8, R26, R20 ;  /* 0x0000001a0820723c */ /* 0x000fe20000001814 */
[----:B------:R-:W-:Y:S04]  /*8ba0*/  LDSM.16.M88.4 R8, [R212+0x4000] ;  /* 0x00400000d408783b */ /* 0x000fe80000000200 */
[----:B------:R-:W2:Y:S03]  /*8bb0*/  LDSM.16.M88.4 R24, [R223] ;  /* 0x00000000df18783b */ /* 0x000ea60000000200 */
[C---:B----4-:R-:W-:Y:S08]  /*8bc0*/  HMMA.16816.F32 R20, R4.reuse, R200, R12 ;  /* 0x000000c80414723c */ /* 0x050ff0000000180c */
[C---:B------:R-:W-:Y:S01]  /*8bd0*/  HMMA.16816.F32 R12, R4.reuse, R202, R188 ;  /* 0x000000ca040c723c */ /* 0x040fe200000018bc */
[----:B------:R-:W4:Y:S07]  /*8be0*/  LDSM.16.M88.4 R200, [R222] ;  /* 0x00000000dec8783b */ /* 0x000f2e0000000200 */
[C---:B---3--:R-:W-:Y:S08]  /*8bf0*/  HMMA.16816.F32 R192, R4.reuse, R196, R184 ;  /* 0x000000c404c0723c */ /* 0x048ff000000018b8 */
[C---:B------:R-:W-:Y:S01]  /*8c00*/  HMMA.16816.F32 R188, R4.reuse, R198, R180 ;  /* 0x000000c604bc723c */ /* 0x040fe200000018b4 */
[----:B------:R-:W3:Y:S07]  /*8c10*/  LDSM.16.M88.4 R196, [R221] ;  /* 0x00000000ddc4783b */ /* 0x000eee0000000200 */
[C---:B-1----:R-:W-:Y:S08]  /*8c20*/  HMMA.16816.F32 R184, R4.reuse, R232, R176 ;  /* 0x000000e804b8723c */ /* 0x042ff000000018b0 */
[C---:B------:R-:W-:Y:S01]  /*8c30*/  HMMA.16816.F32 R180, R4.reuse, R234, R172 ;  /* 0x000000ea04b4723c */ /* 0x040fe200000018ac */
[----:B------:R-:W-:Y:S07]  /*8c40*/  LDSM.16.M88.4 R232, [R210+0xd800] ;  /* 0x00d80000d2e8783b */ /* 0x000fee0000000200 */
[C---:B--2---:R-:W-:Y:S08]  /*8c50*/  HMMA.16816.F32 R176, R4.reuse, R28, R136 ;  /* 0x0000001c04b0723c */ /* 0x044ff00000001888 */
[----:B------:R-:W-:Y:S01]  /*8c60*/  HMMA.16816.F32 R172, R4, R30, R32 ;  /* 0x0000001e04ac723c */ /* 0x000fe20000001820 */
[----:B------:R-:W-:Y:S04]  /*8c70*/  LDSM.16.M88.4 R4, [R214+0x4000] ;  /* 0x00400000d604783b */ /* 0x000fe80000000200 */
[----:B------:R-:W1:Y:S03]  /*8c80*/  LDSM.16.M88.4 R32, [R210+0xc000] ;  /* 0x00c00000d220783b */ /* 0x000e660000000200 */
[C---:B------:R-:W-:Y:S01]  /*8c90*/  HMMA.16816.F32 R136, R8.reuse, R24, R20 ;  /* 0x000000180888723c */ /* 0x040fe20000001814 */
[----:B------:R-:W2:Y:S07]  /*8ca0*/  LDSM.16.M88.4 R28, [R210+0xc800] ;  /* 0x00c80000d21c783b */ /* 0x000eae0000000200 */
[C---:B------:R-:W-:Y:S08]  /*8cb0*/  HMMA.16816.F32 R24, R8.reuse, R26, R12 ;  /* 0x0000001a0818723c */ /* 0x040ff0000000180c */
[C---:B----4-:R-:W-:Y:S08]  /*8cc0*/  HMMA.16816.F32 R12, R8.reuse, R202, R188 ;  /* 0x000000ca080c723c */ /* 0x050ff000000018bc */
[C---:B------:R-:W-:Y:S08]  /*8cd0*/  HMMA.16816.F32 R20, R8.reuse, R200, R192 ;  /* 0x000000c80814723c */ /* 0x040ff000000018c0 */
[C---:B---3--:R-:W-:Y:S08]  /*8ce0*/  HMMA.16816.F32 R200, R8.reuse, R196, R184 ;  /* 0x000000c408c8723c */ /* 0x048ff000000018b8 */
[C---:B------:R-:W-:Y:S08]  /*8cf0*/  HMMA.16816.F32 R196, R8.reuse, R198, R180 ;  /* 0x000000c608c4723c */ /* 0x040ff000000018b4 */
[C---:B------:R-:W-:Y:S08]  /*8d00*/  HMMA.16816.F32 R192, R8.reuse, R236, R176 ;  /* 0x000000ec08c0723c */ /* 0x040ff000000018b0 */
[----:B------:R-:W-:Y:S01]  /*8d10*/  HMMA.16816.F32 R188, R8, R238, R172 ;  /* 0x000000ee08bc723c */ /* 0x000fe200000018ac */
[----:B------:R-:W-:Y:S04]  /*8d20*/  LDSM.16.M88.4 R8, [R213+0x4000] ;  /* 0x00400000d508783b */ /* 0x000fe80000000200 */
[----:B------:R-:W3:Y:S03]  /*8d30*/  LDSM.16.M88.4 R236, [R209+0x4000] ;  /* 0x00400000d1ec783b */ /* 0x000ee60000000200 */
[C---:B-1----:R-:W-:Y:S01]  /*8d40*/  HMMA.16816.F32 R184, R4.reuse, R32, R136 ;  /* 0x0000002004b8723c */ /* 0x042fe20000001888 */
[----:B------:R-:W1:Y:S04]  /*8d50*/  LDSM.16.M88.4 R172, [R209+0x4800] ;  /* 0x00480000d1ac783b */ /* 0x000e680000000200 */
[----:B------:R-:W4:Y:S03]  /*8d60*/  LDSM.16.M88.4 R136, [R209+0x5000] ;  /* 0x00500000d188783b */ /* 0x000f260000000200 */
[C---:B------:R-:W-:Y:S08]  /*8d70*/  HMMA.16816.F32 R180, R4.reuse, R34, R24 ;  /* 0x0000002204b4723c */ /* 0x040ff00000001818 */
[C---:B--2---:R-:W-:Y:S08]  /*8d80*/  HMMA.16816.F32 R32, R4.reuse, R30, R12 ;  /* 0x0000001e0420723c */ /* 0x044ff0000000180c */
[C---:B------:R-:W-:Y:S08]  /*8d90*/  HMMA.16816.F32 R176, R4.reuse, R28, R20 ;  /* 0x0000001c04b0723c */ /* 0x040ff00000001814 */
[C---:B------:R-:W-:Y:S01]  /*8da0*/  HMMA.16816.F32 R28, R4.reuse, R244, R200 ;  /* 0x000000f4041c723c */ /* 0x040fe200000018c8 */
[----:B------:R-:W-:Y:S07]  /*8db0*/  LDSM.16.M88.4 R200, [R204+0xe000] ;  /* 0x00e00000ccc8783b */ /* 0x000fee0000000200 */
[C---:B------:R-:W-:Y:S08]  /*8dc0*/  HMMA.16816.F32 R24, R4.reuse, R246, R196 ;  /* 0x000000f60418723c */ /* 0x040ff000000018c4 */
[C---:B------:R-:W-:Y:S08]  /*8dd0*/  HMMA.16816.F32 R20, R4.reuse, R232, R192 ;  /* 0x000000e80414723c */ /* 0x040ff000000018c0 */
[----:B------:R-:W-:Y:S01]  /*8de0*/  HMMA.16816.F32 R12, R4, R234, R188 ;  /* 0x000000ea040c723c */ /* 0x000fe200000018bc */
[----:B------:R-:W-:Y:S04]  /*8df0*/  LDSM.16.M88.4 R4, [R211+0x6000] ;  /* 0x00600000d304783b */ /* 0x000fe80000000200 */
[----:B------:R-:W2:Y:S03]  /*8e00*/  LDSM.16.M88.4 R232, [R204+0xe800] ;  /* 0x00e80000cce8783b */ /* 0x000ea60000000200 */
[C---:B---3--:R-:W-:Y:S08]  /*8e10*/  HMMA.16816.F32 R196, R8.reuse, R236, R184 ;  /* 0x000000ec08c4723c */ /* 0x048ff000000018b8 */
[C---:B-1----:R-:W-:Y:S01]  /*8e20*/  HMMA.16816.F32 R184, R8.reuse, R174, R32 ;  /* 0x000000ae08b8723c */ /* 0x042fe20000001820 */
[----:B------:R-:W1:Y:S07]  /*8e30*/  LDSM.16.M88.4 R32, [R204+0xf000] ;  /* 0x00f00000cc20783b */ /* 0x000e6e0000000200 */
[C---:B------:R-:W-:Y:S08]  /*8e40*/  HMMA.16816.F32 R192, R8.reuse, R238, R180 ;  /* 0x000000ee08c0723c */ /* 0x040ff000000018b4 */
[C---:B----4-:R-:W-:Y:S01]  /*8e50*/  HMMA.16816.F32 R180, R8.reuse, R136, R28 ;  /* 0x0000008808b4723c */ /* 0x050fe2000000181c */
[----:B------:R-:W3:Y:S07]  /*8e60*/  LDSM.16.M88.4 R28, [R204+0xf800] ;  /* 0x00f80000cc1c783b */ /* 0x000eee0000000200 */
[C---:B------:R-:W-:Y:S08]  /*8e70*/  HMMA.16816.F32 R188, R8.reuse, R172, R176 ;  /* 0x000000ac08bc723c */ /* 0x040ff000000018b0 */
[C---:B------:R-:W-:Y:S01]  /*8e80*/  HMMA.16816.F32 R176, R8.reuse, R138, R24 ;  /* 0x0000008a08b0723c */ /* 0x040fe20000001818 */
[----:B------:R-:W-:Y:S07]  /*8e90*/  LDSM.16.M88.4 R136, [R219] ;  /* 0x00000000db88783b */ /* 0x000fee0000000200 */
[C---:B------:R-:W-:Y:S08]  /*8ea0*/  HMMA.16816.F32 R172, R8.reuse, R240, R20 ;  /* 0x000000f008ac723c */ /* 0x040ff00000001814 */
[----:B------:R-:W-:Y:S01]  /*8eb0*/  HMMA.16816.F32 R24, R8, R242, R12 ;  /* 0x000000f20818723c */ /* 0x000fe2000000180c */
[----:B------:R-:W4:Y:S04]  /*8ec0*/  LDSM.16.M88.4 R12, [R212+0x6000] ;  /* 0x00600000d40c783b */ /* 0x000f280000000200 */
[----:B------:R-:W-:Y:S03]  /*8ed0*/  LDSM.16.M88.4 R8, [R214+0x6000] ;  /* 0x00600000d608783b */ /* 0x000fe60000000200 */
[C---:B--2---:R-:W-:Y:S08]  /*8ee0*/  HMMA.16816.F32 R236, R4.reuse, R232, R188 ;  /* 0x000000e804ec723c */ /* 0x044ff000000018bc */
[C---:B------:R-:W-:Y:S08]  /*8ef0*/  HMMA.16816.F32 R188, R4.reuse, R234, R184 ;  /* 0x000000ea04bc723c */ /* 0x040ff000000018b8 */
[C---:B-1----:R-:W-:Y:S08]  /*8f00*/  HMMA.16816.F32 R184, R4.reuse, R32, R180 ;  /* 0x0000002004b8723c */ /* 0x042ff000000018b4 */
[C---:B------:R-:W-:Y:S01]  /*8f10*/  HMMA.16816.F32 R180, R4.reuse, R34, R176 ;  /* 0x0000002204b4723c */ /* 0x040fe200000018b0 */
[----:B------:R-:W1:Y:S07]  /*8f20*/  LDSM.16.M88.4 R32, [R218] ;  /* 0x00000000da20783b */ /* 0x000e6e0000000200 */
[C---:B------:R-:W-:Y:S08]  /*8f30*/  HMMA.16816.F32 R20, R4.reuse, R200, R196 ;  /* 0x000000c80414723c */ /* 0x040ff000000018c4 */
[C---:B------:R-:W-:Y:S01]  /*8f40*/  HMMA.16816.F32 R192, R4.reuse, R202, R192 ;  /* 0x000000ca04c0723c */ /* 0x040fe200000018c0 */
[----:B------:R-:W-:Y:S07]  /*8f50*/  LDSM.16.M88.4 R200, [R210+0xe000] ;  /* 0x00e00000d2c8783b */ /* 0x000fee0000000200 */
[C---:B---3--:R-:W-:Y:S01]  /*8f60*/  HMMA.16816.F32 R232, R4.reuse, R28, R172 ;  /* 0x0000001c04e8723c */ /* 0x048fe200000018ac */
[----:B------:R-:W-:Y:S07]  /*8f70*/  LDSM.16.M88.4 R172, [R209+0x6000] ;  /* 0x00600000d1ac783b */ /* 0x000fee0000000200 */
[----:B------:R-:W-:Y:S01]  /*8f80*/  HMMA.16816.F32 R176, R4, R30, R24 ;  /* 0x0000001e04b0723c */ /* 0x000fe20000001818 */
[----:B------:R-:W2:Y:S04]  /*8f90*/  LDSM.16.M88.4 R28, [R217] ;  /* 0x00000000d91c783b */ /* 0x000ea80000000200 */
[----:B------:R-:W-:Y:S03]  /*8fa0*/  LDSM.16.M88.4 R4, [R213+0x6000] ;  /* 0x00600000d504783b */ /* 0x000fe60000000200 */
[C---:B----4-:R-:W-:Y:S08]  /*8fb0*/  HMMA.16816.F32 R20, R12.reuse, R136, R20 ;  /* 0x000000880c14723c */ /* 0x050ff00000001814 */
[C---:B------:R-:W-:Y:S01]  /*8fc0*/  HMMA.16816.F32 R24, R12.reuse, R138, R192 ;  /* 0x0000008a0c18723c */ /* 0x040fe200000018c0 */
[----:B------:R-:W3:Y:S07]  /*8fd0*/  LDSM.16.M88.4 R136, [R216] ;  /* 0x00000000d888783b */ /* 0x000eee0000000200 */
[C---:B-1----:R-:W-:Y:S08]  /*8fe0*/  HMMA.16816.F32 R236, R12.reuse, R32, R236 ;  /* 0x000000200cec723c */ /* 0x042ff000000018ec */
[C---:B--2---:R-:W-:Y:S08]  /*8ff0*/  HMMA.16816.F32 R192, R12.reuse, R28, R184 ;  /* 0x0000001c0cc0723c */ /* 0x044ff000000018b8 */
[----:B------:R-:W-:Y:S01]  /*9000*/  HMMA.16816.F32 R196, R12, R30, R180 ;  /* 0x0000001e0cc4723c */ /* 0x000fe200000018b4 */
[----:B------:R-:W1:Y:S04]  /*9010*/  LDSM.16.M88.4 R28, [R210+0xe800] ;  /* 0x00e80000d21c783b */ /* 0x000e680000000200 */
[----:B------:R-:W2:Y:S03]  /*9020*/  LDSM.16.M88.4 R180, [R210+0xf000] ;  /* 0x00f00000d2b4783b */ /* 0x000ea60000000200 */
[C---:B------:R-:W-:Y:S08]  /*9030*/  HMMA.16816.F32 R20, R8.reuse, R200, R20 ;  /* 0x000000c80814723c */ /* 0x040ff00000001814 */
[----:B------:R-:W-:Y:S08]  /*9040*/  HMMA.16816.F32 R24, R8, R202, R24 ;  /* 0x000000ca0818723c */ /* 0x000ff00000001818 */
[C---:B---3--:R-:W-:Y:S01]  /*9050*/  HMMA.16816.F32 R200, R12.reuse, R138, R176 ;  /* 0x0000008a0cc8723c */ /* 0x048fe200000018b0 */
[----:B------:R-:W3:Y:S07]  /*9060*/  LDSM.16.M88.4 R176, [R209+0x6800] ;  /* 0x00680000d1b0783b */ /* 0x000eee0000000200 */
[----:B------:R-:W-:Y:S08]  /*9070*/  HMMA.16816.F32 R232, R12, R136, R232 ;  /* 0x000000880ce8723c */ /* 0x000ff000000018e8 */
[----:B-1----:R-:W-:Y:S08]  /*9080*/  HMMA.16816.F32 R136, R8, R28, R236 ;  /* 0x0000001c0888723c */ /* 0x002ff000000018ec */
[----:B------:R-:W-:Y:S08]  /*9090*/  HMMA.16816.F32 R188, R12, R34, R188 ;  /* 0x000000220cbc723c */ /* 0x000ff000000018bc */
[C---:B------:R-:W-:Y:S08]  /*90a0*/  HMMA.16816.F32 R240, R4.reuse, R172, R20 ;  /* 0x000000ac04f0723c */ /* 0x040ff00000001814 */
[----:B------:R-:W-:Y:S01]  /*90b0*/  HMMA.16816.F32 R184, R4, R174, R24 ;  /* 0x000000ae04b8723c */ /* 0x000fe20000001818 */
[----:B------:R-:W1:Y:S07]  /*90c0*/  LDSM.16.M88.4 R172, [R210+0xf800] ;  /* 0x00f80000d2ac783b */ /* 0x000e6e0000000200 */
[C---:B--2---:R-:W-:Y:S08]  /*90d0*/  HMMA.16816.F32 R192, R8.reuse, R180, R192 ;  /* 0x000000b408c0723c */ /* 0x044ff000000018c0 */
[----:B------:R-:W-:Y:S08]  /*90e0*/  HMMA.16816.F32 R196, R8, R182, R196 ;  /* 0x000000b608c4723c */ /* 0x000ff000000018c4 */
[----:B---3--:R-:W-:Y:S01]  /*90f0*/  HMMA.16816.F32 R180, R4, R176, R136 ;  /* 0x000000b004b4723c */ /* 0x008fe20000001888 */
[----:B------:R-:W2:Y:S07]  /*9100*/  LDSM.16.M88.4 R136, [R209+0x7000] ;  /* 0x00700000d188783b */ /* 0x000eae0000000200 */
[----:B------:R-:W-:Y:S01]  /*9110*/  HMMA.16816.F32 R188, R8, R30, R188 ;  /* 0x0000001e08bc723c */ /* 0x000fe200000018bc */
[----:B------:R-:W-:-:S07]  /*9120*/  IMAD.SHL.U32 R251, R251, 0x2, RZ ;  /* 0x00000002fbfb7824 */ /* 0x000fce00078e00ff */
[C---:B-1----:R-:W-:Y:S08]  /*9130*/  HMMA.16816.F32 R232, R8.reuse, R172, R232 ;  /* 0x000000ac08e8723c */ /* 0x042ff000000018e8 */
[----:B------:R-:W-:Y:S01]  /*9140*/  HMMA.16816.F32 R200, R8, R174, R200 ;  /* 0x000000ae08c8723c */ /* 0x000fe200000018c8 */
[----:B------:R-:W-:-:S07]  /*9150*/  LOP3.LUT R251, R251, 0x6, RZ, 0xc0, !PT ;  /* 0x00000006fbfb7812 */ /* 0x000fce00078ec0ff */
[----:B------:R-:W-:Y:S01]  /*9160*/  HMMA.16816.F32 R172, R4, R178, R188 ;  /* 0x000000b204ac723c */ /* 0x000fe200000018bc */
[----:B------:R-:W1:Y:S01]  /*9170*/  LDSM.16.M88.4 R176, [R209+0x7800] ;  /* 0x00780000d1b0783b */ /* 0x000e620000000200 */
[----:B------:R-:W-:Y:S01]  /*9180*/  IMAD R0, R0, 0x40, R251 ;  /* 0x0000004000007824 */ /* 0x000fe200078e02fb */
[----:B------:R-:W-:Y:S01]  /*9190*/  UISETP.GE.AND UP0, UPT, UR9, 0x3, UPT ;  /* 0x000000030900788c */ /* 0x000fe2000bf06270 */
[----:B------:R-:W-:Y:S01]  /*91a0*/  FMUL.FTZ R241, R241, c[0x0][0x2ec] ;  /* 0x0000bb00f1f17a20 */ /* 0x000fe20000410000 */
[----:B------:R-:W-:-:S04]  /*91b0*/  DEPBAR.LE SB0, 0x0 ;  /* 0x000080000000791a */ /* 0x000fc80000000000 */
[----:B--2---:R-:W-:Y:S01]  /*91c0*/  HMMA.16816.F32 R8, R4, R136, R192 ;  /* 0x000000880408723c */ /* 0x004fe200000018c0 */
[C---:B------:R-:W-:Y:S01]  /*91d0*/  IADD3 R20, R0.reuse, 0x1, RZ ;  /* 0x0000000100147810 */ /* 0x040fe20007ffe0ff */
[----:B------:R-:W-:Y:S01]  /*91e0*/  MUFU.TANH R241, R241 ;  /* 0x000000f100f17308 */ /* 0x000fe20000002400 */
[----:B------:R-:W-:Y:S01]  /*91f0*/  FMUL.FTZ R243, R243, c[0x0][0x2ec] ;  /* 0x0000bb00f3f37a20 */ /* 0x000fe20000410000 */
[----:B------:R-:W-:Y:S01]  /*9200*/  IADD3 R2, R0, 0x8, RZ ;  /* 0x0000000800027810 */ /* 0x000fe20007ffe0ff */
[----:B------:R-:W-:Y:S02]  /*9210*/  FMUL.FTZ R184, R184, c[0x0][0x2ec] ;  /* 0x0000bb00b8b87a20 */ /* 0x000fe40000410000 */
[----:B------:R-:W-:-:S03]  /*9220*/  FMUL.FTZ R186, R186, c[0x0][0x2ec] ;  /* 0x0000bb00baba7a20 */ /* 0x000fc60000410000 */
[----:B------:R-:W2:Y:S01]  /*9230*/  I2F R23, R20 ;  /* 0x0000001400177306 */ /* 0x000ea20000201400 */
[----:B------:R-:W-:Y:S01]  /*9240*/  FMUL.FTZ R185, R185, c[0x0][0x2ec] ;  /* 0x0000bb00b9b97a20 */ /* 0x000fe20000410000 */
[----:B------:R-:W-:Y:S01]  /*9250*/  HMMA.16816.F32 R136, R4, R138, R196 ;  /* 0x0000008a0488723c */ /* 0x000fe200000018c4 */
[----:B------:R-:W-:Y:S01]  /*9260*/  FMUL.FTZ R187, R187, c[0x0][0x2ec] ;  /* 0x0000bb00bbbb7a20 */ /* 0x000fe20000410000 */
[----:B------:R-:W-:Y:S01]  /*9270*/  IADD3 R15, R0, 0x9, RZ ;  /* 0x00000009000f7810 */ /* 0x000fe20007ffe0ff */
[----:B------:R-:W-:-:S03]  /*9280*/  FMUL.FTZ R180, R180, c[0x0][0x2ec] ;  /* 0x0000bb00b4b47a20 */ /* 0x000fc60000410000 */
[----:B------:R-:W-:Y:S01]  /*9290*/  I2F R24, R2 ;  /* 0x0000000200187306 */ /* 0x000fe20000201400 */
[----:B------:R-:W-:-:S07]  /*92a0*/  IADD3 R18, R0, 0x10, RZ ;  /* 0x0000001000127810 */ /* 0x000fce0007ffe0ff */
[----:B------:R-:W3:Y:S01]  /*92b0*/  MUFU.TANH R243, R243 ;  /* 0x000000f300f37308 */ /* 0x000ee20000002400 */
[----:B------:R-:W-:-:S07]  /*92c0*/  FMUL.FTZ R8, R8, c[0x0][0x2ec] ;  /* 0x0000bb0008087a20 */ /* 0x000fce0000410000 */
[----:B------:R-:W-:Y:S01]  /*92d0*/  MUFU.TANH R133, R184 ;  /* 0x000000b800857308 */ /* 0x000fe20000002400 */
[----:B------:R-:W-:-:S07]  /*92e0*/  FMUL.FTZ R182, R182, c[0x0][0x2ec] ;  /* 0x0000bb00b6b67a20 */ /* 0x000fce0000410000 */
[----:B------:R-:W4:Y:S01]  /*92f0*/  MUFU.TANH R186, R186 ;  /* 0x000000ba00ba7308 */ /* 0x000f220000002400 */
[----:B------:R-:W-:Y:S01]  /*9300*/  FMUL.FTZ R181, R181, c[0x0][0x2ec] ;  /* 0x0000bb00b5b57a20 */ /* 0x000fe20000410000 */
[----:B------:R-:W-:Y:S01]  /*9310*/  IADD3 R19, R0, 0x11, RZ ;  /* 0x0000001100137810 */ /* 0x000fe20007ffe0ff */
[----:B------:R-:W-:-:S05]  /*9320*/  FMUL.FTZ R183, R183, c[0x0][0x2ec] ;  /* 0x0000bb00b7b77a20 */ /* 0x000fca0000410000 */
[----:B------:R-:W-:Y:S01]  /*9330*/  MUFU.TANH R35, R185 ;  /* 0x000000b900237308 */ /* 0x000fe20000002400 */
[----:B------:R-:W-:Y:S01]  /*9340*/  FMUL.FTZ R9, R9, c[0x0][0x2ec] ;  /* 0x0000bb0009097a20 */ /* 0x000fe20000410000 */
[----:B------:R-:W-:-:S06]  /*9350*/  ISETP.GE.AND P1, PT, R20, R16, PT ;  /* 0x000000101400720c */ /* 0x000fcc0003f26270 */
[----:B------:R-:W-:Y:S08]  /*9360*/  I2F R29, R15 ;  /* 0x0000000f001d7306 */ /* 0x000ff00000201400 */
[----:B------:R-:W-:Y:S08]  /*9370*/  I2F R30, R18 ;  /* 0x00000012001e7306 */ /* 0x000ff00000201400 */
[----:B------:R-:W-:Y:S08]  /*9380*/  MUFU.TANH R187, R187 ;  /* 0x000000bb00bb7308 */ /* 0x000ff00000002400 */
[----:B------:R-:W1:Y:S01]  /*9390*/  MUFU.TANH R185, R180 ;  /* 0x000000b400b97308 */ /* 0x000e620000002400 */
[----:B------:R-:W-:Y:S01]  /*93a0*/  IADD3 R21, R0, 0x19, RZ ;  /* 0x0000001900157810 */ /* 0x000fe20007ffe0ff */
[----:B------:R-:W-:-:S06]  /*93b0*/  FMUL.FTZ R173, R173, c[0x0][0x2ec] ;  /* 0x0000bb00adad7a20 */ /* 0x000fcc0000410000 */
[----:B------:R2:W-:Y:S01]  /*93c0*/  MUFU.TANH R192, R8 ;  /* 0x0000000800c07308 */ /* 0x0005e20000002400 */
[----:B------:R-:W-:Y:S01]  /*93d0*/  IADD3 R22, R0, 0x18, RZ ;  /* 0x0000001800167810 */ /* 0x000fe20007ffe0ff */
[----:B------:R-:W-:-:S06]  /*93e0*/  FMUL.FTZ R172, R172, c[0x0][0x2ec] ;  /* 0x0000bb00acac7a20 */ /* 0x000fcc0000410000 */
[----:B------:R-:W1:Y:S01]  /*93f0*/  MUFU.TANH R184, R182 ;  /* 0x000000b600b87308 */ /* 0x000e620000002400 */
[----:B------:R-:W-:Y:S02]  /*9400*/  FMUL.FTZ R174, R174, c[0x0][0x2ec] ;  /* 0x0000bb00aeae7a20 */ /* 0x000fe40000410000 */
[----:B--2---:R-:W-:-:S05]  /*9410*/  FFMA.FTZ R8, R23, UR4, R241 ;  /* 0x0000000417087c23 */ /* 0x004fca00080100f1 */
[----:B------:R-:W-:Y:S01]  /*9420*/  MUFU.TANH R236, R181 ;  /* 0x000000b500ec7308 */ /* 0x000fe20000002400 */
[----:B------:R-:W-:Y:S02]  /*9430*/  ISETP.GE.AND P2, PT, R20, R17, PT ;  /* 0x000000111400720c */ /* 0x000fe40003f46270 */
[----:B------:R-:W-:Y:S01]  /*9440*/  FSEL R135, R8, -INF , !P1 ;  /* 0xff80000008877808 */ /* 0x000fe20004800000 */
[----:B---3--:R-:W-:-:S04]  /*9450*/  FFMA.FTZ R8, R23, UR4, R243 ;  /* 0x0000000417087c23 */ /* 0x008fc800080100f3 */
[----:B------:R1:W-:Y:S01]  /*9460*/  MUFU.TANH R237, R183 ;  /* 0x000000b700ed7308 */ /* 0x0003e20000002400 */
[C---:B------:R-:W-:Y:S02]  /*9470*/  ISETP.GE.AND P0, PT, R2.reuse, R16, PT ;  /* 0x000000100200720c */ /* 0x040fe40003f06270 */
[----:B------:R-:W-:Y:S01]  /*9480*/  ISETP.GE.AND P1, PT, R2, R17, PT ;  /* 0x000000110200720c */ /* 0x000fe20003f26270 */
[----:B----4-:R-:W-:-:S04]  /*9490*/  FFMA.FTZ R2, R24, UR4, R186 ;  /* 0x0000000418027c23 */ /* 0x010fc800080100ba */
[----:B------:R-:W2:Y:S01]  /*94a0*/  I2F R33, R19 ;  /* 0x0000001300217306 */ /* 0x000ea20000201400 */
[----:B------:R-:W-:Y:S01]  /*94b0*/  FMUL.FTZ R175, R175, c[0x0][0x2ec] ;  /* 0x0000bb00afaf7a20 */ /* 0x000fe20000410000 */
[----:B-1----:R-:W-:Y:S06]  /*94c0*/  HMMA.16816.F32 R180, R4, R176, R232 ;  /* 0x000000b004b4723c */ /* 0x002fec00000018e8 */
[----:B------:R1:W-:Y:S01]  /*94d0*/  MUFU.TANH R194, R9 ;  /* 0x0000000900c27308 */ /* 0x0003e20000002400 */
[----:B------:R-:W-:Y:S02]  /*94e0*/  IADD3 R14, R0, 0x20, RZ ;  /* 0x00000020000e7810 */ /* 0x000fe40007ffe0ff */
[----:B------:R-:W-:-:S05]  /*94f0*/  FSEL R134, R2, -INF , !P1 ;  /* 0xff80000002867808 */ /* 0x000fca0004800000 */
[----:B------:R-:W-:Y:S01]  /*9500*/  I2F R31, R21 ;  /* 0x00000015001f7306 */ /* 0x000fe20000201400 */
[----:B-1----:R-:W-:-:S07]  /*9510*/  FFMA.FTZ R9, R24, UR4, R133 ;  /* 0x0000000418097c23 */ /* 0x002fce0008010085 */
[----:B------:R-:W-:Y:S01]  /*9520*/  MUFU.TANH R195, R173 ;  /* 0x000000ad00c37308 */ /* 0x000fe20000002400 */
[----:B------:R-:W-:Y:S01]  /*9530*/  FFMA.FTZ R24, R30, UR4, R185 ;  /* 0x000000041e187c23 */ /* 0x000fe200080100b9 */
[----:B------:R-:W-:Y:S02]  /*9540*/  FSEL R133, R9, -INF , !P0 ;  /* 0xff80000009857808 */ /* 0x000fe40004000000 */
[----:B------:R-:W-:-:S04]  /*9550*/  ISETP.GE.AND P0, PT, R15, R17, PT ;  /* 0x000000110f00720c */ /* 0x000fc80003f06270 */
[----:B------:R-:W-:Y:S01]  /*9560*/  I2F R32, R22 ;  /* 0x0000001600207306 */ /* 0x000fe20000201400 */
[----:B------:R-:W-:Y:S01]  /*9570*/  ISETP.GE.AND P1, PT, R18, R16, PT ;  /* 0x000000101200720c */ /* 0x000fe20003f26270 */
[----:B------:R-:W-:-:S06]  /*9580*/  FMUL.FTZ R136, R136, c[0x0][0x2ec] ;  /* 0x0000bb0088887a20 */ /* 0x000fcc0000410000 */
[----:B------:R1:W-:Y:S01]  /*9590*/  MUFU.TANH R189, R172 ;  /* 0x000000ac00bd7308 */ /* 0x0003e20000002400 */
[----:B------:R-:W-:Y:S02]  /*95a0*/  FMUL.FTZ R137, R137, c[0x0][0x2ec] ;  /* 0x0000bb0089897a20 */ /* 0x000fe40000410000 */
[----:B------:R-:W-:-:S05]  /*95b0*/  FMUL.FTZ R138, R138, c[0x0][0x2ec] ;  /* 0x0000bb008a8a7a20 */ /* 0x000fca0000410000 */
[----:B------:R-:W3:Y:S01]  /*95c0*/  MUFU.TANH R190, R174 ;  /* 0x000000ae00be7308 */ /* 0x000ee20000002400 */
[----:B------:R-:W-:Y:S01]  /*95d0*/  FMUL.FTZ R139, R139, c[0x0][0x2ec] ;  /* 0x0000bb008b8b7a20 */ /* 0x000fe20000410000 */
[----:B------:R-:W-:Y:S02]  /*95e0*/  IADD3 R13, R0, 0x21, RZ ;  /* 0x00000021000d7810 */ /* 0x000fe40007ffe0ff */
[----:B-1----:R-:W-:-:S04]  /*95f0*/  FSEL R172, R8, -INF , !P2 ;  /* 0xff80000008ac7808 */ /* 0x002fc80005000000 */
[----:B------:R-:W1:Y:S01]  /*9600*/  MUFU.TANH R188, R175 ;  /* 0x000000af00bc7308 */ /* 0x000e620000002400 */
[-C--:B------:R-:W-:Y:S01]  /*9610*/  ISETP.GE.AND P2, PT, R15, R16.reuse, PT ;  /* 0x000000100f00720c */ /* 0x080fe20003f46270 */
[C---:B------:R-:W-:Y:S02]  /*9620*/  FFMA.FTZ R15, R29.reuse, UR4, R187 ;  /* 0x000000041d0f7c23 */ /* 0x040fe400080100bb */
[----:B------:R-:W-:Y:S02]  /*9630*/  FFMA.FTZ R8, R29, UR4, R35 ;  /* 0x000000041d087c23 */ /* 0x000fe40008010023 */
[----:B------:R-:W-:Y:S02]  /*9640*/  FMUL.FTZ R10, R10, c[0x0][0x2ec] ;  /* 0x0000bb000a0a7a20 */ /* 0x000fe40000410000 */
[----:B------:R-:W4:Y:S01]  /*9650*/  I2F R28, R14 ;  /* 0x0000000e001c7306 */ /* 0x000f220000201400 */
[----:B------:R-:W-:Y:S01]  /*9660*/  FFMA.FTZ R2, R30, UR4, R184 ;  /* 0x000000041e027c23 */ /* 0x000fe200080100b8 */
[----:B------:R-:W-:Y:S01]  /*9670*/  FSEL R29, R15, -INF , !P0 ;  /* 0xff8000000f1d7808 */ /* 0x000fe20004000000 */
[----:B------:R-:W-:Y:S01]  /*9680*/  FMUL.FTZ R11, R11, c[0x0][0x2ec] ;  /* 0x0000bb000b0b7a20 */ /* 0x000fe20000410000 */
[----:B------:R-:W-:Y:S01]  /*9690*/  FSEL R30, R24, -INF , !P1 ;  /* 0xff800000181e7808 */ /* 0x000fe20004800000 */
[----:B--2---:R-:W-:Y:S01]  /*96a0*/  FFMA.FTZ R15, R33, UR4, R236 ;  /* 0x00000004210f7c23 */ /* 0x004fe200080100ec */
[----:B------:R-:W-:-:S02]  /*96b0*/  ISETP.GE.AND P0, PT, R19, R16, PT ;  /* 0x000000101300720c */ /* 0x000fc40003f06270 */
[----:B------:R-:W-:Y:S01]  /*96c0*/  MUFU.TANH R193, R136 ;  /* 0x0000008800c17308 */ /* 0x000fe20000002400 */
[-C--:B------:R-:W-:Y:S01]  /*96d0*/  ISETP.GE.AND P1, PT, R19, R17.reuse, PT ;  /* 0x000000111300720c */ /* 0x080fe20003f26270 */
[----:B------:R-:W-:Y:S01]  /*96e0*/  FFMA.FTZ R19, R33, UR4, R237 ;  /* 0x0000000421137c23 */ /* 0x000fe200080100ed */
[----:B------:R-:W-:Y:S02]  /*96f0*/  FSEL R35, R8, -INF , !P2 ;  /* 0xff80000008237808 */ /* 0x000fe40005000000 */
[----:B------:R-:W-:-:S03]  /*9700*/  ISETP.GE.AND P2, PT, R18, R17, PT ;  /* 0x000000111200720c */ /* 0x000fc60003f46270 */
[----:B------:R-:W-:Y:S01]  /*9710*/  MUFU.TANH R174, R137 ;  /* 0x0000008900ae7308 */ /* 0x000fe20000002400 */
[----:B------:R-:W-:-:S07]  /*9720*/  IADD3 R12, R0, 0x28, RZ ;  /* 0x00000028000c7810 */ /* 0x000fce0007ffe0ff */
[----:B------:R-:W-:Y:S01]  /*9730*/  MUFU.TANH R173, R138 ;  /* 0x0000008a00ad7308 */ /* 0x000fe20000002400 */
[----:B------:R-:W-:-:S07]  /*9740*/  FSEL R177, R2, -INF , !P2 ;  /* 0xff80000002b17808 */ /* 0x000fce0005000000 */
[----:B------:R2:W-:Y:S01]  /*9750*/  MUFU.TANH R24, R139 ;  /* 0x0000008b00187308 */ /* 0x0005e20000002400 */
[----:B------:R-:W-:Y:S02]  /*9760*/  FSEL R176, R15, -INF , !P0 ;  /* 0xff8000000fb07808 */ /* 0x000fe40004000000 */
[----:B------:R-:W-:-:S05]  /*9770*/  FSEL R184, R19, -INF , !P1 ;  /* 0xff80000013b87808 */ /* 0x000fca0004800000 */
[----:B------:R1:W1:Y:S01]  /*9780*/  MUFU.TANH R175, R10 ;  /* 0x0000000a00af7308 */ /* 0x0002620000002400 */
[-C--:B------:R-:W-:Y:S01]  /*9790*/  ISETP.GE.AND P2, PT, R22, R16.reuse, PT ;  /* 0x000000101600720c */ /* 0x080fe20003f46270 */
[----:B---3--:R-:W-:Y:S01]  /*97a0*/  FFMA.FTZ R19, R32, UR4, R190 ;  /* 0x0000000420137c23 */ /* 0x008fe200080100be */
[----:B--2---:R-:W-:Y:S05]  /*97b0*/  HMMA.16816.F32 R136, R4, R178, R200 ;  /* 0x000000b20488723c */ /* 0x004fea00000018c8 */
[----:B------:R-:W2:Y:S01]  /*97c0*/  I2F R27, R13 ;  /* 0x0000000d001b7306 */ /* 0x000ea20000201400 */
[----:B------:R-:W-:Y:S01]  /*97d0*/  ISETP.GE.AND P0, PT, R22, R17, PT ;  /* 0x000000111600720c */ /* 0x000fe20003f06270 */
[----:B------:R-:W-:Y:S01]  /*97e0*/  FFMA.FTZ R22, R32, UR4, R189 ;  /* 0x0000000420167c23 */ /* 0x000fe200080100bd */
[----:B------:R-:W-:Y:S01]  /*97f0*/  ISETP.GE.AND P1, PT, R21, R16, PT ;  /* 0x000000101500720c */ /* 0x000fe20003f26270 */
[----:B------:R-:W-:-:S04]  /*9800*/  FFMA.FTZ R4, R31, UR4, R195 ;  /* 0x000000041f047c23 */ /* 0x000fc800080100c3 */
[----:B------:R3:W2:Y:S01]  /*9810*/  MUFU.TANH R191, R11 ;  /* 0x0000000b00bf7308 */ /* 0x0006a20000002400 */
[----:B------:R-:W-:Y:S01]  /*9820*/  FMUL.FTZ R180, R180, c[0x0][0x2ec] ;  /* 0x0000bb00b4b47a20 */ /* 0x000fe20000410000 */
[----:B-1----:R-:W-:Y:S01]  /*9830*/  IADD3 R10, R0, 0x30, RZ ;  /* 0x00000030000a7810 */ /* 0x002fe20007ffe0ff */
[----:B------:R-:W-:Y:S01]  /*9840*/  FFMA.FTZ R6, R31, UR4, R188 ;  /* 0x000000041f067c23 */ /* 0x000fe200080100bc */
[----:B------:R-:W-:Y:S01]  /*9850*/  FSEL R31, R4, -INF , !P1 ;  /* 0xff800000041f7808 */ /* 0x000fe20004800000 */
[----:B----4-:R-:W-:-:S03]  /*9860*/  FFMA.FTZ R4, R28, UR4, R192 ;  /* 0x000000041c047c23 */ /* 0x010fc600080100c0 */
[----:B------:R-:W1:Y:S01]  /*9870*/  I2F R26, R12 ;  /* 0x0000000c001a7306 */ /* 0x000e620000201400 */
[----:B------:R-:W-:Y:S02]  /*9880*/  FSEL R32, R19, -INF , !P0 ;  /* 0xff80000013207808 */ /* 0x000fe40004000000 */
[----:B---3--:R-:W-:-:S05]  /*9890*/  IADD3 R11, R0, 0x29, RZ ;  /* 0x00000029000b7810 */ /* 0x008fca0007ffe0ff */
[----:B------:R-:W3:Y:S01]  /*98a0*/  I2F R25, R11 ;  /* 0x0000000b00197306 */ /* 0x000ee20000201400 */
[----:B------:R-:W-:Y:S02]  /*98b0*/  FSEL R33, R22, -INF , !P2 ;  /* 0xff80000016217808 */ /* 0x000fe40005000000 */
[----:B------:R-:W-:Y:S01]  /*98c0*/  ISETP.GE.AND P0, PT, R14, R16, PT ;  /* 0x000000100e00720c */ /* 0x000fe20003f06270 */
[----:B------:R-:W-:Y:S01]  /*98d0*/  FMUL.FTZ R181, R181, c[0x0][0x2ec] ;  /* 0x0000bb00b5b57a20 */ /* 0x000fe20000410000 */
[----:B------:R-:W-:-:S03]  /*98e0*/  ISETP.GE.AND P2, PT, R21, R17, PT ;  /* 0x000000111500720c */ /* 0x000fc60003f46270 */
[----:B------:R-:W-:Y:S01]  /*98f0*/  I2F R23, R10 ;  /* 0x0000000a00177306 */ /* 0x000fe20000201400 */
[----:B------:R-:W-:Y:S01]  /*9900*/  IADD3 R9, R0, 0x31, RZ ;  /* 0x0000003100097810 */ /* 0x000fe20007ffe0ff */
[----:B------:R-:W-:Y:S01]  /*9910*/  FMUL.FTZ R182, R182, c[0x0][0x2ec] ;  /* 0x0000bb00b6b67a20 */ /* 0x000fe20000410000 */
[----:B------:R-:W-:Y:S01]  /*9920*/  FSEL R186, R4, -INF , !P0 ;  /* 0xff80000004ba7808 */ /* 0x000fe20004000000 */
[----:B------:R-:W-:Y:S01]  /*9930*/  FFMA.FTZ R5, R28, UR4, R175 ;  /* 0x000000041c057c23 */ /* 0x000fe200080100af */
[----:B------:R-:W-:-:S03]  /*9940*/  FSEL R178, R6, -INF , !P2 ;  /* 0xff80000006b27808 */ /* 0x000fc60005000000 */
[----:B------:R-:W4:Y:S01]  /*9950*/  MUFU.TANH R180, R180 ;  /* 0x000000b400b47308 */ /* 0x000f220000002400 */
[----:B--2---:R-:W-:Y:S01]  /*9960*/  FFMA.FTZ R4, R27, UR4, R194 ;  /* 0x000000041b047c23 */ /* 0x004fe200080100c2 */
[-C--:B------:R-:W-:Y:S01]  /*9970*/  ISETP.GE.AND P1, PT, R14, R17.reuse, PT ;  /* 0x000000110e00720c */ /* 0x080fe20003f26270 */
[----:B------:R-:W-:Y:S01]  /*9980*/  FMUL.FTZ R183, R183, c[0x0][0x2ec] ;  /* 0x0000bb00b7b77a20 */ /* 0x000fe20000410000 */
[-C--:B------:R-:W-:Y:S01]  /*9990*/  ISETP.GE.AND P2, PT, R13, R16.reuse, PT ;  /* 0x000000100d00720c */ /* 0x080fe20003f46270 */
[----:B------:R-:W-:Y:S01]  /*99a0*/  FFMA.FTZ R6, R27, UR4, R191 ;  /* 0x000000041b067c23 */ /* 0x000fe200080100bf */
[----:B------:R-:W-:Y:S02]  /*99b0*/  ISETP.GE.AND P0, PT, R13, R17, PT ;  /* 0x000000110d00720c */ /* 0x000fe40003f06270 */
[----:B------:R-:W-:Y:S01]  /*99c0*/  I2F R20, R9 ;  /* 0x0000000900147306 */ /* 0x000fe20000201400 */
[----:B------:R-:W-:Y:S02]  /*99d0*/  FSEL R189, R5, -INF , !P1 ;  /* 0xff80000005bd7808 */ /* 0x000fe40004800000 */
[----:B------:R-:W-:Y:S01]  /*99e0*/  FSEL R187, R4, -INF , !P2 ;  /* 0xff80000004bb7808 */ /* 0x000fe20005000000 */
[----:B-1----:R-:W-:Y:S01]  /*99f0*/  FFMA.FTZ R5, R26, UR4, R193 ;  /* 0x000000041a057c23 */ /* 0x002fe200080100c1 */
[----:B------:R-:W-:-:S03]  /*9a00*/  ISETP.GE.AND P1, PT, R12, R16, PT ;  /* 0x000000100c00720c */ /* 0x000fc60003f26270 */
[----:B------:R-:W1:Y:S01]  /*9a10*/  MUFU.TANH R181, R181 ;  /* 0x000000b500b57308 */ /* 0x000e620000002400 */
[----:B------:R-:W-:Y:S01]  /*9a20*/  ISETP.GE.AND P2, PT, R12, R17, PT ;  /* 0x000000110c00720c */ /* 0x000fe20003f46270 */
[----:B------:R-:W-:Y:S01]  /*9a30*/  FMUL.FTZ R12, R136, c[0x0][0x2ec] ;  /* 0x0000bb00880c7a20 */ /* 0x000fe20000410000 */
[----:B------:R-:W-:Y:S01]  /*9a40*/  FSEL R250, R6, -INF , !P0 ;  /* 0xff80000006fa7808 */ /* 0x000fe20004000000 */
[----:B---3--:R-:W-:Y:S01]  /*9a50*/  FFMA.FTZ R4, R25, UR4, R174 ;  /* 0x0000000419047c23 */ /* 0x008fe200080100ae */
[----:B------:R-:W-:Y:S01]  /*9a60*/  ISETP.GE.AND P0, PT, R11, R16, PT ;  /* 0x000000100b00720c */ /* 0x000fe20003f06270 */
[----:B------:R-:W-:Y:S02]  /*9a70*/  FFMA.FTZ R26, R26, UR4, R173 ;  /* 0x000000041a1a7c23 */ /* 0x000fe400080100ad */
[----:B------:R-:W2:Y:S01]  /*9a80*/  MUFU.TANH R182, R182 ;  /* 0x000000b600b67308 */ /* 0x000ea20000002400 */
[----:B------:R-:W-:Y:S01]  /*9a90*/  IADD3 R8, R0, 0x38, RZ ;  /* 0x0000003800087810 */ /* 0x000fe20007ffe0ff */
[----:B------:R-:W-:Y:S01]  /*9aa0*/  FMUL.FTZ R240, R240, c[0x0][0x2ec] ;  /* 0x0000bb00f0f07a20 */ /* 0x000fe20000410000 */
[----:B------:R-:W-:-:S05]  /*9ab0*/  FSEL R185, R4, -INF , !P0 ;  /* 0xff80000004b97808 */ /* 0x000fca0004000000 */
[----:B------:R-:W3:Y:S01]  /*9ac0*/  MUFU.TANH R183, R183 ;  /* 0x000000b700b77308 */ /* 0x000ee20000002400 */
[----:B------:R-:W-:Y:S01]  /*9ad0*/  FSEL R251, R26, -INF , !P2 ;  /* 0xff8000001afb7808 */ /* 0x000fe20005000000 */
[----:B----4-:R-:W-:Y:S01]  /*9ae0*/  FFMA.FTZ R4, R23, UR4, R180 ;  /* 0x0000000417047c23 */ /* 0x010fe200080100b4 */
[----:B------:R-:W-:Y:S01]  /*9af0*/  ISETP.GE.AND P2, PT, R10, R16, PT ;  /* 0x000000100a00720c */ /* 0x000fe20003f46270 */
[----:B------:R-:W-:Y:S02]  /*9b00*/  FMUL.FTZ R138, R138, c[0x0][0x2ec] ;  /* 0x0000bb008a8a7a20 */ /* 0x000fe40000410000 */
[----:B------:R-:W-:Y:S02]  /*9b10*/  FMUL.FTZ R7, R242, c[0x0][0x2ec] ;  /* 0x0000bb00f2077a20 */ /* 0x000fe40000410000 */
[----:B------:R-:W-:Y:S01]  /*9b20*/  I2F R18, R8 ;  /* 0x0000000800127306 */ /* 0x000fe20000201400 */
[----:B------:R-:W-:Y:S02]  /*9b30*/  ISETP.GE.AND P0, PT, R10, R17, PT ;  /* 0x000000110a00720c */ /* 0x000fe40003f06270 */
[----:B------:R-:W-:-:S05]  /*9b40*/  FSEL R247, R4, -INF , !P2 ;  /* 0xff80000004f77808 */ /* 0x000fca0005000000 */
[----:B------:R-:W4:Y:S01]  /*9b50*/  MUFU.TANH R12, R12 ;  /* 0x0000000c000c7308 */ /* 0x000f220000002400 */
[----:B-1----:R-:W-:Y:S01]  /*9b60*/  FFMA.FTZ R4, R20, UR4, R181 ;  /* 0x0000000414047c23 */ /* 0x002fe200080100b5 */
[----:B------:R-:W-:Y:S01]  /*9b70*/  ISETP.GE.AND P2, PT, R9, R16, PT ;  /* 0x000000100900720c */ /* 0x000fe20003f46270 */
[----:B------:R-:W-:Y:S01]  /*9b80*/  FFMA.FTZ R25, R25, UR4, R24 ;  /* 0x0000000419197c23 */ /* 0x000fe20008010018 */
[----:B------:R-:W-:-:S04]  /*9b90*/  FSEL R179, R5, -INF , !P1 ;  /* 0xff80000005b37808 */ /* 0x000fc80004800000 */
[----:B------:R1:W1:Y:S01]  /*9ba0*/  MUFU.TANH R10, R138 ;  /* 0x0000008a000a7308 */ /* 0x0002620000002400 */
[----:B--2---:R-:W-:Y:S01]  /*9bb0*/  FFMA.FTZ R23, R23, UR4, R182 ;  /* 0x0000000417177c23 */ /* 0x004fe200080100b6 */
[----:B------:R-:W-:Y:S01]  /*9bc0*/  ISETP.GE.AND P1, PT, R11, R17, PT ;  /* 0x000000110b00720c */ /* 0x000fe20003f26270 */
[----:B---3--:R-:W-:-:S05]  /*9bd0*/  FFMA.FTZ R20, R20, UR4, R183 ;  /* 0x0000000414147c23 */ /* 0x008fca00080100b7 */
[----:B------:R4:W-:Y:S08]  /*9be0*/  I2F R34, R0 ;  /* 0x0000000000227306 */ /* 0x0009f00000201400 */
[----:B------:R-:W2:Y:S01]  /*9bf0*/  MUFU.TANH R240, R240 ;  /* 0x000000f000f07308 */ /* 0x000ea20000002400 */
[----:B-1----:R-:W-:Y:S02]  /*9c00*/  FSEL R138, R4, -INF , !P2 ;  /* 0xff800000048a7808 */ /* 0x002fe40005000000 */
[----:B------:R-:W-:-:S05]  /*9c10*/  ISETP.GE.AND P2, PT, R9, R17, PT ;  /* 0x000000110900720c */ /* 0x000fca0003f46270 */
[----:B------:R-:W1:Y:S01]  /*9c20*/  MUFU.TANH R7, R7 ;  /* 0x0000000700077308 */ /* 0x000e620000002400 */
[----:B------:R-:W-:Y:S02]  /*9c30*/  FSEL R252, R25, -INF , !P1 ;  /* 0xff80000019fc7808 */ /* 0x000fe40004800000 */
[----:B------:R-:W-:Y:S01]  /*9c40*/  FSEL R173, R23, -INF , !P0 ;  /* 0xff80000017ad7808 */ /* 0x000fe20004000000 */
[----:B------:R-:W-:Y:S01]  /*9c50*/  FMUL.FTZ R6, R137, c[0x0][0x2ec] ;  /* 0x0000bb0089067a20 */ /* 0x000fe20000410000 */
[C---:B------:R-:W-:Y:S01]  /*9c60*/  IADD3 R2, R0.reuse, 0x39, RZ ;  /* 0x0000003900027810 */ /* 0x040fe20007ffe0ff */
[----:B------:R-:W-:Y:S01]  /*9c70*/  BAR.SYNC.DEFER_BLOCKING 0x0 ;  /* 0x0000000000007b1d */ /* 0x000fe20000010000 */
[CC--:B------:R-:W-:Y:S02]  /*9c80*/  ISETP.GE.AND P1, PT, R0.reuse, R16.reuse, PT ;  /* 0x000000100000720c */ /* 0x0c0fe40003f26270 */
[-C--:B------:R-:W-:Y:S01]  /*9c90*/  ISETP.GE.AND P0, PT, R0, R17.reuse, PT ;  /* 0x000000110000720c */ /* 0x080fe20003f06270 */
[----:B----4-:R-:W-:Y:S01]  /*9ca0*/  FFMA.FTZ R0, R18, UR4, R12 ;  /* 0x0000000412007c23 */ /* 0x010fe2000801000c */
[----:B------:R-:W-:Y:S01]  /*9cb0*/  FSEL R246, R20, -INF , !P2 ;  /* 0xff80000014f67808 */ /* 0x000fe20005000000 */
[----:B------:R-:W-:Y:S01]  /*9cc0*/  FMUL.FTZ R5, R139, c[0x0][0x2ec] ;  /* 0x0000bb008b057a20 */ /* 0x000fe20000410000 */
[----:B------:R-:W-:Y:S01]  /*9cd0*/  ISETP.GE.AND P2, PT, R8, R16, PT ;  /* 0x000000100800720c */ /* 0x000fe20003f46270 */
[----:B------:R-:W-:Y:S01]  /*9ce0*/  FFMA.FTZ R4, R18, UR4, R10 ;  /* 0x0000000412047c23 */ /* 0x000fe2000801000a */
[----:B------:R-:W-:Y:S01]  /*9cf0*/  I2F R15, R2 ;  /* 0x00000002000f7306 */ /* 0x000fe20000201400 */
[----:B--2---:R-:W-:Y:S01]  /*9d00*/  FFMA.FTZ R18, R34, UR4, R240 ;  /* 0x0000000422127c23 */ /* 0x004fe200080100f0 */
[----:B------:R-:W-:Y:S01]  /*9d10*/  FSEL R174, R0, -INF , !P2 ;  /* 0xff80000000ae7808 */ /* 0x000fe20005000000 */
[----:B-1----:R-:W-:Y:S01]  /*9d20*/  FFMA.FTZ R34, R34, UR4, R7 ;  /* 0x0000000422227c23 */ /* 0x002fe20008010007 */
[----:B------:R-:W-:-:S04]  /*9d30*/  ISETP.GE.AND P2, PT, R8, R17, PT ;  /* 0x000000110800720c */ /* 0x000fc80003f46270 */
[----:B------:R-:W1:Y:S01]  /*9d40*/  MUFU.TANH R6, R6 ;  /* 0x0000000600067308 */ /* 0x000e620000002400 */
[----:B------:R-:W-:Y:S02]  /*9d50*/  FSEL R244, R4, -INF , !P2 ;  /* 0xff80000004f47808 */ /* 0x000fe40005000000 */
[----:B------:R-:W-:-:S05]  /*9d60*/  ISETP.GE.AND P2, PT, R2, R16, PT ;  /* 0x000000100200720c */ /* 0x000fca0003f46270 */
[----:B------:R-:W2:Y:S01]  /*9d70*/  MUFU.TANH R5, R5 ;  /* 0x0000000500057308 */ /* 0x000ea20000002400 */
[----:B------:R-:W-:Y:S02]  /*9d80*/  FSEL R16, R34, -INF , !P0 ;  /* 0xff80000022107808 */ /* 0x000fe40004000000 */
[----:B------:R-:W-:Y:S02]  /*9d90*/  PLOP3.LUT P0, PT, PT, PT, UP0, 0x80, 0x0 ;  /* 0x000000000000781c */ /* 0x000fe40003f0f008 */
[----:B------:R-:W-:Y:S01]  /*9da0*/  FSEL R18, R18, -INF , !P1 ;  /* 0xff80000012127808 */ /* 0x000fe20004800000 */
[C---:B-1----:R-:W-:Y:S01]  /*9db0*/  FFMA.FTZ R0, R15.reuse, UR4, R6 ;  /* 0x000000040f007c23 */ /* 0x042fe20008010006 */
[----:B------:R-:W-:Y:S01]  /*9dc0*/  ISETP.GE.AND P1, PT, R2, R17, PT ;  /* 0x000000110200720c */ /* 0x000fe20003f26270 */
[----:B--2---:R-:W-:-:S03]  /*9dd0*/  FFMA.FTZ R15, R15, UR4, R5 ;  /* 0x000000040f0f7c23 */ /* 0x004fc60008010005 */
[----:B------:R-:W-:Y:S02]  /*9de0*/  FSEL R245, R0, -INF , !P2 ;  /* 0xff80000000f57808 */ /* 0x000fe40005000000 */
[----:B------:R-:W-:-:S03]  /*9df0*/  FSEL R175, R15, -INF , !P1 ;  /* 0xff8000000faf7808 */ /* 0x000fc60004800000 */
        /* <DEDUP_REMOVED lines=135> */
.L_x_668:
[----:B------:R-:W-:Y:S05]  /*a670*/  BSYNC B0 ;  /* 0x0000000000007941 */ /* 0x000fea0003800000 */
.L_x_667:
[----:B------:R-:W0:Y:S02]  /*a680*/  LDGDEPBAR ;  /* 0x00000000000079af */ /* 0x000e240000000000 */
.L_x_666:
[----:B------:R-:W-:Y:S01]  /*a690*/  FMNMX.FTZ R0, R132, R18, !PT ;  /* 0x0000001284007209 */ /* 0x000fe20007810000 */
[----:B-1----:R-:W-:Y:S01]  /*a6a0*/  LDSM.16.MT88.4 R12, [R205+0x10000] ;  /* 0x01000000cd0c783b */ /* 0x002fe20000004200 */
[----:B------:R-:W-:Y:S01]  /*a6b0*/  MOV R34, R251 ;  /* 0x000000fb00227202 */ /* 0x000fe20000000f00 */
[----:B------:R-:W-:Y:S01]  /*a6c0*/  IMAD.MOV.U32 R182, RZ, RZ, R248 ;  /* 0x000000ffffb67224 */ /* 0x000fe200078e00f8 */
[----:B------:R-:W-:Y:S01]  /*a6d0*/  FMNMX.FTZ R0, R135, R0, !PT ;  /* 0x0000000087007209 */ /* 0x000fe20007810000 */
[----:B------:R-:W-:Y:S01]  /*a6e0*/  LDSM.16.MT88.4 R24, [R206+0x10000] ;  /* 0x01000000ce18783b */ /* 0x000fe20000004200 */
[----:B------:R-:W-:Y:S01]  /*a6f0*/  MOV R181, R249 ;  /* 0x000000f900b57202 */ /* 0x000fe20000000f00 */
[----:B------:R-:W-:Y:S01]  /*a700*/  @UP0 UIADD3 UR9, UR9, -0x3, URZ ;  /* 0xfffffffd09090890 */ /* 0x000fe2000fffe03f */
        /* <DEDUP_REMOVED lines=25> */
[----:B------:R-:W-:-:S03]  /*a8a0*/  FMNMX.FTZ R4, R252, R4, !PT ;  /* 0x00000004fc047209 */ /* 0x000fc60007810000 */
[----:B------:R-:W1:Y:S01]  /*a8b0*/  SHFL.BFLY PT, R5, R0, 0x2, 0x1f ;  /* 0x0c401f0000057f89 */ /* 0x000e6200000e0000 */
[----:B------:R-:W-:-:S04]  /*a8c0*/  FMNMX.FTZ R4, R173, R4, !PT ;  /* 0x00000004ad047209 */ /* 0x000fc80007810000 */
[----:B------:R-:W-:-:S04]  /*a8d0*/  FMNMX.FTZ R4, R246, R4, !PT ;  /* 0x00000004f6047209 */ /* 0x000fc80007810000 */
[----:B------:R-:W-:-:S04]  /*a8e0*/  FMNMX.FTZ R4, R244, R4, !PT ;  /* 0x00000004f4047209 */ /* 0x000fc80007810000 */
[----:B------:R-:W-:-:S05]  /*a8f0*/  FMNMX.FTZ R4, R175, R4, !PT ;  /* 0x00000004af047209 */ /* 0x000fca0007810000 */
[----:B------:R-:W2:Y:S01]  /*a900*/  SHFL.BFLY PT, R2, R4, 0x2, 0x1f ;  /* 0x0c401f0004027f89 */ /* 0x000ea200000e0000 */
[----:B-1----:R-:W-:-:S05]  /*a910*/  FMNMX.FTZ R0, R0, R5, !PT ;  /* 0x0000000500007209 */ /* 0x002fca0007810000 */
[----:B------:R-:W1:Y:S01]  /*a920*/  SHFL.BFLY PT, R5, R0, 0x1, 0x1f ;  /* 0x0c201f0000057f89 */ /* 0x000e6200000e0000 */
[----:B--2---:R-:W-:-:S05]  /*a930*/  FMNMX.FTZ R4, R4, R2, !PT ;  /* 0x0000000204047209 */ /* 0x004fca0007810000 */
[----:B------:R-:W2:Y:S01]  /*a940*/  SHFL.BFLY PT, R6, R4, 0x1, 0x1f ;  /* 0x0c201f0004067f89 */ /* 0x000ea200000e0000 */
[----:B-1----:R-:W-:-:S04]  /*a950*/  FMNMX.FTZ R11, R0, R5, !PT ;  /* 0x00000005000b7209 */ /* 0x002fc80007810000 */
[C---:B------:R-:W-:Y:S01]  /*a960*/  FSETP.NEU.FTZ.AND P2, PT, R11.reuse, -INF , PT ;  /* 0xff8000000b00780b */ /* 0x040fe20003f5d000 */
[----:B------:R-:W-:-:S05]  /*a970*/  FMUL.FTZ R2, R11, c[0x0][0x23c] ;  /* 0x00008f000b027a20 */ /* 0x000fca0000410000 */
[----:B------:R-:W-:-:S05]  /*a980*/  FSEL R2, R2, RZ, P2 ;  /* 0x000000ff02027208 */ /* 0x000fca0001000000 */
[--C-:B------:R-:W-:Y:S02]  /*a990*/  FFMA.FTZ R0, R135, c[0x0][0x23c], -R2.reuse ;  /* 0x00008f0087007a23 */ /* 0x100fe40000010802 */
[--C-:B------:R-:W-:Y:S01]  /*a9a0*/  FFMA.FTZ R18, R18, c[0x0][0x23c], -R2.reuse ;  /* 0x00008f0012127a23 */ /* 0x100fe20000010802 */
[----:B--2---:R-:W-:Y:S01]  /*a9b0*/  FMNMX.FTZ R10, R4, R6, !PT ;  /* 0x00000006040a7209 */ /* 0x004fe20007810000 */
[----:B------:R1:W-:Y:S01]  /*a9c0*/  MUFU.EX2 R180, R0 ;  /* 0x0000000000b47308 */ /* 0x0003e20000000800 */
[----:B------:R-:W-:Y:S01]  /*a9d0*/  FFMA.FTZ R4, R133, c[0x0][0x23c], -R2 ;  /* 0x00008f0085047a23 */ /* 0x000fe20000010802 */
[----:B------:R-:W-:Y:S02]  /*a9e0*/  FSEL R6, R11, RZ, P2 ;  /* 0x000000ff0b067208 */ /* 0x000fe40001000000 */
[----:B------:R-:W-:-:S03]  /*a9f0*/  FSETP.NEU.FTZ.AND P1, PT, R10, -INF , PT ;  /* 0xff8000000a00780b */ /* 0x000fc60003f3d000 */
[----:B------:R-:W-:Y:S01]  /*aa00*/  FADD.FTZ R6, R132, -R6 ;  /* 0x8000000684067221 */ /* 0x000fe20000010000 */
[----:B------:R2:W-:Y:S01]  /*aa10*/  MUFU.EX2 R136, R4 ;  /* 0x0000000400887308 */ /* 0x0005e20000000800 */
[----:B------:R-:W-:Y:S02]  /*aa20*/  FSEL R5, R10, RZ, P1 ;  /* 0x000000ff0a057208 */ /* 0x000fe40000800000 */
[----:B------:R-:W-:-:S03]  /*aa30*/  FMUL.FTZ R6, R6, c[0x0][0x23c] ;  /* 0x00008f0006067a20 */ /* 0x000fc60000410000 */
[----:B------:R-:W-:Y:S02]  /*aa40*/  FADD.FTZ R3, R3, -R5 ;  /* 0x8000000503037221 */ /* 0x000fe40000010000 */
[----:B-1----:R-:W-:Y:S01]  /*aa50*/  FMUL.FTZ R0, R10, c[0x0][0x23c] ;  /* 0x00008f000a007a20 */ /* 0x002fe20000410000 */
[----:B------:R-:W-:Y:S01]  /*aa60*/  MUFU.EX2 R7, R18 ;  /* 0x0000001200077308 */ /* 0x000fe20000000800 */
[----:B------:R-:W-:-:S03]  /*aa70*/  FMUL.FTZ R3, R3, c[0x0][0x23c] ;  /* 0x00008f0003037a20 */ /* 0x000fc60000410000 */
[----:B------:R-:W-:Y:S01]  /*aa80*/  FSEL R0, R0, RZ, P1 ;  /* 0x000000ff00007208 */ /* 0x000fe20000800000 */
[----:B--2---:R-:W-:-:S03]  /*aa90*/  FFMA.FTZ R4, R35, c[0x0][0x23c], -R2 ;  /* 0x00008f0023047a23 */ /* 0x004fc60000010802 */
[----:B------:R-:W1:Y:S01]  /*aaa0*/  MUFU.EX2 R8, R6 ;  /* 0x0000000600087308 */ /* 0x000e620000000800 */
[----:B------:R-:W-:Y:S01]  /*aab0*/  FFMA.FTZ R16, R16, c[0x0][0x23c], -R0 ;  /* 0x00008f0010107a23 */ /* 0x000fe20000010800 */
[----:B------:R-:W-:-:S06]  /*aac0*/  MOV R35, R250 ;  /* 0x000000fa00237202 */ /* 0x000fcc0000000f00 */
[----:B------:R2:W3:Y:S08]  /*aad0*/  MUFU.EX2 R135, R4 ;  /* 0x0000000400877308 */ /* 0x0004f00000000800 */
[----:B------:R-:W-:Y:S01]  /*aae0*/  MUFU.EX2 R18, R16 ;  /* 0x0000001000127308 */ /* 0x000fe20000000800 */
[-C--:B-1----:R-:W-:Y:S02]  /*aaf0*/  FMUL.FTZ R140, R140, R8.reuse ;  /* 0x000000088c8c7220 */ /* 0x082fe40000410000 */
[----:B------:R-:W-:-:S02]  /*ab00*/  FMUL.FTZ R141, R141, R8 ;  /* 0x000000088d8d7220 */ /* 0x000fc40000410000 */
[-C--:B------:R-:W-:Y:S02]  /*ab10*/  FMUL.FTZ R144, R144, R8.reuse ;  /* 0x0000000890907220 */ /* 0x080fe40000410000 */
[-C--:B------:R-:W-:Y:S01]  /*ab20*/  FMUL.FTZ R145, R145, R8.reuse ;  /* 0x0000000891917220 */ /* 0x080fe20000410000 */
[----:B------:R-:W1:Y:S01]  /*ab30*/  MUFU.EX2 R3, R3 ;  /* 0x0000000300037308 */ /* 0x000e620000000800 */
[----:B--2---:R-:W-:Y:S01]  /*ab40*/  FFMA.FTZ R4, R172, c[0x0][0x23c], -R0 ;  /* 0x00008f00ac047a23 */ /* 0x004fe20000010800 */
[----:B------:R-:W-:Y:S01]  /*ab50*/  MOV R172, R7 ;  /* 0x0000000700ac7202 */ /* 0x000fe20000000f00 */
[----:B------:R-:W-:Y:S01]  /*ab60*/  FMUL.FTZ R164, R164, R8 ;  /* 0x00000008a4a47220 */ /* 0x000fe20000410000 */
[----:B---3--:R-:W-:Y:S01]  /*ab70*/  F2FP.PACK_AB R6, R135, R136 ;  /* 0x000000888706723e */ /* 0x008fe200000000ff */
[-C--:B------:R-:W-:Y:S02]  /*ab80*/  FMUL.FTZ R165, R165, R8.reuse ;  /* 0x00000008a5a57220 */ /* 0x080fe40000410000 */
[-C--:B------:R-:W-:Y:S01]  /*ab90*/  FMUL.FTZ R168, R168, R8.reuse ;  /* 0x00000008a8a87220 */ /* 0x080fe20000410000 */
[----:B------:R-:W2:Y:S01]  /*aba0*/  MUFU.EX2 R16, R4 ;  /* 0x0000000400107308 */ /* 0x000ea20000000800 */
[----:B------:R-:W-:-:S02]  /*abb0*/  FMUL.FTZ R169, R169, R8 ;  /* 0x00000008a9a97220 */ /* 0x000fc40000410000 */
[-C--:B------:R-:W-:Y:S02]  /*abc0*/  FMUL.FTZ R156, R156, R8.reuse ;  /* 0x000000089c9c7220 */ /* 0x080fe40000410000 */
[-C--:B------:R-:W-:Y:S02]  /*abd0*/  FMUL.FTZ R157, R157, R8.reuse ;  /* 0x000000089d9d7220 */ /* 0x080fe40000410000 */
[----:B------:R-:W-:Y:S02]  /*abe0*/  FMUL.FTZ R160, R160, R8 ;  /* 0x00000008a0a07220 */ /* 0x000fe40000410000 */
[-C--:B-1----:R-:W-:Y:S02]  /*abf0*/  FMUL.FTZ R142, R142, R3.reuse ;  /* 0x000000038e8e7220 */ /* 0x082fe40000410000 */
[-C--:B------:R-:W-:Y:S02]  /*ac00*/  FMUL.FTZ R143, R143, R3.reuse ;  /* 0x000000038f8f7220 */ /* 0x080fe40000410000 */
[----:B------:R-:W-:-:S02]  /*ac10*/  FMUL.FTZ R146, R146, R3 ;  /* 0x0000000392927220 */ /* 0x000fc40000410000 */
[-C--:B------:R-:W-:Y:S01]  /*ac20*/  FMUL.FTZ R147, R147, R3.reuse ;  /* 0x0000000393937220 */ /* 0x080fe20000410000 */
[----:B--2---:R-:W-:Y:S01]  /*ac30*/  F2FP.PACK_AB R5, R16, R18 ;  /* 0x000000121005723e */ /* 0x004fe200000000ff */
[----:B------:R-:W-:Y:S02]  /*ac40*/  FFMA.FTZ R4, R134, c[0x0][0x23c], -R0 ;  /* 0x00008f0086047a23 */ /* 0x000fe40000010800 */
[-C--:B------:R-:W-:Y:S02]  /*ac50*/  FMUL.FTZ R166, R166, R3.reuse ;  /* 0x00000003a6a67220 */ /* 0x080fe40000410000 */
[----:B------:R1:W-:Y:S01]  /*ac60*/  MUFU.EX2 R133, R4 ;  /* 0x0000000400857308 */ /* 0x0003e20000000800 */
[-C--:B------:R-:W-:Y:S02]  /*ac70*/  FMUL.FTZ R167, R167, R3.reuse ;  /* 0x00000003a7a77220 */ /* 0x080fe40000410000 */
[-C--:B------:R-:W-:Y:S02]  /*ac80*/  FMUL.FTZ R170, R170, R3.reuse ;  /* 0x00000003aaaa7220 */ /* 0x080fe40000410000 */
[----:B------:R-:W-:-:S02]  /*ac90*/  FMUL.FTZ R171, R171, R3 ;  /* 0x00000003abab7220 */ /* 0x000fc40000410000 */
[-C--:B------:R-:W-:Y:S02]  /*aca0*/  FMUL.FTZ R158, R158, R3.reuse ;  /* 0x000000039e9e7220 */ /* 0x080fe40000410000 */
[-C--:B------:R-:W-:Y:S02]  /*acb0*/  FMUL.FTZ R159, R159, R3.reuse ;  /* 0x000000039f9f7220 */ /* 0x080fe40000410000 */
[----:B------:R-:W-:Y:S02]  /*acc0*/  FMUL.FTZ R161, R161, R8 ;  /* 0x00000008a1a17220 */ /* 0x000fe40000410000 */
[-C--:B------:R-:W-:Y:S02]  /*acd0*/  FMUL.FTZ R162, R162, R3.reuse ;  /* 0x00000003a2a27220 */ /* 0x080fe40000410000 */
[----:B------:R-:W-:Y:S02]  /*ace0*/  FMUL.FTZ R163, R163, R3 ;  /* 0x00000003a3a37220 */ /* 0x000fe40000410000 */
[----:B-1----:R-:W-:-:S02]  /*acf0*/  FFMA.FTZ R4, R29, c[0x0][0x23c], -R0 ;  /* 0x00008f001d047a23 */ /* 0x002fc40000010800 */
[-C--:B------:R-:W-:Y:S02]  /*ad00*/  FMUL.FTZ R36, R36, R8.reuse ;  /* 0x0000000824247220 */ /* 0x080fe40000410000 */
[----:B------:R1:W2:Y:S01]  /*ad10*/  MUFU.EX2 R17, R4 ;  /* 0x0000000400117308 */ /* 0x0002a20000000800 */
[-C--:B------:R-:W-:Y:S02]  /*ad20*/  FMUL.FTZ R37, R37, R8.reuse ;  /* 0x0000000825257220 */ /* 0x080fe40000410000 */
[-C--:B------:R-:W-:Y:S02]  /*ad30*/  FMUL.FTZ R38, R38, R3.reuse ;  /* 0x0000000326267220 */ /* 0x080fe40000410000 */
[----:B------:R-:W-:Y:S02]  /*ad40*/  FMUL.FTZ R39, R39, R3 ;  /* 0x0000000327277220 */ /* 0x000fe40000410000 */
[-C--:B------:R-:W-:Y:S02]  /*ad50*/  FMUL.FTZ R40, R40, R8.reuse ;  /* 0x0000000828287220 */ /* 0x080fe40000410000 */
[----:B------:R-:W-:-:S02]  /*ad60*/  FMUL.FTZ R41, R41, R8 ;  /* 0x0000000829297220 */ /* 0x000fc40000410000 */
[-C--:B------:R-:W-:Y:S02]  /*ad70*/  FMUL.FTZ R42, R42, R3.reuse ;  /* 0x000000032a2a7220 */ /* 0x080fe40000410000 */
[----:B------:R-:W-:Y:S02]  /*ad80*/  FMUL.FTZ R43, R43, R3 ;  /* 0x000000032b2b7220 */ /* 0x000fe40000410000 */
[----:B------:R-:W-:Y:S01]  /*ad90*/  FMUL.FTZ R52, R52, R8 ;  /* 0x0000000834347220 */ /* 0x000fe20000410000 */
[----:B-1----:R-:W-:Y:S01]  /*ada0*/  F2FP.PACK_AB R4, R180, R172 ;  /* 0x000000acb404723e */ /* 0x002fe200000000ff */
[----:B------:R-:W-:Y:S01]  /*adb0*/  FMUL.FTZ R53, R53, R8 ;  /* 0x0000000835357220 */ /* 0x000fe20000410000 */
[----:B--2---:R-:W-:Y:S01]  /*adc0*/  F2FP.PACK_AB R7, R17, R133 ;  /* 0x000000851107723e */ /* 0x004fe200000000ff */
[-C--:B------:R-:W-:Y:S02]  /*add0*/  FMUL.FTZ R54, R54, R3.reuse ;  /* 0x0000000336367220 */ /* 0x080fe40000410000 */
[----:B------:R-:W-:-:S02]  /*ade0*/  FMUL.FTZ R55, R55, R3 ;  /* 0x0000000337377220 */ /* 0x000fc40000410000 */
[-C--:B------:R-:W-:Y:S02]  /*adf0*/  FMUL.FTZ R56, R56, R8.reuse ;  /* 0x0000000838387220 */ /* 0x080fe40000410000 */
[C---:B------:R-:W-:Y:S01]  /*ae00*/  HMMA.16816.F32 R20, R4.reuse, R12, R140 ;  /* 0x0000000c0414723c */ /* 0x040fe2000000188c */
[-C--:B------:R-:W-:Y:S02]  /*ae10*/  FMUL.FTZ R57, R57, R8.reuse ;  /* 0x0000000839397220 */ /* 0x080fe40000410000 */
[-C--:B------:R-:W-:Y:S02]  /*ae20*/  FMUL.FTZ R58, R58, R3.reuse ;  /* 0x000000033a3a7220 */ /* 0x080fe40000410000 */
[----:B------:R-:W-:Y:S02]  /*ae30*/  FMUL.FTZ R59, R59, R3 ;  /* 0x000000033b3b7220 */ /* 0x000fe40000410000 */
[----:B------:R-:W-:Y:S01]  /*ae40*/  IMAD.MOV.U32 R143, RZ, RZ, R18 ;  /* 0x000000ffff8f7224 */ /* 0x000fe200078e0012 */
[----:B------:R-:W-:Y:S01]  /*ae50*/  HMMA.16816.F32 R12, R4, R14, R144 ;  /* 0x0000000e040c723c */ /* 0x000fe20000001890 */
[-C--:B------:R-:W-:Y:S01]  /*ae60*/  FMUL.FTZ R48, R48, R8.reuse ;  /* 0x0000000830307220 */ /* 0x080fe20000410000 */
[----:B------:R-:W-:Y:S01]  /*ae70*/  MOV R142, R247 ;  /* 0x000000f7008e7202 */ /* 0x000fe20000000f00 */
[----:B------:R-:W-:Y:S01]  /*ae80*/  FMUL.FTZ R49, R49, R8 ;  /* 0x0000000831317220 */ /* 0x000fe20000410000 */
[----:B------:R-:W-:Y:S01]  /*ae90*/  MOV R141, R246 ;  /* 0x000000f6008d7202 */ /* 0x000fe20000000f00 */
[----:B------:R-:W-:-:S02]  /*aea0*/  FMUL.FTZ R50, R50, R3 ;  /* 0x0000000332327220 */ /* 0x000fc40000410000 */
[----:B------:R-:W-:Y:S01]  /*aeb0*/  IMAD.MOV.U32 R146, RZ, RZ, R17 ;  /* 0x000000ffff927224 */ /* 0x000fe200078e0011 */
[----:B------:R-:W-:Y:S01]  /*aec0*/  MOV R145, R16 ;  /* 0x0000001000917202 */ /* 0x000fe20000000f00 */
[----:B------:R-:W-:Y:S01]  /*aed0*/  FMUL.FTZ R51, R51, R3 ;  /* 0x0000000333337220 */ /* 0x000fe20000410000 */
[----:B------:R-:W1:Y:S01]  /*aee0*/  LDSM.16.MT88.4 R16, [R207+0x10000] ;  /* 0x01000000cf10783b */ /* 0x000e620000004200 */
[-C--:B------:R-:W-:Y:S01]  /*aef0*/  FMUL.FTZ R60, R60, R8.reuse ;  /* 0x000000083c3c7220 */ /* 0x080fe20000410000 */
[----:B------:R-:W-:Y:S01]  /*af00*/  MOV R147, R245 ;  /* 0x000000f500937202 */ /* 0x000fe20000000f00 */
[----:B------:R-:W-:Y:S01]  /*af10*/  FMUL.FTZ R61, R61, R8 ;  /* 0x000000083d3d7220 */ /* 0x000fe20000410000 */
[----:B------:R-:W-:Y:S01]  /*af20*/  MOV R144, R244 ;  /* 0x000000f400907202 */ /* 0x000fe20000000f00 */
[----:B------:R-:W-:Y:S01]  /*af30*/  FMUL.FTZ R62, R62, R3 ;  /* 0x000000033e3e7220 */ /* 0x000fe20000410000 */
[----:B------:R-:W-:Y:S01]  /*af40*/  MOV R29, R21 ;  /* 0x00000015001d7202 */ /* 0x000fe20000000f00 */
[----:B------:R-:W-:Y:S01]  /*af50*/  IMAD.MOV.U32 R132, RZ, RZ, R20 ;  /* 0x000000ffff847224 */ /* 0x000fe200078e0014 */
[----:B------:R-:W-:Y:S01]  /*af60*/  MOV R28, R22 ;  /* 0x00000016001c7202 */ /* 0x000fe20000000f00 */
[----:B------:R-:W-:Y:S01]  /*af70*/  FMUL.FTZ R63, R63, R3 ;  /* 0x000000033f3f7220 */ /* 0x000fe20000410000 */
[----:B------:R-:W-:Y:S01]  /*af80*/  MOV R9, R23 ;  /* 0x0000001700097202 */ /* 0x000fe20000000f00 */
[-C--:B------:R-:W-:Y:S01]  /*af90*/  FMUL.FTZ R64, R64, R8.reuse ;  /* 0x0000000840407220 */ /* 0x080fe20000410000 */
[----:B------:R-:W2:Y:S01]  /*afa0*/  LDSM.16.MT88.4 R20, [R208+0x10000] ;  /* 0x01000000d014783b */ /* 0x000ea20000004200 */
[----:B------:R-:W-:Y:S01]  /*afb0*/  FMUL.FTZ R65, R65, R8 ;  /* 0x0000000841417220 */ /* 0x000fe20000410000 */
[----:B------:R-:W-:Y:S01]  /*afc0*/  MOV R139, R13 ;  /* 0x0000000d008b7202 */ /* 0x000fe20000000f00 */
[----:B------:R-:W-:Y:S01]  /*afd0*/  IMAD.MOV.U32 R140, RZ, RZ, R12 ;  /* 0x000000ffff8c7224 */ /* 0x000fe200078e000c */
[----:B------:R-:W-:Y:S01]  /*afe0*/  MOV R137, R14 ;  /* 0x0000000e00897202 */ /* 0x000fe20000000f00 */
[----:B------:R-:W-:Y:S01]  /*aff0*/  FMUL.FTZ R66, R66, R3 ;  /* 0x0000000342427220 */ /* 0x000fe20000410000 */
[----:B------:R-:W-:Y:S01]  /*b000*/  MOV R134, R15 ;  /* 0x0000000f00867202 */ /* 0x000fe20000000f00 */
[----:B------:R-:W-:Y:S01]  /*b010*/  FMUL.FTZ R67, R67, R3 ;  /* 0x0000000343437220 */ /* 0x000fe20000410000 */
[----:B------:R-:W3:Y:S01]  /*b020*/  LDSM.16.MT88.4 R12, [R205+0x12000] ;  /* 0x01200000cd0c783b */ /* 0x000ee20000004200 */
        /* <DEDUP_REMOVED lines=8> */
[----:B------:R-:W-:-:S02]  /*b0b0*/  FMUL.FTZ R155, R155, R3 ;  /* 0x000000039b9b7220 */ /* 0x000fc40000410000 */
[-C--:B------:R-:W-:Y:S02]  /*b0c0*/  FMUL.FTZ R44, R44, R8.reuse ;  /* 0x000000082c2c7220 */ /* 0x080fe40000410000 */
[-C--:B------:R-:W-:Y:S02]  /*b0d0*/  FMUL.FTZ R45, R45, R8.reuse ;  /* 0x000000082d2d7220 */ /* 0x080fe40000410000 */
[-C--:B------:R-:W-:Y:S01]  /*b0e0*/  FMUL.FTZ R46, R46, R3.reuse ;  /* 0x000000032e2e7220 */ /* 0x080fe20000410000 */
[----:B-1----:R-:W-:Y:S01]  /*b0f0*/  HMMA.16816.F32 R232, R4, R16, R164 ;  /* 0x0000001004e8723c */ /* 0x002fe200000018a4 */
[----:B------:R-:W-:Y:S02]  /*b100*/  FMUL.FTZ R47, R47, R3 ;  /* 0x000000032f2f7220 */ /* 0x000fe40000410000 */
[-C--:B------:R-:W-:Y:S02]  /*b110*/  FMUL.FTZ R76, R76, R8.reuse ;  /* 0x000000084c4c7220 */ /* 0x080fe40000410000 */
[----:B------:R-:W-:-:S02]  /*b120*/  FMUL.FTZ R77, R77, R8 ;  /* 0x000000084d4d7220 */ /* 0x000fc40000410000 */
[-C--:B------:R-:W-:Y:S01]  /*b130*/  FMUL.FTZ R78, R78, R3.reuse ;  /* 0x000000034e4e7220 */ /* 0x080fe20000410000 */
[C---:B------:R-:W-:Y:S01]  /*b140*/  HMMA.16816.F32 R200, R4.reuse, R18, R168 ;  /* 0x0000001204c8723c */ /* 0x040fe200000018a8 */
[----:B------:R-:W1:Y:S01]  /*b150*/  LDSM.16.MT88.4 R16, [R208+0x12000] ;  /* 0x01200000d010783b */ /* 0x000e620000004200 */
[-C--:B------:R-:W-:Y:S02]  /*b160*/  FMUL.FTZ R79, R79, R3.reuse ;  /* 0x000000034f4f7220 */ /* 0x080fe40000410000 */
[-C--:B------:R-:W-:Y:S02]  /*b170*/  FMUL.FTZ R80, R80, R8.reuse ;  /* 0x0000000850507220 */ /* 0x080fe40000410000 */
[----:B------:R-:W-:Y:S02]  /*b180*/  FMUL.FTZ R81, R81, R8 ;  /* 0x0000000851517220 */ /* 0x000fe40000410000 */
        /* <DEDUP_REMOVED lines=14> */
[----:B------:R-:W-:Y:S01]  /*b270*/  MOV R38, R182 ;  /* 0x000000b600267202 */ /* 0x000fe20000000f00 */
[----:B------:R-:W-:Y:S01]  /*b280*/  HMMA.16816.F32 R192, R4, R14, R40 ;  /* 0x0000000e04c0723c */ /* 0x000fe20000001828 */
[----:B------:R-:W3:Y:S01]  /*b290*/  LDSM.16.MT88.4 R12, [R207+0x12000] ;  /* 0x01200000cf0c783b */ /* 0x000ee20000004200 */
[----:B------:R-:W-:Y:S01]  /*b2a0*/  MOV R37, R181 ;  /* 0x000000b500257202 */ /* 0x000fe20000000f00 */
[----:B------:R-:W-:Y:S01]  /*b2b0*/  IMAD.MOV.U32 R36, RZ, RZ, R180 ;  /* 0x000000ffff247224 */ /* 0x000fe200078e00b4 */
[----:B------:R-:W-:Y:S01]  /*b2c0*/  MOV R39, R189 ;  /* 0x000000bd00277202 */ /* 0x000fe20000000f00 */
[----:B------:R-:W-:-:S02]  /*b2d0*/  FMUL.FTZ R68, R68, R8 ;  /* 0x0000000844447220 */ /* 0x000fc40000410000 */
[----:B------:R-:W-:Y:S01]  /*b2e0*/  FMUL.FTZ R69, R69, R8 ;  /* 0x0000000845457220 */ /* 0x000fe20000410000 */
[C---:B------:R-:W-:Y:S01]  /*b2f0*/  HMMA.16816.F32 R244, R4.reuse, R26, R152 ;  /* 0x0000001a04f4723c */ /* 0x040fe20000001898 */
[----:B------:R-:W-:Y:S01]  /*b300*/  LDSM.16.MT88.4 R24, [R207+0x14000] ;  /* 0x01400000cf18783b */ /* 0x000fe20000004200 */
[----:B------:R-:W-:Y:S01]  /*b310*/  FMUL.FTZ R70, R70, R3 ;  /* 0x0000000346467220 */ /* 0x000fe20000410000 */
[----:B------:R-:W-:Y:S01]  /*b320*/  MOV R41, R141 ;  /* 0x0000008d00297202 */ /* 0x000fe20000000f00 */
[----:B------:R-:W-:Y:S01]  /*b330*/  FMUL.FTZ R71, R71, R3 ;  /* 0x0000000347477220 */ /* 0x000fe20000410000 */
[----:B------:R-:W-:Y:S01]  /*b340*/  MOV R40, R142 ;  /* 0x0000008e00287202 */ /* 0x000fe20000000f00 */
[----:B------:R-:W-:Y:S01]  /*b350*/  FMUL.FTZ R72, R72, R8 ;  /* 0x0000000848487220 */ /* 0x000fe20000410000 */
[----:B------:R-:W-:Y:S01]  /*b360*/  MOV R43, R146 ;  /* 0x00000092002b7202 */ /* 0x000fe20000000f00 */
[----:B-1----:R-:W-:Y:S01]  /*b370*/  HMMA.16816.F32 R160, R4, R16, R52 ;  /* 0x0000001004a0723c */ /* 0x002fe20000001834 */
[----:B------:R-:W-:-:S02]  /*b380*/  FMUL.FTZ R73, R73, R8 ;  /* 0x0000000849497220 */ /* 0x000fc40000410000 */
[-C--:B------:R-:W-:Y:S02]  /*b390*/  FMUL.FTZ R74, R74, R3.reuse ;  /* 0x000000034a4a7220 */ /* 0x080fe40000410000 */
[----:B------:R-:W-:Y:S02]  /*b3a0*/  FMUL.FTZ R75, R75, R3 ;  /* 0x000000034b4b7220 */ /* 0x000fe40000410000 */
[----:B------:R-:W-:Y:S01]  /*b3b0*/  MOV R53, R139 ;  /* 0x0000008b00357202 */ /* 0x000fe20000000f00 */
[----:B------:R-:W-:Y:S01]  /*b3c0*/  HMMA.16816.F32 R168, R4, R18, R56 ;  /* 0x0000001204a8723c */ /* 0x000fe20000001838 */
[----:B------:R-:W1:Y:S01]  /*b3d0*/  LDSM.16.MT88.4 R16, [R206+0x14000] ;  /* 0x01400000ce10783b */ /* 0x000e620000004200 */
[----:B------:R-:W-:Y:S01]  /*b3e0*/  MOV R54, R137 ;  /* 0x0000008900367202 */ /* 0x000fe20000000f00 */
[----:B------:R-:W-:Y:S01]  /*b3f0*/  FMUL.FTZ R100, R100, R8 ;  /* 0x0000000864647220 */ /* 0x000fe20000410000 */
[----:B------:R-:W-:Y:S01]  /*b400*/  MOV R52, R140 ;  /* 0x0000008c00347202 */ /* 0x000fe20000000f00 */
[----:B------:R-:W-:-:S02]  /*b410*/  FMUL.FTZ R101, R101, R8 ;  /* 0x0000000865657220 */ /* 0x000fc40000410000 */
[-C--:B------:R-:W-:Y:S01]  /*b420*/  FMUL.FTZ R102, R102, R3.reuse ;  /* 0x0000000366667220 */ /* 0x080fe20000410000 */
[C---:B--2---:R-:W-:Y:S01]  /*b430*/  HMMA.16816.F32 R180, R4.reuse, R22, R48 ;  /* 0x0000001604b4723c */ /* 0x044fe20000001830 */
[----:B------:R-:W-:Y:S01]  /*b440*/  FMUL.FTZ R103, R103, R3 ;  /* 0x0000000367677220 */ /* 0x000fe20000410000 */
[----:B------:R-:W-:Y:S01]  /*b450*/  MOV R59, R174 ;  /* 0x000000ae003b7202 */ /* 0x000fe20000000f00 */
[-C--:B------:R-:W-:Y:S01]  /*b460*/  FMUL.FTZ R104, R104, R8.reuse ;  /* 0x0000000868687220 */ /* 0x080fe20000410000 */
[----:B------:R-:W-:Y:S01]  /*b470*/  MOV R57, R175 ;  /* 0x000000af00397202 */ /* 0x000fe20000000f00 */
[----:B------:R-:W-:Y:S01]  /*b480*/  FMUL.FTZ R105, R105, R8 ;  /* 0x0000000869697220 */ /* 0x000fe20000410000 */
[----:B------:R-:W-:Y:S01]  /*b490*/  MOV R56, R133 ;  /* 0x0000008500387202 */ /* 0x000fe20000000f00 */
[-C--:B------:R-:W-:Y:S01]  /*b4a0*/  FMUL.FTZ R106, R106, R3.reuse ;  /* 0x000000036a6a7220 */ /* 0x080fe20000410000 */
[----:B------:R-:W-:Y:S01]  /*b4b0*/  MOV R49, R138 ;  /* 0x0000008a00317202 */ /* 0x000fe20000000f00 */
[----:B---3--:R-:W-:Y:S01]  /*b4c0*/  HMMA.16816.F32 R156, R4, R12, R60 ;  /* 0x0000000c049c723c */ /* 0x008fe2000000183c */
[----:B------:R-:W-:Y:S01]  /*b4d0*/  FMUL.FTZ R107, R107, R3 ;  /* 0x000000036b6b7220 */ /* 0x000fe20000410000 */
[----:B------:R-:W-:Y:S01]  /*b4e0*/  MOV R51, R144 ;  /* 0x0000009000337202 */ /* 0x000fe20000000f00 */
[-C--:B------:R-:W-:Y:S01]  /*b4f0*/  FMUL.FTZ R84, R84, R8.reuse ;  /* 0x0000000854547220 */ /* 0x080fe20000410000 */
[----:B------:R-:W-:Y:S01]  /*b500*/  MOV R50, R145 ;  /* 0x0000009100327202 */ /* 0x000fe20000000f00 */
[----:B------:R-:W-:-:S02]  /*b510*/  FMUL.FTZ R85, R85, R8 ;  /* 0x0000000855557220 */ /* 0x000fc40000410000 */
[----:B------:R-:W-:Y:S01]  /*b520*/  MOV R63, R136 ;  /* 0x00000088003f7202 */ /* 0x000fe20000000f00 */
[C---:B------:R-:W-:Y:S01]  /*b530*/  HMMA.16816.F32 R164, R4.reuse, R14, R64 ;  /* 0x0000000e04a4723c */ /* 0x040fe20000001840 */
[----:B------:R-:W2:Y:S01]  /*b540*/  LDSM.16.MT88.4 R12, [R208+0x14000] ;  /* 0x01400000d00c783b */ /* 0x000ea20000004200 */
[-C--:B------:R-:W-:Y:S02]  /*b550*/  FMUL.FTZ R86, R86, R3.reuse ;  /* 0x0000000356567220 */ /* 0x080fe40000410000 */
[----:B------:R-:W-:Y:S02]  /*b560*/  FMUL.FTZ R87, R87, R3 ;  /* 0x0000000357577220 */ /* 0x000fe40000410000 */
        /* <DEDUP_REMOVED lines=8> */
[----:B------:R-:W-:Y:S01]  /*b5f0*/  FFMA.FTZ R9, R30, c[0x0][0x23c], -R2 ;  /* 0x00008f001e097a23 */ /* 0x000fe20000010802 */
[----:B------:R-:W-:Y:S01]  /*b600*/  MOV R47, R143 ;  /* 0x0000008f002f7202 */ /* 0x000fe20000000f00 */
[----:B-1----:R-:W-:Y:S01]  /*b610*/  HMMA.16816.F32 R148, R4, R16, R76 ;  /* 0x000000100494723c */ /* 0x002fe2000000184c */
[----:B------:R-:W-:Y:S01]  /*b620*/  IMAD.MOV.U32 R46, RZ, RZ, R172 ;  /* 0x000000ffff2e7224 */ /* 0x000fe200078e00ac */
[----:B------:R-:W-:Y:S01]  /*b630*/  MOV R45, R135 ;  /* 0x00000087002d7202 */ /* 0x000fe20000000f00 */
[----:B------:R-:W-:-:S02]  /*b640*/  FMUL.FTZ R96, R96, R8 ;  /* 0x0000000860607220 */ /* 0x000fc40000410000 */
[-C--:B------:R-:W-:Y:S02]  /*b650*/  FMUL.FTZ R97, R97, R8.reuse ;  /* 0x0000000861617220 */ /* 0x080fe40000410000 */
[-C--:B------:R-:W-:Y:S01]  /*b660*/  FMUL.FTZ R98, R98, R3.reuse ;  /* 0x0000000362627220 */ /* 0x080fe20000410000 */
[----:B------:R-:W-:Y:S01]  /*b670*/  HMMA.16816.F32 R136, R4, R18, R80 ;  /* 0x000000120488723c */ /* 0x000fe20000001850 */
[----:B------:R-:W1:Y:S01]  /*b680*/  LDSM.16.MT88.4 R16, [R205+0x16000] ;  /* 0x01600000cd10783b */ /* 0x000e620000004200 */
[----:B------:R4:W-:Y:S01]  /*b690*/  MUFU.EX2 R81, R9 ;  /* 0x0000000900517308 */ /* 0x0009e20000000800 */
[----:B------:R-:W-:Y:S01]  /*b6a0*/  FMUL.FTZ R99, R99, R3 ;  /* 0x0000000363637220 */ /* 0x000fe20000410000 */
[----:B------:R-:W-:Y:S01]  /*b6b0*/  MOV R79, R39 ;  /* 0x00000027004f7202 */ /* 0x000fe20000000f00 */
[----:B------:R-:W-:Y:S01]  /*b6c0*/  FMUL.FTZ R108, R108, R8 ;  /* 0x000000086c6c7220 */ /* 0x000fe20000410000 */
[----:B------:R-:W-:Y:S01]  /*b6d0*/  MOV R78, R34 ;  /* 0x00000022004e7202 */ /* 0x000fe20000000f00 */
[----:B------:R-:W-:Y:S01]  /*b6e0*/  FMUL.FTZ R109, R109, R8 ;  /* 0x000000086d6d7220 */ /* 0x000fe20000410000 */
[----:B------:R-:W-:Y:S01]  /*b6f0*/  MOV R80, R40 ;  /* 0x0000002800507202 */ /* 0x000fe20000000f00 */
[----:B------:R-:W-:-:S02]  /*b700*/  FMUL.FTZ R110, R110, R3 ;  /* 0x000000036e6e7220 */ /* 0x000fc40000410000 */
[-C--:B------:R-:W-:Y:S02]  /*b710*/  FMUL.FTZ R111, R111, R3.reuse ;  /* 0x000000036f6f7220 */ /* 0x080fe40000410000 */
[-C--:B------:R-:W-:Y:S02]  /*b720*/  FMUL.FTZ R112, R112, R8.reuse ;  /* 0x0000000870707220 */ /* 0x080fe40000410000 */
[----:B------:R-:W-:Y:S01]  /*b730*/  FMUL.FTZ R113, R113, R8 ;  /* 0x0000000871717220 */ /* 0x000fe20000410000 */
[----:B--2---:R-:W-:Y:S01]  /*b740*/  HMMA.16816.F32 R172, R4, R14, R88 ;  /* 0x0000000e04ac723c */ /* 0x004fe20000001858 */
[----:B----4-:R-:W-:Y:S01]  /*b750*/  FFMA.FTZ R9, R176, c[0x0][0x23c], -R2 ;  /* 0x00008f00b0097a23 */ /* 0x010fe20000010802 */
[----:B------:R-:W-:Y:S01]  /*b760*/  MOV R176, R56 ;  /* 0x0000003800b07202 */ /* 0x000fe20000000f00 */
[-C--:B------:R-:W-:Y:S02]  /*b770*/  FMUL.FTZ R114, R114, R3.reuse ;  /* 0x0000000372727220 */ /* 0x080fe40000410000 */
[----:B------:R-:W-:-:S02]  /*b780*/  FMUL.FTZ R115, R115, R3 ;  /* 0x0000000373737220 */ /* 0x000fc40000410000 */
[-C--:B------:R-:W-:Y:S01]  /*b790*/  FMUL.FTZ R124, R124, R8.reuse ;  /* 0x000000087c7c7220 */ /* 0x080fe20000410000 */
[C---:B------:R-:W-:Y:S01]  /*b7a0*/  HMMA.16816.F32 R88, R4.reuse, R24, R92 ;  /* 0x000000180458723c */ /* 0x040fe2000000185c */
[-C--:B------:R-:W-:Y:S02]  /*b7b0*/  FMUL.FTZ R125, R125, R8.reuse ;  /* 0x000000087d7d7220 */ /* 0x080fe40000410000 */
[-C--:B------:R-:W-:Y:S02]  /*b7c0*/  FMUL.FTZ R126, R126, R3.reuse ;  /* 0x000000037e7e7220 */ /* 0x080fe40000410000 */
[----:B------:R-:W-:Y:S02]  /*b7d0*/  FMUL.FTZ R127, R127, R3 ;  /* 0x000000037f7f7220 */ /* 0x000fe40000410000 */
[-C--:B------:R-:W-:Y:S01]  /*b7e0*/  FMUL.FTZ R128, R128, R8.reuse ;  /* 0x0000000880807220 */ /* 0x080fe20000410000 */
[----:B---3--:R-:W-:Y:S01]  /*b7f0*/  HMMA.16816.F32 R152, R4, R20, R68 ;  /* 0x000000140498723c */ /* 0x008fe20000001844 */
[----:B------:R-:W-:-:S02]  /*b800*/  FMUL.FTZ R129, R129, R8 ;  /* 0x0000000881817220 */ /* 0x000fc40000410000 */
[-C--:B------:R-:W-:Y:S02]  /*b810*/  FMUL.FTZ R130, R130, R3.reuse ;  /* 0x0000000382827220 */ /* 0x080fe40000410000 */
[----:B------:R-:W-:Y:S02]  /*b820*/  FMUL.FTZ R131, R131, R3 ;  /* 0x0000000383837220 */ /* 0x000fe40000410000 */
[----:B------:R-:W-:Y:S01]  /*b830*/  IMAD.MOV.U32 R42, RZ, RZ, R147 ;  /* 0x000000ffff2a7224 */ /* 0x000fe200078e0093 */
[----:B------:R-:W-:Y:S01]  /*b840*/  HMMA.16816.F32 R140, R4, R22, R72 ;  /* 0x00000016048c723c */ /* 0x000fe20000001848 */
[----:B------:R-:W2:Y:S01]  /*b850*/  LDSM.16.MT88.4 R20, [R206+0x16000] ;  /* 0x01600000ce14783b */ /* 0x000ea20000004200 */
[----:B------:R-:W-:Y:S01]  /*b860*/  FMUL.FTZ R116, R116, R8 ;  /* 0x0000000874747220 */ /* 0x000fe20000410000 */
[----:B------:R-:W-:Y:S01]  /*b870*/  MOV R71, R38 ;  /* 0x0000002600477202 */ /* 0x000fe20000000f00 */
[----:B------:R-:W-:Y:S01]  /*b880*/  FMUL.FTZ R117, R117, R8 ;  /* 0x0000000875757220 */ /* 0x000fe20000410000 */
[----:B------:R-:W-:Y:S01]  /*b890*/  MOV R70, R37 ;  /* 0x0000002500467202 */ /* 0x000fe20000000f00 */
[----:B------:R-:W-:-:S02]  /*b8a0*/  FMUL.FTZ R118, R118, R3 ;  /* 0x0000000376767220 */ /* 0x000fc40000410000 */
        /* <DEDUP_REMOVED lines=8> */
[----:B------:R-:W-:Y:S02]  /*b930*/  IMAD.MOV.U32 R69, RZ, RZ, R36 ;  /* 0x000000ffff457224 */ /* 0x000fe400078e0024 */
[----:B------:R-:W-:Y:S01]  /*b940*/  IMAD.MOV.U32 R77, RZ, RZ, R35 ;  /* 0x000000ffff4d7224 */ /* 0x000fe200078e0023 */
[----:B------:R-:W-:Y:S01]  /*b950*/  LDSM.16.MT88.4 R36, [R207+0x12800] ;  /* 0x01280000cf24783b */ /* 0x000fe20000004200 */
[C---:B------:R-:W-:Y:S01]  /*b960*/  HMMA.16816.F32 R132, R4.reuse, R12, R84 ;  /* 0x0000000c0484723c */ /* 0x040fe20000001854 */
[----:B------:R3:W4:Y:S01]  /*b970*/  MUFU.EX2 R85, R9 ;  /* 0x0000000900557308 */ /* 0x0007220000000800 */
[----:B------:R-:W-:Y:S01]  /*b980*/  IMAD.MOV.U32 R103, RZ, RZ, R63 ;  /* 0x000000ffff677224 */ /* 0x000fe200078e003f */
[----:B------:R-:W5:Y:S04]  /*b990*/  LDSM.16.MT88.4 R12, [R208+0x16000] ;  /* 0x01600000d00c783b */ /* 0x000f680000004200 */
[----:B------:R-:W-:Y:S01]  /*b9a0*/  MOV R86, R46 ;  /* 0x0000002e00567202 */ /* 0x000fe20000000f00 */
[----:B------:R-:W-:Y:S01]  /*b9b0*/  HMMA.16816.F32 R144, R4, R26, R96 ;  /* 0x0000001a0490723c */ /* 0x000fe20000001860 */
[----:B------:R-:W4:Y:S01]  /*b9c0*/  LDSM.16.MT88.4 R24, [R205+0x10800] ;  /* 0x01080000cd18783b */ /* 0x000f220000004200 */
[----:B------:R-:W-:Y:S01]  /*b9d0*/  IMAD.MOV.U32 R87, RZ, RZ, R47 ;  /* 0x000000ffff577224 */ /* 0x000fe200078e002f */
[----:B------:R-:W-:Y:S01]  /*b9e0*/  MOV R84, R45 ;  /* 0x0000002d00547202 */ /* 0x000fe20000000f00 */
[----:B------:R-:W-:Y:S01]  /*b9f0*/  IMAD.MOV.U32 R46, RZ, RZ, R43 ;  /* 0x000000ffff2e7224 */ /* 0x000fe200078e002b */
[----:B------:R-:W-:-:S02]  /*ba00*/  MOV R47, R41 ;  /* 0x00000029002f7202 */ /* 0x000fc40000000f00 */
[----:B------:R-:W-:Y:S01]  /*ba10*/  MOV R45, R42 ;  /* 0x0000002a002d7202 */ /* 0x000fe20000000f00 */
[----:B------:R-:W-:Y:S01]  /*ba20*/  IMAD.MOV.U32 R98, RZ, RZ, R59 ;  /* 0x000000ffff627224 */ /* 0x000fe200078e003b */
[C---:B--2---:R-:W-:Y:S01]  /*ba30*/  HMMA.16816.F32 R108, R4.reuse, R20, R108 ;  /* 0x00000014046c723c */ /* 0x044fe2000000186c */
[--C-:B---3--:R-:W-:Y:S01]  /*ba40*/  FFMA.FTZ R9, R33, c[0x0][0x23c], -R2.reuse ;  /* 0x00008f0021097a23 */ /* 0x108fe20000010802 */
[----:B------:R-:W-:Y:S02]  /*ba50*/  MOV R96, R57 ;  /* 0x0000003900607202 */ /* 0x000fe40000000f00 */
[----:B------:R-:W-:Y:S01]  /*ba60*/  MOV R97, R58 ;  /* 0x0000003a00617202 */ /* 0x000fe20000000f00 */
[----:B------:R2:W-:Y:S01]  /*ba70*/  MUFU.EX2 R44, R9 ;  /* 0x00000009002c7308 */ /* 0x0005e20000000800 */
[----:B------:R-:W-:Y:S02]  /*ba80*/  MOV R99, R49 ;  /* 0x0000003100637202 */ /* 0x000fe40000000f00 */
[C---:B------:R-:W-:Y:S01]  /*ba90*/  HMMA.16816.F32 R112, R4.reuse, R22, R112 ;  /* 0x000000160470723c */ /* 0x040fe20000001870 */
[----:B------:R-:W3:Y:S07]  /*baa0*/  LDSM.16.MT88.4 R20, [R206+0x10800] ;  /* 0x01080000ce14783b */ /* 0x000eee0000004200 */
[----:B-1----:R-:W-:Y:S01]  /*bab0*/  HMMA.16816.F32 R124, R4, R16, R124 ;  /* 0x00000010047c723c */ /* 0x002fe2000000187c */
[----:B--2---:R-:W-:-:S02]  /*bac0*/  FFMA.FTZ R9, R31, c[0x0][0x23c], -R2 ;  /* 0x00008f001f097a23 */ /* 0x004fc40000010802 */
[----:B------:R-:W1:Y:S05]  /*bad0*/  LDSM.16.MT88.4 R28, [R208+0x10800] ;  /* 0x01080000d01c783b */ /* 0x000e6a0000004200 */
[C---:B------:R-:W-:Y:S01]  /*bae0*/  HMMA.16816.F32 R128, R4.reuse, R18, R128 ;  /* 0x000000120480723c */ /* 0x040fe20000001880 */
[----:B------:R2:W2:Y:S01]  /*baf0*/  MUFU.EX2 R68, R9 ;  /* 0x0000000900447308 */ /* 0x0004a20000000800 */
[----:B------:R-:W1:Y:S06]  /*bb00*/  LDSM.16.MT88.4 R16, [R207+0x10800] ;  /* 0x01080000cf10783b */ /* 0x000e6c0000004200 */
[C---:B-----5:R-:W-:Y:S08]  /*bb10*/  HMMA.16816.F32 R116, R4.reuse, R12, R116 ;  /* 0x0000000c0474723c */ /* 0x060ff00000001874 */
[----:B------:R-:W-:Y:S01]  /*bb20*/  HMMA.16816.F32 R120, R4, R14, R120 ;  /* 0x0000000e0478723c */ /* 0x000fe20000001878 */
[----:B--2---:R-:W-:Y:S01]  /*bb30*/  FFMA.FTZ R9, R177, c[0x0][0x23c], -R0 ;  /* 0x00008f00b1097a23 */ /* 0x004fe20000010800 */
[----:B------:R-:W2:Y:S01]  /*bb40*/  LDSM.16.MT88.4 R12, [R205+0x12800] ;  /* 0x01280000cd0c783b */ /* 0x000ea20000004200 */
[----:B------:R-:W-:-:S02]  /*bb50*/  MOV R177, R97 ;  /* 0x0000006100b17202 */ /* 0x000fc40000000f00 */
[----:B------:R5:W-:Y:S02]  /*bb60*/  MUFU.EX2 R82, R9 ;  /* 0x0000000900527308 */ /* 0x000be40000000800 */
[----:B----4-:R-:W-:Y:S02]  /*bb70*/  F2FP.PACK_AB R4, R85, R81 ;  /* 0x000000515504723e */ /* 0x010fe400000000ff */
[----:B------:R-:W-:Y:S01]  /*bb80*/  F2FP.PACK_AB R6, R68, R44 ;  /* 0x0000002c4406723e */ /* 0x000fe200000000ff */
[----:B-----5:R-:W-:Y:S01]  /*bb90*/  FFMA.FTZ R9, R184, c[0x0][0x23c], -R0 ;  /* 0x00008f00b8097a23 */ /* 0x020fe20000010800 */
[----:B------:R-:W-:-:S03]  /*bba0*/  MOV R184, R98 ;  /* 0x0000006200b87202 */ /* 0x000fc60000000f00 */
[----:B------:R4:W5:Y:S02]  /*bbb0*/  MUFU.EX2 R48, R9 ;  /* 0x0000000900307308 */ /* 0x0009640000000800 */
[--C-:B----4-:R-:W-:Y:S01]  /*bbc0*/  FFMA.FTZ R9, R32, c[0x0][0x23c], -R0.reuse ;  /* 0x00008f0020097a23 */ /* 0x110fe20000010800 */
[----:B-----5:R-:W-:Y:S01]  /*bbd0*/  F2FP.PACK_AB R5, R48, R82 ;  /* 0x000000523005723e */ /* 0x020fe200000000ff */
[----:B------:R-:W-:Y:S04]  /*bbe0*/  LDSM.16.MT88.4 R32, [R208+0x12800] ;  /* 0x01280000d020783b */ /* 0x000fe80000004200 */
[----:B------:R4:W-:Y:S02]  /*bbf0*/  MUFU.EX2 R83, R9 ;  /* 0x0000000900537308 */ /* 0x0009e40000000800 */
[----:B----4-:R-:W-:Y:S01]  /*bc00*/  FFMA.FTZ R9, R178, c[0x0][0x23c], -R0 ;  /* 0x00008f00b2097a23 */ /* 0x010fe20000010800 */
[----:B------:R-:W-:-:S05]  /*bc10*/  MOV R178, R99 ;  /* 0x0000006300b27202 */ /* 0x000fca0000000f00 */
[----:B------:R-:W4:Y:S02]  /*bc20*/  MUFU.EX2 R76, R9 ;  /* 0x00000009004c7308 */ /* 0x000f240000000800 */
[----:B----4-:R-:W-:Y:S01]  /*bc30*/  F2FP.PACK_AB R7, R76, R83 ;  /* 0x000000534c07723e */ /* 0x010fe200000000ff */
[----:B------:R-:W-:-:S06]  /*bc40*/  FFMA.FTZ R9, R186, c[0x0][0x23c], -R2 ;  /* 0x00008f00ba097a23 */ /* 0x000fcc0000010802 */
[C---:B------:R-:W-:Y:S08]  /*bc50*/  HMMA.16816.F32 R72, R4.reuse, R24, R64 ;  /* 0x000000180448723c */ /* 0x040ff00000001840 */
[C---:B------:R-:W-:Y:S01]  /*bc60*/  HMMA.16816.F32 R64, R4.reuse, R26, R52 ;  /* 0x0000001a0440723c */ /* 0x040fe20000001834 */
[----:B------:R-:W4:Y:S07]  /*bc70*/  LDSM.16.MT88.4 R24, [R206+0x12800] ;  /* 0x01280000ce18783b */ /* 0x000f2e0000004200 */
[C---:B---3--:R-:W-:Y:S07]  /*bc80*/  HMMA.16816.F32 R60, R4.reuse, R20, R248 ;  /* 0x00000014043c723c */ /* 0x048fee00000018f8 */
[----:B------:R-:W-:Y:S01]  /*bc90*/  MOV R250, R68 ;  /* 0x0000004400fa7202 */ /* 0x000fe20000000f00 */
[----:B------:R-:W-:Y:S01]  /*bca0*/  HMMA.16816.F32 R52, R4, R22, R244 ;  /* 0x000000160434723c */ /* 0x000fe200000018f4 */
[----:B------:R-:W-:Y:S01]  /*bcb0*/  IMAD.MOV.U32 R251, RZ, RZ, R71 ;  /* 0x000000fffffb7224 */ /* 0x000fe200078e0047 */
[----:B------:R-:W-:Y:S01]  /*bcc0*/  MOV R249, R82 ;  /* 0x0000005200f97202 */ /* 0x000fe20000000f00 */
[----:B------:R-:W-:Y:S01]  /*bcd0*/  LDSM.16.MT88.4 R20, [R206+0x14800] ;  /* 0x01480000ce14783b */ /* 0x000fe20000004200 */
[----:B------:R-:W-:-:S03]  /*bce0*/  MOV R248, R83 ;  /* 0x0000005300f87202 */ /* 0x000fc60000000f00 */
[----:B------:R-:W-:Y:S01]  /*bcf0*/  MOV R246, R44 ;  /* 0x0000002c00f67202 */ /* 0x000fe20000000f00 */
[----:B-1----:R-:W-:Y:S01]  /*bd00*/  HMMA.16816.F32 R40, R4, R28, R240 ;  /* 0x0000001c0428723c */ /* 0x002fe200000018f0 */
[----:B------:R-:W-:Y:S01]  /*bd10*/  MOV R245, R45 ;  /* 0x0000002d00f57202 */ /* 0x000fe20000000f00 */
[----:B------:R-:W-:Y:S01]  /*bd20*/  IMAD.MOV.U32 R247, RZ, RZ, R47 ;  /* 0x000000fffff77224 */ /* 0x000fe200078e002f */
[----:B------:R-:W-:-:S04]  /*bd30*/  MOV R244, R51 ;  /* 0x0000003300f47202 */ /* 0x000fc80000000f00 */
[----:B------:R-:W-:Y:S01]  /*bd40*/  MOV R243, R69 ;  /* 0x0000004500f37202 */ /* 0x000fe20000000f00 */
[C---:B------:R-:W-:Y:S01]  /*bd50*/  HMMA.16816.F32 R56, R4.reuse, R16, R232 ;  /* 0x000000100438723c */ /* 0x040fe200000018e8 */
[----:B------:R-:W-:Y:S02]  /*bd60*/  MOV R242, R70 ;  /* 0x0000004600f27202 */ /* 0x000fe40000000f00 */
[----:B------:R-:W-:Y:S02]  /*bd70*/  MOV R241, R50 ;  /* 0x0000003200f17202 */ /* 0x000fe40000000f00 */
[----:B------:R-:W-:Y:S02]  /*bd80*/  MOV R240, R48 ;  /* 0x0000003000f07202 */ /* 0x000fe40000000f00 */
[----:B------:R-:W-:Y:S01]  /*bd90*/  MOV R232, R46 ;  /* 0x0000002e00e87202 */ /* 0x000fe20000000f00 */
[----:B--2---:R-:W-:Y:S01]  /*bda0*/  HMMA.16816.F32 R68, R4, R12, R196 ;  /* 0x0000000c0444723c */ /* 0x004fe200000018c4 */
[----:B------:R-:W-:Y:S01]  /*bdb0*/  IMAD.MOV.U32 R233, RZ, RZ, R84 ;  /* 0x000000ffffe97224 */ /* 0x000fe200078e0054 */
[----:B------:R-:W-:-:S02]  /*bdc0*/  MOV R235, R103 ;  /* 0x0000006700eb7202 */ /* 0x000fc40000000f00 */
[----:B------:R-:W-:Y:S01]  /*bdd0*/  MOV R234, R176 ;  /* 0x000000b000ea7202 */ /* 0x000fe20000000f00 */
[----:B------:R-:W-:Y:S02]  /*bde0*/  IMAD.MOV.U32 R176, RZ, RZ, R96 ;  /* 0x000000ffffb07224 */ /* 0x000fe400078e0060 */
[----:B------:R-:W-:Y:S01]  /*bdf0*/  MOV R198, R77 ;  /* 0x0000004d00c67202 */ /* 0x000fe20000000f00 */
[C---:B------:R-:W-:Y:S01]  /*be00*/  HMMA.16816.F32 R44, R4.reuse, R18, R200 ;  /* 0x00000012042c723c */ /* 0x040fe200000018c8 */
[----:B------:R-:W-:Y:S01]  /*be10*/  MOV R199, R78 ;  /* 0x0000004e00c77202 */ /* 0x000fe20000000f00 */
[----:B------:R-:W1:Y:S01]  /*be20*/  LDSM.16.MT88.4 R16, [R208+0x14800] ;  /* 0x01480000d010783b */ /* 0x000e620000004200 */
[----:B------:R-:W-:Y:S01]  /*be30*/  MOV R197, R79 ;  /* 0x0000004f00c57202 */ /* 0x000fe20000000f00 */
[----:B------:R2:W3:Y:S03]  /*be40*/  MUFU.EX2 R200, R9 ;  /* 0x0000000900c87308 */ /* 0x0004e60000000800 */
[----:B------:R-:W-:Y:S01]  /*be50*/  IMAD.MOV.U32 R202, RZ, RZ, R76 ;  /* 0x000000ffffca7224 */ /* 0x000fe200078e004c */
[----:B------:R-:W-:Y:S01]  /*be60*/  HMMA.16816.F32 R48, R4, R30, R236 ;  /* 0x0000001e0430723c */ /* 0x000fe200000018ec */
[----:B------:R-:W-:Y:S01]  /*be70*/  LDSM.16.MT88.4 R28, [R205+0x14800] ;  /* 0x01480000cd1c783b */ /* 0x000fe20000004200 */
[----:B------:R-:W-:-:S05]  /*be80*/  MOV R203, R81 ;  /* 0x0000005100cb7202 */ /* 0x000fca0000000f00 */
[----:B------:R-:W-:Y:S01]  /*be90*/  MOV R236, R85 ;  /* 0x0000005500ec7202 */ /* 0x000fe20000000f00 */
[C---:B------:R-:W-:Y:S01]  /*bea0*/  HMMA.16816.F32 R76, R4.reuse, R14, R192 ;  /* 0x0000000e044c723c */ /* 0x040fe200000018c0 */
[----:B------:R-:W5:Y:S01]  /*beb0*/  LDSM.16.MT88.4 R12, [R207+0x14800] ;  /* 0x01480000cf0c783b */ /* 0x000f620000004200 */
[----:B------:R-:W-:Y:S01]  /*bec0*/  MOV R237, R86 ;  /* 0x0000005600ed7202 */ /* 0x000fe20000000f00 */
[----:B------:R-:W-:Y:S01]  /*bed0*/  IMAD.MOV.U32 R239, RZ, RZ, R80 ;  /* 0x000000ffffef7224 */ /* 0x000fe200078e0050 */
[----:B------:R-:W-:Y:S01]  /*bee0*/  MOV R238, R87 ;  /* 0x0000005700ee7202 */ /* 0x000fe20000000f00 */
[--C-:B--2---:R-:W-:Y:S02]  /*bef0*/  FFMA.FTZ R9, R187, c[0x0][0x23c], -R2.reuse ;  /* 0x00008f00bb097a23 */ /* 0x104fe40000010802 */
[----:B------:R-:W-:Y:S01]  /*bf00*/  MOV R194, R243 ;  /* 0x000000f300c27202 */ /* 0x000fe20000000f00 */
[C---:B----4-:R-:W-:Y:S01]  /*bf10*/  HMMA.16816.F32 R84, R4.reuse, R26, R180 ;  /* 0x0000001a0454723c */ /* 0x050fe200000018b4 */
[----:B------:R2:W-:Y:S07]  /*bf20*/  MUFU.EX2 R182, R9 ;  /* 0x0000000900b67308 */ /* 0x0005ee0000000800 */
[C---:B------:R-:W-:Y:S01]  /*bf30*/  HMMA.16816.F32 R80, R4.reuse, R24, R188 ;  /* 0x000000180450723c */ /* 0x040fe200000018bc */
[----:B------:R-:W-:Y:S07]  /*bf40*/  LDSM.16.MT88.4 R24, [R206+0x16800] ;  /* 0x01680000ce18783b */ /* 0x000fee0000004200 */
[----:B------:R-:W-:Y:S01]  /*bf50*/  HMMA.16816.F32 R160, R4, R32, R160 ;  /* 0x0000002004a0723c */ /* 0x000fe200000018a0 */
[----:B--2---:R-:W-:-:S04]  /*bf60*/  FFMA.FTZ R9, R179, c[0x0][0x23c], -R2 ;  /* 0x00008f00b3097a23 */ /* 0x004fc80000010802 */
[----:B------:R2:W-:Y:S03]  /*bf70*/  MUFU.EX2 R183, R9 ;  /* 0x0000000900b77308 */ /* 0x0005e60000000800 */
[C---:B------:R-:W-:Y:S01]  /*bf80*/  HMMA.16816.F32 R168, R4.reuse, R34, R168 ;  /* 0x0000002204a8723c */ /* 0x040fe200000018a8 */
[----:B------:R-:W-:Y:S07]  /*bf90*/  LDSM.16.MT88.4 R32, [R205+0x16800] ;  /* 0x01680000cd20783b */ /* 0x000fee0000004200 */
[----:B-1----:R-:W-:Y:S01]  /*bfa0*/  HMMA.16816.F32 R132, R4, R16, R132 ;  /* 0x000000100484723c */ /* 0x002fe20000001884 */
[----:B--2---:R-:W-:-:S07]  /*bfb0*/  FFMA.FTZ R9, R185, c[0x0][0x23c], -R2 ;  /* 0x00008f00b9097a23 */ /* 0x004fce0000010802 */
[C---:B-----5:R-:W-:Y:S01]  /*bfc0*/  HMMA.16816.F32 R88, R4.reuse, R12, R88 ;  /* 0x0000000c0458723c */ /* 0x060fe20000001858 */
[----:B------:R1:W-:Y:S07]  /*bfd0*/  MUFU.EX2 R201, R9 ;  /* 0x0000000900c97308 */ /* 0x0003ee0000000800 */
[C---:B------:R-:W-:Y:S01]  /*bfe0*/  HMMA.16816.F32 R100, R4.reuse, R14, R144 ;  /* 0x0000000e0464723c */ /* 0x040fe20000001890 */
[----:B------:R-:W2:Y:S07]  /*bff0*/  LDSM.16.MT88.4 R12, [R207+0x16800] ;  /* 0x01680000cf0c783b */ /* 0x000eae0000004200 */
[C---:B------:R-:W-:Y:S01]  /*c000*/  HMMA.16816.F32 R96, R4.reuse, R18, R172 ;  /* 0x000000120460723c */ /* 0x040fe200000018ac */
[--C-:B-1----:R-:W-:Y:S01]  /*c010*/  FFMA.FTZ R9, R197, c[0x0][0x23c], -R0.reuse ;  /* 0x00008f00c5097a23 */ /* 0x102fe20000010800 */
[----:B------:R-:W1:Y:S03]  /*c020*/  LDSM.16.MT88.4 R16, [R208+0x16800] ;  /* 0x01680000d010783b */ /* 0x000e660000004200 */
[----:B------:R4:W5:Y:S03]  /*c030*/  MUFU.EX2 R144, R9 ;  /* 0x0000000900907308 */ /* 0x0009660000000800 */
[C---:B------:R-:W-:Y:S08]  /*c040*/  HMMA.16816.F32 R152, R4.reuse, R28, R152 ;  /* 0x0000001c0498723c */ /* 0x040ff00000001898 */
[----:B------:R-:W-:Y:S01]  /*c050*/  HMMA.16816.F32 R140, R4, R30, R140 ;  /* 0x0000001e048c723c */ /* 0x000fe2000000188c */
[----:B------:R-:W1:Y:S01]  /*c060*/  LDSM.16.MT88.4 R28, [R205+0x11000] ;  /* 0x01100000cd1c783b */ /* 0x000e620000004200 */
[----:B----4-:R-:W-:-:S06]  /*c070*/  FFMA.FTZ R9, R198, c[0x0][0x23c], -R0 ;  /* 0x00008f00c6097a23 */ /* 0x010fcc0000010800 */
[C---:B------:R-:W-:Y:S01]  /*c080*/  HMMA.16816.F32 R156, R4.reuse, R36, R156 ;  /* 0x00000024049c723c */ /* 0x040fe2000000189c */
[----:B------:R4:W1:Y:S07]  /*c090*/  MUFU.EX2 R147, R9 ;  /* 0x0000000900937308 */ /* 0x00086e0000000800 */
[C---:B------:R-:W-:Y:S08]  /*c0a0*/  HMMA.16816.F32 R164, R4.reuse, R38, R164 ;  /* 0x0000002604a4723c */ /* 0x040ff000000018a4 */
[----:B--2---:R-:W-:Y:S01]  /*c0b0*/  HMMA.16816.F32 R36, R4, R14, R128 ;  /* 0x0000000e0424723c */ /* 0x004fe20000001880 */
[----:B----4-:R-:W-:-:S04]  /*c0c0*/  FFMA.FTZ R9, R199, c[0x0][0x23c], -R0 ;  /* 0x00008f00c7097a23 */ /* 0x010fc80000010800 */
[----:B------:R2:W-:Y:S02]  /*c0d0*/  MUFU.EX2 R146, R9 ;  /* 0x0000000900927308 */ /* 0x0005e40000000800 */
[----:B---3--:R-:W-:Y:S01]  /*c0e0*/  IMAD.MOV.U32 R128, RZ, RZ, R200 ;  /* 0x000000ffff807224 */ /* 0x008fe200078e00c8 */
[----:B-----5:R-:W-:Y:S01]  /*c0f0*/  MOV R129, R144 ;  /* 0x0000009000817202 */ /* 0x020fe20000000f00 */
[----:B------:R-:W-:Y:S01]  /*c100*/  HMMA.16816.F32 R148, R4, R20, R148 ;  /* 0x000000140494723c */ /* 0x000fe20000001894 */
[----:B------:R-:W-:-:S07]  /*c110*/  MOV R131, R236 ;  /* 0x000000ec00837202 */ /* 0x000fce0000000f00 */
[----:B------:R-:W-:Y:S01]  /*c120*/  HMMA.16816.F32 R136, R4, R22, R136 ;  /* 0x000000160488723c */ /* 0x000fe20000001888 */
[----:B------:R-:W-:Y:S01]  /*c130*/  LDSM.16.MT88.4 R20, [R207+0x11000] ;  /* 0x01100000cf14783b */ /* 0x000fe20000004200 */
[----:B--2---:R-:W-:Y:S02]  /*c140*/  FFMA.FTZ R9, R252, c[0x0][0x23c], -R0 ;  /* 0x00008f00fc097a23 */ /* 0x004fe40000010800 */
[----:B------:R-:W-:Y:S01]  /*c150*/  IMAD.MOV.U32 R252, RZ, RZ, R201 ;  /* 0x000000fffffc7224 */ /* 0x000fe200078e00c9 */
[----:B------:R-:W-:-:S03]  /*c160*/  MOV R201, R202 ;  /* 0x000000ca00c97202 */ /* 0x000fc60000000f00 */
[C---:B------:R-:W-:Y:S01]  /*c170*/  HMMA.16816.F32 R92, R4.reuse, R32, R92 ;  /* 0x00000020045c723c */ /* 0x040fe2000000185c */
[----:B------:R-:W-:Y:S02]  /*c180*/  MOV R202, R203 ;  /* 0x000000cb00ca7202 */ /* 0x000fe40000000f00 */
[----:B------:R-:W-:Y:S01]  /*c190*/  MOV R203, R232 ;  /* 0x000000e800cb7202 */ /* 0x000fe20000000f00 */
[----:B------:R-:W-:Y:S01]  /*c1a0*/  IMAD.MOV.U32 R232, RZ, RZ, R233 ;  /* 0x000000ffffe87224 */ /* 0x000fe200078e00e9 */
        /* <DEDUP_REMOVED lines=9> */
[----:B------:R2:W3:Y:S01]  /*c240*/  MUFU.EX2 R251, R9 ;  /* 0x0000000900fb7308 */ /* 0x0004e20000000800 */
[----:B------:R-:W-:Y:S01]  /*c250*/  HMMA.16816.F32 R108, R4, R24, R108 ;  /* 0x00000018046c723c */ /* 0x000fe2000000186c */
[----:B------:R-:W-:Y:S01]  /*c260*/  MOV R189, R233 ;  /* 0x000000e900bd7202 */ /* 0x000fe20000000f00 */
[----:B------:R-:W-:Y:S01]  /*c270*/  LDSM.16.MT88.4 R32, [R208+0x11000] ;  /* 0x01100000d020783b */ /* 0x000fe20000004200 */
[----:B------:R-:W-:-:S02]  /*c280*/  MOV R190, R234 ;  /* 0x000000ea00be7202 */ /* 0x000fc40000000f00 */
[----:B------:R-:W-:Y:S02]  /*c290*/  MOV R195, R235 ;  /* 0x000000eb00c37202 */ /* 0x000fe40000000f00 */
[----:B------:R-:W-:Y:S01]  /*c2a0*/  MOV R192, R241 ;  /* 0x000000f100c07202 */ /* 0x000fe20000000f00 */
[C---:B------:R-:W-:Y:S01]  /*c2b0*/  HMMA.16816.F32 R112, R4.reuse, R26, R112 ;  /* 0x0000001a0470723c */ /* 0x040fe20000001870 */
[----:B------:R-:W4:Y:S01]  /*c2c0*/  LDSM.16.MT88.4 R24, [R206+0x11000] ;  /* 0x01100000ce18783b */ /* 0x000f220000004200 */
[----:B------:R-:W-:Y:S01]  /*c2d0*/  MOV R193, R242 ;  /* 0x000000f200c17202 */ /* 0x000fe20000000f00 */
[----:B------:R-:W-:Y:S01]  /*c2e0*/  IMAD.MOV.U32 R130, RZ, RZ, R195 ;  /* 0x000000ffff827224 */ /* 0x000fe200078e00c3 */
[----:B------:R-:W-:Y:S02]  /*c2f0*/  MOV R181, R203 ;  /* 0x000000cb00b57202 */ /* 0x000fe40000000f00 */
[----:B------:R-:W-:Y:S01]  /*c300*/  MOV R144, R202 ;  /* 0x000000ca00907202 */ /* 0x000fe20000000f00 */
[----:B--2---:R-:W-:Y:S01]  /*c310*/  IMAD.MOV.U32 R9, RZ, RZ, R239 ;  /* 0x000000ffff097224 */ /* 0x004fe200078e00ef */
[----:B-1----:R-:W-:Y:S01]  /*c320*/  HMMA.16816.F32 R116, R4, R16, R116 ;  /* 0x000000100474723c */ /* 0x002fe20000001874 */
[----:B------:R-:W-:-:S02]  /*c330*/  MOV R145, R201 ;  /* 0x000000c900917202 */ /* 0x000fc40000000f00 */
[----:B------:R-:W-:-:S05]  /*c340*/  FFMA.FTZ R9, R9, c[0x0][0x23c], -R2 ;  /* 0x00008f0009097a23 */ /* 0x000fca0000010802 */
[C---:B------:R-:W-:Y:S01]  /*c350*/  HMMA.16816.F32 R120, R4.reuse, R18, R120 ;  /* 0x000000120478723c */ /* 0x040fe20000001878 */
[----:B------:R-:W1:Y:S07]  /*c360*/  LDSM.16.MT88.4 R16, [R205+0x13000] ;  /* 0x01300000cd10783b */ /* 0x000e6e0000004200 */
[----:B------:R-:W-:Y:S01]  /*c370*/  HMMA.16816.F32 R124, R4, R12, R124 ;  /* 0x0000000c047c723c */ /* 0x000fe2000000187c */
[----:B------:R-:W2:Y:S06]  /*c380*/  LDSM.16.MT88.4 R12, [R206+0x13000] ;  /* 0x01300000ce0c783b */ /* 0x000eac0000004200 */
[----:B------:R-:W-:-:S02]  /*c390*/  F2FP.PACK_AB R4, R182, R128 ;  /* 0x00000080b604723e */ /* 0x000fc400000000ff */
[----:B------:R-:W-:Y:S02]  /*c3a0*/  F2FP.PACK_AB R5, R147, R129 ;  /* 0x000000819305723e */ /* 0x000fe400000000ff */
[----:B------:R-:W-:Y:S02]  /*c3b0*/  F2FP.PACK_AB R6, R252, R183 ;  /* 0x000000b7fc06723e */ /* 0x000fe400000000ff */
[----:B---3--:R-:W-:-:S07]  /*c3c0*/  F2FP.PACK_AB R7, R251, R146 ;  /* 0x00000092fb07723e */ /* 0x008fce00000000ff */
[C---:B------:R-:W-:Y:S08]  /*c3d0*/  HMMA.16816.F32 R232, R4.reuse, R28, R72 ;  /* 0x0000001c04e8723c */ /* 0x040ff00000001848 */
[C---:B------:R-:W-:Y:S01]  /*c3e0*/  HMMA.16816.F32 R240, R4.reuse, R30, R64 ;  /* 0x0000001e04f0723c */ /* 0x040fe20000001840 */
[----:B------:R-:W3:Y:S07]  /*c3f0*/  LDSM.16.MT88.4 R28, [R208+0x13000] ;  /* 0x01300000d01c783b */ /* 0x000eee0000004200 */
[C---:B----4-:R-:W-:Y:S08]  /*c400*/  HMMA.16816.F32 R64, R4.reuse, R26, R52 ;  /* 0x0000001a0440723c */ /* 0x050ff00000001834 */
[C---:B-1----:R-:W-:Y:S08]  /*c410*/  HMMA.16816.F32 R52, R4.reuse, R16, R68 ;  /* 0x000000100434723c */ /* 0x042ff00000001844 */
[C---:B--2---:R-:W-:Y:S08]  /*c420*/  HMMA.16816.F32 R68, R4.reuse, R12, R80 ;  /* 0x0000000c0444723c */ /* 0x044ff00000001850 */
[C---:B------:R-:W-:Y:S07]  /*c430*/  HMMA.16816.F32 R72, R4.reuse, R20, R56 ;  /* 0x000000140448723c */ /* 0x040fee0000001838 */
[----:B------:R-:W-:Y:S01]  /*c440*/  MOV R56, R194 ;  /* 0x000000c200387202 */ /* 0x000fe20000000f00 */
[----:B------:R-:W-:Y:S01]  /*c450*/  HMMA.16816.F32 R196, R4, R32, R40 ;  /* 0x0000002004c4723c */ /* 0x000fe20000001828 */
[----:B------:R-:W-:Y:S01]  /*c460*/  MOV R57, R193 ;  /* 0x000000c100397202 */ /* 0x000fe20000000f00 */
[----:B------:R-:W-:Y:S01]  /*c470*/  IMAD.MOV.U32 R59, RZ, RZ, R191 ;  /* 0x000000ffff3b7224 */ /* 0x000fe200078e00bf */
[----:B------:R-:W-:-:S04]  /*c480*/  MOV R58, R192 ;  /* 0x000000c0003a7202 */ /* 0x000fc80000000f00 */
[----:B------:R-:W-:Y:S01]  /*c490*/  IMAD.MOV.U32 R43, RZ, RZ, R181 ;  /* 0x000000ffff2b7224 */ /* 0x000fe200078e00b5 */
[C---:B---3--:R-:W-:Y:S01]  /*c4a0*/  HMMA.16816.F32 R80, R4.reuse, R28, R160 ;  /* 0x0000001c0450723c */ /* 0x048fe200000018a0 */
[----:B------:R-:W-:Y:S02]  /*c4b0*/  MOV R42, R182 ;  /* 0x000000b6002a7202 */ /* 0x000fe40000000f00 */
[----:B------:R-:W-:Y:S02]  /*c4c0*/  MOV R40, R183 ;  /* 0x000000b700287202 */ /* 0x000fe40000000f00 */
[----:B------:R-:W-:Y:S02]  /*c4d0*/  MOV R41, R147 ;  /* 0x0000009300297202 */ /* 0x000fe40000000f00 */
[----:B------:R-:W-:Y:S01]  /*c4e0*/  MOV R160, R178 ;  /* 0x000000b200a07202 */ /* 0x000fe20000000f00 */
[----:B------:R-:W-:Y:S01]  /*c4f0*/  IMAD.MOV.U32 R163, RZ, RZ, R176 ;  /* 0x000000ffffa37224 */ /* 0x000fe200078e00b0 */
[----:B------:R-:W-:Y:S01]  /*c500*/  MOV R161, R184 ;  /* 0x000000b800a17202 */ /* 0x000fe20000000f00 */
[----:B------:R-:W-:Y:S01]  /*c510*/  HMMA.16816.F32 R180, R4, R34, R48 ;  /* 0x0000002204b4723c */ /* 0x000fe20000001830 */
[----:B------:R-:W-:Y:S01]  /*c520*/  MOV R162, R177 ;  /* 0x000000b100a27202 */ /* 0x000fe20000000f00 */
[----:B------:R-:W1:Y:S01]  /*c530*/  LDSM.16.MT88.4 R32, [R207+0x13000] ;  /* 0x01300000cf20783b */ /* 0x000e620000004200 */
[----:B------:R-:W-:-:S04]  /*c540*/  MOV R147, R238 ;  /* 0x000000ee00937202 */ /* 0x000fc80000000f00 */
[----:B------:R-:W-:Y:S01]  /*c550*/  MOV R48, R190 ;  /* 0x000000be00307202 */ /* 0x000fe20000000f00 */
[C---:B------:R-:W-:Y:S01]  /*c560*/  HMMA.16816.F32 R176, R4.reuse, R30, R168 ;  /* 0x0000001e04b0723c */ /* 0x040fe200000018a8 */
[----:B------:R-:W-:Y:S01]  /*c570*/  MOV R49, R189 ;  /* 0x000000bd00317202 */ /* 0x000fe20000000f00 */
[----:B------:R-:W-:Y:S01]  /*c580*/  IMAD.MOV.U32 R51, RZ, RZ, R146 ;  /* 0x000000ffff337224 */ /* 0x000fe200078e0092 */
[----:B------:R-:W-:Y:S01]  /*c590*/  MOV R50, R188 ;  /* 0x000000bc00327202 */ /* 0x000fe20000000f00 */
[----:B------:R-:W-:Y:S01]  /*c5a0*/  LDSM.16.MT88.4 R28, [R205+0x17000] ;  /* 0x01700000cd1c783b */ /* 0x000fe20000004200 */
[----:B------:R-:W-:Y:S02]  /*c5b0*/  MOV R146, R237 ;  /* 0x000000ed00927202 */ /* 0x000fe40000000f00 */
[----:B------:R-:W-:Y:S01]  /*c5c0*/  MOV R171, R160 ;  /* 0x000000a000ab7202 */ /* 0x000fe20000000f00 */
[----:B------:R-:W-:Y:S01]  /*c5d0*/  HMMA.16816.F32 R200, R4, R24, R60 ;  /* 0x0000001804c8723c */ /* 0x000fe2000000183c */
[----:B------:R-:W-:Y:S01]  /*c5e0*/  MOV R160, R161 ;  /* 0x000000a100a07202 */ /* 0x000fe20000000f00 */
[----:B------:R-:W2:Y:S01]  /*c5f0*/  LDSM.16.MT88.4 R24, [R205+0x15000] ;  /* 0x01500000cd18783b */ /* 0x000ea20000004200 */
[----:B------:R-:W-:Y:S01]  /*c600*/  MOV R161, R162 ;  /* 0x000000a200a17202 */ /* 0x000fe20000000f00 */
[----:B------:R-:W-:Y:S01]  /*c610*/  IMAD.MOV.U32 R162, RZ, RZ, R163 ;  /* 0x000000ffffa27224 */ /* 0x000fe200078e00a3 */
[----:B------:R-:W-:-:S02]  /*c620*/  MOV R163, R56 ;  /* 0x0000003800a37202 */ /* 0x000fc40000000f00 */
        /* <DEDUP_REMOVED lines=8> */
[----:B------:R-:W-:Y:S01]  /*c6b0*/  IMAD.MOV.U32 R50, RZ, RZ, R51 ;  /* 0x000000ffff327224 */ /* 0x000fe200078e0033 */
[----:B------:R-:W-:Y:S01]  /*c6c0*/  MOV R51, R40 ;  /* 0x0000002800337202 */ /* 0x000fe20000000f00 */
[----:B------:R-:W-:Y:S01]  /*c6d0*/  HMMA.16816.F32 R76, R4, R14, R84 ;  /* 0x0000000e044c723c */ /* 0x000fe20000001854 */
[----:B------:R-:W-:Y:S01]  /*c6e0*/  MOV R40, R41 ;  /* 0x0000002900287202 */ /* 0x000fe20000000f00 */
[----:B------:R-:W3:Y:S01]  /*c6f0*/  LDSM.16.MT88.4 R12, [R208+0x15000] ;  /* 0x01500000d00c783b */ /* 0x000ee20000004200 */
[----:B------:R-:W-:Y:S01]  /*c700*/  MOV R41, R42 ;  /* 0x0000002a00297202 */ /* 0x000fe20000000f00 */
[----:B------:R-:W-:Y:S01]  /*c710*/  IMAD.MOV.U32 R42, RZ, RZ, R43 ;  /* 0x000000ffff2a7224 */ /* 0x000fe200078e002b */
[----:B------:R-:W-:-:S02]  /*c720*/  MOV R43, R144 ;  /* 0x00000090002b7202 */ /* 0x000fc40000000f00 */
[----:B------:R-:W-:Y:S01]  /*c730*/  MOV R144, R145 ;  /* 0x0000009100907202 */ /* 0x000fe20000000f00 */
[C---:B-1----:R-:W-:Y:S01]  /*c740*/  HMMA.16816.F32 R192, R4.reuse, R32, R156 ;  /* 0x0000002004c0723c */ /* 0x042fe2000000189c */
[----:B------:R-:W-:Y:S02]  /*c750*/  MOV R145, R250 ;  /* 0x000000fa00917202 */ /* 0x000fe40000000f00 */
[----:B------:R1:W-:Y:S04]  /*c760*/  MUFU.EX2 R250, R9 ;  /* 0x0000000900fa7308 */ /* 0x0003e80000000800 */
[----:B------:R-:W-:Y:S01]  /*c770*/  MOV R158, R130 ;  /* 0x00000082009e7202 */ /* 0x000fe20000000f00 */
[C---:B------:R-:W-:Y:S01]  /*c780*/  HMMA.16816.F32 R44, R4.reuse, R22, R44 ;  /* 0x00000016042c723c */ /* 0x040fe2000000182c */
[----:B------:R-:W4:Y:S07]  /*c790*/  LDSM.16.MT88.4 R20, [R206+0x15000] ;  /* 0x01500000ce14783b */ /* 0x000f2e0000004200 */
[----:B------:R-:W-:Y:S01]  /*c7a0*/  HMMA.16816.F32 R236, R4, R34, R164 ;  /* 0x0000002204ec723c */ /* 0x000fe200000018a4 */
[----:B-1----:R-:W-:-:S02]  /*c7b0*/  FFMA.FTZ R9, R171, c[0x0][0x23c], -R2 ;  /* 0x00008f00ab097a23 */ /* 0x002fc40000010802 */
[----:B------:R-:W-:Y:S01]  /*c7c0*/  IMAD.MOV.U32 R171, RZ, RZ, R160 ;  /* 0x000000ffffab7224 */ /* 0x000fe200078e00a0 */
[----:B------:R-:W-:Y:S02]  /*c7d0*/  MOV R160, R161 ;  /* 0x000000a100a07202 */ /* 0x000fe40000000f00 */
[----:B------:R-:W-:Y:S02]  /*c7e0*/  MOV R161, R162 ;  /* 0x000000a200a17202 */ /* 0x000fe40000000f00 */
[----:B--2---:R-:W-:Y:S01]  /*c7f0*/  HMMA.16816.F32 R172, R4, R26, R140 ;  /* 0x0000001a04ac723c */ /* 0x004fe2000000188c */
[----:B------:R-:W-:Y:S01]  /*c800*/  MOV R162, R163 ;  /* 0x000000a300a27202 */ /* 0x000fe20000000f00 */
[----:B------:R-:W-:Y:S01]  /*c810*/  IMAD.MOV.U32 R163, RZ, RZ, R56 ;  /* 0x000000ffffa37224 */ /* 0x000fe200078e0038 */
[----:B------:R-:W-:Y:S02]  /*c820*/  MOV R56, R57 ;  /* 0x0000003900387202 */ /* 0x000fe40000000f00 */
[----:B------:R-:W-:-:S02]  /*c830*/  MOV R57, R58 ;  /* 0x0000003a00397202 */ /* 0x000fc40000000f00 */
[----:B------:R-:W-:Y:S01]  /*c840*/  MOV R58, R59 ;  /* 0x0000003b003a7202 */ /* 0x000fe20000000f00 */
[----:B------:R-:W-:Y:S01]  /*c850*/  IMAD.MOV.U32 R59, RZ, RZ, R48 ;  /* 0x000000ffff3b7224 */ /* 0x000fe200078e0030 */
[----:B------:R-:W-:Y:S01]  /*c860*/  MOV R48, R49 ;  /* 0x0000003100307202 */ /* 0x000fe20000000f00 */
[C---:B---3--:R-:W-:Y:S01]  /*c870*/  HMMA.16816.F32 R84, R4.reuse, R12, R132 ;  /* 0x0000000c0454723c */ /* 0x048fe20000001884 */
[----:B------:R-:W-:Y:S02]  /*c880*/  MOV R49, R50 ;  /* 0x0000003200317202 */ /* 0x000fe40000000f00 */
[----:B------:R-:W-:Y:S01]  /*c890*/  MOV R50, R51 ;  /* 0x0000003300327202 */ /* 0x000fe20000000f00 */
[----:B------:R-:W-:Y:S01]  /*c8a0*/  IMAD.MOV.U32 R51, RZ, RZ, R40 ;  /* 0x000000ffff337224 */ /* 0x000fe200078e0028 */
[----:B------:R-:W-:Y:S02]  /*c8b0*/  MOV R40, R41 ;  /* 0x0000002900287202 */ /* 0x000fe40000000f00 */
[----:B------:R-:W-:Y:S01]  /*c8c0*/  MOV R41, R42 ;  /* 0x0000002a00297202 */ /* 0x000fe20000000f00 */
[----:B------:R-:W-:Y:S01]  /*c8d0*/  HMMA.16816.F32 R132, R4, R14, R96 ;  /* 0x0000000e0484723c */ /* 0x000fe20000001860 */
[----:B------:R-:W-:Y:S01]  /*c8e0*/  MOV R42, R43 ;  /* 0x0000002b002a7202 */ /* 0x000fe20000000f00 */
[----:B------:R-:W-:Y:S01]  /*c8f0*/  IMAD.MOV.U32 R43, RZ, RZ, R129 ;  /* 0x000000ffff2b7224 */ /* 0x000fe200078e0081 */
[----:B------:R-:W-:Y:S01]  /*c900*/  MOV R129, R144 ;  /* 0x0000009000817202 */ /* 0x000fe20000000f00 */
[----:B------:R-:W1:Y:S01]  /*c910*/  LDSM.16.MT88.4 R12, [R207+0x17000] ;  /* 0x01700000cf0c783b */ /* 0x000e620000004200 */
[----:B------:R-:W-:-:S02]  /*c920*/  MOV R144, R145 ;  /* 0x0000009100907202 */ /* 0x000fc40000000f00 */
[----:B------:R-:W-:Y:S01]  /*c930*/  MOV R145, R249 ;  /* 0x000000f900917202 */ /* 0x000fe20000000f00 */
[C---:B----4-:R-:W-:Y:S01]  /*c940*/  HMMA.16816.F32 R184, R4.reuse, R20, R148 ;  /* 0x0000001404b8723c */ /* 0x050fe20000001894 */
[----:B------:R2:W3:Y:S07]  /*c950*/  MUFU.EX2 R249, R9 ;  /* 0x0000000900f97308 */ /* 0x0004ee0000000800 */
[C---:B------:R-:W-:Y:S08]  /*c960*/  HMMA.16816.F32 R32, R4.reuse, R16, R88 ;  /* 0x000000100420723c */ /* 0x040ff00000001858 */
[C---:B------:R-:W-:Y:S01]  /*c970*/  HMMA.16816.F32 R188, R4.reuse, R24, R152 ;  /* 0x0000001804bc723c */ /* 0x040fe20000001898 */
[----:B--2---:R-:W-:Y:S01]  /*c980*/  FFMA.FTZ R9, R171, c[0x0][0x23c], -R2 ;  /* 0x00008f00ab097a23 */ /* 0x004fe20000010802 */
[----:B------:R-:W-:Y:S01]  /*c990*/  LDSM.16.MT88.4 R152, [R206+0x11800] ;  /* 0x01180000ce98783b */ /* 0x000fe20000004200 */
[----:B------:R-:W-:Y:S01]  /*c9a0*/  IMAD.MOV.U32 R171, RZ, RZ, R160 ;  /* 0x000000ffffab7224 */ /* 0x000fe200078e00a0 */
[----:B------:R-:W-:Y:S01]  /*c9b0*/  MOV R160, R161 ;  /* 0x000000a100a07202 */ /* 0x000fe20000000f00 */
[----:B------:R-:W-:Y:S01]  /*c9c0*/  FFMA.FTZ R2, R245, c[0x0][0x23c], -R2 ;  /* 0x00008f00f5027a23 */ /* 0x000fe20000010802 */
[----:B------:R-:W-:Y:S01]  /*c9d0*/  MOV R161, R162 ;  /* 0x000000a200a17202 */ /* 0x000fe20000000f00 */
[----:B------:R-:W2:Y:S01]  /*c9e0*/  LDSM.16.MT88.4 R24, [R206+0x17000] ;  /* 0x01700000ce18783b */ /* 0x000ea20000004200 */
[----:B------:R-:W-:Y:S01]  /*c9f0*/  MOV R162, R163 ;  /* 0x000000a300a27202 */ /* 0x000fe20000000f00 */
[----:B------:R-:W-:Y:S01]  /*ca00*/  IMAD.MOV.U32 R163, RZ, RZ, R56 ;  /* 0x000000ffffa37224 */ /* 0x000fe200078e0038 */
[----:B------:R-:W-:Y:S01]  /*ca10*/  MOV R56, R57 ;  /* 0x0000003900387202 */ /* 0x000fe20000000f00 */
[----:B------:R-:W-:Y:S01]  /*ca20*/  HMMA.16816.F32 R16, R4, R18, R100 ;  /* 0x000000120410723c */ /* 0x000fe20000001864 */
[----:B------:R-:W-:Y:S01]  /*ca30*/  MOV R57, R58 ;  /* 0x0000003a00397202 */ /* 0x000fe20000000f00 */
[----:B------:R-:W-:Y:S01]  /*ca40*/  IMAD.MOV.U32 R169, RZ, RZ, R162 ;  /* 0x000000ffffa97224 */ /* 0x000fe200078e00a2 */
[----:B------:R-:W-:Y:S01]  /*ca50*/  MOV R58, R59 ;  /* 0x0000003b003a7202 */ /* 0x000fe20000000f00 */
[----:B------:R-:W-:Y:S01]  /*ca60*/  IMAD.MOV.U32 R59, RZ, RZ, R48 ;  /* 0x000000ffff3b7224 */ /* 0x000fe200078e0030 */
[----:B------:R-:W-:-:S02]  /*ca70*/  MOV R48, R49 ;  /* 0x0000003100307202 */ /* 0x000fc40000000f00 */
[----:B------:R-:W-:Y:S01]  /*ca80*/  MOV R49, R50 ;  /* 0x0000003200317202 */ /* 0x000fe20000000f00 */
[C---:B------:R-:W-:Y:S01]  /*ca90*/  HMMA.16816.F32 R100, R4.reuse, R28, R92 ;  /* 0x0000001c0464723c */ /* 0x040fe2000000185c */
[----:B------:R-:W-:Y:S01]  /*caa0*/  MOV R50, R51 ;  /* 0x0000003300327202 */ /* 0x000fe20000000f00 */
[----:B------:R-:W-:Y:S01]  /*cab0*/  IMAD.MOV.U32 R51, RZ, RZ, R40 ;  /* 0x000000ffff337224 */ /* 0x000fe200078e0028 */
[----:B------:R-:W-:Y:S02]  /*cac0*/  MOV R40, R41 ;  /* 0x0000002900287202 */ /* 0x000fe40000000f00 */
[----:B------:R-:W-:Y:S02]  /*cad0*/  MOV R41, R42 ;  /* 0x0000002a00297202 */ /* 0x000fe40000000f00 */
[----:B------:R-:W-:Y:S01]  /*cae0*/  MOV R42, R43 ;  /* 0x0000002b002a7202 */ /* 0x000fe20000000f00 */
[----:B------:R-:W-:Y:S01]  /*caf0*/  IMAD.MOV.U32 R43, RZ, RZ, R128 ;  /* 0x000000ffff2b7224 */ /* 0x000fe200078e0080 */
[----:B------:R-:W-:Y:S01]  /*cb00*/  MOV R128, R129 ;  /* 0x0000008100807202 */ /* 0x000fe20000000f00 */
[----:B-1----:R-:W-:Y:S01]  /*cb10*/  HMMA.16816.F32 R124, R4, R12, R124 ;  /* 0x0000000c047c723c */ /* 0x002fe2000000187c */
[----:B------:R-:W-:-:S02]  /*cb20*/  MOV R129, R144 ;  /* 0x0000009000817202 */ /* 0x000fc40000000f00 */
[----:B------:R-:W-:Y:S01]  /*cb30*/  MOV R144, R145 ;  /* 0x0000009100907202 */ /* 0x000fe20000000f00 */
[----:B------:R-:W-:Y:S01]  /*cb40*/  IMAD.MOV.U32 R145, RZ, RZ, R248 ;  /* 0x000000ffff917224 */ /* 0x000fe200078e00f8 */
[----:B------:R-:W-:Y:S01]  /*cb50*/  MOV R245, R247 ;  /* 0x000000f700f57202 */ /* 0x000fe20000000f00 */
[----:B------:R-:W-:Y:S01]  /*cb60*/  MUFU.EX2 R248, R9 ;  /* 0x0000000900f87308 */ /* 0x000fe20000000800 */
[----:B------:R-:W-:Y:S01]  /*cb70*/  MOV R159, R160 ;  /* 0x000000a0009f7202 */ /* 0x000fe20000000f00 */
[C---:B------:R-:W-:Y:S01]  /*cb80*/  HMMA.16816.F32 R12, R4.reuse, R14, R36 ;  /* 0x0000000e040c723c */ /* 0x040fe20000001824 */
[----:B------:R-:W-:Y:S01]  /*cb90*/  MOV R168, R161 ;  /* 0x000000a100a87202 */ /* 0x000fe20000000f00 */
[----:B------:R-:W-:Y:S01]  /*cba0*/  IMAD.MOV.U32 R161, RZ, RZ, R58 ;  /* 0x000000ffffa17224 */ /* 0x000fe200078e003a */
[----:B------:R-:W-:Y:S01]  /*cbb0*/  MOV R160, R57 ;  /* 0x0000003900a07202 */ /* 0x000fe20000000f00 */
[----:B------:R-:W-:Y:S01]  /*cbc0*/  IMAD.MOV.U32 R58, RZ, RZ, R50 ;  /* 0x000000ffff3a7224 */ /* 0x000fe200078e0032 */
[----:B------:R-:W-:Y:S01]  /*cbd0*/  MOV R162, R59 ;  /* 0x0000003b00a27202 */ /* 0x000fe20000000f00 */
[----:B------:R1:W4:Y:S01]  /*cbe0*/  MUFU.EX2 R247, R2 ;  /* 0x0000000200f77308 */ /* 0x0003220000000800 */
[----:B------:R-:W-:Y:S01]  /*cbf0*/  MOV R57, R49 ;  /* 0x0000003100397202 */ /* 0x000fe20000000f00 */
[----:B------:R-:W-:Y:S01]  /*cc00*/  IMAD.MOV.U32 R49, RZ, RZ, R42 ;  /* 0x000000ffff317224 */ /* 0x000fe200078e002a */
[----:B------:R-:W-:Y:S01]  /*cc10*/  MOV R59, R51 ;  /* 0x00000033003b7202 */ /* 0x000fe20000000f00 */
[----:B------:R-:W-:Y:S01]  /*cc20*/  HMMA.16816.F32 R136, R4, R22, R136 ;  /* 0x000000160488723c */ /* 0x000fe20000001888 */
[----:B------:R-:W-:Y:S01]  /*cc30*/  MOV R50, R43 ;  /* 0x0000002b00327202 */ /* 0x000fe20000000f00 */
[----:B------:R-:W5:Y:S01]  /*cc40*/  LDSM.16.MT88.4 R20, [R208+0x17000] ;  /* 0x01700000d014783b */ /* 0x000f620000004200 */
[----:B------:R-:W-:-:S02]  /*cc50*/  MOV R51, R128 ;  /* 0x0000008000337202 */ /* 0x000fc40000000f00 */
[----:B------:R-:W-:Y:S02]  /*cc60*/  MOV R42, R145 ;  /* 0x00000091002a7202 */ /* 0x000fe40000000f00 */
[----:B------:R-:W-:Y:S01]  /*cc70*/  MOV R43, R146 ;  /* 0x00000092002b7202 */ /* 0x000fe20000000f00 */
[----:B------:R-:W-:Y:S01]  /*cc80*/  IMAD.MOV.U32 R150, RZ, RZ, R51 ;  /* 0x000000ffff967224 */ /* 0x000fe200078e0033 */
[----:B------:R-:W-:Y:S01]  /*cc90*/  MOV R128, R147 ;  /* 0x0000009300807202 */ /* 0x000fe20000000f00 */
[----:B--2---:R-:W-:Y:S01]  /*cca0*/  HMMA.16816.F32 R108, R4, R24, R108 ;  /* 0x00000018046c723c */ /* 0x004fe2000000186c */
[----:B------:R-:W-:Y:S01]  /*ccb0*/  MOV R170, R163 ;  /* 0x000000a300aa7202 */ /* 0x000fe20000000f00 */
[----:B-1----:R-:W-:Y:S01]  /*ccc0*/  FFMA.FTZ R2, R171, c[0x0][0x23c], -R0 ;  /* 0x00008f00ab027a23 */ /* 0x002fe20000010800 */
[----:B------:R-:W-:Y:S01]  /*ccd0*/  MOV R171, R56 ;  /* 0x0000003800ab7202 */ /* 0x000fe20000000f00 */
[----:B------:R-:W-:Y:S01]  /*cce0*/  IMAD.MOV.U32 R89, RZ, RZ, R43 ;  /* 0x000000ffff597224 */ /* 0x000fe200078e002b */
[----:B------:R-:W-:-:S02]  /*ccf0*/  MOV R56, R48 ;  /* 0x0000003000387202 */ /* 0x000fc40000000f00 */
[----:B------:R-:W-:Y:S01]  /*cd00*/  MOV R48, R41 ;  /* 0x0000002900307202 */ /* 0x000fe20000000f00 */
[----:B------:R-:W-:Y:S01]  /*cd10*/  IMAD.MOV.U32 R41, RZ, RZ, R144 ;  /* 0x000000ffff297224 */ /* 0x000fe200078e0090 */
[----:B------:R-:W-:Y:S01]  /*cd20*/  MOV R163, R40 ;  /* 0x0000002800a37202 */ /* 0x000fe20000000f00 */
[----:B------:R-:W1:Y:S01]  /*cd30*/  LDSM.16.MT88.4 R144, [R205+0x11800] ;  /* 0x01180000cd90783b */ /* 0x000e620000004200 */
[----:B------:R-:W-:Y:S01]  /*cd40*/  MOV R40, R129 ;  /* 0x0000008100287202 */ /* 0x000fe20000000f00 */
[----:B------:R-:W-:Y:S01]  /*cd50*/  IMAD.MOV.U32 R129, RZ, RZ, R246 ;  /* 0x000000ffff817224 */ /* 0x000fe200078e00f6 */
[----:B------:R-:W-:Y:S01]  /*cd60*/  MOV R156, R128 ;  /* 0x00000080009c7202 */ /* 0x000fe20000000f00 */
[----:B------:R2:W-:Y:S01]  /*cd70*/  MUFU.EX2 R246, R2 ;  /* 0x0000000200f67308 */ /* 0x0005e20000000800 */
[----:B---3--:R-:W-:Y:S01]  /*cd80*/  F2FP.PACK_AB R128, R249, R250 ;  /* 0x000000faf980723e */ /* 0x008fe200000000ff */
[----:B------:R-:W-:Y:S01]  /*cd90*/  IMAD.MOV.U32 R96, RZ, RZ, R163 ;  /* 0x000000ffff607224 */ /* 0x000fe200078e00a3 */
[----:B------:R-:W-:Y:S01]  /*cda0*/  MOV R157, R129 ;  /* 0x00000081009d7202 */ /* 0x000fe20000000f00 */
[----:B------:R-:W-:Y:S01]  /*cdb0*/  IMAD.MOV.U32 R164, RZ, RZ, R171 ;  /* 0x000000ffffa47224 */ /* 0x000fe200078e00ab */
[----:B----4-:R-:W-:Y:S01]  /*cdc0*/  F2FP.PACK_AB R130, R247, R248 ;  /* 0x000000f8f782723e */ /* 0x010fe200000000ff */
[----:B------:R-:W-:Y:S01]  /*cdd0*/  HMMA.16816.F32 R28, R4, R30, R104 ;  /* 0x0000001e041c723c */ /* 0x000fe20000001868 */
[----:B------:R-:W-:Y:S01]  /*cde0*/  MOV R151, R40 ;  /* 0x0000002800977202 */ /* 0x000fe20000000f00 */
[----:B------:R-:W-:Y:S01]  /*cdf0*/  LDSM.16.MT88.4 R104, [R205+0x17800] ;  /* 0x01780000cd68783b */ /* 0x000fe20000004200 */
[----:B------:R-:W-:-:S02]  /*ce00*/  MOV R90, R41 ;  /* 0x00000029005a7202 */ /* 0x000fc40000000f00 */
[----:B------:R-:W-:Y:S02]  /*ce10*/  MOV R88, R42 ;  /* 0x0000002a00587202 */ /* 0x000fe40000000f00 */
[----:B------:R-:W3:Y:S01]  /*ce20*/  LDSM.16.MT88.4 R40, [R205+0x13800] ;  /* 0x01380000cd28783b */ /* 0x000ee20000004200 */
[----:B------:R-:W-:Y:S01]  /*ce30*/  MOV R99, R160 ;  /* 0x000000a000637202 */ /* 0x000fe20000000f00 */
[C---:B------:R-:W-:Y:S01]  /*ce40*/  HMMA.16816.F32 R24, R4.reuse, R26, R112 ;  /* 0x0000001a0418723c */ /* 0x040fe20000001870 */
[----:B--2---:R-:W-:Y:S01]  /*ce50*/  FFMA.FTZ R2, R245, c[0x0][0x23c], -R0 ;  /* 0x00008f00f5027a23 */ /* 0x004fe20000010800 */
[----:B------:R-:W-:Y:S01]  /*ce60*/  MOV R98, R161 ;  /* 0x000000a100627202 */ /* 0x000fe20000000f00 */
[----:B------:R-:W-:Y:S01]  /*ce70*/  LDSM.16.MT88.4 R112, [R206+0x17800] ;  /* 0x01780000ce70783b */ /* 0x000fe20000004200 */
[----:B------:R-:W-:Y:S01]  /*ce80*/  MOV R97, R162 ;  /* 0x000000a200617202 */ /* 0x000fe20000000f00 */
[----:B------:R2:W4:Y:S01]  /*ce90*/  MUFU.EX2 R245, R2 ;  /* 0x0000000200f57308 */ /* 0x0005220000000800 */
[----:B------:R-:W-:Y:S01]  /*cea0*/  MOV R148, R49 ;  /* 0x0000003100947202 */ /* 0x000fe20000000f00 */
[----:B------:R-:W1:Y:S01]  /*ceb0*/  LDSM.16.MT88.4 R160, [R208+0x11800] ;  /* 0x01180000d0a0783b */ /* 0x000e620000004200 */
[----:B------:R-:W-:Y:S01]  /*cec0*/  MOV R149, R50 ;  /* 0x0000003200957202 */ /* 0x000fe20000000f00 */
[----:B-----5:R-:W-:Y:S01]  /*ced0*/  HMMA.16816.F32 R116, R4, R20, R116 ;  /* 0x000000140474723c */ /* 0x020fe20000001874 */
[----:B------:R-:W-:-:S02]  /*cee0*/  MOV R166, R169 ;  /* 0x000000a900a67202 */ /* 0x000fc40000000f00 */
[----:B------:R-:W-:Y:S02]  /*cef0*/  MOV R94, R89 ;  /* 0x00000059005e7202 */ /* 0x000fe40000000f00 */
[----:B------:R-:W-:Y:S02]  /*cf00*/  MOV R165, R170 ;  /* 0x000000aa00a57202 */ /* 0x000fe40000000f00 */
[----:B------:R-:W-:Y:S01]  /*cf10*/  MOV R95, R156 ;  /* 0x0000009c005f7202 */ /* 0x000fe20000000f00 */
[----:B------:R-:W-:Y:S01]  /*cf20*/  HMMA.16816.F32 R20, R4, R22, R120 ;  /* 0x000000160414723c */ /* 0x000fe20000001878 */
[----:B------:R-:W-:Y:S01]  /*cf30*/  MOV R167, R168 ;  /* 0x000000a800a77202 */ /* 0x000fe20000000f00 */
[----:B------:R-:W-:Y:S01]  /*cf40*/  LDSM.16.MT88.4 R120, [R208+0x17800] ;  /* 0x01780000d078783b */ /* 0x000fe20000004200 */
[----:B------:R-:W-:Y:S01]  /*cf50*/  MOV R91, R48 ;  /* 0x00000030005b7202 */ /* 0x000fe20000000f00 */
[--C-:B--2---:R-:W-:Y:S01]  /*cf60*/  FFMA.FTZ R2, R244, c[0x0][0x23c], -R0.reuse ;  /* 0x00008f00f4027a23 */ /* 0x104fe20000010800 */
[----:B----4-:R-:W-:Y:S01]  /*cf70*/  F2FP.PACK_AB R129, R245, R246 ;  /* 0x000000f6f581723e */ /* 0x010fe200000000ff */
[----:B------:R-:W-:Y:S01]  /*cf80*/  FFMA.FTZ R0, R159, c[0x0][0x23c], -R0 ;  /* 0x00008f009f007a23 */ /* 0x000fe20000010800 */
[----:B------:R-:W-:Y:S01]  /*cf90*/  LDSM.16.MT88.4 R168, [R207+0x11800] ;  /* 0x01180000cfa8783b */ /* 0x000fe20000004200 */
[----:B------:R2:W-:Y:S01]  /*cfa0*/  MUFU.EX2 R244, R2 ;  /* 0x0000000200f47308 */ /* 0x0005e20000000800 */
[----:B------:R-:W-:-:S02]  /*cfb0*/  IMAD.MOV.U32 R159, RZ, RZ, R131 ;  /* 0x000000ffff9f7224 */ /* 0x000fc400078e0083 */
[----:B------:R-:W-:Y:S04]  /*cfc0*/  LDSM.16.MT88.4 R48, [R206+0x13800] ;  /* 0x01380000ce30783b */ /* 0x000fe80000004200 */
[----:B------:R-:W-:Y:S01]  /*cfd0*/  LDSM.16.MT88.4 R4, [R207+0x17800] ;  /* 0x01780000cf04783b */ /* 0x000fe20000004200 */
[----:B------:R-:W4:Y:S01]  /*cfe0*/  MUFU.EX2 R9, R0 ;  /* 0x0000000000097308 */ /* 0x000f220000000800 */
[----:B--2---:R-:W-:Y:S01]  /*cff0*/  IMAD.MOV.U32 R2, RZ, RZ, R164 ;  /* 0x000000ffff027224 */ /* 0x004fe200078e00a4 */
[----:B----4-:R-:W-:Y:S02]  /*d000*/  F2FP.PACK_AB R131, R9, R244 ;  /* 0x000000f40983723e */ /* 0x010fe400000000ff */
[----:B------:R-:W-:-:S05]  /*d010*/  MOV R0, R166 ;  /* 0x000000a600007202 */ /* 0x000fca0000000f00 */
[C---:B-1----:R-:W-:Y:S07]  /*d020*/  HMMA.16816.F32 R140, R128.reuse, R144, R232 ;  /* 0x00000090808c723c */ /* 0x042fee00000018e8 */
[----:B------:R-:W-:Y:S01]  /*d030*/  MOV R235, R56 ;  /* 0x0000003800eb7202 */ /* 0x000fe20000000f00 */
[----:B------:R-:W-:Y:S01]  /*d040*/  IMAD.MOV.U32 R232, RZ, RZ, R59 ;  /* 0x000000ffffe87224 */ /* 0x000fe200078e003b */
[----:B------:R-:W-:Y:S01]  /*d050*/  MOV R234, R57 ;  /* 0x0000003900ea7202 */ /* 0x000fe20000000f00 */
[----:B------:R-:W-:Y:S01]  /*d060*/  HMMA.16816.F32 R144, R128, R146, R240 ;  /* 0x000000928090723c */ /* 0x000fe200000018f0 */
[----:B------:R-:W-:-:S02]  /*d070*/  MOV R233, R58 ;  /* 0x0000003a00e97202 */ /* 0x000fc40000000f00 */
[----:B------:R-:W1:Y:S04]  /*d080*/  LDSM.16.MT88.4 R56, [R208+0x13800] ;  /* 0x01380000d038783b */ /* 0x000e680000004200 */
[----:B------:R-:W-:Y:S01]  /*d090*/  MOV R243, R148 ;  /* 0x0000009400f37202 */ /* 0x000fe20000000f00 */
[----:B------:R-:W-:Y:S01]  /*d0a0*/  IMAD.MOV.U32 R240, RZ, RZ, R151 ;  /* 0x000000fffff07224 */ /* 0x000fe200078e0097 */
[----:B------:R-:W-:Y:S01]  /*d0b0*/  MOV R242, R149 ;  /* 0x0000009500f27202 */ /* 0x000fe20000000f00 */
[----:B---3--:R-:W-:Y:S01]  /*d0c0*/  HMMA.16816.F32 R36, R128, R40, R52 ;  /* 0x000000288024723c */ /* 0x008fe20000001834 */
[----:B------:R-:W-:-:S07]  /*d0d0*/  MOV R241, R150 ;  /* 0x0000009600f17202 */ /* 0x000fce0000000f00 */
[C---:B------:R-:W-:Y:S07]  /*d0e0*/  HMMA.16816.F32 R148, R128.reuse, R152, R200 ;  /* 0x000000988094723c */ /* 0x040fee00000018c8 */
[----:B------:R-:W-:Y:S01]  /*d0f0*/  IMAD.MOV.U32 R202, RZ, RZ, R157 ;  /* 0x000000ffffca7224 */ /* 0x000fe200078e009d */
[----:B------:R-:W-:Y:S01]  /*d100*/  MOV R201, R158 ;  /* 0x0000009e00c97202 */ /* 0x000fe20000000f00 */
[----:B------:R-:W-:Y:S01]  /*d110*/  HMMA.16816.F32 R152, R128, R154, R64 ;  /* 0x0000009a8098723c */ /* 0x000fe20000001840 */
[----:B------:R-:W-:Y:S01]  /*d120*/  MOV R200, R159 ;  /* 0x0000009f00c87202 */ /* 0x000fe20000000f00 */
[----:B------:R-:W2:Y:S01]  /*d130*/  LDSM.16.MT88.4 R64, [R207+0x13800] ;  /* 0x01380000cf40783b */ /* 0x000ea20000004200 */
[----:B------:R-:W-:-:S05]  /*d140*/  MOV R203, R88 ;  /* 0x0000005800cb7202 */ /* 0x000fca0000000f00 */
[C---:B------:R-:W-:Y:S07]  /*d150*/  HMMA.16816.F32 R156, R128.reuse, R160, R196 ;  /* 0x000000a0809c723c */ /* 0x040fee00000018c4 */
[----:B------:R-:W-:Y:S01]  /*d160*/  MOV R196, R97 ;  /* 0x0000006100c47202 */ /* 0x000fe20000000f00 */
[C---:B-1----:R-:W-:Y:S01]  /*d170*/  HMMA.16816.F32 R52, R128.reuse, R56, R80 ;  /* 0x000000388034723c */ /* 0x042fe20000001850 */
[----:B------:R-:W-:Y:S01]  /*d180*/  MOV R197, R96 ;  /* 0x0000006000c57202 */ /* 0x000fe20000000f00 */
[----:B------:R-:W-:Y:S01]  /*d190*/  IMAD.MOV.U32 R198, RZ, RZ, R91 ;  /* 0x000000ffffc67224 */ /* 0x000fe200078e005b */
[----:B------:R-:W-:Y:S01]  /*d1a0*/  MOV R199, R90 ;  /* 0x0000005a00c77202 */ /* 0x000fe20000000f00 */
[----:B------:R-:W1:Y:S04]  /*d1b0*/  LDSM.16.MT88.4 R80, [R206+0x15800] ;  /* 0x01580000ce50783b */ /* 0x000e680000004200 */
[C---:B------:R-:W-:Y:S01]  /*d1c0*/  HMMA.16816.F32 R56, R128.reuse, R58, R176 ;  /* 0x0000003a8038723c */ /* 0x040fe200000018b0 */
[----:B------:R-:W-:Y:S06]  /*d1d0*/  LDSM.16.MT88.4 R88, [R208+0x15800] ;  /* 0x01580000d058783b */ /* 0x000fec0000004200 */
[----:B------:R-:W-:Y:S01]  /*d1e0*/  MOV R178, R94 ;  /* 0x0000005e00b27202 */ /* 0x000fe20000000f00 */
[----:B------:R-:W-:Y:S01]  /*d1f0*/  HMMA.16816.F32 R160, R128, R162, R180 ;  /* 0x000000a280a0723c */ /* 0x000fe200000018b4 */
[----:B------:R-:W-:-:S03]  /*d200*/  IMAD.MOV.U32 R179, RZ, RZ, R95 ;  /* 0x000000ffffb37224 */ /* 0x000fc600078e005f */
[----:B------:R-:W-:-:S03]  /*d210*/  FFMA.FTZ R0, R0, R8, R178 ;  /* 0x0000000800007223 */ /* 0x000fc600000100b2 */
[----:B------:R-:W-:Y:S01]  /*d220*/  MOV R180, R165 ;  /* 0x000000a500b47202 */ /* 0x000fe20000000f00 */
[C---:B------:R-:W-:Y:S01]  /*d230*/  HMMA.16816.F32 R40, R128.reuse, R42, R60 ;  /* 0x0000002a8028723c */ /* 0x040fe2000000183c */
[----:B------:R-:W-:Y:S02]  /*d240*/  MOV R181, R167 ;  /* 0x000000a700b57202 */ /* 0x000fe40000000f00 */
[----:B------:R-:W-:Y:S01]  /*d250*/  MOV R182, R99 ;  /* 0x0000006300b67202 */ /* 0x000fe20000000f00 */
[----:B------:R-:W-:Y:S01]  /*d260*/  FFMA.FTZ R3, R180, R3, R179 ;  /* 0x00000003b4037223 */ /* 0x000fe200000100b3 */
[----:B------:R-:W-:Y:S01]  /*d270*/  MOV R183, R98 ;  /* 0x0000006200b77202 */ /* 0x000fe20000000f00 */
[----:B------:R-:W-:Y:S01]  /*d280*/  FADD.FTZ R0, R181, R0 ;  /* 0x00000000b5007221 */ /* 0x000fe20000010000 */
[----:B------:R-:W-:Y:S01]  /*d290*/  LDSM.16.MT88.4 R96, [R207+0x15800] ;  /* 0x01580000cf60783b */ /* 0x000fe20000004200 */
[----:B------:R-:W-:Y:S01]  /*d2a0*/  FADD.FTZ R2, R2, R3 ;  /* 0x0000000302027221 */ /* 0x000fe20000010000 */
[----:B------:R-:W-:Y:S01]  /*d2b0*/  HMMA.16816.F32 R164, R128, R168, R72 ;  /* 0x000000a880a4723c */ /* 0x000fe20000001848 */
[----:B------:R-:W-:Y:S01]  /*d2c0*/  FADD.FTZ R0, R182, R0 ;  /* 0x00000000b6007221 */ /* 0x000fe20000010000 */
[----:B------:R-:W3:Y:S01]  /*d2d0*/  LDSM.16.MT88.4 R72, [R205+0x15800] ;  /* 0x01580000cd48783b */ /* 0x000ee20000004200 */
[----:B------:R-:W-:-:S02]  /*d2e0*/  FADD.FTZ R2, R183, R2 ;  /* 0x00000002b7027221 */ /* 0x000fc40000010000 */
[----:B------:R-:W-:Y:S02]  /*d2f0*/  FADD.FTZ R0, R196, R0 ;  /* 0x00000000c4007221 */ /* 0x000fe40000010000 */
[----:B------:R-:W-:Y:S01]  /*d300*/  FADD.FTZ R2, R197, R2 ;  /* 0x00000002c5027221 */ /* 0x000fe20000010000 */
        /* <DEDUP_REMOVED lines=11> */
[----:B------:R-:W-:Y:S01]  /*d3c0*/  FADD.FTZ R2, R242, R3 ;  /* 0x00000003f2027221 */ /* 0x000fe20000010000 */
[-C--:B------:R-:W-:Y:S01]  /*d3d0*/  MOV R3, R10.reuse ;  /* 0x0000000a00037202 */ /* 0x080fe20000000f00 */
[----:B------:R-:W-:Y:S01]  /*d3e0*/  FADD.FTZ R0, R243, R0 ;  /* 0x00000000f3007221 */ /* 0x000fe20000010000 */
[----:B------:R-:W-:Y:S01]  /*d3f0*/  @P0 MOV R3, R10 ;  /* 0x0000000a00030202 */ /* 0x000fe20000000f00 */
[----:B------:R-:W-:-:S02]  /*d400*/  FADD.FTZ R2, R232, R2 ;  /* 0x00000002e8027221 */ /* 0x000fc40000010000 */
[----:B------:R-:W-:Y:S01]  /*d410*/  FADD.FTZ R0, R233, R0 ;  /* 0x00000000e9007221 */ /* 0x000fe20000010000 */
[C---:B--2---:R-:W-:Y:S01]  /*d420*/  HMMA.16816.F32 R60, R128.reuse, R64, R192 ;  /* 0x00000040803c723c */ /* 0x044fe200000018c0 */
[----:B------:R-:W-:Y:S02]  /*d430*/  FADD.FTZ R2, R234, R2 ;  /* 0x00000002ea027221 */ /* 0x000fe40000010000 */
[----:B------:R-:W-:Y:S02]  /*d440*/  FADD.FTZ R0, R235, R0 ;  /* 0x00000000eb007221 */ /* 0x000fe40000010000 */
[----:B------:R-:W-:Y:S02]  /*d450*/  FADD.FTZ R2, R252, R2 ;  /* 0x00000002fc027221 */ /* 0x000fe40000010000 */
[----:B------:R-:W-:Y:S01]  /*d460*/  FADD.FTZ R0, R251, R0 ;  /* 0x00000000fb007221 */ /* 0x000fe20000010000 */
[----:B-1----:R-:W-:Y:S01]  /*d470*/  HMMA.16816.F32 R76, R128, R80, R184 ;  /* 0x00000050804c723c */ /* 0x002fe200000018b8 */
[----:B------:R-:W-:-:S02]  /*d480*/  FADD.FTZ R2, R250, R2 ;  /* 0x00000002fa027221 */ /* 0x000fc40000010000 */
[----:B------:R-:W-:Y:S02]  /*d490*/  FADD.FTZ R0, R246, R0 ;  /* 0x00000000f6007221 */ /* 0x000fe40000010000 */
[----:B------:R-:W-:Y:S02]  /*d4a0*/  FADD.FTZ R2, R249, R2 ;  /* 0x00000002f9027221 */ /* 0x000fe40000010000 */
[----:B------:R-:W-:Y:S01]  /*d4b0*/  FADD.FTZ R0, R245, R0 ;  /* 0x00000000f5007221 */ /* 0x000fe20000010000 */
[----:B---3--:R-:W-:Y:S01]  /*d4c0*/  HMMA.16816.F32 R68, R128, R72, R188 ;  /* 0x000000488044723c */ /* 0x008fe200000018bc */
[----:B------:R-:W-:Y:S02]  /*d4d0*/  FADD.FTZ R2, R248, R2 ;  /* 0x00000002f8027221 */ /* 0x000fe40000010000 */
[----:B------:R-:W-:Y:S02]  /*d4e0*/  FADD.FTZ R0, R244, R0 ;  /* 0x00000000f4007221 */ /* 0x000fe40000010000 */
[----:B------:R-:W-:-:S02]  /*d4f0*/  FADD.FTZ R2, R247, R2 ;  /* 0x00000002f7027221 */ /* 0x000fc40000010000 */
[----:B------:R-:W-:Y:S01]  /*d500*/  FADD.FTZ R0, R9, R0 ;  /* 0x0000000009007221 */ /* 0x000fe20000010000 */
[C---:B------:R-:W-:Y:S02]  /*d510*/  HMMA.16816.F32 R84, R128.reuse, R88, R84 ;  /* 0x000000588054723c */ /* 0x040fe40000001854 */
[----:B------:R1:W-:Y:S04]  /*d520*/  STL [R1+0x8], R2 ;  /* 0x0000080201007387 */ /* 0x0003e80000100800 */
[----:B------:R1:W-:Y:S02]  /*d530*/  STL [R1+0xc], R0 ;  /* 0x00000c0001007387 */ /* 0x0003e40000100800 */
[C---:B------:R-:W-:Y:S08]  /*d540*/  HMMA.16816.F32 R92, R128.reuse, R96, R32 ;  /* 0x00000060805c723c */ /* 0x040ff00000001820 */
[C---:B------:R-:W-:Y:S08]  /*d550*/  HMMA.16816.F32 R100, R128.reuse, R104, R100 ;  /* 0x000000688064723c */ /* 0x040ff00000001864 */
[C---:B------:R-:W-:Y:S08]  /*d560*/  HMMA.16816.F32 R108, R128.reuse, R112, R108 ;  /* 0x00000070806c723c */ /* 0x040ff0000000186c */
[C---:B------:R-:W-:Y:S08]  /*d570*/  HMMA.16816.F32 R116, R128.reuse, R120, R116 ;  /* 0x000000788074723c */ /* 0x040ff00000001874 */
[C---:B------:R-:W-:Y:S08]  /*d580*/  HMMA.16816.F32 R64, R128.reuse, R66, R236 ;  /* 0x000000428040723c */ /* 0x040ff000000018ec */
[C---:B------:R-:W-:Y:S08]  /*d590*/  HMMA.16816.F32 R72, R128.reuse, R74, R172 ;  /* 0x0000004a8048723c */ /* 0x040ff000000018ac */
[C---:B------:R-:W-:Y:S08]  /*d5a0*/  HMMA.16816.F32 R80, R128.reuse, R82, R136 ;  /* 0x000000528050723c */ /* 0x040ff00000001888 */
[C---:B------:R-:W-:Y:S07]  /*d5b0*/  HMMA.16816.F32 R88, R128.reuse, R90, R132 ;  /* 0x0000005a8058723c */ /* 0x040fee0000001884 */
[-C--:B------:R-:W-:Y:S01]  /*d5c0*/  MOV R132, R11.reuse ;  /* 0x0000000b00847202 */ /* 0x080fe20000000f00 */
[----:B------:R-:W-:Y:S01]  /*d5d0*/  HMMA.16816.F32 R96, R128, R98, R16 ;  /* 0x000000628060723c */ /* 0x000fe20000001810 */
[----:B------:R-:W-:-:S07]  /*d5e0*/  @P0 MOV R132, R11 ;  /* 0x0000000b00840202 */ /* 0x000fce0000000f00 */
[C---:B------:R-:W-:Y:S08]  /*d5f0*/  HMMA.16816.F32 R104, R128.reuse, R106, R28 ;  /* 0x0000006a8068723c */ /* 0x040ff0000000181c */
[C---:B------:R-:W-:Y:S08]  /*d600*/  HMMA.16816.F32 R112, R128.reuse, R114, R24 ;  /* 0x000000728070723c */ /* 0x040ff00000001818 */
[C---:B------:R-:W-:Y:S08]  /*d610*/  HMMA.16816.F32 R120, R128.reuse, R122, R20 ;  /* 0x0000007a8078723c */ /* 0x040ff00000001814 */
[C---:B------:R-:W-:Y:S08]  /*d620*/  HMMA.16816.F32 R124, R128.reuse, R4, R124 ;  /* 0x00000004807c723c */ /* 0x040ff0000000187c */
[----:B------:R-:W-:Y:S01]  /*d630*/  HMMA.16816.F32 R128, R128, R6, R12 ;  /* 0x000000068080723c */ /* 0x000fe2000000180c */
[----:B------:R-:W-:Y:S11]  /*d640*/  @P0 BRA `(.L_x_669) ;  /* 0x0000001000000947 */ /* 0x000ff60003800000 */
.L_x_665:
[----:B-1----:R-:W-:-:S12]  /*d650*/  UIADD3 UR9, UR30, -0x1, URZ ;  /* 0xffffffff1e097890 */ /* 0x002fd8000fffe03f */
.L_x_669:
[----:B-1----:R-:W-:-:S13]  /*d660*/  ISETP.LE.AND P0, PT, RZ, UR9, PT ;  /* 0x00000009ff007c0c */ /* 0x002fda000bf03270 */
[----:B------:R-:W-:Y:S05]  /*d670*/  @!P0 BRA `(.L_x_670) ;  /* 0x000049d000008947 */ /* 0x000fea0003800000 */
[----:B------:R-:W2:Y:S01]  /*d680*/  LDL.64 R18, [R1+0x18] ;  /* 0x0000180001127983 */ /* 0x000ea20000100a00 */
[----:B------:R-:W-:Y:S02]  /*d690*/  IMAD.U32 R6, RZ, RZ, UR8 ;  /* 0x00000008ff067e24 */ /* 0x000fe4000f8e00ff */
[----:B------:R-:W-:Y:S01]  /*d6a0*/  IMAD.U32 R8, RZ, RZ, UR11 ;  /* 0x0000000bff087e24 */ /* 0x000fe2000f8e00ff */
[----:B------:R-:W1:Y:S01]  /*d6b0*/  S2R R9, SR_TID.X ;  /* 0x0000000000097919 */ /* 0x000e620000002100 */
[----:B------:R-:W-:Y:S02]  /*d6c0*/  IMAD.U32 R2, RZ, RZ, UR8 ;  /* 0x00000008ff027e24 */ /* 0x000fe4000f8e00ff */
[----:B------:R-:W-:Y:S02]  /*d6d0*/  IMAD.MOV.U32 R133, RZ, RZ, R3 ;  /* 0x000000ffff857224 */ /* 0x000fe400078e0003 */
[----:B------:R-:W-:Y:S01]  /*d6e0*/  IMAD.MOV.U32 R134, RZ, RZ, R132 ;  /* 0x000000ffff867224 */ /* 0x000fe200078e0084 */
[----:B-1----:R-:W-:-:S04]  /*d6f0*/  SHF.R.S32.HI R244, RZ, 0x1f, R9 ;  /* 0x0000001ffff47819 */ /* 0x002fc80000011409 */
[----:B------:R-:W-:-:S04]  /*d700*/  LEA.HI R244, R244, R9, RZ, 0x3 ;  /* 0x00000009f4f47211 */ /* 0x000fc800078f18ff */
[----:B------:R-:W-:-:S04]  /*d710*/  SHF.R.S32.HI R244, RZ, 0x3, R244 ;  /* 0x00000003fff47819 */ /* 0x000fc800000114f4 */
[----:B------:R-:W-:Y:S02]  /*d720*/  SHF.R.S32.HI R245, RZ, 0x1f, R244 ;  /* 0x0000001ffff57819 */ /* 0x000fe400000114f4 */
[C---:B------:R-:W-:Y:S02]  /*d730*/  IADD3 R250, P3, R244.reuse, 0x10, RZ ;  /* 0x00000010f4fa7810 */ /* 0x040fe40007f7e0ff */
[----:B------:R-:W-:-:S03]  /*d740*/  IADD3 R248, P2, R244, 0x20, RZ ;  /* 0x00000020f4f87810 */ /* 0x000fc60007f5e0ff */
[--C-:B------:R-:W-:Y:S02]  /*d750*/  IMAD.X R251, RZ, RZ, R245.reuse, P3 ;  /* 0x000000fffffb7224 */ /* 0x100fe400018e06f5 */
[----:B------:R-:W-:Y:S02]  /*d760*/  IMAD.X R249, RZ, RZ, R245, P2 ;  /* 0x000000fffff97224 */ /* 0x000fe400010e06f5 */
[----:B--2---:R-:W-:Y:S02]  /*d770*/  IMAD.MOV.U32 R4, RZ, RZ, R18 ;  /* 0x000000ffff047224 */ /* 0x004fe400078e0012 */
[----:B------:R-:W-:-:S04]  /*d780*/  IMAD.MOV.U32 R5, RZ, RZ, R19 ;  /* 0x000000ffff057224 */ /* 0x000fc800078e0013 */
[----:B------:R-:W-:-:S04]  /*d790*/  IMAD.WIDE.U32 R6, R6, c[0x0][0x1b0], R4 ;  /* 0x00006c0006067a25 */ /* 0x000fc800078e0004 */
[----:B------:R-:W-:Y:S01]  /*d7a0*/  IMAD.WIDE.U32 R4, R2, c[0x0][0x1b8], R4 ;  /* 0x00006e0002047a25 */ /* 0x000fe200078e0004 */
[----:B------:R-:W-:-:S03]  /*d7b0*/  IADD3 R0, P0, R6, UR12, RZ ;  /* 0x0000000c06007c10 */ /* 0x000fc6000ff1e0ff */
[----:B------:R-:W-:Y:S01]  /*d7c0*/  IMAD.U32 R2, RZ, RZ, UR13 ;  /* 0x0000000dff027e24 */ /* 0x000fe2000f8e00ff */
[----:B------:R-:W-:Y:S01]  /*d7d0*/  IADD3.X R8, R8, UR22, R7, P0, !PT ;  /* 0x0000001608087c10 */ /* 0x000fe200087fe407 */
[----:B------:R-:W-:Y:S01]  /*d7e0*/  UMOV UR13, URZ ;  /* 0x0000003f000d7c82 */ /* 0x000fe20008000000 */
[----:B------:R-:W-:Y:S02]  /*d7f0*/  LEA R6, P1, R0, c[0x0][0x168], 0x1 ;  /* 0x00005a0000067a11 */ /* 0x000fe400078208ff */
[----:B------:R-:W-:Y:S02]  /*d800*/  IADD3 R243, P0, R4, UR14, RZ ;  /* 0x0000000e04f37c10 */ /* 0x000fe4000ff1e0ff */
[----:B------:R-:W-:Y:S01]  /*d810*/  LEA.HI.X R0, R0, c[0x0][0x16c], R8, 0x1, P1 ;  /* 0x00005b0000007a11 */ /* 0x000fe200008f0c08 */
[----:B------:R1:W-:Y:S01]  /*d820*/  STL [R1+0x4], R6 ;  /* 0x0000040601007387 */ /* 0x0003e20000100800 */
[----:B------:R-:W-:Y:S02]  /*d830*/  IADD3.X R2, R2, UR23, R5, P0, !PT ;  /* 0x0000001702027c10 */ /* 0x000fe400087fe405 */
[----:B------:R-:W-:Y:S01]  /*d840*/  LEA R252, P0, R243, c[0x0][0x170], 0x1 ;  /* 0x00005c00f3fc7a11 */ /* 0x000fe200078008ff */
[----:B------:R1:W-:Y:S01]  /*d850*/  STL [R1], R0 ;  /* 0x0000000001007387 */ /* 0x0003e20000100800 */
[----:B------:R-:W-:-:S02]  /*d860*/  IADD3 R246, P1, R244, 0x30, RZ ;  /* 0x00000030f4f67810 */ /* 0x000fc40007f3e0ff */
[----:B------:R-:W-:Y:S01]  /*d870*/  LEA.HI.X R243, R243, c[0x0][0x174], R2, 0x1, P0 ;  /* 0x00005d00f3f37a11 */ /* 0x000fe200000f0c02 */
[----:B-----5:R-:W2:Y:S01]  /*d880*/  LDL R16, [R1+0x30] ;  /* 0x0000300001107983 */ /* 0x020ea20000100800 */
[----:B------:R-:W-:Y:S01]  /*d890*/  ISETP.GE.AND P6, PT, R18, c[0x0][0x220], PT ;  /* 0x0000880012007a0c */ /* 0x000fe20003fc6270 */
[----:B------:R-:W-:Y:S02]  /*d8a0*/  IMAD.X R247, RZ, RZ, R245, P1 ;  /* 0x000000fffff77224 */ /* 0x000fe400008e06f5 */
[----:B------:R-:W3:Y:S04]  /*d8b0*/  LDL R15, [R1+0x24] ;  /* 0x00002400010f7983 */ /* 0x000ee80000100800 */
[----:B------:R-:W4:Y:S04]  /*d8c0*/  LDL R14, [R1+0x34] ;  /* 0x00003400010e7983 */ /* 0x000f280000100800 */
[----:B------:R-:W2:Y:S04]  /*d8d0*/  LDL.LU.64 R12, [R1+0x40] ;  /* 0x00004000010c7983 */ /* 0x000ea80000300a00 */
[----:B------:R-:W3:Y:S01]  /*d8e0*/  LDL.LU.64 R10, [R1+0x48] ;  /* 0x00004800010a7983 */ /* 0x000ee20000300a00 */
[----:B--2---:R-:W-:-:S02]  /*d8f0*/  IMAD.MOV.U32 R3, RZ, RZ, R13 ;  /* 0x000000ffff037224 */ /* 0x004fc400078e000d */
[----:B---3--:R-:W-:-:S05]  /*d900*/  IMAD.MOV.U32 R2, RZ, RZ, R10 ;  /* 0x000000ffff027224 */ /* 0x008fca00078e000a */
[----:B------:R1:W-:Y:S01]  /*d910*/  STL.64 [R1+0x10], R2 ;  /* 0x0000100201007387 */ /* 0x0003e20000100a00 */
[----:B------:R-:W-:Y:S02]  /*d920*/  ISETP.GE.AND P5, PT, R16, c[0x0][0x220], PT ;  /* 0x0000880010007a0c */ /* 0x000fe40003fa6270 */
[----:B------:R-:W-:Y:S02]  /*d930*/  ISETP.GE.AND P4, PT, R15, c[0x0][0x220], PT ;  /* 0x000088000f007a0c */ /* 0x000fe40003f86270 */
[----:B----4-:R-:W-:Y:S01]  /*d940*/  ISETP.GE.AND P3, PT, R14, c[0x0][0x220], PT ;  /* 0x000088000e007a0c */ /* 0x010fe20003f66270 */
[----:B------:R-:W-:Y:S05]  /*d950*/  BRA `(.L_x_671) ;  /* 0x000006d000007947 */ /* 0x000fea0003800000 */
.L_x_673:
        /* <DEDUP_REMOVED lines=109> */
.L_x_671:
[----:B-1----:R-:W2:Y:S01]  /*e030*/  LDL.64 R6, [R1+0x10] ;  /* 0x0000100001067983 */ /* 0x002ea20000100a00 */
[----:B------:R-:W-:Y:S01]  /*e040*/  UIADD3 UR8, -UR13, UR9, URZ ;  /* 0x000000090d087290 */ /* 0x000fe2000fffe13f */
[----:B------:R-:W-:Y:S04]  /*e050*/  DEPBAR.LE SB0, 0x0 ;  /* 0x000080000000791a */ /* 0x000fe80000000000 */
[----:B------:R-:W-:Y:S01]  /*e060*/  BAR.SYNC.DEFER_BLOCKING 0x0 ;  /* 0x0000000000007b1d */ /* 0x000fe20000010000 */
[----:B------:R-:W-:Y:S01]  /*e070*/  MOV R4, UR8 ;  /* 0x0000000800047c02 */ /* 0x000fe20008000f00 */
[----:B------:R-:W-:Y:S01]  /*e080*/  USHF.R.S32.HI UR7, URZ, 0x1f, UR8 ;  /* 0x0000001f3f077899 */ /* 0x000fe20008011408 */
[----:B------:R-:W-:Y:S01]  /*e090*/  MOV R2, UR8 ;  /* 0x0000000800027c02 */ /* 0x000fe20008000f00 */
[----:B------:R-:W-:Y:S01]  /*e0a0*/  UIMAD UR6, UR31, UR8, URZ ;  /* 0x000000081f0672a4 */ /* 0x000fe2000f8e023f */
[----:B------:R-:W-:Y:S01]  /*e0b0*/  IMAD.U32 R3, RZ, RZ, UR8 ;  /* 0x00000008ff037e24 */ /* 0x000fe2000f8e00ff */
[----:B------:R-:W-:Y:S01]  /*e0c0*/  UIADD3 UR11, UR9, -0x1, URZ ;  /* 0xffffffff090b7890 */ /* 0x000fe2000fffe03f */
[----:B------:R-:W-:Y:S01]  /*e0d0*/  LEA R2, P0, R2, R244, 0x6 ;  /* 0x000000f402027211 */ /* 0x000fe200078030ff */
[----:B------:R-:W-:Y:S02]  /*e0e0*/  UIMAD UR6, UR7, UR5, UR6 ;  /* 0x00000005070672a4 */ /* 0x000fe4000f8e0206 */
[----:B------:R-:W-:Y:S01]  /*e0f0*/  UIADD3 UR11, UR11, -UR13, URZ ;  /* 0x8000000d0b0b7290 */ /* 0x000fe2000fffe03f */
[----:B------:R-:W-:Y:S01]  /*e100*/  LEA.HI.X.SX32 R3, R3, R245, 0x6, P0 ;  /* 0x000000f503037211 */ /* 0x000fe200000f36ff */
[----:B------:R-:W-:Y:S05]  /*e110*/  @P6 STS.128 [R231+0x10000], RZ ;  /* 0x010000ffe7006388 */ /* 0x000fea0000000c00 */
[----:B------:R-:W3:Y:S05]  /*e120*/  LDL R233, [R1+0x4] ;  /* 0x0000040001e97983 */ /* 0x000eea0000100800 */
[----:B------:R-:W4:Y:S01]  /*e130*/  LDL R232, [R1] ;  /* 0x0000000001e87983 */ /* 0x000f220000100800 */
        /* <DEDUP_REMOVED lines=16> */
[C---:B------:R-:W-:Y:S01]  /*e240*/  @!P6 IADD3 R4, P0, R0.reuse, UR24, RZ ;  /* 0x000000180004ec10 */ /* 0x040fe2000ff1e0ff */
[----:B------:R-:W-:Y:S01]  /*e250*/  @P5 STS.128 [R231+0x12000], RZ ;  /* 0x012000ffe7005388 */ /* 0x000fe20000000c00 */
[----:B------:R-:W-:Y:S01]  /*e260*/  @!P6 LEA R12, P1, R0, c[0x0][0x170], 0x1 ;  /* 0x00005c00000cea11 */ /* 0x000fe200078208ff */
[----:B------:R-:W-:Y:S01]  /*e270*/  IMAD R5, R2, c[0x0][0x1a4], R5 ;  /* 0x0000690002057a24 */ /* 0x000fe200078e0205 */
[----:B------:R-:W-:Y:S02]  /*e280*/  LEA R8, P2, R6, R252, 0x1 ;  /* 0x000000fc06087211 */ /* 0x000fe400078408ff */
[----:B------:R-:W-:Y:S02]  /*e290*/  @!P6 IADD3.X R2, R3, UR10, RZ, P0, !PT ;  /* 0x0000000a0302ec10 */ /* 0x000fe400087fe4ff */
[----:B------:R-:W-:Y:S02]  /*e2a0*/  IADD3 R5, R7, R5, RZ ;  /* 0x0000000507057210 */ /* 0x000fe40007ffe0ff */
[----:B------:R-:W-:Y:S02]  /*e2b0*/  @!P6 LEA R10, P0, R4, c[0x0][0x170], 0x1 ;  /* 0x00005c00040aea11 */ /* 0x000fe400078008ff */
[----:B------:R-:W-:Y:S01]  /*e2c0*/  LEA.HI.X R9, R6, R243, R5, 0x1, P2 ;  /* 0x000000f306097211 */ /* 0x000fe200010f0c05 */
[----:B------:R-:W-:Y:S01]  /*e2d0*/  IMAD.U32 R6, RZ, RZ, UR8 ;  /* 0x00000008ff067e24 */ /* 0x000fe2000f8e00ff */
[----:B------:R-:W-:Y:S01]  /*e2e0*/  @!P6 LEA.HI.X R11, R4, c[0x0][0x174], R2, 0x1, P0 ;  /* 0x00005d00040bea11 */ /* 0x000fe200000f0c02 */
[----:B------:R-:W-:Y:S01]  /*e2f0*/  IMAD.U32 R5, RZ, RZ, UR8 ;  /* 0x00000008ff057e24 */ /* 0x000fe2000f8e00ff */
[----:B------:R-:W-:Y:S01]  /*e300*/  MOV R4, UR8 ;  /* 0x0000000800047c02 */ /* 0x000fe20008000f00 */
[----:B------:R-:W-:Y:S01]  /*e310*/  @!PT LDS RZ, [RZ] ;  /* 0x00000000fffff984 */ /* 0x000fe20000000800 */
[----:B------:R-:W-:Y:S01]  /*e320*/  @!PT LDS RZ, [RZ] ;  /* 0x00000000fffff984 */ /* 0x000fe20000000800 */
[----:B------:R-:W-:Y:S01]  /*e330*/  @!PT LDS RZ, [RZ] ;  /* 0x00000000fffff984 */ /* 0x000fe20000000800 */
[----:B------:R2:W-:Y:S01]  /*e340*/  @!P5 LDGSTS.E.BYPASS.LTC128B.128 [R231+0x12000], [R8.64+0x80] ;  /* 0x1200008008e7dfae */ /* 0x0005e2000b901d54 */
[----:B------:R-:W-:Y:S02]  /*e350*/  LEA R6, P2, R6, R250, 0x6 ;  /* 0x000000fa06067211 */ /* 0x000fe400078430ff */
[----:B------:R-:W-:Y:S02]  /*e360*/  MOV R2, UR8 ;  /* 0x0000000800027c02 */ /* 0x000fe40008000f00 */
[----:B------:R-:W-:Y:S01]  /*e370*/  @P4 STS.128 [R231+0x14000], RZ ;  /* 0x014000ffe7004388 */ /* 0x000fe20000000c00 */
[----:B------:R-:W-:Y:S01]  /*e380*/  LEA.HI.X.SX32 R7, R5, R251, 0x6, P2 ;  /* 0x000000fb05077211 */ /* 0x000fe200010f36ff */
[----:B------:R-:W-:Y:S01]  /*e390*/  IMAD.WIDE.U32 R22, R6, c[0x0][0x1a0], RZ ;  /* 0x0000680006167a25 */ /* 0x000fe200078e00ff */
[----:B------:R-:W-:Y:S02]  /*e3a0*/  @!P6 LEA.HI.X R13, R0, c[0x0][0x174], R3, 0x1, P1 ;  /* 0x00005d00000dea11 */ /* 0x000fe400008f0c03 */
[----:B------:R-:W-:Y:S01]  /*e3b0*/  @!PT LDS RZ, [RZ] ;  /* 0x00000000fffff984 */ /* 0x000fe20000000800 */
[----:B------:R-:W-:Y:S01]  /*e3c0*/  @!PT LDS RZ, [RZ] ;  /* 0x00000000fffff984 */ /* 0x000fe20000000800 */
[----:B------:R-:W-:Y:S01]  /*e3d0*/  @!PT LDS RZ, [RZ] ;  /* 0x00000000fffff984 */ /* 0x000fe20000000800 */
[----:B------:R2:W-:Y:S01]  /*e3e0*/  @!P4 LDGSTS.E.BYPASS.LTC128B.128 [R231+0x14000], [R8.64+0x100] ;  /* 0x1400010008e7cfae */ /* 0x0005e2000b901d54 */
[----:B------:R-:W-:Y:S02]  /*e3f0*/  LEA R4, P1, R4, R248, 0x6 ;  /* 0x000000f804047211 */ /* 0x000fe400078230ff */
[----:B------:R-:W-:Y:S02]  /*e400*/  LEA R2, P0, R2, R246, 0x6 ;  /* 0x000000f602027211 */ /* 0x000fe400078030ff */
[----:B------:R-:W-:Y:S01]  /*e410*/  @P3 STS.128 [R231+0x16000], RZ ;  /* 0x016000ffe7003388 */ /* 0x000fe20000000c00 */
[----:B------:R-:W-:Y:S01]  /*e420*/  MOV R3, UR8 ;  /* 0x0000000800037c02 */ /* 0x000fe20008000f00 */
[----:B------:R-:W-:Y:S01]  /*e430*/  IMAD.WIDE.U32 R20, R4, c[0x0][0x1a0], RZ ;  /* 0x0000680004147a25 */ /* 0x000fe200078e00ff */
[----:B------:R-:W-:Y:S02]  /*e440*/  MOV R0, UR8 ;  /* 0x0000000800007c02 */ /* 0x000fe40008000f00 */
[----:B------:R-:W-:Y:S01]  /*e450*/  @!PT LDS RZ, [RZ] ;  /* 0x00000000fffff984 */ /* 0x000fe20000000800 */
[----:B------:R-:W-:Y:S01]  /*e460*/  @!PT LDS RZ, [RZ] ;  /* 0x00000000fffff984 */ /* 0x000fe20000000800 */
[----:B------:R-:W-:Y:S01]  /*e470*/  @!PT LDS RZ, [RZ] ;  /* 0x00000000fffff984 */ /* 0x000fe20000000800 */
[----:B------:R2:W-:Y:S01]  /*e480*/  @!P3 LDGSTS.E.BYPASS.LTC128B.128 [R231+0x16000], [R8.64+0x180] ;  /* 0x1600018008e7bfae */ /* 0x0005e2000b901d54 */
[----:B------:R-:W-:Y:S01]  /*e490*/  LEA.HI.X.SX32 R5, R3, R249, 0x6, P1 ;  /* 0x000000f903057211 */ /* 0x000fe200008f36ff */
[----:B------:R-:W-:Y:S01]  /*e4a0*/  IMAD.WIDE.U32 R18, R2, c[0x0][0x1a0], RZ ;  /* 0x0000680002127a25 */ /* 0x000fe200078e00ff */
[----:B------:R-:W-:Y:S02]  /*e4b0*/  LEA.HI.X.SX32 R3, R0, R247, 0x6, P0 ;  /* 0x000000f700037211 */ /* 0x000fe400000f36ff */
[----:B------:R-:W-:Y:S01]  /*e4c0*/  @P6 STS.128 [R231+0x10800], RZ ;  /* 0x010800ffe7006388 */ /* 0x000fe20000000c00 */
[----:B------:R-:W-:Y:S02]  /*e4d0*/  IMAD R0, R7, c[0x0][0x1a0], RZ ;  /* 0x0000680007007a24 */ /* 0x000fe400078e02ff */
[----:B------:R-:W-:Y:S02]  /*e4e0*/  IMAD R5, R5, c[0x0][0x1a0], RZ ;  /* 0x0000680005057a24 */ /* 0x000fe400078e02ff */
[----:B------:R-:W-:Y:S01]  /*e4f0*/  IMAD R0, R6, c[0x0][0x1a4], R0 ;  /* 0x0000690006007a24 */ /* 0x000fe200078e0200 */
[----:B------:R-:W-:Y:S01]  /*e500*/  @!PT LDS RZ, [RZ] ;  /* 0x00000000fffff984 */ /* 0x000fe20000000800 */
[----:B------:R-:W-:Y:S01]  /*e510*/  @!PT LDS RZ, [RZ] ;  /* 0x00000000fffff984 */ /* 0x000fe20000000800 */
[----:B------:R-:W-:Y:S01]  /*e520*/  @!PT LDS RZ, [RZ] ;  /* 0x00000000fffff984 */ /* 0x000fe20000000800 */
[----:B------:R5:W-:Y:S01]  /*e530*/  @!P6 LDGSTS.E.BYPASS.LTC128B.128 [R231+0x10800], [R14.64] ;  /* 0x108000000ee7efae */ /* 0x000be2000b901d54 */
[-C--:B------:R-:W-:Y:S01]  /*e540*/  LEA R6, P2, R22, R252.reuse, 0x1 ;  /* 0x000000fc16067211 */ /* 0x080fe200078408ff */
[----:B------:R-:W-:Y:S01]  /*e550*/  IMAD R5, R4, c[0x0][0x1a4], R5 ;  /* 0x0000690004057a24 */ /* 0x000fe200078e0205 */
[-C--:B------:R-:W-:Y:S01]  /*e560*/  LEA R4, P1, R20, R252.reuse, 0x1 ;  /* 0x000000fc14047211 */ /* 0x080fe200078208ff */
[----:B------:R-:W-:Y:S01]  /*e570*/  IMAD.IADD R0, R23, 0x1, R0 ;  /* 0x0000000117007824 */ /* 0x000fe200078e0200 */
[----:B------:R-:W-:Y:S01]  /*e580*/  @P5 STS.128 [R231+0x12800], RZ ;  /* 0x012800ffe7005388 */ /* 0x000fe20000000c00 */
[----:B------:R-:W-:Y:S01]  /*e590*/  IMAD R3, R3, c[0x0][0x1a0], RZ ;  /* 0x0000680003037a24 */ /* 0x000fe200078e02ff */
[----:B------:R-:W-:Y:S02]  /*e5a0*/  IADD3 R5, R21, R5, RZ ;  /* 0x0000000515057210 */ /* 0x000fe40007ffe0ff */
[-C--:B------:R-:W-:Y:S01]  /*e5b0*/  LEA.HI.X R7, R22, R243.reuse, R0, 0x1, P2 ;  /* 0x000000f316077211 */ /* 0x080fe200010f0c00 */
[----:B------:R-:W-:Y:S01]  /*e5c0*/  IMAD R3, R2, c[0x0][0x1a4], R3 ;  /* 0x0000690002037a24 */ /* 0x000fe200078e0203 */
[----:B------:R-:W-:Y:S01]  /*e5d0*/  LEA.HI.X R5, R20, R243, R5, 0x1, P1 ;  /* 0x000000f314057211 */ /* 0x000fe200008f0c05 */
[----:B------:R-:W-:Y:S01]  /*e5e0*/  IMAD.U32 R0, RZ, RZ, UR11 ;  /* 0x0000000bff007e24 */ /* 0x000fe2000f8e00ff */
[C---:B------:R-:W-:Y:S01]  /*e5f0*/  LEA R2, P0, R18.reuse, R252, 0x1 ;  /* 0x000000fc12027211 */ /* 0x040fe200078008ff */
[----:B------:R-:W-:Y:S01]  /*e600*/  @!PT LDS RZ, [RZ] ;  /* 0x00000000fffff984 */ /* 0x000fe20000000800 */
[----:B------:R-:W-:Y:S01]  /*e610*/  @!PT LDS RZ, [RZ] ;  /* 0x00000000fffff984 */ /* 0x000fe20000000800 */
[----:B------:R-:W-:Y:S01]  /*e620*/  @!PT LDS RZ, [RZ] ;  /* 0x00000000fffff984 */ /* 0x000fe20000000800 */
[----:B------:R1:W-:Y:S01]  /*e630*/  @!P5 LDGSTS.E.BYPASS.LTC128B.128 [R231+0x12800], [R6.64+0x80] ;  /* 0x1280008006e7dfae */ /* 0x0003e2000b901d54 */
[----:B------:R-:W-:Y:S04]  /*e640*/  IADD3 R3, R19, R3, RZ ;  /* 0x0000000313037210 */ /* 0x000fe80007ffe0ff */
[----:B------:R-:W-:Y:S01]  /*e650*/  @P4 STS.128 [R231+0x14800], RZ ;  /* 0x014800ffe7004388 */ /* 0x000fe20000000c00 */
[----:B------:R-:W-:Y:S04]  /*e660*/  LEA.HI.X R3, R18, R243, R3, 0x1, P0 ;  /* 0x000000f312037211 */ /* 0x000fe800000f0c03 */
        /* <DEDUP_REMOVED lines=50> */
[----:B--2---:R-:W2:Y:S05]  /*e990*/  LDSM.16.M88.4 R8, [R204+0x8000] ;  /* 0x00800000cc08783b */ /* 0x004eaa0000000200 */
[----:B-1----:R-:W5:Y:S05]  /*e9a0*/  LDSM.16.M88.4 R16, [R204+0x8800] ;  /* 0x00880000cc10783b */ /* 0x002f6a0000000200 */
[----:B------:R-:W1:Y:S05]  /*e9b0*/  LDSM.16.M88.4 R24, [R204+0x9000] ;  /* 0x00900000cc18783b */ /* 0x000e6a0000000200 */
[----:B------:R-:W0:Y:S01]  /*e9c0*/  LDGDEPBAR ;  /* 0x00000000000079af */ /* 0x000e220000000000 */
[----:B---3--:R-:W-:Y:S01]  /*e9d0*/  MOV R2, UR11 ;  /* 0x0000000b00027c02 */ /* 0x008fe20008000f00 */
[----:B------:R-:W-:Y:S03]  /*e9e0*/  IMAD.U32 R3, RZ, RZ, UR11 ;  /* 0x0000000bff037e24 */ /* 0x000fe6000f8e00ff */
[----:B------:R-:W3:Y:S01]  /*e9f0*/  LDSM.16.M88.4 R136, [R204+0x9800] ;  /* 0x00980000cc88783b */ /* 0x000ee20000000200 */
[----:B------:R-:W-:Y:S04]  /*ea00*/  LEA R2, P1, R2, R248, 0x6 ;  /* 0x000000f802027211 */ /* 0x000fe800078230ff */
[----:B------:R-:W-:Y:S01]  /*ea10*/  LDSM.16.M88.4 R172, [R212] ;  /* 0x00000000d4ac783b */ /* 0x000fe20000000200 */
[----:B------:R-:W-:Y:S04]  /*ea20*/  LEA.HI.X.SX32 R3, R3, R249, 0x6, P1 ;  /* 0x000000f903037211 */ /* 0x000fe800008f36ff */
[----:B------:R-:W1:Y:S01]  /*ea30*/  LDSM.16.M88.4 R176, [R215] ;  /* 0x00000000d7b0783b */ /* 0x000e620000000200 */
[----:B------:R-:W-:Y:S04]  /*ea40*/  IMAD R3, R3, c[0x0][0x198], RZ ;  /* 0x0000660003037a24 */ /* 0x000fe800078e02ff */
[----:B------:R-:W3:Y:S01]  /*ea50*/  LDSM.16.M88.4 R180, [R230] ;  /* 0x00000000e6b4783b */ /* 0x000ee20000000200 */
[----:B------:R-:W-:Y:S01]  /*ea60*/  IMAD R3, R2, c[0x0][0x19c], R3 ;  /* 0x0000670002037a24 */ /* 0x000fe200078e0203 */
[C---:B--2---:R-:W-:Y:S03]  /*ea70*/  HMMA.16816.F32 R4, R32.reuse, R8, RZ ;  /* 0x000000082004723c */ /* 0x044fe600000018ff */
[----:B------:R-:W2:Y:S05]  /*ea80*/  LDSM.16.M88.4 R184, [R229] ;  /* 0x00000000e5b8783b */ /* 0x000eaa0000000200 */
[----:B------:R-:W2:Y:S01]  /*ea90*/  LDSM.16.M88.4 R188, [R228] ;  /* 0x00000000e4bc783b */ /* 0x000ea20000000200 */
[C---:B------:R-:W-:Y:S04]  /*eaa0*/  HMMA.16816.F32 R8, R32.reuse, R10, RZ ;  /* 0x0000000a2008723c */ /* 0x040fe800000018ff */
[----:B------:R-:W-:Y:S04]  /*eab0*/  LDSM.16.M88.4 R192, [R210+0x8000] ;  /* 0x00800000d2c0783b */ /* 0x000fe80000000200 */
[C---:B-----5:R-:W-:Y:S01]  /*eac0*/  HMMA.16816.F32 R12, R32.reuse, R16, RZ ;  /* 0x00000010200c723c */ /* 0x060fe200000018ff */
[----:B------:R-:W-:Y:S05]  /*ead0*/  LDSM.16.M88.4 R196, [R210+0x8800] ;  /* 0x00880000d2c4783b */ /* 0x000fea0000000200 */
[----:B------:R-:W-:Y:S02]  /*eae0*/  LDSM.16.M88.4 R200, [R209] ;  /* 0x00000000d1c8783b */ /* 0x000fe40000000200 */
[C---:B------:R-:W-:Y:S08]  /*eaf0*/  HMMA.16816.F32 R16, R32.reuse, R18, RZ ;  /* 0x000000122010723c */ /* 0x040ff000000018ff */
[C---:B-1----:R-:W-:Y:S08]  /*eb00*/  HMMA.16816.F32 R20, R32.reuse, R24, RZ ;  /* 0x000000182014723c */ /* 0x042ff000000018ff */
[C---:B------:R-:W-:Y:S08]  /*eb10*/  HMMA.16816.F32 R24, R32.reuse, R26, RZ ;  /* 0x0000001a2018723c */ /* 0x040ff000000018ff */
[C---:B---3--:R-:W-:Y:S08]  /*eb20*/  HMMA.16816.F32 R28, R32.reuse, R136, RZ ;  /* 0x00000088201c723c */ /* 0x048ff000000018ff */
[----:B------:R-:W-:Y:S01]  /*eb30*/  HMMA.16816.F32 R32, R32, R138, RZ ;  /* 0x0000008a2020723c */ /* 0x000fe200000018ff */
[----:B------:R-:W1:Y:S07]  /*eb40*/  LDSM.16.M88.4 R136, [R214] ;  /* 0x00000000d688783b */ /* 0x000e6e0000000200 */
[C---:B------:R-:W-:Y:S08]  /*eb50*/  HMMA.16816.F32 R4, R172.reuse, R176, R4 ;  /* 0x000000b0ac04723c */ /* 0x040ff00000001804 */
[C---:B------:R-:W-:Y:S01]  /*eb60*/  HMMA.16816.F32 R8, R172.reuse, R178, R8 ;  /* 0x000000b2ac08723c */ /* 0x040fe20000001808 */
[----:B------:R-:W3:Y:S07]  /*eb70*/  LDSM.16.M88.4 R176, [R210+0x9000] ;  /* 0x00900000d2b0783b */ /* 0x000eee0000000200 */
[C---:B------:R-:W-:Y:S08]  /*eb80*/  HMMA.16816.F32 R12, R172.reuse, R180, R12 ;  /* 0x000000b4ac0c723c */ /* 0x040ff0000000180c */
[C---:B------:R-:W-:Y:S01]  /*eb90*/  HMMA.16816.F32 R16, R172.reuse, R182, R16 ;  /* 0x000000b6ac10723c */ /* 0x040fe20000001810 */
[----:B------:R-:W5:Y:S07]  /*eba0*/  LDSM.16.M88.4 R180, [R210+0x9800] ;  /* 0x00980000d2b4783b */ /* 0x000f6e0000000200 */
[C---:B--2---:R-:W-:Y:S08]  /*ebb0*/  HMMA.16816.F32 R20, R172.reuse, R184, R20 ;  /* 0x000000b8ac14723c */ /* 0x044ff00000001814 */
[C---:B------:R-:W-:Y:S01]  /*ebc0*/  HMMA.16816.F32 R24, R172.reuse, R186, R24 ;  /* 0x000000baac18723c */ /* 0x040fe20000001818 */
[----:B------:R-:W2:Y:S07]  /*ebd0*/  LDSM.16.M88.4 R184, [R213] ;  /* 0x00000000d5b8783b */ /* 0x000eae0000000200 */
[C---:B------:R-:W-:Y:S08]  /*ebe0*/  HMMA.16816.F32 R28, R172.reuse, R188, R28 ;  /* 0x000000bcac1c723c */ /* 0x040ff0000000181c */
[----:B------:R-:W-:Y:S01]  /*ebf0*/  HMMA.16816.F32 R32, R172, R190, R32 ;  /* 0x000000beac20723c */ /* 0x000fe20000001820 */
[----:B------:R-:W2:Y:S05]  /*ec00*/  LDSM.16.M88.4 R172, [R209+0x800] ;  /* 0x00080000d1ac783b */ /* 0x000eaa0000000200 */
[----:B------:R-:W-:Y:S02]  /*ec10*/  LDSM.16.M88.4 R188, [R209+0x1800] ;  /* 0x00180000d1bc783b */ /* 0x000fe40000000200 */
        /* <DEDUP_REMOVED lines=9> */
[C---:B-----5:R-:W-:Y:S08]  /*ecb0*/  HMMA.16816.F32 R28, R136.reuse, R180, R28 ;  /* 0x000000b4881c723c */ /* 0x060ff0000000181c */
[----:B------:R-:W-:Y:S01]  /*ecc0*/  HMMA.16816.F32 R32, R136, R182, R32 ;  /* 0x000000b68820723c */ /* 0x000fe20000001820 */
[----:B------:R-:W3:Y:S05]  /*ecd0*/  LDSM.16.M88.4 R136, [R204+0xa800] ;  /* 0x00a80000cc88783b */ /* 0x000eea0000000200 */
[----:B------:R-:W5:Y:S02]  /*ece0*/  LDSM.16.M88.4 R180, [R204+0xb000] ;  /* 0x00b00000ccb4783b */ /* 0x000f640000000200 */
[C---:B--2---:R-:W-:Y:S08]  /*ecf0*/  HMMA.16816.F32 R4, R184.reuse, R200, R4 ;  /* 0x000000c8b804723c */ /* 0x044ff00000001804 */
[C---:B------:R-:W-:Y:S01]  /*ed00*/  HMMA.16816.F32 R8, R184.reuse, R202, R8 ;  /* 0x000000cab808723c */ /* 0x040fe20000001808 */
[----:B------:R-:W2:Y:S07]  /*ed10*/  LDSM.16.M88.4 R200, [R204+0xb800] ;  /* 0x00b80000ccc8783b */ /* 0x000eae0000000200 */
[C---:B------:R-:W-:Y:S08]  /*ed20*/  HMMA.16816.F32 R12, R184.reuse, R172, R12 ;  /* 0x000000acb80c723c */ /* 0x040ff0000000180c */
[C---:B------:R-:W-:Y:S01]  /*ed30*/  HMMA.16816.F32 R16, R184.reuse, R174, R16 ;  /* 0x000000aeb810723c */ /* 0x040fe20000001810 */
[----:B------:R-:W-:Y:S07]  /*ed40*/  LDSM.16.M88.4 R172, [R212+0x2000] ;  /* 0x00200000d4ac783b */ /* 0x000fee0000000200 */
[C---:B-1----:R-:W-:Y:S08]  /*ed50*/  HMMA.16816.F32 R20, R184.reuse, R176, R20 ;  /* 0x000000b0b814723c */ /* 0x042ff00000001814 */
[C---:B------:R-:W-:Y:S01]  /*ed60*/  HMMA.16816.F32 R24, R184.reuse, R178, R24 ;  /* 0x000000b2b818723c */ /* 0x040fe20000001818 */
[----:B------:R-:W1:Y:S07]  /*ed70*/  LDSM.16.M88.4 R176, [R227] ;  /* 0x00000000e3b0783b */ /* 0x000e6e0000000200 */
[C---:B------:R-:W-:Y:S08]  /*ed80*/  HMMA.16816.F32 R28, R184.reuse, R188, R28 ;  /* 0x000000bcb81c723c */ /* 0x040ff0000000181c */
[----:B------:R-:W-:Y:S01]  /*ed90*/  HMMA.16816.F32 R32, R184, R190, R32 ;  /* 0x000000beb820723c */ /* 0x000fe20000001820 */
[----:B------:R-:W1:Y:S05]  /*eda0*/  LDSM.16.M88.4 R184, [R226] ;  /* 0x00000000e2b8783b */ /* 0x000e6a0000000200 */
[----:B------:R-:W1:Y:S02]  /*edb0*/  LDSM.16.M88.4 R188, [R225] ;  /* 0x00000000e1bc783b */ /* 0x000e640000000200 */
[C---:B------:R-:W-:Y:S08]  /*edc0*/  HMMA.16816.F32 R4, R192.reuse, R196, R4 ;  /* 0x000000c4c004723c */ /* 0x040ff00000001804 */
[C---:B------:R-:W-:Y:S01]  /*edd0*/  HMMA.16816.F32 R8, R192.reuse, R198, R8 ;  /* 0x000000c6c008723c */ /* 0x040fe20000001808 */
[----:B------:R-:W1:Y:S07]  /*ede0*/  LDSM.16.M88.4 R196, [R224] ;  /* 0x00000000e0c4783b */ /* 0x000e6e0000000200 */
[C---:B---3--:R-:W-:Y:S08]  /*edf0*/  HMMA.16816.F32 R12, R192.reuse, R136, R12 ;  /* 0x00000088c00c723c */ /* 0x048ff0000000180c */
[C---:B------:R-:W-:Y:S01]  /*ee00*/  HMMA.16816.F32 R16, R192.reuse, R138, R16 ;  /* 0x0000008ac010723c */ /* 0x040fe20000001810 */
[----:B------:R-:W-:Y:S07]  /*ee10*/  LDSM.16.M88.4 R136, [R214+0x2000] ;  /* 0x00200000d688783b */ /* 0x000fee0000000200 */
[C---:B-----5:R-:W-:Y:S08]  /*ee20*/  HMMA.16816.F32 R20, R192.reuse, R180, R20 ;  /* 0x000000b4c014723c */ /* 0x060ff00000001814 */
[C---:B------:R-:W-:Y:S01]  /*ee30*/  HMMA.16816.F32 R24, R192.reuse, R182, R24 ;  /* 0x000000b6c018723c */ /* 0x040fe20000001818 */
[----:B------:R-:W3:Y:S07]  /*ee40*/  LDSM.16.M88.4 R180, [R210+0xa000] ;  /* 0x00a00000d2b4783b */ /* 0x000eee0000000200 */
[C---:B--2---:R-:W-:Y:S08]  /*ee50*/  HMMA.16816.F32 R28, R192.reuse, R200, R28 ;  /* 0x000000c8c01c723c */ /* 0x044ff0000000181c */
[----:B------:R-:W-:Y:S01]  /*ee60*/  HMMA.16816.F32 R32, R192, R202, R32 ;  /* 0x000000cac020723c */ /* 0x000fe20000001820 */
[----:B------:R-:W2:Y:S05]  /*ee70*/  LDSM.16.M88.4 R192, [R210+0xa800] ;  /* 0x00a80000d2c0783b */ /* 0x000eaa0000000200 */
[----:B------:R-:W-:Y:S02]  /*ee80*/  LDSM.16.M88.4 R200, [R209+0x3800] ;  /* 0x00380000d1c8783b */ /* 0x000fe40000000200 */
[C---:B-1----:R-:W-:Y:S08]  /*ee90*/  HMMA.16816.F32 R4, R172.reuse, R176, R4 ;  /* 0x000000b0ac04723c */ /* 0x042ff00000001804 */
[C---:B------:R-:W-:Y:S01]  /*eea0*/  HMMA.16816.F32 R8, R172.reuse, R178, R8 ;  /* 0x000000b2ac08723c */ /* 0x040fe20000001808 */
[----:B------:R-:W1:Y:S07]  /*eeb0*/  LDSM.16.M88.4 R176, [R210+0xb000] ;  /* 0x00b00000d2b0783b */ /* 0x000e6e0000000200 */
[C---:B------:R-:W-:Y:S08]  /*eec0*/  HMMA.16816.F32 R12, R172.reuse, R184, R12 ;  /* 0x000000b8ac0c723c */ /* 0x040ff0000000180c */
[C---:B------:R-:W-:Y:S01]  /*eed0*/  HMMA.16816.F32 R16, R172.reuse, R186, R16 ;  /* 0x000000baac10723c */ /* 0x040fe20000001810 */
[----:B------:R-:W5:Y:S07]  /*eee0*/  LDSM.16.M88.4 R184, [R210+0xb800] ;  /* 0x00b80000d2b8783b */ /* 0x000f6e0000000200 */
[C---:B------:R-:W-:Y:S08]  /*eef0*/  HMMA.16816.F32 R20, R172.reuse, R188, R20 ;  /* 0x000000bcac14723c */ /* 0x040ff00000001814 */
[C---:B------:R-:W-:Y:S01]  /*ef00*/  HMMA.16816.F32 R24, R172.reuse, R190, R24 ;  /* 0x000000beac18723c */ /* 0x040fe20000001818 */
[----:B------:R-:W-:Y:S07]  /*ef10*/  LDSM.16.M88.4 R188, [R209+0x2000] ;  /* 0x00200000d1bc783b */ /* 0x000fee0000000200 */
[C---:B------:R-:W-:Y:S08]  /*ef20*/  HMMA.16816.F32 R28, R172.reuse, R196, R28 ;  /* 0x000000c4ac1c723c */ /* 0x040ff0000000181c */
[----:B------:R-:W-:Y:S01]  /*ef30*/  HMMA.16816.F32 R32, R172, R198, R32 ;  /* 0x000000c6ac20723c */ /* 0x000fe20000001820 */
[----:B------:R-:W4:Y:S05]  /*ef40*/  LDSM.16.M88.4 R172, [R213+0x2000] ;  /* 0x00200000d5ac783b */ /* 0x000f2a0000000200 */
[----:B------:R-:W-:Y:S02]  /*ef50*/  LDSM.16.M88.4 R196, [R209+0x3000] ;  /* 0x00300000d1c4783b */ /* 0x000fe40000000200 */
[C---:B---3--:R-:W-:Y:S08]  /*ef60*/  HMMA.16816.F32 R4, R136.reuse, R180, R4 ;  /* 0x000000b48804723c */ /* 0x048ff00000001804 */
[C---:B------:R-:W-:Y:S01]  /*ef70*/  HMMA.16816.F32 R8, R136.reuse, R182, R8 ;  /* 0x000000b68808723c */ /* 0x040fe20000001808 */
[----:B------:R-:W3:Y:S07]  /*ef80*/  LDSM.16.M88.4 R180, [R209+0x2800] ;  /* 0x00280000d1b4783b */ /* 0x000eee0000000200 */
[C---:B--2---:R-:W-:Y:S08]  /*ef90*/  HMMA.16816.F32 R12, R136.reuse, R192, R12 ;  /* 0x000000c0880c723c */ /* 0x044ff0000000180c */
[C---:B------:R-:W-:Y:S01]  /*efa0*/  HMMA.16816.F32 R16, R136.reuse, R194, R16 ;  /* 0x000000c28810723c */ /* 0x040fe20000001810 */
[----:B------:R-:W-:Y:S07]  /*efb0*/  LDSM.16.M88.4 R192, [R212+0x4000] ;  /* 0x00400000d4c0783b */ /* 0x000fee0000000200 */
[C---:B-1----:R-:W-:Y:S08]  /*efc0*/  HMMA.16816.F32 R20, R136.reuse, R176, R20 ;  /* 0x000000b08814723c */ /* 0x042ff00000001814 */
[C---:B------:R-:W-:Y:S01]  /*efd0*/  HMMA.16816.F32 R24, R136.reuse, R178, R24 ;  /* 0x000000b28818723c */ /* 0x040fe20000001818 */
[----:B------:R-:W-:Y:S07]  /*efe0*/  LDSM.16.M88.4 R176, [R204+0xc000] ;  /* 0x00c00000ccb0783b */ /* 0x000fee0000000200 */
[C---:B-----5:R-:W-:Y:S08]  /*eff0*/  HMMA.16816.F32 R28, R136.reuse, R184, R28 ;  /* 0x000000b8881c723c */ /* 0x060ff0000000181c */
[----:B------:R-:W-:Y:S01]  /*f000*/  HMMA.16816.F32 R32, R136, R186, R32 ;  /* 0x000000ba8820723c */ /* 0x000fe20000001820 */
[----:B------:R-:W1:Y:S05]  /*f010*/  LDSM.16.M88.4 R136, [R211+0x4000] ;  /* 0x00400000d388783b */ /* 0x000e6a0000000200 */
[----:B------:R-:W2:Y:S02]  /*f020*/  LDSM.16.M88.4 R184, [R204+0xc800] ;  /* 0x00c80000ccb8783b */ /* 0x000ea40000000200 */
[C---:B----4-:R-:W-:Y:S08]  /*f030*/  HMMA.16816.F32 R4, R172.reuse, R188, R4 ;  /* 0x000000bcac04723c */ /* 0x050ff00000001804 */
[C---:B------:R-:W-:Y:S01]  /*f040*/  HMMA.16816.F32 R8, R172.reuse, R190, R8 ;  /* 0x000000beac08723c */ /* 0x040fe20000001808 */
[----:B------:R-:W-:Y:S07]  /*f050*/  LDSM.16.M88.4 R188, [R204+0xd800] ;  /* 0x00d80000ccbc783b */ /* 0x000fee0000000200 */
[C---:B---3--:R-:W-:Y:S08]  /*f060*/  HMMA.16816.F32 R12, R172.reuse, R180, R12 ;  /* 0x000000b4ac0c723c */ /* 0x048ff0000000180c */
[C---:B------:R-:W-:Y:S01]  /*f070*/  HMMA.16816.F32 R16, R172.reuse, R182, R16 ;  /* 0x000000b6ac10723c */ /* 0x040fe20000001810 */
[----:B------:R-:W3:Y:S07]  /*f080*/  LDSM.16.M88.4 R180, [R204+0xd000] ;  /* 0x00d00000ccb4783b */ /* 0x000eee0000000200 */
[C---:B------:R-:W-:Y:S08]  /*f090*/  HMMA.16816.F32 R20, R172.reuse, R196, R20 ;  /* 0x000000c4ac14723c */ /* 0x040ff00000001814 */
[C---:B------:R-:W-:Y:S01]  /*f0a0*/  HMMA.16816.F32 R24, R172.reuse, R198, R24 ;  /* 0x000000c6ac18723c */ /* 0x040fe20000001818 */
[----:B------:R-:W4:Y:S07]  /*f0b0*/  LDSM.16.M88.4 R196, [R223] ;  /* 0x00000000dfc4783b */ /* 0x000f2e0000000200 */
[C---:B------:R-:W-:Y:S08]  /*f0c0*/  HMMA.16816.F32 R28, R172.reuse, R200, R28 ;  /* 0x000000c8ac1c723c */ /* 0x040ff0000000181c */
[----:B------:R-:W-:Y:S01]  /*f0d0*/  HMMA.16816.F32 R32, R172, R202, R32 ;  /* 0x000000caac20723c */ /* 0x000fe20000001820 */
[----:B------:R-:W5:Y:S05]  /*f0e0*/  LDSM.16.M88.4 R172, [R222] ;  /* 0x00000000deac783b */ /* 0x000f6a0000000200 */
[----:B------:R-:W-:Y:S02]  /*f0f0*/  LDSM.16.M88.4 R200, [R220] ;  /* 0x00000000dcc8783b */ /* 0x000fe40000000200 */
[C---:B-1----:R-:W-:Y:S08]  /*f100*/  HMMA.16816.F32 R4, R136.reuse, R176, R4 ;  /* 0x000000b08804723c */ /* 0x042ff00000001804 */
[C---:B------:R-:W-:Y:S01]  /*f110*/  HMMA.16816.F32 R8, R136.reuse, R178, R8 ;  /* 0x000000b28808723c */ /* 0x040fe20000001808 */
[----:B------:R-:W1:Y:S07]  /*f120*/  LDSM.16.M88.4 R176, [R221] ;  /* 0x00000000ddb0783b */ /* 0x000e6e0000000200 */
[C---:B--2---:R-:W-:Y:S08]  /*f130*/  HMMA.16816.F32 R12, R136.reuse, R184, R12 ;  /* 0x000000b8880c723c */ /* 0x044ff0000000180c */
[C---:B------:R-:W-:Y:S01]  /*f140*/  HMMA.16816.F32 R16, R136.reuse, R186, R16 ;  /* 0x000000ba8810723c */ /* 0x040fe20000001810 */
[----:B------:R-:W-:Y:S07]  /*f150*/  LDSM.16.M88.4 R184, [R210+0xc800] ;  /* 0x00c80000d2b8783b */ /* 0x000fee0000000200 */
[C---:B---3--:R-:W-:Y:S08]  /*f160*/  HMMA.16816.F32 R20, R136.reuse, R180, R20 ;  /* 0x000000b48814723c */ /* 0x048ff00000001814 */
[C---:B------:R-:W-:Y:S01]  /*f170*/  HMMA.16816.F32 R24, R136.reuse, R182, R24 ;  /* 0x000000b68818723c */ /* 0x040fe20000001818 */
[----:B------:R-:W-:Y:S07]  /*f180*/  LDSM.16.M88.4 R180, [R210+0xc000] ;  /* 0x00c00000d2b4783b */ /* 0x000fee0000000200 */
[C---:B------:R-:W-:Y:S08]  /*f190*/  HMMA.16816.F32 R28, R136.reuse, R188, R28 ;  /* 0x000000bc881c723c */ /* 0x040ff0000000181c */
[----:B------:R-:W-:Y:S01]  /*f1a0*/  HMMA.16816.F32 R32, R136, R190, R32 ;  /* 0x000000be8820723c */ /* 0x000fe20000001820 */
[----:B------:R-:W2:Y:S05]  /*f1b0*/  LDSM.16.M88.4 R136, [R214+0x4000] ;  /* 0x00400000d688783b */ /* 0x000eaa0000000200 */
[----:B------:R-:W3:Y:S02]  /*f1c0*/  LDSM.16.M88.4 R188, [R210+0xd000] ;  /* 0x00d00000d2bc783b */ /* 0x000ee40000000200 */
[C---:B----4-:R-:W-:Y:S08]  /*f1d0*/  HMMA.16816.F32 R4, R192.reuse, R196, R4 ;  /* 0x000000c4c004723c */ /* 0x050ff00000001804 */
[C---:B------:R-:W-:Y:S01]  /*f1e0*/  HMMA.16816.F32 R8, R192.reuse, R198, R8 ;  /* 0x000000c6c008723c */ /* 0x040fe20000001808 */
[----:B------:R-:W4:Y:S07]  /*f1f0*/  LDSM.16.M88.4 R196, [R210+0xd800] ;  /* 0x00d80000d2c4783b */ /* 0x000f2e0000000200 */
[C---:B-----5:R-:W-:Y:S08]  /*f200*/  HMMA.16816.F32 R12, R192.reuse, R172, R12 ;  /* 0x000000acc00c723c */ /* 0x060ff0000000180c */
[C---:B------:R-:W-:Y:S01]  /*f210*/  HMMA.16816.F32 R16, R192.reuse, R174, R16 ;  /* 0x000000aec010723c */ /* 0x040fe20000001810 */
[----:B------:R-:W-:Y:S07]  /*f220*/  LDSM.16.M88.4 R172, [R213+0x4000] ;  /* 0x00400000d5ac783b */ /* 0x000fee0000000200 */
[C---:B-1----:R-:W-:Y:S08]  /*f230*/  HMMA.16816.F32 R20, R192.reuse, R176, R20 ;  /* 0x000000b0c014723c */ /* 0x042ff00000001814 */
[C---:B------:R-:W-:Y:S01]  /*f240*/  HMMA.16816.F32 R24, R192.reuse, R178, R24 ;  /* 0x000000b2c018723c */ /* 0x040fe20000001818 */
[----:B------:R-:W1:Y:S07]  /*f250*/  LDSM.16.M88.4 R176, [R209+0x4000] ;  /* 0x00400000d1b0783b */ /* 0x000e6e0000000200 */
[C---:B------:R-:W-:Y:S08]  /*f260*/  HMMA.16816.F32 R28, R192.reuse, R200, R28 ;  /* 0x000000c8c01c723c */ /* 0x040ff0000000181c */
[----:B------:R-:W-:Y:S01]  /*f270*/  HMMA.16816.F32 R32, R192, R202, R32 ;  /* 0x000000cac020723c */ /* 0x000fe20000001820 */
[----:B------:R-:W5:Y:S05]  /*f280*/  LDSM.16.M88.4 R192, [R209+0x4800] ;  /* 0x00480000d1c0783b */ /* 0x000f6a0000000200 */
[----:B------:R-:W-:Y:S02]  /*f290*/  LDSM.16.M88.4 R200, [R204+0xe000] ;  /* 0x00e00000ccc8783b */ /* 0x000fe40000000200 */
[C---:B--2---:R-:W-:Y:S08]  /*f2a0*/  HMMA.16816.F32 R4, R136.reuse, R180, R4 ;  /* 0x000000b48804723c */ /* 0x044ff00000001804 */
[C---:B------:R-:W-:Y:S01]  /*f2b0*/  HMMA.16816.F32 R8, R136.reuse, R182, R8 ;  /* 0x000000b68808723c */ /* 0x040fe20000001808 */
[----:B------:R-:W2:Y:S07]  /*f2c0*/  LDSM.16.M88.4 R180, [R209+0x5000] ;  /* 0x00500000d1b4783b */ /* 0x000eae0000000200 */
[C---:B------:R-:W-:Y:S08]  /*f2d0*/  HMMA.16816.F32 R12, R136.reuse, R184, R12 ;  /* 0x000000b8880c723c */ /* 0x040ff0000000180c */
[C---:B------:R-:W-:Y:S01]  /*f2e0*/  HMMA.16816.F32 R16, R136.reuse, R186, R16 ;  /* 0x000000ba8810723c */ /* 0x040fe20000001810 */
[----:B------:R-:W2:Y:S07]  /*f2f0*/  LDSM.16.M88.4 R184, [R209+0x5800] ;  /* 0x00580000d1b8783b */ /* 0x000eae0000000200 */
[C---:B---3--:R-:W-:Y:S08]  /*f300*/  HMMA.16816.F32 R20, R136.reuse, R188, R20 ;  /* 0x000000bc8814723c */ /* 0x048ff00000001814 */
[C---:B------:R-:W-:Y:S01]  /*f310*/  HMMA.16816.F32 R24, R136.reuse, R190, R24 ;  /* 0x000000be8818723c */ /* 0x040fe20000001818 */
[----:B------:R-:W3:Y:S07]  /*f320*/  LDSM.16.M88.4 R188, [R211+0x6000] ;  /* 0x00600000d3bc783b */ /* 0x000eee0000000200 */
[C---:B----4-:R-:W-:Y:S08]  /*f330*/  HMMA.16816.F32 R28, R136.reuse, R196, R28 ;  /* 0x000000c4881c723c */ /* 0x050ff0000000181c */
[----:B------:R-:W-:Y:S01]  /*f340*/  HMMA.16816.F32 R32, R136, R198, R32 ;  /* 0x000000c68820723c */ /* 0x000fe20000001820 */
[----:B------:R-:W4:Y:S05]  /*f350*/  LDSM.16.M88.4 R136, [R204+0xe800] ;  /* 0x00e80000cc88783b */ /* 0x000f2a0000000200 */
[----:B------:R-:W-:Y:S02]  /*f360*/  LDSM.16.M88.4 R196, [R217] ;  /* 0x00000000d9c4783b */ /* 0x000fe40000000200 */
[C---:B-1----:R-:W-:Y:S08]  /*f370*/  HMMA.16816.F32 R4, R172.reuse, R176, R4 ;  /* 0x000000b0ac04723c */ /* 0x042ff00000001804 */
[C---:B------:R-:W-:Y:S01]  /*f380*/  HMMA.16816.F32 R8, R172.reuse, R178, R8 ;  /* 0x000000b2ac08723c */ /* 0x040fe20000001808 */
[----:B------:R-:W1:Y:S07]  /*f390*/  LDSM.16.M88.4 R176, [R204+0xf000] ;  /* 0x00f00000ccb0783b */ /* 0x000e6e0000000200 */
[C---:B-----5:R-:W-:Y:S08]  /*f3a0*/  HMMA.16816.F32 R12, R172.reuse, R192, R12 ;  /* 0x000000c0ac0c723c */ /* 0x060ff0000000180c */
[C---:B------:R-:W-:Y:S01]  /*f3b0*/  HMMA.16816.F32 R16, R172.reuse, R194, R16 ;  /* 0x000000c2ac10723c */ /* 0x040fe20000001810 */
[----:B------:R-:W5:Y:S07]  /*f3c0*/  LDSM.16.M88.4 R192, [R204+0xf800] ;  /* 0x00f80000ccc0783b */ /* 0x000f6e0000000200 */
[C---:B--2---:R-:W-:Y:S08]  /*f3d0*/  HMMA.16816.F32 R20, R172.reuse, R180, R20 ;  /* 0x000000b4ac14723c */ /* 0x044ff00000001814 */
[C---:B------:R-:W-:Y:S01]  /*f3e0*/  HMMA.16816.F32 R24, R172.reuse, R182, R24 ;  /* 0x000000b6ac18723c */ /* 0x040fe20000001818 */
[----:B------:R-:W-:Y:S07]  /*f3f0*/  LDSM.16.M88.4 R180, [R219] ;  /* 0x00000000dbb4783b */ /* 0x000fee0000000200 */
[C---:B------:R-:W-:Y:S08]  /*f400*/  HMMA.16816.F32 R28, R172.reuse, R184, R28 ;  /* 0x000000b8ac1c723c */ /* 0x040ff0000000181c */
[----:B------:R-:W-:Y:S01]  /*f410*/  HMMA.16816.F32 R32, R172, R186, R32 ;  /* 0x000000baac20723c */ /* 0x000fe20000001820 */
[----:B------:R-:W2:Y:S05]  /*f420*/  LDSM.16.M88.4 R172, [R212+0x6000] ;  /* 0x00600000d4ac783b */ /* 0x000eaa0000000200 */
[----:B------:R-:W2:Y:S02]  /*f430*/  LDSM.16.M88.4 R184, [R218] ;  /* 0x00000000dab8783b */ /* 0x000ea40000000200 */
[C---:B---3--:R-:W-:Y:S08]  /*f440*/  HMMA.16816.F32 R4, R188.reuse, R200, R4 ;  /* 0x000000c8bc04723c */ /* 0x048ff00000001804 */
[C---:B------:R-:W-:Y:S01]  /*f450*/  HMMA.16816.F32 R8, R188.reuse, R202, R8 ;  /* 0x000000cabc08723c */ /* 0x040fe20000001808 */
[----:B------:R-:W3:Y:S07]  /*f460*/  LDSM.16.M88.4 R200, [R216] ;  /* 0x00000000d8c8783b */ /* 0x000eee0000000200 */
[C---:B----4-:R-:W-:Y:S08]  /*f470*/  HMMA.16816.F32 R12, R188.reuse, R136, R12 ;  /* 0x00000088bc0c723c */ /* 0x050ff0000000180c */
[C---:B------:R-:W-:Y:S01]  /*f480*/  HMMA.16816.F32 R16, R188.reuse, R138, R16 ;  /* 0x0000008abc10723c */ /* 0x040fe20000001810 */
[----:B------:R-:W-:Y:S07]  /*f490*/  LDSM.16.M88.4 R136, [R214+0x6000] ;  /* 0x00600000d688783b */ /* 0x000fee0000000200 */
[C---:B-1----:R-:W-:Y:S08]  /*f4a0*/  HMMA.16816.F32 R20, R188.reuse, R176, R20 ;  /* 0x000000b0bc14723c */ /* 0x042ff00000001814 */
[C---:B------:R-:W-:Y:S01]  /*f4b0*/  HMMA.16816.F32 R24, R188.reuse, R178, R24 ;  /* 0x000000b2bc18723c */ /* 0x040fe20000001818 */
[----:B------:R-:W1:Y:S07]  /*f4c0*/  LDSM.16.M88.4 R176, [R210+0xe000] ;  /* 0x00e00000d2b0783b */ /* 0x000e6e0000000200 */
[C---:B-----5:R-:W-:Y:S08]  /*f4d0*/  HMMA.16816.F32 R28, R188.reuse, R192, R28 ;  /* 0x000000c0bc1c723c */ /* 0x060ff0000000181c */
[----:B------:R-:W-:Y:S01]  /*f4e0*/  HMMA.16816.F32 R32, R188, R194, R32 ;  /* 0x000000c2bc20723c */ /* 0x000fe20000001820 */
[----:B------:R-:W-:Y:S05]  /*f4f0*/  LDSM.16.M88.4 R188, [R210+0xf800] ;  /* 0x00f80000d2bc783b */ /* 0x000fea0000000200 */
[----:B------:R-:W-:Y:S02]  /*f500*/  LDSM.16.M88.4 R192, [R213+0x6000] ;  /* 0x00600000d5c0783b */ /* 0x000fe40000000200 */
[C---:B--2---:R-:W-:Y:S08]  /*f510*/  HMMA.16816.F32 R4, R172.reuse, R180, R4 ;  /* 0x000000b4ac04723c */ /* 0x044ff00000001804 */
        /* <DEDUP_REMOVED lines=9> */
[----:B------:R-:W-:Y:S08]  /*f5b0*/  HMMA.16816.F32 R32, R172, R202, R32 ;  /* 0x000000caac20723c */ /* 0x000ff00000001820 */
[C---:B-1----:R-:W-:Y:S08]  /*f5c0*/  HMMA.16816.F32 R4, R136.reuse, R176, R4 ;  /* 0x000000b08804723c */ /* 0x042ff00000001804 */
[C---:B------:R-:W-:Y:S08]  /*f5d0*/  HMMA.16816.F32 R8, R136.reuse, R178, R8 ;  /* 0x000000b28808723c */ /* 0x040ff00000001808 */
[C---:B--2---:R-:W-:Y:S08]  /*f5e0*/  HMMA.16816.F32 R12, R136.reuse, R180, R12 ;  /* 0x000000b4880c723c */ /* 0x044ff0000000180c */
[C---:B------:R-:W-:Y:S08]  /*f5f0*/  HMMA.16816.F32 R16, R136.reuse, R182, R16 ;  /* 0x000000b68810723c */ /* 0x040ff00000001810 */
[C---:B----4-:R-:W-:Y:S08]  /*f600*/  HMMA.16816.F32 R20, R136.reuse, R184, R20 ;  /* 0x000000b88814723c */ /* 0x050ff00000001814 */
[C---:B------:R-:W-:Y:S08]  /*f610*/  HMMA.16816.F32 R24, R136.reuse, R186, R24 ;  /* 0x000000ba8818723c */ /* 0x040ff00000001818 */
[C---:B------:R-:W-:Y:S08]  /*f620*/  HMMA.16816.F32 R28, R136.reuse, R188, R28 ;  /* 0x000000bc881c723c */ /* 0x040ff0000000181c */
[----:B------:R-:W-:Y:S01]  /*f630*/  HMMA.16816.F32 R32, R136, R190, R32 ;  /* 0x000000be8820723c */ /* 0x000fe20000001820 */
[----:B------:R-:W1:Y:S07]  /*f640*/  LDSM.16.M88.4 R136, [R209+0x6800] ;  /* 0x00680000d188783b */ /* 0x000e6e0000000200 */
[C---:B-----5:R-:W-:Y:S08]  /*f650*/  HMMA.16816.F32 R4, R192.reuse, R196, R4 ;  /* 0x000000c4c004723c */ /* 0x060ff00000001804 */
[C---:B------:R-:W-:Y:S11]  /*f660*/  HMMA.16816.F32 R8, R192.reuse, R198, R8 ;  /* 0x000000c6c008723c */ /* 0x040ff60000001808 */
[----:B------:R-:W-:Y:S05]  /*f670*/  @!UPT UIADD3 URZ, URZ, URZ, URZ ;  /* 0x0000003f3f3ff290 */ /* 0x000fea000fffe03f */
[----:B------:R-:W-:Y:S02]  /*f680*/  FMUL.FTZ R4, R4, c[0x0][0x2ec] ;  /* 0x0000bb0004047a20 */ /* 0x000fe40000410000 */
[----:B------:R-:W-:Y:S02]  /*f690*/  FMUL.FTZ R5, R5, c[0x0][0x2ec] ;  /* 0x0000bb0005057a20 */ /* 0x000fe40000410000 */
[----:B------:R-:W2:Y:S01]  /*f6a0*/  MUFU.TANH R188, R4 ;  /* 0x0000000400bc7308 */ /* 0x000ea20000002400 */
[----:B------:R-:W-:Y:S02]  /*f6b0*/  FMUL.FTZ R6, R6, c[0x0][0x2ec] ;  /* 0x0000bb0006067a20 */ /* 0x000fe40000410000 */
[----:B------:R-:W-:Y:S02]  /*f6c0*/  FMUL.FTZ R7, R7, c[0x0][0x2ec] ;  /* 0x0000bb0007077a20 */ /* 0x000fe40000410000 */
[----:B------:R-:W-:Y:S01]  /*f6d0*/  FMUL.FTZ R8, R8, c[0x0][0x2ec] ;  /* 0x0000bb0008087a20 */ /* 0x000fe20000410000 */
[C---:B-1----:R-:W-:Y:S03]  /*f6e0*/  HMMA.16816.F32 R12, R192.reuse, R136, R12 ;  /* 0x00000088c00c723c */ /* 0x042fe6000000180c */
[----:B------:R-:W-:Y:S01]  /*f6f0*/  FMUL.FTZ R9, R9, c[0x0][0x2ec] ;  /* 0x0000bb0009097a20 */ /* 0x000fe20000410000 */
[----:B------:R-:W1:Y:S01]  /*f700*/  MUFU.TANH R187, R5 ;  /* 0x0000000500bb7308 */ /* 0x000e620000002400 */
[----:B------:R-:W-:Y:S02]  /*f710*/  FMUL.FTZ R10, R10, c[0x0][0x2ec] ;  /* 0x0000bb000a0a7a20 */ /* 0x000fe40000410000 */
[----:B------:R-:W-:Y:S01]  /*f720*/  FMUL.FTZ R11, R11, c[0x0][0x2ec] ;  /* 0x0000bb000b0b7a20 */ /* 0x000fe20000410000 */
[C---:B------:R-:W-:Y:S06]  /*f730*/  HMMA.16816.F32 R16, R192.reuse, R138, R16 ;  /* 0x0000008ac010723c */ /* 0x040fec0000001810 */
[----:B------:R-:W3:Y:S10]  /*f740*/  MUFU.TANH R185, R6 ;  /* 0x0000000600b97308 */ /* 0x000ef40000002400 */
[----:B------:R4:W1:Y:S01]  /*f750*/  MUFU.TANH R184, R7 ;  /* 0x0000000700b87308 */ /* 0x0008620000002400 */
[----:B------:R-:W-:Y:S02]  /*f760*/  FMUL.FTZ R14, R14, c[0x0][0x2ec] ;  /* 0x0000bb000e0e7a20 */ /* 0x000fe40000410000 */
[----:B------:R-:W-:Y:S02]  /*f770*/  FMUL.FTZ R15, R15, c[0x0][0x2ec] ;  /* 0x0000bb000f0f7a20 */ /* 0x000fe40000410000 */
[----:B------:R-:W-:Y:S02]  /*f780*/  FMUL.FTZ R12, R12, c[0x0][0x2ec] ;  /* 0x0000bb000c0c7a20 */ /* 0x000fe40000410000 */
[----:B------:R-:W-:Y:S02]  /*f790*/  FMUL.FTZ R13, R13, c[0x0][0x2ec] ;  /* 0x0000bb000d0d7a20 */ /* 0x000fe40000410000 */
[----:B------:R-:W-:Y:S01]  /*f7a0*/  FMUL.FTZ R16, R16, c[0x0][0x2ec] ;  /* 0x0000bb0010107a20 */ /* 0x000fe20000410000 */
[----:B------:R-:W1:Y:S01]  /*f7b0*/  MUFU.TANH R186, R8 ;  /* 0x0000000800ba7308 */ /* 0x000e620000002400 */
[----:B------:R-:W-:Y:S02]  /*f7c0*/  FMUL.FTZ R17, R17, c[0x0][0x2ec] ;  /* 0x0000bb0011117a20 */ /* 0x000fe40000410000 */
[----:B------:R-:W-:Y:S02]  /*f7d0*/  FMUL.FTZ R18, R18, c[0x0][0x2ec] ;  /* 0x0000bb0012127a20 */ /* 0x000fe40000410000 */
[----:B------:R-:W-:Y:S05]  /*f7e0*/  FMUL.FTZ R19, R19, c[0x0][0x2ec] ;  /* 0x0000bb0013137a20 */ /* 0x000fea0000410000 */
[----:B------:R-:W1:Y:S01]  /*f7f0*/  MUFU.TANH R183, R9 ;  /* 0x0000000900b77308 */ /* 0x000e620000002400 */
[----:B----4-:R-:W4:Y:S09]  /*f800*/  LDSM.16.M88.4 R4, [R209+0x7000] ;  /* 0x00700000d104783b */ /* 0x010f320000000200 */
[----:B------:R-:W1:Y:S10]  /*f810*/  MUFU.TANH R182, R10 ;  /* 0x0000000a00b67308 */ /* 0x000e740000002400 */
[----:B------:R5:W1:Y:S10]  /*f820*/  MUFU.TANH R181, R11 ;  /* 0x0000000b00b57308 */ /* 0x000a740000002400 */
[----:B------:R-:W1:Y:S10]  /*f830*/  MUFU.TANH R179, R16 ;  /* 0x0000001000b37308 */ /* 0x000e740000002400 */
[----:B------:R-:W1:Y:S01]  /*f840*/  MUFU.TANH R175, R17 ;  /* 0x0000001100af7308 */ /* 0x000e620000002400 */
[----:B-----5:R-:W5:Y:S01]  /*f850*/  LDSM.16.M88.4 R8, [R209+0x7800] ;  /* 0x00780000d108783b */ /* 0x020f620000000200 */
[----:B------:R-:W-:Y:S08]  /*f860*/  DEPBAR.LE SB0, 0x0 ;  /* 0x000080000000791a */ /* 0x000ff00000000000 */
[----:B------:R-:W1:Y:S01]  /*f870*/  MUFU.TANH R174, R14 ;  /* 0x0000000e00ae7308 */ /* 0x000e620000002400 */
[----:B------:R-:W-:Y:S01]  /*f880*/  BAR.SYNC.DEFER_BLOCKING 0x0 ;  /* 0x0000000000007b1d */ /* 0x000fe20000010000 */
[C---:B----4-:R-:W-:Y:S07]  /*f890*/  HMMA.16816.F32 R20, R192.reuse, R4, R20 ;  /* 0x00000004c014723c */ /* 0x050fee0000001814 */
[----:B------:R-:W-:Y:S01]  /*f8a0*/  MOV R4, UR11 ;  /* 0x0000000b00047c02 */ /* 0x000fe20008000f00 */
[----:B------:R-:W4:Y:S01]  /*f8b0*/  MUFU.TANH R176, R15 ;  /* 0x0000000f00b07308 */ /* 0x000f220000002400 */
[C---:B------:R-:W-:Y:S03]  /*f8c0*/  HMMA.16816.F32 R24, R192.reuse, R6, R24 ;  /* 0x00000006c018723c */ /* 0x040fe60000001818 */
[----:B------:R-:W-:Y:S02]  /*f8d0*/  MOV R5, UR11 ;  /* 0x0000000b00057c02 */ /* 0x000fe40008000f00 */
[----:B------:R-:W-:Y:S02]  /*f8e0*/  LEA R4, P2, R4, R250, 0x6 ;  /* 0x000000fa04047211 */ /* 0x000fe400078430ff */
[----:B------:R-:W-:Y:S02]  /*f8f0*/  IMAD.U32 R6, RZ, RZ, UR11 ;  /* 0x0000000bff067e24 */ /* 0x000fe4000f8e00ff */
[----:B------:R-:W1:Y:S03]  /*f900*/  MUFU.TANH R178, R12 ;  /* 0x0000000c00b27308 */ /* 0x000e660000002400 */
[----:B------:R-:W-:Y:S02]  /*f910*/  LEA R6, P0, R6, R244, 0x6 ;  /* 0x000000f406067211 */ /* 0x000fe400078030ff */
[----:B------:R-:W-:Y:S01]  /*f920*/  LEA.HI.X.SX32 R5, R5, R251, 0x6, P2 ;  /* 0x000000fb05057211 */ /* 0x000fe200010f36ff */
[----:B------:R-:W-:Y:S01]  /*f930*/  FMUL.FTZ R22, R22, c[0x0][0x2ec] ;  /* 0x0000bb0016167a20 */ /* 0x000fe20000410000 */
[----:B------:R-:W-:Y:S01]  /*f940*/  LEA.HI.X.SX32 R7, R0, R245, 0x6, P0 ;  /* 0x000000f500077211 */ /* 0x000fe200000f36ff */
[----:B------:R-:W-:Y:S02]  /*f950*/  FMUL.FTZ R23, R23, c[0x0][0x2ec] ;  /* 0x0000bb0017177a20 */ /* 0x000fe40000410000 */
[----:B------:R-:W1:Y:S01]  /*f960*/  MUFU.TANH R137, R22 ;  /* 0x0000001600897308 */ /* 0x000e620000002400 */
[----:B------:R-:W-:Y:S02]  /*f970*/  IMAD R5, R5, c[0x0][0x198], RZ ;  /* 0x0000660005057a24 */ /* 0x000fe400078e02ff */
[----:B------:R-:W-:Y:S01]  /*f980*/  IMAD R0, R7, c[0x0][0x198], RZ ;  /* 0x0000660007007a24 */ /* 0x000fe200078e02ff */
[C---:B-----5:R-:W-:Y:S03]  /*f990*/  HMMA.16816.F32 R28, R192.reuse, R8, R28 ;  /* 0x00000008c01c723c */ /* 0x060fe6000000181c */
[----:B------:R-:W-:Y:S02]  /*f9a0*/  FMUL.FTZ R24, R24, c[0x0][0x2ec] ;  /* 0x0000bb0018187a20 */ /* 0x000fe40000410000 */
[----:B------:R-:W-:Y:S01]  /*f9b0*/  FMUL.FTZ R25, R25, c[0x0][0x2ec] ;  /* 0x0000bb0019197a20 */ /* 0x000fe20000410000 */
[----:B------:R5:W1:Y:S01]  /*f9c0*/  MUFU.TANH R138, R23 ;  /* 0x00000017008a7308 */ /* 0x000a620000002400 */
[----:B------:R-:W-:Y:S01]  /*f9d0*/  FMUL.FTZ R26, R26, c[0x0][0x2ec] ;  /* 0x0000bb001a1a7a20 */ /* 0x000fe20000410000 */
[----:B------:R-:W-:Y:S01]  /*f9e0*/  HMMA.16816.F32 R32, R192, R10, R32 ;  /* 0x0000000ac020723c */ /* 0x000fe20000001820 */
[----:B------:R-:W-:Y:S03]  /*f9f0*/  MOV R8, UR11 ;  /* 0x0000000b00087c02 */ /* 0x000fe60008000f00 */
[----:B------:R-:W-:Y:S02]  /*fa00*/  FMUL.FTZ R27, R27, c[0x0][0x2ec] ;  /* 0x0000bb001b1b7a20 */ /* 0x000fe40000410000 */
[----:B------:R-:W-:Y:S01]  /*fa10*/  FMUL.FTZ R20, R20, c[0x0][0x2ec] ;  /* 0x0000bb0014147a20 */ /* 0x000fe20000410000 */
[----:B------:R-:W-:Y:S01]  /*fa20*/  MOV R10, UR11 ;  /* 0x0000000b000a7c02 */ /* 0x000fe20008000f00 */
[----:B------:R1:W1:Y:S01]  /*fa30*/  MUFU.TANH R136, R24 ;  /* 0x0000001800887308 */ /* 0x0002620000002400 */
[----:B------:R-:W-:Y:S03]  /*fa40*/  FMUL.FTZ R21, R21, c[0x0][0x2ec] ;  /* 0x0000bb0015157a20 */ /* 0x000fe60000410000 */
[----:B------:R-:W-:Y:S01]  /*fa50*/  IMAD R7, R4, c[0x0][0x19c], R5 ;  /* 0x0000670004077a24 */ /* 0x000fe200078e0205 */
[----:B------:R-:W-:Y:S01]  /*fa60*/  LEA R10, P0, R10, R246, 0x6 ;  /* 0x000000f60a0a7211 */ /* 0x000fe200078030ff */
[----:B------:R-:W-:Y:S03]  /*fa70*/  IMAD.WIDE.U32 R4, R4, c[0x0][0x198], RZ ;  /* 0x0000660004047a25 */ /* 0x000fe600078e00ff */
[----:B------:R-:W-:Y:S01]  /*fa80*/  LEA.HI.X.SX32 R11, R8, R247, 0x6, P0 ;  /* 0x000000f7080b7211 */ /* 0x000fe200000f36ff */
[----:B------:R2:W2:Y:S01]  /*fa90*/  MUFU.TANH R132, R25 ;  /* 0x0000001900847308 */ /* 0x0004a20000002400 */
[----:B------:R-:W-:Y:S02]  /*faa0*/  FMUL.FTZ R28, R28, c[0x0][0x2ec] ;  /* 0x0000bb001c1c7a20 */ /* 0x000fe40000410000 */
[----:B------:R-:W-:Y:S02]  /*fab0*/  FMUL.FTZ R30, R30, c[0x0][0x2ec] ;  /* 0x0000bb001e1e7a20 */ /* 0x000fe40000410000 */
[----:B-----5:R-:W-:Y:S02]  /*fac0*/  FMUL.FTZ R23, R31, c[0x0][0x2ec] ;  /* 0x0000bb001f177a20 */ /* 0x020fe40000410000 */
[----:B------:R-:W-:Y:S02]  /*fad0*/  FMUL.FTZ R22, R33, c[0x0][0x2ec] ;  /* 0x0000bb0021167a20 */ /* 0x000fe40000410000 */
[----:B------:R-:W-:Y:S01]  /*fae0*/  FMUL.FTZ R34, R34, c[0x0][0x2ec] ;  /* 0x0000bb0022227a20 */ /* 0x000fe20000410000 */
[----:B------:R5:W3:Y:S01]  /*faf0*/  MUFU.TANH R180, R13 ;  /* 0x0000000d00b47308 */ /* 0x000ae20000002400 */
[----:B------:R-:W-:Y:S02]  /*fb00*/  FMUL.FTZ R35, R35, c[0x0][0x2ec] ;  /* 0x0000bb0023237a20 */ /* 0x000fe40000410000 */
[----:B------:R-:W-:Y:S02]  /*fb10*/  IMAD R9, R6, c[0x0][0x19c], R0 ;  /* 0x0000670006097a24 */ /* 0x000fe400078e0200 */
[----:B-1----:R-:W-:Y:S02]  /*fb20*/  FMUL.FTZ R24, R32, c[0x0][0x2ec] ;  /* 0x0000bb0020187a20 */ /* 0x002fe40000410000 */
[----:B------:R-:W-:Y:S02]  /*fb30*/  IMAD.IADD R7, R5, 0x1, R7 ;  /* 0x0000000105077824 */ /* 0x000fe400078e0207 */
[----:B------:R-:W-:Y:S01]  /*fb40*/  IMAD.WIDE.U32 R16, R6, c[0x0][0x198], RZ ;  /* 0x0000660006107a25 */ /* 0x000fe200078e00ff */
[----:B------:R1:W1:Y:S01]  /*fb50*/  MUFU.TANH R139, R18 ;  /* 0x00000012008b7308 */ /* 0x0002620000002400 */
[-C--:B------:R-:W-:Y:S02]  /*fb60*/  LEA R6, P0, R4, R233.reuse, 0x1 ;  /* 0x000000e904067211 */ /* 0x080fe400078008ff */
[----:B------:R-:W-:Y:S01]  /*fb70*/  IMAD.WIDE.U32 R14, R2, c[0x0][0x198], RZ ;  /* 0x00006600020e7a25 */ /* 0x000fe200078e00ff */
[----:B------:R-:W-:Y:S02]  /*fb80*/  LEA R8, P1, R16, R233, 0x1 ;  /* 0x000000e910087211 */ /* 0x000fe400078208ff */
[-C--:B------:R-:W-:Y:S01]  /*fb90*/  LEA.HI.X R7, R4, R232.reuse, R7, 0x1, P0 ;  /* 0x000000e804077211 */ /* 0x080fe200000f0c07 */
[----:B--2---:R-:W-:Y:S01]  /*fba0*/  FMUL.FTZ R25, R29, c[0x0][0x2ec] ;  /* 0x0000bb001d197a20 */ /* 0x004fe20000410000 */
[----:B------:R-:W-:Y:S01]  /*fbb0*/  ISETP.LT.AND P0, PT, RZ, UR8, PT ;  /* 0x00000008ff007c0c */ /* 0x000fe2000bf01270 */
[----:B------:R-:W-:Y:S01]  /*fbc0*/  IMAD R2, R11, c[0x0][0x198], RZ ;  /* 0x000066000b027a24 */ /* 0x000fe200078e02ff */
[----:B------:R2:W1:Y:S01]  /*fbd0*/  MUFU.TANH R173, R19 ;  /* 0x0000001300ad7308 */ /* 0x0004620000002400 */
[----:B------:R-:W-:Y:S02]  /*fbe0*/  IADD3 R9, R17, R9, RZ ;  /* 0x0000000911097210 */ /* 0x000fe40007ffe0ff */
[----:B------:R-:W-:Y:S01]  /*fbf0*/  LEA R4, P2, R14, R233, 0x1 ;  /* 0x000000e90e047211 */ /* 0x000fe200078408ff */
[----:B-----5:R-:W-:Y:S01]  /*fc00*/  IMAD.WIDE.U32 R12, R10, c[0x0][0x198], RZ ;  /* 0x000066000a0c7a25 */ /* 0x020fe200078e00ff */
[-C--:B------:R-:W-:Y:S02]  /*fc10*/  LEA.HI.X R9, R16, R232.reuse, R9, 0x1, P1 ;  /* 0x000000e810097211 */ /* 0x080fe400008f0c09 */
[----:B------:R-:W-:Y:S01]  /*fc20*/  IADD3 R3, R15, R3, RZ ;  /* 0x000000030f037210 */ /* 0x000fe20007ffe0ff */
[----:B------:R-:W-:Y:S01]  /*fc30*/  IMAD R10, R10, c[0x0][0x19c], R2 ;  /* 0x000067000a0a7a24 */ /* 0x000fe200078e0202 */
[----:B------:R-:W-:Y:S01]  /*fc40*/  LEA R2, P1, R12, R233, 0x1 ;  /* 0x000000e90c027211 */ /* 0x000fe200078208ff */
[----:B------:R2:W1:Y:S01]  /*fc50*/  MUFU.TANH R177, R20 ;  /* 0x0000001400b17308 */ /* 0x0004620000002400 */
[----:B------:R-:W-:Y:S02]  /*fc60*/  LEA.HI.X R5, R14, R232, R3, 0x1, P2 ;  /* 0x000000e80e057211 */ /* 0x000fe400010f0c03 */
[----:B------:R-:W-:Y:S04]  /*fc70*/  IADD3 R10, R13, R10, RZ ;  /* 0x0000000a0d0a7210 */ /* 0x000fe80007ffe0ff */
[----:B------:R-:W-:Y:S03]  /*fc80*/  LEA.HI.X R3, R12, R232, R10, 0x1, P1 ;  /* 0x000000e80c037211 */ /* 0x000fe600008f0c0a */
[----:B------:R2:W1:Y:S10]  /*fc90*/  MUFU.TANH R172, R21 ;  /* 0x0000001500ac7308 */ /* 0x0004740000002400 */
[----:B------:R-:W1:Y:S10]  /*fca0*/  MUFU.TANH R26, R26 ;  /* 0x0000001a001a7308 */ /* 0x000e740000002400 */
[----:B------:R-:W1:Y:S10]  /*fcb0*/  MUFU.TANH R27, R27 ;  /* 0x0000001b001b7308 */ /* 0x000e740000002400 */
[----:B------:R-:W1:Y:S10]  /*fcc0*/  MUFU.TANH R28, R28 ;  /* 0x0000001c001c7308 */ /* 0x000e740000002400 */
[----:B------:R-:W1:Y:S10]  /*fcd0*/  MUFU.TANH R25, R25 ;  /* 0x0000001900197308 */ /* 0x000e740000002400 */
[----:B------:R-:W1:Y:S10]  /*fce0*/  MUFU.TANH R30, R30 ;  /* 0x0000001e001e7308 */ /* 0x000e740000002400 */
[----:B------:R-:W1:Y:S10]  /*fcf0*/  MUFU.TANH R23, R23 ;  /* 0x0000001700177308 */ /* 0x000e740000002400 */
[----:B------:R-:W1:Y:S10]  /*fd00*/  MUFU.TANH R24, R24 ;  /* 0x0000001800187308 */ /* 0x000e740000002400 */
[----:B------:R-:W1:Y:S10]  /*fd10*/  MUFU.TANH R22, R22 ;  /* 0x0000001600167308 */ /* 0x000e740000002400 */
[----:B------:R2:W1:Y:S10]  /*fd20*/  MUFU.TANH R135, R34 ;  /* 0x0000002200877308 */ /* 0x0004740000002400 */
[----:B------:R2:W1:Y:S02]  /*fd30*/  MUFU.TANH R0, R35 ;  /* 0x0000002300007308 */ /* 0x0004640000002400 */
[----:B-1234-:R-:W-:-:S05]  /*fd40*/  @P0 BRA `(.L_x_673) ;  /* 0xffffdc1000000947 */ /* 0x01efca000383ffff */
.L_x_672:
[----:B-1----:R-:W1:Y:S01]  /*fd50*/  S2R R3, SR_TID.X ;  /* 0x0000000000037919 */ /* 0x002e620000002100 */
[----:B------:R-:W-:Y:S01]  /*fd60*/  MOV R2, UR8 ;  /* 0x0000000800027c02 */ /* 0x000fe20008000f00 */
        /* <DEDUP_REMOVED lines=18> */
[C---:B------:R-:W-:Y:S02]  /*fe90*/  IADD3 R20, R2.reuse, 0x30, RZ ;  /* 0x0000003002147810 */ /* 0x040fe40007ffe0ff */
[----:B------:R-:W-:Y:S01]  /*fea0*/  IADD3 R19, R2, 0x31, RZ ;  /* 0x0000003102137810 */ /* 0x000fe20007ffe0ff */
[C---:B-1----:R-:W-:Y:S02]  /*feb0*/  FFMA.FTZ R4, R5.reuse, UR4, R185 ;  /* 0x0000000405047c23 */ /* 0x042fe400080100b9 */
[----:B------:R-:W-:Y:S03]  /*fec0*/  FFMA.FTZ R5, R5, UR4, R188 ;  /* 0x0000000405057c23 */ /* 0x000fe600080100bc */
[----:B------:R-:W-:Y:S01]  /*fed0*/  FMNMX.FTZ R3, R4, R133, !PT ;  /* 0x0000008504037209 */ /* 0x000fe20007810000 */
[----:B------:R-:W1:Y:S01]  /*fee0*/  I2F R11, R11 ;  /* 0x0000000b000b7306 */ /* 0x000e620000201400 */
[C---:B--2---:R-:W-:Y:S02]  /*fef0*/  FFMA.FTZ R8, R10.reuse, UR4, R184 ;  /* 0x000000040a087c23 */ /* 0x044fe400080100b8 */
[----:B------:R-:W-:Y:S03]  /*ff00*/  FFMA.FTZ R10, R10, UR4, R187 ;  /* 0x000000040a0a7c23 */ /* 0x000fe600080100bb */
[----:B------:R-:W-:Y:S04]  /*ff10*/  FMNMX.FTZ R3, R8, R3, !PT ;  /* 0x0000000308037209 */ /* 0x000fe80007810000 */
[----:B------:R-:W2:Y:S01]  /*ff20*/  I2F R12, R12 ;  /* 0x0000000c000c7306 */ /* 0x000ea20000201400 */
[C---:B---3--:R-:W-:Y:S02]  /*ff30*/  FFMA.FTZ R7, R9.reuse, UR4, R182 ;  /* 0x0000000409077c23 */ /* 0x048fe400080100b6 */
[----:B------:R-:W-:Y:S03]  /*ff40*/  FFMA.FTZ R9, R9, UR4, R186 ;  /* 0x0000000409097c23 */ /* 0x000fe600080100ba */
[----:B------:R-:W-:Y:S04]  /*ff50*/  FMNMX.FTZ R3, R7, R3, !PT ;  /* 0x0000000307037209 */ /* 0x000fe80007810000 */
[----:B------:R-:W3:Y:S01]  /*ff60*/  I2F R13, R13 ;  /* 0x0000000d000d7306 */ /* 0x000ee20000201400 */
[C---:B-1----:R-:W-:Y:S02]  /*ff70*/  FFMA.FTZ R6, R11.reuse, UR4, R181 ;  /* 0x000000040b067c23 */ /* 0x042fe400080100b5 */
[----:B------:R-:W-:Y:S03]  /*ff80*/  FFMA.FTZ R11, R11, UR4, R183 ;  /* 0x000000040b0b7c23 */ /* 0x000fe600080100b7 */
[----:B------:R-:W-:Y:S04]  /*ff90*/  FMNMX.FTZ R3, R6, R3, !PT ;  /* 0x0000000306037209 */ /* 0x000fe80007810000 */
[----:B------:R-:W1:Y:S01]  /*ffa0*/  I2F R14, R14 ;  /* 0x0000000e000e7306 */ /* 0x000e620000201400 */
[C---:B--2---:R-:W-:Y:S02]  /*ffb0*/  FFMA.FTZ R174, R12.reuse, UR4, R174 ;  /* 0x000000040cae7c23 */ /* 0x044fe400080100ae */
[----:B------:R-:W-:Y:S01]  /*ffc0*/  FFMA.FTZ R178, R12, UR4, R178 ;  /* 0x000000040cb27c23 */ /* 0x000fe200080100b2 */
[----:B------:R-:W-:Y:S02]  /*ffd0*/  FMNMX.FTZ R12, R5, R134, !PT ;  /* 0x00000086050c7209 */ /* 0x000fe40007810000 */
[----:B------:R-:W-:Y:S04]  /*ffe0*/  FMNMX.FTZ R3, R174, R3, !PT ;  /* 0x00000003ae037209 */ /* 0x000fe80007810000 */
[----:B------:R-:W2:Y:S01]  /*fff0*/  I2F R15, R15 ;  /* 0x0000000f000f7306 */ /* 0x000ea20000201400 */
[----:B------:R-:W-:Y:S01]  /*10000*/  FMNMX.FTZ R12, R10, R12, !PT ;  /* 0x0000000c0a0c7209 */ /* 0x000fe20007810000 */
[----:B---3--:R-:W-:Y:S03]  /*10010*/  FFMA.FTZ R176, R13, UR4, R176 ;  /* 0x000000040db07c23 */ /* 0x008fe600080100b0 */
[----:B------:R-:W-:Y:S01]  /*10020*/  FMNMX.FTZ R12, R9, R12, !PT ;  /* 0x0000000c090c7209 */ /* 0x000fe20007810000 */
[----:B------:R-:W-:Y:S01]  /*10030*/  FFMA.FTZ R180, R13, UR4, R180 ;  /* 0x000000040db47c23 */ /* 0x000fe200080100b4 */
[----:B------:R-:W-:Y:S02]  /*10040*/  IADD3 R13, R2, 0x38, RZ ;  /* 0x00000038020d7810 */ /* 0x000fe40007ffe0ff */
[----:B------:R-:W-:Y:S01]  /*10050*/  FMNMX.FTZ R3, R176, R3, !PT ;  /* 0x00000003b0037209 */ /* 0x000fe20007810000 */
[----:B------:R-:W3:Y:S01]  /*10060*/  I2F R16, R16 ;  /* 0x0000001000107306 */ /* 0x000ee20000201400 */
[----:B------:R-:W-:Y:S01]  /*10070*/  FMNMX.FTZ R12, R11, R12, !PT ;  /* 0x0000000c0b0c7209 */ /* 0x000fe20007810000 */
[----:B-1----:R-:W-:Y:S03]  /*10080*/  FFMA.FTZ R139, R14, UR4, R139 ;  /* 0x000000040e8b7c23 */ /* 0x002fe6000801008b */
[----:B------:R-:W-:Y:S01]  /*10090*/  FMNMX.FTZ R12, R178, R12, !PT ;  /* 0x0000000cb20c7209 */ /* 0x000fe20007810000 */
[----:B------:R-:W-:Y:S01]  /*100a0*/  FFMA.FTZ R179, R14, UR4, R179 ;  /* 0x000000040eb37c23 */ /* 0x000fe200080100b3 */
[----:B------:R-:W-:Y:S02]  /*100b0*/  IADD3 R14, R2, 0x39, RZ ;  /* 0x00000039020e7810 */ /* 0x000fe40007ffe0ff */
[----:B------:R-:W-:Y:S01]  /*100c0*/  FMNMX.FTZ R3, R139, R3, !PT ;  /* 0x000000038b037209 */ /* 0x000fe20007810000 */
[----:B------:R-:W1:Y:S01]  /*100d0*/  I2F R17, R17 ;  /* 0x0000001100117306 */ /* 0x000e620000201400 */
[----:B------:R-:W-:Y:S01]  /*100e0*/  FMNMX.FTZ R12, R180, R12, !PT ;  /* 0x0000000cb40c7209 */ /* 0x000fe20007810000 */
[----:B--2---:R-:W-:Y:S03]  /*100f0*/  FFMA.FTZ R173, R15, UR4, R173 ;  /* 0x000000040fad7c23 */ /* 0x004fe600080100ad */
[----:B------:R-:W-:Y:S01]  /*10100*/  FMNMX.FTZ R12, R179, R12, !PT ;  /* 0x0000000cb30c7209 */ /* 0x000fe20007810000 */
[----:B------:R-:W-:Y:S01]  /*10110*/  FFMA.FTZ R175, R15, UR4, R175 ;  /* 0x000000040faf7c23 */ /* 0x000fe200080100af */
        /* <DEDUP_REMOVED lines=14> */
[----:B------:R-:W-:Y:S03]  /*10200*/  FFMA.FTZ R184, R18, UR4, R136 ;  /* 0x0000000412b87c23 */ /* 0x000fe60008010088 */
        /* <DEDUP_REMOVED lines=17> */
[----:B------:R-:W-:Y:S01]  /*10320*/  FMNMX.FTZ R132, R232, R132, !PT ;  /* 0x00000084e8847209 */ /* 0x000fe20007810000 */
[C---:B---3--:R-:W-:Y:S02]  /*10330*/  FFMA.FTZ R135, R13.reuse, UR4, R135 ;  /* 0x000000040d877c23 */ /* 0x048fe40008010087 */
[----:B------:R-:W-:Y:S05]  /*10340*/  FFMA.FTZ R233, R13, UR4, R24 ;  /* 0x000000040de97c23 */ /* 0x000fea0008010018 */
[----:B------:R-:W-:Y:S01]  /*10350*/  FMNMX.FTZ R132, R233, R132, !PT ;  /* 0x00000084e9847209 */ /* 0x000fe20007810000 */
[----:B-1----:R-:W-:Y:S01]  /*10360*/  FFMA.FTZ R136, R3, UR4, R0 ;  /* 0x0000000403887c23 */ /* 0x002fe20008010000 */
[----:B------:R-:W-:Y:S01]  /*10370*/  FMNMX.FTZ R0, R135, R2, !PT ;  /* 0x0000000287007209 */ /* 0x000fe20007810000 */
[----:B------:R-:W-:Y:S02]  /*10380*/  FFMA.FTZ R234, R3, UR4, R22 ;  /* 0x0000000403ea7c23 */ /* 0x000fe40008010016 */
[----:B------:R-:W-:Y:S01]  /*10390*/  LDSM.16.MT88.4 R20, [R206+0x10000] ;  /* 0x01000000ce14783b */ /* 0x000fe20000004200 */
[----:B------:R-:W-:Y:S02]  /*103a0*/  FMNMX.FTZ R0, R136, R0, !PT ;  /* 0x0000000088007209 */ /* 0x000fe40007810000 */
[----:B------:R-:W-:Y:S05]  /*103b0*/  FMNMX.FTZ R132, R234, R132, !PT ;  /* 0x00000084ea847209 */ /* 0x000fea0007810000 */
        /* <DEDUP_REMOVED lines=8> */
[C---:B------:R-:W-:Y:S02]  /*10440*/  FADD.FTZ R0, -R3.reuse, R133 ;  /* 0x0000008503007221 */ /* 0x040fe40000010100 */
[----:B------:R-:W-:Y:S01]  /*10450*/  FMUL.FTZ R133, R3, c[0x0][0x23c] ;  /* 0x00008f0003857a20 */ /* 0x000fe20000410000 */
[----:B--2---:R-:W-:Y:S01]  /*10460*/  FMNMX.FTZ R132, R132, R12, !PT ;  /* 0x0000000c84847209 */ /* 0x004fe20007810000 */
[----:B------:R-:W-:Y:S01]  /*10470*/  FMUL.FTZ R0, R0, c[0x0][0x23c] ;  /* 0x00008f0000007a20 */ /* 0x000fe20000410000 */
[----:B------:R-:W1:Y:S02]  /*10480*/  LDSM.16.MT88.4 R12, [R205+0x10000] ;  /* 0x01000000cd0c783b */ /* 0x000e640000004200 */
[----:B------:R-:W-:Y:S01]  /*10490*/  FSEL R133, R133, RZ, P1 ;  /* 0x000000ff85857208 */ /* 0x000fe20000800000 */
[----:B------:R2:W3:Y:S01]  /*104a0*/  MUFU.EX2 R2, R0 ;  /* 0x0000000000027308 */ /* 0x0004e20000000800 */
[----:B------:R-:W-:Y:S03]  /*104b0*/  FSETP.NEU.FTZ.AND P1, PT, R132, -INF , PT ;  /* 0xff8000008400780b */ /* 0x000fe60003f3d000 */
[--C-:B------:R-:W-:Y:S02]  /*104c0*/  FFMA.FTZ R4, R4, c[0x0][0x23c], -R133.reuse ;  /* 0x00008f0004047a23 */ /* 0x100fe40000010885 */
[--C-:B------:R-:W-:Y:S02]  /*104d0*/  FFMA.FTZ R8, R8, c[0x0][0x23c], -R133.reuse ;  /* 0x00008f0008087a23 */ /* 0x100fe40000010885 */
[--C-:B------:R-:W-:Y:S02]  /*104e0*/  FFMA.FTZ R7, R7, c[0x0][0x23c], -R133.reuse ;  /* 0x00008f0007077a23 */ /* 0x100fe40000010885 */
[--C-:B------:R-:W-:Y:S01]  /*104f0*/  FFMA.FTZ R6, R6, c[0x0][0x23c], -R133.reuse ;  /* 0x00008f0006067a23 */ /* 0x100fe20000010885 */
[----:B------:R-:W-:Y:S01]  /*10500*/  MUFU.EX2 R241, R8 ;  /* 0x0000000800f17308 */ /* 0x000fe20000000800 */
[--C-:B------:R-:W-:Y:S02]  /*10510*/  FFMA.FTZ R137, R174, c[0x0][0x23c], -R133.reuse ;  /* 0x00008f00ae897a23 */ /* 0x100fe40000010885 */
[--C-:B------:R-:W-:Y:S07]  /*10520*/  FFMA.FTZ R135, R135, c[0x0][0x23c], -R133.reuse ;  /* 0x00008f0087877a23 */ /* 0x100fee0000010885 */
[----:B------:R-:W-:Y:S01]  /*10530*/  MUFU.EX2 R242, R4 ;  /* 0x0000000400f27308 */ /* 0x000fe20000000800 */
[C---:B--2---:R-:W-:Y:S02]  /*10540*/  FADD.FTZ R0, -R132.reuse, R134 ;  /* 0x0000008684007221 */ /* 0x044fe40000010100 */
[----:B------:R-:W-:Y:S02]  /*10550*/  FMUL.FTZ R134, R132, c[0x0][0x23c] ;  /* 0x00008f0084867a20 */ /* 0x000fe40000410000 */
[----:B------:R-:W-:Y:S02]  /*10560*/  FMUL.FTZ R0, R0, c[0x0][0x23c] ;  /* 0x00008f0000007a20 */ /* 0x000fe40000410000 */
[----:B---3--:R-:W-:Y:S01]  /*10570*/  FMUL.FTZ R18, R2, R154 ;  /* 0x0000009a02127220 */ /* 0x008fe20000410000 */
[----:B------:R-:W-:Y:S02]  /*10580*/  FSEL R134, R134, RZ, P1 ;  /* 0x000000ff86867208 */ /* 0x000fe40000800000 */
[----:B------:R2:W-:Y:S01]  /*10590*/  MUFU.EX2 R240, R7 ;  /* 0x0000000700f07308 */ /* 0x0005e20000000800 */
[C---:B------:R-:W-:Y:S02]  /*105a0*/  FMUL.FTZ R19, R2.reuse, R155 ;  /* 0x0000009b02137220 */ /* 0x040fe40000410000 */
[----:B------:R-:W-:Y:S02]  /*105b0*/  FMUL.FTZ R26, R2, R162 ;  /* 0x000000a2021a7220 */ /* 0x000fe40000410000 */
[--C-:B------:R-:W-:Y:S02]  /*105c0*/  FFMA.FTZ R10, R10, c[0x0][0x23c], -R134.reuse ;  /* 0x00008f000a0a7a23 */ /* 0x100fe40000010886 */
[--C-:B------:R-:W-:Y:S02]  /*105d0*/  FFMA.FTZ R9, R9, c[0x0][0x23c], -R134.reuse ;  /* 0x00008f0009097a23 */ /* 0x100fe40000010886 */
[--C-:B------:R-:W-:Y:S01]  /*105e0*/  FFMA.FTZ R11, R11, c[0x0][0x23c], -R134.reuse ;  /* 0x00008f000b0b7a23 */ /* 0x100fe20000010886 */
[----:B------:R-:W3:Y:S01]  /*105f0*/  MUFU.EX2 R0, R0 ;  /* 0x0000000000007308 */ /* 0x000ee20000000800 */
[--C-:B------:R-:W-:Y:S02]  /*10600*/  FFMA.FTZ R5, R5, c[0x0][0x23c], -R134.reuse ;  /* 0x00008f0005057a23 */ /* 0x100fe40000010886 */
[C---:B------:R-:W-:Y:S02]  /*10610*/  FMUL.FTZ R27, R2.reuse, R163 ;  /* 0x000000a3021b7220 */ /* 0x040fe40000410000 */
[C---:B------:R-:W-:Y:S02]  /*10620*/  FMUL.FTZ R34, R2.reuse, R170 ;  /* 0x000000aa02227220 */ /* 0x040fe40000410000 */
[C---:B------:R-:W-:Y:S02]  /*10630*/  FMUL.FTZ R35, R2.reuse, R171 ;  /* 0x000000ab02237220 */ /* 0x040fe40000410000 */
[C---:B------:R-:W-:Y:S01]  /*10640*/  FMUL.FTZ R38, R2.reuse, R38 ;  /* 0x0000002602267220 */ /* 0x040fe20000410000 */
[----:B------:R4:W-:Y:S01]  /*10650*/  MUFU.EX2 R237, R10 ;  /* 0x0000000a00ed7308 */ /* 0x0009e20000000800 */
[C---:B------:R-:W-:Y:S02]  /*10660*/  FMUL.FTZ R39, R2.reuse, R39 ;  /* 0x0000002702277220 */ /* 0x040fe40000410000 */
[C---:B------:R-:W-:Y:S02]  /*10670*/  FMUL.FTZ R42, R2.reuse, R42 ;  /* 0x0000002a022a7220 */ /* 0x040fe40000410000 */
[C---:B--2---:R-:W-:Y:S02]  /*10680*/  FMUL.FTZ R7, R2.reuse, R143 ;  /* 0x0000008f02077220 */ /* 0x044fe40000410000 */
[C---:B------:R-:W-:Y:S02]  /*10690*/  FMUL.FTZ R43, R2.reuse, R43 ;  /* 0x0000002b022b7220 */ /* 0x040fe40000410000 */
[C---:B------:R-:W-:Y:S01]  /*106a0*/  FMUL.FTZ R46, R2.reuse, R46 ;  /* 0x0000002e022e7220 */ /* 0x040fe20000410000 */
[----:B------:R2:W-:Y:S01]  /*106b0*/  MUFU.EX2 R236, R9 ;  /* 0x0000000900ec7308 */ /* 0x0005e20000000800 */
[C---:B------:R-:W-:Y:S02]  /*106c0*/  FMUL.FTZ R47, R2.reuse, R47 ;  /* 0x0000002f022f7220 */ /* 0x040fe40000410000 */
[----:B------:R-:W-:Y:S02]  /*106d0*/  FMUL.FTZ R50, R2, R50 ;  /* 0x0000003202327220 */ /* 0x000fe40000410000 */
[C---:B---3--:R-:W-:Y:S02]  /*106e0*/  FMUL.FTZ R4, R0.reuse, R140 ;  /* 0x0000008c00047220 */ /* 0x048fe40000410000 */
[C---:B------:R-:W-:Y:S02]  /*106f0*/  FMUL.FTZ R8, R0.reuse, R144 ;  /* 0x0000009000087220 */ /* 0x040fe40000410000 */
[C---:B------:R-:W-:Y:S01]  /*10700*/  FMUL.FTZ R16, R0.reuse, R152 ;  /* 0x0000009800107220 */ /* 0x040fe20000410000 */
[----:B------:R3:W-:Y:S01]  /*10710*/  MUFU.EX2 R235, R11 ;  /* 0x0000000b00eb7308 */ /* 0x0007e20000000800 */
[----:B------:R-:W-:Y:S02]  /*10720*/  FMUL.FTZ R17, R0, R153 ;  /* 0x0000009900117220 */ /* 0x000fe40000410000 */
[----:B------:R-:W-:Y:S01]  /*10730*/  LDSM.16.MT88.4 R152, [R206+0x12000] ;  /* 0x01200000ce98783b */ /* 0x000fe20000004200 */
[----:B----4-:R-:W-:Y:S02]  /*10740*/  FMUL.FTZ R10, R2, R146 ;  /* 0x00000092020a7220 */ /* 0x010fe40000410000 */
[C---:B------:R-:W-:Y:S02]  /*10750*/  FMUL.FTZ R24, R0.reuse, R160 ;  /* 0x000000a000187220 */ /* 0x040fe40000410000 */
[C---:B------:R-:W-:Y:S02]  /*10760*/  FMUL.FTZ R25, R0.reuse, R161 ;  /* 0x000000a100197220 */ /* 0x040fe40000410000 */
[----:B------:R-:W4:Y:S01]  /*10770*/  MUFU.EX2 R239, R6 ;  /* 0x0000000600ef7308 */ /* 0x000f220000000800 */
[----:B------:R-:W-:Y:S01]  /*10780*/  LDSM.16.MT88.4 R160, [R205+0x12800] ;  /* 0x01280000cda0783b */ /* 0x000fe20000004200 */
[C---:B------:R-:W-:Y:S02]  /*10790*/  FMUL.FTZ R32, R0.reuse, R168 ;  /* 0x000000a800207220 */ /* 0x040fe40000410000 */
[C---:B--2---:R-:W-:Y:S02]  /*107a0*/  FMUL.FTZ R9, R0.reuse, R145 ;  /* 0x0000009100097220 */ /* 0x044fe40000410000 */
[C---:B------:R-:W-:Y:S02]  /*107b0*/  FMUL.FTZ R33, R0.reuse, R169 ;  /* 0x000000a900217220 */ /* 0x040fe40000410000 */
[C---:B------:R-:W-:Y:S01]  /*107c0*/  FMUL.FTZ R36, R0.reuse, R36 ;  /* 0x0000002400247220 */ /* 0x040fe20000410000 */
[----:B------:R-:W-:Y:S01]  /*107d0*/  LDSM.16.MT88.4 R168, [R206+0x14800] ;  /* 0x01480000cea8783b */ /* 0x000fe20000004200 */
[----:B------:R-:W2:Y:S01]  /*107e0*/  MUFU.EX2 R238, R5 ;  /* 0x0000000500ee7308 */ /* 0x000ea20000000800 */
[C---:B------:R-:W-:Y:S02]  /*107f0*/  FMUL.FTZ R37, R0.reuse, R37 ;  /* 0x0000002500257220 */ /* 0x040fe40000410000 */
[----:B------:R-:W-:Y:S02]  /*10800*/  FMUL.FTZ R40, R0, R40 ;  /* 0x0000002800287220 */ /* 0x000fe40000410000 */
[----:B---3--:R-:W-:Y:S02]  /*10810*/  FMUL.FTZ R11, R2, R147 ;  /* 0x00000093020b7220 */ /* 0x008fe40000410000 */
[----:B------:R-:W3:Y:S01]  /*10820*/  LDSM.16.MT88.4 R144, [R207+0x10000] ;  /* 0x01000000cf90783b */ /* 0x000ee20000004200 */
[C---:B------:R-:W-:Y:S02]  /*10830*/  FMUL.FTZ R41, R0.reuse, R41 ;  /* 0x0000002900297220 */ /* 0x040fe40000410000 */
[----:B------:R5:W-:Y:S01]  /*10840*/  MUFU.EX2 R200, R137 ;  /* 0x0000008900c87308 */ /* 0x000be20000000800 */
[C---:B------:R-:W-:Y:S02]  /*10850*/  FMUL.FTZ R44, R0.reuse, R44 ;  /* 0x0000002c002c7220 */ /* 0x040fe40000410000 */
[----:B------:R-:W-:Y:S01]  /*10860*/  FMUL.FTZ R45, R0, R45 ;  /* 0x0000002d002d7220 */ /* 0x000fe20000410000 */
[----:B----4-:R-:W-:Y:S01]  /*10870*/  F2FP.PACK_AB R143, R239, R240 ;  /* 0x000000f0ef8f723e */ /* 0x010fe200000000ff */
[C---:B------:R-:W-:Y:S01]  /*10880*/  FMUL.FTZ R6, R2.reuse, R142 ;  /* 0x0000008e02067220 */ /* 0x040fe20000410000 */
[----:B------:R-:W-:Y:S01]  /*10890*/  F2FP.PACK_AB R142, R235, R236 ;  /* 0x000000eceb8e723e */ /* 0x000fe200000000ff */
[----:B------:R-:W-:Y:S02]  /*108a0*/  FMUL.FTZ R51, R2, R51 ;  /* 0x0000003302337220 */ /* 0x000fe40000410000 */
[C---:B------:R-:W-:Y:S02]  /*108b0*/  FMUL.FTZ R48, R0.reuse, R48 ;  /* 0x0000003000307220 */ /* 0x040fe40000410000 */
[----:B------:R-:W-:Y:S02]  /*108c0*/  FMUL.FTZ R49, R0, R49 ;  /* 0x0000003100317220 */ /* 0x000fe40000410000 */
[----:B------:R-:W-:Y:S01]  /*108d0*/  FMUL.FTZ R54, R2, R54 ;  /* 0x0000003602367220 */ /* 0x000fe20000410000 */
[----:B--2---:R-:W-:Y:S01]  /*108e0*/  F2FP.PACK_AB R140, R237, R238 ;  /* 0x000000eeed8c723e */ /* 0x004fe200000000ff */
[----:B------:R-:W-:Y:S01]  /*108f0*/  FMUL.FTZ R5, R0, R141 ;  /* 0x0000008d00057220 */ /* 0x000fe20000410000 */
[----:B------:R-:W-:Y:S01]  /*10900*/  F2FP.PACK_AB R141, R241, R242 ;  /* 0x000000f2f18d723e */ /* 0x000fe200000000ff */
[----:B------:R-:W-:Y:S02]  /*10910*/  FMUL.FTZ R55, R2, R55 ;  /* 0x0000003702377220 */ /* 0x000fe40000410000 */
[C---:B------:R-:W-:Y:S02]  /*10920*/  FMUL.FTZ R52, R0.reuse, R52 ;  /* 0x0000003400347220 */ /* 0x040fe40000410000 */
[----:B------:R-:W-:Y:S02]  /*10930*/  FMUL.FTZ R53, R0, R53 ;  /* 0x0000003500357220 */ /* 0x000fe40000410000 */
[C---:B-1----:R-:W-:Y:S05]  /*10940*/  HMMA.16816.F32 R4, R140.reuse, R12, R4 ;  /* 0x0000000c8c04723c */ /* 0x042fea0000001804 */
[--C-:B-----5:R-:W-:Y:S02]  /*10950*/  FFMA.FTZ R137, R176, c[0x0][0x23c], -R133.reuse ;  /* 0x00008f00b0897a23 */ /* 0x120fe40000010885 */
[C---:B------:R-:W-:Y:S01]  /*10960*/  FMUL.FTZ R12, R0.reuse, R148 ;  /* 0x00000094000c7220 */ /* 0x040fe20000410000 */
[C---:B------:R-:W-:Y:S01]  /*10970*/  HMMA.16816.F32 R8, R140.reuse, R14, R8 ;  /* 0x0000000e8c08723c */ /* 0x040fe20000001808 */
[----:B------:R1:W2:Y:S03]  /*10980*/  MUFU.EX2 R199, R137 ;  /* 0x0000008900c77308 */ /* 0x0002a60000000800 */
[----:B------:R-:W-:Y:S02]  /*10990*/  FMUL.FTZ R13, R0, R149 ;  /* 0x00000095000d7220 */ /* 0x000fe40000410000 */
[C---:B------:R-:W-:Y:S02]  /*109a0*/  FMUL.FTZ R58, R2.reuse, R58 ;  /* 0x0000003a023a7220 */ /* 0x040fe40000410000 */
[C---:B------:R-:W-:Y:S04]  /*109b0*/  FMUL.FTZ R14, R2.reuse, R150 ;  /* 0x00000096020e7220 */ /* 0x040fe80000410000 */
[C---:B------:R-:W-:Y:S02]  /*109c0*/  FMUL.FTZ R15, R2.reuse, R151 ;  /* 0x00000097020f7220 */ /* 0x040fe40000410000 */
[----:B------:R-:W4:Y:S01]  /*109d0*/  LDSM.16.MT88.4 R148, [R205+0x12000] ;  /* 0x01200000cd94783b */ /* 0x000f220000004200 */
[----:B------:R-:W-:Y:S02]  /*109e0*/  FMUL.FTZ R59, R2, R59 ;  /* 0x0000003b023b7220 */ /* 0x000fe40000410000 */
[C---:B------:R-:W-:Y:S02]  /*109f0*/  FMUL.FTZ R56, R0.reuse, R56 ;  /* 0x0000003800387220 */ /* 0x040fe40000410000 */
[C---:B------:R-:W-:Y:S03]  /*10a00*/  HMMA.16816.F32 R12, R140.reuse, R20, R12 ;  /* 0x000000148c0c723c */ /* 0x040fe6000000180c */
[----:B------:R-:W-:Y:S02]  /*10a10*/  FMUL.FTZ R57, R0, R57 ;  /* 0x0000003900397220 */ /* 0x000fe40000410000 */
[----:B------:R-:W-:Y:S02]  /*10a20*/  FMUL.FTZ R62, R2, R62 ;  /* 0x0000003e023e7220 */ /* 0x000fe40000410000 */
[C---:B------:R-:W-:Y:S01]  /*10a30*/  FMUL.FTZ R20, R0.reuse, R156 ;  /* 0x0000009c00147220 */ /* 0x040fe20000410000 */
[C---:B------:R-:W-:Y:S04]  /*10a40*/  HMMA.16816.F32 R16, R140.reuse, R22, R16 ;  /* 0x000000168c10723c */ /* 0x040fe80000001810 */
[----:B------:R-:W-:Y:S02]  /*10a50*/  FMUL.FTZ R21, R0, R157 ;  /* 0x0000009d00157220 */ /* 0x000fe40000410000 */
[--C-:B-1----:R-:W-:Y:S02]  /*10a60*/  FFMA.FTZ R137, R139, c[0x0][0x23c], -R133.reuse ;  /* 0x00008f008b897a23 */ /* 0x102fe40000010885 */
[C---:B------:R-:W-:Y:S02]  /*10a70*/  FMUL.FTZ R22, R2.reuse, R158 ;  /* 0x0000009e02167220 */ /* 0x040fe40000410000 */
[----:B------:R1:W-:Y:S02]  /*10a80*/  MUFU.EX2 R198, R137 ;  /* 0x0000008900c67308 */ /* 0x0003e40000000800 */
[C---:B------:R-:W-:Y:S02]  /*10a90*/  FMUL.FTZ R23, R2.reuse, R159 ;  /* 0x0000009f02177220 */ /* 0x040fe40000410000 */
[----:B------:R-:W-:Y:S01]  /*10aa0*/  LDSM.16.MT88.4 R156, [R208+0x10800] ;  /* 0x01080000d09c783b */ /* 0x000fe20000004200 */
        /* <DEDUP_REMOVED lines=8> */
[C---:B------:R-:W-:Y:S02]  /*10b30*/  FMUL.FTZ R67, R2.reuse, R67 ;  /* 0x0000004302437220 */ /* 0x040fe40000410000 */
[C---:B------:R-:W-:Y:S04]  /*10b40*/  FMUL.FTZ R30, R2.reuse, R166 ;  /* 0x000000a6021e7220 */ /* 0x040fe80000410000 */
[----:B------:R-:W-:Y:S02]  /*10b50*/  FMUL.FTZ R31, R2, R167 ;  /* 0x000000a7021f7220 */ /* 0x000fe40000410000 */
[----:B------:R-:W-:Y:S01]  /*10b60*/  LDSM.16.MT88.4 R164, [R206+0x12800] ;  /* 0x01280000cea4783b */ /* 0x000fe20000004200 */
[--C-:B-1----:R-:W-:Y:S02]  /*10b70*/  FFMA.FTZ R137, R173, c[0x0][0x23c], -R133.reuse ;  /* 0x00008f00ad897a23 */ /* 0x102fe40000010885 */
[C---:B------:R-:W-:Y:S02]  /*10b80*/  FMUL.FTZ R64, R0.reuse, R64 ;  /* 0x0000004000407220 */ /* 0x040fe40000410000 */
[C---:B---3--:R-:W-:Y:S01]  /*10b90*/  HMMA.16816.F32 R28, R140.reuse, R144, R28 ;  /* 0x000000908c1c723c */ /* 0x048fe2000000181c */
[----:B------:R1:W3:Y:S02]  /*10ba0*/  MUFU.EX2 R197, R137 ;  /* 0x0000008900c57308 */ /* 0x0002e40000000800 */
[----:B------:R-:W-:Y:S02]  /*10bb0*/  FMUL.FTZ R65, R0, R65 ;  /* 0x0000004100417220 */ /* 0x000fe40000410000 */
[C---:B------:R-:W-:Y:S02]  /*10bc0*/  FMUL.FTZ R70, R2.reuse, R70 ;  /* 0x0000004602467220 */ /* 0x040fe40000410000 */
[----:B------:R-:W-:Y:S01]  /*10bd0*/  FMUL.FTZ R71, R2, R71 ;  /* 0x0000004702477220 */ /* 0x000fe20000410000 */
[C---:B------:R-:W-:Y:S01]  /*10be0*/  HMMA.16816.F32 R32, R140.reuse, R146, R32 ;  /* 0x000000928c20723c */ /* 0x040fe20000001820 */
[----:B------:R-:W5:Y:S03]  /*10bf0*/  LDSM.16.MT88.4 R144, [R208+0x12000] ;  /* 0x01200000d090783b */ /* 0x000f660000004200 */
[C---:B------:R-:W-:Y:S02]  /*10c00*/  FMUL.FTZ R68, R0.reuse, R68 ;  /* 0x0000004400447220 */ /* 0x040fe40000410000 */
[----:B------:R-:W-:Y:S02]  /*10c10*/  FMUL.FTZ R69, R0, R69 ;  /* 0x0000004500457220 */ /* 0x000fe40000410000 */
[C---:B----4-:R-:W-:Y:S04]  /*10c20*/  HMMA.16816.F32 R36, R140.reuse, R148, R36 ;  /* 0x000000948c24723c */ /* 0x050fe80000001824 */
[C---:B------:R-:W-:Y:S02]  /*10c30*/  FMUL.FTZ R74, R2.reuse, R74 ;  /* 0x0000004a024a7220 */ /* 0x040fe40000410000 */
[----:B------:R-:W-:Y:S02]  /*10c40*/  FMUL.FTZ R75, R2, R75 ;  /* 0x0000004b024b7220 */ /* 0x000fe40000410000 */
[C---:B------:R-:W-:Y:S01]  /*10c50*/  HMMA.16816.F32 R40, R140.reuse, R150, R40 ;  /* 0x000000968c28723c */ /* 0x040fe20000001828 */
[----:B------:R-:W4:Y:S03]  /*10c60*/  LDSM.16.MT88.4 R148, [R207+0x12000] ;  /* 0x01200000cf94783b */ /* 0x000f260000004200 */
[--C-:B-1----:R-:W-:Y:S02]  /*10c70*/  FFMA.FTZ R137, R178, c[0x0][0x23c], -R134.reuse ;  /* 0x00008f00b2897a23 */ /* 0x102fe40000010886 */
[C---:B------:R-:W-:Y:S02]  /*10c80*/  FMUL.FTZ R72, R0.reuse, R72 ;  /* 0x0000004800487220 */ /* 0x040fe40000410000 */
[C---:B------:R-:W-:Y:S01]  /*10c90*/  HMMA.16816.F32 R44, R140.reuse, R152, R44 ;  /* 0x000000988c2c723c */ /* 0x040fe2000000182c */
[----:B------:R1:W-:Y:S03]  /*10ca0*/  MUFU.EX2 R196, R137 ;  /* 0x0000008900c47308 */ /* 0x0003e60000000800 */
[----:B------:R-:W-:Y:S02]  /*10cb0*/  FMUL.FTZ R73, R0, R73 ;  /* 0x0000004900497220 */ /* 0x000fe40000410000 */
[C---:B------:R-:W-:Y:S02]  /*10cc0*/  FMUL.FTZ R78, R2.reuse, R78 ;  /* 0x0000004e024e7220 */ /* 0x040fe40000410000 */
[C---:B------:R-:W-:Y:S01]  /*10cd0*/  HMMA.16816.F32 R48, R140.reuse, R154, R48 ;  /* 0x0000009a8c30723c */ /* 0x040fe20000001830 */
[----:B------:R-:W1:Y:S03]  /*10ce0*/  LDSM.16.MT88.4 R152, [R205+0x14000] ;  /* 0x01400000cd98783b */ /* 0x000e660000004200 */
[----:B------:R-:W-:Y:S02]  /*10cf0*/  FMUL.FTZ R79, R2, R79 ;  /* 0x0000004f024f7220 */ /* 0x000fe40000410000 */
[C---:B------:R-:W-:Y:S02]  /*10d00*/  FMUL.FTZ R76, R0.reuse, R76 ;  /* 0x0000004c004c7220 */ /* 0x040fe40000410000 */
[----:B------:R-:W-:Y:S01]  /*10d10*/  FMUL.FTZ R77, R0, R77 ;  /* 0x0000004d004d7220 */ /* 0x000fe20000410000 */
[C---:B-----5:R-:W-:Y:S03]  /*10d20*/  HMMA.16816.F32 R52, R140.reuse, R144, R52 ;  /* 0x000000908c34723c */ /* 0x060fe60000001834 */
[C---:B------:R-:W-:Y:S02]  /*10d30*/  FMUL.FTZ R82, R2.reuse, R82 ;  /* 0x0000005202527220 */ /* 0x040fe40000410000 */
[----:B------:R-:W-:Y:S02]  /*10d40*/  FMUL.FTZ R83, R2, R83 ;  /* 0x0000005302537220 */ /* 0x000fe40000410000 */
[C---:B------:R-:W-:Y:S01]  /*10d50*/  FMUL.FTZ R80, R0.reuse, R80 ;  /* 0x0000005000507220 */ /* 0x040fe20000410000 */
[C---:B------:R-:W-:Y:S01]  /*10d60*/  HMMA.16816.F32 R56, R140.reuse, R146, R56 ;  /* 0x000000928c38723c */ /* 0x040fe20000001838 */
[----:B------:R-:W5:Y:S03]  /*10d70*/  LDSM.16.MT88.4 R144, [R206+0x14000] ;  /* 0x01400000ce90783b */ /* 0x000f660000004200 */
        /* <DEDUP_REMOVED lines=20> */
[--C-:B------:R-:W-:Y:S01]  /*10ec0*/  FFMA.FTZ R137, R180, c[0x0][0x23c], -R134.reuse ;  /* 0x00008f00b4897a23 */ /* 0x100fe20000010886 */
[C---:B------:R-:W-:Y:S01]  /*10ed0*/  HMMA.16816.F32 R80, R140.reuse, R146, R80 ;  /* 0x000000928c50723c */ /* 0x040fe20000001850 */
[----:B------:R-:W5:Y:S02]  /*10ee0*/  LDSM.16.MT88.4 R144, [R205+0x16000] ;  /* 0x01600000cd90783b */ /* 0x000f640000004200 */
[----:B------:R2:W2:Y:S01]  /*10ef0*/  MUFU.EX2 R195, R137 ;  /* 0x0000008900c37308 */ /* 0x0004a20000000800 */
        /* <DEDUP_REMOVED lines=9> */
[C---:B-1----:R-:W-:Y:S04]  /*10f90*/  HMMA.16816.F32 R92, R140.reuse, R152, R92 ;  /* 0x000000988c5c723c */ /* 0x042fe8000000185c */
[--C-:B--2---:R-:W-:Y:S02]  /*10fa0*/  FFMA.FTZ R137, R179, c[0x0][0x23c], -R134.reuse ;  /* 0x00008f00b3897a23 */ /* 0x104fe40000010886 */
[C---:B------:R-:W-:Y:S02]  /*10fb0*/  FMUL.FTZ R100, R0.reuse, R100 ;  /* 0x0000006400647220 */ /* 0x040fe40000410000 */
[C---:B------:R-:W-:Y:S01]  /*10fc0*/  HMMA.16816.F32 R96, R140.reuse, R154, R96 ;  /* 0x0000009a8c60723c */ /* 0x040fe20000001860 */
[----:B------:R-:W1:Y:S01]  /*10fd0*/  LDSM.16.MT88.4 R152, [R208+0x16000] ;  /* 0x01600000d098783b */ /* 0x000e620000004200 */
[----:B------:R2:W-:Y:S02]  /*10fe0*/  MUFU.EX2 R194, R137 ;  /* 0x0000008900c27308 */ /* 0x0005e40000000800 */
        /* <DEDUP_REMOVED lines=12> */
[--C-:B--2---:R-:W-:Y:S02]  /*110b0*/  FFMA.FTZ R137, R175, c[0x0][0x23c], -R134.reuse ;  /* 0x00008f00af897a23 */ /* 0x104fe40000010886 */
[C---:B------:R-:W-:Y:S02]  /*110c0*/  FMUL.FTZ R114, R2.reuse, R114 ;  /* 0x0000007202727220 */ /* 0x040fe40000410000 */
[----:B------:R2:W1:Y:S01]  /*110d0*/  MUFU.EX2 R193, R137 ;  /* 0x0000008900c17308 */ /* 0x0004620000000800 */
[C---:B----4-:R-:W-:Y:S03]  /*110e0*/  HMMA.16816.F32 R108, R140.reuse, R148, R108 ;  /* 0x000000948c6c723c */ /* 0x050fe6000000186c */
[----:B------:R-:W-:Y:S02]  /*110f0*/  FMUL.FTZ R115, R2, R115 ;  /* 0x0000007302737220 */ /* 0x000fe40000410000 */
[C---:B------:R-:W-:Y:S02]  /*11100*/  FMUL.FTZ R112, R0.reuse, R112 ;  /* 0x0000007000707220 */ /* 0x040fe40000410000 */
[----:B------:R-:W-:Y:S02]  /*11110*/  FMUL.FTZ R113, R0, R113 ;  /* 0x0000007100717220 */ /* 0x000fe40000410000 */
[C---:B------:R-:W-:Y:S03]  /*11120*/  FMUL.FTZ R118, R2.reuse, R118 ;  /* 0x0000007602767220 */ /* 0x040fe60000410000 */
[----:B------:R-:W-:Y:S02]  /*11130*/  FMUL.FTZ R119, R2, R119 ;  /* 0x0000007702777220 */ /* 0x000fe40000410000 */
[C---:B------:R-:W-:Y:S01]  /*11140*/  HMMA.16816.F32 R112, R140.reuse, R150, R112 ;  /* 0x000000968c70723c */ /* 0x040fe20000001870 */
[----:B------:R-:W4:Y:S02]  /*11150*/  LDSM.16.MT88.4 R148, [R205+0x10800] ;  /* 0x01080000cd94783b */ /* 0x000f240000004200 */
        /* <DEDUP_REMOVED lines=15> */
[C---:B-----5:R-:W-:Y:S03]  /*11250*/  HMMA.16816.F32 R124, R140.reuse, R144, R124 ;  /* 0x000000908c7c723c */ /* 0x060fe6000000187c */
[C---:B------:R-:W-:Y:S02]  /*11260*/  FMUL.FTZ R128, R0.reuse, R128 ;  /* 0x0000008000807220 */ /* 0x040fe40000410000 */
[----:B------:R-:W-:Y:S02]  /*11270*/  FMUL.FTZ R129, R0, R129 ;  /* 0x0000008100817220 */ /* 0x000fe40000410000 */
[--C-:B--2---:R-:W-:Y:S04]  /*11280*/  FFMA.FTZ R137, R181, c[0x0][0x23c], -R133.reuse ;  /* 0x00008f00b5897a23 */ /* 0x104fe80000010885 */
[----:B------:R2:W-:Y:S01]  /*11290*/  MUFU.EX2 R192, R137 ;  /* 0x0000008900c07308 */ /* 0x0005e20000000800 */
[----:B------:R-:W-:Y:S01]  /*112a0*/  HMMA.16816.F32 R128, R140, R146, R128 ;  /* 0x000000928c80723c */ /* 0x000fe20000001880 */
[----:B------:R-:W5:Y:S06]  /*112b0*/  LDSM.16.MT88.4 R144, [R207+0x10800] ;  /* 0x01080000cf90783b */ /* 0x000f6c0000004200 */
[----:B------:R-:W-:Y:S02]  /*112c0*/  F2FP.PACK_AB R141, R199, R200 ;  /* 0x000000c8c78d723e */ /* 0x000fe400000000ff */
[----:B---3--:R-:W-:Y:S03]  /*112d0*/  F2FP.PACK_AB R143, R197, R198 ;  /* 0x000000c6c58f723e */ /* 0x008fe600000000ff */
[----:B------:R-:W-:Y:S02]  /*112e0*/  F2FP.PACK_AB R140, R195, R196 ;  /* 0x000000c4c38c723e */ /* 0x000fe400000000ff */
[----:B------:R-:W-:Y:S07]  /*112f0*/  F2FP.PACK_AB R142, R193, R194 ;  /* 0x000000c2c18e723e */ /* 0x000fee00000000ff */
[C---:B----4-:R-:W-:Y:S03]  /*11300*/  HMMA.16816.F32 R4, R140.reuse, R148, R4 ;  /* 0x000000948c04723c */ /* 0x050fe60000001804 */
[--C-:B--2---:R-:W-:Y:S04]  /*11310*/  FFMA.FTZ R137, R138, c[0x0][0x23c], -R133.reuse ;  /* 0x00008f008a897a23 */ /* 0x104fe80000010885 */
[----:B------:R2:W3:Y:S01]  /*11320*/  MUFU.EX2 R191, R137 ;  /* 0x0000008900bf7308 */ /* 0x0004e20000000800 */
[C---:B------:R-:W-:Y:S01]  /*11330*/  HMMA.16816.F32 R8, R140.reuse, R150, R8 ;  /* 0x000000968c08723c */ /* 0x040fe20000001808 */
[----:B------:R-:W4:Y:S07]  /*11340*/  LDSM.16.MT88.4 R148, [R208+0x12800] ;  /* 0x01280000d094783b */ /* 0x000f2e0000004200 */
[C---:B-1----:R-:W-:Y:S08]  /*11350*/  HMMA.16816.F32 R12, R140.reuse, R152, R12 ;  /* 0x000000988c0c723c */ /* 0x042ff0000000180c */
[C---:B------:R-:W-:Y:S01]  /*11360*/  HMMA.16816.F32 R16, R140.reuse, R154, R16 ;  /* 0x0000009a8c10723c */ /* 0x040fe20000001810 */
[----:B------:R-:W1:Y:S03]  /*11370*/  LDSM.16.MT88.4 R152, [R207+0x12800] ;  /* 0x01280000cf98783b */ /* 0x000e660000004200 */
[--C-:B--2---:R-:W-:Y:S04]  /*11380*/  FFMA.FTZ R137, R182, c[0x0][0x23c], -R133.reuse ;  /* 0x00008f00b6897a23 */ /* 0x104fe80000010885 */
[C---:B------:R-:W-:Y:S01]  /*11390*/  HMMA.16816.F32 R20, R140.reuse, R156, R20 ;  /* 0x0000009c8c14723c */ /* 0x040fe20000001814 */
[----:B------:R-:W-:Y:S07]  /*113a0*/  MUFU.EX2 R182, R135 ;  /* 0x0000008700b67308 */ /* 0x000fee0000000800 */
[C---:B------:R-:W-:Y:S01]  /*113b0*/  HMMA.16816.F32 R24, R140.reuse, R158, R24 ;  /* 0x0000009e8c18723c */ /* 0x040fe20000001818 */
[----:B------:R-:W2:Y:S02]  /*113c0*/  LDSM.16.MT88.4 R156, [R205+0x14800] ;  /* 0x01480000cd9c783b */ /* 0x000ea40000004200 */
[----:B------:R1:W-:Y:S05]  /*113d0*/  MUFU.EX2 R190, R137 ;  /* 0x0000008900be7308 */ /* 0x0003ea0000000800 */
[C---:B-----5:R-:W-:Y:S08]  /*113e0*/  HMMA.16816.F32 R28, R140.reuse, R144, R28 ;  /* 0x000000908c1c723c */ /* 0x060ff0000000181c */
[C---:B------:R-:W-:Y:S01]  /*113f0*/  HMMA.16816.F32 R32, R140.reuse, R146, R32 ;  /* 0x000000928c20723c */ /* 0x040fe20000001820 */
[----:B------:R-:W5:Y:S07]  /*11400*/  LDSM.16.MT88.4 R144, [R208+0x14800] ;  /* 0x01480000d090783b */ /* 0x000f6e0000004200 */
[C---:B------:R-:W-:Y:S04]  /*11410*/  HMMA.16816.F32 R36, R140.reuse, R160, R36 ;  /* 0x000000a08c24723c */ /* 0x040fe80000001824 */
[--C-:B-1----:R-:W-:Y:S04]  /*11420*/  FFMA.FTZ R137, R183, c[0x0][0x23c], -R133.reuse ;  /* 0x00008f00b7897a23 */ /* 0x102fe80000010885 */
[C---:B------:R-:W-:Y:S01]  /*11430*/  HMMA.16816.F32 R40, R140.reuse, R162, R40 ;  /* 0x000000a28c28723c */ /* 0x040fe20000001828 */
[----:B------:R-:W-:Y:S01]  /*11440*/  LDSM.16.MT88.4 R160, [R206+0x11000] ;  /* 0x01100000cea0783b */ /* 0x000fe20000004200 */
[----:B------:R1:W1:Y:S06]  /*11450*/  MUFU.EX2 R189, R137 ;  /* 0x0000008900bd7308 */ /* 0x00026c0000000800 */
[C---:B------:R-:W-:Y:S08]  /*11460*/  HMMA.16816.F32 R44, R140.reuse, R164, R44 ;  /* 0x000000a48c2c723c */ /* 0x040ff0000000182c */
[C---:B------:R-:W-:Y:S01]  /*11470*/  HMMA.16816.F32 R48, R140.reuse, R166, R48 ;  /* 0x000000a68c30723c */ /* 0x040fe20000001830 */
[----:B------:R-:W-:Y:S07]  /*11480*/  LDSM.16.MT88.4 R164, [R208+0x13000] ;  /* 0x01300000d0a4783b */ /* 0x000fee0000004200 */
[C---:B----4-:R-:W-:Y:S04]  /*11490*/  HMMA.16816.F32 R52, R140.reuse, R148, R52 ;  /* 0x000000948c34723c */ /* 0x050fe80000001834 */
[--C-:B-1----:R-:W-:Y:S02]  /*114a0*/  FFMA.FTZ R137, R177, c[0x0][0x23c], -R134.reuse ;  /* 0x00008f00b1897a23 */ /* 0x102fe40000010886 */
[----:B------:R-:W-:Y:S02]  /*114b0*/  LDSM.16.MT88.4 R176, [R206+0x13800] ;  /* 0x01380000ceb0783b */ /* 0x000fe40000004200 */
[C---:B------:R-:W-:Y:S01]  /*114c0*/  HMMA.16816.F32 R56, R140.reuse, R150, R56 ;  /* 0x000000968c38723c */ /* 0x040fe20000001838 */
[----:B------:R1:W-:Y:S05]  /*114d0*/  MUFU.EX2 R188, R137 ;  /* 0x0000008900bc7308 */ /* 0x0003ea0000000800 */
[----:B------:R-:W4:Y:S02]  /*114e0*/  LDSM.16.MT88.4 R148, [R207+0x14800] ;  /* 0x01480000cf94783b */ /* 0x000f240000004200 */
[C---:B------:R-:W-:Y:S08]  /*114f0*/  HMMA.16816.F32 R60, R140.reuse, R152, R60 ;  /* 0x000000988c3c723c */ /* 0x040ff0000000183c */
[C---:B------:R-:W-:Y:S01]  /*11500*/  HMMA.16816.F32 R64, R140.reuse, R154, R64 ;  /* 0x0000009a8c40723c */ /* 0x040fe20000001840 */
[----:B------:R-:W3:Y:S07]  /*11510*/  LDSM.16.MT88.4 R152, [R205+0x16800] ;  /* 0x01680000cd98783b */ /* 0x000eee0000004200 */
[C---:B--2---:R-:W-:Y:S04]  /*11520*/  HMMA.16816.F32 R68, R140.reuse, R156, R68 ;  /* 0x0000009c8c44723c */ /* 0x044fe80000001844 */
[--C-:B-1----:R-:W-:Y:S02]  /*11530*/  FFMA.FTZ R137, R172, c[0x0][0x23c], -R134.reuse ;  /* 0x00008f00ac897a23 */ /* 0x102fe40000010886 */
[----:B------:R-:W-:Y:S02]  /*11540*/  LDSM.16.MT88.4 R172, [R205+0x13800] ;  /* 0x01380000cdac783b */ /* 0x000fe40000004200 */
[C---:B------:R-:W-:Y:S01]  /*11550*/  HMMA.16816.F32 R72, R140.reuse, R158, R72 ;  /* 0x0000009e8c48723c */ /* 0x040fe20000001848 */
[----:B------:R1:W2:Y:S05]  /*11560*/  MUFU.EX2 R187, R137 ;  /* 0x0000008900bb7308 */ /* 0x0002aa0000000800 */
[----:B------:R-:W2:Y:S02]  /*11570*/  LDSM.16.MT88.4 R156, [R206+0x16800] ;  /* 0x01680000ce9c783b */ /* 0x000ea40000004200 */
[C---:B------:R-:W-:Y:S08]  /*11580*/  HMMA.16816.F32 R76, R140.reuse, R168, R76 ;  /* 0x000000a88c4c723c */ /* 0x040ff0000000184c */
[C---:B------:R-:W-:Y:S01]  /*11590*/  HMMA.16816.F32 R80, R140.reuse, R170, R80 ;  /* 0x000000aa8c50723c */ /* 0x040fe20000001850 */
[----:B------:R-:W-:Y:S07]  /*115a0*/  LDSM.16.MT88.4 R168, [R207+0x11800] ;  /* 0x01180000cfa8783b */ /* 0x000fee0000004200 */
[C---:B-----5:R-:W-:Y:S04]  /*115b0*/  HMMA.16816.F32 R84, R140.reuse, R144, R84 ;  /* 0x000000908c54723c */ /* 0x060fe80000001854 */
[--C-:B-1----:R-:W-:Y:S04]  /*115c0*/  FFMA.FTZ R137, R184, c[0x0][0x23c], -R134.reuse ;  /* 0x00008f00b8897a23 */ /* 0x102fe80000010886 */
[C---:B------:R-:W-:Y:S01]  /*115d0*/  HMMA.16816.F32 R88, R140.reuse, R146, R88 ;  /* 0x000000928c58723c */ /* 0x040fe20000001858 */
[----:B------:R-:W1:Y:S01]  /*115e0*/  LDSM.16.MT88.4 R144, [R208+0x16800] ;  /* 0x01680000d090783b */ /* 0x000e620000004200 */
[----:B------:R5:W-:Y:S06]  /*115f0*/  MUFU.EX2 R186, R137 ;  /* 0x0000008900ba7308 */ /* 0x000bec0000000800 */
[C---:B----4-:R-:W-:Y:S08]  /*11600*/  HMMA.16816.F32 R92, R140.reuse, R148, R92 ;  /* 0x000000948c5c723c */ /* 0x050ff0000000185c */
[C---:B------:R-:W-:Y:S01]  /*11610*/  HMMA.16816.F32 R96, R140.reuse, R150, R96 ;  /* 0x000000968c60723c */ /* 0x040fe20000001860 */
[----:B------:R-:W4:Y:S07]  /*11620*/  LDSM.16.MT88.4 R148, [R207+0x16800] ;  /* 0x01680000cf94783b */ /* 0x000f2e0000004200 */
[C---:B---3--:R-:W-:Y:S04]  /*11630*/  HMMA.16816.F32 R100, R140.reuse, R152, R100 ;  /* 0x000000988c64723c */ /* 0x048fe80000001864 */
[--C-:B-----5:R-:W-:Y:S04]  /*11640*/  FFMA.FTZ R137, R185, c[0x0][0x23c], -R134.reuse ;  /* 0x00008f00b9897a23 */ /* 0x120fe80000010886 */
[C---:B------:R-:W-:Y:S01]  /*11650*/  HMMA.16816.F32 R104, R140.reuse, R154, R104 ;  /* 0x0000009a8c68723c */ /* 0x040fe20000001868 */
[----:B------:R-:W3:Y:S01]  /*11660*/  LDSM.16.MT88.4 R152, [R205+0x11000] ;  /* 0x01100000cd98783b */ /* 0x000ee20000004200 */
[----:B------:R5:W3:Y:S06]  /*11670*/  MUFU.EX2 R185, R137 ;  /* 0x0000008900b97308 */ /* 0x000aec0000000800 */
[C---:B--2---:R-:W-:Y:S08]  /*11680*/  HMMA.16816.F32 R108, R140.reuse, R156, R108 ;  /* 0x0000009c8c6c723c */ /* 0x044ff0000000186c */
[C---:B------:R-:W-:Y:S01]  /*11690*/  HMMA.16816.F32 R112, R140.reuse, R158, R112 ;  /* 0x0000009e8c70723c */ /* 0x040fe20000001870 */
[----:B------:R-:W2:Y:S07]  /*116a0*/  LDSM.16.MT88.4 R156, [R208+0x11000] ;  /* 0x01100000d09c783b */ /* 0x000eae0000004200 */
[C---:B-1----:R-:W-:Y:S04]  /*116b0*/  HMMA.16816.F32 R116, R140.reuse, R144, R116 ;  /* 0x000000908c74723c */ /* 0x042fe80000001874 */
[--C-:B-----5:R-:W-:Y:S02]  /*116c0*/  FFMA.FTZ R137, R201, c[0x0][0x23c], -R133.reuse ;  /* 0x00008f00c9897a23 */ /* 0x120fe40000010885 */
[----:B------:R-:W5:Y:S02]  /*116d0*/  LDL.LU R201, [R1+0x8] ;  /* 0x0000080001c97983 */ /* 0x000f640000300800 */
[C---:B------:R-:W-:Y:S01]  /*116e0*/  HMMA.16816.F32 R120, R140.reuse, R146, R120 ;  /* 0x000000928c78723c */ /* 0x040fe20000001878 */
[----:B------:R1:W-:Y:S01]  /*116f0*/  MUFU.EX2 R184, R137 ;  /* 0x0000008900b87308 */ /* 0x0003e20000000800 */
[----:B------:R-:W2:Y:S06]  /*11700*/  LDSM.16.MT88.4 R144, [R207+0x11000] ;  /* 0x01100000cf90783b */ /* 0x000eac0000004200 */
[C---:B----4-:R-:W-:Y:S08]  /*11710*/  HMMA.16816.F32 R124, R140.reuse, R148, R124 ;  /* 0x000000948c7c723c */ /* 0x050ff0000000187c */
[----:B------:R-:W-:Y:S01]  /*11720*/  HMMA.16816.F32 R128, R140, R150, R128 ;  /* 0x000000968c80723c */ /* 0x000fe20000001880 */
[----:B------:R-:W4:Y:S06]  /*11730*/  LDSM.16.MT88.4 R148, [R205+0x13000] ;  /* 0x01300000cd94783b */ /* 0x000f2c0000004200 */
[----:B------:R-:W-:Y:S02]  /*11740*/  F2FP.PACK_AB R141, R191, R192 ;  /* 0x000000c0bf8d723e */ /* 0x000fe400000000ff */
[----:B------:R-:W-:Y:S03]  /*11750*/  F2FP.PACK_AB R143, R189, R190 ;  /* 0x000000bebd8f723e */ /* 0x000fe600000000ff */
[----:B------:R-:W-:Y:S01]  /*11760*/  F2FP.PACK_AB R140, R187, R188 ;  /* 0x000000bcbb8c723e */ /* 0x000fe200000000ff */
[--C-:B-1----:R-:W-:Y:S01]  /*11770*/  FFMA.FTZ R137, R202, c[0x0][0x23c], -R133.reuse ;  /* 0x00008f00ca897a23 */ /* 0x102fe20000010885 */
[----:B---3--:R-:W-:Y:S01]  /*11780*/  F2FP.PACK_AB R142, R185, R186 ;  /* 0x000000bab98e723e */ /* 0x008fe200000000ff */
[----:B------:R-:W3:Y:S01]  /*11790*/  LDL.LU R202, [R1+0xc] ;  /* 0x00000c0001ca7983 */ /* 0x000ee20000300800 */
[----:B------:R-:W-:Y:S01]  /*117a0*/  FFMA.FTZ R133, R136, c[0x0][0x23c], -R133 ;  /* 0x00008f0088857a23 */ /* 0x000fe20000010885 */
[----:B------:R1:W1:Y:S04]  /*117b0*/  MUFU.EX2 R183, R137 ;  /* 0x0000008900b77308 */ /* 0x0002680000000800 */
[C---:B------:R-:W-:Y:S06]  /*117c0*/  HMMA.16816.F32 R4, R140.reuse, R152, R4 ;  /* 0x000000988c04723c */ /* 0x040fec0000001804 */
[----:B------:R2:W-:Y:S02]  /*117d0*/  MUFU.EX2 R181, R133 ;  /* 0x0000008500b57308 */ /* 0x0005e40000000800 */
[C---:B------:R-:W-:Y:S01]  /*117e0*/  HMMA.16816.F32 R8, R140.reuse, R154, R8 ;  /* 0x0000009a8c08723c */ /* 0x040fe20000001808 */
[----:B------:R-:W4:Y:S07]  /*117f0*/  LDSM.16.MT88.4 R152, [R206+0x13000] ;  /* 0x01300000ce98783b */ /* 0x000f2e0000004200 */
[C---:B------:R-:W-:Y:S01]  /*11800*/  HMMA.16816.F32 R12, R140.reuse, R160, R12 ;  /* 0x000000a08c0c723c */ /* 0x040fe2000000180c */
[----:B-1----:R-:W-:Y:S07]  /*11810*/  LDSM.16.MT88.4 R136, [R208+0x17000] ;  /* 0x01700000d088783b */ /* 0x002fee0000004200 */
[C---:B------:R-:W-:Y:S01]  /*11820*/  HMMA.16816.F32 R16, R140.reuse, R162, R16 ;  /* 0x000000a28c10723c */ /* 0x040fe20000001810 */
[----:B------:R-:W1:Y:S03]  /*11830*/  LDSM.16.MT88.4 R160, [R207+0x13000] ;  /* 0x01300000cfa0783b */ /* 0x000e660000004200 */
[--C-:B--2---:R-:W-:Y:S04]  /*11840*/  FFMA.FTZ R133, R203, c[0x0][0x23c], -R134.reuse ;  /* 0x00008f00cb857a23 */ /* 0x104fe80000010886 */
[C---:B------:R-:W-:Y:S01]  /*11850*/  HMMA.16816.F32 R20, R140.reuse, R156, R20 ;  /* 0x0000009c8c14723c */ /* 0x040fe20000001814 */
[----:B------:R2:W-:Y:S07]  /*11860*/  MUFU.EX2 R180, R133 ;  /* 0x0000008500b47308 */ /* 0x0005ee0000000800 */
[C---:B------:R-:W-:Y:S01]  /*11870*/  HMMA.16816.F32 R24, R140.reuse, R158, R24 ;  /* 0x0000009e8c18723c */ /* 0x040fe20000001818 */
[----:B------:R-:W1:Y:S07]  /*11880*/  LDSM.16.MT88.4 R156, [R205+0x15000] ;  /* 0x01500000cd9c783b */ /* 0x000e6e0000004200 */
[C---:B------:R-:W-:Y:S08]  /*11890*/  HMMA.16816.F32 R28, R140.reuse, R144, R28 ;  /* 0x000000908c1c723c */ /* 0x040ff0000000181c */
[C---:B------:R-:W-:Y:S01]  /*118a0*/  HMMA.16816.F32 R32, R140.reuse, R146, R32 ;  /* 0x000000928c20723c */ /* 0x040fe20000001820 */
[----:B------:R-:W1:Y:S03]  /*118b0*/  LDSM.16.MT88.4 R144, [R206+0x15000] ;  /* 0x01500000ce90783b */ /* 0x000e660000004200 */
[--C-:B--2---:R-:W-:Y:S04]  /*118c0*/  FFMA.FTZ R133, R232, c[0x0][0x23c], -R134.reuse ;  /* 0x00008f00e8857a23 */ /* 0x104fe80000010886 */
[C---:B----4-:R-:W-:Y:S01]  /*118d0*/  HMMA.16816.F32 R36, R140.reuse, R148, R36 ;  /* 0x000000948c24723c */ /* 0x050fe20000001824 */
[----:B------:R2:W4:Y:S07]  /*118e0*/  MUFU.EX2 R135, R133 ;  /* 0x0000008500877308 */ /* 0x00052e0000000800 */
[C---:B------:R-:W-:Y:S01]  /*118f0*/  HMMA.16816.F32 R40, R140.reuse, R150, R40 ;  /* 0x000000968c28723c */ /* 0x040fe20000001828 */
[----:B------:R-:W4:Y:S07]  /*11900*/  LDSM.16.MT88.4 R148, [R208+0x15000] ;  /* 0x01500000d094783b */ /* 0x000f2e0000004200 */
[C---:B------:R-:W-:Y:S08]  /*11910*/  HMMA.16816.F32 R44, R140.reuse, R152, R44 ;  /* 0x000000988c2c723c */ /* 0x040ff0000000182c */
[C---:B------:R-:W-:Y:S01]  /*11920*/  HMMA.16816.F32 R48, R140.reuse, R154, R48 ;  /* 0x0000009a8c30723c */ /* 0x040fe20000001830 */
[----:B------:R-:W4:Y:S03]  /*11930*/  LDSM.16.MT88.4 R152, [R207+0x15000] ;  /* 0x01500000cf98783b */ /* 0x000f260000004200 */
[--C-:B--2---:R-:W-:Y:S02]  /*11940*/  FFMA.FTZ R133, R233, c[0x0][0x23c], -R134.reuse ;  /* 0x00008f00e9857a23 */ /* 0x104fe40000010886 */
[----:B------:R-:W-:Y:S02]  /*11950*/  FFMA.FTZ R134, R234, c[0x0][0x23c], -R134 ;  /* 0x00008f00ea867a23 */ /* 0x000fe40000010886 */
[C---:B------:R-:W-:Y:S02]  /*11960*/  HMMA.16816.F32 R52, R140.reuse, R164, R52 ;  /* 0x000000a48c34723c */ /* 0x040fe40000001834 */
[----:B------:R-:W-:Y:S06]  /*11970*/  MUFU.EX2 R133, R133 ;  /* 0x0000008500857308 */ /* 0x000fec0000000800 */
[C---:B------:R-:W-:Y:S04]  /*11980*/  HMMA.16816.F32 R56, R140.reuse, R166, R56 ;  /* 0x000000a68c38723c */ /* 0x040fe80000001838 */
[----:B------:R-:W2:Y:S04]  /*11990*/  MUFU.EX2 R134, R134 ;  /* 0x0000008600867308 */ /* 0x000ea80000000800 */
[C---:B-1----:R-:W-:Y:S08]  /*119a0*/  HMMA.16816.F32 R60, R140.reuse, R160, R60 ;  /* 0x000000a08c3c723c */ /* 0x042ff0000000183c */
[C---:B------:R-:W-:Y:S01]  /*119b0*/  HMMA.16816.F32 R64, R140.reuse, R162, R64 ;  /* 0x000000a28c40723c */ /* 0x040fe20000001840 */
[----:B------:R-:W-:Y:S07]  /*119c0*/  LDSM.16.MT88.4 R160, [R208+0x11800] ;  /* 0x01180000d0a0783b */ /* 0x000fee0000004200 */
[C---:B------:R-:W-:Y:S08]  /*119d0*/  HMMA.16816.F32 R68, R140.reuse, R156, R68 ;  /* 0x0000009c8c44723c */ /* 0x040ff00000001844 */
        /* <DEDUP_REMOVED lines=15> */
[C---:B------:R-:W-:Y:S08]  /*11ad0*/  HMMA.16816.F32 R112, R140.reuse, R146, R112 ;  /* 0x000000928c70723c */ /* 0x040ff00000001870 */
[C---:B------:R-:W-:Y:S07]  /*11ae0*/  HMMA.16816.F32 R116, R140.reuse, R136, R116 ;  /* 0x000000888c74723c */ /* 0x040fee0000001874 */
[----:B------:R-:W-:Y:S01]  /*11af0*/  F2FP.PACK_AB R137, R183, R184 ;  /* 0x000000b8b789723e */ /* 0x000fe200000000ff */
[C---:B------:R-:W-:Y:S04]  /*11b00*/  HMMA.16816.F32 R120, R140.reuse, R138, R120 ;  /* 0x0000008a8c78723c */ /* 0x040fe80000001878 */
[----:B------:R-:W-:Y:S03]  /*11b10*/  F2FP.PACK_AB R136, R135, R180 ;  /* 0x000000b48788723e */ /* 0x000fe600000000ff */
[----:B------:R-:W-:Y:S01]  /*11b20*/  F2FP.PACK_AB R139, R181, R182 ;  /* 0x000000b6b58b723e */ /* 0x000fe200000000ff */
[C---:B----4-:R-:W-:Y:S04]  /*11b30*/  HMMA.16816.F32 R124, R140.reuse, R148, R124 ;  /* 0x000000948c7c723c */ /* 0x050fe8000000187c */
[----:B------:R-:W-:Y:S04]  /*11b40*/  F2FP.PACK_AB R138, R134, R133 ;  /* 0x00000085868a723e */ /* 0x000fe800000000ff */
[----:B------:R-:W-:Y:S08]  /*11b50*/  HMMA.16816.F32 R128, R140, R150, R128 ;  /* 0x000000968c80723c */ /* 0x000ff00000001880 */
[C---:B------:R-:W-:Y:S01]  /*11b60*/  HMMA.16816.F32 R140, R136.reuse, R152, R4 ;  /* 0x00000098888c723c */ /* 0x040fe20000001804 */
[----:B------:R-:W2:Y:S04]  /*11b70*/  LDSM.16.MT88.4 R4, [R208+0x13800] ;  /* 0x01380000d004783b */ /* 0x000ea80000004200 */
[----:B-----5:R-:W-:Y:S03]  /*11b80*/  FFMA.FTZ R0, R0, R201, R238 ;  /* 0x000000c900007223 */ /* 0x020fe600000100ee */
[C---:B------:R-:W-:Y:S01]  /*11b90*/  HMMA.16816.F32 R144, R136.reuse, R154, R8 ;  /* 0x0000009a8890723c */ /* 0x040fe20000001808 */
[----:B------:R-:W4:Y:S07]  /*11ba0*/  LDSM.16.MT88.4 R8, [R207+0x13800] ;  /* 0x01380000cf08783b */ /* 0x000f2e0000004200 */
[C---:B-1----:R-:W-:Y:S01]  /*11bb0*/  HMMA.16816.F32 R148, R136.reuse, R156, R12 ;  /* 0x0000009c8894723c */ /* 0x042fe2000000180c */
[----:B------:R-:W1:Y:S07]  /*11bc0*/  LDSM.16.MT88.4 R12, [R205+0x15800] ;  /* 0x01580000cd0c783b */ /* 0x000e6e0000004200 */
[C---:B------:R-:W-:Y:S01]  /*11bd0*/  HMMA.16816.F32 R152, R136.reuse, R158, R16 ;  /* 0x0000009e8898723c */ /* 0x040fe20000001810 */
[----:B------:R-:W5:Y:S07]  /*11be0*/  LDSM.16.MT88.4 R16, [R206+0x15800] ;  /* 0x01580000ce10783b */ /* 0x000f6e0000004200 */
[C---:B------:R-:W-:Y:S01]  /*11bf0*/  HMMA.16816.F32 R156, R136.reuse, R160, R20 ;  /* 0x000000a0889c723c */ /* 0x040fe20000001814 */
[----:B------:R-:W1:Y:S03]  /*11c00*/  LDSM.16.MT88.4 R20, [R208+0x15800] ;  /* 0x01580000d014783b */ /* 0x000e660000004200 */
[----:B---3--:R-:W-:Y:S04]  /*11c10*/  FFMA.FTZ R2, R2, R202, R242 ;  /* 0x000000ca02027223 */ /* 0x008fe800000100f2 */
[C---:B------:R-:W-:Y:S01]  /*11c20*/  HMMA.16816.F32 R160, R136.reuse, R162, R24 ;  /* 0x000000a288a0723c */ /* 0x040fe20000001818 */
[----:B------:R-:W3:Y:S03]  /*11c30*/  LDSM.16.MT88.4 R24, [R207+0x15800] ;  /* 0x01580000cf18783b */ /* 0x000ee60000004200 */
[----:B------:R-:W-:Y:S04]  /*11c40*/  FADD.FTZ R2, R241, R2 ;  /* 0x00000002f1027221 */ /* 0x000fe80000010000 */
[C---:B------:R-:W-:Y:S01]  /*11c50*/  HMMA.16816.F32 R164, R136.reuse, R168, R28 ;  /* 0x000000a888a4723c */ /* 0x040fe2000000181c */
[----:B------:R-:W1:Y:S07]  /*11c60*/  LDSM.16.MT88.4 R28, [R205+0x17800] ;  /* 0x01780000cd1c783b */ /* 0x000e6e0000004200 */
[C---:B------:R-:W-:Y:S08]  /*11c70*/  HMMA.16816.F32 R168, R136.reuse, R170, R32 ;  /* 0x000000aa88a8723c */ /* 0x040ff00000001820 */
[C---:B------:R-:W-:Y:S08]  /*11c80*/  HMMA.16816.F32 R36, R136.reuse, R172, R36 ;  /* 0x000000ac8824723c */ /* 0x040ff00000001824 */
        /* <DEDUP_REMOVED lines=12> */
[C---:B-----5:R-:W-:Y:S07]  /*11d50*/  HMMA.16816.F32 R76, R136.reuse, R16, R76 ;  /* 0x00000010884c723c */ /* 0x060fee000000184c */
        /* <DEDUP_REMOVED lines=10> */
[C---:B---3--:R-:W-:Y:S04]  /*11e00*/  HMMA.16816.F32 R92, R136.reuse, R24, R92 ;  /* 0x00000018885c723c */ /* 0x048fe8000000185c */
        /* <DEDUP_REMOVED lines=11> */
[C---:B--2---:R-:W-:Y:S04]  /*11ec0*/  HMMA.16816.F32 R108, R136.reuse, R4, R108 ;  /* 0x00000004886c723c */ /* 0x044fe8000000186c */
[----:B------:R-:W-:Y:S02]  /*11ed0*/  FADD.FTZ R0, R191, R0 ;  /* 0x00000000bf007221 */ /* 0x000fe40000010000 */
[----:B------:R-:W-:Y:S02]  /*11ee0*/  FADD.FTZ R2, R187, R2 ;  /* 0x00000002bb027221 */ /* 0x000fe40000010000 */
[C---:B------:R-:W-:Y:S04]  /*11ef0*/  HMMA.16816.F32 R112, R136.reuse, R6, R112 ;  /* 0x000000068870723c */ /* 0x040fe80000001870 */
[----:B------:R-:W-:Y:S02]  /*11f00*/  FADD.FTZ R0, R190, R0 ;  /* 0x00000000be007221 */ /* 0x000fe40000010000 */
[----:B------:R-:W-:Y:S02]  /*11f10*/  FADD.FTZ R2, R186, R2 ;  /* 0x00000002ba027221 */ /* 0x000fe40000010000 */
[C---:B----4-:R-:W-:Y:S04]  /*11f20*/  HMMA.16816.F32 R116, R136.reuse, R8, R116 ;  /* 0x000000088874723c */ /* 0x050fe80000001874 */
        /* <DEDUP_REMOVED lines=8> */
[----:B------:R-:W-:Y:S04]  /*11fb0*/  HMMA.16816.F32 R128, R136, R14, R128 ;  /* 0x0000000e8880723c */ /* 0x000fe80000001880 */
[----:B------:R-:W-:Y:S02]  /*11fc0*/  FADD.FTZ R0, R182, R0 ;  /* 0x00000000b6007221 */ /* 0x000fe40000010000 */
[----:B------:R-:W-:Y:S01]  /*11fd0*/  FADD.FTZ R2, R133, R2 ;  /* 0x0000000285027221 */ /* 0x000fe20000010000 */
[----:B------:R-:W-:Y:S01]  /*11fe0*/  MOV R133, R3 ;  /* 0x0000000300857202 */ /* 0x000fe20000000f00 */
[----:B------:R-:W-:Y:S04]  /*11ff0*/  FADD.FTZ R4, R181, R0 ;  /* 0x00000000b5047221 */ /* 0x000fe80000010000 */
[----:B------:R-:W-:Y:S01]  /*12000*/  FADD.FTZ R0, R134, R2 ;  /* 0x0000000286007221 */ /* 0x000fe20000010000 */
[----:B------:R1:W-:Y:S01]  /*12010*/  STL [R1+0xc], R4 ;  /* 0x00000c0401007387 */ /* 0x0003e20000100800 */
[----:B------:R-:W-:Y:S03]  /*12020*/  MOV R134, R132 ;  /* 0x0000008400867202 */ /* 0x000fe60000000f00 */
[----:B------:R1:W-:Y:S02]  /*12030*/  STL [R1+0x8], R0 ;  /* 0x0000080001007387 */ /* 0x0003e40000100800 */
[----:B-1----:R-:W-:-:S05]  /*12040*/  @P0 BRA `(.L_x_671) ;  /* 0xffffbfe000000947 */ /* 0x002fca000383ffff */
.L_x_670:
[----:B------:R-:W2:Y:S01]  /*12050*/  LDL.LU R5, [R1+0x8] ;  /* 0x0000080001057983 */ /* 0x000ea20000300800 */
[----:B------:R-:W1:Y:S01]  /*12060*/  S2UR UR6, SR_CTAID.Y ;  /* 0x00000000000679c3 */ /* 0x000e620000002600 */
[----:B------:R-:W-:-:S02]  /*12070*/  UISETP.NE.AND UP0, UPT, UR15, -0x1, UPT ;  /* 0xffffffff0f00788c */ /* 0x000fc4000bf05270 */
[----:B------:R-:W3:Y:S01]  /*12080*/  LDL.LU R4, [R1+0xc] ;  /* 0x00000c0001047983 */ /* 0x000ee20000300800 */
[----:B------:R-:W-:Y:S01]  /*12090*/  ULDC.64 UR4, c[0x0][0x1e8] ;  /* 0x00007a0000047ab9 */ /* 0x000fe20000000a00 */
[----:B------:R-:W-:Y:S01]  /*120a0*/  BSSY B0, `(.L_x_674) ;  /* 0x0000193000007945 */ /* 0x000fe20003800000 */
[----:B------:R-:W-:Y:S02]  /*120b0*/  ULDC UR8, c[0x0][0x214] ;  /* 0x0000850000087ab9 */ /* 0x000fe40000000800 */
[----:B------:R-:W4:Y:S01]  /*120c0*/  S2UR UR9, SR_CTAID.X ;  /* 0x00000000000979c3 */ /* 0x000f220000002500 */
[----:B------:R-:W-:Y:S02]  /*120d0*/  UMOV UR26, URZ ;  /* 0x0000003f001a7c82 */ /* 0x000fe40008000000 */
[----:B------:R-:W-:Y:S02]  /*120e0*/  UMOV UR27, URZ ;  /* 0x0000003f001b7c82 */ /* 0x000fe40008000000 */
[----:B------:R-:W-:-:S03]  /*120f0*/  @UP0 UIMAD.WIDE.U32 UR22, UR15, UR4, URZ ;  /* 0x000000040f1602a5 */ /* 0x000fc6000f8e003f */
[----:B------:R-:W4:Y:S01]  /*12100*/  S2UR UR10, SR_CTAID.Z ;  /* 0x00000000000a79c3 */ /* 0x000f220000002700 */
[----:B------:R-:W-:-:S03]  /*12110*/  @UP0 UIMAD UR7, UR15, UR5, UR23 ;  /* 0x000000050f0702a4 */ /* 0x000fc6000f8e0217 */
[----:B------:R-:W-:Y:S02]  /*12120*/  ULDC.64 UR4, c[0x0][0x1e0] ;  /* 0x0000780000047ab9 */ /* 0x000fe40000000a00 */
[----:B-1----:R-:W-:Y:S02]  /*12130*/  @!UP0 USHF.R.S32.HI UR12, URZ, 0x1f, UR6 ;  /* 0x0000001f3f0c8899 */ /* 0x002fe40008011406 */
[----:B------:R-:W-:Y:S02]  /*12140*/  @!UP0 UIMAD.WIDE.U32 UR24, UR6, UR4, URZ ;  /* 0x00000004061882a5 */ /* 0x000fe4000f8e003f */
[----:B------:R-:W-:-:S03]  /*12150*/  @!UP0 UIMAD UR12, UR12, UR4, URZ ;  /* 0x000000040c0c82a4 */ /* 0x000fc6000f8e023f */
[----:B------:R-:W-:Y:S02]  /*12160*/  ULDC.U8 UR4, c[0x0][0x329] ;  /* 0x0000ca4000047ab9 */ /* 0x000fe40000000000 */
[----:B------:R-:W-:Y:S02]  /*12170*/  UISETP.NE.AND UP1, UPT, UR4, URZ, UPT ;  /* 0x0000003f0400728c */ /* 0x000fe4000bf25270 */
[----:B------:R-:W-:Y:S02]  /*12180*/  @!UP0 UIMAD UR12, UR6, UR5, UR12 ;  /* 0x00000005060c82a4 */ /* 0x000fe4000f8e020c */
[----:B------:R-:W-:Y:S02]  /*12190*/  @!UP0 UMOV UR22, UR24 ;  /* 0x0000001800168c82 */ /* 0x000fe40008000000 */
[----:B------:R-:W-:Y:S02]  /*121a0*/  ULDC.U8 UR5, c[0x0][0x328] ;  /* 0x0000ca0000057ab9 */ /* 0x000fe40000000000 */
[----:B------:R-:W-:-:S02]  /*121b0*/  UISETP.NE.AND UP2, UPT, UR5, URZ, UPT ;  /* 0x0000003f0500728c */ /* 0x000fc4000bf45270 */
[----:B------:R-:W-:Y:S02]  /*121c0*/  @!UP0 UIADD3 UR7, UR25, UR12, URZ ;  /* 0x0000000c19078290 */ /* 0x000fe4000fffe03f */
[----:B------:R-:W-:Y:S02]  /*121d0*/  UISETP.NE.OR UP3, UPT, UR4, URZ, !UP2 ;  /* 0x0000003f0400728c */ /* 0x000fe4000d765670 */
[----:B------:R-:W-:Y:S02]  /*121e0*/  @UP1 ULDC UR11, c[0x0][0x210] ;  /* 0x00008400000b1ab9 */ /* 0x000fe40000000800 */
[----:B------:R-:W-:Y:S02]  /*121f0*/  ULDC UR5, c[0x0][0x234] ;  /* 0x00008d0000057ab9 */ /* 0x000fe40000000800 */
[----:B------:R-:W-:Y:S02]  /*12200*/  @UP1 UIMAD UR11, UR11, UR8, URZ ;  /* 0x000000080b0b12a4 */ /* 0x000fe4000f8e023f */
[----:B------:R-:W-:-:S02]  /*12210*/  @!UP1 USEL UR11, UR8, UR5, !UP2 ;  /* 0x00000005080b9287 */ /* 0x000fc4000d000000 */
[----:B------:R-:W-:Y:S02]  /*12220*/  ULDC UR4, c[0x0][0x1c0] ;  /* 0x0000700000047ab9 */ /* 0x000fe40000000800 */
[----:B------:R-:W-:Y:S02]  /*12230*/  @UP1 UMOV UR13, 0x1 ;  /* 0x00000001000d1882 */ /* 0x000fe40000000000 */
[----:B------:R-:W-:Y:S02]  /*12240*/  @!UP1 UIMAD UR13, UR11, UR4, URZ ;  /* 0x000000040b0d92a4 */ /* 0x000fe4000f8e023f */
[----:B------:R-:W-:Y:S02]  /*12250*/  @!UP3 UIMAD UR17, UR6, UR8, URZ ;  /* 0x000000080611b2a4 */ /* 0x000fe4000f8e023f */
[----:B------:R-:W-:Y:S02]  /*12260*/  @UP1 ULDC UR14, c[0x0][0x210] ;  /* 0x00008400000e1ab9 */ /* 0x000fe40000000800 */
[----:B------:R-:W-:-:S02]  /*12270*/  UIMAD UR4, UR6, UR13, URZ ;  /* 0x0000000d060472a4 */ /* 0x000fc4000f8e023f */
[----:B------:R-:W-:Y:S02]  /*12280*/  @!UP1 UMOV UR14, 0x1 ;  /* 0x00000001000e9882 */ /* 0x000fe40000000000 */
[----:B------:R-:W-:Y:S02]  /*12290*/  @!UP3 USEL UR17, UR17, UR15, !UP0 ;  /* 0x0000000f1111b287 */ /* 0x000fe4000c000000 */
[----:B----4-:R-:W-:Y:S02]  /*122a0*/  UIMAD UR5, UR9, UR14, URZ ;  /* 0x0000000e090572a4 */ /* 0x010fe4000f8e023f */
[----:B------:R-:W-:Y:S02]  /*122b0*/  USEL UR4, UR4, URZ, UP3 ;  /* 0x0000003f04047287 */ /* 0x000fe40009800000 */
[----:B------:R-:W-:Y:S02]  /*122c0*/  USHF.L.U32 UR5, UR5, 0x6, URZ ;  /* 0x0000000605057899 */ /* 0x000fe4000800063f */
[----:B------:R-:W-:-:S02]  /*122d0*/  UIMAD UR11, UR10, UR11, UR4 ;  /* 0x0000000b0a0b72a4 */ /* 0x000fc4000f8e0204 */
[----:B------:R-:W-:Y:S02]  /*122e0*/  @!UP3 UMOV UR26, UR17 ;  /* 0x00000011001abc82 */ /* 0x000fe40008000000 */
[----:B------:R-:W-:Y:S02]  /*122f0*/  USHF.R.S32.HI UR4, URZ, 0x1f, UR5 ;  /* 0x0000001f3f047899 */ /* 0x000fe40008011405 */
[----:B------:R-:W-:Y:S02]  /*12300*/  @!UP3 USHF.R.S32.HI UR27, URZ, 0x1f, UR17 ;  /* 0x0000001f3f1bb899 */ /* 0x000fe40008011411 */
[----:B------:R-:W-:Y:S02]  /*12310*/  USHF.R.S32.HI UR6, URZ, 0x1f, UR11 ;  /* 0x0000001f3f067899 */ /* 0x000fe4000801140b */
[----:B------:R-:W-:-:S04]  /*12320*/  UIADD3 UR5, UP2, UP1, UR5, UR26, UR11 ;  /* 0x0000001a05057290 */ /* 0x000fc8000f95e00b */
[----:B------:R-:W-:Y:S01]  /*12330*/  UIADD3.X UR4, UR4, UR27, UR6, UP2, UP1 ;  /* 0x0000001b04047290 */ /* 0x000fe200097e2406 */
[----:B--2---:R-:W1:Y:S04]  /*12340*/  SHFL.BFLY PT, R0, R5, 0x2, 0x1f ;  /* 0x0c401f0005007f89 */ /* 0x004e6800000e0000 */
[----:B---3--:R-:W2:Y:S01]  /*12350*/  SHFL.BFLY PT, R2, R4, 0x2, 0x1f ;  /* 0x0c401f0004027f89 */ /* 0x008ea200000e0000 */
[----:B-1----:R-:W-:Y:S02]  /*12360*/  FADD.FTZ R0, R0, R5 ;  /* 0x0000000500007221 */ /* 0x002fe40000010000 */
[----:B--2---:R-:W-:-:S03]  /*12370*/  FADD.FTZ R2, R2, R4 ;  /* 0x0000000402027221 */ /* 0x004fc60000010000 */
[----:B------:R-:W1:Y:S04]  /*12380*/  SHFL.BFLY PT, R5, R0, 0x1, 0x1f ;  /* 0x0c201f0000057f89 */ /* 0x000e6800000e0000 */
[----:B------:R-:W2:Y:S01]  /*12390*/  SHFL.BFLY PT, R4, R2, 0x1, 0x1f ;  /* 0x0c201f0002047f89 */ /* 0x000ea200000e0000 */
[----:B-1----:R-:W-:Y:S01]  /*123a0*/  FADD.FTZ R133, R0, R5 ;  /* 0x0000000500857221 */ /* 0x002fe20000010000 */
[----:B------:R-:W-:Y:S01]  /*123b0*/  MOV R0, 0x3f800000 ;  /* 0x3f80000000007802 */ /* 0x000fe20000000f00 */
[----:B--2---:R-:W-:-:S03]  /*123c0*/  FADD.FTZ R134, R2, R4 ;  /* 0x0000000402867221 */ /* 0x004fc60000010000 */
[----:B------:R-:W-:Y:S02]  /*123d0*/  FSETP.NE.FTZ.AND P4, PT, R133, RZ, PT ;  /* 0x000000ff8500720b */ /* 0x000fe40003f95000 */
[----:B------:R-:W-:Y:S02]  /*123e0*/  MOV R2, 0x3f800000 ;  /* 0x3f80000000027802 */ /* 0x000fe40000000f00 */
[----:B------:R-:W-:-:S09]  /*123f0*/  FSETP.NE.FTZ.AND P3, PT, R134, RZ, PT ;  /* 0x000000ff8600720b */ /* 0x000fd20003f75000 */
[----:B------:R-:W1:Y:S08]  /*12400*/  @P4 MUFU.RCP R0, R133 ;  /* 0x0000008500004308 */ /* 0x000e700000001000 */
[----:B------:R-:W2:Y:S01]  /*12410*/  @P3 MUFU.RCP R2, R134 ;  /* 0x0000008600023308 */ /* 0x000ea20000001000 */
[C---:B-1----:R-:W-:Y:S02]  /*12420*/  FMUL.FTZ R139, R0.reuse, R37 ;  /* 0x00000025008b7220 */ /* 0x042fe40000410000 */
[----:B------:R-:W-:-:S02]  /*12430*/  FMUL.FTZ R37, R0, R89 ;  /* 0x0000005900257220 */ /* 0x000fc40000410000 */
[----:B------:R-:W1:Y:S01]  /*12440*/  S2R R89, SR_TID.X ;  /* 0x0000000000597919 */ /* 0x000e620000002100 */
[C---:B------:R-:W-:Y:S02]  /*12450*/  FMUL.FTZ R176, R0.reuse, R140 ;  /* 0x0000008c00b07220 */ /* 0x040fe40000410000 */
[----:B------:R-:W-:Y:S02]  /*12460*/  FMUL.FTZ R6, R0, R141 ;  /* 0x0000008d00067220 */ /* 0x000fe40000410000 */
[C---:B--2---:R-:W-:Y:S02]  /*12470*/  FMUL.FTZ R14, R2.reuse, R38 ;  /* 0x00000026020e7220 */ /* 0x044fe40000410000 */
[----:B------:R-:W-:Y:S01]  /*12480*/  FMUL.FTZ R38, R2, R86 ;  /* 0x0000005602267220 */ /* 0x000fe20000410000 */
[----:B------:R-:W-:Y:S01]  /*12490*/  F2FP.PACK_AB R6, R6, R176 ;  /* 0x000000b00606723e */ /* 0x000fe200000000ff */
        /* <DEDUP_REMOVED lines=8> */
[C---:B------:R-:W-:Y:S02]  /*12520*/  FMUL.FTZ R172, R0.reuse, R156 ;  /* 0x0000009c00ac7220 */ /* 0x040fe40000410000 */
[C---:B------:R-:W-:Y:S01]  /*12530*/  FMUL.FTZ R138, R0.reuse, R41 ;  /* 0x00000029008a7220 */ /* 0x040fe20000410000 */
[----:B-1----:R-:W-:Y:S01]  /*12540*/  SHF.R.S32.HI R86, RZ, 0x1f, R89 ;  /* 0x0000001fff567819 */ /* 0x002fe20000011459 */
[C---:B------:R-:W-:Y:S01]  /*12550*/  FMUL.FTZ R137, R0.reuse, R45 ;  /* 0x0000002d00897220 */ /* 0x040fe20000410000 */
[----:B------:R-:W-:Y:S01]  /*12560*/  F2FP.PACK_AB R11, R11, R173 ;  /* 0x000000ad0b0b723e */ /* 0x000fe200000000ff */
[----:B------:R-:W-:Y:S01]  /*12570*/  FMUL.FTZ R136, R0, R49 ;  /* 0x0000003100887220 */ /* 0x000fe20000410000 */
[----:B------:R-:W-:Y:S01]  /*12580*/  LEA.HI R21, R86, R89, RZ, 0x2 ;  /* 0x0000005956157211 */ /* 0x000fe200078f10ff */
        /* <DEDUP_REMOVED lines=15> */
[----:B------:R-:W-:Y:S01]  /*12680*/  FMUL.FTZ R53, R0, R57 ;  /* 0x0000003900357220 */ /* 0x000fe20000410000 */
[----:B------:R-:W-:Y:S01]  /*12690*/  F2FP.PACK_AB R57, R136, R149 ;  /* 0x000000958839723e */ /* 0x000fe200000000ff */
[C---:B------:R-:W-:Y:S02]  /*126a0*/  FMUL.FTZ R144, R0.reuse, R60 ;  /* 0x0000003c00907220 */ /* 0x040fe40000410000 */
[----:B------:R-:W-:Y:S01]  /*126b0*/  FMUL.FTZ R25, R0, R61 ;  /* 0x0000003d00197220 */ /* 0x000fe20000410000 */
        /* <DEDUP_REMOVED lines=45> */
[----:B------:R-:W-:Y:S01]  /*12990*/  FMUL.FTZ R129, R0, R129 ;  /* 0x0000008100817220 */ /* 0x000fe20000410000 */
[--C-:B------:R-:W-:Y:S01]  /*129a0*/  SHF.R.S32.HI R0, RZ, 0x1f, R21.reuse ;  /* 0x0000001fff007819 */ /* 0x100fe20000011415 */
[C---:B------:R-:W-:Y:S01]  /*129b0*/  FMUL.FTZ R19, R2.reuse, R55 ;  /* 0x0000003702137220 */ /* 0x040fe20000410000 */
[----:B------:R-:W-:Y:S01]  /*129c0*/  SHF.R.S32.HI R55, RZ, 0x2, R21 ;  /* 0x00000002ff377819 */ /* 0x000fe20000011415 */
[----:B------:R-:W-:-:S02]  /*129d0*/  FMUL.FTZ R60, R2, R42 ;  /* 0x0000002a023c7220 */ /* 0x000fc40000410000 */
[----:B------:R-:W-:Y:S01]  /*129e0*/  FMUL.FTZ R47, R2, R47 ;  /* 0x0000002f022f7220 */ /* 0x000fe20000410000 */
[----:B------:R-:W-:Y:S01]  /*129f0*/  LEA.HI R0, R0, R55, RZ, 0x3 ;  /* 0x0000003700007211 */ /* 0x000fe200078f18ff */
[C---:B------:R-:W-:Y:S02]  /*12a00*/  FMUL.FTZ R4, R2.reuse, R46 ;  /* 0x0000002e02047220 */ /* 0x040fe40000410000 */
[----:B------:R-:W-:Y:S01]  /*12a10*/  FMUL.FTZ R56, R2, R50 ;  /* 0x0000003202387220 */ /* 0x000fe20000410000 */
[----:B------:R-:W-:Y:S01]  /*12a20*/  LOP3.LUT R0, R0, 0xfffffff8, RZ, 0xc0, !PT ;  /* 0xfffffff800007812 */ /* 0x000fe200078ec0ff */
[C---:B------:R-:W-:Y:S02]  /*12a30*/  FMUL.FTZ R143, R2.reuse, R143 ;  /* 0x0000008f028f7220 */ /* 0x040fe40000410000 */
[C---:B------:R-:W-:Y:S02]  /*12a40*/  FMUL.FTZ R5, R2.reuse, R142 ;  /* 0x0000008e02057220 */ /* 0x040fe40000410000 */
        /* <DEDUP_REMOVED lines=10> */
[C---:B-----5:R-:W-:Y:S01]  /*12af0*/  FMUL.FTZ R17, R2.reuse, R158 ;  /* 0x0000009e02117220 */ /* 0x060fe20000410000 */
        /* <DEDUP_REMOVED lines=30> */
[----:B------:R-:W-:Y:S01]  /*12ce0*/  LEA.HI R70, R86, R89, RZ, 0x5 ;  /* 0x0000005956467211 */ /* 0x000fe200078f28ff */
[C---:B------:R-:W-:Y:S01]  /*12cf0*/  FMUL.FTZ R75, R2.reuse, R75 ;  /* 0x0000004b024b7220 */ /* 0x040fe20000410000 */
[----:B------:R-:W-:Y:S01]  /*12d00*/  F2FP.PACK_AB R56, R51, R56 ;  /* 0x000000383338723e */ /* 0x000fe200000000ff */
[C---:B------:R-:W-:Y:S01]  /*12d10*/  FMUL.FTZ R44, R2.reuse, R74 ;  /* 0x0000004a022c7220 */ /* 0x040fe20000410000 */
[----:B------:R-:W-:Y:S01]  /*12d20*/  SHF.R.S32.HI R16, RZ, 0x5, R70 ;  /* 0x00000005ff107819 */ /* 0x000fe20000011446 */
        /* <DEDUP_REMOVED lines=51> */
[----:B------:R-:W-:Y:S01]  /*13060*/  FMUL.FTZ R130, R2, R130 ;  /* 0x0000008202827220 */ /* 0x000fe20000410000 */
[----:B------:R-:W-:Y:S02]  /*13070*/  IADD3 R2, R55, -R0, RZ ;  /* 0x8000000037027210 */ /* 0x000fe40007ffe0ff */
[----:B------:R-:W-:Y:S02]  /*13080*/  LOP3.LUT R0, R21, 0x3ffffffc, RZ, 0xc0, !PT ;  /* 0x3ffffffc15007812 */ /* 0x000fe400078ec0ff */
[----:B------:R-:W-:Y:S02]  /*13090*/  SHF.L.U32 R4, R2, 0x6, RZ ;  /* 0x0000000602047819 */ /* 0x000fe400000006ff */
[----:B------:R-:W-:Y:S02]  /*130a0*/  IADD3 R14, -R0, R89, RZ ;  /* 0x00000059000e7210 */ /* 0x000fe40007ffe1ff */
[----:B------:R-:W-:Y:S02]  /*130b0*/  LOP3.LUT R0, R4, 0x1c0, RZ, 0xc0, !PT ;  /* 0x000001c004007812 */ /* 0x000fe400078ec0ff */
[----:B------:R-:W-:-:S02]  /*130c0*/  LOP3.LUT R4, R2, 0x1, RZ, 0xc0, !PT ;  /* 0x0000000102047812 */ /* 0x000fc400078ec0ff */
[----:B------:R-:W-:Y:S02]  /*130d0*/  LEA R14, R16, R14, 0x9 ;  /* 0x0000000e100e7211 */ /* 0x000fe400078e48ff */
[----:B------:R-:W-:Y:S02]  /*130e0*/  LEA.HI R0, R0, R0, RZ, 0x1d ;  /* 0x0000000000007211 */ /* 0x000fe400078fe8ff */
[----:B------:R-:W-:Y:S02]  /*130f0*/  ISETP.NE.U32.AND P0, PT, R4, 0x1, PT ;  /* 0x000000010400780c */ /* 0x000fe40003f05070 */
[----:B------:R-:W-:Y:S02]  /*13100*/  LEA R0, R14, R0, 0x1 ;  /* 0x000000000e007211 */ /* 0x000fe400078e08ff */
[----:B------:R-:W-:Y:S02]  /*13110*/  R2P PR, R2, 0x6 ;  /* 0x0000000602007804 */ /* 0x000fe40000000000 */
[----:B------:R-:W-:-:S02]  /*13120*/  SHF.L.U32 R0, R0, 0x1, RZ ;  /* 0x0000000100007819 */ /* 0x000fc400000006ff */
[----:B------:R-:W-:Y:S02]  /*13130*/  MOV R4, 0x20 ;  /* 0x0000002000047802 */ /* 0x000fe40000000f00 */
[----:B------:R-:W-:Y:S01]  /*13140*/  IADD3 R2, R0, -0x10, RZ ;  /* 0xfffffff000027810 */ /* 0x000fe20007ffe0ff */
[----:B------:R1:W-:Y:S01]  /*13150*/  STS [R0], R6 ;  /* 0x0000000600007388 */ /* 0x0003e20000000800 */
[----:B------:R-:W-:Y:S02]  /*13160*/  SEL R4, R4, 0xffffffe0, !P1 ;  /* 0xffffffe004047807 */ /* 0x000fe40004800000 */
[----:B------:R-:W-:Y:S01]  /*13170*/  @P0 IADD3 R2, R0, 0x10, RZ ;  /* 0x0000001000020810 */ /* 0x000fe20007ffe0ff */
[----:B------:R2:W-:Y:S01]  /*13180*/  STS [R0+0x400], R5 ;  /* 0x0004000500007388 */ /* 0x0005e20000000800 */
[----:B------:R-:W-:Y:S02]  /*13190*/  F2FP.PACK_AB R55, R135, R148 ;  /* 0x000000948737723e */ /* 0x000fe400000000ff */
[----:B------:R-:W-:Y:S01]  /*131a0*/  F2FP.PACK_AB R21, R121, R120 ;  /* 0x000000787915723e */ /* 0x000fe200000000ff */
[----:B------:R3:W-:Y:S01]  /*131b0*/  STS [R2], R7 ;  /* 0x0000000702007388 */ /* 0x0007e20000000800 */
[----:B------:R-:W-:-:S02]  /*131c0*/  F2FP.PACK_AB R18, R127, R126 ;  /* 0x0000007e7f12723e */ /* 0x000fc400000000ff */
[----:B------:R-:W-:Y:S01]  /*131d0*/  F2FP.PACK_AB R14, R131, R130 ;  /* 0x00000082830e723e */ /* 0x000fe200000000ff */
[----:B------:R4:W-:Y:S01]  /*131e0*/  STS [R2+0x400], R9 ;  /* 0x0004000902007388 */ /* 0x0009e20000000800 */
[----:B-1----:R-:W-:Y:S02]  /*131f0*/  MOV R6, 0x40 ;  /* 0x0000004000067802 */ /* 0x002fe40000000f00 */
[----:B--2---:R-:W-:Y:S02]  /*13200*/  IADD3 R5, R0, R4, RZ ;  /* 0x0000000400057210 */ /* 0x004fe40007ffe0ff */
[----:B------:R-:W-:Y:S02]  /*13210*/  SEL R6, R6, 0xffffffc0, !P2 ;  /* 0xffffffc006067807 */ /* 0x000fe40005000000 */
[----:B------:R-:W-:Y:S01]  /*13220*/  IADD3 R4, R4, R2, RZ ;  /* 0x0000000204047210 */ /* 0x000fe20007ffe0ff */
[----:B------:R1:W-:Y:S01]  /*13230*/  STS [R5], R8 ;  /* 0x0000000805007388 */ /* 0x0003e20000000800 */
[----:B---3--:R-:W-:-:S02]  /*13240*/  IADD3 R7, R5, R6, RZ ;  /* 0x0000000605077210 */ /* 0x008fc40007ffe0ff */
[----:B----4-:R-:W-:Y:S01]  /*13250*/  IADD3 R9, R6, R2, RZ ;  /* 0x0000000206097210 */ /* 0x010fe20007ffe0ff */
[----:B------:R-:W-:Y:S04]  /*13260*/  STS [R5+0x400], R12 ;  /* 0x0004000c05007388 */ /* 0x000fe80000000800 */
[----:B------:R-:W-:Y:S04]  /*13270*/  STS [R4], R11 ;  /* 0x0000000b04007388 */ /* 0x000fe80000000800 */
[----:B------:R-:W-:Y:S01]  /*13280*/  STS [R4+0x400], R10 ;  /* 0x0004000a04007388 */ /* 0x000fe20000000800 */
[----:B-1----:R-:W-:-:S02]  /*13290*/  IADD3 R8, R0, R6, RZ ;  /* 0x0000000600087210 */ /* 0x002fc40007ffe0ff */
[----:B------:R-:W-:-:S03]  /*132a0*/  IADD3 R6, R4, R6, RZ ;  /* 0x0000000604067210 */ /* 0x000fc60007ffe0ff */
        /* <DEDUP_REMOVED lines=52> */
[----:B------:R-:W-:-:S03]  /*135f0*/  LOP3.LUT P0, RZ, R0, 0x3, RZ, 0xc0, !PT ;  /* 0x0000000300ff7812 */ /* 0x000fc6000780c0ff */
[----:B------:R-:W-:Y:S04]  /*13600*/  STS [R9+0x6000], R21 ;  /* 0x0060001509007388 */ /* 0x000fe80000000800 */
[----:B------:R-:W-:Y:S01]  /*13610*/  STS [R9+0x6400], R20 ;  /* 0x0064001409007388 */ /* 0x000fe20000000800 */
[----:B--2---:R-:W2:Y:S03]  /*13620*/  @P4 MUFU.LG2 R5, R133 ;  /* 0x0000008500054308 */ /* 0x004ea60000000c00 */
[----:B------:R-:W-:Y:S04]  /*13630*/  STS [R7+0x6000], R19 ;  /* 0x0060001307007388 */ /* 0x000fe80000000800 */
[----:B------:R4:W-:Y:S01]  /*13640*/  STS [R7+0x6400], R18 ;  /* 0x0064001207007388 */ /* 0x0009e20000000800 */
[----:B---3--:R-:W3:Y:S03]  /*13650*/  @P3 MUFU.LG2 R4, R134 ;  /* 0x0000008600043308 */ /* 0x008ee60000000c00 */
[----:B------:R-:W-:Y:S04]  /*13660*/  STS [R6+0x6000], R15 ;  /* 0x0060000f06007388 */ /* 0x000fe80000000800 */
[----:B------:R4:W-:Y:S01]  /*13670*/  STS [R6+0x6400], R14 ;  /* 0x0064000e06007388 */ /* 0x0009e20000000800 */
[----:B--2---:R-:W-:Y:S01]  /*13680*/  @P4 FMUL.FTZ R5, R5, 0.69314718246459960938 ;  /* 0x3f31721805054820 */ /* 0x004fe20000410000 */
[----:B-1----:R-:W-:-:S02]  /*13690*/  MOV R8, 0x7f800000 ;  /* 0x7f80000000087802 */ /* 0x002fc40000000f00 */
[----:B------:R-:W-:Y:S01]  /*136a0*/  BAR.SYNC.DEFER_BLOCKING 0x0 ;  /* 0x0000000000007b1d */ /* 0x000fe20000010000 */
[----:B---3--:R-:W-:-:S05]  /*136b0*/  @P3 FMUL.FTZ R4, R4, 0.69314718246459960938 ;  /* 0x3f31721804043820 */ /* 0x008fca0000410000 */
[----:B------:R-:W1:Y:S01]  /*136c0*/  S2R R10, SR_TID.X ;  /* 0x00000000000a7919 */ /* 0x000e620000002100 */
[----:B------:R-:W-:Y:S01]  /*136d0*/  @P3 FFMA.FTZ R8, R3, c[0x0][0x238], R4 ;  /* 0x00008e0003083a23 */ /* 0x000fe20000010004 */
[----:B----4-:R-:W-:Y:S01]  /*136e0*/  MOV R7, 0x7f800000 ;  /* 0x7f80000000077802 */ /* 0x010fe20000000f00 */
[----:B------:R-:W-:Y:S01]  /*136f0*/  @P4 FFMA.FTZ R7, R132, c[0x0][0x238], R5 ;  /* 0x00008e0084074a23 */ /* 0x000fe20000010005 */
        /* <DEDUP_REMOVED lines=8> */
[----:B------:R-:W-:Y:S02]  /*13780*/  SHF.R.S32.HI R2, RZ, 0x1f, R16 ;  /* 0x0000001fff027819 */ /* 0x000fe40000011410 */
[----:B------:R-:W-:Y:S01]  /*13790*/  IADD3 R0, -R0, R10, RZ ;  /* 0x0000000a00007210 */ /* 0x000fe20007ffe1ff */
[----:B------:R2:W1:Y:S01]  /*137a0*/  LDS.128 R44, [R231+0x2800] ;  /* 0x00280000e72c7984 */ /* 0x0004620000000c00 */
[----:B------:R-:W-:Y:S02]  /*137b0*/  LEA.HI R2, R2, R16, RZ, 0x2 ;  /* 0x0000001002027211 */ /* 0x000fe400078f10ff */
[----:B------:R-:W-:Y:S01]  /*137c0*/  SHF.R.S32.HI R6, RZ, 0x1f, R0 ;  /* 0x0000001fff067819 */ /* 0x000fe20000011400 */
[----:B------:R2:W1:Y:S01]  /*137d0*/  LDS.128 R60, [R231+0x3000] ;  /* 0x00300000e73c7984 */ /* 0x0004620000000c00 */
[----:B------:R-:W-:Y:S02]  /*137e0*/  LOP3.LUT R2, R2, 0xffffffc, RZ, 0xc0, !PT ;  /* 0x0ffffffc02027812 */ /* 0x000fe400078ec0ff */
[----:B------:R-:W-:Y:S01]  /*137f0*/  LEA.HI R0, R6, R0, RZ, 0x2 ;  /* 0x0000000006007211 */ /* 0x000fe200078f10ff */
[----:B------:R2:W1:Y:S01]  /*13800*/  LDS.128 R76, [R231+0x3800] ;  /* 0x00380000e74c7984 */ /* 0x0004620000000c00 */
[----:B------:R-:W-:-:S02]  /*13810*/  IADD3 R2, R16, -R2, RZ ;  /* 0x8000000210027210 */ /* 0x000fc40007ffe0ff */
        /* <DEDUP_REMOVED lines=27> */
.L_x_675:
[----:B---34-:R-:W-:Y:S05]  /*139d0*/  BSYNC B0 ;  /* 0x0000000000007941 */ /* 0x018fea0003800000 */
.L_x_674:
[----:B------:R-:W3:Y:S04]  /*139e0*/  LDL.64 R18, [R1+0x18] ;  /* 0x0000180001127983 */ /* 0x000ee80000100a00 */
[----:B------:R4:W5:Y:S04]  /*139f0*/  LDL R16, [R1+0x30] ;  /* 0x0000300001107983 */ /* 0x0009680000100800 */
[----:B------:R4:W5:Y:S04]  /*13a00*/  LDL R15, [R1+0x24] ;  /* 0x00002400010f7983 */ /* 0x0009680000100800 */
[----:B------:R4:W5:Y:S01]  /*13a10*/  LDL R14, [R1+0x34] ;  /* 0x00003400010e7983 */ /* 0x0009620000100800 */
[----:B------:R-:W-:Y:S01]  /*13a20*/  LEA.HI R13, R86, R89, RZ, 0x3 ;  /* 0x00000059560d7211 */ /* 0x000fe200078f18ff */
[----:B------:R-:W-:Y:S01]  /*13a30*/  UIMAD UR9, UR9, -0x40, UR19 ;  /* 0xffffffc0090978a4 */ /* 0x000fe2000f8e0213 */
[----:B------:R-:W-:Y:S01]  /*13a40*/  LEA.HI R2, R9, R10, RZ, 0x3 ;  /* 0x0000000a09027211 */ /* 0x000fe200078f18ff */
[----:B------:R-:W2:Y:S01]  /*13a50*/  S2R R11, SR_CTAID.Z ;  /* 0x00000000000b7919 */ /* 0x000ea20000002700 */
[----:B------:R-:W-:Y:S01]  /*13a60*/  SHF.R.S32.HI R3, RZ, 0x3, R13 ;  /* 0x00000003ff037819 */ /* 0x000fe2000001140d */
[----:B------:R-:W-:Y:S01]  /*13a70*/  USHF.R.S32.HI UR6, URZ, 0x1f, UR10 ;  /* 0x0000001f3f067899 */ /* 0x000fe2000801140a */
[----:B------:R-:W-:Y:S01]  /*13a80*/  SHF.R.S32.HI R2, RZ, 0x3, R2 ;  /* 0x00000003ff027819 */ /* 0x000fe20000011402 */
[----:B------:R-:W-:Y:S01]  /*13a90*/  ULDC.64 UR4, c[0x0][0x1f0] ;  /* 0x00007c0000047ab9 */ /* 0x000fe20000000a00 */
[----:B------:R-:W-:Y:S01]  /*13aa0*/  BSSY B0, `(.L_x_676) ;  /* 0x000001c000007945 */ /* 0x000fe20003800000 */
[----:B------:R-:W-:-:S04]  /*13ab0*/  UIMAD UR4, UR6, UR4, URZ ;  /* 0x00000004060472a4 */ /* 0x000fc8000f8e023f */
[----:B------:R-:W-:Y:S01]  /*13ac0*/  UIMAD UR4, UR10, UR5, UR4 ;  /* 0x000000050a0472a4 */ /* 0x000fe2000f8e0204 */
[----:B---3--:R-:W-:Y:S02]  /*13ad0*/  SHF.R.S32.HI R0, RZ, 0x1f, R18 ;  /* 0x0000001fff007819 */ /* 0x008fe40000011412 */
[----:B------:R-:W-:-:S04]  /*13ae0*/  IADD3 R4, P0, R18, UR22, RZ ;  /* 0x0000001612047c10 */ /* 0x000fc8000ff1e0ff */
[----:B------:R-:W-:Y:S01]  /*13af0*/  IADD3.X R5, R0, UR7, RZ, P0, !PT ;  /* 0x0000000700057c10 */ /* 0x000fe200087fe4ff */
[----:B------:R-:W-:Y:S01]  /*13b00*/  IMAD.U32 R0, RZ, RZ, UR16 ;  /* 0x00000010ff007e24 */ /* 0x000fe2000f8e00ff */
[----:B------:R-:W-:Y:S02]  /*13b10*/  ISETP.GE.AND P0, PT, R3, UR9, PT ;  /* 0x0000000903007c0c */ /* 0x000fe4000bf06270 */
[----:B------:R-:W-:Y:S01]  /*13b20*/  SHF.R.S32.HI R3, RZ, 0x1f, R2 ;  /* 0x0000001fff037819 */ /* 0x000fe20000011402 */
[----:B--2---:R-:W-:-:S04]  /*13b30*/  IMAD.WIDE.U32 R10, R11, c[0x0][0x1f0], R4 ;  /* 0x00007c000b0a7a25 */ /* 0x004fc800078e0004 */
[----:B------:R-:W-:Y:S01]  /*13b40*/  IMAD.WIDE R4, R0, 0x40, R2 ;  /* 0x0000004000047825 */ /* 0x000fe200078e0202 */
[----:B------:R-:W-:-:S05]  /*13b50*/  IADD3 R9, R11, UR4, RZ ;  /* 0x000000040b097c10 */ /* 0x000fca000fffe0ff */
        /* <DEDUP_REMOVED lines=16> */
.L_x_677:
[----:B----4-:R-:W-:Y:S05]  /*13c60*/  BSYNC B0 ;  /* 0x0000000000007941 */ /* 0x010fea0003800000 */
.L_x_676:
        /* <DEDUP_REMOVED lines=22> */
.L_x_679:
[----:B------:R-:W-:Y:S05]  /*13dd0*/  BSYNC B0 ;  /* 0x0000000000007941 */ /* 0x000fea0003800000 */
.L_x_678:
        /* <DEDUP_REMOVED lines=18> */
[----:B-1----:R1:W-:Y:S04]  /*13f00*/  @!P3 STG.E.128 [R2.64], R64 ;  /* 0x000000400200b986 */ /* 0x0023e8000c101d14 */
[----:B------:R1:W-:Y:S04]  /*13f10*/  @!P2 STG.E.128 [R2.64+0x80], R60 ;  /* 0x0000803c0200a986 */ /* 0x0003e8000c101d14 */
[----:B------:R1:W-:Y:S04]  /*13f20*/  @!P1 STG.E.128 [R2.64+0x100], R56 ;  /* 0x0001003802009986 */ /* 0x0003e8000c101d14 */
[----:B------:R1:W-:Y:S02]  /*13f30*/  @!P0 STG.E.128 [R2.64+0x180], R52 ;  /* 0x0001803402008986 */ /* 0x0003e4000c101d14 */
.L_x_681:
[----:B------:R-:W-:Y:S05]  /*13f40*/  BSYNC B0 ;  /* 0x0000000000007941 */ /* 0x000fea0003800000 */
.L_x_680:
[----:B------:R-:W-:-:S04]  /*13f50*/  LEA.HI.SX32 R0, R13, 0x30, 0x1d ;  /* 0x000000300d007811 */ /* 0x000fc800078feaff */
[----:B------:R-:W-:-:S13]  /*13f60*/  ISETP.GE.AND P0, PT, R0, UR9, PT ;  /* 0x0000000900007c0c */ /* 0x000fda000bf06270 */
[----:B------:R-:W-:Y:S05]  /*13f70*/  @P0 EXIT ;  /* 0x000000000000094d */ /* 0x000fea0003800000 */
[----:B------:R-:W-:Y:S01]  /*13f80*/  IADD3 R6, P0, R4, 0x30, RZ ;  /* 0x0000003004067810 */ /* 0x000fe20007f1e0ff */
[----:B-12---:R-:W-:Y:S01]  /*13f90*/  IMAD.MOV.U32 R2, RZ, RZ, R10 ;  /* 0x000000ffff027224 */ /* 0x006fe200078e000a */
        /* <DEDUP_REMOVED lines=18> */
.L_x_635:
        /* <DEDUP_REMOVED lines=80> */
.L_x_683:
[----:B------:R-:W-:Y:S05]  /*145c0*/  BSYNC B0 ;  /* 0x0000000000007941 */ /* 0x000fea0003800000 */
.L_x_682:
        /* <DEDUP_REMOVED lines=22> */
.L_x_685:
[----:B------:R-:W-:Y:S05]  /*14730*/  BSYNC B0 ;  /* 0x0000000000007941 */ /* 0x000fea0003800000 */
.L_x_684:
        /* <DEDUP_REMOVED lines=22> */
.L_x_687:
[----:B------:R-:W-:Y:S05]  /*148a0*/  BSYNC B0 ;  /* 0x0000000000007941 */ /* 0x000fea0003800000 */
.L_x_686:
        /* <DEDUP_REMOVED lines=21> */
.L_x_689:
[----:B------:R-:W-:Y:S05]  /*14a00*/  BSYNC B0 ;  /* 0x0000000000007941 */ /* 0x000fea0003800000 */
.L_x_688:
        /* <DEDUP_REMOVED lines=35> */
.L_x_690:
        /* <DEDUP_REMOVED lines=12> */
.L_x_1084:


//--------------------- .text._ZN5flash16flash_fwd_kernelI23Flash_fwd_kernel_traitsILi256ELi128ELi64ELi8ELb0ELb0EN7cutlass6half_tE19Flash_kernel_traitsILi256ELi128ELi64ELi8ES3_EELb1ELb1ELb0ELb0ELb0ELb0ELb0ELb0EEEvNS_16Flash_fwd_paramsE --------------------------
	.section	.text._ZN5flash16flash_fwd_kernelI23Flash_fwd_kernel_traitsILi256ELi128ELi64ELi8ELb0ELb0EN7cutlass6half_tE19Flash_kernel_traitsILi256ELi128ELi64ELi8ES3_EELb1ELb1ELb0ELb0ELb0ELb0ELb0ELb0EEEvNS_16Flash_fwd_paramsE,"ax",@progbits
	.sectioninfo	@"SHI_REGISTERS=255"
	.align	128
        .global         _ZN5flash16flash_fwd_kernelI23Flash_fwd_kernel_traitsILi256ELi128ELi64ELi8ELb0ELb0EN7cutlass6half_tE19Flash_kernel_traitsILi256ELi128ELi64ELi8ES3_EELb1ELb1ELb0ELb0ELb0ELb0ELb0ELb0EEEvNS_16Flash_fwd_paramsE
        .type           _ZN5flash16flash_fwd_kernelI23Flash_fwd_kernel_traitsILi256ELi128ELi64ELi8ELb0ELb0EN7cutlass6half_tE19Flash_kernel_traitsILi256ELi128ELi64ELi8ES3_EELb1ELb1ELb0ELb0ELb0ELb0ELb0ELb0EEEvNS_16Flash_fwd_paramsE,@function
        .size           _ZN5flash16flash_fwd_kernelI23Flash_fwd_kernel_traitsILi256ELi128ELi64ELi8ELb0ELb0EN7cutlass6half_tE19Flash_kernel_traitsILi256ELi128ELi64ELi8ES3_EELb1ELb1ELb0ELb0ELb0ELb0ELb0ELb0EEEvNS_16Flash_fwd_paramsE,(.L_x_1085 - _ZN5flash16flash_fwd_kernelI23Flash_fwd_kernel_traitsILi256ELi128ELi64ELi8ELb0ELb0EN7cutlass6half_tE19Flash_kernel_traitsILi256ELi128ELi64ELi8ES3_EELb1ELb1ELb0ELb0ELb0ELb0ELb0ELb0EEEvNS_16Flash_fwd_paramsE)
        .other          _ZN5flash16flash_fwd_kernelI23Flash_fwd_kernel_traitsILi256ELi128ELi64ELi8ELb0ELb0EN7cutlass6half_tE19Flash_kernel_traitsILi256ELi128ELi64ELi8ES3_EELb1ELb1ELb0ELb0ELb0ELb0ELb0ELb0EEEvNS_16Flash_fwd_paramsE,@"STO_CUDA_ENTRY STV_DEFAULT"
_ZN5flash16flash_fwd_kernelI23Flash_fwd_kernel_traitsILi256ELi128ELi64ELi8ELb0ELb0EN7cutlass6half_tE19Flash_kernel_traitsILi256ELi128ELi64ELi8ES3_EELb1ELb1ELb0ELb0ELb0ELb0ELb0ELb0EEEvNS_16Flash_fwd_paramsE:
.text._ZN5flash16flash_fwd_kernelI23Flash_fwd_kernel_traitsILi256ELi128ELi64ELi8ELb0ELb0EN7cutlass6half_tE19Flash_kernel_traitsILi256ELi128ELi64ELi8ES3_EELb1ELb1ELb0ELb0ELb0ELb0ELb0ELb0EEEvNS_16Flash_fwd_paramsE:
        /* <DEDUP_REMOVED lines=24> */
[----:B------:R-:W-:-:S02]  /*0180*/  UMOV UR8, 0x4 ;  /* 0x0000000400087882 */ /* 0x000fc40000000000 */
[----:B------:R-:W-:Y:S01]  /*0190*/  ULDC.64 UR4, c[0x0][0x248] ;  /* 0x0000920000047ab9 */ /* 0x000fe20000000a00 */
[----:B------:R-:W-:Y:S01]  /*01a0*/  PLOP3.LUT P0, PT, PT, PT, UP2, 0x80, 0x0 ;  /* 0x000000000000781c */ /* 0x000fe20003f0f028 */
[----:B------:R-:W-:Y:S02]  /*01b0*/  UISETP.EQ.U32.AND UP0, UPT, URZ, UR4, UPT ;  /* 0x000000043f00728c */ /* 0x000fe4000bf02070 */
[----:B------:R-:W-:Y:S02]  /*01c0*/  ULDC.64 UR12, c[0x0][0x240] ;  /* 0x00009000000c7ab9 */ /* 0x000fe40000000a00 */
[----:B-----5:R-:W-:Y:S02]  /*01d0*/  UIMAD.WIDE UR12, UR7, UR8, UR12 ;  /* 0x00000008070c72a5 */ /* 0x020fe4000f8e020c */
[----:B-1----:R-:W-:-:S06]  /*01e0*/  ULOP3.LUT UR6, UR10, UR26, UR7, 0xfe, !UPT ;  /* 0x0000001a0a067292 */ /* 0x002fcc000f8efe07 */
[----:B--2---:R-:W-:Y:S01]  /*01f0*/  LOP3.LUT P3, RZ, R23, UR6, RZ, 0xfc, !PT ;  /* 0x0000000617ff7c12 */ /* 0x004fe2000f86fcff */
[----:B------:R-:W-:Y:S02]  /*0200*/  ULDC.U8 UR6, c[0x0][0x312] ;  /* 0x0000c48000067ab9 */ /* 0x000fe40000000000 */
[----:B------:R-:W-:-:S04]  /*0210*/  UISETP.NE.AND UP3, UPT, UR6, URZ, UPT ;  /* 0x0000003f0600728c */ /* 0x000fc8000bf65270 */
[----:B------:R-:W-:-:S06]  /*0220*/  UISETP.EQ.OR.EX UP0, UPT, URZ, UR5, !UP3, UP0 ;  /* 0x000000053f00728c */ /* 0x000fcc000df02700 */
[----:B------:R-:W-:Y:S02]  /*0230*/  @!P3 IMAD.MOV.U32 R10, RZ, RZ, c[0x0][0x308] ;  /* 0x0000c200ff0ab624 */ /* 0x000fe400078e00ff */
[----:B------:R-:W-:Y:S01]  /*0240*/  @!P3 IMAD.MOV.U32 R11, RZ, RZ, c[0x0][0x30c] ;  /* 0x0000c300ff0bb624 */ /* 0x000fe200078e00ff */
[----:B------:R-:W-:Y:S02]  /*0250*/  ULDC.64 UR4, c[0x0][0x248] ;  /* 0x0000920000047ab9 */ /* 0x000fe40000000a00 */
[----:B------:R-:W-:Y:S01]  /*0260*/  UIMAD.WIDE UR4, UR7, UR8, UR4 ;  /* 0x00000008070472a5 */ /* 0x000fe2000f8e0204 */
[----:B----4-:R-:W1:Y:S08]  /*0270*/  @P2 R2UR UR36, R4 ;  /* 0x00000000042423c2 */ /* 0x010e7000000e0000 */
[----:B------:R-:W2:Y:S01]  /*0280*/  @P2 R2UR UR37, R5 ;  /* 0x00000000052523c2 */ /* 0x000ea200000e0000 */
[----:B-1----:R-:W-:Y:S01]  /*0290*/  IMAD.U32 R4, RZ, RZ, UR36 ;  /* 0x00000024ff047e24 */ /* 0x002fe2000f8e00ff */
[----:B---3--:R-:W-:Y:S01]  /*02a0*/  @P2 IADD3 R7, P1, R2, c[0x0][0x300], RZ ;  /* 0x0000c00002072a10 */ /* 0x008fe20007f3e0ff */
[----:B------:R-:W-:Y:S01]  /*02b0*/  IMAD.U32 R2, RZ, RZ, UR12 ;  /* 0x0000000cff027e24 */ /* 0x000fe2000f8e00ff */
[----:B--2---:R-:W-:-:S03]  /*02c0*/  MOV R5, UR37 ;  /* 0x0000002500057c02 */ /* 0x004fc60008000f00 */
[----:B------:R-:W-:Y:S02]  /*02d0*/  @P2 IMAD.X R8, RZ, RZ, R3, P1 ;  /* 0x000000ffff082224 */ /* 0x000fe400008e0603 */
[----:B------:R1:W-:Y:S01]  /*02e0*/  @!P3 STG.E.64 [R10.64], R4 ;  /* 0x000000040a00b986 */ /* 0x0003e2000c101b1c */
[----:B------:R-:W-:Y:S01]  /*02f0*/  IMAD.U32 R3, RZ, RZ, UR13 ;  /* 0x0000000dff037e24 */ /* 0x000fe2000f8e00ff */
[----:B------:R-:W-:Y:S01]  /*0300*/  PLOP3.LUT P2, PT, PT, PT, UP0, 0x80, 0x0 ;  /* 0x000000000000781c */ /* 0x000fe20003f4f008 */
        /* <DEDUP_REMOVED lines=14> */
[----:B------:R-:W-:Y:S02]  /*03f0*/  UMOV UR25, 0xffffffff ;  /* 0xffffffff00197882 */ /* 0x000fe40000000000 */
[----:B------:R-:W-:Y:S02]  /*0400*/  UMOV UR15, 0xffffffff ;  /* 0xffffffff000f7882 */ /* 0x000fe40000000000 */
[----:B------:R-:W-:Y:S02]  /*0410*/  ULDC UR4, c[0x0][0x1c0] ;  /* 0x0000700000047ab9 */ /* 0x000fe40000000800 */
[----:B------:R-:W-:-:S02]  /*0420*/  UIMAD UR4, UR7, UR4, UR10 ;  /* 0x00000004070472a4 */ /* 0x000fc4000f8e020a */
[----:B------:R-:W-:Y:S02]  /*0430*/  UMOV UR11, URZ ;  /* 0x0000003f000b7c82 */ /* 0x000fe40008000000 */
[----:B------:R-:W-:-:S04]  /*0440*/  USHF.L.U32 UR5, UR4, 0x5, URZ ;  /* 0x0000000504057899 */ /* 0x000fc8000800063f */
[----:B------:R-:W-:Y:S01]  /*0450*/  USHF.R.S32.HI UR4, URZ, 0x1f, UR5 ;  /* 0x0000001f3f047899 */ /* 0x000fe20008011405 */
[----:B---3--:R1:W3:Y:S08]  /*0460*/  @P0 R2UR UR25, R9 ;  /* 0x00000000091903c2 */ /* 0x0082f000000e0000 */
[----:B----4-:R-:W3:Y:S01]  /*0470*/  @P0 R2UR UR27, R6 ;  /* 0x00000000061b03c2 */ /* 0x010ee200000e0000 */
[----:B-1----:R-:W-:-:S04]  /*0480*/  SHF.R.S32.HI R9, RZ, 0x1f, R23 ;  /* 0x0000001fff097819 */ /* 0x002fc80000011417 */
[----:B------:R-:W-:-:S03]  /*0490*/  LEA.HI R21, R9, R23, RZ, 0x5 ;  /* 0x0000001709157211 */ /* 0x000fc600078f28ff */
[----:B--2---:R1:W2:Y:S01]  /*04a0*/  @P1 R2UR UR11, R4 ;  /* 0x00000000040b13c2 */ /* 0x0042a200000e0000 */
[----:B---3--:R-:W-:-:S07]  /*04b0*/  @UP2 UIADD3 UR27, UR27, -UR25, URZ ;  /* 0x800000191b1b2290 */ /* 0x008fce000fffe03f */
[----:B-----5:R3:W4:Y:S01]  /*04c0*/  @!P2 R2UR UR15, R0 ;  /* 0x00000000000fa3c2 */ /* 0x02072200000e0000 */
[----:B------:R-:W-:Y:S01]  /*04d0*/  ISETP.NE.U32.AND P2, PT, RZ, c[0x0][0x248], PT ;  /* 0x00009200ff007a0c */ /* 0x000fe20003f45070 */
[----:B------:R-:W-:-:S03]  /*04e0*/  @!UP2 ULDC UR27, c[0x0][0x214] ;  /* 0x00008500001baab9 */ /* 0x000fc60000000800 */
[----:B------:R-:W-:Y:S02]  /*04f0*/  ISETP.NE.AND.EX P2, PT, RZ, c[0x0][0x24c], PT, P2 ;  /* 0x00009300ff007a0c */ /* 0x000fe40003f45320 */
[----:B---3--:R-:W-:-:S05]  /*0500*/  LOP3.LUT R0, R21, 0xffffffe0, RZ, 0xc0, !PT ;  /* 0xffffffe015007812 */ /* 0x008fca00078ec0ff */
[----:B------:R-:W-:-:S05]  /*0510*/  IMAD.IADD R20, R23, 0x1, -R0 ;  /* 0x0000000117147824 */ /* 0x000fca00078e0a00 */
[--C-:B------:R-:W-:Y:S02]  /*0520*/  IADD3 R103, P1, P0, R7, UR5, R20.reuse ;  /* 0x0000000507677c10 */ /* 0x100fe4000f83e014 */
[----:B------:R-:W-:-:S03]  /*0530*/  SHF.R.S32.HI R0, RZ, 0x1f, R20 ;  /* 0x0000001fff007819 */ /* 0x000fc60000011414 */
[----:B------:R1:W-:Y:S01]  /*0540*/  STL [R1+0x48], R103 ;  /* 0x0000486701007387 */ /* 0x0003e20000100800 */
[----:B------:R-:W-:Y:S01]  /*0550*/  IADD3.X R101, R8, UR4, R0, P1, P0 ;  /* 0x0000000408657c10 */ /* 0x000fe20008fe0400 */
        /* <DEDUP_REMOVED lines=8> */
.L_x_691:
[----:B------:R-:W-:Y:S02]  /*05e0*/  ULDC UR6, c[0x0][0x218] ;  /* 0x0000860000067ab9 */ /* 0x000fe40000000800 */
.L_x_692:
        /* <DEDUP_REMOVED lines=42> */
[----:B------:R-:W-:-:S02]  /*0890*/  @UP1 UIMAD.WIDE.U32 UR18, UR25, UR12, URZ ;  /* 0x0000000c191212a5 */ /* 0x000fc4000f8e003f */
[----:B------:R-:W-:Y:S02]  /*08a0*/  @!UP1 USHF.R.S32.HI UR12, URZ, 0x1f, UR7 ;  /* 0x0000001f3f0c9899 */ /* 0x000fe40008011407 */
[----:B------:R-:W-:Y:S02]  /*08b0*/  @UP1 UIMAD UR6, UR25, UR13, UR19 ;  /* 0x0000000d190612a4 */ /* 0x000fe4000f8e0213 */
[----:B------:R-:W-:Y:S02]  /*08c0*/  @UP0 UIADD3 UR13, UR11, UR15, URZ ;  /* 0x0000000f0b0d0290 */ /* 0x000fe4000fffe03f */
[----:B------:R-:W-:Y:S02]  /*08d0*/  @!UP1 UIMAD UR12, UR12, UR4, URZ ;  /* 0x000000040c0c92a4 */ /* 0x000fe4000f8e023f */
[----:B------:R-:W-:Y:S02]  /*08e0*/  @!UP1 UIMAD.WIDE.U32 UR16, UR7, UR4, URZ ;  /* 0x00000004071092a5 */ /* 0x000fe4000f8e003f */
[----:B------:R-:W-:-:S02]  /*08f0*/  @UP0 UIMAD.WIDE.U32 UR32, UR13, UR30, URZ ;  /* 0x0000001e0d2002a5 */ /* 0x000fc4000f8e003f */
[----:B------:R-:W-:Y:S02]  /*0900*/  @!UP1 UIMAD UR5, UR7, UR5, UR12 ;  /* 0x00000005070592a4 */ /* 0x000fe4000f8e020c */
[----:B------:R-:W-:Y:S02]  /*0910*/  @UP1 UMOV UR14, UR18 ;  /* 0x00000012000e1c82 */ /* 0x000fe40008000000 */
[----:B------:R-:W-:Y:S02]  /*0920*/  @UP0 UIMAD UR31, UR13, UR31, UR33 ;  /* 0x0000001f0d1f02a4 */ /* 0x000fe4000f8e0221 */
[----:B------:R-:W-:Y:S02]  /*0930*/  @!UP1 UIADD3 UR6, UR17, UR5, URZ ;  /* 0x0000000511069290 */ /* 0x000fe4000fffe03f */
[----:B------:R-:W-:Y:S01]  /*0940*/  @!UP1 UMOV UR14, UR16 ;  /* 0x00000010000e9c82 */ /* 0x000fe20008000000 */
        /* <DEDUP_REMOVED lines=12> */
[----:B------:R-:W-:-:S03]  /*0a10*/  UIADD3 UR31, UR33, UR5, URZ ;  /* 0x00000005211f7290 */ /* 0x000fc6000fffe03f */
.L_x_694:
[----:B------:R-:W-:Y:S01]  /*0a20*/  IABS R0, c[0x0][0x1c8] ;  /* 0x0000720000007a13 */ /* 0x000fe20000000000 */
[----:B------:R-:W1:Y:S01]  /*0a30*/  S2R R2, SR_CTAID.Z ;  /* 0x0000000000027919 */ /* 0x000e620000002700 */
[----:B------:R-:W-:Y:S02]  /*0a40*/  UMOV UR16, URZ ;  /* 0x0000003f00107c82 */ /* 0x000fe40008000000 */
[----:B------:R-:W2:Y:S01]  /*0a50*/  R2UR UR5, R0 ;  /* 0x00000000000573c2 */ /* 0x000ea200000e0000 */
[----:B------:R-:W-:Y:S01]  /*0a60*/  @UP0 UIADD3 UR15, UR11, UR15, URZ ;  /* 0x0000000f0b0f0290 */ /* 0x000fe2000fffe03f */
        /* <DEDUP_REMOVED lines=9> */
[----:B------:R-:W-:-:S04]  /*0b00*/  UIMAD.WIDE.U32 UR12, UR17, UR12, UR16 ;  /* 0x0000000c110c72a5 */ /* 0x000fc8000f8e0010 */
[----:B-1----:R-:W-:-:S07]  /*0b10*/  UIMAD.WIDE.U32 UR12, UR13, UR4, URZ ;  /* 0x000000040d0c72a5 */ /* 0x002fce000f8e003f */
        /* <DEDUP_REMOVED lines=15> */
[----:B------:R-:W-:-:S03]  /*0c10*/  @UP0 UIMAD UR33, UR15, UR5, UR17 ;  /* 0x000000050f2102a4 */ /* 0x000fc6000f8e0211 */
[----:B------:R-:W-:Y:S02]  /*0c20*/  @UP0 UMOV UR34, UR16 ;  /* 0x0000001000220c82 */ /* 0x000fe40008000000 */
[----:B------:R-:W-:Y:S02]  /*0c30*/  @!UP2 ULOP3.LUT UR30, URZ, UR12, URZ, 0x33, !UPT ;  /* 0x0000000c3f1ea292 */ /* 0x000fe4000f8e333f */
[----:B------:R-:W-:Y:S02]  /*0c40*/  USHF.R.S32.HI UR12, URZ, 0x1f, UR10 ;  /* 0x0000001f3f0c7899 */ /* 0x000fe4000801140a */
[----:B------:R-:W-:Y:S01]  /*0c50*/  USHF.R.S32.HI UR13, URZ, 0x1f, UR30 ;  /* 0x0000001f3f0d7899 */ /* 0x000fe2000801141e */
[----:B------:R-:W-:Y:S05]  /*0c60*/  @P0 BRA `(.L_x_695) ;  /* 0x000000d000000947 */ /* 0x000fea0003800000 */
[----:B------:R-:W-:Y:S02]  /*0c70*/  USHF.R.S32.HI UR15, URZ, 0x1f, UR11 ;  /* 0x0000001f3f0f7899 */ /* 0x000fe4000801140b */
[----:B------:R-:W-:Y:S02]  /*0c80*/  ULDC.64 UR4, c[0x0][0x1a0] ;  /* 0x0000680000047ab9 */ /* 0x000fe40000000a00 */
[----:B------:R-:W-:-:S02]  /*0c90*/  UIMAD UR15, UR15, UR4, URZ ;  /* 0x000000040f0f72a4 */ /* 0x000fc4000f8e023f */
[----:B------:R-:W-:Y:S02]  /*0ca0*/  UIMAD.WIDE.U32 UR16, UR11, UR4, URZ ;  /* 0x000000040b1072a5 */ /* 0x000fe4000f8e003f */
[----:B------:R-:W-:Y:S02]  /*0cb0*/  UIMAD UR15, UR11, UR5, UR15 ;  /* 0x000000050b0f72a4 */ /* 0x000fe4000f8e020f */
[----:B------:R-:W-:Y:S02]  /*0cc0*/  USHF.R.S32.HI UR11, URZ, 0x1f, UR7 ;  /* 0x0000001f3f0b7899 */ /* 0x000fe40008011407 */
[----:B------:R-:W-:Y:S02]  /*0cd0*/  UIADD3 UR17, UR17, UR15, URZ ;  /* 0x0000000f11117290 */ /* 0x000fe4000fffe03f */
[----:B------:R-:W-:Y:S02]  /*0ce0*/  ULDC.64 UR4, c[0x0][0x188] ;  /* 0x0000620000047ab9 */ /* 0x000fe40000000a00 */
[----:B------:R-:W-:-:S02]  /*0cf0*/  UIMAD UR11, UR11, UR4, URZ ;  /* 0x000000040b0b72a4 */ /* 0x000fc4000f8e023f */
[----:B------:R-:W-:Y:S02]  /*0d00*/  UIMAD.WIDE.U32 UR16, UR7, UR4, UR16 ;  /* 0x00000004071072a5 */ /* 0x000fe4000f8e0010 */
[----:B------:R-:W-:-:S04]  /*0d10*/  UIMAD UR5, UR7, UR5, UR11 ;  /* 0x00000005070572a4 */ /* 0x000fc8000f8e020b */
[----:B------:R-:W-:Y:S02]  /*0d20*/  UIADD3 UR33, UR17, UR5, URZ ;  /* 0x0000000511217290 */ /* 0x000fe4000fffe03f */
[----:B------:R-:W-:Y:S02]  /*0d30*/  UMOV UR34, UR16 ;  /* 0x0000001000227c82 */ /* 0x000fe40008000000 */
.L_x_695:
[CC--:B------:R-:W-:Y:S01]  /*0d40*/  LEA.HI R0, R9.reuse, R23.reuse, RZ, 0x3 ;  /* 0x0000001709007211 */ /* 0x0c0fe200078f18ff */
[----:B------:R-:W1:Y:S01]  /*0d50*/  S2R R18, SR_CTAID.Z ;  /* 0x0000000000127919 */ /* 0x000e620000002700 */
[----:B------:R-:W-:Y:S01]  /*0d60*/  LEA.HI R5, R9, R23, RZ, 0x4 ;  /* 0x0000001709057211 */ /* 0x000fe200078f20ff */
[----:B------:R-:W-:Y:S01]  /*0d70*/  ULDC.64 UR4, c[0x0][0x1b8] ;  /* 0x00006e0000047ab9 */ /* 0x000fe20000000a00 */
[----:B------:R-:W-:Y:S01]  /*0d80*/  SHF.R.S32.HI R234, RZ, 0x3, R0 ;  /* 0x00000003ffea7819 */ /* 0x000fe20000011400 */
[----:B------:R-:W-:Y:S01]  /*0d90*/  UIMAD UR4, UR13, UR4, URZ ;  /* 0x000000040d0472a4 */ /* 0x000fe2000f8e023f */
[----:B------:R-:W-:Y:S01]  /*0da0*/  LOP3.LUT R0, R0, 0xfffffff8, RZ, 0xc0, !PT ;  /* 0xfffffff800007812 */ /* 0x000fe200078ec0ff */
[----:B------:R-:W-:Y:S01]  /*0db0*/  UIADD3 UR18, -UR9, UR27, URZ ;  /* 0x0000001b09127290 */ /* 0x000fe2000fffe13f */
[----:B------:R-:W-:Y:S01]  /*0dc0*/  SHF.R.S32.HI R4, RZ, 0x4, R5 ;  /* 0x00000004ff047819 */ /* 0x000fe20000011405 */
[----:B------:R-:W-:Y:S01]  /*0dd0*/  IMAD.SHL.U32 R3, R234, 0x40, RZ ;  /* 0x00000040ea037824 */ /* 0x000fe200078e00ff */
[----:B------:R-:W-:Y:S01]  /*0de0*/  LOP3.LUT R2, R5, 0xfffffff0, RZ, 0xc0, !PT ;  /* 0xfffffff005027812 */ /* 0x000fe200078ec0ff */
[----:B------:R-:W-:Y:S01]  /*0df0*/  IMAD.IADD R24, R23, 0x1, -R0 ;  /* 0x0000000117187824 */ /* 0x000fe200078e0a00 */
[----:B------:R-:W-:Y:S01]  /*0e00*/  LEA.HI R0, R5, R4, RZ, 0x1 ;  /* 0x0000000405007211 */ /* 0x000fe200078f08ff */
[----:B------:R-:W-:Y:S01]  /*0e10*/  BSSY B0, `(.L_x_696) ;  /* 0x0000072000007945 */ /* 0x000fe20003800000 */
[----:B------:R-:W-:Y:S01]  /*0e20*/  LOP3.LUT R5, R3, 0x1c0, RZ, 0xc0, !PT ;  /* 0x000001c003057812 */ /* 0x000fe200078ec0ff */
[----:B------:R-:W-:Y:S01]  /*0e30*/  IMAD.SHL.U32 R112, R24, 0x8, RZ ;  /* 0x0000000818707824 */ /* 0x000fe200078e00ff */
[----:B------:R-:W-:Y:S01]  /*0e40*/  LOP3.LUT R0, R0, 0xfffffffe, RZ, 0xc0, !PT ;  /* 0xfffffffe00007812 */ /* 0x000fe200078ec0ff */
[----:B------:R-:W-:Y:S01]  /*0e50*/  IMAD.IADD R6, R23, 0x1, -R2 ;  /* 0x0000000117067824 */ /* 0x000fe200078e0a02 */
[----:B------:R-:W-:-:S02]  /*0e60*/  SHF.R.U32.HI R2, RZ, 0x3, R5 ;  /* 0x00000003ff027819 */ /* 0x000fc40000011605 */
[----:B------:R-:W-:Y:S01]  /*0e70*/  LOP3.LUT R3, R5, 0x38, R112, 0xf8, !PT ;  /* 0x0000003805037812 */ /* 0x000fe200078ef870 */
[----:B------:R-:W-:Y:S01]  /*0e80*/  IMAD.IADD R22, R4, 0x1, -R0 ;  /* 0x0000000104167824 */ /* 0x000fe200078e0a00 */
[----:B------:R-:W-:Y:S02]  /*0e90*/  SHF.R.S32.HI R5, RZ, 0x1f, R6 ;  /* 0x0000001fff057819 */ /* 0x000fe40000011406 */
[----:B------:R-:W-:Y:S02]  /*0ea0*/  SHF.R.S32.HI R235, RZ, 0x1f, R234 ;  /* 0x0000001fffeb7819 */ /* 0x000fe400000114ea */
[----:B------:R-:W-:Y:S02]  /*0eb0*/  LEA.HI R11, R5, R6, RZ, 0x3 ;  /* 0x00000006050b7211 */ /* 0x000fe400078f18ff */
[----:B------:R-:W-:Y:S01]  /*0ec0*/  SHF.R.S32.HI R113, RZ, 0x1f, R112 ;  /* 0x0000001fff717819 */ /* 0x000fe20000011470 */
[----:B------:R-:W-:Y:S01]  /*0ed0*/  IMAD R7, R235, c[0x0][0x198], RZ ;  /* 0x00006600eb077a24 */ /* 0x000fe200078e02ff */
[----:B------:R-:W-:-:S02]  /*0ee0*/  LOP3.LUT R0, R11, 0xfffffff8, RZ, 0xc0, !PT ;  /* 0xfffffff80b007812 */ /* 0x000fc400078ec0ff */
[----:B------:R-:W-:Y:S01]  /*0ef0*/  LEA.HI R9, R9, R23, RZ, 0x6 ;  /* 0x0000001709097211 */ /* 0x000fe200078f30ff */
[----:B------:R-:W-:Y:S01]  /*0f00*/  IMAD.WIDE.U32 R4, R234, c[0x0][0x198], R112 ;  /* 0x00006600ea047a25 */ /* 0x000fe200078e0070 */
[----:B------:R-:W-:Y:S01]  /*0f10*/  LOP3.LUT R10, R3, R2, RZ, 0x3c, !PT ;  /* 0x00000002030a7212 */ /* 0x000fe200078e3cff */
[----:B------:R2:W-:Y:S01]  /*0f20*/  STL.64 [R1], R112 ;  /* 0x0000007001007387 */ /* 0x0005e20000100a00 */
[----:B------:R-:W-:Y:S01]  /*0f30*/  IADD3 R2, P0, R112, UR14, RZ ;  /* 0x0000000e70027c10 */ /* 0x000fe2000ff1e0ff */
[----:B------:R-:W-:Y:S01]  /*0f40*/  IMAD.IADD R0, R6, 0x1, -R0 ;  /* 0x0000000106007824 */ /* 0x000fe200078e0a00 */
[----:B------:R-:W-:Y:S01]  /*0f50*/  IADD3 R110, R112, 0x40, RZ ;  /* 0x00000040706e7810 */ /* 0x000fe20007ffe0ff */
[----:B------:R-:W-:Y:S01]  /*0f60*/  IMAD.SHL.U32 R9, R9, 0x8, RZ ;  /* 0x0000000809097824 */ /* 0x000fe200078e00ff */
[----:B------:R-:W-:Y:S01]  /*0f70*/  IADD3.X R3, R113, UR6, RZ, P0, !PT ;  /* 0x0000000671037c10 */ /* 0x000fe200087fe4ff */
[----:B------:R-:W-:Y:S01]  /*0f80*/  IMAD R6, R234, c[0x0][0x19c], R7 ;  /* 0x00006700ea067a24 */ /* 0x000fe200078e0207 */
[----:B------:R-:W-:Y:S01]  /*0f90*/  IADD3 R8, P0, R4, UR32, RZ ;  /* 0x0000002004087c10 */ /* 0x000fe2000ff1e0ff */
[----:B------:R-:W-:Y:S01]  /*0fa0*/  IMAD R4, R235, c[0x0][0x1a0], RZ ;  /* 0x00006800eb047a24 */ /* 0x000fe200078e02ff */
[----:B------:R-:W-:Y:S01]  /*0fb0*/  LOP3.LUT P2, RZ, R0, 0x4, RZ, 0xc0, !PT ;  /* 0x0000000400ff7812 */ /* 0x000fe2000784c0ff */
[----:B-1----:R-:W-:Y:S01]  /*0fc0*/  IMAD.WIDE.U32 R18, R18, c[0x0][0x1a8], R2 ;  /* 0x00006a0012127a25 */ /* 0x002fe200078e0002 */
[----:B------:R-:W-:Y:S01]  /*0fd0*/  LOP3.LUT P1, RZ, R0, 0x2, RZ, 0xc0, !PT ;  /* 0x0000000200ff7812 */ /* 0x000fe2000782c0ff */
[----:B------:R-:W-:Y:S01]  /*0fe0*/  ULDC.64 UR6, c[0x0][0x1b0] ;  /* 0x00006c0000067ab9 */ /* 0x000fe20000000a00 */
[----:B------:R-:W-:Y:S01]  /*0ff0*/  LOP3.LUT R10, R10, 0xfffffe00, R9, 0xf8, !PT ;  /* 0xfffffe000a0a7812 */ /* 0x000fe200078ef809 */
[----:B------:R-:W-:Y:S01]  /*1000*/  IMAD.SHL.U32 R0, R0, 0x40, RZ ;  /* 0x0000004000007824 */ /* 0x000fe200078e00ff */
[----:B------:R-:W-:Y:S01]  /*1010*/  IADD3.X R9, R5, UR31, R6, P0, !PT ;  /* 0x0000001f05097c10 */ /* 0x000fe200087fe406 */
[----:B------:R-:W-:Y:S01]  /*1020*/  IMAD.SHL.U32 R6, R22, 0x8, RZ ;  /* 0x0000000816067824 */ /* 0x000fe200078e00ff */
[----:B------:R-:W-:Y:S01]  /*1030*/  UIMAD UR6, UR13, UR6, URZ ;  /* 0x000000060d0672a4 */ /* 0x000fe2000f8e023f */
[----:B------:R-:W-:Y:S01]  /*1040*/  IMAD.WIDE.U32 R2, R234, c[0x0][0x1a0], R112 ;  /* 0x00006800ea027a25 */ /* 0x000fe200078e0070 */
[----:B------:R-:W-:-:S02]  /*1050*/  LOP3.LUT R0, R0, 0x1c0, RZ, 0xc0, !PT ;  /* 0x000001c000007812 */ /* 0x000fc400078ec0ff */
[----:B------:R-:W-:Y:S01]  /*1060*/  UIMAD UR7, UR30, UR7, UR6 ;  /* 0x000000071e0772a4 */ /* 0x000fe2000f8e0206 */
[----:B------:R-:W-:Y:S01]  /*1070*/  IMAD R4, R234, c[0x0][0x1a4], R4 ;  /* 0x00006900ea047a24 */ /* 0x000fe200078e0204 */
[----:B------:R-:W-:Y:S01]  /*1080*/  LOP3.LUT R6, R0, 0x8, R6, 0xf8, !PT ;  /* 0x0000000800067812 */ /* 0x000fe200078ef806 */
[----:B------:R-:W-:Y:S01]  /*1090*/  UIMAD UR6, UR30, UR5, UR4 ;  /* 0x000000051e0672a4 */ /* 0x000fe2000f8e0204 */
[----:B------:R-:W-:Y:S01]  /*10a0*/  IADD3 R2, P0, R2, UR34, RZ ;  /* 0x0000002202027c10 */ /* 0x000fe2000ff1e0ff */
[----:B------:R-:W-:Y:S01]  /*10b0*/  IMAD.SHL.U32 R5, R11, 0x40, RZ ;  /* 0x000000400b057824 */ /* 0x000fe200078e00ff */
[----:B------:R-:W-:Y:S01]  /*10c0*/  SHF.R.U32.HI R0, RZ, 0x3, R0 ;  /* 0x00000003ff007819 */ /* 0x000fe20000011600 */
[----:B------:R-:W-:Y:S01]  /*10d0*/  ULDC.64 UR4, c[0x0][0x1a8] ;  /* 0x00006a0000047ab9 */ /* 0x000fe20000000a00 */
[----:B------:R-:W-:Y:S01]  /*10e0*/  IADD3.X R3, R3, UR33, R4, P0, !PT ;  /* 0x0000002103037c10 */ /* 0x000fe200087fe404 */
[----:B------:R-:W-:Y:S01]  /*10f0*/  IMAD.U32 R4, RZ, RZ, UR30 ;  /* 0x0000001eff047e24 */ /* 0x000fe2000f8e00ff */
[----:B------:R-:W-:Y:S01]  /*1100*/  LOP3.LUT R6, R6, R0, RZ, 0x3c, !PT ;  /* 0x0000000006067212 */ /* 0x000fe200078e3cff */
[----:B------:R-:W-:Y:S01]  /*1110*/  IMAD.U32 R0, RZ, RZ, UR30 ;  /* 0x0000001eff007e24 */ /* 0x000fe2000f8e00ff */
[----:B------:R-:W-:Y:S01]  /*1120*/  IADD3 R107, R112, 0x80, RZ ;  /* 0x00000080706b7810 */ /* 0x000fe20007ffe0ff */
[----:B------:R-:W-:Y:S01]  /*1130*/  IMAD.WIDE.U32 R26, R4, c[0x0][0x1b8], R2 ;  /* 0x00006e00041a7a25 */ /* 0x000fe200078e0002 */
[----:B------:R-:W-:Y:S01]  /*1140*/  IADD3 R106, R112, 0xc0, RZ ;  /* 0x000000c0706a7810 */ /* 0x000fe20007ffe0ff */
[----:B------:R-:W-:Y:S01]  /*1150*/  UIMAD UR4, UR12, UR4, URZ ;  /* 0x000000040c0472a4 */ /* 0x000fe2000f8e023f */
[----:B------:R-:W-:Y:S01]  /*1160*/  ISETP.GE.AND P0, PT, R234, UR18, PT ;  /* 0x00000012ea007c0c */ /* 0x000fe2000bf06270 */
[----:B------:R-:W-:Y:S01]  /*1170*/  IMAD.WIDE.U32 R30, R0, c[0x0][0x1b0], R8 ;  /* 0x00006c00001e7a25 */ /* 0x000fe200078e0008 */
[----:B------:R-:W-:Y:S01]  /*1180*/  IADD3 R29, R27, UR6, RZ ;  /* 0x000000061b1d7c10 */ /* 0x000fe2000fffe0ff */
[----:B------:R-:W-:Y:S01]  /*1190*/  UIMAD UR4, UR10, UR5, UR4 ;  /* 0x000000050a0472a4 */ /* 0x000fe2000f8e0204 */
[----:B------:R-:W-:Y:S01]  /*11a0*/  LOP3.LUT R5, R6, 0xfffffe00, R5, 0xf8, !PT ;  /* 0xfffffe0006057812 */ /* 0x000fe200078ef805 */
[----:B------:R-:W-:Y:S01]  /*11b0*/  IMAD.MOV.U32 R4, RZ, RZ, 0x10 ;  /* 0x00000010ff047424 */ /* 0x000fe200078e00ff */
[----:B------:R2:W-:Y:S01]  /*11c0*/  STL.64 [R1+0x20], R30 ;  /* 0x0000201e01007387 */ /* 0x0005e20000100a00 */
[----:B------:R-:W-:Y:S01]  /*11d0*/  IADD3 R33, R31, UR7, RZ ;  /* 0x000000071f217c10 */ /* 0x000fe2000fffe0ff */
[----:B------:R-:W-:Y:S01]  /*11e0*/  IMAD.MOV.U32 R0, RZ, RZ, 0x20 ;  /* 0x00000020ff007424 */ /* 0x000fe200078e00ff */
[----:B------:R-:W-:Y:S01]  /*11f0*/  IADD3 R9, R19, UR4, RZ ;  /* 0x0000000413097c10 */ /* 0x000fe2000fffe0ff */
[----:B------:R2:W-:Y:S01]  /*1200*/  STL.64 [R1+0x40], R26 ;  /* 0x0000401a01007387 */ /* 0x0005e20000100a00 */
[----:B------:R-:W-:Y:S01]  /*1210*/  IMAD.U32 R6, RZ, RZ, UR26 ;  /* 0x0000001aff067e24 */ /* 0x000fe2000f8e00ff */
[----:B------:R-:W-:Y:S01]  /*1220*/  SHF.R.S32.HI R21, RZ, 0x5, R21 ;  /* 0x00000005ff157819 */ /* 0x000fe20000011415 */
[----:B------:R-:W-:Y:S01]  /*1230*/  IMAD.SHL.U32 R227, R10, 0x2, RZ ;  /* 0x000000020ae37824 */ /* 0x000fe200078e00ff */
[----:B------:R2:W-:Y:S01]  /*1240*/  STL [R1+0x28], R110 ;  /* 0x0000286e01007387 */ /* 0x0005e20000100800 */
[----:B------:R-:W-:Y:S01]  /*1250*/  IMAD.WIDE R6, R6, 0x80, R234 ;  /* 0x0000008006067825 */ /* 0x000fe200078e02ea */
[----:B------:R-:W-:-:S02]  /*1260*/  SEL R4, R4, 0xfffffff0, !P1 ;  /* 0xfffffff004047807 */ /* 0x000fc40004800000 */
        /* <DEDUP_REMOVED lines=44> */
.L_x_697:
[----:B------:R-:W-:Y:S05]  /*1530*/  BSYNC B0 ;  /* 0x0000000000007941 */ /* 0x000fea0003800000 */
.L_x_696:
        /* <DEDUP_REMOVED lines=45> */
.L_x_699:
[----:B------:R-:W-:Y:S05]  /*1810*/  BSYNC B0 ;  /* 0x0000000000007941 */ /* 0x000fea0003800000 */
.L_x_698:
        /* <DEDUP_REMOVED lines=45> */
.L_x_701:
[----:B------:R-:W-:Y:S05]  /*1af0*/  BSYNC B0 ;  /* 0x0000000000007941 */ /* 0x000fea0003800000 */
.L_x_700:
        /* <DEDUP_REMOVED lines=14> */
[----:B-1----:R-:W-:Y:S01]  /*1be0*/  IMAD.WIDE.U32 R10, R2, c[0x0][0x190], R8 ;  /* 0x00006400020a7a25 */ /* 0x002fe200078e0008 */
        /* <DEDUP_REMOVED lines=33> */
.L_x_703:
[----:B------:R-:W-:Y:S05]  /*1e00*/  BSYNC B0 ;  /* 0x0000000000007941 */ /* 0x000fea0003800000 */
.L_x_702:
        /* <DEDUP_REMOVED lines=11> */
[----:B-1----:R-:W-:Y:S01]  /*1ec0*/  IMAD.WIDE.U32 R2, R102, UR38, R108 ;  /* 0x0000002666027c25 */ /* 0x002fe2000f8e006c */
        /* <DEDUP_REMOVED lines=36> */
.L_x_705:
[----:B------:R-:W-:Y:S05]  /*2110*/  BSYNC B0 ;  /* 0x0000000000007941 */ /* 0x000fea0003800000 */
.L_x_704:
[----:B------:R-:W-:Y:S01]  /*2120*/  ISETP.GE.AND P0, PT, R17, UR11, PT ;  /* 0x0000000b11007c0c */ /* 0x000fe2000bf06270 */
[----:B------:R-:W-:Y:S01]  /*2130*/  UMOV UR23, 0x5 ;  /* 0x0000000500177882 */ /* 0x000fe20000000000 */
[----:B------:R-:W-:Y:S01]  /*2140*/  BSSY B0, `(.L_x_706) ;  /* 0x000002b000007945 */ /* 0x000fe20003800000 */
[----:B------:R-:W-:Y:S02]  /*2150*/  ULDC UR21, c[0x0][0x19c] ;  /* 0x0000670000157ab9 */ /* 0x000fe40000000800 */
[----:B------:R-:W-:Y:S02]  /*2160*/  ULDC.64 UR4, c[0x0][0x1a0] ;  /* 0x0000680000047ab9 */ /* 0x000fe40000000a00 */
[----:B------:R-:W-:Y:S02]  /*2170*/  USHF.L.U32 UR22, UR6, 0x5, URZ ;  /* 0x0000000506167899 */ /* 0x000fe4000800063f */
[----:B------:R-:W-:Y:S02]  /*2180*/  USHF.L.U64.HI UR21, UR6, UR23, UR21 ;  /* 0x0000001706157299 */ /* 0x000fe40008010215 */
[----:B------:R-:W-:-:S02]  /*2190*/  USHF.L.U64.HI UR19, UR4, UR19, UR5 ;  /* 0x0000001304137299 */ /* 0x000fc40008010205 */
[----:B------:R-:W-:Y:S01]  /*21a0*/  USHF.L.U32 UR20, UR4, 0x6, URZ ;  /* 0x0000000604147899 */ /* 0x000fe2000800063f */
[----:B------:R-:W-:Y:S06]  /*21b0*/  @P0 BRA `(.L_x_707) ;  /* 0x0000023000000947 */ /* 0x000fec0003800000 */
[----:B------:R-:W-:Y:S02]  /*21c0*/  ISETP.GE.AND P5, PT, R112, c[0x0][0x220], PT ;  /* 0x0000880070007a0c */ /* 0x000fe40003fa6270 */
[----:B------:R-:W-:Y:S02]  /*21d0*/  ISETP.GE.AND P4, PT, R110, c[0x0][0x220], PT ;  /* 0x000088006e007a0c */ /* 0x000fe40003f86270 */
        /* <DEDUP_REMOVED lines=33> */
.L_x_707:
[----:B------:R-:W-:Y:S05]  /*23f0*/  BSYNC B0 ;  /* 0x0000000000007941 */ /* 0x000fea0003800000 */
.L_x_706:
[----:B------:R-:W0:Y:S01]  /*2400*/  LDGDEPBAR ;  /* 0x00000000000079af */ /* 0x000e220000000000 */
[----:B------:R-:W-:Y:S01]  /*2410*/  ISETP.GE.AND P0, PT, R234, UR11, PT ;  /* 0x0000000bea007c0c */ /* 0x000fe2000bf06270 */
[----:B-1--4-:R-:W-:Y:S01]  /*2420*/  IMAD.U32 R7, RZ, RZ, UR26 ;  /* 0x0000001aff077e24 */ /* 0x012fe2000f8e00ff */
[----:B------:R-:W-:Y:S01]  /*2430*/  UIMAD UR5, UR19, UR38, URZ ;  /* 0x00000026130572a4 */ /* 0x000fe2000f8e023f */
[----:B------:R-:W-:Y:S01]  /*2440*/  IMAD.MOV.U32 R8, RZ, RZ, R28 ;  /* 0x000000ffff087224 */ /* 0x000fe200078e001c */
[----:B------:R-:W-:Y:S01]  /*2450*/  SHF.R.S32.HI R6, RZ, 0x1f, R20 ;  /* 0x0000001fff067819 */ /* 0x000fe20000011414 */
[----:B------:R-:W-:Y:S01]  /*2460*/  IMAD.MOV.U32 R9, RZ, RZ, R29 ;  /* 0x000000ffff097224 */ /* 0x000fe200078e001d */
[----:B------:R-:W-:Y:S01]  /*2470*/  LEA R104, R7, R21, 0x3 ;  /* 0x0000001507687211 */ /* 0x000fe200078e18ff */
[----:B------:R-:W-:Y:S01]  /*2480*/  IMAD.MOV.U32 R8, RZ, RZ, R26 ;  /* 0x000000ffff087224 */ /* 0x000fe200078e001a */
[----:B------:R-:W-:Y:S01]  /*2490*/  UIMAD UR5, UR12, UR20, UR5 ;  /* 0x000000140c0572a4 */ /* 0x000fe2000f8e0205 */
[----:B------:R-:W-:Y:S01]  /*24a0*/  IMAD.U32 R2, RZ, RZ, UR20 ;  /* 0x00000014ff027e24 */ /* 0x000fe2000f8e00ff */
[----:B------:R-:W-:Y:S01]  /*24b0*/  LEA.HI R6, R6, R20, RZ, 0x2 ;  /* 0x0000001406067211 */ /* 0x000fe200078f10ff */
[----:B------:R-:W-:Y:S01]  /*24c0*/  BSSY B0, `(.L_x_708) ;  /* 0x0000030000007945 */ /* 0x000fe20003800000 */
[----:B------:R1:W-:Y:S01]  /*24d0*/  STL.64 [R1+0x38], R8 ;  /* 0x0000380801007387 */ /* 0x0003e20000100a00 */
[----:B------:R-:W-:Y:S01]  /*24e0*/  IMAD.WIDE.U32 R2, R2, UR38, R8 ;  /* 0x0000002602027c25 */ /* 0x000fe2000f8e0008 */
[----:B------:R-:W-:-:S02]  /*24f0*/  SHF.L.U32 R23, R23, 0x1, RZ ;  /* 0x0000000117177819 */ /* 0x000fc400000006ff */
[----:B------:R1:W-:Y:S01]  /*2500*/  STL [R1+0x30], R104 ;  /* 0x0000306801007387 */ /* 0x0003e20000100800 */
[----:B------:R-:W-:Y:S02]  /*2510*/  SHF.R.S32.HI R7, RZ, 0x2, R6 ;  /* 0x00000002ff077819 */ /* 0x000fe40000011406 */
[----:B------:R-:W-:Y:S02]  /*2520*/  IADD3 R6, R3, UR5, RZ ;  /* 0x0000000503067c10 */ /* 0x000fe4000fffe0ff */
[----:B------:R-:W-:Y:S01]  /*2530*/  LOP3.LUT R105, R23, 0x6, RZ, 0xc0, !PT ;  /* 0x0000000617697812 */ /* 0x000fe200078ec0ff */
        /* <DEDUP_REMOVED lines=14> */
[C---:B-1----:R-:W-:Y:S02]  /*2620*/  @!P2 LEA R8, P1, R2.reuse, c[0x0][0x170], 0x1 ;  /* 0x00005c000208aa11 */ /* 0x042fe400078208ff */
        /* <DEDUP_REMOVED lines=25> */
.L_x_709:
[----:B------:R-:W-:Y:S05]  /*27c0*/  BSYNC B0 ;  /* 0x0000000000007941 */ /* 0x000fea0003800000 */
.L_x_708:
[----:B------:R-:W-:Y:S01]  /*27d0*/  ISETP.GE.AND P0, PT, R17, UR11, PT ;  /* 0x0000000b11007c0c */ /* 0x000fe2000bf06270 */
[----:B------:R-:W-:Y:S01]  /*27e0*/  ULDC UR5, c[0x0][0x1a4] ;  /* 0x0000690000057ab9 */ /* 0x000fe20000000800 */
[----:B-1--4-:R-:W-:Y:S01]  /*27f0*/  LEA R8, R21, UR9, 0x4 ;  /* 0x0000000915087c11 */ /* 0x012fe2000f8e20ff */
[----:B------:R-:W-:Y:S01]  /*2800*/  USHF.L.U32 UR24, UR4, 0x5, URZ ;  /* 0x0000000504187899 */ /* 0x000fe2000800063f */
        /* <DEDUP_REMOVED lines=46> */
.L_x_711:
[----:B------:R-:W-:Y:S05]  /*2af0*/  BSYNC B0 ;  /* 0x0000000000007941 */ /* 0x000fea0003800000 */
.L_x_710:
[C---:B------:R-:W-:Y:S01]  /*2b00*/  IMAD.SHL.U32 R2, R24.reuse, 0x40, RZ ;  /* 0x0000004018027824 */ /* 0x040fe200078e00ff */
[----:B------:R-:W-:Y:S01]  /*2b10*/  R2P PR, R24, 0x6 ;  /* 0x0000000618007804 */ /* 0x000fe20000000000 */
[----:B------:R-:W-:Y:S01]  /*2b20*/  IMAD.SHL.U32 R3, R234, 0x8, RZ ;  /* 0x00000008ea037824 */ /* 0x000fe200078e00ff */
[----:B------:R-:W0:Y:S01]  /*2b30*/  LDGDEPBAR ;  /* 0x00000000000079af */ /* 0x000e220000000000 */
[----:B------:R-:W-:Y:S01]  /*2b40*/  UISETP.GE.AND UP0, UPT, UR35, 0x2, UPT ;  /* 0x000000022300788c */ /* 0x000fe2000bf06270 */
[----:B------:R-:W-:-:S04]  /*2b50*/  LOP3.LUT R2, R2, 0x1c0, RZ, 0xc0, !PT ;  /* 0x000001c002027812 */ /* 0x000fc800078ec0ff */
[----:B------:R-:W-:Y:S02]  /*2b60*/  LOP3.LUT R3, R2, 0x8, R3, 0xf8, !PT ;  /* 0x0000000802037812 */ /* 0x000fe400078ef803 */
[----:B------:R-:W-:Y:S02]  /*2b70*/  SHF.R.U32.HI R2, RZ, 0x3, R2 ;  /* 0x00000003ff027819 */ /* 0x000fe40000011602 */
[----:B------:R-:W-:Y:S02]  /*2b80*/  PLOP3.LUT P0, PT, PT, PT, UP0, 0x80, 0x0 ;  /* 0x000000000000781c */ /* 0x000fe40003f0f008 */
[----:B------:R-:W-:Y:S01]  /*2b90*/  LOP3.LUT R2, R3, R2, RZ, 0x3c, !PT ;  /* 0x0000000203027212 */ /* 0x000fe200078e3cff */
[----:B------:R-:W-:-:S04]  /*2ba0*/  IMAD R3, R21, 0x400, R5 ;  /* 0x0000040015037824 */ /* 0x000fc800078e0205 */
[----:B------:R-:W-:Y:S02]  /*2bb0*/  IMAD R2, R22, 0x200, R2 ;  /* 0x0000020016027824 */ /* 0x000fe400078e0202 */
[----:B------:R-:W-:Y:S02]  /*2bc0*/  IMAD.SHL.U32 R207, R3, 0x2, RZ ;  /* 0x0000000203cf7824 */ /* 0x000fe400078e00ff */
[----:B------:R-:W-:Y:S02]  /*2bd0*/  IMAD.SHL.U32 R200, R2, 0x2, RZ ;  /* 0x0000000202c87824 */ /* 0x000fe400078e00ff */
[--C-:B------:R-:W-:Y:S01]  /*2be0*/  IMAD R208, R4, 0x2, R207.reuse ;  /* 0x0000000204d07824 */ /* 0x100fe200078e02cf */
[----:B----4-:R-:W-:Y:S01]  /*2bf0*/  LDSM.16.M88.4 R8, [R207] ;  /* 0x00000000cf08783b */ /* 0x010fe20000000200 */
[----:B------:R-:W-:Y:S01]  /*2c00*/  IMAD R210, R0, 0x2, R207 ;  /* 0x0000000200d27824 */ /* 0x000fe200078e02cf */
[----:B------:R-:W-:Y:S01]  /*2c10*/  IADD3 R2, R200, 0x10000, RZ ;  /* 0x00010000c8027810 */ /* 0x000fe20007ffe0ff */
[----:B------:R-:W-:Y:S01]  /*2c20*/  IMAD R209, R0, 0x2, R208 ;  /* 0x0000000200d17824 */ /* 0x000fe200078e02d0 */
[----:B------:R-:W4:Y:S01]  /*2c30*/  LDSM.16.M88.4 R20, [R200+0x10000] ;  /* 0x01000000c814783b */ /* 0x000f220000000200 */
[----:B------:R-:W-:-:S02]  /*2c40*/  IADD3 R211, R200, 0x10020, RZ ;  /* 0x00010020c8d37810 */ /* 0x000fc40007ffe0ff */
[----:B------:R-:W-:Y:S01]  /*2c50*/  @P1 IADD3 R211, R2, -0x20, RZ ;  /* 0xffffffe002d31810 */ /* 0x000fe20007ffe0ff */
[----:B--2---:R-:W2:Y:S01]  /*2c60*/  LDSM.16.M88.4 R28, [R200+0x10800] ;  /* 0x01080000c81c783b */ /* 0x004ea20000000200 */
[----:B------:R-:W-:Y:S02]  /*2c70*/  IMAD.MOV.U32 R2, RZ, RZ, 0x40 ;  /* 0x00000040ff027424 */ /* 0x000fe400078e00ff */
[C---:B------:R-:W-:Y:S01]  /*2c80*/  IADD3 R226, R211.reuse, 0x800, RZ ;  /* 0x00000800d3e27810 */ /* 0x040fe20007ffe0ff */
[----:B------:R-:W5:Y:S01]  /*2c90*/  LDSM.16.M88.4 R36, [R200+0x11000] ;  /* 0x01100000c824783b */ /* 0x000f620000000200 */
[C---:B------:R-:W-:Y:S02]  /*2ca0*/  IADD3 R225, R211.reuse, 0x1000, RZ ;  /* 0x00001000d3e17810 */ /* 0x040fe40007ffe0ff */
[----:B------:R-:W-:Y:S01]  /*2cb0*/  SEL R2, R2, 0xffffffc0, !P2 ;  /* 0xffffffc002027807 */ /* 0x000fe20005000000 */
[----:B------:R-:W1:Y:S01]  /*2cc0*/  LDSM.16.M88.4 R24, [R200+0x11800] ;  /* 0x01180000c818783b */ /* 0x000e620000000200 */
[----:B------:R-:W-:-:S02]  /*2cd0*/  IADD3 R224, R211, 0x1800, RZ ;  /* 0x00001800d3e07810 */ /* 0x000fc40007ffe0ff */
[C---:B------:R-:W-:Y:S01]  /*2ce0*/  IADD3 R223, R211.reuse, 0x2000, RZ ;  /* 0x00002000d3df7810 */ /* 0x040fe20007ffe0ff */
[----:B------:R-:W-:Y:S01]  /*2cf0*/  LDSM.16.M88.4 R12, [R208] ;  /* 0x00000000d00c783b */ /* 0x000fe20000000200 */
[----:B------:R-:W-:Y:S01]  /*2d00*/  IMAD.IADD R206, R200, 0x1, R2 ;  /* 0x00000001c8ce7824 */ /* 0x000fe200078e0202 */
[C---:B------:R-:W-:Y:S01]  /*2d10*/  IADD3 R222, R211.reuse, 0x2800, RZ ;  /* 0x00002800d3de7810 */ /* 0x040fe20007ffe0ff */
[----:B------:R-:W-:Y:S01]  /*2d20*/  IMAD.IADD R205, R2, 0x1, R211 ;  /* 0x0000000102cd7824 */ /* 0x000fe200078e02d3 */
[----:B------:R-:W3:Y:S01]  /*2d30*/  LDSM.16.M88.4 R40, [R211] ;  /* 0x00000000d328783b */ /* 0x000ee20000000200 */
[----:B------:R-:W-:Y:S02]  /*2d40*/  IADD3 R2, R100, 0x8, RZ ;  /* 0x0000000864027810 */ /* 0x000fe40007ffe0ff */
[C---:B------:R-:W-:Y:S01]  /*2d50*/  IADD3 R221, R211.reuse, 0x3000, RZ ;  /* 0x00003000d3dd7810 */ /* 0x040fe20007ffe0ff */
        /* <DEDUP_REMOVED lines=12> */
[----:B----4-:R-:W-:Y:S01]  /*2e20*/  HMMA.16816.F32 R16, R8, R20, RZ ;  /* 0x000000140810723c */ /* 0x010fe200000018ff */
[----:B------:R-:W-:Y:S01]  /*2e30*/  LDSM.16.M88.4 R80, [R206+0x10800] ;  /* 0x01080000ce50783b */ /* 0x000fe20000000200 */
[----:B------:R-:W-:-:S03]  /*2e40*/  IADD3 R212, R211, 0x7800, RZ ;  /* 0x00007800d3d47810 */ /* 0x000fc60007ffe0ff */
[----:B------:R-:W-:Y:S03]  /*2e50*/  LDSM.16.M88.4 R84, [R206+0x11000] ;  /* 0x01100000ce54783b */ /* 0x000fe60000000200 */
[C---:B------:R-:W-:Y:S01]  /*2e60*/  HMMA.16816.F32 R20, R8.reuse, R22, RZ ;  /* 0x000000160814723c */ /* 0x040fe200000018ff */
[----:B------:R-:W-:Y:S04]  /*2e70*/  LDSM.16.M88.4 R88, [R206+0x11800] ;  /* 0x01180000ce58783b */ /* 0x000fe80000000200 */
[----:B------:R-:W-:Y:S03]  /*2e80*/  LDSM.16.M88.4 R92, [R205+0x1800] ;  /* 0x00180000cd5c783b */ /* 0x000fe60000000200 */
[C---:B--2---:R-:W-:Y:S01]  /*2e90*/  HMMA.16816.F32 R32, R8.reuse, R28, RZ ;  /* 0x0000001c0820723c */ /* 0x044fe200000018ff */
[----:B------:R-:W-:Y:S07]  /*2ea0*/  LDSM.16.M88.4 R96, [R211+0x7800] ;  /* 0x00780000d360783b */ /* 0x000fee0000000200 */
[C---:B------:R-:W-:Y:S08]  /*2eb0*/  HMMA.16816.F32 R28, R8.reuse, R30, RZ ;  /* 0x0000001e081c723c */ /* 0x040ff000000018ff */
[C---:B-----5:R-:W-:Y:S08]  /*2ec0*/  HMMA.16816.F32 R48, R8.reuse, R36, RZ ;  /* 0x000000240830723c */ /* 0x060ff000000018ff */
[C---:B------:R-:W-:Y:S08]  /*2ed0*/  HMMA.16816.F32 R36, R8.reuse, R38, RZ ;  /* 0x000000260824723c */ /* 0x040ff000000018ff */
[C---:B-1----:R-:W-:Y:S08]  /*2ee0*/  HMMA.16816.F32 R60, R8.reuse, R24, RZ ;  /* 0x00000018083c723c */ /* 0x042ff000000018ff */
[----:B------:R-:W-:Y:S01]  /*2ef0*/  HMMA.16816.F32 R56, R8, R26, RZ ;  /* 0x0000001a0838723c */ /* 0x000fe200000018ff */
[----:B------:R-:W1:Y:S07]  /*2f00*/  LDSM.16.M88.4 R8, [R210] ;  /* 0x00000000d208783b */ /* 0x000e6e0000000200 */
[C---:B---3--:R-:W-:Y:S08]  /*2f10*/  HMMA.16816.F32 R76, R12.reuse, R40, R16 ;  /* 0x000000280c4c723c */ /* 0x048ff00000001810 */
[C---:B------:R-:W-:Y:S08]  /*2f20*/  HMMA.16816.F32 R68, R12.reuse, R42, R20 ;  /* 0x0000002a0c44723c */ /* 0x040ff00000001814 */
[C---:B------:R-:W-:Y:S08]  /*2f30*/  HMMA.16816.F32 R24, R12.reuse, R44, R32 ;  /* 0x0000002c0c18723c */ /* 0x040ff00000001820 */
[C---:B------:R-:W-:Y:S01]  /*2f40*/  HMMA.16816.F32 R20, R12.reuse, R46, R28 ;  /* 0x0000002e0c14723c */ /* 0x040fe2000000181c */
[----:B------:R-:W-:Y:S07]  /*2f50*/  LDSM.16.M88.4 R44, [R205] ;  /* 0x00000000cd2c783b */ /* 0x000fee0000000200 */
[C---:B------:R-:W-:Y:S08]  /*2f60*/  HMMA.16816.F32 R28, R12.reuse, R52, R48 ;  /* 0x000000340c1c723c */ /* 0x040ff00000001830 */
[C---:B------:R-:W-:Y:S01]  /*2f70*/  HMMA.16816.F32 R32, R12.reuse, R54, R36 ;  /* 0x000000360c20723c */ /* 0x040fe20000001824 */
[----:B------:R-:W-:Y:S07]  /*2f80*/  LDSM.16.M88.4 R52, [R200+0x12000] ;  /* 0x01200000c834783b */ /* 0x000fee0000000200 */
[C---:B------:R-:W-:Y:S01]  /*2f90*/  HMMA.16816.F32 R36, R12.reuse, R72, R60 ;  /* 0x000000480c24723c */ /* 0x040fe2000000183c */
[----:B------:R-:W-:Y:S07]  /*2fa0*/  LDSM.16.M88.4 R60, [R205+0x800] ;  /* 0x00080000cd3c783b */ /* 0x000fee0000000200 */
[----:B------:R-:W-:Y:S01]  /*2fb0*/  HMMA.16816.F32 R16, R12, R74, R56 ;  /* 0x0000004a0c10723c */ /* 0x000fe20000001838 */
[----:B------:R-:W2:Y:S04]  /*2fc0*/  LDSM.16.M88.4 R12, [R209] ;  /* 0x00000000d10c783b */ /* 0x000ea80000000200 */
[----:B------:R-:W3:Y:S03]  /*2fd0*/  LDSM.16.M88.4 R72, [R205+0x1000] ;  /* 0x00100000cd48783b */ /* 0x000ee60000000200 */
[C---:B-1----:R-:W-:Y:S01]  /*2fe0*/  HMMA.16816.F32 R40, R8.reuse, R64, R76 ;  /* 0x000000400828723c */ /* 0x042fe2000000184c */
[----:B------:R-:W-:Y:S04]  /*2ff0*/  LDSM.16.M88.4 R56, [R200+0x12800] ;  /* 0x01280000c838783b */ /* 0x000fe80000000200 */
[----:B------:R-:W-:Y:S03]  /*3000*/  LDSM.16.M88.4 R76, [R200+0x13800] ;  /* 0x01380000c84c783b */ /* 0x000fe60000000200 */
[C---:B------:R-:W-:Y:S08]  /*3010*/  HMMA.16816.F32 R24, R8.reuse, R80, R24 ;  /* 0x000000500818723c */ /* 0x040ff00000001818 */
[C---:B------:R-:W-:Y:S01]  /*3020*/  HMMA.16816.F32 R20, R8.reuse, R82, R20 ;  /* 0x000000520814723c */ /* 0x040fe20000001814 */
[----:B------:R-:W-:Y:S07]  /*3030*/  LDSM.16.M88.4 R80, [R205+0x3800] ;  /* 0x00380000cd50783b */ /* 0x000fee0000000200 */
        /* <DEDUP_REMOVED lines=12> */
[C---:B------:R-:W-:Y:S01]  /*3100*/  HMMA.16816.F32 R20, R12.reuse, R62, R20 ;  /* 0x0000003e0c14723c */ /* 0x040fe20000001814 */
[----:B------:R-:W-:Y:S07]  /*3110*/  LDSM.16.M88.4 R60, [R211+0x3000] ;  /* 0x00300000d33c783b */ /* 0x000fee0000000200 */
[C---:B---3--:R-:W-:Y:S08]  /*3120*/  HMMA.16816.F32 R28, R12.reuse, R72, R28 ;  /* 0x000000480c1c723c */ /* 0x048ff0000000181c */
[C---:B------:R-:W-:Y:S01]  /*3130*/  HMMA.16816.F32 R32, R12.reuse, R74, R32 ;  /* 0x0000004a0c20723c */ /* 0x040fe20000001820 */
[----:B------:R-:W-:Y:S07]  /*3140*/  LDSM.16.M88.4 R72, [R211+0x3800] ;  /* 0x00380000d348783b */ /* 0x000fee0000000200 */
[C---:B------:R-:W-:Y:S01]  /*3150*/  HMMA.16816.F32 R44, R12.reuse, R46, R48 ;  /* 0x0000002e0c2c723c */ /* 0x040fe20000001830 */
[----:B------:R-:W-:Y:S07]  /*3160*/  LDSM.16.M88.4 R48, [R211+0x2800] ;  /* 0x00280000d330783b */ /* 0x000fee0000000200 */
[C---:B------:R-:W-:Y:S08]  /*3170*/  HMMA.16816.F32 R36, R12.reuse, R92, R36 ;  /* 0x0000005c0c24723c */ /* 0x040ff00000001824 */
[----:B------:R-:W-:Y:S01]  /*3180*/  HMMA.16816.F32 R16, R12, R94, R16 ;  /* 0x0000005e0c10723c */ /* 0x000fe20000001810 */
[----:B------:R-:W2:Y:S04]  /*3190*/  LDSM.16.M88.4 R12, [R208+0x4000] ;  /* 0x00400000d00c783b */ /* 0x000ea80000000200 */
[----:B------:R-:W-:Y:S03]  /*31a0*/  LDSM.16.M88.4 R92, [R200+0x17800] ;  /* 0x01780000c85c783b */ /* 0x000fe60000000200 */
[C---:B-1----:R-:W-:Y:S08]  /*31b0*/  HMMA.16816.F32 R40, R8.reuse, R52, R40 ;  /* 0x000000340828723c */ /* 0x042ff00000001828 */
        /* <DEDUP_REMOVED lines=11> */
[----:B------:R-:W3:Y:S03]  /*3270*/  LDSM.16.M88.4 R76, [R206+0x13800] ;  /* 0x01380000ce4c783b */ /* 0x000ee60000000200 */
[C---:B--2---:R-:W-:Y:S08]  /*3280*/  HMMA.16816.F32 R40, R12.reuse, R24, R40 ;  /* 0x000000180c28723c */ /* 0x044ff00000001828 */
[C---:B------:R-:W-:Y:S08]  /*3290*/  HMMA.16816.F32 R64, R12.reuse, R48, R64 ;  /* 0x000000300c40723c */ /* 0x040ff00000001840 */
[C---:B------:R-:W-:Y:S01]  /*32a0*/  HMMA.16816.F32 R20, R12.reuse, R50, R20 ;  /* 0x000000320c14723c */ /* 0x040fe20000001814 */
[----:B------:R-:W-:Y:S07]  /*32b0*/  LDSM.16.M88.4 R48, [R205+0x2000] ;  /* 0x00200000cd30783b */ /* 0x000fee0000000200 */
[C---:B------:R-:W-:Y:S08]  /*32c0*/  HMMA.16816.F32 R28, R12.reuse, R60, R28 ;  /* 0x0000003c0c1c723c */ /* 0x040ff0000000181c */
[C---:B------:R-:W-:Y:S01]  /*32d0*/  HMMA.16816.F32 R32, R12.reuse, R62, R32 ;  /* 0x0000003e0c20723c */ /* 0x040fe20000001820 */
[----:B------:R-:W-:Y:S07]  /*32e0*/  LDSM.16.M88.4 R60, [R205+0x2800] ;  /* 0x00280000cd3c783b */ /* 0x000fee0000000200 */
[C---:B------:R-:W-:Y:S08]  /*32f0*/  HMMA.16816.F32 R44, R12.reuse, R26, R44 ;  /* 0x0000001a0c2c723c */ /* 0x040ff0000000182c */
[C---:B------:R-:W-:Y:S08]  /*3300*/  HMMA.16816.F32 R36, R12.reuse, R72, R36 ;  /* 0x000000480c24723c */ /* 0x040ff00000001824 */
[----:B------:R-:W-:Y:S01]  /*3310*/  HMMA.16816.F32 R16, R12, R74, R16 ;  /* 0x0000004a0c10723c */ /* 0x000fe20000001810 */
[----:B------:R-:W2:Y:S04]  /*3320*/  LDSM.16.M88.4 R12, [R209+0x4000] ;  /* 0x00400000d10c783b */ /* 0x000ea80000000200 */
[----:B------:R-:W4:Y:S03]  /*3330*/  LDSM.16.M88.4 R72, [R205+0x3000] ;  /* 0x00300000cd48783b */ /* 0x000f260000000200 */
        /* <DEDUP_REMOVED lines=9> */
[C---:B---3--:R-:W-:Y:S08]  /*33d0*/  HMMA.16816.F32 R36, R8.reuse, R76, R36 ;  /* 0x0000004c0824723c */ /* 0x048ff00000001824 */
[----:B------:R-:W-:Y:S01]  /*33e0*/  HMMA.16816.F32 R16, R8, R78, R16 ;  /* 0x0000004e0810723c */ /* 0x000fe20000001810 */
[----:B------:R-:W1:Y:S04]  /*33f0*/  LDSM.16.M88.4 R8, [R207+0x8000] ;  /* 0x00800000cf08783b */ /* 0x000e680000000200 */
[----:B------:R-:W3:Y:S03]  /*3400*/  LDSM.16.M88.4 R76, [R200+0x15800] ;  /* 0x01580000c84c783b */ /* 0x000ee60000000200 */
[C---:B--2---:R-:W-:Y:S08]  /*3410*/  HMMA.16816.F32 R40, R12.reuse, R48, R40 ;  /* 0x000000300c28723c */ /* 0x044ff00000001828 */
[C---:B------:R-:W-:Y:S08]  /*3420*/  HMMA.16816.F32 R64, R12.reuse, R60, R64 ;  /* 0x0000003c0c40723c */ /* 0x040ff00000001840 */
[C---:B------:R-:W-:Y:S01]  /*3430*/  HMMA.16816.F32 R28, R12.reuse, R62, R24 ;  /* 0x0000003e0c1c723c */ /* 0x040fe20000001818 */
[----:B------:R-:W-:Y:S07]  /*3440*/  LDSM.16.M88.4 R60, [R211+0x4800] ;  /* 0x00480000d33c783b */ /* 0x000fee0000000200 */
[C---:B----4-:R-:W-:Y:S08]  /*3450*/  HMMA.16816.F32 R24, R12.reuse, R72, R20 ;  /* 0x000000480c18723c */ /* 0x050ff00000001814 */
        /* <DEDUP_REMOVED lines=20> */
[----:B------:R-:W-:Y:S03]  /*35a0*/  LDSM.16.M88.4 R76, [R205+0x5000] ;  /* 0x00500000cd4c783b */ /* 0x000fe60000000200 */
[C---:B--2---:R-:W-:Y:S08]  /*35b0*/  HMMA.16816.F32 R40, R12.reuse, R48, R40 ;  /* 0x000000300c28723c */ /* 0x044ff00000001828 */
        /* <DEDUP_REMOVED lines=10> */
[----:B------:R-:W2:Y:S04]  /*3660*/  LDSM.16.M88.4 R12, [R209+0x8000] ;  /* 0x00800000d10c783b */ /* 0x000ea80000000200 */
[----:B------:R-:W3:Y:S03]  /*3670*/  LDSM.16.M88.4 R84, [R205+0x5800] ;  /* 0x00580000cd54783b */ /* 0x000ee60000000200 */
[C---:B-1----:R-:W-:Y:S08]  /*3680*/  HMMA.16816.F32 R24, R8.reuse, R52, R40 ;  /* 0x000000340818723c */ /* 0x042ff00000001828 */
[C---:B------:R-:W-:Y:S08]  /*3690*/  HMMA.16816.F32 R64, R8.reuse, R56, R64 ;  /* 0x000000380840723c */ /* 0x040ff00000001840 */
[C---:B------:R-:W-:Y:S08]  /*36a0*/  HMMA.16816.F32 R40, R8.reuse, R58, R36 ;  /* 0x0000003a0828723c */ /* 0x040ff00000001824 */
[C---:B------:R-:W-:Y:S08]  /*36b0*/  HMMA.16816.F32 R36, R8.reuse, R68, R32 ;  /* 0x000000440824723c */ /* 0x040ff00000001820 */
[C---:B------:R-:W-:Y:S01]  /*36c0*/  HMMA.16816.F32 R32, R8.reuse, R70, R28 ;  /* 0x000000460820723c */ /* 0x040fe2000000181c */
[----:B------:R-:W-:Y:S07]  /*36d0*/  LDSM.16.M88.4 R68, [R211+0x6000] ;  /* 0x00600000d344783b */ /* 0x000fee0000000200 */
[C---:B------:R-:W-:Y:S08]  /*36e0*/  HMMA.16816.F32 R44, R8.reuse, R54, R44 ;  /* 0x00000036082c723c */ /* 0x040ff0000000182c */
[C---:B------:R-:W-:Y:S08]  /*36f0*/  HMMA.16816.F32 R28, R8.reuse, R80, R20 ;  /* 0x00000050081c723c */ /* 0x040ff00000001814 */
[----:B------:R-:W-:Y:S01]  /*3700*/  HMMA.16816.F32 R16, R8, R82, R16 ;  /* 0x000000520810723c */ /* 0x000fe20000001810 */
[----:B------:R-:W-:Y:S04]  /*3710*/  LDSM.16.M88.4 R8, [R207+0xc000] ;  /* 0x00c00000cf08783b */ /* 0x000fe80000000200 */
[----:B------:R-:W1:Y:S03]  /*3720*/  LDSM.16.M88.4 R80, [R200+0x16800] ;  /* 0x01680000c850783b */ /* 0x000e660000000200 */
[C---:B--2---:R-:W-:Y:S08]  /*3730*/  HMMA.16816.F32 R64, R12.reuse, R60, R64 ;  /* 0x0000003c0c40723c */ /* 0x044ff00000001840 */
[C---:B------:R-:W-:Y:S08]  /*3740*/  HMMA.16816.F32 R60, R12.reuse, R62, R40 ;  /* 0x0000003e0c3c723c */ /* 0x040ff00000001828 */
[C---:B------:R-:W-:Y:S08]  /*3750*/  HMMA.16816.F32 R24, R12.reuse, R48, R24 ;  /* 0x000000300c18723c */ /* 0x040ff00000001818 */
[C---:B------:R-:W-:Y:S08]  /*3760*/  HMMA.16816.F32 R56, R12.reuse, R76, R36 ;  /* 0x0000004c0c38723c */ /* 0x040ff00000001824 */
[C---:B------:R-:W-:Y:S01]  /*3770*/  HMMA.16816.F32 R52, R12.reuse, R78, R32 ;  /* 0x0000004e0c34723c */ /* 0x040fe20000001820 */
[----:B------:R-:W-:Y:S07]  /*3780*/  LDSM.16.M88.4 R76, [R211+0x6800] ;  /* 0x00680000d34c783b */ /* 0x000fee0000000200 */
[C---:B------:R-:W-:Y:S08]  /*3790*/  HMMA.16816.F32 R20, R12.reuse, R50, R44 ;  /* 0x000000320c14723c */ /* 0x040ff0000000182c */
[C---:B---3--:R-:W-:Y:S08]  /*37a0*/  HMMA.16816.F32 R48, R12.reuse, R84, R28 ;  /* 0x000000540c30723c */ /* 0x048ff0000000181c */
[----:B------:R-:W-:Y:S01]  /*37b0*/  HMMA.16816.F32 R12, R12, R86, R16 ;  /* 0x000000560c0c723c */ /* 0x000fe20000001810 */
[----:B------:R-:W2:Y:S04]  /*37c0*/  LDSM.16.M88.4 R16, [R208+0xc000] ;  /* 0x00c00000d010783b */ /* 0x000ea80000000200 */
[----:B------:R-:W3:Y:S03]  /*37d0*/  LDSM.16.M88.4 R84, [R211+0x7000] ;  /* 0x00700000d354783b */ /* 0x000ee60000000200 */
[C---:B-1----:R-:W-:Y:S01]  /*37e0*/  HMMA.16816.F32 R36, R8.reuse, R80, R64 ;  /* 0x000000500824723c */ /* 0x042fe20000001840 */
[----:B------:R-:W-:Y:S07]  /*37f0*/  LDSM.16.M88.4 R64, [R206+0x16000] ;  /* 0x01600000ce40783b */ /* 0x000fee0000000200 */
[C---:B------:R-:W-:Y:S01]  /*3800*/  HMMA.16816.F32 R32, R8.reuse, R82, R60 ;  /* 0x000000520820723c */ /* 0x040fe2000000183c */
[----:B------:R-:W-:Y:S04]  /*3810*/  LDSM.16.M88.4 R80, [R206+0x17000] ;  /* 0x01700000ce50783b */ /* 0x000fe80000000200 */
[----:B------:R-:W-:Y:S03]  /*3820*/  LDSM.16.M88.4 R60, [R205+0x6000] ;  /* 0x00600000cd3c783b */ /* 0x000fe60000000200 */
[C---:B------:R-:W-:Y:S08]  /*3830*/  HMMA.16816.F32 R44, R8.reuse, R72, R24 ;  /* 0x00000048082c723c */ /* 0x040ff00000001818 */
[C---:B------:R-:W-:Y:S01]  /*3840*/  HMMA.16816.F32 R28, R8.reuse, R88, R56 ;  /* 0x00000058081c723c */ /* 0x040fe20000001838 */
[----:B------:R-:W-:Y:S07]  /*3850*/  LDSM.16.M88.4 R56, [R205+0x6800] ;  /* 0x00680000cd38783b */ /* 0x000fee0000000200 */
[C---:B------:R-:W-:Y:S01]  /*3860*/  HMMA.16816.F32 R24, R8.reuse, R90, R52 ;  /* 0x0000005a0818723c */ /* 0x040fe20000001834 */
[----:B------:R-:W-:Y:S04]  /*3870*/  LDSM.16.M88.4 R88, [R206+0x17800] ;  /* 0x01780000ce58783b */ /* 0x000fe80000000200 */
[----:B------:R-:W-:Y:S03]  /*3880*/  LDSM.16.M88.4 R52, [R205+0x7000] ;  /* 0x00700000cd34783b */ /* 0x000fe60000000200 */
[C---:B------:R-:W-:Y:S01]  /*3890*/  HMMA.16816.F32 R40, R8.reuse, R74, R20 ;  /* 0x0000004a0828723c */ /* 0x040fe20000001814 */
[----:B------:R-:W-:Y:S07]  /*38a0*/  LDSM.16.M88.4 R72, [R206+0x16800] ;  /* 0x01680000ce48783b */ /* 0x000fee0000000200 */
[C---:B------:R-:W-:Y:S01]  /*38b0*/  HMMA.16816.F32 R20, R8.reuse, R92, R48 ;  /* 0x0000005c0814723c */ /* 0x040fe20000001830 */
[----:B------:R-:W-:Y:S07]  /*38c0*/  LDSM.16.M88.4 R48, [R205+0x7800] ;  /* 0x00780000cd30783b */ /* 0x000fee0000000200 */
[----:B------:R-:W-:Y:S01]  /*38d0*/  HMMA.16816.F32 R8, R8, R94, R12 ;  /* 0x0000005e0808723c */ /* 0x000fe2000000180c */
[----:B------:R-:W1:Y:S07]  /*38e0*/  LDSM.16.M88.4 R12, [R210+0xc000] ;  /* 0x00c00000d20c783b */ /* 0x000e6e0000000200 */
[C---:B--2---:R-:W-:Y:S08]  /*38f0*/  HMMA.16816.F32 R36, R16.reuse, R76, R36 ;  /* 0x0000004c1024723c */ /* 0x044ff00000001824 */
[C---:B------:R-:W-:Y:S08]  /*3900*/  HMMA.16816.F32 R32, R16.reuse, R78, R32 ;  /* 0x0000004e1020723c */ /* 0x040ff00000001820 */
[C---:B---3--:R-:W-:Y:S08]  /*3910*/  HMMA.16816.F32 R28, R16.reuse, R84, R28 ;  /* 0x00000054101c723c */ /* 0x048ff0000000181c */
[C---:B------:R-:W-:Y:S08]  /*3920*/  HMMA.16816.F32 R24, R16.reuse, R86, R24 ;  /* 0x000000561018723c */ /* 0x040ff00000001818 */
[C---:B------:R-:W-:Y:S08]  /*3930*/  HMMA.16816.F32 R44, R16.reuse, R68, R44 ;  /* 0x00000044102c723c */ /* 0x040ff0000000182c */
[C---:B------:R-:W-:Y:S08]  /*3940*/  HMMA.16816.F32 R40, R16.reuse, R70, R40 ;  /* 0x000000461028723c */ /* 0x040ff00000001828 */
[C---:B------:R-:W-:Y:S08]  /*3950*/  HMMA.16816.F32 R20, R16.reuse, R96, R20 ;  /* 0x000000601014723c */ /* 0x040ff00000001814 */
[----:B------:R-:W-:Y:S01]  /*3960*/  HMMA.16816.F32 R16, R16, R98, R8 ;  /* 0x000000621010723c */ /* 0x000fe20000001808 */
[----:B------:R-:W2:Y:S01]  /*3970*/  LDSM.16.M88.4 R8, [R209+0xc000] ;  /* 0x00c00000d108783b */ /* 0x000ea20000000200 */
[----:B------:R-:W-:-:S06]  /*3980*/  DEPBAR.LE SB0, 0x0 ;  /* 0x000080000000791a */ /* 0x000fcc0000000000 */
[C---:B-1----:R-:W-:Y:S08]  /*3990*/  HMMA.16816.F32 R36, R12.reuse, R72, R36 ;  /* 0x000000480c24723c */ /* 0x042ff00000001824 */
[C---:B------:R-:W-:Y:S08]  /*39a0*/  HMMA.16816.F32 R32, R12.reuse, R74, R32 ;  /* 0x0000004a0c20723c */ /* 0x040ff00000001820 */
[C---:B------:R-:W-:Y:S08]  /*39b0*/  HMMA.16816.F32 R28, R12.reuse, R80, R28 ;  /* 0x000000500c1c723c */ /* 0x040ff0000000181c */
[C---:B------:R-:W-:Y:S08]  /*39c0*/  HMMA.16816.F32 R24, R12.reuse, R82, R24 ;  /* 0x000000520c18723c */ /* 0x040ff00000001818 */
[C---:B------:R-:W-:Y:S08]  /*39d0*/  HMMA.16816.F32 R44, R12.reuse, R64, R44 ;  /* 0x000000400c2c723c */ /* 0x040ff0000000182c */
[C---:B------:R-:W-:Y:S08]  /*39e0*/  HMMA.16816.F32 R40, R12.reuse, R66, R40 ;  /* 0x000000420c28723c */ /* 0x040ff00000001828 */
[C---:B------:R-:W-:Y:S08]  /*39f0*/  HMMA.16816.F32 R20, R12.reuse, R88, R20 ;  /* 0x000000580c14723c */ /* 0x040ff00000001814 */
[----:B------:R-:W-:Y:S08]  /*3a00*/  HMMA.16816.F32 R12, R12, R90, R16 ;  /* 0x0000005a0c0c723c */ /* 0x000ff00000001810 */
[C---:B--2---:R-:W-:Y:S08]  /*3a10*/  HMMA.16816.F32 R36, R8.reuse, R56, R36 ;  /* 0x000000380824723c */ /* 0x044ff00000001824 */
[C---:B------:R-:W-:Y:S08]  /*3a20*/  HMMA.16816.F32 R56, R8.reuse, R58, R32 ;  /* 0x0000003a0838723c */ /* 0x040ff00000001820 */
[C---:B------:R-:W-:Y:S08]  /*3a30*/  HMMA.16816.F32 R32, R8.reuse, R52, R28 ;  /* 0x000000340820723c */ /* 0x040ff0000000181c */
[C---:B------:R-:W-:Y:S01]  /*3a40*/  HMMA.16816.F32 R52, R8.reuse, R54, R24 ;  /* 0x000000360834723c */ /* 0x040fe20000001818 */
[----:B------:R-:W1:Y:S07]  /*3a50*/  LDC.U8 R25, c[0x0][0x2d8] ;  /* 0x0000b600ff197b82 */ /* 0x000e6e0000000000 */
[C---:B------:R-:W-:Y:S08]  /*3a60*/  HMMA.16816.F32 R28, R8.reuse, R48, R20 ;  /* 0x00000030081c723c */ /* 0x040ff00000001814 */
[C---:B------:R-:W-:Y:S08]  /*3a70*/  HMMA.16816.F32 R44, R8.reuse, R60, R44 ;  /* 0x0000003c082c723c */ /* 0x040ff0000000182c */
[C---:B------:R-:W-:Y:S08]  /*3a80*/  HMMA.16816.F32 R40, R8.reuse, R62, R40 ;  /* 0x0000003e0828723c */ /* 0x040ff00000001828 */
[----:B------:R-:W-:Y:S07]  /*3a90*/  HMMA.16816.F32 R48, R8, R50, R12 ;  /* 0x000000320830723c */ /* 0x000fee000000180c */
[----:B------:R-:W-:-:S02]  /*3aa0*/  IMNMX R13, R100, UR8, PT ;  /* 0x00000008640d7c17 */ /* 0x000fc4000b800200 */
[----:B------:R-:W-:Y:S01]  /*3ab0*/  IMNMX R14, R2, UR8, PT ;  /* 0x00000008020e7c17 */ /* 0x000fe2000b800200 */
        /* <DEDUP_REMOVED lines=40> */
[----:B------:R-:W-:-:S03]  /*3d40*/  @!P4 LEA R6, P1, R3, c[0x0][0x168], 0x1 ;  /* 0x00005a000306ca11 */ /* 0x000fc600078208ff */
        /* <DEDUP_REMOVED lines=31> */
.L_x_714:
[----:B------:R-:W-:Y:S05]  /*3f40*/  BSYNC B0 ;  /* 0x0000000000007941 */ /* 0x000fea0003800000 */
.L_x_713:
[----:B------:R-:W0:Y:S02]  /*3f50*/  LDGDEPBAR ;  /* 0x00000000000079af */ /* 0x000e240000000000 */
.L_x_712:
[----:B-1----:R-:W-:Y:S01]  /*3f60*/  IMAD.U32 R2, RZ, RZ, UR38 ;  /* 0x00000026ff027e24 */ /* 0x002fe2000f8e00ff */
[----:B------:R-:W-:Y:S01]  /*3f70*/  STL [R1+0x5c], R208 ;  /* 0x00005cd001007387 */ /* 0x000fe20000100800 */
[----:B------:R-:W-:Y:S01]  /*3f80*/  IMAD.WIDE.U32 R230, R104, -0x326172a9, RZ ;  /* 0xcd9e8d5768e67825 */ /* 0x000fe200078e00ff */
[----:B------:R-:W-:Y:S01]  /*3f90*/  USHF.L.U32 UR4, UR38, 0x1, URZ ;  /* 0x0000000126047899 */ /* 0x000fe2000800063f */
[----:B------:R-:W-:Y:S01]  /*3fa0*/  PRMT R252, R25, 0x7054, R25 ;  /* 0x0000705419fc7816 */ /* 0x000fe20000000019 */
[----:B------:R-:W-:Y:S01]  /*3fb0*/  STL [R1+0x58], R207 ;  /* 0x000058cf01007387 */ /* 0x000fe20000100800 */
[----:B------:R-:W-:Y:S01]  /*3fc0*/  IMAD R2, R2, 0x40, R105 ;  /* 0x0000004002027824 */ /* 0x000fe200078e0269 */
[----:B------:R-:W-:Y:S01]  /*3fd0*/  UIADD3 UR14, UR37, -0x4498517b, URZ ;  /* 0xbb67ae85250e7890 */ /* 0x000fe2000fffe03f */
[----:B------:R-:W-:Y:S01]  /*3fe0*/  IMAD.WIDE.U32 R168, R103, -0x2daee0ad, RZ ;  /* 0xd2511f5367a87825 */ /* 0x000fe200078e00ff */
[----:B------:R-:W-:Y:S01]  /*3ff0*/  STL [R1+0x54], R206 ;  /* 0x000054ce01007387 */ /* 0x000fe20000100800 */
[----:B------:R-:W-:Y:S01]  /*4000*/  UIADD3 UR15, UR36, -0x61c88647, URZ ;  /* 0x9e3779b9240f7890 */ /* 0x000fe2000fffe03f */
[C---:B------:R-:W-:Y:S01]  /*4010*/  IADD3 R3, R2.reuse, 0x1, RZ ;  /* 0x0000000102037810 */ /* 0x040fe20007ffe0ff */
[----:B------:R-:W-:Y:S01]  /*4020*/  UIADD3 UR13, UR36, 0x3c6ef372, URZ ;  /* 0x3c6ef372240d7890 */ /* 0x000fe2000fffe03f */
[C---:B------:R-:W-:Y:S01]  /*4030*/  IADD3 R6, R2.reuse, 0x8, RZ ;  /* 0x0000000802067810 */ /* 0x040fe20007ffe0ff */
[----:B------:R-:W-:Y:S01]  /*4040*/  STL [R1+0x50], R205 ;  /* 0x000050cd01007387 */ /* 0x000fe20000100800 */
[CC--:B------:R-:W-:Y:S01]  /*4050*/  ISETP.GE.AND P1, PT, R3.reuse, R13.reuse, PT ;  /* 0x0000000d0300720c */ /* 0x0c0fe20003f26270 */
[----:B------:R-:W-:Y:S01]  /*4060*/  UIADD3 UR12, UR37, 0x76cf5d0a, URZ ;  /* 0x76cf5d0a250c7890 */ /* 0x000fe2000fffe03f */
[-C--:B------:R-:W-:Y:S01]  /*4070*/  ISETP.GE.AND P5, PT, R3, R14.reuse, PT ;  /* 0x0000000e0300720c */ /* 0x080fe20003fa6270 */
[----:B------:R-:W-:Y:S01]  /*4080*/  STL [R1+0x4c], R200 ;  /* 0x00004cc801007387 */ /* 0x000fe20000100800 */
[----:B------:R-:W-:Y:S01]  /*4090*/  IADD3 R3, R2, 0x9, RZ ;  /* 0x0000000902037810 */ /* 0x000fe20007ffe0ff */
[----:B------:R-:W-:Y:S01]  /*40a0*/  UIADD3 UR10, UR37, 0x32370b8f, URZ ;  /* 0x32370b8f250a7890 */ /* 0x000fe2000fffe03f */
[-C--:B------:R-:W-:Y:S01]  /*40b0*/  ISETP.GE.AND P2, PT, R6, R14.reuse, PT ;  /* 0x0000000e0600720c */ /* 0x080fe20003f46270 */
[----:B------:R-:W-:Y:S01]  /*40c0*/  UIADD3 UR9, UR36, 0x78dde6e4, URZ ;  /* 0x78dde6e424097890 */ /* 0x000fe2000fffe03f */
[CC--:B------:R-:W-:Y:S01]  /*40d0*/  ISETP.GE.AND P6, PT, R3.reuse, R14.reuse, PT ;  /* 0x0000000e0300720c */ /* 0x0c0fe20003fc6270 */
[----:B------:R-:W-:Y:S01]  /*40e0*/  UIADD3 UR11, UR36, -0x255992d5, URZ ;  /* 0xdaa66d2b240b7890 */ /* 0x000fe2000fffe03f */
[-C--:B------:R-:W-:Y:S01]  /*40f0*/  ISETP.GE.AND P4, PT, R3, R13.reuse, PT ;  /* 0x0000000d0300720c */ /* 0x080fe20003f86270 */
[----:B------:R-:W-:Y:S01]  /*4100*/  UIADD3 UR6, UR37, -0x56f99767, URZ ;  /* 0xa906689925067890 */ /* 0x000fe2000fffe03f */
[C---:B------:R-:W-:Y:S01]  /*4110*/  IADD3 R3, R2.reuse, 0x11, RZ ;  /* 0x0000001102037810 */ /* 0x040fe20007ffe0ff */
[----:B------:R-:W-:Y:S01]  /*4120*/  UIADD3 UR8, UR37, -0x126145ec, URZ ;  /* 0xed9eba1425087890 */ /* 0x000fe2000fffe03f */
[----:B------:R-:W-:Y:S01]  /*4130*/  FSEL R20, R43, -INF , !P6 ;  /* 0xff8000002b147808 */ /* 0x000fe20007000000 */
[----:B------:R-:W-:Y:S01]  /*4140*/  IMAD.SHL.U32 R201, R5, 0x2, RZ ;  /* 0x0000000205c97824 */ /* 0x000fe200078e00ff */
[-C--:B------:R-:W-:Y:S01]  /*4150*/  ISETP.GE.AND P6, PT, R2, R13.reuse, PT ;  /* 0x0000000d0200720c */ /* 0x080fe20003fc6270 */
[----:B------:R-:W-:Y:S01]  /*4160*/  UIADD3 UR16, UR36, -0x4ab325aa, URZ ;  /* 0xb54cda5624107890 */ /* 0x000fe2000fffe03f */
[----:B------:R-:W-:Y:S01]  /*4170*/  FSEL R19, R42, -INF , !P2 ;  /* 0xff8000002a137808 */ /* 0x000fe20005000000 */
[----:B------:R-:W-:Y:S01]  /*4180*/  IMAD R204, R0, 0x2, R201 ;  /* 0x0000000200cc7824 */ /* 0x000fe200078e02c9 */
[----:B------:R-:W-:Y:S01]  /*4190*/  FSEL R18, R41, -INF , !P4 ;  /* 0xff80000029127808 */ /* 0x000fe20006000000 */
[----:B------:R-:W-:Y:S01]  /*41a0*/  UIADD3 UR7, UR36, 0x1715609d, URZ ;  /* 0x1715609d24077890 */ /* 0x000fe2000fffe03f */
[C---:B------:R-:W-:Y:S01]  /*41b0*/  ISETP.GE.AND P2, PT, R3.reuse, R13, PT ;  /* 0x0000000d0300720c */ /* 0x040fe20003f46270 */
[----:B------:R-:W-:Y:S01]  /*41c0*/  UIADD3 UR17, UR37, 0x646e171e, URZ ;  /* 0x646e171e25117890 */ /* 0x000fe2000fffe03f */
[----:B------:R-:W-:-:S02]  /*41d0*/  ISETP.GE.AND P4, PT, R3, R14, PT ;  /* 0x0000000e0300720c */ /* 0x000fc40003f86270 */
[----:B------:R-:W-:Y:S02]  /*41e0*/  IADD3 R3, R2, 0x19, RZ ;  /* 0x0000001902037810 */ /* 0x000fe40007ffe0ff */
[-C--:B------:R-:W-:Y:S02]  /*41f0*/  ISETP.GE.AND P3, PT, R6, R13.reuse, PT ;  /* 0x0000000d0600720c */ /* 0x080fe40003f66270 */
[----:B------:R-:W-:Y:S02]  /*4200*/  FSEL R15, R45, -INF , !P1 ;  /* 0xff8000002d0f7808 */ /* 0x000fe40004800000 */
[----:B------:R-:W-:Y:S02]  /*4210*/  FSEL R11, R44, -INF , !P6 ;  /* 0xff8000002c0b7808 */ /* 0x000fe40007000000 */
[----:B------:R-:W-:Y:S02]  /*4220*/  FSEL R77, R37, -INF , !P2 ;  /* 0xff800000254d7808 */ /* 0x000fe40005000000 */
[----:B------:R-:W-:-:S02]  /*4230*/  ISETP.GE.AND P6, PT, R3, R13, PT ;  /* 0x0000000d0300720c */ /* 0x000fc40003fc6270 */
[----:B------:R-:W-:Y:S02]  /*4240*/  ISETP.GE.AND P2, PT, R3, R14, PT ;  /* 0x0000000e0300720c */ /* 0x000fe40003f46270 */
[----:B------:R-:W-:Y:S02]  /*4250*/  IADD3 R6, R2, 0x10, RZ ;  /* 0x0000001002067810 */ /* 0x000fe40007ffe0ff */
[----:B------:R-:W-:Y:S02]  /*4260*/  FSEL R16, R40, -INF , !P3 ;  /* 0xff80000028107808 */ /* 0x000fe40005800000 */
[----:B------:R-:W-:Y:S02]  /*4270*/  FMNMX.FTZ R3, R11, R15, !PT ;  /* 0x0000000f0b037209 */ /* 0x000fe40007810000 */
[----:B------:R-:W-:Y:S02]  /*4280*/  ISETP.GE.AND P1, PT, R6, R13, PT ;  /* 0x0000000d0600720c */ /* 0x000fe40003f26270 */
[----:B------:R-:W-:-:S02]  /*4290*/  FMNMX.FTZ R3, R16, R3, !PT ;  /* 0x0000000310037209 */ /* 0x000fc40007810000 */
[----:B------:R-:W-:Y:S02]  /*42a0*/  ISETP.GE.AND P3, PT, R6, R14, PT ;  /* 0x0000000e0600720c */ /* 0x000fe40003f66270 */
[----:B------:R-:W-:Y:S02]  /*42b0*/  IADD3 R6, R2, 0x18, RZ ;  /* 0x0000001802067810 */ /* 0x000fe40007ffe0ff */
[----:B------:R-:W-:Y:S02]  /*42c0*/  FSEL R76, R36, -INF , !P1 ;  /* 0xff800000244c7808 */ /* 0x000fe40004800000 */
[----:B------:R-:W-:Y:S02]  /*42d0*/  FMNMX.FTZ R3, R18, R3, !PT ;  /* 0x0000000312037209 */ /* 0x000fe40007810000 */
[----:B------:R-:W-:Y:S02]  /*42e0*/  ISETP.GE.AND P1, PT, R6, R13, PT ;  /* 0x0000000d0600720c */ /* 0x000fe40003f26270 */
[----:B------:R-:W-:-:S02]  /*42f0*/  FMNMX.FTZ R3, R76, R3, !PT ;  /* 0x000000034c037209 */ /* 0x000fc40007810000 */
[----:B------:R-:W-:Y:S02]  /*4300*/  FSEL R78, R38, -INF , !P3 ;  /* 0xff800000264e7808 */ /* 0x000fe40005800000 */
[----:B------:R-:W-:Y:S02]  /*4310*/  ISETP.GE.AND P3, PT, R6, R14, PT ;  /* 0x0000000e0600720c */ /* 0x000fe40003f66270 */
[----:B------:R-:W-:Y:S02]  /*4320*/  IADD3 R6, R2, 0x20, RZ ;  /* 0x0000002002067810 */ /* 0x000fe40007ffe0ff */
[----:B------:R-:W-:Y:S02]  /*4330*/  FSEL R63, R56, -INF , !P1 ;  /* 0xff800000383f7808 */ /* 0x000fe40004800000 */
[----:B------:R-:W-:Y:S02]  /*4340*/  FMNMX.FTZ R3, R77, R3, !PT ;  /* 0x000000034d037209 */ /* 0x000fe40007810000 */
[----:B------:R-:W-:-:S02]  /*4350*/  FSEL R24, R47, -INF , !P5 ;  /* 0xff8000002f187808 */ /* 0x000fc40006800000 */
[----:B------:R-:W-:Y:S02]  /*4360*/  FSEL R79, R39, -INF , !P4 ;  /* 0xff800000274f7808 */ /* 0x000fe40006000000 */
[----:B------:R-:W-:Y:S01]  /*4370*/  ISETP.GE.AND P5, PT, R6, R13, PT ;  /* 0x0000000d0600720c */ /* 0x000fe20003fa6270 */
[----:B------:R-:W-:Y:S01]  /*4380*/  LDSM.16.MT88.4 R36, [R201+0x18000] ;  /* 0x01800000c924783b */ /* 0x000fe20000004200 */
[----:B------:R-:W-:Y:S02]  /*4390*/  FSEL R62, R57, -INF , !P6 ;  /* 0xff800000393e7808 */ /* 0x000fe40007000000 */
[----:B------:R-:W-:Y:S02]  /*43a0*/  FMNMX.FTZ R3, R63, R3, !PT ;  /* 0x000000033f037209 */ /* 0x000fe40007810000 */
[-C--:B------:R-:W-:Y:S02]  /*43b0*/  ISETP.GE.AND P4, PT, R2, R14.reuse, PT ;  /* 0x0000000e0200720c */ /* 0x080fe40003f86270 */
[----:B------:R-:W-:-:S02]  /*43c0*/  ISETP.GE.AND P1, PT, R6, R14, PT ;  /* 0x0000000e0600720c */ /* 0x000fc40003f26270 */
[C---:B------:R-:W-:Y:S02]  /*43d0*/  IADD3 R6, R2.reuse, 0x21, RZ ;  /* 0x0000002102067810 */ /* 0x040fe40007ffe0ff */
[C---:B------:R-:W-:Y:S02]  /*43e0*/  IADD3 R7, R2.reuse, 0x28, RZ ;  /* 0x0000002802077810 */ /* 0x040fe40007ffe0ff */
[C---:B------:R-:W-:Y:S02]  /*43f0*/  IADD3 R8, R2.reuse, 0x29, RZ ;  /* 0x0000002902087810 */ /* 0x040fe40007ffe0ff */
[C---:B------:R-:W-:Y:S02]  /*4400*/  IADD3 R12, R2.reuse, 0x30, RZ ;  /* 0x00000030020c7810 */ /* 0x040fe40007ffe0ff */
[C---:B------:R-:W-:Y:S02]  /*4410*/  IADD3 R10, R2.reuse, 0x31, RZ ;  /* 0x00000031020a7810 */ /* 0x040fe40007ffe0ff */
[----:B------:R-:W-:-:S02]  /*4420*/  IADD3 R17, R2, 0x38, RZ ;  /* 0x0000003802117810 */ /* 0x000fc40007ffe0ff */
[----:B------:R-:W-:Y:S02]  /*4430*/  IADD3 R9, R2, 0x39, RZ ;  /* 0x0000003902097810 */ /* 0x000fe40007ffe0ff */
[----:B------:R-:W-:Y:S02]  /*4440*/  FSEL R149, R32, -INF , !P5 ;  /* 0xff80000020957808 */ /* 0x000fe40006800000 */
[----:B------:R-:W-:Y:S02]  /*4450*/  FMNMX.FTZ R2, R62, R3, !PT ;  /* 0x000000033e027209 */ /* 0x000fe40007810000 */
[----:B------:R-:W-:Y:S02]  /*4460*/  FSEL R21, R46, -INF , !P4 ;  /* 0xff8000002e157808 */ /* 0x000fe40006000000 */
[----:B------:R-:W-:Y:S02]  /*4470*/  ISETP.GE.AND P6, PT, R6, R13, PT ;  /* 0x0000000d0600720c */ /* 0x000fe40003fc6270 */
[----:B------:R-:W-:-:S02]  /*4480*/  FMNMX.FTZ R3, R149, R2, !PT ;  /* 0x0000000295037209 */ /* 0x000fc40007810000 */
[----:B------:R-:W-:Y:S02]  /*4490*/  FMNMX.FTZ R2, R21, R24, !PT ;  /* 0x0000001815027209 */ /* 0x000fe40007810000 */
[-C--:B------:R-:W-:Y:S02]  /*44a0*/  ISETP.GE.AND P4, PT, R7, R13.reuse, PT ;  /* 0x0000000d0700720c */ /* 0x080fe40003f86270 */
[----:B------:R-:W-:Y:S02]  /*44b0*/  FSEL R171, R33, -INF , !P6 ;  /* 0xff80000021ab7808 */ /* 0x000fe40007000000 */
[----:B------:R-:W-:Y:S02]  /*44c0*/  FMNMX.FTZ R2, R19, R2, !PT ;  /* 0x0000000213027209 */ /* 0x000fe40007810000 */
[----:B------:R-:W-:Y:S02]  /*44d0*/  ISETP.GE.AND P5, PT, R8, R13, PT ;  /* 0x0000000d0800720c */ /* 0x000fe40003fa6270 */
[----:B------:R-:W-:-:S02]  /*44e0*/  FSEL R189, R52, -INF , !P4 ;  /* 0xff80000034bd7808 */ /* 0x000fc40006000000 */
[----:B------:R-:W-:Y:S02]  /*44f0*/  FMNMX.FTZ R3, R171, R3, !PT ;  /* 0x00000003ab037209 */ /* 0x000fe40007810000 */
[----:B------:R-:W-:Y:S02]  /*4500*/  FMNMX.FTZ R2, R20, R2, !PT ;  /* 0x0000000214027209 */ /* 0x000fe40007810000 */
[----:B------:R-:W-:Y:S02]  /*4510*/  ISETP.GE.AND P4, PT, R12, R13, PT ;  /* 0x0000000d0c00720c */ /* 0x000fe40003f86270 */
[----:B------:R-:W-:Y:S02]  /*4520*/  FSEL R191, R53, -INF , !P5 ;  /* 0xff80000035bf7808 */ /* 0x000fe40006800000 */
[----:B------:R-:W-:Y:S02]  /*4530*/  FMNMX.FTZ R3, R189, R3, !PT ;  /* 0x00000003bd037209 */ /* 0x000fe40007810000 */
[----:B------:R-:W-:-:S02]  /*4540*/  FMNMX.FTZ R2, R78, R2, !PT ;  /* 0x000000024e027209 */ /* 0x000fc40007810000 */
[----:B------:R-:W-:Y:S02]  /*4550*/  ISETP.GE.AND P6, PT, R10, R13, PT ;  /* 0x0000000d0a00720c */ /* 0x000fe40003fc6270 */
[----:B------:R-:W-:Y:S02]  /*4560*/  FSEL R237, R28, -INF , !P4 ;  /* 0xff8000001ced7808 */ /* 0x000fe40006000000 */
[----:B------:R-:W-:Y:S02]  /*4570*/  FMNMX.FTZ R3, R191, R3, !PT ;  /* 0x00000003bf037209 */ /* 0x000fe40007810000 */
[----:B------:R-:W-:Y:S02]  /*4580*/  FSEL R60, R58, -INF , !P3 ;  /* 0xff8000003a3c7808 */ /* 0x000fe40005800000 */
[----:B------:R-:W-:Y:S02]  /*4590*/  FMNMX.FTZ R2, R79, R2, !PT ;  /* 0x000000024f027209 */ /* 0x000fe40007810000 */
[----:B------:R-:W-:-:S02]  /*45a0*/  ISETP.GE.AND P5, PT, R17, R13, PT ;  /* 0x0000000d1100720c */ /* 0x000fc40003fa6270 */
[----:B------:R-:W-:Y:S02]  /*45b0*/  FSEL R249, R29, -INF , !P6 ;  /* 0xff8000001df97808 */ /* 0x000fe40007000000 */
[----:B------:R-:W-:Y:S02]  /*45c0*/  FMNMX.FTZ R3, R237, R3, !PT ;  /* 0x00000003ed037209 */ /* 0x000fe40007810000 */
[----:B------:R-:W-:Y:S02]  /*45d0*/  FSEL R61, R59, -INF , !P2 ;  /* 0xff8000003b3d7808 */ /* 0x000fe40005000000 */
[----:B------:R-:W-:Y:S01]  /*45e0*/  FMNMX.FTZ R2, R60, R2, !PT ;  /* 0x000000023c027209 */ /* 0x000fe20007810000 */
[----:B------:R-:W-:Y:S01]  /*45f0*/  LDSM.16.MT88.4 R56, [R204+0x18000] ;  /* 0x01800000cc38783b */ /* 0x000fe20000004200 */
[----:B------:R-:W-:Y:S02]  /*4600*/  ISETP.GE.AND P4, PT, R9, R13, PT ;  /* 0x0000000d0900720c */ /* 0x000fe40003f86270 */
[----:B------:R-:W-:-:S02]  /*4610*/  FSEL R248, R48, -INF , !P5 ;  /* 0xff80000030f87808 */ /* 0x000fc40006800000 */
[----:B------:R-:W-:Y:S02]  /*4620*/  FMNMX.FTZ R148, R249, R3, !PT ;  /* 0x00000003f9947209 */ /* 0x000fe40007810000 */
[----:B------:R-:W-:Y:S02]  /*4630*/  ISETP.GE.AND P2, PT, R6, R14, PT ;  /* 0x0000000e0600720c */ /* 0x000fe40003f46270 */
[----:B------:R-:W-:Y:S02]  /*4640*/  FSEL R170, R34, -INF , !P1 ;  /* 0xff80000022aa7808 */ /* 0x000fe40004800000 */
[----:B------:R-:W-:Y:S02]  /*4650*/  FMNMX.FTZ R2, R61, R2, !PT ;  /* 0x000000023d027209 */ /* 0x000fe40007810000 */
[----:B------:R-:W-:Y:S02]  /*4660*/  FSEL R250, R49, -INF , !P4 ;  /* 0xff80000031fa7808 */ /* 0x000fe40006000000 */
[----:B------:R-:W-:-:S02]  /*4670*/  FMNMX.FTZ R148, R248, R148, !PT ;  /* 0x00000094f8947209 */ /* 0x000fc40007810000 */
[----:B------:R-:W-:Y:S02]  /*4680*/  ISETP.GE.AND P1, PT, R7, R14, PT ;  /* 0x0000000e0700720c */ /* 0x000fe40003f26270 */
[----:B------:R-:W-:Y:S02]  /*4690*/  FSEL R228, R35, -INF , !P2 ;  /* 0xff80000023e47808 */ /* 0x000fe40005000000 */
[----:B------:R-:W-:Y:S01]  /*46a0*/  FMNMX.FTZ R2, R170, R2, !PT ;  /* 0x00000002aa027209 */ /* 0x000fe20007810000 */
[----:B------:R-:W-:Y:S01]  /*46b0*/  LDSM.16.MT88.4 R32, [R201+0x1a000] ;  /* 0x01a00000c920783b */ /* 0x000fe20000004200 */
[----:B------:R-:W-:Y:S02]  /*46c0*/  FMNMX.FTZ R148, R250, R148, !PT ;  /* 0x00000094fa947209 */ /* 0x000fe40007810000 */
[----:B------:R-:W-:Y:S02]  /*46d0*/  ISETP.GE.AND P2, PT, R8, R14, PT ;  /* 0x0000000e0800720c */ /* 0x000fe40003f46270 */
[----:B------:R-:W-:Y:S01]  /*46e0*/  FSEL R188, R54, -INF , !P1 ;  /* 0xff80000036bc7808 */ /* 0x000fe20004800000 */
[----:B------:R-:W1:Y:S01]  /*46f0*/  SHFL.BFLY PT, R3, R148, 0x2, 0x1f ;  /* 0x0c401f0094037f89 */ /* 0x000e6200000e0000 */
[----:B------:R-:W-:-:S02]  /*4700*/  FMNMX.FTZ R2, R228, R2, !PT ;  /* 0x00000002e4027209 */ /* 0x000fc40007810000 */
[----:B------:R-:W-:Y:S02]  /*4710*/  ISETP.GE.AND P1, PT, R12, R14, PT ;  /* 0x0000000e0c00720c */ /* 0x000fe40003f26270 */
[----:B------:R-:W-:Y:S02]  /*4720*/  FSEL R190, R55, -INF , !P2 ;  /* 0xff80000037be7808 */ /* 0x000fe40005000000 */
[----:B------:R-:W-:Y:S01]  /*4730*/  FMNMX.FTZ R2, R188, R2, !PT ;  /* 0x00000002bc027209 */ /* 0x000fe20007810000 */
[----:B------:R-:W-:Y:S01]  /*4740*/  LDSM.16.MT88.4 R52, [R201+0x1e000] ;  /* 0x01e00000c934783b */ /* 0x000fe20000004200 */
        /* <DEDUP_REMOVED lines=13> */
[----:B------:R-:W-:Y:S01]  /*4820*/  LOP3.LUT R3, R101, UR36, RZ, 0x3c, !PT ;  /* 0x0000002465037c12 */ /* 0x000fe2000f8e3cff */
[----:B------:R-:W1:Y:S01]  /*4830*/  SHFL.BFLY PT, R9, R148, 0x1, 0x1f ;  /* 0x0c201f0094097f89 */ /* 0x000e6200000e0000 */
[----:B------:R-:W-:-:S02]  /*4840*/  LEA R202, R4, R201, 0x1 ;  /* 0x000000c904ca7211 */ /* 0x000fc400078e08ff */
[----:B------:R-:W-:Y:S01]  /*4850*/  LOP3.LUT R6, R231, R3, RZ, 0x3c, !PT ;  /* 0x00000003e7067212 */ /* 0x000fe200078e3cff */
[----:B------:R-:W2:Y:S02]  /*4860*/  SHFL.BFLY PT, R10, R2, 0x2, 0x1f ;  /* 0x0c401f00020a7f89 */ /* 0x000ea400000e0000 */
[----:B------:R-:W-:Y:S02]  /*4870*/  IMAD R203, R0, 0x2, R202 ;  /* 0x0000000200cb7824 */ /* 0x000fe400078e02ca */
[----:B------:R3:W-:Y:S01]  /*4880*/  STL [R1+0x34], R3 ;  /* 0x0000340301007387 */ /* 0x0007e20000100800 */
[----:B------:R-:W-:-:S03]  /*4890*/  IMAD.WIDE.U32 R46, R6, -0x2daee0ad, RZ ;  /* 0xd2511f53062e7825 */ /* 0x000fc600078e00ff */
[----:B------:R-:W-:Y:S02]  /*48a0*/  LDSM.16.MT88.4 R28, [R202+0x1a000] ;  /* 0x01a00000ca1c783b */ /* 0x000fe40000004200 */
[----:B------:R-:W-:Y:S02]  /*48b0*/  LOP3.LUT R8, R47, UR14, R168, 0x96, !PT ;  /* 0x0000000e2f087c12 */ /* 0x000fe4000f8e96a8 */
[----:B------:R-:W-:Y:S03]  /*48c0*/  LDSM.16.MT88.4 R48, [R202+0x18000] ;  /* 0x01800000ca30783b */ /* 0x000fe60000004200 */
[----:B------:R-:W-:Y:S01]  /*48d0*/  IMAD.WIDE.U32 R238, R8, -0x326172a9, RZ ;  /* 0xcd9e8d5708ee7825 */ /* 0x000fe200078e00ff */
[----:B------:R-:W-:Y:S01]  /*48e0*/  LDSM.16.MT88.4 R40, [R203+0x18000] ;  /* 0x01800000cb28783b */ /* 0x000fe20000004200 */
[----:B-1----:R-:W-:-:S03]  /*48f0*/  FMNMX.FTZ R148, R148, R9, !PT ;  /* 0x0000000994947209 */ /* 0x002fc60007810000 */
        /* <DEDUP_REMOVED lines=8> */
[----:B------:R-:W-:-:S05]  /*4980*/  LOP3.LUT R3, R169, UR37, R3, 0x96, !PT ;  /* 0x00000025a9037c12 */ /* 0x000fca000f8e9603 */
[----:B------:R-:W-:-:S05]  /*4990*/  IMAD.WIDE.U32 R6, R3, -0x326172a9, RZ ;  /* 0xcd9e8d5703067825 */ /* 0x000fca00078e00ff */
[----:B------:R-:W-:Y:S01]  /*49a0*/  LOP3.LUT R3, R7, UR15, R230, 0x96, !PT ;  /* 0x0000000f07037c12 */ /* 0x000fe2000f8e96e6 */
[----:B------:R-:W-:Y:S01]  /*49b0*/  FFMA.FTZ R7, R11, c[0x0][0x23c], -R12 ;  /* 0x00008f000b077a23 */ /* 0x000fe2000001080c */
[----:B------:R-:W-:-:S03]  /*49c0*/  LOP3.LUT R6, R239, UR13, R6, 0x96, !PT ;  /* 0x0000000def067c12 */ /* 0x000fc6000f8e9606 */
[----:B------:R-:W-:Y:S01]  /*49d0*/  IMAD.WIDE.U32 R2, R3, -0x2daee0ad, RZ ;  /* 0xd2511f5303027825 */ /* 0x000fe200078e00ff */
[----:B------:R2:W-:Y:S03]  /*49e0*/  MUFU.EX2 R185, R7 ;  /* 0x0000000700b97308 */ /* 0x0005e60000000800 */
[----:B------:R-:W-:Y:S01]  /*49f0*/  IMAD.WIDE.U32 R22, R6, -0x2daee0ad, RZ ;  /* 0xd2511f5306167825 */ /* 0x000fe200078e00ff */
[----:B------:R-:W-:-:S04]  /*4a00*/  LOP3.LUT R3, R3, UR12, R46, 0x96, !PT ;  /* 0x0000000c03037c12 */ /* 0x000fc8000f8e962e */
[----:B------:R-:W-:Y:S01]  /*4a10*/  LOP3.LUT R6, R23, UR10, R2, 0x96, !PT ;  /* 0x0000000a17067c12 */ /* 0x000fe2000f8e9602 */
[----:B------:R-:W-:-:S04]  /*4a20*/  IMAD.WIDE.U32 R2, R3, -0x326172a9, RZ ;  /* 0xcd9e8d5703027825 */ /* 0x000fc800078e00ff */
[----:B------:R-:W-:Y:S01]  /*4a30*/  IMAD.WIDE.U32 R160, R6, -0x326172a9, RZ ;  /* 0xcd9e8d5706a07825 */ /* 0x000fe200078e00ff */
[----:B------:R-:W-:Y:S02]  /*4a40*/  LOP3.LUT R6, R3, UR11, R238, 0x96, !PT ;  /* 0x0000000b03067c12 */ /* 0x000fe4000f8e96ee */
[----:B-1----:R-:W-:Y:S01]  /*4a50*/  FMNMX.FTZ R3, R8, R9, !PT ;  /* 0x0000000908037209 */ /* 0x002fe20007810000 */
[----:B--2---:R-:W-:Y:S01]  /*4a60*/  FFMA.FTZ R7, R15, c[0x0][0x23c], -R12 ;  /* 0x00008f000f077a23 */ /* 0x004fe2000001080c */
[----:B------:R-:W-:Y:S01]  /*4a70*/  LOP3.LUT R2, R161, UR9, R2, 0x96, !PT ;  /* 0x00000009a1027c12 */ /* 0x000fe2000f8e9602 */
[----:B------:R-:W-:Y:S01]  /*4a80*/  FFMA.FTZ R8, R18, c[0x0][0x23c], -R12 ;  /* 0x00008f0012087a23 */ /* 0x000fe2000001080c */
[----:B------:R-:W-:Y:S01]  /*4a90*/  FSETP.NEU.FTZ.AND P1, PT, R3, -INF , PT ;  /* 0xff8000000300780b */ /* 0x000fe20003f3d000 */
[----:B------:R1:W-:Y:S02]  /*4aa0*/  MUFU.EX2 R195, R7 ;  /* 0x0000000700c37308 */ /* 0x0003e40000000800 */
[----:B------:R-:W-:-:S04]  /*4ab0*/  IMAD.WIDE.U32 R150, R2, -0x2daee0ad, RZ ;  /* 0xd2511f5302967825 */ /* 0x000fc800078e00ff */
[----:B------:R-:W-:Y:S02]  /*4ac0*/  FFMA.FTZ R2, R16, c[0x0][0x23c], -R12 ;  /* 0x00008f0010027a23 */ /* 0x000fe4000001080c */
[----:B------:R-:W-:Y:S08]  /*4ad0*/  MUFU.EX2 R232, R8 ;  /* 0x0000000800e87308 */ /* 0x000ff00000000800 */
[----:B------:R2:W-:Y:S01]  /*4ae0*/  MUFU.EX2 R197, R2 ;  /* 0x0000000200c57308 */ /* 0x0005e20000000800 */
[----:B-1----:R-:W-:-:S05]  /*4af0*/  IMAD.WIDE.U32 R6, R6, -0x2daee0ad, RZ ;  /* 0xd2511f5306067825 */ /* 0x002fca00078e00ff */
[----:B------:R-:W-:Y:S02]  /*4b00*/  LOP3.LUT R6, R151, UR6, R6, 0x96, !PT ;  /* 0x0000000697067c12 */ /* 0x000fe4000f8e9606 */
[----:B------:R-:W-:-:S03]  /*4b10*/  LOP3.LUT R9, R7, UR8, R22, 0x96, !PT ;  /* 0x0000000807097c12 */ /* 0x000fc6000f8e9616 */
[----:B------:R-:W-:-:S04]  /*4b20*/  IMAD.WIDE.U32 R6, R6, -0x326172a9, RZ ;  /* 0xcd9e8d5706067825 */ /* 0x000fc800078e00ff */
[----:B------:R-:W-:Y:S01]  /*4b30*/  IMAD.WIDE.U32 R44, R9, -0x326172a9, RZ ;  /* 0xcd9e8d57092c7825 */ /* 0x000fe200078e00ff */
[C---:B------:R-:W-:Y:S02]  /*4b40*/  LOP3.LUT R9, R6.reuse, 0xffff, RZ, 0xc0, !PT ;  /* 0x0000ffff06097812 */ /* 0x040fe400078ec0ff */
[----:B------:R-:W-:Y:S01]  /*4b50*/  LOP3.LUT R11, R6, 0xff, RZ, 0xc0, !PT ;  /* 0x000000ff060b7812 */ /* 0x000fe200078ec0ff */
[----:B--2---:R-:W-:Y:S01]  /*4b60*/  FMUL.FTZ R2, R3, c[0x0][0x23c] ;  /* 0x00008f0003027a20 */ /* 0x004fe20000410000 */
[----:B------:R-:W-:Y:S02]  /*4b70*/  SHF.R.U32.HI R10, RZ, 0x18, R6 ;  /* 0x00000018ff0a7819 */ /* 0x000fe40000011606 */
[----:B------:R-:W-:Y:S02]  /*4b80*/  LOP3.LUT R5, R7, UR16, R44, 0x96, !PT ;  /* 0x0000001007057c12 */ /* 0x000fe4000f8e962c */
[----:B------:R-:W-:Y:S02]  /*4b90*/  FSEL R2, R2, RZ, P1 ;  /* 0x000000ff02027208 */ /* 0x000fe40000800000 */
[----:B------:R-:W-:-:S02]  /*4ba0*/  SHF.R.U32.HI R9, RZ, 0x8, R9 ;  /* 0x00000008ff097819 */ /* 0x000fc40000011609 */
[----:B------:R-:W-:Y:S01]  /*4bb0*/  LOP3.LUT R0, R5, 0xffff, RZ, 0xc0, !PT ;  /* 0x0000ffff05007812 */ /* 0x000fe200078ec0ff */
[----:B------:R-:W-:Y:S01]  /*4bc0*/  FFMA.FTZ R8, R19, c[0x0][0x23c], -R2 ;  /* 0x00008f0013087a23 */ /* 0x000fe20000010802 */
[----:B------:R-:W-:Y:S01]  /*4bd0*/  SHF.R.U32.HI R4, RZ, 0x10, R5 ;  /* 0x00000010ff047819 */ /* 0x000fe20000011605 */
[----:B------:R-:W-:Y:S01]  /*4be0*/  LDSM.16.MT88.4 R16, [R201+0x1c000] ;  /* 0x01c00000c910783b */ /* 0x000fe20000004200 */
[----:B------:R-:W-:Y:S01]  /*4bf0*/  PRMT R7, R11, 0x5410, R9 ;  /* 0x000054100b077816 */ /* 0x000fe20000000009 */
[----:B------:R1:W-:Y:S01]  /*4c00*/  MUFU.EX2 R196, R8 ;  /* 0x0000000800c47308 */ /* 0x0003e20000000800 */
[----:B------:R-:W-:Y:S02]  /*4c10*/  LOP3.LUT R11, R5, 0xff, RZ, 0xc0, !PT ;  /* 0x000000ff050b7812 */ /* 0x000fe400078ec0ff */
[----:B------:R-:W-:Y:S02]  /*4c20*/  SHF.R.U32.HI R9, RZ, 0x18, R5 ;  /* 0x00000018ff097819 */ /* 0x000fe40000011605 */
[----:B------:R-:W-:-:S04]  /*4c30*/  LOP3.LUT R5, R4, 0xff, RZ, 0xc0, !PT ;  /* 0x000000ff04057812 */ /* 0x000fc800078ec0ff */
[----:B------:R-:W-:-:S05]  /*4c40*/  PRMT R5, R5, 0x5410, R9 ;  /* 0x0000541005057816 */ /* 0x000fca0000000009 */
[----:B------:R-:W-:Y:S01]  /*4c50*/  HSET2.LE.AND R5, R5, R252, PT ;  /* 0x000000fc05057233 */ /* 0x000fe20003803000 */
[----:B-1----:R-:W-:Y:S01]  /*4c60*/  SHF.R.U32.HI R8, RZ, 0x10, R6 ;  /* 0x00000010ff087819 */ /* 0x002fe20000011606 */
[----:B------:R-:W-:-:S03]  /*4c70*/  FFMA.FTZ R6, R20, c[0x0][0x23c], -R2 ;  /* 0x00008f0014067a23 */ /* 0x000fc60000010802 */
[----:B------:R-:W-:Y:S01]  /*4c80*/  LOP3.LUT R8, R8, 0xff, RZ, 0xc0, !PT ;  /* 0x000000ff08087812 */ /* 0x000fe200078ec0ff */
[----:B------:R1:W2:Y:S03]  /*4c90*/  MUFU.EX2 R162, R6 ;  /* 0x0000000600a27308 */ /* 0x0002a60000000800 */
[----:B------:R-:W-:Y:S02]  /*4ca0*/  PRMT R10, R8, 0x5410, R10 ;  /* 0x00005410080a7816 */ /* 0x000fe4000000000a */
[----:B------:R-:W-:Y:S01]  /*4cb0*/  SHF.R.U32.HI R8, RZ, 0x8, R0 ;  /* 0x00000008ff087819 */ /* 0x000fe20000011600 */
[--C-:B------:R-:W-:Y:S02]  /*4cc0*/  HSET2.LE.AND R0, R7, R252.reuse, PT ;  /* 0x000000fc07007233 */ /* 0x100fe40003803000 */
[----:B------:R-:W-:Y:S01]  /*4cd0*/  HSET2.LE.AND R7, R10, R252, PT ;  /* 0x000000fc0a077233 */ /* 0x000fe20003803000 */
[----:B------:R-:W-:Y:S01]  /*4ce0*/  PRMT R8, R11, 0x5410, R8 ;  /* 0x000054100b087816 */ /* 0x000fe20000000008 */
[----:B-1----:R-:W-:Y:S01]  /*4cf0*/  FFMA.FTZ R6, R21, c[0x0][0x23c], -R2 ;  /* 0x00008f0015067a23 */ /* 0x002fe20000010802 */
[----:B--2---:R-:W-:Y:S01]  /*4d00*/  F2FP.PACK_AB R4, R162, R196 ;  /* 0x000000c4a204723e */ /* 0x004fe200000000ff */
[----:B------:R-:W-:Y:S02]  /*4d10*/  LDSM.16.MT88.4 R20, [R203+0x1a000] ;  /* 0x01a00000cb14783b */ /* 0x000fe40000004200 */
[----:B------:R1:W-:Y:S01]  /*4d20*/  MUFU.EX2 R184, R6 ;  /* 0x0000000600b87308 */ /* 0x0003e20000000800 */
[----:B------:R-:W-:-:S02]  /*4d30*/  LOP3.LUT R7, R7, R4, RZ, 0xc0, !PT ;  /* 0x0000000407077212 */ /* 0x000fc400078ec0ff */
[----:B------:R-:W-:Y:S01]  /*4d40*/  F2FP.PACK_AB R4, R195, R185 ;  /* 0x000000b9c304723e */ /* 0x000fe200000000ff */
[----:B-1----:R-:W-:Y:S02]  /*4d50*/  FFMA.FTZ R6, R24, c[0x0][0x23c], -R2 ;  /* 0x00008f0018067a23 */ /* 0x002fe40000010802 */
[----:B------:R-:W1:Y:S02]  /*4d60*/  LDSM.16.MT88.4 R24, [R204+0x1a000] ;  /* 0x01a00000cc18783b */ /* 0x000e640000004200 */
[----:B------:R2:W3:Y:S02]  /*4d70*/  MUFU.EX2 R236, R6 ;  /* 0x0000000600ec7308 */ /* 0x0004e40000000800 */
[----:B--2---:R-:W-:-:S04]  /*4d80*/  F2FP.PACK_AB R6, R232, R197 ;  /* 0x000000c5e806723e */ /* 0x004fc800000000ff */
[----:B------:R-:W-:Y:S01]  /*4d90*/  LOP3.LUT R6, R0, R6, RZ, 0xc0, !PT ;  /* 0x0000000600067212 */ /* 0x000fe200078ec0ff */
[----:B------:R-:W-:Y:S01]  /*4da0*/  HSET2.LE.AND R0, R8, R252, PT ;  /* 0x000000fc08007233 */ /* 0x000fe20003803000 */
[----:B---3--:R-:W-:-:S04]  /*4db0*/  F2FP.PACK_AB R8, R236, R184 ;  /* 0x000000b8ec08723e */ /* 0x008fc800000000ff */
[----:B------:R-:W-:Y:S02]  /*4dc0*/  LOP3.LUT R5, R5, R8, RZ, 0xc0, !PT ;  /* 0x0000000805057212 */ /* 0x000fe400078ec0ff */
[----:B------:R-:W2:Y:S01]  /*4dd0*/  LDSM.16.MT88.4 R8, [R202+0x1c000] ;  /* 0x01c00000ca08783b */ /* 0x000ea20000004200 */
[----:B------:R-:W-:Y:S01]  /*4de0*/  LOP3.LUT R4, R0, R4, RZ, 0xc0, !PT ;  /* 0x0000000400047212 */ /* 0x000fe200078ec0ff */
[----:B------:R-:W-:Y:S02]  /*4df0*/  FFMA.FTZ R0, R76, c[0x0][0x23c], -R12 ;  /* 0x00008f004c007a23 */ /* 0x000fe4000001080c */
[----:B------:R-:W-:Y:S02]  /*4e00*/  IMAD.MOV.U32 R76, RZ, RZ, R162 ;  /* 0x000000ffff4c7224 */ /* 0x000fe400078e00a2 */
[----:B------:R3:W-:Y:S02]  /*4e10*/  MUFU.EX2 R194, R0 ;  /* 0x0000000000c27308 */ /* 0x0007e40000000800 */
[C---:B------:R-:W-:Y:S08]  /*4e20*/  HMMA.16816.F32 R136, R4.reuse, R28, RZ ;  /* 0x0000001c0488723c */ /* 0x040ff000000018ff */
[----:B------:R-:W-:Y:S01]  /*4e30*/  HMMA.16816.F32 R124, R4, R30, RZ ;  /* 0x0000001e047c723c */ /* 0x000fe200000018ff */
[----:B------:R-:W4:Y:S01]  /*4e40*/  LDSM.16.MT88.4 R28, [R202+0x1e000] ;  /* 0x01e00000ca1c783b */ /* 0x000f220000004200 */
[----:B---3--:R-:W-:-:S06]  /*4e50*/  LOP3.LUT R0, R45, UR7, R160, 0x96, !PT ;  /* 0x000000072d007c12 */ /* 0x008fcc000f8e96a0 */
[C---:B------:R-:W-:Y:S08]  /*4e60*/  HMMA.16816.F32 R120, R4.reuse, R48, RZ ;  /* 0x000000300478723c */ /* 0x040ff000000018ff */
[C---:B------:R-:W-:Y:S01]  /*4e70*/  HMMA.16816.F32 R112, R4.reuse, R50, RZ ;  /* 0x000000320470723c */ /* 0x040fe200000018ff */
[----:B------:R-:W3:Y:S07]  /*4e80*/  LDSM.16.MT88.4 R48, [R203+0x1c000] ;  /* 0x01c00000cb30783b */ /* 0x000eee0000004200 */
[C---:B------:R-:W-:Y:S08]  /*4e90*/  HMMA.16816.F32 R140, R4.reuse, R36, RZ ;  /* 0x00000024048c723c */ /* 0x040ff000000018ff */
[C---:B------:R-:W-:Y:S01]  /*4ea0*/  HMMA.16816.F32 R132, R4.reuse, R38, RZ ;  /* 0x000000260484723c */ /* 0x040fe200000018ff */
[----:B------:R-:W2:Y:S07]  /*4eb0*/  LDSM.16.MT88.4 R36, [R204+0x1c000] ;  /* 0x01c00000cc24783b */ /* 0x000eae0000004200 */
[C---:B-1----:R-:W-:Y:S08]  /*4ec0*/  HMMA.16816.F32 R116, R4.reuse, R24, RZ ;  /* 0x000000180474723c */ /* 0x042ff000000018ff */
[C---:B------:R-:W-:Y:S01]  /*4ed0*/  HMMA.16816.F32 R108, R4.reuse, R26, RZ ;  /* 0x0000001a046c723c */ /* 0x040fe200000018ff */
[----:B------:R-:W-:Y:S07]  /*4ee0*/  LDSM.16.MT88.4 R24, [R203+0x1e000] ;  /* 0x01e00000cb18783b */ /* 0x000fee0000004200 */
[C---:B------:R-:W-:Y:S08]  /*4ef0*/  HMMA.16816.F32 R100, R4.reuse, R20, RZ ;  /* 0x000000140464723c */ /* 0x040ff000000018ff */
[C---:B------:R-:W-:Y:S01]  /*4f00*/  HMMA.16816.F32 R88, R4.reuse, R22, RZ ;  /* 0x000000160458723c */ /* 0x040fe200000018ff */
[----:B------:R-:W1:Y:S07]  /*4f10*/  LDSM.16.MT88.4 R20, [R204+0x1e000] ;  /* 0x01e00000cc14783b */ /* 0x000e6e0000004200 */
[C---:B------:R-:W-:Y:S08]  /*4f20*/  HMMA.16816.F32 R104, R4.reuse, R56, RZ ;  /* 0x000000380468723c */ /* 0x040ff000000018ff */
[C---:B------:R-:W-:Y:S08]  /*4f30*/  HMMA.16816.F32 R92, R4.reuse, R58, RZ ;  /* 0x0000003a045c723c */ /* 0x040ff000000018ff */
[C---:B--2---:R-:W-:Y:S07]  /*4f40*/  HMMA.16816.F32 R56, R4.reuse, R8, RZ ;  /* 0x000000080438723c */ /* 0x044fee00000018ff */
[--C-:B------:R-:W-:Y:S01]  /*4f50*/  FFMA.FTZ R8, R77, c[0x0][0x23c], -R12.reuse ;  /* 0x00008f004d087a23 */ /* 0x100fe2000001080c */
[C---:B------:R-:W-:Y:S03]  /*4f60*/  HMMA.16816.F32 R80, R4.reuse, R10, RZ ;  /* 0x0000000a0450723c */ /* 0x040fe600000018ff */
[----:B------:R2:W-:Y:S04]  /*4f70*/  MUFU.EX2 R192, R8 ;  /* 0x0000000800c07308 */ /* 0x0005e80000000800 */
[--C-:B------:R-:W-:Y:S01]  /*4f80*/  FFMA.FTZ R10, R63, c[0x0][0x23c], -R12.reuse ;  /* 0x00008f003f0a7a23 */ /* 0x100fe2000001080c */
[----:B------:R-:W-:Y:S01]  /*4f90*/  HMMA.16816.F32 R64, R4, R16, RZ ;  /* 0x000000100440723c */ /* 0x000fe200000018ff */
[----:B------:R-:W-:-:S02]  /*4fa0*/  FFMA.FTZ R11, R62, c[0x0][0x23c], -R12 ;  /* 0x00008f003e0b7a23 */ /* 0x000fc4000001080c */
[----:B------:R1:W-:Y:S05]  /*4fb0*/  MUFU.EX2 R186, R10 ;  /* 0x0000000a00ba7308 */ /* 0x0003ea0000000800 */
[----:B------:R-:W-:Y:S01]  /*4fc0*/  HMMA.16816.F32 R84, R4, R18, RZ ;  /* 0x000000120454723c */ /* 0x000fe200000018ff */
[----:B--2---:R-:W-:Y:S02]  /*4fd0*/  IMAD.WIDE.U32 R8, R0, -0x2daee0ad, RZ ;  /* 0xd2511f5300087825 */ /* 0x004fe400078e00ff */
[----:B------:R2:W2:Y:S03]  /*4fe0*/  MUFU.EX2 R251, R11 ;  /* 0x0000000b00fb7308 */ /* 0x0004a60000000800 */
[----:B------:R-:W-:-:S02]  /*4ff0*/  LOP3.LUT R0, R8, 0xffff, RZ, 0xc0, !PT ;  /* 0x0000ffff08007812 */ /* 0x000fc400078ec0ff */
[C---:B----4-:R-:W-:Y:S01]  /*5000*/  HMMA.16816.F32 R160, R4.reuse, R28, RZ ;  /* 0x0000001c04a0723c */ /* 0x050fe200000018ff */
[----:B------:R-:W-:Y:S02]  /*5010*/  LOP3.LUT R16, R8, 0xff, RZ, 0xc0, !PT ;  /* 0x000000ff08107812 */ /* 0x000fe400078ec0ff */
[--C-:B-1----:R-:W-:Y:S02]  /*5020*/  SHF.R.U32.HI R10, RZ, 0x10, R8.reuse ;  /* 0x00000010ff0a7819 */ /* 0x102fe40000011608 */
[----:B------:R-:W-:Y:S02]  /*5030*/  SHF.R.U32.HI R15, RZ, 0x18, R8 ;  /* 0x00000018ff0f7819 */ /* 0x000fe40000011608 */
[----:B------:R-:W-:Y:S01]  /*5040*/  LOP3.LUT R8, R10, 0xff, RZ, 0xc0, !PT ;  /* 0x000000ff0a087812 */ /* 0x000fe200078ec0ff */
[----:B------:R-:W-:Y:S01]  /*5050*/  FFMA.FTZ R10, R78, c[0x0][0x23c], -R2 ;  /* 0x00008f004e0a7a23 */ /* 0x000fe20000010802 */
[----:B------:R-:W-:Y:S01]  /*5060*/  HMMA.16816.F32 R164, R4, R30, RZ ;  /* 0x0000001e04a4723c */ /* 0x000fe200000018ff */
[----:B------:R-:W1:Y:S01]  /*5070*/  LDSM.16.MT88.4 R28, [R201+0x18800] ;  /* 0x01880000c91c783b */ /* 0x000e620000004200 */
[----:B--2---:R-:W-:Y:S01]  /*5080*/  SHF.R.U32.HI R11, RZ, 0x8, R0 ;  /* 0x00000008ff0b7819 */ /* 0x004fe20000011600 */
[----:B------:R2:W-:Y:S01]  /*5090*/  MUFU.EX2 R229, R10 ;  /* 0x0000000a00e57308 */ /* 0x0005e20000000800 */
[----:B------:R-:W-:-:S02]  /*50a0*/  LOP3.LUT R0, R9, UR17, R150, 0x96, !PT ;  /* 0x0000001109007c12 */ /* 0x000fc4000f8e9696 */
[----:B------:R-:W-:Y:S02]  /*50b0*/  PRMT R18, R8, 0x5410, R15 ;  /* 0x0000541008127816 */ /* 0x000fe4000000000f */
[----:B------:R-:W-:Y:S01]  /*50c0*/  LOP3.LUT R8, R0, 0xffff, RZ, 0xc0, !PT ;  /* 0x0000ffff00087812 */ /* 0x000fe200078ec0ff */
[C---:B------:R-:W-:Y:S01]  /*50d0*/  HMMA.16816.F32 R72, R4.reuse, R40, RZ ;  /* 0x000000280448723c */ /* 0x040fe200000018ff */
[----:B------:R-:W-:Y:S02]  /*50e0*/  SHF.R.U32.HI R9, RZ, 0x10, R0 ;  /* 0x00000010ff097819 */ /* 0x000fe40000011600 */
[----:B------:R-:W-:Y:S02]  /*50f0*/  PRMT R17, R16, 0x5410, R11 ;  /* 0x0000541010117816 */ /* 0x000fe4000000000b */
[----:B------:R-:W-:Y:S02]  /*5100*/  SHF.R.U32.HI R11, RZ, 0x8, R8 ;  /* 0x00000008ff0b7819 */ /* 0x000fe40000011608 */
[----:B------:R-:W-:Y:S01]  /*5110*/  LOP3.LUT R8, R9, 0xff, RZ, 0xc0, !PT ;  /* 0x000000ff09087812 */ /* 0x000fe200078ec0ff */
[--C-:B------:R-:W-:Y:S01]  /*5120*/  FFMA.FTZ R9, R61, c[0x0][0x23c], -R2.reuse ;  /* 0x00008f003d097a23 */ /* 0x100fe20000010802 */
[----:B---3--:R-:W-:Y:S01]  /*5130*/  HMMA.16816.F32 R152, R4, R48, RZ ;  /* 0x000000300498723c */ /* 0x008fe200000018ff */
[----:B--2---:R-:W-:Y:S01]  /*5140*/  FFMA.FTZ R10, R60, c[0x0][0x23c], -R2 ;  /* 0x00008f003c0a7a23 */ /* 0x004fe20000010802 */
[----:B------:R-:W-:Y:S01]  /*5150*/  LOP3.LUT R16, R0, 0xff, RZ, 0xc0, !PT ;  /* 0x000000ff00107812 */ /* 0x000fe200078ec0ff */
[----:B------:R2:W-:Y:S01]  /*5160*/  MUFU.EX2 R77, R9 ;  /* 0x00000009004d7308 */ /* 0x0005e20000000800 */
[----:B------:R-:W-:Y:S01]  /*5170*/  SHF.R.U32.HI R15, RZ, 0x18, R0 ;  /* 0x00000018ff0f7819 */ /* 0x000fe20000011600 */
[----:B------:R-:W-:-:S03]  /*5180*/  HSET2.LE.AND R0, R17, R252, PT ;  /* 0x000000fc11007233 */ /* 0x000fc60003803000 */
[C---:B------:R-:W-:Y:S03]  /*5190*/  HMMA.16816.F32 R156, R4.reuse, R52, RZ ;  /* 0x00000034049c723c */ /* 0x040fe600000018ff */
[----:B------:R3:W4:Y:S05]  /*51a0*/  MUFU.EX2 R233, R10 ;  /* 0x0000000a00e97308 */ /* 0x00072a0000000800 */
[----:B------:R-:W-:Y:S01]  /*51b0*/  HMMA.16816.F32 R40, R4, R42, RZ ;  /* 0x0000002a0428723c */ /* 0x000fe200000018ff */
[----:B--2---:R-:W-:Y:S02]  /*51c0*/  PRMT R9, R8, 0x5410, R15 ;  /* 0x0000541008097816 */ /* 0x004fe4000000000f */
[----:B------:R-:W-:-:S05]  /*51d0*/  MOV R15, R196 ;  /* 0x000000c4000f7202 */ /* 0x000fca0000000f00 */
[----:B------:R-:W-:Y:S01]  /*51e0*/  HMMA.16816.F32 R68, R4, R32, RZ ;  /* 0x000000200444723c */ /* 0x000fe200000018ff */
[----:B---3--:R-:W-:-:S04]  /*51f0*/  F2FP.PACK_AB R10, R251, R186 ;  /* 0x000000bafb0a723e */ /* 0x008fc800000000ff */
[----:B------:R-:W-:-:S03]  /*5200*/  LOP3.LUT R10, R0, R10, RZ, 0xc0, !PT ;  /* 0x0000000a000a7212 */ /* 0x000fc600078ec0ff */
[C---:B------:R-:W-:Y:S01]  /*5210*/  HMMA.16816.F32 R128, R4.reuse, R34, RZ ;  /* 0x000000220480723c */ /* 0x040fe200000018ff */
[----:B------:R-:W-:Y:S01]  /*5220*/  HSET2.LE.AND R0, R18, R252, PT ;  /* 0x000000fc12007233 */ /* 0x000fe20003803000 */
[----:B------:R-:W-:Y:S02]  /*5230*/  PRMT R32, R16, 0x5410, R11 ;  /* 0x0000541010207816 */ /* 0x000fe4000000000b */
[----:B------:R-:W2:Y:S04]  /*5240*/  LDSM.16.MT88.4 R16, [R203+0x18800] ;  /* 0x01880000cb10783b */ /* 0x000ea80000004200 */
[C---:B------:R-:W-:Y:S08]  /*5250*/  HMMA.16816.F32 R96, R4.reuse, R36, RZ ;  /* 0x000000240460723c */ /* 0x040ff000000018ff */
[C---:B------:R-:W-:Y:S01]  /*5260*/  HMMA.16816.F32 R144, R4.reuse, R38, RZ ;  /* 0x000000260490723c */ /* 0x040fe200000018ff */
[----:B------:R-:W-:Y:S07]  /*5270*/  LDSM.16.MT88.4 R36, [R201+0x1a800] ;  /* 0x01a80000c924783b */ /* 0x000fee0000004200 */
[C---:B------:R-:W-:Y:S08]  /*5280*/  HMMA.16816.F32 R48, R4.reuse, R50, RZ ;  /* 0x000000320430723c */ /* 0x040ff000000018ff */
[C---:B------:R-:W-:Y:S08]  /*5290*/  HMMA.16816.F32 R52, R4.reuse, R54, RZ ;  /* 0x000000360434723c */ /* 0x040ff000000018ff */
[C---:B------:R-:W-:Y:S08]  /*52a0*/  HMMA.16816.F32 R176, R4.reuse, R20, RZ ;  /* 0x0000001404b0723c */ /* 0x040ff000000018ff */
[C---:B------:R-:W-:Y:S01]  /*52b0*/  HMMA.16816.F32 R172, R4.reuse, R22, RZ ;  /* 0x0000001604ac723c */ /* 0x040fe200000018ff */
[----:B------:R-:W3:Y:S07]  /*52c0*/  LDSM.16.MT88.4 R20, [R204+0x18800] ;  /* 0x01880000cc14783b */ /* 0x000eee0000004200 */
[C---:B------:R-:W-:Y:S08]  /*52d0*/  HMMA.16816.F32 R180, R4.reuse, R24, RZ ;  /* 0x0000001804b4723c */ /* 0x040ff000000018ff */
[----:B------:R-:W-:Y:S01]  /*52e0*/  HMMA.16816.F32 R60, R4, R26, RZ ;  /* 0x0000001a043c723c */ /* 0x000fe200000018ff */
[----:B------:R-:W1:Y:S06]  /*52f0*/  LDSM.16.MT88.4 R24, [R202+0x18800] ;  /* 0x01880000ca18783b */ /* 0x000e6c0000004200 */
[----:B------:R-:W-:Y:S01]  /*5300*/  FFMA.FTZ R4, R79, c[0x0][0x23c], -R2 ;  /* 0x00008f004f047a23 */ /* 0x000fe20000010802 */
[----:B------:R-:W-:Y:S01]  /*5310*/  MOV R6, R198 ;  /* 0x000000c600067202 */ /* 0x000fe20000000f00 */
[----:B------:R-:W-:-:S02]  /*5320*/  IMAD.MOV.U32 R7, RZ, RZ, R199 ;  /* 0x000000ffff077224 */ /* 0x000fc400078e00c7 */
[----:B------:R4:W2:Y:S02]  /*5330*/  MUFU.EX2 R5, R4 ;  /* 0x0000000400057308 */ /* 0x0008a40000000800 */
[----:B----4-:R-:W-:-:S04]  /*5340*/  F2FP.PACK_AB R4, R77, R233 ;  /* 0x000000e94d04723e */ /* 0x010fc800000000ff */
[----:B------:R-:W-:Y:S01]  /*5350*/  LOP3.LUT R11, R0, R4, RZ, 0xc0, !PT ;  /* 0x00000004000b7212 */ /* 0x000fe200078ec0ff */
[----:B------:R-:W-:Y:S01]  /*5360*/  HSET2.LE.AND R0, R32, R252, PT ;  /* 0x000000fc20007233 */ /* 0x000fe20003803000 */
[----:B------:R-:W-:-:S04]  /*5370*/  F2FP.PACK_AB R4, R192, R194 ;  /* 0x000000c2c004723e */ /* 0x000fc800000000ff */
[----:B------:R-:W-:Y:S01]  /*5380*/  LOP3.LUT R8, R0, R4, RZ, 0xc0, !PT ;  /* 0x0000000400087212 */ /* 0x000fe200078ec0ff */
[----:B------:R-:W-:Y:S01]  /*5390*/  HSET2.LE.AND R0, R9, R252, PT ;  /* 0x000000fc09007233 */ /* 0x000fe20003803000 */
[----:B--2---:R-:W-:-:S04]  /*53a0*/  F2FP.PACK_AB R4, R5, R229 ;  /* 0x000000e50504723e */ /* 0x004fc800000000ff */
[----:B------:R-:W-:Y:S01]  /*53b0*/  LOP3.LUT R9, R0, R4, RZ, 0xc0, !PT ;  /* 0x0000000400097212 */ /* 0x000fe200078ec0ff */
[----:B------:R-:W-:-:S06]  /*53c0*/  IMAD.MOV.U32 R4, RZ, RZ, R197 ;  /* 0x000000ffff047224 */ /* 0x000fcc00078e00c5 */
[C---:B-1----:R-:W-:Y:S08]  /*53d0*/  HMMA.16816.F32 R140, R8.reuse, R28, R140 ;  /* 0x0000001c088c723c */ /* 0x042ff0000000188c */
[C---:B------:R-:W-:Y:S08]  /*53e0*/  HMMA.16816.F32 R28, R8.reuse, R30, R132 ;  /* 0x0000001e081c723c */ /* 0x040ff00000001884 */
[C---:B------:R-:W-:Y:S08]  /*53f0*/  HMMA.16816.F32 R240, R8.reuse, R16, R72 ;  /* 0x0000001008f0723c */ /* 0x040ff00000001848 */
[----:B---3--:R-:W-:Y:S01]  /*5400*/  HMMA.16816.F32 R244, R8, R20, R104 ;  /* 0x0000001408f4723c */ /* 0x008fe20000001868 */
[----:B------:R-:W-:Y:S01]  /*5410*/  IMAD.MOV.U32 R33, RZ, RZ, R142 ;  /* 0x000000ffff217224 */ /* 0x000fe200078e008e */
[----:B------:R-:W-:Y:S01]  /*5420*/  MOV R32, R143 ;  /* 0x0000008f00207202 */ /* 0x000fe20000000f00 */
[----:B------:R-:W-:Y:S01]  /*5430*/  IMAD.MOV.U32 R143, RZ, RZ, R5 ;  /* 0x000000ffff8f7224 */ /* 0x000fe200078e0005 */
[----:B------:R-:W-:Y:S01]  /*5440*/  MOV R142, R7 ;  /* 0x00000007008e7202 */ /* 0x000fe20000000f00 */
[----:B------:R-:W-:-:S02]  /*5450*/  IMAD.MOV.U32 R35, RZ, RZ, R140 ;  /* 0x000000ffff237224 */ /* 0x000fc400078e008c */
[----:B------:R-:W-:Y:S01]  /*5460*/  IMAD.MOV.U32 R106, RZ, RZ, R251 ;  /* 0x000000ffff6a7224 */ /* 0x000fe200078e00fb */
[C---:B------:R-:W-:Y:S01]  /*5470*/  HMMA.16816.F32 R196, R8.reuse, R36, R68 ;  /* 0x0000002408c4723c */ /* 0x040fe20000001844 */
[----:B------:R-:W-:Y:S01]  /*5480*/  IMAD.MOV.U32 R151, RZ, RZ, R28 ;  /* 0x000000ffff977224 */ /* 0x000fe200078e001c */
[----:B------:R-:W-:Y:S01]  /*5490*/  MOV R107, R250 ;  /* 0x000000fa006b7202 */ /* 0x000fe20000000f00 */
[----:B------:R-:W-:Y:S02]  /*54a0*/  IMAD.MOV.U32 R150, RZ, RZ, R29 ;  /* 0x000000ffff967224 */ /* 0x000fe400078e001d */
[----:B------:R-:W-:Y:S02]  /*54b0*/  IMAD.MOV.U32 R45, RZ, RZ, R30 ;  /* 0x000000ffff2d7224 */ /* 0x000fe400078e001e */
[----:B------:R-:W-:Y:S01]  /*54c0*/  IMAD.MOV.U32 R44, RZ, RZ, R31 ;  /* 0x000000ffff2c7224 */ /* 0x000fe200078e001f */
[----:B------:R-:W-:Y:S01]  /*54d0*/  HMMA.16816.F32 R128, R8, R38, R128 ;  /* 0x000000260880723c */ /* 0x000fe20000001880 */
[----:B------:R-:W-:Y:S01]  /*54e0*/  IMAD.MOV.U32 R37, RZ, RZ, R4 ;  /* 0x000000ffff257224 */ /* 0x000fe200078e0004 */
[----:B------:R-:W-:Y:S01]  /*54f0*/  MOV R68, R107 ;  /* 0x0000006b00447202 */ /* 0x000fe20000000f00 */
[----:B------:R-:W-:-:S02]  /*5500*/  IMAD.MOV.U32 R36, RZ, RZ, R6 ;  /* 0x000000ffff247224 */ /* 0x000fc400078e0006 */
[----:B------:R-:W-:Y:S01]  /*5510*/  LDSM.16.MT88.4 R4, [R203+0x1a800] ;  /* 0x01a80000cb04783b */ /* 0x000fe20000004200 */
[----:B------:R-:W-:Y:S02]  /*5520*/  IMAD.MOV.U32 R34, RZ, RZ, R141 ;  /* 0x000000ffff227224 */ /* 0x000fe400078e008d */
[C---:B------:R-:W-:Y:S01]  /*5530*/  HMMA.16816.F32 R28, R8.reuse, R24, R120 ;  /* 0x00000018081c723c */ /* 0x040fe20000001878 */
[----:B------:R-:W-:Y:S02]  /*5540*/  IMAD.MOV.U32 R39, RZ, RZ, R249 ;  /* 0x000000ffff277224 */ /* 0x000fe400078e00f9 */
[----:B------:R-:W-:Y:S02]  /*5550*/  IMAD.MOV.U32 R38, RZ, RZ, R248 ;  /* 0x000000ffff267224 */ /* 0x000fe400078e00f8 */
[----:B------:R-:W-:Y:S02]  /*5560*/  IMAD.MOV.U32 R141, RZ, RZ, R77 ;  /* 0x000000ffff8d7224 */ /* 0x000fe400078e004d */
[----:B------:R-:W-:Y:S01]  /*5570*/  IMAD.MOV.U32 R140, RZ, RZ, R76 ;  /* 0x000000ffff8c7224 */ /* 0x000fe200078e004c */
[----:B------:R-:W-:Y:S01]  /*5580*/  HMMA.16816.F32 R120, R8, R18, R40 ;  /* 0x000000120878723c */ /* 0x000fe20000001828 */
[----:B------:R-:W1:Y:S01]  /*5590*/  LDSM.16.MT88.4 R16, [R204+0x1a800] ;  /* 0x01a80000cc10783b */ /* 0x000e620000004200 */
[----:B------:R-:W-:Y:S01]  /*55a0*/  MOV R76, R238 ;  /* 0x000000ee004c7202 */ /* 0x000fe20000000f00 */
[----:B------:R-:W-:-:S02]  /*55b0*/  IMAD.MOV.U32 R77, RZ, RZ, R239 ;  /* 0x000000ffff4d7224 */ /* 0x000fc400078e00ef */
[----:B------:R-:W-:Y:S02]  /*55c0*/  IMAD.MOV.U32 R69, RZ, RZ, R140 ;  /* 0x000000ffff457224 */ /* 0x000fe400078e008c */
[----:B------:R-:W-:Y:S01]  /*55d0*/  IMAD.MOV.U32 R70, RZ, RZ, R141 ;  /* 0x000000ffff467224 */ /* 0x000fe200078e008d */
[----:B------:R-:W-:Y:S01]  /*55e0*/  HMMA.16816.F32 R24, R8, R26, R112 ;  /* 0x0000001a0818723c */ /* 0x000fe20000001870 */
[----:B------:R-:W-:Y:S02]  /*55f0*/  IMAD.MOV.U32 R71, RZ, RZ, R142 ;  /* 0x000000ffff477224 */ /* 0x000fe400078e008e */
[----:B------:R-:W-:-:S05]  /*5600*/  IMAD.MOV.U32 R168, RZ, RZ, R70 ;  /* 0x000000ffffa87224 */ /* 0x000fca00078e0046 */
[----:B------:R-:W-:Y:S01]  /*5610*/  HMMA.16816.F32 R112, R8, R22, R92 ;  /* 0x000000160870723c */ /* 0x000fe2000000185c */
[----:B------:R-:W2:Y:S01]  /*5620*/  LDSM.16.MT88.4 R20, [R202+0x1a800] ;  /* 0x01a80000ca14783b */ /* 0x000ea20000004200 */
[----:B------:R-:W-:Y:S01]  /*5630*/  MOV R207, R28 ;  /* 0x0000001c00cf7202 */ /* 0x000fe20000000f00 */
[----:B------:R-:W-:Y:S02]  /*5640*/  IMAD.MOV.U32 R206, RZ, RZ, R29 ;  /* 0x000000ffffce7224 */ /* 0x000fe400078e001d */
[----:B------:R-:W-:Y:S02]  /*5650*/  IMAD.MOV.U32 R205, RZ, RZ, R30 ;  /* 0x000000ffffcd7224 */ /* 0x000fe400078e001e */
[----:B------:R-:W-:Y:S02]  /*5660*/  IMAD.MOV.U32 R200, RZ, RZ, R31 ;  /* 0x000000ffffc87224 */ /* 0x000fe400078e001f */
[----:B------:R-:W-:Y:S07]  /*5670*/  LDSM.16.MT88.4 R28, [R202+0x1c800] ;  /* 0x01c80000ca1c783b */ /* 0x000fee0000004200 */
[----:B------:R-:W-:Y:S01]  /*5680*/  IMAD.MOV.U32 R79, RZ, RZ, R26 ;  /* 0x000000ffff4f7224 */ /* 0x000fe200078e001a */
[----:B------:R-:W-:Y:S01]  /*5690*/  MOV R208, R27 ;  /* 0x0000001b00d07202 */ /* 0x000fe20000000f00 */
[----:B------:R-:W-:-:S02]  /*56a0*/  IMAD.MOV.U32 R78, RZ, RZ, R24 ;  /* 0x000000ffff4e7224 */ /* 0x000fc400078e0018 */
[----:B------:R-:W-:Y:S02]  /*56b0*/  IMAD.MOV.U32 R0, RZ, RZ, R25 ;  /* 0x000000ffff007224 */ /* 0x000fe400078e0019 */
[----:B------:R-:W3:Y:S01]  /*56c0*/  LDSM.16.MT88.4 R24, [R201+0x1c800] ;  /* 0x01c80000c918783b */ /* 0x000ee20000004200 */
[C---:B-1----:R-:W-:Y:S07]  /*56d0*/  HMMA.16816.F32 R40, R8.reuse, R16, R116 ;  /* 0x000000100828723c */ /* 0x042fee0000001874 */
[----:B------:R-:W-:Y:S01]  /*56e0*/  IMAD.MOV.U32 R117, RZ, RZ, R187 ;  /* 0x000000ffff757224 */ /* 0x000fe200078e00bb */
[----:B------:R-:W-:Y:S01]  /*56f0*/  HMMA.16816.F32 R248, R8, R18, R108 ;  /* 0x0000001208f8723c */ /* 0x000fe2000000186c */
[----:B------:R-:W-:Y:S01]  /*5700*/  MOV R116, R186 ;  /* 0x000000ba00747202 */ /* 0x000fe20000000f00 */
[----:B------:R-:W-:-:S02]  /*5710*/  IMAD.MOV.U32 R119, RZ, RZ, R193 ;  /* 0x000000ffff777224 */ /* 0x000fc400078e00c1 */
[----:B------:R-:W-:-:S03]  /*5720*/  IMAD.MOV.U32 R118, RZ, RZ, R192 ;  /* 0x000000ffff767224 */ /* 0x000fc600078e00c0 */
[----:B------:R-:W-:Y:S01]  /*5730*/  IMAD.MOV.U32 R111, RZ, RZ, R185 ;  /* 0x000000ffff6f7224 */ /* 0x000fe200078e00b9 */
[----:B--2---:R-:W-:Y:S01]  /*5740*/  HMMA.16816.F32 R132, R8, R20, R136 ;  /* 0x000000140884723c */ /* 0x004fe20000001888 */
[----:B------:R-:W-:-:S07]  /*5750*/  IMAD.MOV.U32 R110, RZ, RZ, R184 ;  /* 0x000000ffff6e7224 */ /* 0x000fce00078e00b8 */
[----:B------:R-:W-:Y:S01]  /*5760*/  IMAD.MOV.U32 R17, RZ, RZ, R43 ;  /* 0x000000ffff117224 */ /* 0x000fe200078e002b */
[----:B------:R-:W-:Y:S01]  /*5770*/  MOV R16, R42 ;  /* 0x0000002a00107202 */ /* 0x000fe20000000f00 */
[C---:B------:R-:W-:Y:S01]  /*5780*/  HMMA.16816.F32 R136, R8.reuse, R22, R124 ;  /* 0x000000160888723c */ /* 0x040fe2000000187c */
[----:B------:R-:W-:Y:S01]  /*5790*/  IMAD.MOV.U32 R21, RZ, RZ, R40 ;  /* 0x000000ffff157224 */ /* 0x000fe200078e0028 */
[----:B------:R-:W-:Y:S01]  /*57a0*/  MOV R40, R143 ;  /* 0x0000008f00287202 */ /* 0x000fe20000000f00 */
[----:B------:R-:W-:Y:S02]  /*57b0*/  IMAD.MOV.U32 R20, RZ, RZ, R41 ;  /* 0x000000ffff147224 */ /* 0x000fe400078e0029 */
[----:B------:R-:W-:Y:S02]  /*57c0*/  IMAD.MOV.U32 R108, RZ, RZ, R21 ;  /* 0x000000ffff6c7224 */ /* 0x000fe400078e0015 */
[----:B------:R-:W-:Y:S01]  /*57d0*/  IMAD.MOV.U32 R127, RZ, RZ, R237 ;  /* 0x000000ffff7f7224 */ /* 0x000fe200078e00ed */
[----:B------:R-:W-:Y:S01]  /*57e0*/  MOV R124, R194 ;  /* 0x000000c2007c7202 */ /* 0x000fe20000000f00 */
[----:B------:R-:W-:Y:S01]  /*57f0*/  IMAD.MOV.U32 R126, RZ, RZ, R236 ;  /* 0x000000ffff7e7224 */ /* 0x000fe200078e00ec */
[----:B------:R-:W-:Y:S01]  /*5800*/  MOV R109, R20 ;  /* 0x00000014006d7202 */ /* 0x000fe20000000f00 */
[----:B---3--:R-:W-:Y:S01]  /*5810*/  HMMA.16816.F32 R184, R8, R24, R64 ;  /* 0x0000001808b8723c */ /* 0x008fe20000001840 */
[----:B------:R-:W-:Y:S01]  /*5820*/  IMAD.MOV.U32 R125, RZ, RZ, R195 ;  /* 0x000000ffff7d7224 */ /* 0x000fe200078e00c3 */
[----:B------:R-:W1:Y:S01]  /*5830*/  LDSM.16.MT88.4 R20, [R201+0x1e800] ;  /* 0x01e80000c914783b */ /* 0x000e620000004200 */
[----:B------:R-:W-:-:S02]  /*5840*/  IMAD.MOV.U32 R42, RZ, RZ, R0 ;  /* 0x000000ffff2a7224 */ /* 0x000fc400078e0000 */
[----:B------:R-:W-:Y:S02]  /*5850*/  IMAD.U32 R0, RZ, RZ, UR4 ;  /* 0x00000004ff007e24 */ /* 0x000fe4000f8e00ff */
[----:B------:R-:W-:Y:S01]  /*5860*/  IMAD.MOV.U32 R66, RZ, RZ, R17 ;  /* 0x000000ffff427224 */ /* 0x000fe200078e0011 */
[C---:B------:R-:W-:Y:S01]  /*5870*/  HMMA.16816.F32 R236, R8.reuse, R4, R100 ;  /* 0x0000000408ec723c */ /* 0x040fe20000001864 */
[----:B------:R-:W-:Y:S01]  /*5880*/  IMAD.MOV.U32 R65, RZ, RZ, R16 ;  /* 0x000000ffff417224 */ /* 0x000fe200078e0010 */
[----:B------:R-:W-:Y:S01]  /*5890*/  LOP3.LUT R0, R169, UR37, R0, 0x96, !PT ;  /* 0x00000025a9007c12 */ /* 0x000fe2000f8e9600 */
[----:B------:R-:W2:Y:S01]  /*58a0*/  LDSM.16.MT88.4 R16, [R204+0x1c800] ;  /* 0x01c80000cc10783b */ /* 0x000ea20000004200 */
[----:B------:R-:W-:Y:S01]  /*58b0*/  IMAD.MOV.U32 R67, RZ, RZ, R106 ;  /* 0x000000ffff437224 */ /* 0x000fe200078e006a */
[----:B------:R-:W-:Y:S01]  /*58c0*/  MOV R169, R69 ;  /* 0x0000004500a97202 */ /* 0x000fe20000000f00 */
[----:B------:R-:W-:Y:S02]  /*58d0*/  IMAD.MOV.U32 R43, RZ, RZ, R79 ;  /* 0x000000ffff2b7224 */ /* 0x000fe400078e004f */
[----:B------:R-:W-:Y:S01]  /*58e0*/  HMMA.16816.F32 R192, R8, R6, R88 ;  /* 0x0000000608c0723c */ /* 0x000fe20000001858 */
[----:B------:R-:W3:Y:S01]  /*58f0*/  LDSM.16.MT88.4 R4, [R203+0x1c800] ;  /* 0x01c80000cb04783b */ /* 0x000ee20000004200 */
[----:B------:R-:W-:-:S02]  /*5900*/  IMAD.MOV.U32 R41, RZ, RZ, R78 ;  /* 0x000000ffff297224 */ /* 0x000fc400078e004e */
[----:B------:R-:W-:Y:S01]  /*5910*/  IMAD.MOV.U32 R64, RZ, RZ, R65 ;  /* 0x000000ffff407224 */ /* 0x000fe200078e0041 */
[----:B------:R-:W-:Y:S01]  /*5920*/  MOV R65, R66 ;  /* 0x0000004200417202 */ /* 0x000fe20000000f00 */
[----:B------:R-:W-:Y:S01]  /*5930*/  IMAD.MOV.U32 R66, RZ, RZ, R108 ;  /* 0x000000ffff427224 */ /* 0x000fe200078e006c */
[----:B------:R-:W-:Y:S01]  /*5940*/  MOV R108, R119 ;  /* 0x00000077006c7202 */ /* 0x000fe20000000f00 */
[----:B------:R-:W-:Y:S01]  /*5950*/  HMMA.16816.F32 R140, R8, R26, R84 ;  /* 0x0000001a088c723c */ /* 0x000fe20000001854 */
[----:B------:R-:W4:Y:S01]  /*5960*/  LDSM.16.MT88.4 R24, [R204+0x1e800] ;  /* 0x01e80000cc18783b */ /* 0x000f220000004200 */
[----:B------:R-:W-:Y:S02]  /*5970*/  IMAD.MOV.U32 R119, RZ, RZ, R15 ;  /* 0x000000ffff777224 */ /* 0x000fe400078e000f */
[----:B------:R-:W-:Y:S02]  /*5980*/  IMAD.MOV.U32 R69, RZ, RZ, R42 ;  /* 0x000000ffff457224 */ /* 0x000fe400078e002a */
[----:B------:R-:W-:-:S02]  /*5990*/  IMAD.MOV.U32 R70, RZ, RZ, R43 ;  /* 0x000000ffff467224 */ /* 0x000fc400078e002b */
[C---:B------:R-:W-:Y:S07]  /*59a0*/  HMMA.16816.F32 R104, R8.reuse, R28, R56 ;  /* 0x0000001c0868723c */ /* 0x040fee0000001838 */
[----:B------:R-:W-:Y:S01]  /*59b0*/  IMAD.MOV.U32 R29, RZ, RZ, R77 ;  /* 0x000000ffff1d7224 */ /* 0x000fe200078e004d */
[----:B------:R-:W-:Y:S01]  /*59c0*/  MOV R28, R76 ;  /* 0x0000004c001c7202 */ /* 0x000fe20000000f00 */
[C---:B------:R-:W-:Y:S07]  /*59d0*/  HMMA.16816.F32 R100, R8.reuse, R30, R80 ;  /* 0x0000001e0864723c */ /* 0x040fee0000001850 */
[----:B------:R-:W-:Y:S01]  /*59e0*/  MOV R31, R111 ;  /* 0x0000006f001f7202 */ /* 0x000fe20000000f00 */
[----:B-1----:R-:W-:Y:S01]  /*59f0*/  HMMA.16816.F32 R88, R8, R20, R156 ;  /* 0x000000140858723c */ /* 0x002fe2000000189c */
[----:B------:R-:W-:Y:S01]  /*5a00*/  IMAD.MOV.U32 R30, RZ, RZ, R116 ;  /* 0x000000ffff1e7224 */ /* 0x000fe200078e0074 */
[----:B------:R-:W-:Y:S01]  /*5a10*/  MOV R116, R127 ;  /* 0x0000007f00747202 */ /* 0x000fe20000000f00 */
[----:B------:R-:W-:-:S02]  /*5a20*/  IMAD.MOV.U32 R111, RZ, RZ, R126 ;  /* 0x000000ffff6f7224 */ /* 0x000fc400078e007e */
[----:B------:R-:W-:Y:S02]  /*5a30*/  IMAD.MOV.U32 R127, RZ, RZ, R38 ;  /* 0x000000ffff7f7224 */ /* 0x000fe400078e0026 */
[----:B------:R-:W-:Y:S01]  /*5a40*/  IMAD.MOV.U32 R126, RZ, RZ, R39 ;  /* 0x000000ffff7e7224 */ /* 0x000fe200078e0027 */
[C---:B--2---:R-:W-:Y:S01]  /*5a50*/  HMMA.16816.F32 R96, R8.reuse, R16, R96 ;  /* 0x000000100860723c */ /* 0x044fe20000001860 */
[----:B------:R-:W-:Y:S01]  /*5a60*/  IMAD.MOV.U32 R157, RZ, RZ, R68 ;  /* 0x000000ffff9d7224 */ /* 0x000fe200078e0044 */
[----:B------:R-:W-:Y:S01]  /*5a70*/  MOV R68, R41 ;  /* 0x0000002900447202 */ /* 0x000fe20000000f00 */
[----:B------:R-:W-:Y:S02]  /*5a80*/  IMAD.MOV.U32 R159, RZ, RZ, R40 ;  /* 0x000000ffff9f7224 */ /* 0x000fe400078e0028 */
[----:B------:R-:W-:Y:S02]  /*5a90*/  IMAD.MOV.U32 R231, RZ, RZ, R30 ;  /* 0x000000ffffe77224 */ /* 0x000fe400078e001e */
[----:B------:R-:W-:Y:S01]  /*5aa0*/  IMAD.MOV.U32 R156, RZ, RZ, R67 ;  /* 0x000000ffff9c7224 */ /* 0x000fe200078e0043 */
[----:B------:R-:W-:Y:S01]  /*5ab0*/  HMMA.16816.F32 R84, R8, R18, R144 ;  /* 0x000000120854723c */ /* 0x000fe20000001890 */
[----:B------:R-:W1:Y:S01]  /*5ac0*/  LDSM.16.MT88.4 R16, [R202+0x1e800] ;  /* 0x01e80000ca10783b */ /* 0x000e620000004200 */
[----:B------:R-:W-:-:S02]  /*5ad0*/  IMAD.MOV.U32 R158, RZ, RZ, R71 ;  /* 0x000000ffff9e7224 */ /* 0x000fc400078e0047 */
[----:B------:R-:W-:-:S04]  /*5ae0*/  IMAD.MOV.U32 R71, RZ, RZ, R208 ;  /* 0x000000ffff477224 */ /* 0x000fc800078e00d0 */
[----:B---3--:R-:W-:Y:S01]  /*5af0*/  HMMA.16816.F32 R92, R8, R4, R152 ;  /* 0x00000004085c723c */ /* 0x008fe20000001898 */
[----:B------:R-:W-:Y:S01]  /*5b00*/  IMAD.MOV.U32 R144, RZ, RZ, R117 ;  /* 0x000000ffff907224 */ /* 0x000fe200078e0075 */
[----:B------:R2:W5:Y:S01]  /*5b10*/  LDL.LU R208, [R1+0x5c] ;  /* 0x00005c0001d07983 */ /* 0x0005620000300800 */
[----:B------:R-:W-:-:S04]  /*5b20*/  IMAD.MOV.U32 R117, RZ, RZ, R232 ;  /* 0x000000ffff757224 */ /* 0x000fc800078e00e8 */
[----:B------:R-:W-:Y:S01]  /*5b30*/  IMAD.WIDE.U32 R4, R0, -0x326172a9, RZ ;  /* 0xcd9e8d5700047825 */ /* 0x000fe200078e00ff */
[C---:B------:R-:W-:Y:S03]  /*5b40*/  HMMA.16816.F32 R80, R8.reuse, R6, R48 ;  /* 0x000000060850723c */ /* 0x040fe60000001830 */
[----:B------:R-:W-:Y:S01]  /*5b50*/  IMAD.MOV.U32 R155, RZ, RZ, R118 ;  /* 0x000000ffff9b7224 */ /* 0x000fe200078e0076 */
[----:B------:R-:W-:Y:S01]  /*5b60*/  LOP3.LUT R5, R5, UR15, R230, 0x96, !PT ;  /* 0x0000000f05057c12 */ /* 0x000fe2000f8e96e6 */
[----:B------:R-:W-:Y:S01]  /*5b70*/  IMAD.MOV.U32 R118, RZ, RZ, R233 ;  /* 0x000000ffff767224 */ /* 0x000fe200078e00e9 */
[----:B------:R-:W-:Y:S01]  /*5b80*/  LOP3.LUT R0, R29, UR13, R4, 0x96, !PT ;  /* 0x0000000d1d007c12 */ /* 0x000fe2000f8e9604 */
[----:B------:R-:W-:Y:S01]  /*5b90*/  IMAD.MOV.U32 R29, RZ, RZ, R109 ;  /* 0x000000ffff1d7224 */ /* 0x000fe200078e006d */
[C---:B------:R-:W-:Y:S01]  /*5ba0*/  HMMA.16816.F32 R76, R8.reuse, R22, R52 ;  /* 0x00000016084c723c */ /* 0x040fe20000001834 */
[----:B------:R-:W-:Y:S01]  /*5bb0*/  IMAD.WIDE.U32 R4, R5, -0x2daee0ad, RZ ;  /* 0xd2511f5305047825 */ /* 0x000fe200078e00ff */
[----:B------:R-:W3:Y:S03]  /*5bc0*/  LDSM.16.MT88.4 R20, [R203+0x1e800] ;  /* 0x01e80000cb14783b */ /* 0x000ee60000004200 */
[----:B------:R-:W-:Y:S01]  /*5bd0*/  IMAD.MOV.U32 R109, RZ, RZ, R124 ;  /* 0x000000ffff6d7224 */ /* 0x000fe200078e007c */
[----:B------:R-:W-:Y:S01]  /*5be0*/  LOP3.LUT R5, R5, UR12, R46, 0x96, !PT ;  /* 0x0000000c05057c12 */ /* 0x000fe2000f8e962e */
[----:B------:R-:W-:Y:S01]  /*5bf0*/  IMAD.MOV.U32 R230, RZ, RZ, R144 ;  /* 0x000000ffffe67224 */ /* 0x000fe200078e0090 */
[----:B------:R-:W-:Y:S01]  /*5c00*/  MOV R124, R37 ;  /* 0x00000025007c7202 */ /* 0x000fe20000000f00 */
[C---:B----4-:R-:W-:Y:S08]  /*5c10*/  HMMA.16816.F32 R52, R8.reuse, R24, R176 ;  /* 0x000000180834723c */ /* 0x050ff000000018b0 */
[C---:B-1----:R-:W-:Y:S07]  /*5c20*/  HMMA.16816.F32 R72, R8.reuse, R16, R160 ;  /* 0x000000100848723c */ /* 0x042fee00000018a0 */
[----:B------:R-:W-:Y:S01]  /*5c30*/  IMAD.WIDE.U32 R16, R0, -0x2daee0ad, RZ ;  /* 0xd2511f5300107825 */ /* 0x000fe200078e00ff */
[----:B------:R-:W-:Y:S01]  /*5c40*/  HMMA.16816.F32 R56, R8, R18, R164 ;  /* 0x000000120838723c */ /* 0x000fe200000018a4 */
[----:B------:R-:W-:-:S02]  /*5c50*/  MOV R176, R151 ;  /* 0x0000009700b07202 */ /* 0x000fc40000000f00 */
[----:B------:R-:W-:Y:S01]  /*5c60*/  IMAD.MOV.U32 R177, RZ, RZ, R150 ;  /* 0x000000ffffb17224 */ /* 0x000fe200078e0096 */
[----:B------:R-:W-:Y:S01]  /*5c70*/  LOP3.LUT R0, R17, UR10, R4, 0x96, !PT ;  /* 0x0000000a11007c12 */ /* 0x000fe2000f8e9604 */
[----:B------:R-:W-:Y:S01]  /*5c80*/  IMAD.WIDE.U32 R4, R5, -0x326172a9, RZ ;  /* 0xcd9e8d5705047825 */ /* 0x000fe200078e00ff */
[----:B------:R-:W-:Y:S02]  /*5c90*/  MOV R162, R31 ;  /* 0x0000001f00a27202 */ /* 0x000fe40000000f00 */
[----:B------:R-:W-:Y:S01]  /*5ca0*/  HMMA.16816.F32 R48, R8, R26, R172 ;  /* 0x0000001a0830723c */ /* 0x000fe200000018ac */
[----:B------:R-:W-:Y:S01]  /*5cb0*/  IMAD.WIDE.U32 R146, R0, -0x326172a9, RZ ;  /* 0xcd9e8d5700927825 */ /* 0x000fe200078e00ff */
[----:B------:R-:W-:Y:S01]  /*5cc0*/  LOP3.LUT R0, R5, UR11, R28, 0x96, !PT ;  /* 0x0000000b05007c12 */ /* 0x000fe2000f8e961c */
[----:B------:R-:W-:Y:S01]  /*5cd0*/  LDSM.16.MT88.4 R24, [R202+0x19000] ;  /* 0x01900000ca18783b */ /* 0x000fe20000004200 */
[----:B------:R-:W-:Y:S01]  /*5ce0*/  MOV R160, R65 ;  /* 0x0000004100a07202 */ /* 0x000fe20000000f00 */
[----:B------:R-:W-:Y:S01]  /*5cf0*/  FFMA.FTZ R5, R149, c[0x0][0x23c], -R12 ;  /* 0x00008f0095057a23 */ /* 0x000fe2000001080c */
[----:B------:R-:W-:Y:S01]  /*5d00*/  LOP3.LUT R6, R147, UR9, R4, 0x96, !PT ;  /* 0x0000000993067c12 */ /* 0x000fe2000f8e9604 */
[----:B------:R-:W-:-:S02]  /*5d10*/  IMAD.MOV.U32 R28, RZ, RZ, R110 ;  /* 0x000000ffff1c7224 */ /* 0x000fc400078e006e */
[----:B------:R1:W-:Y:S01]  /*5d20*/  MUFU.EX2 R145, R5 ;  /* 0x0000000500917308 */ /* 0x0003e20000000800 */
[----:B------:R-:W-:Y:S02]  /*5d30*/  IMAD.MOV.U32 R110, RZ, RZ, R125 ;  /* 0x000000ffff6e7224 */ /* 0x000fe400078e007d */
[----:B------:R-:W-:-:S04]  /*5d40*/  IMAD.WIDE.U32 R38, R6, -0x2daee0ad, RZ ;  /* 0xd2511f5306267825 */ /* 0x000fc800078e00ff */
[----:B------:R-:W-:Y:S01]  /*5d50*/  IMAD.MOV.U32 R125, RZ, RZ, R36 ;  /* 0x000000ffff7d7224 */ /* 0x000fe200078e0024 */
[C---:B---3--:R-:W-:Y:S01]  /*5d60*/  HMMA.16816.F32 R40, R8.reuse, R22, R60 ;  /* 0x000000160828723c */ /* 0x048fe2000000183c */
[----:B------:R-:W-:Y:S02]  /*5d70*/  IMAD.MOV.U32 R178, RZ, RZ, R45 ;  /* 0x000000ffffb27224 */ /* 0x000fe400078e002d */
[----:B------:R-:W-:Y:S02]  /*5d80*/  IMAD.MOV.U32 R179, RZ, RZ, R44 ;  /* 0x000000ffffb37224 */ /* 0x000fe400078e002c */
[----:B------:R-:W-:Y:S02]  /*5d90*/  IMAD.MOV.U32 R161, RZ, RZ, R28 ;  /* 0x000000ffffa17224 */ /* 0x000fe400078e001c */
[----:B------:R-:W-:Y:S02]  /*5da0*/  IMAD.MOV.U32 R166, RZ, RZ, R29 ;  /* 0x000000ffffa67224 */ /* 0x000fe400078e001d */
[----:B-1----:R-:W-:Y:S01]  /*5db0*/  IMAD.WIDE.U32 R4, R0, -0x2daee0ad, RZ ;  /* 0xd2511f5300047825 */ /* 0x002fe200078e00ff */
[----:B------:R-:W-:Y:S01]  /*5dc0*/  HMMA.16816.F32 R44, R8, R20, R180 ;  /* 0x00000014082c723c */ /* 0x000fe200000018b4 */
[----:B------:R-:W-:Y:S02]  /*5dd0*/  LDSM.16.MT88.4 R8, [R201+0x1b000] ;  /* 0x01b00000c908783b */ /* 0x000fe40000004200 */
[----:B------:R-:W-:Y:S01]  /*5de0*/  FFMA.FTZ R0, R171, c[0x0][0x23c], -R12 ;  /* 0x00008f00ab007a23 */ /* 0x000fe2000001080c */
[----:B------:R-:W-:Y:S01]  /*5df0*/  LOP3.LUT R6, R5, UR8, R16, 0x96, !PT ;  /* 0x0000000805067c12 */ /* 0x000fe2000f8e9610 */
[----:B------:R-:W-:Y:S01]  /*5e00*/  LDSM.16.MT88.4 R28, [R201+0x19000] ;  /* 0x01900000c91c783b */ /* 0x000fe20000004200 */
[----:B------:R-:W-:Y:S01]  /*5e10*/  IMAD.MOV.U32 R165, RZ, RZ, R66 ;  /* 0x000000ffffa57224 */ /* 0x000fe200078e0042 */
[----:B------:R1:W3:Y:S01]  /*5e20*/  MUFU.EX2 R19, R0 ;  /* 0x0000000000137308 */ /* 0x0002e20000000800 */
[----:B------:R-:W-:Y:S01]  /*5e30*/  IMAD.MOV.U32 R167, RZ, RZ, R64 ;  /* 0x000000ffffa77224 */ /* 0x000fe200078e0040 */
[----:B------:R-:W-:Y:S01]  /*5e40*/  LDSM.16.MT88.4 R20, [R204+0x19000] ;  /* 0x01900000cc14783b */ /* 0x000fe20000004200 */
[----:B------:R-:W-:-:S04]  /*5e50*/  IMAD.WIDE.U32 R36, R6, -0x326172a9, RZ ;  /* 0xcd9e8d5706247825 */ /* 0x000fc800078e00ff */
[----:B------:R-:W-:Y:S01]  /*5e60*/  IMAD.MOV.U32 R67, RZ, RZ, R200 ;  /* 0x000000ffff437224 */ /* 0x000fe200078e00c8 */
[----:B------:R-:W-:Y:S01]  /*5e70*/  MOV R152, R35 ;  /* 0x0000002300987202 */ /* 0x000fe20000000f00 */
[----:B------:R-:W-:Y:S01]  /*5e80*/  IMAD.MOV.U32 R163, RZ, RZ, R155 ;  /* 0x000000ffffa37224 */ /* 0x000fe200078e009b */
[----:B-1----:R-:W-:Y:S01]  /*5e90*/  LOP3.LUT R0, R39, UR6, R4, 0x96, !PT ;  /* 0x0000000627007c12 */ /* 0x002fe2000f8e9604 */
[----:B------:R-:W-:-:S04]  /*5ea0*/  FFMA.FTZ R4, R189, c[0x0][0x23c], -R12 ;  /* 0x00008f00bd047a23 */ /* 0x000fc8000001080c */
[----:B------:R1:W-:Y:S02]  /*5eb0*/  MUFU.EX2 R233, R4 ;  /* 0x0000000400e97308 */ /* 0x0003e40000000800 */
[----:B-1----:R-:W-:-:S04]  /*5ec0*/  IMAD.WIDE.U32 R4, R0, -0x326172a9, RZ ;  /* 0xcd9e8d5700047825 */ /* 0x002fc800078e00ff */
[----:B------:R-:W-:Y:S01]  /*5ed0*/  FFMA.FTZ R0, R191, c[0x0][0x23c], -R12 ;  /* 0x00008f00bf007a23 */ /* 0x000fe2000001080c */
[----:B------:R-:W-:Y:S02]  /*5ee0*/  SHF.R.U32.HI R6, RZ, 0x10, R4 ;  /* 0x00000010ff067819 */ /* 0x000fe40000011604 */
[C---:B------:R-:W-:Y:S01]  /*5ef0*/  LOP3.LUT R7, R4.reuse, 0xffff, RZ, 0xc0, !PT ;  /* 0x0000ffff04077812 */ /* 0x040fe200078ec0ff */
[----:B------:R1:W4:Y:S01]  /*5f00*/  MUFU.EX2 R232, R0 ;  /* 0x0000000000e87308 */ /* 0x0003220000000800 */
[----:B------:R-:W-:Y:S02]  /*5f10*/  LOP3.LUT R15, R4, 0xff, RZ, 0xc0, !PT ;  /* 0x000000ff040f7812 */ /* 0x000fe400078ec0ff */
[----:B------:R-:W-:Y:S01]  /*5f20*/  LOP3.LUT R18, R6, 0xff, RZ, 0xc0, !PT ;  /* 0x000000ff06127812 */ /* 0x000fe200078ec0ff */
[----:B------:R-:W-:Y:S01]  /*5f30*/  FFMA.FTZ R6, R170, c[0x0][0x23c], -R2 ;  /* 0x00008f00aa067a23 */ /* 0x000fe20000010802 */
[----:B------:R-:W-:Y:S02]  /*5f40*/  SHF.R.U32.HI R4, RZ, 0x18, R4 ;  /* 0x00000018ff047819 */ /* 0x000fe40000011604 */
[----:B------:R-:W-:Y:S01]  /*5f50*/  SHF.R.U32.HI R7, RZ, 0x8, R7 ;  /* 0x00000008ff077819 */ /* 0x000fe20000011607 */
[----:B------:R2:W-:Y:S01]  /*5f60*/  MUFU.EX2 R144, R6 ;  /* 0x0000000600907308 */ /* 0x0005e20000000800 */
[----:B------:R-:W-:-:S02]  /*5f70*/  PRMT R18, R18, 0x5410, R4 ;  /* 0x0000541012127816 */ /* 0x000fc40000000004 */
[----:B------:R-:W-:Y:S02]  /*5f80*/  PRMT R15, R15, 0x5410, R7 ;  /* 0x000054100f0f7816 */ /* 0x000fe40000000007 */
[----:B---3--:R-:W-:Y:S02]  /*5f90*/  MOV R170, R19 ;  /* 0x0000001300aa7202 */ /* 0x008fe40000000f00 */
[----:B-1----:R-:W-:-:S04]  /*5fa0*/  LOP3.LUT R0, R5, UR16, R36, 0x96, !PT ;  /* 0x0000001005007c12 */ /* 0x002fc8000f8e9624 */
[----:B------:R-:W-:Y:S02]  /*5fb0*/  LOP3.LUT R4, R0, 0xffff, RZ, 0xc0, !PT ;  /* 0x0000ffff00047812 */ /* 0x000fe400078ec0ff */
[----:B------:R-:W-:Y:S01]  /*5fc0*/  SHF.R.U32.HI R5, RZ, 0x10, R0 ;  /* 0x00000010ff057819 */ /* 0x000fe20000011600 */
[----:B--2---:R-:W-:Y:S01]  /*5fd0*/  FFMA.FTZ R6, R188, c[0x0][0x23c], -R2 ;  /* 0x00008f00bc067a23 */ /* 0x004fe20000010802 */
[----:B------:R-:W-:Y:S02]  /*5fe0*/  LOP3.LUT R17, R0, 0xff, RZ, 0xc0, !PT ;  /* 0x000000ff00117812 */ /* 0x000fe400078ec0ff */
[----:B------:R-:W-:Y:S01]  /*5ff0*/  SHF.R.U32.HI R16, RZ, 0x18, R0 ;  /* 0x00000018ff107819 */ /* 0x000fe20000011600 */
[----:B------:R4:W-:Y:S01]  /*6000*/  MUFU.EX2 R151, R6 ;  /* 0x0000000600977308 */ /* 0x0009e20000000800 */
[----:B------:R-:W-:Y:S01]  /*6010*/  SHF.R.U32.HI R7, RZ, 0x8, R4 ;  /* 0x00000008ff077819 */ /* 0x000fe20000011604 */
[----:B------:R-:W-:Y:S01]  /*6020*/  HSET2.LE.AND R0, R15, R252, PT ;  /* 0x000000fc0f007233 */ /* 0x000fe20003803000 */
[----:B------:R-:W-:Y:S01]  /*6030*/  LOP3.LUT R4, R5, 0xff, RZ, 0xc0, !PT ;  /* 0x000000ff05047812 */ /* 0x000fe200078ec0ff */
[----:B------:R-:W-:Y:S01]  /*6040*/  FFMA.FTZ R5, R190, c[0x0][0x23c], -R2 ;  /* 0x00008f00be057a23 */ /* 0x000fe20000010802 */
[----:B------:R-:W-:-:S03]  /*6050*/  PRMT R15, R17, 0x5410, R7 ;  /* 0x00005410110f7816 */ /* 0x000fc60000000007 */
[----:B------:R1:W2:Y:S01]  /*6060*/  MUFU.EX2 R150, R5 ;  /* 0x0000000500967308 */ /* 0x0002a20000000800 */
[----:B----4-:R-:W-:-:S04]  /*6070*/  F2FP.PACK_AB R6, R232, R233 ;  /* 0x000000e9e806723e */ /* 0x010fc800000000ff */
[----:B------:R-:W-:Y:S01]  /*6080*/  LOP3.LUT R6, R0, R6, RZ, 0xc0, !PT ;  /* 0x0000000600067212 */ /* 0x000fe200078ec0ff */
[----:B------:R-:W-:Y:S01]  /*6090*/  HSET2.LE.AND R0, R18, R252, PT ;  /* 0x000000fc12007233 */ /* 0x000fe20003803000 */
[----:B-1----:R-:W-:Y:S02]  /*60a0*/  PRMT R5, R4, 0x5410, R16 ;  /* 0x0000541004057816 */ /* 0x002fe40000000010 */
[----:B------:R-:W1:Y:S01]  /*60b0*/  LDSM.16.MT88.4 R16, [R203+0x19000] ;  /* 0x01900000cb10783b */ /* 0x000e620000004200 */
[----:B------:R-:W-:-:S04]  /*60c0*/  FFMA.FTZ R4, R228, c[0x0][0x23c], -R2 ;  /* 0x00008f00e4047a23 */ /* 0x000fc80000010802 */
[----:B------:R3:W4:Y:S01]  /*60d0*/  MUFU.EX2 R149, R4 ;  /* 0x0000000400957308 */ /* 0x0007220000000800 */
[----:B--2---:R-:W-:-:S04]  /*60e0*/  F2FP.PACK_AB R7, R150, R151 ;  /* 0x000000979607723e */ /* 0x004fc800000000ff */
[----:B------:R-:W-:Y:S01]  /*60f0*/  LOP3.LUT R7, R0, R7, RZ, 0xc0, !PT ;  /* 0x0000000700077212 */ /* 0x000fe200078ec0ff */
[----:B------:R-:W-:Y:S01]  /*6100*/  HSET2.LE.AND R0, R15, R252, PT ;  /* 0x000000fc0f007233 */ /* 0x000fe20003803000 */
[----:B---3--:R-:W-:-:S04]  /*6110*/  F2FP.PACK_AB R4, R170, R145 ;  /* 0x00000091aa04723e */ /* 0x008fc800000000ff */
[----:B------:R-:W-:Y:S01]  /*6120*/  LOP3.LUT R4, R0, R4, RZ, 0xc0, !PT ;  /* 0x0000000400047212 */ /* 0x000fe200078ec0ff */
[----:B------:R-:W-:Y:S01]  /*6130*/  HSET2.LE.AND R0, R5, R252, PT ;  /* 0x000000fc05007233 */ /* 0x000fe20003803000 */
[----:B----4-:R-:W-:Y:S01]  /*6140*/  F2FP.PACK_AB R5, R149, R144 ;  /* 0x000000909505723e */ /* 0x010fe200000000ff */
[----:B------:R-:W-:Y:S01]  /*6150*/  IMAD.MOV.U32 R65, RZ, RZ, R206 ;  /* 0x000000ffff417224 */ /* 0x000fe200078e00ce */
[----:B------:R-:W-:Y:S02]  /*6160*/  MOV R64, R207 ;  /* 0x000000cf00407202 */ /* 0x000fe40000000f00 */
[----:B------:R-:W-:Y:S01]  /*6170*/  LOP3.LUT R5, R0, R5, RZ, 0xc0, !PT ;  /* 0x0000000500057212 */ /* 0x000fe200078ec0ff */
[----:B------:R-:W-:Y:S01]  /*6180*/  IMAD.MOV.U32 R66, RZ, RZ, R205 ;  /* 0x000000ffff427224 */ /* 0x000fe200078e00cd */
[----:B------:R2:W5:Y:S01]  /*6190*/  LDL.LU R207, [R1+0x58] ;  /* 0x0000580001cf7983 */ /* 0x0005620000300800 */
[----:B------:R-:W-:Y:S01]  /*61a0*/  MOV R180, R165 ;  /* 0x000000a500b47202 */ /* 0x000fe20000000f00 */
[----:B------:R-:W-:Y:S01]  /*61b0*/  IMAD.MOV.U32 R181, RZ, RZ, R166 ;  /* 0x000000ffffb57224 */ /* 0x000fe200078e00a6 */
[----:B------:R-:W-:Y:S01]  /*61c0*/  MOV R175, R161 ;  /* 0x000000a100af7202 */ /* 0x000fe20000000f00 */
[----:B------:R2:W5:Y:S01]  /*61d0*/  LDL.LU R206, [R1+0x54] ;  /* 0x0000540001ce7983 */ /* 0x0005620000300800 */
[----:B------:R-:W-:Y:S01]  /*61e0*/  IMAD.MOV.U32 R182, RZ, RZ, R167 ;  /* 0x000000ffffb67224 */ /* 0x000fe200078e00a7 */
[----:B------:R-:W-:Y:S01]  /*61f0*/  MOV R165, R118 ;  /* 0x0000007600a57202 */ /* 0x000fe20000000f00 */
[----:B------:R-:W-:Y:S01]  /*6200*/  IMAD.MOV.U32 R183, RZ, RZ, R160 ;  /* 0x000000ffffb77224 */ /* 0x000fe200078e00a0 */
[----:B------:R2:W5:Y:S01]  /*6210*/  LDL.LU R205, [R1+0x50] ;  /* 0x0000500001cd7983 */ /* 0x0005620000300800 */
[----:B------:R-:W-:Y:S01]  /*6220*/  IMAD.MOV.U32 R189, RZ, RZ, R162 ;  /* 0x000000ffffbd7224 */ /* 0x000fe200078e00a2 */
[----:B------:R-:W-:Y:S01]  /*6230*/  MOV R161, R126 ;  /* 0x0000007e00a17202 */ /* 0x000fe20000000f00 */
[----:B------:R-:W-:Y:S01]  /*6240*/  IMAD.MOV.U32 R171, RZ, RZ, R116 ;  /* 0x000000ffffab7224 */ /* 0x000fe200078e0074 */
[----:B-1----:R-:W-:Y:S01]  /*6250*/  HMMA.16816.F32 R120, R4, R18, R120 ;  /* 0x000000120478723c */ /* 0x002fe20000001878 */
[----:B------:R-:W-:Y:S01]  /*6260*/  IMAD.MOV.U32 R164, RZ, RZ, R117 ;  /* 0x000000ffffa47224 */ /* 0x000fe200078e0075 */
[----:B------:R2:W5:Y:S01]  /*6270*/  LDL.LU R200, [R1+0x4c] ;  /* 0x00004c0001c87983 */ /* 0x0005620000300800 */
[----:B------:R-:W-:-:S02]  /*6280*/  IMAD.MOV.U32 R166, RZ, RZ, R119 ;  /* 0x000000ffffa67224 */ /* 0x000fc400078e0077 */
[----:B------:R-:W-:Y:S02]  /*6290*/  IMAD.MOV.U32 R167, RZ, RZ, R124 ;  /* 0x000000ffffa77224 */ /* 0x000fe400078e007c */
[----:B------:R-:W-:Y:S01]  /*62a0*/  IMAD.MOV.U32 R160, RZ, RZ, R125 ;  /* 0x000000ffffa07224 */ /* 0x000fe200078e007d */
[C---:B------:R-:W-:Y:S01]  /*62b0*/  HMMA.16816.F32 R116, R4.reuse, R16, R240 ;  /* 0x000000100474723c */ /* 0x040fe200000018f0 */
[----:B------:R-:W-:Y:S01]  /*62c0*/  IMAD.MOV.U32 R162, RZ, RZ, R127 ;  /* 0x000000ffffa27224 */ /* 0x000fe200078e007f */
[----:B------:R-:W1:Y:S06]  /*62d0*/  LDSM.16.MT88.4 R16, [R203+0x1b000] ;  /* 0x01b00000cb10783b */ /* 0x000e6c0000004200 */
[C---:B------:R-:W-:Y:S08]  /*62e0*/  HMMA.16816.F32 R124, R4.reuse, R8, R196 ;  /* 0x00000008047c723c */ /* 0x040ff000000018c4 */
[C---:B------:R-:W-:Y:S01]  /*62f0*/  HMMA.16816.F32 R128, R4.reuse, R10, R128 ;  /* 0x0000000a0480723c */ /* 0x040fe20000001880 */
[----:B------:R-:W3:Y:S07]  /*6300*/  LDSM.16.MT88.4 R8, [R201+0x1d000] ;  /* 0x01d00000c908783b */ /* 0x000eee0000004200 */
[C---:B------:R-:W-:Y:S08]  /*6310*/  HMMA.16816.F32 R64, R4.reuse, R24, R64 ;  /* 0x000000180440723c */ /* 0x040ff00000001840 */
[C---:B------:R-:W-:Y:S01]  /*6320*/  HMMA.16816.F32 R68, R4.reuse, R26, R68 ;  /* 0x0000001a0444723c */ /* 0x040fe20000001844 */
[----:B------:R-:W4:Y:S07]  /*6330*/  LDSM.16.MT88.4 R24, [R202+0x1d000] ;  /* 0x01d00000ca18783b */ /* 0x000f2e0000004200 */
[C---:B------:R-:W-:Y:S07]  /*6340*/  HMMA.16816.F32 R60, R4.reuse, R30, R176 ;  /* 0x0000001e043c723c */ /* 0x040fee00000018b0 */
[----:B------:R-:W-:Y:S01]  /*6350*/  IMAD.MOV.U32 R176, RZ, RZ, R108 ;  /* 0x000000ffffb07224 */ /* 0x000fe200078e006c */
[----:B------:R-:W-:Y:S01]  /*6360*/  MOV R178, R110 ;  /* 0x0000006e00b27202 */ /* 0x000fe20000000f00 */
[----:B------:R-:W-:Y:S01]  /*6370*/  IMAD.MOV.U32 R177, RZ, RZ, R109 ;  /* 0x000000ffffb17224 */ /* 0x000fe200078e006d */
[----:B------:R-:W-:Y:S01]  /*6380*/  HMMA.16816.F32 R112, R4, R22, R112 ;  /* 0x000000160470723c */ /* 0x000fe20000001870 */
[----:B------:R-:W-:-:S07]  /*6390*/  IMAD.MOV.U32 R179, RZ, RZ, R111 ;  /* 0x000000ffffb37224 */ /* 0x000fce00078e006f */
[C---:B------:R-:W-:Y:S01]  /*63a0*/  HMMA.16816.F32 R108, R4.reuse, R20, R244 ;  /* 0x00000014046c723c */ /* 0x040fe200000018f4 */
[----:B------:R-:W2:Y:S07]  /*63b0*/  LDSM.16.MT88.4 R20, [R204+0x1b000] ;  /* 0x01b00000cc14783b */ /* 0x000eae0000004200 */
[C---:B-1----:R-:W-:Y:S08]  /*63c0*/  HMMA.16816.F32 R240, R4.reuse, R16, R236 ;  /* 0x0000001004f0723c */ /* 0x042ff000000018ec */
[C---:B---3--:R-:W-:Y:S08]  /*63d0*/  HMMA.16816.F32 R236, R4.reuse, R8, R184 ;  /* 0x0000000804ec723c */ /* 0x048ff000000018b8 */
[C---:B------:R-:W-:Y:S08]  /*63e0*/  HMMA.16816.F32 R140, R4.reuse, R10, R140 ;  /* 0x0000000a048c723c */ /* 0x040ff0000000188c */
[----:B----4-:R-:W-:Y:S01]  /*63f0*/  HMMA.16816.F32 R8, R4, R24, R104 ;  /* 0x000000180408723c */ /* 0x010fe20000001868 */
[----:B------:R-:W-:-:S02]  /*6400*/  IMAD.MOV.U32 R153, RZ, RZ, R34 ;  /* 0x000000ffff997224 */ /* 0x000fc400078e0022 */
[----:B------:R-:W-:Y:S02]  /*6410*/  IMAD.MOV.U32 R154, RZ, RZ, R33 ;  /* 0x000000ffff9a7224 */ /* 0x000fe400078e0021 */
[----:B------:R-:W-:Y:S02]  /*6420*/  IMAD.MOV.U32 R155, RZ, RZ, R32 ;  /* 0x000000ffff9b7224 */ /* 0x000fe400078e0020 */
[----:B------:R-:W1:Y:S01]  /*6430*/  LDSM.16.MT88.4 R32, [R202+0x1b000] ;  /* 0x01b00000ca20783b */ /* 0x000e620000004200 */
[----:B------:R-:W-:Y:S01]  /*6440*/  IMAD.MOV.U32 R174, RZ, RZ, R189 ;  /* 0x000000ffffae7224 */ /* 0x000fe200078e00bd */
[----:B------:R-:W-:Y:S01]  /*6450*/  MOV R172, R177 ;  /* 0x000000b100ac7202 */ /* 0x000fe20000000f00 */
[----:B------:R-:W-:Y:S01]  /*6460*/  IMAD.MOV.U32 R191, RZ, RZ, R176 ;  /* 0x000000ffffbf7224 */ /* 0x000fe200078e00b0 */
[----:B------:R-:W-:Y:S01]  /*6470*/  MOV R177, R164 ;  /* 0x000000a400b17202 */ /* 0x000fe20000000f00 */
[----:B------:R-:W-:Y:S02]  /*6480*/  IMAD.MOV.U32 R189, RZ, RZ, R178 ;  /* 0x000000ffffbd7224 */ /* 0x000fe400078e00b2 */
[----:B------:R-:W-:Y:S01]  /*6490*/  IMAD.MOV.U32 R173, RZ, RZ, R179 ;  /* 0x000000ffffad7224 */ /* 0x000fe200078e00b3 */
[----:B------:R-:W-:Y:S01]  /*64a0*/  MOV R164, R160 ;  /* 0x000000a000a47202 */ /* 0x000fe20000000f00 */
[----:B------:R-:W-:-:S02]  /*64b0*/  IMAD.MOV.U32 R176, RZ, RZ, R171 ;  /* 0x000000ffffb07224 */ /* 0x000fc400078e00ab */
[----:B------:R-:W-:Y:S02]  /*64c0*/  IMAD.MOV.U32 R178, RZ, RZ, R165 ;  /* 0x000000ffffb27224 */ /* 0x000fe400078e00a5 */
[----:B------:R-:W-:-:S04]  /*64d0*/  IMAD.MOV.U32 R179, RZ, RZ, R166 ;  /* 0x000000ffffb37224 */ /* 0x000fc800078e00a6 */
[----:B------:R-:W-:Y:S01]  /*64e0*/  IMAD.MOV.U32 R107, RZ, RZ, R8 ;  /* 0x000000ffff6b7224 */ /* 0x000fe200078e0008 */
[----:B------:R-:W-:Y:S01]  /*64f0*/  MOV R104, R11 ;  /* 0x0000000b00687202 */ /* 0x000fe20000000f00 */
[----:B------:R-:W-:Y:S02]  /*6500*/  IMAD.MOV.U32 R106, RZ, RZ, R9 ;  /* 0x000000ffff6a7224 */ /* 0x000fe400078e0009 */
[----:B------:R-:W-:Y:S02]  /*6510*/  IMAD.MOV.U32 R105, RZ, RZ, R10 ;  /* 0x000000ffff697224 */ /* 0x000fe400078e000a */
[----:B------:R-:W3:Y:S01]  /*6520*/  LDSM.16.MT88.4 R8, [R203+0x1d000] ;  /* 0x01d00000cb08783b */ /* 0x000ee20000004200 */
[----:B------:R-:W-:Y:S01]  /*6530*/  IMAD.MOV.U32 R171, RZ, RZ, R167 ;  /* 0x000000ffffab7224 */ /* 0x000fe200078e00a7 */
[----:B------:R-:W-:Y:S01]  /*6540*/  MOV R160, R157 ;  /* 0x0000009d00a07202 */ /* 0x000fe20000000f00 */
[----:B------:R-:W-:Y:S02]  /*6550*/  IMAD.MOV.U32 R165, RZ, RZ, R161 ;  /* 0x000000ffffa57224 */ /* 0x000fe400078e00a1 */
[----:B------:R-:W-:-:S02]  /*6560*/  IMAD.MOV.U32 R166, RZ, RZ, R162 ;  /* 0x000000ffffa67224 */ /* 0x000fc400078e00a2 */
[----:B------:R-:W-:Y:S02]  /*6570*/  IMAD.MOV.U32 R167, RZ, RZ, R156 ;  /* 0x000000ffffa77224 */ /* 0x000fe400078e009c */
[----:B------:R-:W-:Y:S02]  /*6580*/  IMAD.MOV.U32 R161, RZ, RZ, R158 ;  /* 0x000000ffffa17224 */ /* 0x000fe400078e009e */
[----:B------:R-:W-:Y:S02]  /*6590*/  IMAD.MOV.U32 R162, RZ, RZ, R159 ;  /* 0x000000ffffa27224 */ /* 0x000fe400078e009f */
[C---:B--2---:R-:W-:Y:S08]  /*65a0*/  HMMA.16816.F32 R156, R4.reuse, R22, R248 ;  /* 0x00000016049c723c */ /* 0x044ff000000018f8 */
[C---:B------:R-:W-:Y:S01]  /*65b0*/  HMMA.16816.F32 R196, R4.reuse, R18, R192 ;  /* 0x0000001204c4723c */ /* 0x040fe200000018c0 */
[----:B------:R-:W2:Y:S07]  /*65c0*/  LDSM.16.MT88.4 R16, [R201+0x1f000] ;  /* 0x01f00000c910783b */ /* 0x000eae0000004200 */
[C---:B------:R-:W-:Y:S01]  /*65d0*/  HMMA.16816.F32 R152, R4.reuse, R28, R152 ;  /* 0x0000001c0498723c */ /* 0x040fe20000001898 */
[----:B------:R-:W4:Y:S07]  /*65e0*/  LDSM.16.MT88.4 R28, [R204+0x1d000] ;  /* 0x01d00000cc1c783b */ /* 0x000f2e0000004200 */
[C---:B-1----:R-:W-:Y:S08]  /*65f0*/  HMMA.16816.F32 R132, R4.reuse, R32, R132 ;  /* 0x000000200484723c */ /* 0x042ff00000001884 */
[C---:B------:R-:W-:Y:S08]  /*6600*/  HMMA.16816.F32 R32, R4.reuse, R34, R136 ;  /* 0x000000220420723c */ /* 0x040ff00000001888 */
[C---:B------:R-:W-:Y:S07]  /*6610*/  HMMA.16816.F32 R136, R4.reuse, R20, R180 ;  /* 0x000000140488723c */ /* 0x040fee00000018b4 */
[----:B------:R-:W-:Y:S01]  /*6620*/  IMAD.MOV.U32 R20, RZ, RZ, R158 ;  /* 0x000000ffff147224 */ /* 0x000fe200078e009e */
[----:B------:R-:W-:Y:S03]  /*6630*/  HMMA.16816.F32 R248, R4, R26, R100 ;  /* 0x0000001a04f8723c */ /* 0x000fe60000001864 */
[----:B------:R-:W-:-:S02]  /*6640*/  IMAD.MOV.U32 R187, RZ, RZ, R20 ;  /* 0x000000ffffbb7224 */ /* 0x000fc400078e0014 */
[----:B------:R-:W1:Y:S02]  /*6650*/  LDSM.16.MT88.4 R20, [R202+0x1f000] ;  /* 0x01f00000ca14783b */ /* 0x000e640000004200 */
        /* <DEDUP_REMOVED lines=18> */
[----:B------:R-:W-:-:S02]  /*6780*/  MOV R186, R0 ;  /* 0x0000000000ba7202 */ /* 0x000fc40000000f00 */
[----:B------:R-:W-:-:S05]  /*6790*/  MOV R0, R176 ;  /* 0x000000b000007202 */ /* 0x000fca0000000f00 */
[----:B------:R-:W-:Y:S01]  /*67a0*/  HMMA.16816.F32 R160, R4, R18, R76 ;  /* 0x0000001204a0723c */ /* 0x000fe2000000184c */
[----:B------:R-:W2:Y:S01]  /*67b0*/  LDSM.16.MT88.4 R16, [R203+0x1f000] ;  /* 0x01f00000cb10783b */ /* 0x000ea20000004200 */
[----:B------:R-:W-:Y:S01]  /*67c0*/  FFMA.FTZ R0, R0, c[0x0][0x23c], -R12 ;  /* 0x00008f0000007a23 */ /* 0x000fe2000001080c */
[----:B------:R-:W-:Y:S01]  /*67d0*/  MOV R158, R142 ;  /* 0x0000008e009e7202 */ /* 0x000fe20000000f00 */
[----:B------:R-:W-:Y:S02]  /*67e0*/  IMAD.MOV.U32 R190, RZ, RZ, R159 ;  /* 0x000000ffffbe7224 */ /* 0x000fe400078e009f */
[----:B------:R-:W-:Y:S01]  /*67f0*/  IMAD.MOV.U32 R15, RZ, RZ, R156 ;  /* 0x000000ffff0f7224 */ /* 0x000fe200078e009c */
[----:B------:R1:W-:Y:S01]  /*6800*/  MUFU.EX2 R24, R0 ;  /* 0x0000000000187308 */ /* 0x0003e20000000800 */
[----:B------:R-:W-:Y:S02]  /*6810*/  IMAD.MOV.U32 R159, RZ, RZ, R141 ;  /* 0x000000ffff9f7224 */ /* 0x000fe400078e008d */
[----:B------:R-:W-:-:S02]  /*6820*/  IMAD.MOV.U32 R157, RZ, RZ, R143 ;  /* 0x000000ffff9d7224 */ /* 0x000fc400078e008f */
[----:B------:R-:W-:Y:S02]  /*6830*/  IMAD.MOV.U32 R156, RZ, RZ, R140 ;  /* 0x000000ffff9c7224 */ /* 0x000fe400078e008c */
[----:B------:R-:W-:Y:S01]  /*6840*/  IMAD.MOV.U32 R185, RZ, RZ, R170 ;  /* 0x000000ffffb97224 */ /* 0x000fe200078e00aa */
[----:B----4-:R-:W-:Y:S01]  /*6850*/  HMMA.16816.F32 R140, R4, R28, R96 ;  /* 0x0000001c048c723c */ /* 0x010fe20000001860 */
[----:B------:R-:W-:Y:S02]  /*6860*/  IMAD.MOV.U32 R170, RZ, RZ, R178 ;  /* 0x000000ffffaa7224 */ /* 0x000fe400078e00b2 */
[----:B------:R-:W-:Y:S02]  /*6870*/  IMAD.MOV.U32 R184, RZ, RZ, R191 ;  /* 0x000000ffffb87224 */ /* 0x000fe400078e00bf */
[----:B------:R-:W-:Y:S02]  /*6880*/  IMAD.MOV.U32 R191, RZ, RZ, R179 ;  /* 0x000000ffffbf7224 */ /* 0x000fe400078e00b3 */
[----:B------:R-:W-:-:S02]  /*6890*/  IMAD.MOV.U32 R98, RZ, RZ, R100 ;  /* 0x000000ffff627224 */ /* 0x000fc400078e0064 */
[----:B-1----:R-:W-:Y:S02]  /*68a0*/  FFMA.FTZ R0, R26, c[0x0][0x23c], -R12 ;  /* 0x00008f001a007a23 */ /* 0x002fe4000001080c */
[----:B------:R-:W-:Y:S01]  /*68b0*/  IMAD.MOV.U32 R26, RZ, RZ, R102 ;  /* 0x000000ffff1a7224 */ /* 0x000fe200078e0066 */
[----:B------:R-:W-:Y:S01]  /*68c0*/  MOV R102, R107 ;  /* 0x0000006b00667202 */ /* 0x000fe20000000f00 */
        /* <DEDUP_REMOVED lines=8> */
[----:B------:R-:W-:Y:S02]  /*6950*/  IMAD.MOV.U32 R101, RZ, RZ, R184 ;  /* 0x000000ffff657224 */ /* 0x000fe400078e00b8 */
[----:B------:R-:W-:Y:S02]  /*6960*/  IMAD.MOV.U32 R25, RZ, RZ, R185 ;  /* 0x000000ffff197224 */ /* 0x000fe400078e00b9 */
        /* <DEDUP_REMOVED lines=10> */
[----:B------:R-:W-:Y:S01]  /*6a10*/  HMMA.16816.F32 R188, R4, R22, R56 ;  /* 0x0000001604bc723c */ /* 0x000fe20000001838 */
[----:B------:R-:W-:Y:S01]  /*6a20*/  IMAD.MOV.U32 R29, RZ, RZ, R99 ;  /* 0x000000ffff1d7224 */ /* 0x000fe200078e0063 */
[----:B------:R1:W4:Y:S01]  /*6a30*/  MUFU.EX2 R22, R0 ;  /* 0x0000000000167308 */ /* 0x0003220000000800 */
[----:B------:R-:W-:Y:S01]  /*6a40*/  IMAD.MOV.U32 R100, RZ, RZ, R102 ;  /* 0x000000ffff647224 */ /* 0x000fe200078e0066 */
[----:B------:R-:W-:Y:S01]  /*6a50*/  MOV R102, R105 ;  /* 0x0000006900667202 */ /* 0x000fe20000000f00 */
[----:B------:R-:W-:-:S03]  /*6a60*/  IMAD.MOV.U32 R99, RZ, RZ, R101 ;  /* 0x000000ffff637224 */ /* 0x000fc600078e0065 */
[C---:B------:R-:W-:Y:S01]  /*6a70*/  HMMA.16816.F32 R244, R4.reuse, R30, R84 ;  /* 0x0000001e04f4723c */ /* 0x040fe20000001854 */
[----:B------:R-:W-:Y:S02]  /*6a80*/  IMAD.MOV.U32 R101, RZ, RZ, R103 ;  /* 0x000000ffff657224 */ /* 0x000fe400078e0067 */
[----:B------:R-:W-:Y:S02]  /*6a90*/  IMAD.MOV.U32 R80, RZ, RZ, R158 ;  /* 0x000000ffff507224 */ /* 0x000fe400078e009e */
[----:B------:R-:W-:Y:S01]  /*6aa0*/  IMAD.MOV.U32 R81, RZ, RZ, R157 ;  /* 0x000000ffff517224 */ /* 0x000fe200078e009d */
[----:B------:R-:W-:Y:S01]  /*6ab0*/  MOV R90, R156 ;  /* 0x0000009c005a7202 */ /* 0x000fe20000000f00 */
[----:B------:R-:W-:Y:S02]  /*6ac0*/  IMAD.MOV.U32 R105, RZ, RZ, R106 ;  /* 0x000000ffff697224 */ /* 0x000fe400078e006a */
[----:B------:R-:W-:Y:S01]  /*6ad0*/  IMAD.MOV.U32 R96, RZ, RZ, R26 ;  /* 0x000000ffff607224 */ /* 0x000fe200078e001a */
[----:B------:R-:W-:Y:S01]  /*6ae0*/  HMMA.16816.F32 R176, R4, R20, R72 ;  /* 0x0000001404b0723c */ /* 0x000fe20000001848 */
[----:B-1----:R-:W-:Y:S01]  /*6af0*/  FFMA.FTZ R0, R97, c[0x0][0x23c], -R12 ;  /* 0x00008f0061007a23 */ /* 0x002fe2000001080c */
[----:B------:R-:W-:Y:S01]  /*6b00*/  MOV R85, R29 ;  /* 0x0000001d00557202 */ /* 0x000fe20000000f00 */
[----:B------:R-:W-:Y:S01]  /*6b10*/  IMAD.MOV.U32 R97, RZ, RZ, R27 ;  /* 0x000000ffff617224 */ /* 0x000fe200078e001b */
[----:B------:R-:W-:Y:S01]  /*6b20*/  LDSM.16.MT88.4 R72, [R202+0x1b800] ;  /* 0x01b80000ca48783b */ /* 0x000fe20000004200 */
[----:B------:R-:W-:-:S02]  /*6b30*/  IMAD.MOV.U32 R103, RZ, RZ, R104 ;  /* 0x000000ffff677224 */ /* 0x000fc400078e0068 */
[----:B------:R-:W-:Y:S01]  /*6b40*/  IMAD.MOV.U32 R106, RZ, RZ, R107 ;  /* 0x000000ffff6a7224 */ /* 0x000fe200078e006b */
[----:B------:R-:W-:Y:S01]  /*6b50*/  MOV R107, R184 ;  /* 0x000000b8006b7202 */ /* 0x000fe20000000f00 */
[----:B------:R-:W-:Y:S01]  /*6b60*/  IMAD.MOV.U32 R104, RZ, RZ, R185 ;  /* 0x000000ffff687224 */ /* 0x000fe200078e00b9 */
[----:B------:R-:W-:Y:S01]  /*6b70*/  LDSM.16.MT88.4 R56, [R203+0x19800] ;  /* 0x01980000cb38783b */ /* 0x000fe20000004200 */
[----:B------:R-:W-:Y:S02]  /*6b80*/  IMAD.MOV.U32 R26, RZ, RZ, R186 ;  /* 0x000000ffff1a7224 */ /* 0x000fe400078e00ba */
[----:B------:R-:W-:Y:S02]  /*6b90*/  IMAD.MOV.U32 R27, RZ, RZ, R187 ;  /* 0x000000ffff1b7224 */ /* 0x000fe400078e00bb */
[----:B---3--:R-:W-:Y:S01]  /*6ba0*/  HMMA.16816.F32 R184, R4, R8, R52 ;  /* 0x0000000804b8723c */ /* 0x008fe20000001834 */
[----:B------:R-:W-:Y:S01]  /*6bb0*/  IMAD.MOV.U32 R86, RZ, RZ, R96 ;  /* 0x000000ffff567224 */ /* 0x000fe200078e0060 */
[----:B------:R1:W-:Y:S01]  /*6bc0*/  MUFU.EX2 R23, R0 ;  /* 0x0000000000177308 */ /* 0x0003e20000000800 */
[----:B------:R-:W-:Y:S01]  /*6bd0*/  IMAD.MOV.U32 R87, RZ, RZ, R97 ;  /* 0x000000ffff577224 */ /* 0x000fe200078e0061 */
[----:B------:R-:W-:Y:S01]  /*6be0*/  MOV R96, R170 ;  /* 0x000000aa00607202 */ /* 0x000fe20000000f00 */
[----:B------:R-:W-:-:S02]  /*6bf0*/  IMAD.MOV.U32 R29, RZ, RZ, R98 ;  /* 0x000000ffff1d7224 */ /* 0x000fc400078e0062 */
[----:B------:R-:W-:Y:S01]  /*6c00*/  FFMA.FTZ R8, R28, c[0x0][0x23c], -R12 ;  /* 0x00008f001c087a23 */ /* 0x000fe2000001080c */
[----:B------:R-:W-:Y:S01]  /*6c10*/  MOV R28, R99 ;  /* 0x00000063001c7202 */ /* 0x000fe20000000f00 */
[----:B------:R-:W-:Y:S01]  /*6c20*/  IMAD.MOV.U32 R99, RZ, RZ, R26 ;  /* 0x000000ffff637224 */ /* 0x000fe200078e001a */
[----:B------:R-:W-:Y:S01]  /*6c30*/  MOV R170, R175 ;  /* 0x000000af00aa7202 */ /* 0x000fe20000000f00 */
[----:B------:R-:W-:Y:S02]  /*6c40*/  IMAD.MOV.U32 R98, RZ, RZ, R27 ;  /* 0x000000ffff627224 */ /* 0x000fe400078e001b */
[----:B------:R-:W-:Y:S02]  /*6c50*/  IMAD.MOV.U32 R97, RZ, RZ, R15 ;  /* 0x000000ffff617224 */ /* 0x000fe400078e000f */
[----:B------:R-:W-:Y:S02]  /*6c60*/  IMAD.MOV.U32 R26, RZ, RZ, R172 ;  /* 0x000000ffff1a7224 */ /* 0x000fe400078e00ac */
[----:B------:R-:W-:Y:S01]  /*6c70*/  IMAD.MOV.U32 R27, RZ, RZ, R173 ;  /* 0x000000ffff1b7224 */ /* 0x000fe200078e00ad */
[----:B-1----:R-:W-:Y:S01]  /*6c80*/  LOP3.LUT R0, R37, UR7, R146, 0x96, !PT ;  /* 0x0000000725007c12 */ /* 0x002fe2000f8e9692 */
[----:B------:R-:W-:-:S02]  /*6c90*/  IMAD.MOV.U32 R15, RZ, RZ, R174 ;  /* 0x000000ffff0f7224 */ /* 0x000fc400078e00ae */
[----:B------:R-:W-:Y:S01]  /*6ca0*/  HMMA.16816.F32 R172, R4, R10, R48 ;  /* 0x0000000a04ac723c */ /* 0x000fe20000001830 */
[----:B------:R-:W-:Y:S01]  /*6cb0*/  IMAD.MOV.U32 R95, RZ, RZ, R86 ;  /* 0x000000ffff5f7224 */ /* 0x000fe200078e0056 */
[----:B------:R1:W-:Y:S05]  /*6cc0*/  MUFU.EX2 R21, R8 ;  /* 0x0000000800157308 */ /* 0x0003ea0000000800 */
[----:B------:R-:W-:Y:S01]  /*6cd0*/  FFMA.FTZ R10, R85, c[0x0][0x23c], -R2 ;  /* 0x00008f00550a7a23 */ /* 0x000fe20000010802 */
[----:B------:R-:W-:Y:S01]  /*6ce0*/  MOV R84, R26 ;  /* 0x0000001a00547202 */ /* 0x000fe20000000f00 */
[----:B------:R-:W-:Y:S01]  /*6cf0*/  IMAD.MOV.U32 R31, RZ, RZ, R28 ;  /* 0x000000ffff1f7224 */ /* 0x000fe200078e001c */
[----:B------:R-:W-:Y:S01]  /*6d00*/  LDSM.16.MT88.4 R48, [R204+0x19800] ;  /* 0x01980000cc30783b */ /* 0x000fe20000004200 */
[----:B------:R3:W-:Y:S01]  /*6d10*/  MUFU.EX2 R20, R10 ;  /* 0x0000000a00147308 */ /* 0x0007e20000000800 */
[----:B------:R-:W-:Y:S01]  /*6d20*/  IMAD.MOV.U32 R30, RZ, RZ, R87 ;  /* 0x000000ffff1e7224 */ /* 0x000fe200078e0057 */
[----:B------:R-:W-:Y:S01]  /*6d30*/  MOV R26, R171 ;  /* 0x000000ab001a7202 */ /* 0x000fe20000000f00 */
[----:B------:R-:W-:-:S02]  /*6d40*/  IMAD.MOV.U32 R85, RZ, RZ, R27 ;  /* 0x000000ffff557224 */ /* 0x000fc400078e001b */
[----:B-1----:R-:W-:-:S04]  /*6d50*/  IMAD.WIDE.U32 R8, R0, -0x2daee0ad, RZ ;  /* 0xd2511f5300087825 */ /* 0x002fc800078e00ff */
[----:B------:R-:W-:Y:S01]  /*6d60*/  IMAD.MOV.U32 R28, RZ, RZ, R169 ;  /* 0x000000ffff1c7224 */ /* 0x000fe200078e00a9 */
[----:B------:R-:W-:Y:S01]  /*6d70*/  LOP3.LUT R0, R9, UR17, R38, 0x96, !PT ;  /* 0x0000001109007c12 */ /* 0x000fe2000f8e9626 */
[----:B------:R-:W-:Y:S02]  /*6d80*/  IMAD.MOV.U32 R87, RZ, RZ, R170 ;  /* 0x000000ffff577224 */ /* 0x000fe400078e00aa */
[----:B---3--:R-:W-:Y:S02]  /*6d90*/  FFMA.FTZ R10, R95, c[0x0][0x23c], -R2 ;  /* 0x00008f005f0a7a23 */ /* 0x008fe40000010802 */
[----:B------:R-:W-:Y:S01]  /*6da0*/  IMAD.MOV.U32 R27, RZ, RZ, R168 ;  /* 0x000000ffff1b7224 */ /* 0x000fe200078e00a8 */
[C---:B------:R-:W-:Y:S01]  /*6db0*/  LOP3.LUT R9, R8.reuse, 0xffff, RZ, 0xc0, !PT ;  /* 0x0000ffff08097812 */ /* 0x040fe200078ec0ff */
[----:B------:R-:W-:Y:S01]  /*6dc0*/  IMAD.MOV.U32 R86, RZ, RZ, R15 ;  /* 0x000000ffff567224 */ /* 0x000fe200078e000f */
[----:B--2---:R-:W-:Y:S01]  /*6dd0*/  HMMA.16816.F32 R168, R4, R16, R44 ;  /* 0x0000001004a8723c */ /* 0x004fe2000000182c */
[----:B------:R-:W-:Y:S01]  /*6de0*/  LOP3.LUT R15, R8, 0xff, RZ, 0xc0, !PT ;  /* 0x000000ff080f7812 */ /* 0x000fe200078ec0ff */
[----:B------:R1:W2:Y:S01]  /*6df0*/  MUFU.EX2 R17, R10 ;  /* 0x0000000a00117308 */ /* 0x0002a20000000800 */
[----:B------:R-:W-:Y:S01]  /*6e00*/  SHF.R.U32.HI R11, RZ, 0x10, R8 ;  /* 0x00000010ff0b7819 */ /* 0x000fe20000011608 */
[----:B------:R-:W-:Y:S01]  /*6e10*/  IMAD.MOV.U32 R94, RZ, RZ, R28 ;  /* 0x000000ffff5e7224 */ /* 0x000fe200078e001c */
[----:B------:R-:W-:Y:S01]  /*6e20*/  SHF.R.U32.HI R12, RZ, 0x18, R8 ;  /* 0x00000018ff0c7819 */ /* 0x000fe20000011608 */
[--C-:B------:R-:W-:Y:S01]  /*6e30*/  FFMA.FTZ R8, R30, c[0x0][0x23c], -R2.reuse ;  /* 0x00008f001e087a23 */ /* 0x100fe20000010802 */
[----:B------:R-:W-:Y:S01]  /*6e40*/  MOV R95, R29 ;  /* 0x0000001d005f7202 */ /* 0x000fe20000000f00 */
[----:B-1----:R-:W-:-:S02]  /*6e50*/  FFMA.FTZ R10, R31, c[0x0][0x23c], -R2 ;  /* 0x00008f001f0a7a23 */ /* 0x002fc40000010802 */
[----:B------:R-:W-:Y:S01]  /*6e60*/  HMMA.16816.F32 R28, R4, R18, R40 ;  /* 0x00000012041c723c */ /* 0x000fe20000001828 */
[----:B------:R-:W1:Y:S01]  /*6e70*/  LDSM.16.MT88.4 R40, [R202+0x19800] ;  /* 0x01980000ca28783b */ /* 0x000e620000004200 */
[----:B------:R-:W-:Y:S01]  /*6e80*/  LOP3.LUT R2, R0, 0xffff, RZ, 0xc0, !PT ;  /* 0x0000ffff00027812 */ /* 0x000fe200078ec0ff */
[----:B------:R3:W-:Y:S04]  /*6e90*/  MUFU.EX2 R16, R8 ;  /* 0x0000000800107308 */ /* 0x0007e80000000800 */
[--C-:B------:R-:W-:Y:S02]  /*6ea0*/  SHF.R.U32.HI R5, RZ, 0x10, R0.reuse ;  /* 0x00000010ff057819 */ /* 0x100fe40000011600 */
[----:B------:R-:W-:Y:S02]  /*6eb0*/  SHF.R.U32.HI R7, RZ, 0x18, R0 ;  /* 0x00000018ff077819 */ /* 0x000fe40000011600 */
[----:B------:R-:W1:Y:S01]  /*6ec0*/  MUFU.EX2 R10, R10 ;  /* 0x0000000a000a7308 */ /* 0x000e620000000800 */
[----:B------:R-:W-:-:S02]  /*6ed0*/  SHF.R.U32.HI R6, RZ, 0x8, R9 ;  /* 0x00000008ff067819 */ /* 0x000fc40000011609 */
[----:B---3--:R-:W-:Y:S02]  /*6ee0*/  LOP3.LUT R8, R0, 0xff, RZ, 0xc0, !PT ;  /* 0x000000ff00087812 */ /* 0x008fe400078ec0ff */
[----:B------:R-:W-:Y:S02]  /*6ef0*/  SHF.R.U32.HI R0, RZ, 0x8, R2 ;  /* 0x00000008ff007819 */ /* 0x000fe40000011602 */
[----:B------:R-:W-:Y:S02]  /*6f00*/  LOP3.LUT R2, R5, 0xff, RZ, 0xc0, !PT ;  /* 0x000000ff05027812 */ /* 0x000fe400078ec0ff */
[----:B------:R-:W-:Y:S02]  /*6f10*/  LOP3.LUT R4, R11, 0xff, RZ, 0xc0, !PT ;  /* 0x000000ff0b047812 */ /* 0x000fe400078ec0ff */
[----:B------:R-:W-:Y:S02]  /*6f20*/  PRMT R0, R8, 0x5410, R0 ;  /* 0x0000541008007816 */ /* 0x000fe40000000000 */
[----:B------:R-:W-:-:S02]  /*6f30*/  PRMT R2, R2, 0x5410, R7 ;  /* 0x0000541002027816 */ /* 0x000fc40000000007 */
[----:B------:R-:W-:Y:S01]  /*6f40*/  PRMT R9, R15, 0x5410, R6 ;  /* 0x000054100f097816 */ /* 0x000fe20000000006 */
[--C-:B------:R-:W-:Y:S01]  /*6f50*/  HSET2.LE.AND R0, R0, R252.reuse, PT ;  /* 0x000000fc00007233 */ /* 0x100fe20003803000 */
[----:B------:R-:W-:Y:S01]  /*6f60*/  PRMT R6, R4, 0x5410, R12 ;  /* 0x0000541004067816 */ /* 0x000fe2000000000c */
[--C-:B------:R-:W-:Y:S01]  /*6f70*/  HSET2.LE.AND R4, R2, R252.reuse, PT ;  /* 0x000000fc02047233 */ /* 0x100fe20003803000 */
[----:B----4-:R-:W-:Y:S02]  /*6f80*/  F2FP.PACK_AB R2, R22, R24 ;  /* 0x000000181602723e */ /* 0x010fe400000000ff */
[----:B--2---:R-:W-:Y:S01]  /*6f90*/  F2FP.PACK_AB R5, R17, R20 ;  /* 0x000000141105723e */ /* 0x004fe200000000ff */
[----:B------:R-:W-:Y:S01]  /*6fa0*/  IMAD.MOV.U32 R93, RZ, RZ, R84 ;  /* 0x000000ffff5d7224 */ /* 0x000fe200078e0054 */
[----:B------:R-:W-:Y:S01]  /*6fb0*/  MOV R92, R85 ;  /* 0x00000055005c7202 */ /* 0x000fe20000000f00 */
[----:B------:R-:W-:Y:S01]  /*6fc0*/  IMAD.MOV.U32 R84, RZ, RZ, R164 ;  /* 0x000000ffff547224 */ /* 0x000fe200078e00a4 */
[----:B------:R-:W-:Y:S01]  /*6fd0*/  LOP3.LUT R164, R0, R2, RZ, 0xc0, !PT ;  /* 0x0000000200a47212 */ /* 0x000fe200078ec0ff */
[----:B------:R-:W-:Y:S01]  /*6fe0*/  IMAD.MOV.U32 R85, RZ, RZ, R165 ;  /* 0x000000ffff557224 */ /* 0x000fe200078e00a5 */
[----:B------:R-:W-:Y:S01]  /*6ff0*/  LOP3.LUT R165, R4, R5, RZ, 0xc0, !PT ;  /* 0x0000000504a57212 */ /* 0x000fe200078ec0ff */
[--C-:B------:R-:W-:Y:S01]  /*7000*/  HSET2.LE.AND R0, R9, R252.reuse, PT ;  /* 0x000000fc09007233 */ /* 0x100fe20003803000 */
[----:B------:R-:W-:Y:S01]  /*7010*/  F2FP.PACK_AB R2, R21, R23 ;  /* 0x000000171502723e */ /* 0x000fe200000000ff */
[----:B------:R-:W-:Y:S01]  /*7020*/  HSET2.LE.AND R4, R6, R252, PT ;  /* 0x000000fc06047233 */ /* 0x000fe20003803000 */
[----:B-1----:R-:W-:Y:S01]  /*7030*/  F2FP.PACK_AB R5, R10, R16 ;  /* 0x000000100a05723e */ /* 0x002fe200000000ff */
[----:B------:R-:W-:-:S02]  /*7040*/  IMAD.MOV.U32 R83, RZ, RZ, R86 ;  /* 0x000000ffff537224 */ /* 0x000fc400078e0056 */
[----:B------:R-:W-:Y:S01]  /*7050*/  IMAD.MOV.U32 R82, RZ, RZ, R87 ;  /* 0x000000ffff527224 */ /* 0x000fe200078e0057 */
[----:B------:R-:W-:Y:S01]  /*7060*/  MOV R87, R167 ;  /* 0x000000a700577202 */ /* 0x000fe20000000f00 */
[----:B------:R-:W-:Y:S01]  /*7070*/  IMAD.MOV.U32 R86, RZ, RZ, R166 ;  /* 0x000000ffff567224 */ /* 0x000fe200078e00a6 */
[----:B------:R-:W-:Y:S02]  /*7080*/  LOP3.LUT R166, R0, R2, RZ, 0xc0, !PT ;  /* 0x0000000200a67212 */ /* 0x000fe400078ec0ff */
[----:B------:R-:W-:Y:S01]  /*7090*/  LOP3.LUT R167, R4, R5, RZ, 0xc0, !PT ;  /* 0x0000000504a77212 */ /* 0x000fe200078ec0ff */
[----:B------:R-:W-:Y:S02]  /*70a0*/  IMAD.MOV.U32 R91, RZ, RZ, R159 ;  /* 0x000000ffff5b7224 */ /* 0x000fe400078e009f */
[----:B------:R-:W1:Y:S01]  /*70b0*/  LDSM.16.MT88.4 R156, [R201+0x19800] ;  /* 0x01980000c99c783b */ /* 0x000e620000004200 */
[----:B------:R-:W-:Y:S01]  /*70c0*/  IMAD.MOV.U32 R6, RZ, RZ, R80 ;  /* 0x000000ffff067224 */ /* 0x000fe200078e0050 */
[----:B------:R-:W-:Y:S01]  /*70d0*/  MOV R7, R81 ;  /* 0x0000005100077202 */ /* 0x000fe20000000f00 */
[----:B------:R-:W-:Y:S01]  /*70e0*/  IMAD.MOV.U32 R15, RZ, RZ, R82 ;  /* 0x000000ffff0f7224 */ /* 0x000fe200078e0052 */
[C---:B------:R-:W-:Y:S01]  /*70f0*/  HMMA.16816.F32 R36, R164.reuse, R40, R64 ;  /* 0x00000028a424723c */ /* 0x040fe20000001840 */
[----:B------:R-:W-:Y:S01]  /*7100*/  IMAD.MOV.U32 R11, RZ, RZ, R83 ;  /* 0x000000ffff0b7224 */ /* 0x000fe200078e0053 */
[----:B------:R-:W2:Y:S01]  /*7110*/  LDSM.16.MT88.4 R64, [R201+0x1b800] ;  /* 0x01b80000c940783b */ /* 0x000ea20000004200 */
[----:B------:R-:W-:Y:S01]  /*7120*/  IMAD.MOV.U32 R18, RZ, RZ, R92 ;  /* 0x000000ffff127224 */ /* 0x000fe200078e005c */
[----:B------:R-:W-:Y:S01]  /*7130*/  MOV R19, R93 ;  /* 0x0000005d00137202 */ /* 0x000fe20000000f00 */
[----:B------:R-:W-:Y:S01]  /*7140*/  IMAD.MOV.U32 R146, RZ, RZ, R96 ;  /* 0x000000ffff927224 */ /* 0x000fe200078e0060 */
[----:B------:R-:W3:Y:S01]  /*7150*/  LDSM.16.MT88.4 R80, [R204+0x1b800] ;  /* 0x01b80000cc50783b */ /* 0x000ee20000004200 */
[----:B------:R-:W-:Y:S01]  /*7160*/  IMAD.MOV.U32 R147, RZ, RZ, R97 ;  /* 0x000000ffff937224 */ /* 0x000fe200078e0061 */
[----:B------:R-:W-:Y:S01]  /*7170*/  HMMA.16816.F32 R44, R164, R48, R108 ;  /* 0x00000030a42c723c */ /* 0x000fe2000000186c */
[----:B------:R-:W-:Y:S01]  /*7180*/  IMAD.MOV.U32 R92, RZ, RZ, R98 ;  /* 0x000000ffff5c7224 */ /* 0x000fe200078e0062 */
[----:B------:R-:W-:-:S02]  /*7190*/  MOV R93, R99 ;  /* 0x00000063005d7202 */ /* 0x000fc40000000f00 */
[----:B------:R-:W4:Y:S04]  /*71a0*/  LDSM.16.MT88.4 R96, [R201+0x1d800] ;  /* 0x01d80000c960783b */ /* 0x000f280000004200 */
[----:B------:R-:W-:Y:S01]  /*71b0*/  HMMA.16816.F32 R48, R164, R50, R112 ;  /* 0x00000032a430723c */ /* 0x000fe20000001870 */
[----:B------:R-:W1:Y:S01]  /*71c0*/  LDSM.16.MT88.4 R112, [R204+0x1d800] ;  /* 0x01d80000cc70783b */ /* 0x000e620000004200 */
[----:B------:R-:W-:Y:S02]  /*71d0*/  IMAD.MOV.U32 R0, RZ, RZ, R15 ;  /* 0x000000ffff007224 */ /* 0x000fe400078e000f */
[----:B------:R-:W-:-:S04]  /*71e0*/  IMAD.MOV.U32 R2, RZ, RZ, R11 ;  /* 0x000000ffff027224 */ /* 0x000fc800078e000b */
[----:B------:R-:W-:Y:S01]  /*71f0*/  HMMA.16816.F32 R40, R164, R42, R68 ;  /* 0x0000002aa428723c */ /* 0x000fe20000001844 */
[----:B------:R-:W-:-:S07]  /*7200*/  IMAD.MOV.U32 R9, RZ, RZ, R147 ;  /* 0x000000ffff097224 */ /* 0x000fce00078e0093 */
[C---:B------:R-:W-:Y:S08]  /*7210*/  HMMA.16816.F32 R68, R164.reuse, R72, R132 ;  /* 0x00000048a444723c */ /* 0x040ff00000001884 */
[----:B------:R-:W-:Y:S07]  /*7220*/  HMMA.16816.F32 R72, R164, R74, R32 ;  /* 0x0000004aa448723c */ /* 0x000fee0000001820 */
[----:B------:R-:W-:Y:S01]  /*7230*/  MOV R34, R19 ;  /* 0x0000001300227202 */ /* 0x000fe20000000f00 */
[----:B------:R-:W-:-:S02]  /*7240*/  IMAD.MOV.U32 R33, RZ, RZ, R18 ;  /* 0x000000ffff217224 */ /* 0x000fc400078e0012 */
[----:B------:R-:W-:Y:S02]  /*7250*/  IMAD.MOV.U32 R35, RZ, RZ, R146 ;  /* 0x000000ffff237224 */ /* 0x000fe400078e0092 */
[----:B------:R-:W-:Y:S02]  /*7260*/  FADD.FTZ R2, R2, R33 ;  /* 0x0000002102027221 */ /* 0x000fe40000010000 */
[----:B------:R-:W-:Y:S01]  /*7270*/  FADD.FTZ R0, R0, R34 ;  /* 0x0000002200007221 */ /* 0x000fe20000010000 */
[----:B------:R-:W-:Y:S01]  /*7280*/  MOV R111, R107 ;  /* 0x0000006b006f7202 */ /* 0x000fe20000000f00 */
[----:B------:R-:W-:Y:S01]  /*7290*/  IMAD.MOV.U32 R108, RZ, RZ, R104 ;  /* 0x000000ffff6c7224 */ /* 0x000fe200078e0068 */
[----:B------:R-:W-:Y:S01]  /*72a0*/  MOV R8, R93 ;  /* 0x0000005d00087202 */ /* 0x000fe20000000f00 */
[----:B------:R-:W-:Y:S02]  /*72b0*/  IMAD.MOV.U32 R109, RZ, RZ, R105 ;  /* 0x000000ffff6d7224 */ /* 0x000fe400078e0069 */
[----:B------:R-:W-:Y:S01]  /*72c0*/  IMAD.MOV.U32 R110, RZ, RZ, R106 ;  /* 0x000000ffff6e7224 */ /* 0x000fe200078e006a */
[----:B-1----:R-:W-:Y:S01]  /*72d0*/  HMMA.16816.F32 R152, R164, R156, R152 ;  /* 0x0000009ca498723c */ /* 0x002fe20000001898 */
[----:B------:R-:W-:Y:S01]  /*72e0*/  IMAD.MOV.U32 R4, RZ, RZ, R90 ;  /* 0x000000ffff047224 */ /* 0x000fe200078e005a */
[----:B------:R-:W-:Y:S01]  /*72f0*/  LDSM.16.MT88.4 R104, [R202+0x1d800] ;  /* 0x01d80000ca68783b */ /* 0x000fe20000004200 */
[----:B------:R-:W-:-:S02]  /*7300*/  IMAD.MOV.U32 R5, RZ, RZ, R91 ;  /* 0x000000ffff057224 */ /* 0x000fc400078e005b */
[----:B------:R-:W-:Y:S01]  /*7310*/  IMAD.MOV.U32 R12, RZ, RZ, R94 ;  /* 0x000000ffff0c7224 */ /* 0x000fe200078e005e */
[----:B------:R-:W-:Y:S01]  /*7320*/  LDSM.16.MT88.4 R88, [R203+0x1b800] ;  /* 0x01b80000cb58783b */ /* 0x000fe20000004200 */
[----:B------:R-:W-:Y:S02]  /*7330*/  FADD.FTZ R2, R35, R2 ;  /* 0x0000000223027221 */ /* 0x000fe40000010000 */
[----:B------:R-:W-:Y:S01]  /*7340*/  FADD.FTZ R0, R9, R0 ;  /* 0x0000000009007221 */ /* 0x000fe20000010000 */
[----:B------:R-:W-:Y:S01]  /*7350*/  HMMA.16816.F32 R156, R164, R158, R60 ;  /* 0x0000009ea49c723c */ /* 0x000fe2000000183c */
[----:B------:R-:W-:Y:S02]  /*7360*/  IMAD.MOV.U32 R15, RZ, RZ, R95 ;  /* 0x000000ffff0f7224 */ /* 0x000fe400078e005f */
[----:B------:R-:W-:Y:S02]  /*7370*/  IMAD.MOV.U32 R11, RZ, RZ, R84 ;  /* 0x000000ffff0b7224 */ /* 0x000fe400078e0054 */
[----:B------:R-:W-:-:S02]  /*7380*/  FADD.FTZ R2, R8, R2 ;  /* 0x0000000208027221 */ /* 0x000fc40000010000 */
[----:B------:R-:W-:Y:S01]  /*7390*/  FADD.FTZ R0, R12, R0 ;  /* 0x000000000c007221 */ /* 0x000fe20000010000 */
[----:B--2---:R-:W-:Y:S01]  /*73a0*/  HMMA.16816.F32 R60, R164, R64, R124 ;  /* 0x00000040a43c723c */ /* 0x004fe2000000187c */
[----:B------:R-:W-:Y:S02]  /*73b0*/  IMAD.MOV.U32 R147, RZ, RZ, R92 ;  /* 0x000000ffff937224 */ /* 0x000fe400078e005c */
[----:B------:R-:W-:-:S05]  /*73c0*/  IMAD.MOV.U32 R18, RZ, RZ, R86 ;  /* 0x000000ffff127224 */ /* 0x000fca00078e0056 */
[----:B------:R-:W-:Y:S01]  /*73d0*/  HMMA.16816.F32 R64, R164, R66, R128 ;  /* 0x00000042a440723c */ /* 0x000fe20000001880 */
[----:B------:R-:W1:Y:S01]  /*73e0*/  LDSM.16.MT88.4 R128, [R201+0x1f800] ;  /* 0x01f80000c980783b */ /* 0x000e620000004200 */
[----:B------:R-:W-:Y:S02]  /*73f0*/  IMAD.MOV.U32 R19, RZ, RZ, R87 ;  /* 0x000000ffff137224 */ /* 0x000fe400078e0057 */
[----:B------:R-:W-:-:S04]  /*7400*/  FADD.FTZ R2, R15, R2 ;  /* 0x000000020f027221 */ /* 0x000fc80000010000 */
[----:B---3--:R-:W-:Y:S01]  /*7410*/  HMMA.16816.F32 R76, R164, R80, R136 ;  /* 0x00000050a44c723c */ /* 0x008fe20000001888 */
[----:B------:R-:W-:Y:S01]  /*7420*/  LDSM.16.MT88.4 R136, [R202+0x1f800] ;  /* 0x01f80000ca88783b */ /* 0x000fe20000004200 */
[----:B------:R-:W-:-:S06]  /*7430*/  FADD.FTZ R0, R11, R0 ;  /* 0x000000000b007221 */ /* 0x000fcc0000010000 */
[----:B------:R-:W-:Y:S01]  /*7440*/  HMMA.16816.F32 R52, R164, R56, R116 ;  /* 0x00000038a434723c */ /* 0x000fe20000001874 */
[----:B------:R-:W-:-:S07]  /*7450*/  MOV R146, R85 ;  /* 0x0000005500927202 */ /* 0x000fce0000000f00 */
[----:B------:R-:W-:Y:S01]  /*7460*/  HMMA.16816.F32 R80, R164, R82, R108 ;  /* 0x00000052a450723c */ /* 0x000fe2000000186c */
[----:B------:R-:W-:-:S07]  /*7470*/  FADD.FTZ R2, R18, R2 ;  /* 0x0000000212027221 */ /* 0x000fce0000010000 */
[----:B------:R-:W-:Y:S01]  /*7480*/  HMMA.16816.F32 R56, R164, R58, R120 ;  /* 0x0000003aa438723c */ /* 0x000fe20000001878 */
[----:B------:R-:W2:Y:S01]  /*7490*/  LDSM.16.MT88.4 R120, [R203+0x1d800] ;  /* 0x01d80000cb78783b */ /* 0x000ea20000004200 */
[----:B------:R-:W-:-:S06]  /*74a0*/  FADD.FTZ R0, R19, R0 ;  /* 0x0000000013007221 */ /* 0x000fcc0000010000 */
[C---:B----4-:R-:W-:Y:S08]  /*74b0*/  HMMA.16816.F32 R92, R164.reuse, R96, R236 ;  /* 0x00000060a45c723c */ /* 0x050ff000000018ec */
[C---:B------:R-:W-:Y:S01]  /*74c0*/  HMMA.16816.F32 R108, R164.reuse, R112, R140 ;  /* 0x00000070a46c723c */ /* 0x040fe2000000188c */
[----:B------:R-:W3:Y:S07]  /*74d0*/  LDSM.16.MT88.4 R140, [R204+0x1f800] ;  /* 0x01f80000cc8c783b */ /* 0x000eee0000004200 */
[----:B------:R-:W-:Y:S01]  /*74e0*/  HMMA.16816.F32 R96, R164, R98, R4 ;  /* 0x00000062a460723c */ /* 0x000fe20000001804 */
        /* <DEDUP_REMOVED lines=15> */
[----:B-1----:R-:W-:Y:S01]  /*75e0*/  HMMA.16816.F32 R124, R164, R128, R180 ;  /* 0x00000080a47c723c */ /* 0x002fe200000018b4 */
[----:B------:R-:W-:Y:S02]  /*75f0*/  FADD.FTZ R2, R22, R2 ;  /* 0x0000000216027221 */ /* 0x000fe40000010000 */
[----:B------:R-:W-:Y:S02]  /*7600*/  FADD.FTZ R0, R17, R0 ;  /* 0x0000000011007221 */ /* 0x000fe40000010000 */
[----:B------:R-:W-:-:S03]  /*7610*/  FADD.FTZ R2, R23, R2 ;  /* 0x0000000217027221 */ /* 0x000fc60000010000 */
[----:B------:R-:W-:Y:S01]  /*7620*/  HMMA.16816.F32 R128, R164, R130, R160 ;  /* 0x00000082a480723c */ /* 0x000fe200000018a0 */
[----:B------:R-:W-:-:S07]  /*7630*/  FADD.FTZ R0, R16, R0 ;  /* 0x0000000010007221 */ /* 0x000fce0000010000 */
[C---:B------:R-:W-:Y:S08]  /*7640*/  HMMA.16816.F32 R84, R164.reuse, R88, R240 ;  /* 0x00000058a454723c */ /* 0x040ff000000018f0 */
[C---:B------:R-:W-:Y:S08]  /*7650*/  HMMA.16816.F32 R100, R164.reuse, R104, R100 ;  /* 0x00000068a464723c */ /* 0x040ff00000001864 */
[C---:B--2---:R-:W-:Y:S08]  /*7660*/  HMMA.16816.F32 R116, R164.reuse, R120, R228 ;  /* 0x00000078a474723c */ /* 0x044ff000000018e4 */
[C---:B------:R-:W-:Y:S08]  /*7670*/  HMMA.16816.F32 R132, R164.reuse, R136, R176 ;  /* 0x00000088a484723c */ /* 0x040ff000000018b0 */
[C---:B---3--:R-:W-:Y:S08]  /*7680*/  HMMA.16816.F32 R160, R164.reuse, R140, R184 ;  /* 0x0000008ca4a0723c */ /* 0x048ff000000018b8 */
[C---:B------:R-:W-:Y:S08]  /*7690*/  HMMA.16816.F32 R88, R164.reuse, R90, R196 ;  /* 0x0000005aa458723c */ /* 0x040ff000000018c4 */
[C---:B------:R-:W-:Y:S08]  /*76a0*/  HMMA.16816.F32 R104, R164.reuse, R106, R248 ;  /* 0x0000006aa468723c */ /* 0x040ff000000018f8 */
[----:B------:R-:W-:Y:S01]  /*76b0*/  HMMA.16816.F32 R112, R164, R114, R244 ;  /* 0x00000072a470723c */ /* 0x000fe200000018f4 */
[----:B------:R-:W-:-:S07]  /*76c0*/  FADD.FTZ R250, R21, R2 ;  /* 0x0000000215fa7221 */ /* 0x000fce0000010000 */
[----:B------:R-:W-:Y:S01]  /*76d0*/  HMMA.16816.F32 R120, R164, R122, R192 ;  /* 0x0000007aa478723c */ /* 0x000fe200000018c0 */
[----:B------:R-:W-:-:S07]  /*76e0*/  FADD.FTZ R247, R10, R0 ;  /* 0x000000000af77221 */ /* 0x000fce0000010000 */
[C---:B------:R-:W-:Y:S08]  /*76f0*/  HMMA.16816.F32 R136, R164.reuse, R138, R188 ;  /* 0x0000008aa488723c */ /* 0x040ff000000018bc */
[C---:B------:R-:W-:Y:S08]  /*7700*/  HMMA.16816.F32 R140, R164.reuse, R142, R172 ;  /* 0x0000008ea48c723c */ /* 0x040ff000000018ac */
[C---:B----4-:R-:W-:Y:S08]  /*7710*/  HMMA.16816.F32 R144, R164.reuse, R4, R168 ;  /* 0x00000004a490723c */ /* 0x050ff000000018a8 */
[----:B------:R-:W-:Y:S01]  /*7720*/  HMMA.16816.F32 R164, R164, R6, R28 ;  /* 0x00000006a4a4723c */ /* 0x000fe2000000181c */
[----:B------:R-:W-:Y:S11]  /*7730*/  @!P0 BRA `(.L_x_715) ;  /* 0x00009e1000008947 */ /* 0x000ff60003800000 */
[----:B------:R-:W2:Y:S01]  /*7740*/  LDL.64 R8, [R1] ;  /* 0x0000000001087983 */ /* 0x000ea20000100a00 */
[----:B------:R-:W-:-:S04]  /*7750*/  DEPBAR.LE SB0, 0x0 ;  /* 0x000080000000791a */ /* 0x000fc80000000000 */
[----:B------:R-:W3:Y:S04]  /*7760*/  LDL R15, [R1+0x28] ;  /* 0x00002800010f7983 */ /* 0x000ee80000100800 */
[----:B------:R-:W4:Y:S04]  /*7770*/  LDL R25, [R1+0x18] ;  /* 0x0000180001197983 */ /* 0x000f280000100800 */
[----:B------:R-:W4:Y:S04]  /*7780*/  LDL.64 R18, [R1+0x38] ;  /* 0x0000380001127983 */ /* 0x000f280000100a00 */
[----:B------:R-:W4:Y:S04]  /*7790*/  LDL.64 R26, [R1+0x40] ;  /* 0x00004000011a7983 */ /* 0x000f280000100a00 */
[----:B------:R-:W4:Y:S01]  /*77a0*/  LDL R11, [R1+0x2c] ;  /* 0x00002c00010b7983 */ /* 0x000f220000100800 */
[----:B------:R-:W-:-:S04]  /*77b0*/  UIADD3 UR38, UR35, -0x2, URZ ;  /* 0xfffffffe23267890 */ /* 0x000fc8000fffe03f */
[----:B------:R-:W-:Y:S02]  /*77c0*/  USHF.R.S32.HI UR5, URZ, 0x1f, UR38 ;  /* 0x0000001f3f057899 */ /* 0x000fe40008011426 */
[----:B------:R-:W-:-:S04]  /*77d0*/  UIMAD UR4, UR19, UR38, URZ ;  /* 0x00000026130472a4 */ /* 0x000fc8000f8e023f */
[----:B------:R-:W-:Y:S01]  /*77e0*/  UIMAD UR4, UR5, UR20, UR4 ;  /* 0x00000014050472a4 */ /* 0x000fe2000f8e0204 */
[----:B------:R-:W-:Y:S01]  /*77f0*/  BAR.SYNC.DEFER_BLOCKING 0x0 ;  /* 0x0000000000007b1d */ /* 0x000fe20000010000 */
[----:B--2---:R-:W-:Y:S02]  /*7800*/  ISETP.GE.AND P6, PT, R8, c[0x0][0x220], PT ;  /* 0x0000880008007a0c */ /* 0x004fe40003fc6270 */
[----:B---3--:R-:W-:Y:S02]  /*7810*/  ISETP.GE.AND P5, PT, R15, c[0x0][0x220], PT ;  /* 0x000088000f007a0c */ /* 0x008fe40003fa6270 */
[----:B----4-:R-:W-:Y:S01]  /*7820*/  ISETP.GE.AND P4, PT, R25, c[0x0][0x220], PT ;  /* 0x0000880019007a0c */ /* 0x010fe20003f86270 */
[----:B------:R-:W-:Y:S02]  /*7830*/  IMAD.U32 R25, RZ, RZ, UR20 ;  /* 0x00000014ff197e24 */ /* 0x000fe4000f8e00ff */
[----:B------:R-:W-:Y:S02]  /*7840*/  IMAD.MOV.U32 R5, RZ, RZ, R19 ;  /* 0x000000ffff057224 */ /* 0x000fe400078e0013 */
[----:B------:R-:W-:Y:S01]  /*7850*/  IMAD.MOV.U32 R4, RZ, RZ, R26 ;  /* 0x000000ffff047224 */ /* 0x000fe200078e001a */
[----:B------:R-:W-:-:S03]  /*7860*/  ISETP.GE.AND P3, PT, R11, c[0x0][0x220], PT ;  /* 0x000088000b007a0c */ /* 0x000fc60003f66270 */
[----:B------:R-:W-:-:S05]  /*7870*/  IMAD.WIDE.U32 R4, R25, UR38, R4 ;  /* 0x0000002619047c25 */ /* 0x000fca000f8e0004 */
[C---:B------:R-:W-:Y:S02]  /*7880*/  @!P6 LEA R22, P2, R4.reuse, c[0x0][0x170], 0x1 ;  /* 0x00005c000416ea11 */ /* 0x040fe400078408ff */
[----:B------:R-:W-:Y:S02]  /*7890*/  IADD3 R2, R5, UR4, RZ ;  /* 0x0000000405027c10 */ /* 0x000fe4000fffe0ff */
[C---:B------:R-:W-:Y:S02]  /*78a0*/  @!P5 LEA R18, P1, R4.reuse, c[0x0][0x170], 0x1 ;  /* 0x00005c000412da11 */ /* 0x040fe400078208ff */
[C---:B------:R-:W-:Y:S02]  /*78b0*/  @!P4 LEA R16, P0, R4.reuse, c[0x0][0x170], 0x1 ;  /* 0x00005c000410ca11 */ /* 0x040fe400078008ff */
[C---:B------:R-:W-:Y:S02]  /*78c0*/  @!P6 LEA.HI.X R23, R4.reuse, c[0x0][0x174], R2, 0x1, P2 ;  /* 0x00005d000417ea11 */ /* 0x040fe400010f0c02 */
[----:B------:R-:W-:-:S02]  /*78d0*/  IADD3 R0, P2, R4, UR24, RZ ;  /* 0x0000001804007c10 */ /* 0x000fc4000ff5e0ff */
[C-C-:B------:R-:W-:Y:S02]  /*78e0*/  @!P5 LEA.HI.X R19, R4.reuse, c[0x0][0x174], R2.reuse, 0x1, P1 ;  /* 0x00005d000413da11 */ /* 0x140fe400008f0c02 */
[C---:B------:R-:W-:Y:S01]  /*78f0*/  @!P3 LEA R10, P1, R4.reuse, c[0x0][0x170], 0x1 ;  /* 0x00005c00040aba11 */ /* 0x040fe200078208ff */
[----:B------:R-:W-:Y:S01]  /*7900*/  @P6 STS.128 [R227+0x18000], RZ ;  /* 0x018000ffe3006388 */ /* 0x000fe20000000c00 */
[--C-:B------:R-:W-:Y:S02]  /*7910*/  @!P4 LEA.HI.X R17, R4, c[0x0][0x174], R2.reuse, 0x1, P0 ;  /* 0x00005d000411ca11 */ /* 0x100fe400000f0c02 */
[----:B------:R-:W-:Y:S01]  /*7920*/  @!P6 LEA R20, P0, R0, c[0x0][0x170], 0x1 ;  /* 0x00005c000014ea11 */ /* 0x000fe200078008ff */
[----:B------:R-:W-:Y:S01]  /*7930*/  @!PT LDS RZ, [RZ] ;  /* 0x00000000fffff984 */ /* 0x000fe20000000800 */
[----:B------:R-:W-:Y:S01]  /*7940*/  @!PT LDS RZ, [RZ] ;  /* 0x00000000fffff984 */ /* 0x000fe20000000800 */
[----:B------:R-:W-:Y:S01]  /*7950*/  @!PT LDS RZ, [RZ] ;  /* 0x00000000fffff984 */ /* 0x000fe20000000800 */
[----:B------:R1:W-:Y:S01]  /*7960*/  @!P6 LDGSTS.E.BYPASS.LTC128B.128 [R227+0x18000], [R22.64] ;  /* 0x1800000016e3efae */ /* 0x0003e2000b901d5c */
[----:B------:R-:W-:Y:S02]  /*7970*/  IADD3.X R5, R2, UR23, RZ, P2, !PT ;  /* 0x0000001702057c10 */ /* 0x000fe400097fe4ff */
[----:B------:R-:W-:Y:S01]  /*7980*/  @!P3 LEA.HI.X R11, R4, c[0x0][0x174], R2, 0x1, P1 ;  /* 0x00005d00040bba11 */ /* 0x000fe200008f0c02 */
[----:B------:R-:W-:Y:S01]  /*7990*/  @P5 STS.128 [R227+0x1a000], RZ ;  /* 0x01a000ffe3005388 */ /* 0x000fe20000000c00 */
[----:B------:R-:W-:-:S02]  /*79a0*/  @!P5 LEA R8, P2, R0, c[0x0][0x170], 0x1 ;  /* 0x00005c000008da11 */ /* 0x000fc400078408ff */
[C---:B------:R-:W-:Y:S01]  /*79b0*/  @!P4 LEA R6, P1, R0.reuse, c[0x0][0x170], 0x1 ;  /* 0x00005c000006ca11 */ /* 0x040fe200078208ff */
[----:B------:R-:W-:Y:S01]  /*79c0*/  @!PT LDS RZ, [RZ] ;  /* 0x00000000fffff984 */ /* 0x000fe20000000800 */
[----:B------:R-:W-:Y:S01]  /*79d0*/  @!PT LDS RZ, [RZ] ;  /* 0x00000000fffff984 */ /* 0x000fe20000000800 */
[----:B------:R-:W-:Y:S01]  /*79e0*/  @!PT LDS RZ, [RZ] ;  /* 0x00000000fffff984 */ /* 0x000fe20000000800 */
[----:B------:R2:W-:Y:S01]  /*79f0*/  @!P5 LDGSTS.E.BYPASS.LTC128B.128 [R227+0x1a000], [R18.64+0x80] ;  /* 0x1a00008012e3dfae */ /* 0x0005e2000b901d5c */
[----:B------:R-:W-:-:S03]  /*7a00*/  @!P6 LEA.HI.X R21, R0, c[0x0][0x174], R5, 0x1, P0 ;  /* 0x00005d000015ea11 */ /* 0x000fc600000f0c05 */
[----:B------:R-:W-:Y:S01]  /*7a10*/  @P4 STS.128 [R227+0x1c000], RZ ;  /* 0x01c000ffe3004388 */ /* 0x000fe20000000c00 */
[C---:B------:R-:W-:Y:S02]  /*7a20*/  @!P3 LEA R4, P0, R0.reuse, c[0x0][0x170], 0x1 ;  /* 0x00005c000004ba11 */ /* 0x040fe400078008ff */
[C-C-:B------:R-:W-:Y:S01]  /*7a30*/  @!P5 LEA.HI.X R9, R0.reuse, c[0x0][0x174], R5.reuse, 0x1, P2 ;  /* 0x00005d000009da11 */ /* 0x140fe200010f0c05 */
        /* <DEDUP_REMOVED lines=31> */
[----:B--2--5:R-:W-:Y:S04]  /*7c30*/  LDSM.16.M88.4 R16, [R200+0x10800] ;  /* 0x01080000c810783b */ /* 0x024fe80000000200 */
[----:B-1----:R-:W-:Y:S04]  /*7c40*/  LDSM.16.M88.4 R20, [R200+0x10000] ;  /* 0x01000000c814783b */ /* 0x002fe80000000200 */
[----:B------:R-:W-:Y:S04]  /*7c50*/  LDSM.16.M88.4 R24, [R200+0x11000] ;  /* 0x01100000c818783b */ /* 0x000fe80000000200 */
[----:B------:R-:W-:Y:S04]  /*7c60*/  LDSM.16.M88.4 R184, [R200+0x11800] ;  /* 0x01180000c8b8783b */ /* 0x000fe80000000200 */
[----:B---3--:R-:W-:Y:S04]  /*7c70*/  LDSM.16.M88.4 R8, [R208] ;  /* 0x00000000d008783b */ /* 0x008fe80000000200 */
[----:B------:R-:W-:Y:S04]  /*7c80*/  LDSM.16.M88.4 R176, [R226] ;  /* 0x00000000e2b0783b */ /* 0x000fe80000000200 */
[----:B----4-:R-:W1:Y:S04]  /*7c90*/  LDSM.16.M88.4 R4, [R207] ;  /* 0x00000000cf04783b */ /* 0x010e680000000200 */
[----:B------:R-:W2:Y:S04]  /*7ca0*/  LDSM.16.M88.4 R180, [R211] ;  /* 0x00000000d3b4783b */ /* 0x000ea80000000200 */
[----:B------:R-:W3:Y:S04]  /*7cb0*/  LDSM.16.M88.4 R192, [R225] ;  /* 0x00000000e1c0783b */ /* 0x000ee80000000200 */
[----:B------:R-:W4:Y:S04]  /*7cc0*/  LDSM.16.M88.4 R236, [R224] ;  /* 0x00000000e0ec783b */ /* 0x000f280000000200 */
[----:B------:R-:W1:Y:S01]  /*7cd0*/  S2R R15, SR_TID.X ;  /* 0x00000000000f7919 */ /* 0x000e620000002100 */
        /* <DEDUP_REMOVED lines=10> */
[----:B------:R-:W-:Y:S04]  /*7d80*/  LDSM.16.M88.4 R4, [R210] ;  /* 0x00000000d204783b */ /* 0x000fe80000000200 */
[----:B------:R-:W-:Y:S03]  /*7d90*/  LDSM.16.M88.4 R184, [R206+0x10000] ;  /* 0x01000000ceb8783b */ /* 0x000fe60000000200 */
[C---:B------:R-:W-:Y:S01]  /*7da0*/  HMMA.16816.F32 R228, R8.reuse, R176, R168 ;  /* 0x000000b008e4723c */ /* 0x040fe200000018a8 */
[----:B------:R-:W1:Y:S07]  /*7db0*/  LDSM.16.M88.4 R168, [R206+0x10800] ;  /* 0x01080000cea8783b */ /* 0x000e6e0000000200 */
[C---:B--2---:R-:W-:Y:S08]  /*7dc0*/  HMMA.16816.F32 R196, R8.reuse, R180, R172 ;  /* 0x000000b408c4723c */ /* 0x044ff000000018ac */
[C---:B---3--:R-:W-:Y:S01]  /*7dd0*/  HMMA.16816.F32 R172, R8.reuse, R192, R20 ;  /* 0x000000c008ac723c */ /* 0x048fe20000001814 */
[----:B------:R-:W2:Y:S07]  /*7de0*/  LDSM.16.M88.4 R20, [R206+0x11800] ;  /* 0x01180000ce14783b */ /* 0x000eae0000000200 */
[C---:B------:R-:W-:Y:S08]  /*7df0*/  HMMA.16816.F32 R176, R8.reuse, R178, R28 ;  /* 0x000000b208b0723c */ /* 0x040ff0000000181c */
[C---:B----4-:R-:W-:Y:S01]  /*7e00*/  HMMA.16816.F32 R28, R8.reuse, R236, R24 ;  /* 0x000000ec081c723c */ /* 0x050fe20000001818 */
[----:B------:R-:W3:Y:S07]  /*7e10*/  LDSM.16.M88.4 R24, [R206+0x11000] ;  /* 0x01100000ce18783b */ /* 0x000eee0000000200 */
[C---:B------:R-:W-:Y:S08]  /*7e20*/  HMMA.16816.F32 R180, R8.reuse, R182, R32 ;  /* 0x000000b608b4723c */ /* 0x040ff00000001820 */
[C---:B------:R-:W-:Y:S08]  /*7e30*/  HMMA.16816.F32 R32, R8.reuse, R194, R16 ;  /* 0x000000c20820723c */ /* 0x040ff00000001810 */
[----:B------:R-:W-:Y:S01]  /*7e40*/  HMMA.16816.F32 R16, R8, R238, R188 ;  /* 0x000000ee0810723c */ /* 0x000fe200000018bc */
[----:B------:R-:W-:Y:S04]  /*7e50*/  LDSM.16.M88.4 R8, [R209] ;  /* 0x00000000d108783b */ /* 0x000fe80000000200 */
[----:B------:R-:W4:Y:S03]  /*7e60*/  LDSM.16.M88.4 R188, [R205] ;  /* 0x00000000cdbc783b */ /* 0x000f260000000200 */
[C---:B-1----:R-:W-:Y:S08]  /*7e70*/  HMMA.16816.F32 R236, R4.reuse, R168, R228 ;  /* 0x000000a804ec723c */ /* 0x042ff000000018e4 */
[C---:B------:R-:W-:Y:S01]  /*7e80*/  HMMA.16816.F32 R228, R4.reuse, R170, R176 ;  /* 0x000000aa04e4723c */ /* 0x040fe200000018b0 */
[----:B------:R-:W-:Y:S07]  /*7e90*/  LDSM.16.M88.4 R176, [R205+0x800] ;  /* 0x00080000cdb0783b */ /* 0x000fee0000000200 */
[C---:B--2---:R-:W-:Y:S01]  /*7ea0*/  HMMA.16816.F32 R168, R4.reuse, R20, R28 ;  /* 0x0000001404a8723c */ /* 0x044fe2000000181c */
[----:B------:R-:W1:Y:S07]  /*7eb0*/  LDSM.16.M88.4 R28, [R205+0x1000] ;  /* 0x00100000cd1c783b */ /* 0x000e6e0000000200 */
[C---:B------:R-:W-:Y:S08]  /*7ec0*/  HMMA.16816.F32 R196, R4.reuse, R184, R196 ;  /* 0x000000b804c4723c */ /* 0x040ff000000018c4 */
[C---:B------:R-:W-:Y:S08]  /*7ed0*/  HMMA.16816.F32 R192, R4.reuse, R186, R180 ;  /* 0x000000ba04c0723c */ /* 0x040ff000000018b4 */
[C---:B---3--:R-:W-:Y:S08]  /*7ee0*/  HMMA.16816.F32 R184, R4.reuse, R24, R172 ;  /* 0x0000001804b8723c */ /* 0x048ff000000018ac */
[C---:B------:R-:W-:Y:S01]  /*7ef0*/  HMMA.16816.F32 R180, R4.reuse, R26, R32 ;  /* 0x0000001a04b4723c */ /* 0x040fe20000001820 */
[----:B------:R-:W2:Y:S04]  /*7f00*/  LDSM.16.M88.4 R24, [R205+0x1800] ;  /* 0x00180000cd18783b */ /* 0x000ea80000000200 */
[----:B------:R-:W-:Y:S03]  /*7f10*/  LDSM.16.M88.4 R32, [R200+0x12000] ;  /* 0x01200000c820783b */ /* 0x000fe60000000200 */
[----:B------:R-:W-:Y:S01]  /*7f20*/  HMMA.16816.F32 R20, R4, R22, R16 ;  /* 0x000000160414723c */ /* 0x000fe20000001810 */
[----:B------:R-:W3:Y:S07]  /*7f30*/  LDSM.16.M88.4 R4, [R207+0x4000] ;  /* 0x00400000cf04783b */ /* 0x000eee0000000200 */
[C---:B----4-:R-:W-:Y:S08]  /*7f40*/  HMMA.16816.F32 R16, R8.reuse, R188, R196 ;  /* 0x000000bc0810723c */ /* 0x050ff000000018c4 */
[C---:B------:R-:W-:Y:S01]  /*7f50*/  HMMA.16816.F32 R172, R8.reuse, R190, R192 ;  /* 0x000000be08ac723c */ /* 0x040fe200000018c0 */
[----:B------:R-:W4:Y:S07]  /*7f60*/  LDSM.16.M88.4 R188, [R200+0x12800] ;  /* 0x01280000c8bc783b */ /* 0x000f2e0000000200 */
[C---:B-1----:R-:W-:Y:S08]  /*7f70*/  HMMA.16816.F32 R192, R8.reuse, R28, R184 ;  /* 0x0000001c08c0723c */ /* 0x042ff000000018b8 */
[C---:B------:R-:W-:Y:S01]  /*7f80*/  HMMA.16816.F32 R184, R8.reuse, R30, R180 ;  /* 0x0000001e08b8723c */ /* 0x040fe200000018b4 */
[----:B------:R-:W1:Y:S04]  /*7f90*/  LDSM.16.M88.4 R180, [R200+0x13000] ;  /* 0x01300000c8b4783b */ /* 0x000e680000000200 */
[----:B------:R-:W1:Y:S03]  /*7fa0*/  LDSM.16.M88.4 R28, [R200+0x13800] ;  /* 0x01380000c81c783b */ /* 0x000e660000000200 */
[C---:B------:R-:W-:Y:S08]  /*7fb0*/  HMMA.16816.F32 R236, R8.reuse, R176, R236 ;  /* 0x000000b008ec723c */ /* 0x040ff000000018ec */
[C---:B------:R-:W-:Y:S08]  /*7fc0*/  HMMA.16816.F32 R196, R8.reuse, R178, R228 ;  /* 0x000000b208c4723c */ /* 0x040ff000000018e4 */
[C---:B--2---:R-:W-:Y:S08]  /*7fd0*/  HMMA.16816.F32 R176, R8.reuse, R24, R168 ;  /* 0x0000001808b0723c */ /* 0x044ff000000018a8 */
[----:B------:R-:W-:Y:S01]  /*7fe0*/  HMMA.16816.F32 R168, R8, R26, R20 ;  /* 0x0000001a08a8723c */ /* 0x000fe20000001814 */
[----:B------:R-:W-:Y:S04]  /*7ff0*/  LDSM.16.M88.4 R8, [R208+0x4000] ;  /* 0x00400000d008783b */ /* 0x000fe80000000200 */
[----:B------:R-:W2:Y:S03]  /*8000*/  LDSM.16.M88.4 R24, [R223] ;  /* 0x00000000df18783b */ /* 0x000ea60000000200 */
[C---:B---3--:R-:W-:Y:S08]  /*8010*/  HMMA.16816.F32 R20, R4.reuse, R32, R16 ;  /* 0x000000200414723c */ /* 0x048ff00000001810 */
[C---:B------:R-:W-:Y:S08]  /*8020*/  HMMA.16816.F32 R16, R4.reuse, R34, R172 ;  /* 0x000000220410723c */ /* 0x040ff000000018ac */
[C---:B----4-:R-:W-:Y:S08]  /*8030*/  HMMA.16816.F32 R228, R4.reuse, R190, R196 ;  /* 0x000000be04e4723c */ /* 0x050ff000000018c4 */
[C---:B-1----:R-:W-:Y:S01]  /*8040*/  HMMA.16816.F32 R196, R4.reuse, R180, R192 ;  /* 0x000000b404c4723c */ /* 0x042fe200000018c0 */
[----:B------:R-:W1:Y:S07]  /*8050*/  LDSM.16.M88.4 R192, [R222] ;  /* 0x00000000dec0783b */ /* 0x000e6e0000000200 */
[C---:B------:R-:W-:Y:S08]  /*8060*/  HMMA.16816.F32 R236, R4.reuse, R188, R236 ;  /* 0x000000bc04ec723c */ /* 0x040ff000000018ec */
[C---:B------:R-:W-:Y:S08]  /*8070*/  HMMA.16816.F32 R188, R4.reuse, R182, R184 ;  /* 0x000000b604bc723c */ /* 0x040ff000000018b8 */
[C---:B------:R-:W-:Y:S01]  /*8080*/  HMMA.16816.F32 R180, R4.reuse, R28, R176 ;  /* 0x0000001c04b4723c */ /* 0x040fe200000018b0 */
[----:B------:R-:W-:Y:S07]  /*8090*/  LDSM.16.M88.4 R176, [R206+0x12800] ;  /* 0x01280000ceb0783b */ /* 0x000fee0000000200 */
[----:B------:R-:W-:Y:S01]  /*80a0*/  HMMA.16816.F32 R172, R4, R30, R168 ;  /* 0x0000001e04ac723c */ /* 0x000fe200000018a8 */
[----:B------:R-:W3:Y:S04]  /*80b0*/  LDSM.16.M88.4 R168, [R221] ;  /* 0x00000000dda8783b */ /* 0x000ee80000000200 */
[----:B------:R-:W4:Y:S03]  /*80c0*/  LDSM.16.M88.4 R28, [R220] ;  /* 0x00000000dc1c783b */ /* 0x000f260000000200 */
[C---:B--2---:R-:W-:Y:S01]  /*80d0*/  HMMA.16816.F32 R32, R8.reuse, R24, R20 ;  /* 0x000000180820723c */ /* 0x044fe20000001814 */
[----:B------:R-:W-:Y:S07]  /*80e0*/  LDSM.16.M88.4 R4, [R210+0x4000] ;  /* 0x00400000d204783b */ /* 0x000fee0000000200 */
[C---:B------:R-:W-:Y:S01]  /*80f0*/  HMMA.16816.F32 R20, R8.reuse, R26, R16 ;  /* 0x0000001a0814723c */ /* 0x040fe20000001810 */
[----:B------:R-:W2:Y:S07]  /*8100*/  LDSM.16.M88.4 R24, [R206+0x12000] ;  /* 0x01200000ce18783b */ /* 0x000eae0000000200 */
[C---:B-1----:R-:W-:Y:S01]  /*8110*/  HMMA.16816.F32 R16, R8.reuse, R192, R236 ;  /* 0x000000c00810723c */ /* 0x042fe200000018ec */
[----:B------:R-:W-:Y:S07]  /*8120*/  LDSM.16.M88.4 R236, [R205+0x3000] ;  /* 0x00300000cdec783b */ /* 0x000fee0000000200 */
[C---:B------:R-:W-:Y:S08]  /*8130*/  HMMA.16816.F32 R184, R8.reuse, R194, R228 ;  /* 0x000000c208b8723c */ /* 0x040ff000000018e4 */
[C---:B---3--:R-:W-:Y:S08]  /*8140*/  HMMA.16816.F32 R228, R8.reuse, R168, R196 ;  /* 0x000000a808e4723c */ /* 0x048ff000000018c4 */
[C---:B----4-:R-:W-:Y:S08]  /*8150*/  HMMA.16816.F32 R192, R8.reuse, R28, R180 ;  /* 0x0000001c08c0723c */ /* 0x050ff000000018b4 */
[----:B------:R-:W-:Y:S01]  /*8160*/  HMMA.16816.F32 R196, R8, R170, R188 ;  /* 0x000000aa08c4723c */ /* 0x000fe200000018bc */
[----:B------:R-:W1:Y:S07]  /*8170*/  LDSM.16.M88.4 R168, [R206+0x13000] ;  /* 0x01300000cea8783b */ /* 0x000e6e0000000200 */
[----:B--2---:R-:W-:Y:S01]  /*8180*/  HMMA.16816.F32 R180, R4, R24, R32 ;  /* 0x0000001804b4723c */ /* 0x004fe20000001820 */
[----:B------:R-:W2:Y:S07]  /*8190*/  LDSM.16.M88.4 R32, [R206+0x13800] ;  /* 0x01380000ce20783b */ /* 0x000eae0000000200 */
[----:B------:R-:W-:Y:S01]  /*81a0*/  HMMA.16816.F32 R188, R8, R30, R172 ;  /* 0x0000001e08bc723c */ /* 0x000fe200000018ac */
[----:B------:R-:W-:Y:S04]  /*81b0*/  LDSM.16.M88.4 R8, [R209+0x4000] ;  /* 0x00400000d108783b */ /* 0x000fe80000000200 */
[----:B------:R-:W3:Y:S03]  /*81c0*/  LDSM.16.M88.4 R28, [R205+0x2000] ;  /* 0x00200000cd1c783b */ /* 0x000ee60000000200 */
[C---:B------:R-:W-:Y:S01]  /*81d0*/  HMMA.16816.F32 R172, R4.reuse, R26, R20 ;  /* 0x0000001a04ac723c */ /* 0x040fe20000001814 */
[----:B------:R-:W4:Y:S07]  /*81e0*/  LDSM.16.M88.4 R24, [R205+0x2800] ;  /* 0x00280000cd18783b */ /* 0x000f2e0000000200 */
[C---:B------:R-:W-:Y:S08]  /*81f0*/  HMMA.16816.F32 R20, R4.reuse, R176, R16 ;  /* 0x000000b00414723c */ /* 0x040ff00000001810 */
[C---:B------:R-:W-:Y:S08]  /*8200*/  HMMA.16816.F32 R16, R4.reuse, R178, R184 ;  /* 0x000000b20410723c */ /* 0x040ff000000018b8 */
[C---:B-1----:R-:W-:Y:S08]  /*8210*/  HMMA.16816.F32 R184, R4.reuse, R168, R228 ;  /* 0x000000a804b8723c */ /* 0x042ff000000018e4 */
[C---:B--2---:R-:W-:Y:S08]  /*8220*/  HMMA.16816.F32 R192, R4.reuse, R32, R192 ;  /* 0x0000002004c0723c */ /* 0x044ff000000018c0 */
[C---:B------:R-:W-:Y:S01]  /*8230*/  HMMA.16816.F32 R176, R4.reuse, R34, R188 ;  /* 0x0000002204b0723c */ /* 0x040fe200000018bc */
[----:B------:R-:W1:Y:S04]  /*8240*/  LDSM.16.M88.4 R32, [R205+0x3800] ;  /* 0x00380000cd20783b */ /* 0x000e680000000200 */
[----:B------:R-:W-:Y:S03]  /*8250*/  LDSM.16.M88.4 R188, [R200+0x15000] ;  /* 0x01500000c8bc783b */ /* 0x000fe60000000200 */
[----:B------:R-:W-:Y:S01]  /*8260*/  HMMA.16816.F32 R196, R4, R170, R196 ;  /* 0x000000aa04c4723c */ /* 0x000fe200000018c4 */
[----:B------:R-:W-:Y:S07]  /*8270*/  LDSM.16.M88.4 R4, [R207+0x8000] ;  /* 0x00800000cf04783b */ /* 0x000fee0000000200 */
[C---:B---3--:R-:W-:Y:S08]  /*8280*/  HMMA.16816.F32 R180, R8.reuse, R28, R180 ;  /* 0x0000001c08b4723c */ /* 0x048ff000000018b4 */
[C---:B------:R-:W-:Y:S01]  /*8290*/  HMMA.16816.F32 R172, R8.reuse, R30, R172 ;  /* 0x0000001e08ac723c */ /* 0x040fe200000018ac */
[----:B------:R-:W2:Y:S07]  /*82a0*/  LDSM.16.M88.4 R28, [R200+0x14000] ;  /* 0x01400000c81c783b */ /* 0x000eae0000000200 */
[C---:B----4-:R-:W-:Y:S08]  /*82b0*/  HMMA.16816.F32 R168, R8.reuse, R24, R20 ;  /* 0x0000001808a8723c */ /* 0x050ff00000001814 */
[C---:B------:R-:W-:Y:S01]  /*82c0*/  HMMA.16816.F32 R20, R8.reuse, R26, R16 ;  /* 0x0000001a0814723c */ /* 0x040fe20000001810 */
[----:B------:R-:W3:Y:S07]  /*82d0*/  LDSM.16.M88.4 R24, [R200+0x14800] ;  /* 0x01480000c818783b */ /* 0x000eee0000000200 */
[C---:B------:R-:W-:Y:S08]  /*82e0*/  HMMA.16816.F32 R16, R8.reuse, R236, R184 ;  /* 0x000000ec0810723c */ /* 0x040ff000000018b8 */
[C---:B------:R-:W-:Y:S08]  /*82f0*/  HMMA.16816.F32 R196, R8.reuse, R238, R196 ;  /* 0x000000ee08c4723c */ /* 0x040ff000000018c4 */
[C---:B-1----:R-:W-:Y:S08]  /*8300*/  HMMA.16816.F32 R228, R8.reuse, R32, R192 ;  /* 0x0000002008e4723c */ /* 0x042ff000000018c0 */
[----:B------:R-:W-:Y:S01]  /*8310*/  HMMA.16816.F32 R192, R8, R34, R176 ;  /* 0x0000002208c0723c */ /* 0x000fe200000018b0 */
[----:B------:R-:W-:Y:S04]  /*8320*/  LDSM.16.M88.4 R8, [R208+0x8000] ;  /* 0x00800000d008783b */ /* 0x000fe80000000200 */
[----:B------:R-:W-:Y:S03]  /*8330*/  LDSM.16.M88.4 R32, [R219] ;  /* 0x00000000db20783b */ /* 0x000fe60000000200 */
[C---:B--2---:R-:W-:Y:S01]  /*8340*/  HMMA.16816.F32 R184, R4.reuse, R28, R180 ;  /* 0x0000001c04b8723c */ /* 0x044fe200000018b4 */
[----:B------:R-:W1:Y:S07]  /*8350*/  LDSM.16.M88.4 R180, [R200+0x15800] ;  /* 0x01580000c8b4783b */ /* 0x000e6e0000000200 */
        /* <DEDUP_REMOVED lines=8> */
[C---:B-1----:R-:W-:Y:S08]  /*83e0*/  HMMA.16816.F32 R228, R4.reuse, R180, R228 ;  /* 0x000000b404e4723c */ /* 0x042ff000000018e4 */
[----:B------:R-:W-:Y:S01]  /*83f0*/  HMMA.16816.F32 R192, R4, R182, R192 ;  /* 0x000000b604c0723c */ /* 0x000fe200000018c0 */
[----:B------:R-:W-:Y:S07]  /*8400*/  LDSM.16.M88.4 R4, [R210+0x8000] ;  /* 0x00800000d204783b */ /* 0x000fee0000000200 */
[C---:B------:R-:W-:Y:S08]  /*8410*/  HMMA.16816.F32 R184, R8.reuse, R32, R184 ;  /* 0x0000002008b8723c */ /* 0x040ff000000018b8 */
[C---:B------:R-:W-:Y:S08]  /*8420*/  HMMA.16816.F32 R176, R8.reuse, R34, R176 ;  /* 0x0000002208b0723c */ /* 0x040ff000000018b0 */
[C---:B--2---:R-:W-:Y:S01]  /*8430*/  HMMA.16816.F32 R32, R8.reuse, R24, R20 ;  /* 0x000000180820723c */ /* 0x044fe20000001814 */
[----:B------:R-:W1:Y:S07]  /*8440*/  LDSM.16.M88.4 R20, [R206+0x14000] ;  /* 0x01400000ce14783b */ /* 0x000e6e0000000200 */
        /* <DEDUP_REMOVED lines=11> */
[----:B------:R-:W1:Y:S04]  /*8500*/  LDSM.16.M88.4 R176, [R205+0x4000] ;  /* 0x00400000cdb0783b */ /* 0x000e680000000200 */
        /* <DEDUP_REMOVED lines=9> */
[----:B------:R-:W-:Y:S07]  /*85a0*/  LDSM.16.M88.4 R4, [R207+0xc000] ;  /* 0x00c00000cf04783b */ /* 0x000fee0000000200 */
[C---:B-1----:R-:W-:Y:S08]  /*85b0*/  HMMA.16816.F32 R236, R8.reuse, R176, R236 ;  /* 0x000000b008ec723c */ /* 0x042ff000000018ec */
[C---:B------:R-:W-:Y:S01]  /*85c0*/  HMMA.16816.F32 R196, R8.reuse, R178, R196 ;  /* 0x000000b208c4723c */ /* 0x040fe200000018c4 */
[----:B------:R-:W1:Y:S07]  /*85d0*/  LDSM.16.M88.4 R176, [R200+0x16000] ;  /* 0x01600000c8b0783b */ /* 0x000e6e0000000200 */
[C---:B--2---:R-:W-:Y:S08]  /*85e0*/  HMMA.16816.F32 R192, R8.reuse, R168, R184 ;  /* 0x000000a808c0723c */ /* 0x044ff000000018b8 */
[C---:B------:R-:W-:Y:S08]  /*85f0*/  HMMA.16816.F32 R188, R8.reuse, R170, R180 ;  /* 0x000000aa08bc723c */ /* 0x040ff000000018b4 */
[C---:B----4-:R-:W-:Y:S01]  /*8600*/  HMMA.16816.F32 R184, R8.reuse, R24, R172 ;  /* 0x0000001808b8723c */ /* 0x050fe200000018ac */
[----:B------:R-:W2:Y:S07]  /*8610*/  LDSM.16.M88.4 R172, [R200+0x16800] ;  /* 0x01680000c8ac783b */ /* 0x000eae0000000200 */
[C---:B------:R-:W-:Y:S01]  /*8620*/  HMMA.16816.F32 R168, R8.reuse, R20, R28 ;  /* 0x0000001408a8723c */ /* 0x040fe2000000181c */
[----:B------:R-:W3:Y:S07]  /*8630*/  LDSM.16.M88.4 R28, [R200+0x17000] ;  /* 0x01700000c81c783b */ /* 0x000eee0000000200 */
[C---:B------:R-:W-:Y:S01]  /*8640*/  HMMA.16816.F32 R180, R8.reuse, R26, R32 ;  /* 0x0000001a08b4723c */ /* 0x040fe20000001820 */
[----:B------:R-:W4:Y:S04]  /*8650*/  LDSM.16.M88.4 R24, [R200+0x17800] ;  /* 0x01780000c818783b */ /* 0x000f280000000200 */
[----:B------:R-:W-:Y:S03]  /*8660*/  LDSM.16.M88.4 R32, [R215] ;  /* 0x00000000d720783b */ /* 0x000fe60000000200 */
[----:B------:R-:W-:Y:S01]  /*8670*/  HMMA.16816.F32 R20, R8, R22, R16 ;  /* 0x000000160814723c */ /* 0x000fe20000001810 */
[----:B------:R-:W4:Y:S07]  /*8680*/  LDSM.16.M88.4 R8, [R208+0xc000] ;  /* 0x00c00000d008783b */ /* 0x000f2e0000000200 */
[C---:B-1----:R-:W-:Y:S08]  /*8690*/  HMMA.16816.F32 R16, R4.reuse, R176, R236 ;  /* 0x000000b00410723c */ /* 0x042ff000000018ec */
[C---:B------:R-:W-:Y:S08]  /*86a0*/  HMMA.16816.F32 R176, R4.reuse, R178, R196 ;  /* 0x000000b204b0723c */ /* 0x040ff000000018c4 */
[C---:B--2---:R-:W-:Y:S08]  /*86b0*/  HMMA.16816.F32 R236, R4.reuse, R172, R192 ;  /* 0x000000ac04ec723c */ /* 0x044ff000000018c0 */
[C---:B---3--:R-:W-:Y:S08]  /*86c0*/  HMMA.16816.F32 R196, R4.reuse, R28, R184 ;  /* 0x0000001c04c4723c */ /* 0x048ff000000018b8 */
[C---:B------:R-:W-:Y:S01]  /*86d0*/  HMMA.16816.F32 R192, R4.reuse, R30, R180 ;  /* 0x0000001e04c0723c */ /* 0x040fe200000018b4 */
[----:B------:R-:W1:Y:S07]  /*86e0*/  LDSM.16.M88.4 R28, [R214] ;  /* 0x00000000d61c783b */ /* 0x000e6e0000000200 */
[C---:B------:R-:W-:Y:S01]  /*86f0*/  HMMA.16816.F32 R228, R4.reuse, R174, R188 ;  /* 0x000000ae04e4723c */ /* 0x040fe200000018bc */
[----:B------:R-:W-:Y:S07]  /*8700*/  LDSM.16.M88.4 R188, [R206+0x16800] ;  /* 0x01680000cebc783b */ /* 0x000fee0000000200 */
[C---:B----4-:R-:W-:Y:S08]  /*8710*/  HMMA.16816.F32 R180, R4.reuse, R24, R168 ;  /* 0x0000001804b4723c */ /* 0x050ff000000018a8 */
[----:B------:R-:W-:Y:S01]  /*8720*/  HMMA.16816.F32 R172, R4, R26, R20 ;  /* 0x0000001a04ac723c */ /* 0x000fe20000001814 */
[----:B------:R-:W2:Y:S04]  /*8730*/  LDSM.16.M88.4 R24, [R213] ;  /* 0x00000000d518783b */ /* 0x000ea80000000200 */
[----:B------:R-:W3:Y:S03]  /*8740*/  LDSM.16.M88.4 R20, [R212] ;  /* 0x00000000d414783b */ /* 0x000ee60000000200 */
[C---:B------:R-:W-:Y:S01]  /*8750*/  HMMA.16816.F32 R16, R8.reuse, R32, R16 ;  /* 0x000000200810723c */ /* 0x040fe20000001810 */
[----:B------:R-:W-:Y:S07]  /*8760*/  LDSM.16.M88.4 R4, [R210+0xc000] ;  /* 0x00c00000d204783b */ /* 0x000fee0000000200 */
        /* <DEDUP_REMOVED lines=14> */
[----:B------:R-:W4:Y:S07]  /*8850*/  LDSM.16.M88.4 R32, [R206+0x17800] ;  /* 0x01780000ce20783b */ /* 0x000f2e0000000200 */
[C---:B------:R-:W-:Y:S01]  /*8860*/  HMMA.16816.F32 R168, R4.reuse, R188, R176 ;  /* 0x000000bc04a8723c */ /* 0x040fe200000018b0 */
[----:B------:R-:W4:Y:S07]  /*8870*/  LDSM.16.M88.4 R176, [R205+0x7000] ;  /* 0x00700000cdb0783b */ /* 0x000f2e0000000200 */
[----:B------:R-:W-:Y:S01]  /*8880*/  HMMA.16816.F32 R180, R4, R190, R184 ;  /* 0x000000be04b4723c */ /* 0x000fe200000018b8 */
[----:B------:R-:W-:-:S07]  /*8890*/  IMAD.SHL.U32 R15, R15, 0x2, RZ ;  /* 0x000000020f0f7824 */ /* 0x000fce00078e00ff */
[C---:B-1----:R-:W-:Y:S08]  /*88a0*/  HMMA.16816.F32 R196, R4.reuse, R28, R196 ;  /* 0x0000001c04c4723c */ /* 0x042ff000000018c4 */
[----:B------:R-:W-:Y:S08]  /*88b0*/  HMMA.16816.F32 R228, R4, R30, R192 ;  /* 0x0000001e04e4723c */ /* 0x000ff000000018c0 */
[----:B--2---:R-:W-:Y:S01]  /*88c0*/  HMMA.16816.F32 R28, R8, R26, R16 ;  /* 0x0000001a081c723c */ /* 0x004fe20000001810 */
[----:B------:R-:W-:-:S07]  /*88d0*/  LOP3.LUT R15, R15, 0x6, RZ, 0xc0, !PT ;  /* 0x000000060f0f7812 */ /* 0x000fce00078ec0ff */
[C---:B---3--:R-:W-:Y:S01]  /*88e0*/  HMMA.16816.F32 R16, R8.reuse, R172, R168 ;  /* 0x000000ac0810723c */ /* 0x048fe200000018a8 */
[----:B------:R-:W1:Y:S07]  /*88f0*/  LDSM.16.M88.4 R168, [R205+0x7800] ;  /* 0x00780000cda8783b */ /* 0x000e6e0000000200 */
[----:B------:R-:W-:Y:S01]  /*8900*/  HMMA.16816.F32 R192, R8, R24, R20 ;  /* 0x0000001808c0723c */ /* 0x000fe20000001814 */
[----:B------:R-:W-:Y:S01]  /*8910*/  IMAD R0, R0, 0x40, R15 ;  /* 0x0000004000007824 */ /* 0x000fe200078e020f */
[----:B------:R-:W-:Y:S01]  /*8920*/  UISETP.GE.AND UP0, UPT, UR35, 0x3, UPT ;  /* 0x000000032300788c */ /* 0x000fe2000bf06270 */
[----:B------:R-:W-:-:S05]  /*8930*/  DEPBAR.LE SB0, 0x0 ;  /* 0x000080000000791a */ /* 0x000fca0000000000 */
[----:B----4-:R-:W-:Y:S01]  /*8940*/  HMMA.16816.F32 R188, R4, R32, R240 ;  /* 0x0000002004bc723c */ /* 0x010fe200000018f0 */
[----:B------:R-:W-:-:S07]  /*8950*/  IADD3 R2, R0, 0x8, RZ ;  /* 0x0000000800027810 */ /* 0x000fce0007ffe0ff */
[----:B------:R-:W-:Y:S07]  /*8960*/  HMMA.16816.F32 R184, R4, R34, R236 ;  /* 0x0000002204b8723c */ /* 0x000fee00000018ec */
[----:B------:R-:W-:Y:S01]  /*8970*/  IADD3 R4, R0, 0x1, RZ ;  /* 0x0000000100047810 */ /* 0x000fe20007ffe0ff */
[----:B------:R-:W-:Y:S01]  /*8980*/  HMMA.16816.F32 R20, R8, R174, R180 ;  /* 0x000000ae0814723c */ /* 0x000fe200000018b4 */
[----:B------:R-:W-:Y:S02]  /*8990*/  BAR.SYNC.DEFER_BLOCKING 0x0 ;  /* 0x0000000000007b1d */ /* 0x000fe40000010000 */
[----:B------:R-:W-:-:S02]  /*89a0*/  ISETP.GE.AND P2, PT, R4, R13, PT ;  /* 0x0000000d0400720c */ /* 0x000fc40003f46270 */
[-C--:B------:R-:W-:Y:S02]  /*89b0*/  ISETP.GE.AND P1, PT, R4, R14.reuse, PT ;  /* 0x0000000e0400720c */ /* 0x080fe40003f26270 */
[----:B------:R-:W-:Y:S01]  /*89c0*/  IADD3 R4, R0, 0x9, RZ ;  /* 0x0000000900047810 */ /* 0x000fe20007ffe0ff */
[----:B------:R-:W-:Y:S01]  /*89d0*/  HMMA.16816.F32 R32, R8, R176, R196 ;  /* 0x000000b00820723c */ /* 0x000fe200000018c4 */
[----:B------:R-:W-:Y:S02]  /*89e0*/  FSEL R24, R193, -INF , !P2 ;  /* 0xff800000c1187808 */ /* 0x000fe40005000000 */
[----:B------:R-:W-:Y:S02]  /*89f0*/  FSEL R150, R195, -INF , !P1 ;  /* 0xff800000c3967808 */ /* 0x000fe40004800000 */
[C---:B------:R-:W-:Y:S02]  /*8a00*/  ISETP.GE.AND P0, PT, R2.reuse, R13, PT ;  /* 0x0000000d0200720c */ /* 0x040fe40003f06270 */
[----:B------:R-:W-:-:S02]  /*8a10*/  ISETP.GE.AND P2, PT, R2, R14, PT ;  /* 0x0000000e0200720c */ /* 0x000fc40003f46270 */
[----:B------:R-:W-:Y:S02]  /*8a20*/  ISETP.GE.AND P1, PT, R4, R13, PT ;  /* 0x0000000d0400720c */ /* 0x000fe40003f26270 */
[----:B------:R-:W-:Y:S02]  /*8a30*/  IADD3 R2, R0, 0x10, RZ ;  /* 0x0000001000027810 */ /* 0x000fe40007ffe0ff */
[----:B------:R-:W-:Y:S02]  /*8a40*/  FSEL R25, R28, -INF , !P0 ;  /* 0xff8000001c197808 */ /* 0x000fe40004000000 */
[----:B------:R-:W-:Y:S02]  /*8a50*/  FSEL R27, R30, -INF , !P2 ;  /* 0xff8000001e1b7808 */ /* 0x000fe40005000000 */
[----:B------:R-:W-:Y:S02]  /*8a60*/  FSEL R26, R29, -INF , !P1 ;  /* 0xff8000001d1a7808 */ /* 0x000fe40004800000 */
[----:B------:R-:W-:-:S02]  /*8a70*/  ISETP.GE.AND P0, PT, R4, R14, PT ;  /* 0x0000000e0400720c */ /* 0x000fc40003f06270 */
[C---:B------:R-:W-:Y:S02]  /*8a80*/  ISETP.GE.AND P2, PT, R2.reuse, R13, PT ;  /* 0x0000000d0200720c */ /* 0x040fe40003f46270 */
[----:B------:R-:W-:Y:S02]  /*8a90*/  ISETP.GE.AND P1, PT, R2, R14, PT ;  /* 0x0000000e0200720c */ /* 0x000fe40003f26270 */
[C---:B------:R-:W-:Y:S02]  /*8aa0*/  IADD3 R4, R0.reuse, 0x11, RZ ;  /* 0x0000001100047810 */ /* 0x040fe40007ffe0ff */
[----:B------:R-:W-:Y:S02]  /*8ab0*/  IADD3 R2, R0, 0x18, RZ ;  /* 0x0000001800027810 */ /* 0x000fe40007ffe0ff */
[----:B------:R-:W-:Y:S02]  /*8ac0*/  FSEL R149, R31, -INF , !P0 ;  /* 0xff8000001f957808 */ /* 0x000fe40004000000 */
[----:B------:R-:W-:Y:S01]  /*8ad0*/  FSEL R174, R16, -INF , !P2 ;  /* 0xff80000010ae7808 */ /* 0x000fe20005000000 */
[----:B------:R-:W-:Y:S01]  /*8ae0*/  HMMA.16816.F32 R28, R8, R178, R228 ;  /* 0x000000b2081c723c */ /* 0x000fe200000018e4 */
        /* <DEDUP_REMOVED lines=8> */
[C---:B-1----:R-:W-:Y:S01]  /*8b70*/  HMMA.16816.F32 R16, R8.reuse, R168, R188 ;  /* 0x000000a80810723c */ /* 0x042fe200000018bc */
[-C--:B------:R-:W-:Y:S02]  /*8b80*/  ISETP.GE.AND P0, PT, R2, R14.reuse, PT ;  /* 0x0000000e0200720c */ /* 0x080fe40003f06270 */
[C---:B------:R-:W-:Y:S02]  /*8b90*/  ISETP.GE.AND P2, PT, R4.reuse, R13, PT ;  /* 0x0000000d0400720c */ /* 0x040fe40003f46270 */
[----:B------:R-:W-:Y:S02]  /*8ba0*/  ISETP.GE.AND P1, PT, R4, R14, PT ;  /* 0x0000000e0400720c */ /* 0x000fe40003f26270 */
[C---:B------:R-:W-:Y:S02]  /*8bb0*/  IADD3 R2, R0.reuse, 0x20, RZ ;  /* 0x0000002000027810 */ /* 0x040fe40007ffe0ff */
[----:B------:R-:W-:Y:S01]  /*8bc0*/  IADD3 R4, R0, 0x21, RZ ;  /* 0x0000002100047810 */ /* 0x000fe20007ffe0ff */
[----:B------:R-:W-:Y:S01]  /*8bd0*/  HMMA.16816.F32 R8, R8, R170, R184 ;  /* 0x000000aa0808723c */ /* 0x000fe200000018b8 */
        /* <DEDUP_REMOVED lines=15> */
[----:B------:R-:W-:Y:S02]  /*8cd0*/  ISETP.GE.AND P0, PT, R2, R13, PT ;  /* 0x0000000d0200720c */ /* 0x000fe40003f06270 */
[----:B------:R-:W-:Y:S02]  /*8ce0*/  IADD3 R5, R0, 0x30, RZ ;  /* 0x0000003000057810 */ /* 0x000fe40007ffe0ff */
[----:B------:R-:W-:Y:S02]  /*8cf0*/  FSEL R232, R28, -INF , !P2 ;  /* 0xff8000001ce87808 */ /* 0x000fe40005000000 */
[----:B------:R-:W-:-:S02]  /*8d00*/  FSEL R245, R29, -INF , !P0 ;  /* 0xff8000001df57808 */ /* 0x000fc40004000000 */
[-C--:B------:R-:W-:Y:S02]  /*8d10*/  ISETP.GE.AND P2, PT, R2, R14.reuse, PT ;  /* 0x0000000e0200720c */ /* 0x080fe40003f46270 */
[----:B------:R-:W-:Y:S02]  /*8d20*/  ISETP.GE.AND P0, PT, R5, R14, PT ;  /* 0x0000000e0500720c */ /* 0x000fe40003f06270 */
[----:B------:R-:W-:Y:S02]  /*8d30*/  IADD3 R2, R0, 0x38, RZ ;  /* 0x0000003800027810 */ /* 0x000fe40007ffe0ff */
[----:B------:R-:W-:Y:S02]  /*8d40*/  FSEL R176, R18, -INF , !P0 ;  /* 0xff80000012b07808 */ /* 0x000fe40004000000 */
[----:B------:R-:W-:Y:S02]  /*8d50*/  ISETP.GE.AND P0, PT, R2, R13, PT ;  /* 0x0000000d0200720c */ /* 0x000fe40003f06270 */
[----:B------:R-:W-:-:S02]  /*8d60*/  FSEL R248, R30, -INF , !P1 ;  /* 0xff8000001ef87808 */ /* 0x000fc40004800000 */
[----:B------:R-:W-:Y:S02]  /*8d70*/  FSEL R236, R8, -INF , !P0 ;  /* 0xff80000008ec7808 */ /* 0x000fe40004000000 */
[C---:B------:R-:W-:Y:S02]  /*8d80*/  ISETP.GE.AND P0, PT, R0.reuse, R14, PT ;  /* 0x0000000e0000720c */ /* 0x040fe40003f06270 */
[----:B------:R-:W-:Y:S02]  /*8d90*/  ISETP.GE.AND P1, PT, R5, R13, PT ;  /* 0x0000000d0500720c */ /* 0x000fe40003f26270 */
[----:B------:R-:W-:Y:S02]  /*8da0*/  IADD3 R4, R0, 0x31, RZ ;  /* 0x0000003100047810 */ /* 0x000fe40007ffe0ff */
[----:B------:R-:W-:Y:S02]  /*8db0*/  FSEL R20, R194, -INF , !P0 ;  /* 0xff800000c2147808 */ /* 0x000fe40004000000 */
[----:B------:R-:W-:-:S02]  /*8dc0*/  FSEL R151, R31, -INF , !P2 ;  /* 0xff8000001f977808 */ /* 0x000fc40005000000 */
[----:B------:R-:W-:Y:S02]  /*8dd0*/  FSEL R183, R16, -INF , !P1 ;  /* 0xff80000010b77808 */ /* 0x000fe40004800000 */
[----:B------:R-:W-:Y:S02]  /*8de0*/  PLOP3.LUT P0, PT, PT, PT, UP0, 0x80, 0x0 ;  /* 0x000000000000781c */ /* 0x000fe40003f0f008 */
[C---:B------:R-:W-:Y:S02]  /*8df0*/  ISETP.GE.AND P2, PT, R4.reuse, R13, PT ;  /* 0x0000000d0400720c */ /* 0x040fe40003f46270 */
[----:B------:R-:W-:Y:S02]  /*8e00*/  ISETP.GE.AND P1, PT, R4, R14, PT ;  /* 0x0000000e0400720c */ /* 0x000fe40003f26270 */
[----:B------:R-:W-:Y:S02]  /*8e10*/  FSEL R239, R17, -INF , !P2 ;  /* 0xff80000011ef7808 */ /* 0x000fe40005000000 */
[----:B------:R-:W-:-:S02]  /*8e20*/  FSEL R237, R19, -INF , !P1 ;  /* 0xff80000013ed7808 */ /* 0x000fc40004800000 */
[----:B------:R-:W-:Y:S02]  /*8e30*/  ISETP.GE.AND P2, PT, R2, R14, PT ;  /* 0x0000000e0200720c */ /* 0x000fe40003f46270 */
[CC--:B------:R-:W-:Y:S02]  /*8e40*/  ISETP.GE.AND P1, PT, R0.reuse, R13.reuse, PT ;  /* 0x0000000d0000720c */ /* 0x0c0fe40003f26270 */
[----:B------:R-:W-:Y:S02]  /*8e50*/  IADD3 R2, R0, 0x39, RZ ;  /* 0x0000003900027810 */ /* 0x000fe40007ffe0ff */
[----:B------:R-:W-:Y:S02]  /*8e60*/  FSEL R238, R10, -INF , !P2 ;  /* 0xff8000000aee7808 */ /* 0x000fe40005000000 */
[----:B------:R-:W-:Y:S02]  /*8e70*/  FSEL R15, R192, -INF , !P1 ;  /* 0xff800000c00f7808 */ /* 0x000fe40004800000 */
[----:B------:R-:W-:-:S02]  /*8e80*/  ISETP.GE.AND P2, PT, R2, R13, PT ;  /* 0x0000000d0200720c */ /* 0x000fc40003f46270 */
[----:B------:R-:W-:Y:S02]  /*8e90*/  ISETP.GE.AND P1, PT, R2, R14, PT ;  /* 0x0000000e0200720c */ /* 0x000fe40003f26270 */
[----:B------:R-:W-:Y:S02]  /*8ea0*/  FSEL R240, R9, -INF , !P2 ;  /* 0xff80000009f07808 */ /* 0x000fe40005000000 */
[----:B------:R-:W-:Y:S01]  /*8eb0*/  FSEL R177, R11, -INF , !P1 ;  /* 0xff8000000bb17808 */ /* 0x000fe20004800000 */
[----:B------:R-:W-:Y:S05]  /*8ec0*/  @!P0 BRA `(.L_x_716) ;  /* 0x000004c000008947 */ /* 0x000fea0003800000 */
[----:B------:R-:W2:Y:S04]  /*8ed0*/  LDL.64 R6, [R1+0x20] ;  /* 0x0000200001067983 */ /* 0x000ea80000100a00 */
[----:B------:R-:W3:Y:S01]  /*8ee0*/  LDL.64 R242, [R1+0x10] ;  /* 0x0000100001f27983 */ /* 0x000ee20000100a00 */
[----:B------:R-:W-:Y:S01]  /*8ef0*/  UIADD3 UR40, UR35, -0x3, URZ ;  /* 0xfffffffd23287890 */ /* 0x000fe2000fffe03f */
[----:B------:R-:W-:Y:S01]  /*8f00*/  BSSY B0, `(.L_x_717) ;  /* 0x0000047000007945 */ /* 0x000fe20003800000 */
[----:B------:R-:W-:Y:S01]  /*8f10*/  ULDC.64 UR4, c[0x0][0x198] ;  /* 0x0000660000047ab9 */ /* 0x000fe20000000a00 */
[----:B------:R1:W-:Y:S01]  /*8f20*/  @P6 STS.128 [R227+0x10000], RZ ;  /* 0x010000ffe3006388 */ /* 0x0003e20000000c00 */
        /* <DEDUP_REMOVED lines=68> */
.L_x_718:
[----:B------:R-:W-:Y:S05]  /*9370*/  BSYNC B0 ;  /* 0x0000000000007941 */ /* 0x000fea0003800000 */
.L_x_717:
[----:B------:R-:W0:Y:S02]  /*9380*/  LDGDEPBAR ;  /* 0x00000000000079af */ /* 0x000e240000000000 */
.L_x_716:
[----:B------:R-:W2:Y:S04]  /*9390*/  LDL.LU.64 R168, [R1+0x8] ;  /* 0x0000080001a87983 */ /* 0x000ea80000300a00 */
[----:B-1----:R-:W3:Y:S04]  /*93a0*/  LDL R9, [R1+0x48] ;  /* 0x0000480001097983 */ /* 0x002ee80000100800 */
[----:B------:R-:W4:Y:S04]  /*93b0*/  LDL R5, [R1+0x30] ;  /* 0x0000300001057983 */ /* 0x000f280000100800 */
[----:B------:R-:W5:Y:S01]  /*93c0*/  LDL R6, [R1+0x34] ;  /* 0x0000340001067983 */ /* 0x000f620000100800 */
[----:B------:R-:W-:Y:S01]  /*93d0*/  FMNMX.FTZ R0, R148, R15, !PT ;  /* 0x0000000f94007209 */ /* 0x000fe20007810000 */
[----:B------:R-:W-:-:S03]  /*93e0*/  USHF.L.U32 UR4, UR38, 0x1, URZ ;  /* 0x0000000126047899 */ /* 0x000fc6000800063f */
        /* <DEDUP_REMOVED lines=34> */
[----:B------:R-:W-:Y:S01]  /*9610*/  MOV R4, UR4 ;  /* 0x0000000400047c02 */ /* 0x000fe20008000f00 */
[----:B------:R-:W-:Y:S02]  /*9620*/  UIADD3 UR4, UR4, 0x1, URZ ;  /* 0x0000000104047890 */ /* 0x000fe4000fffe03f */
[----:B------:R-:W1:Y:S02]  /*9630*/  SHFL.BFLY PT, R8, R0, 0x1, 0x1f ;  /* 0x0c201f0000087f89 */ /* 0x000e6400000e0000 */
        /* <DEDUP_REMOVED lines=10> */
[----:B------:R-:W-:-:S05]  /*96e0*/  FMUL.FTZ R15, R249, c[0x0][0x23c] ;  /* 0x00008f00f90f7a20 */ /* 0x000fca0000410000 */
[----:B------:R-:W-:-:S05]  /*96f0*/  FSEL R15, R15, RZ, P1 ;  /* 0x000000ff0f0f7208 */ /* 0x000fca0000800000 */
[----:B------:R-:W-:-:S04]  /*9700*/  FFMA.FTZ R20, R20, c[0x0][0x23c], -R15 ;  /* 0x00008f0014147a23 */ /* 0x000fc8000001080f */
[----:B------:R-:W-:Y:S01]  /*9710*/  MUFU.EX2 R170, R20 ;  /* 0x0000001400aa7308 */ /* 0x000fe20000000800 */
[----:B---3--:R-:W-:-:S04]  /*9720*/  IMAD.WIDE.U32 R30, R9, -0x2daee0ad, RZ ;  /* 0xd2511f53091e7825 */ /* 0x008fc800078e00ff */
[----:B----4-:R-:W-:Y:S01]  /*9730*/  IMAD.WIDE.U32 R178, R5, -0x326172a9, RZ ;  /* 0xcd9e8d5705b27825 */ /* 0x010fe200078e00ff */
[----:B------:R-:W-:-:S04]  /*9740*/  LOP3.LUT R4, R31, UR37, R4, 0x96, !PT ;  /* 0x000000251f047c12 */ /* 0x000fc8000f8e9604 */
[----:B-----5:R-:W-:Y:S01]  /*9750*/  LOP3.LUT R6, R179, R6, RZ, 0x3c, !PT ;  /* 0x00000006b3067212 */ /* 0x020fe200078e3cff */
[----:B------:R-:W-:-:S04]  /*9760*/  IMAD.WIDE.U32 R4, R4, -0x326172a9, RZ ;  /* 0xcd9e8d5704047825 */ /* 0x000fc800078e00ff */
[----:B------:R-:W-:Y:S01]  /*9770*/  IMAD R30, R6, -0x2daee0ad, RZ ;  /* 0xd2511f53061e7824 */ /* 0x000fe200078e02ff */
[----:B------:R-:W-:Y:S01]  /*9780*/  LOP3.LUT R5, R5, UR15, R178, 0x96, !PT ;  /* 0x0000000f05057c12 */ /* 0x000fe2000f8e96b2 */
[----:B------:R-:W-:Y:S01]  /*9790*/  FFMA.FTZ R6, R24, c[0x0][0x23c], -R12 ;  /* 0x00008f0018067a23 */ /* 0x000fe2000001080c */
[----:B--2---:R-:W-:-:S03]  /*97a0*/  LOP3.LUT R0, R169, UR13, R4, 0x96, !PT ;  /* 0x0000000da9007c12 */ /* 0x004fc6000f8e9604 */
[----:B------:R-:W-:Y:S01]  /*97b0*/  IMAD.WIDE.U32 R4, R5, -0x2daee0ad, RZ ;  /* 0xd2511f5305047825 */ /* 0x000fe200078e00ff */
[----:B------:R1:W-:Y:S03]  /*97c0*/  MUFU.EX2 R184, R6 ;  /* 0x0000000600b87308 */ /* 0x0003e60000000800 */
        /* <DEDUP_REMOVED lines=9> */
[----:B-1----:R-:W-:-:S03]  /*9860*/  LOP3.LUT R6, R5, UR8, R10, 0x96, !PT ;  /* 0x0000000805067c12 */ /* 0x002fc6000f8e960a */
[----:B------:R-:W-:Y:S01]  /*9870*/  FFMA.FTZ R0, R25, c[0x0][0x23c], -R12 ;  /* 0x00008f0019007a23 */ /* 0x000fe2000001080c */
[----:B------:R-:W-:Y:S01]  /*9880*/  LOP3.LUT R4, R33, UR6, R4, 0x96, !PT ;  /* 0x0000000621047c12 */ /* 0x000fe2000f8e9604 */
[----:B------:R-:W-:Y:S02]  /*9890*/  IMAD.WIDE.U32 R6, R6, -0x326172a9, RZ ;  /* 0xcd9e8d5706067825 */ /* 0x000fe400078e00ff */
[----:B------:R1:W-:Y:S02]  /*98a0*/  MUFU.EX2 R186, R0 ;  /* 0x0000000000ba7308 */ /* 0x0003e40000000800 */
[----:B------:R-:W-:Y:S01]  /*98b0*/  IMAD.WIDE.U32 R4, R4, -0x326172a9, RZ ;  /* 0xcd9e8d5704047825 */ /* 0x000fe200078e00ff */
[----:B------:R-:W-:-:S04]  /*98c0*/  LOP3.LUT R24, R7, UR7, R8, 0x96, !PT ;  /* 0x0000000707187c12 */ /* 0x000fc8000f8e9608 */
[----:B------:R-:W-:Y:S02]  /*98d0*/  SHF.R.U32.HI R8, RZ, 0x10, R4 ;  /* 0x00000010ff087819 */ /* 0x000fe40000011604 */
[C---:B------:R-:W-:Y:S02]  /*98e0*/  LOP3.LUT R7, R4.reuse, 0xffff, RZ, 0xc0, !PT ;  /* 0x0000ffff04077812 */ /* 0x040fe400078ec0ff */
[----:B------:R-:W-:Y:S02]  /*98f0*/  LOP3.LUT R9, R4, 0xff, RZ, 0xc0, !PT ;  /* 0x000000ff04097812 */ /* 0x000fe400078ec0ff */
[----:B------:R-:W-:Y:S02]  /*9900*/  LOP3.LUT R8, R8, 0xff, RZ, 0xc0, !PT ;  /* 0x000000ff08087812 */ /* 0x000fe400078ec0ff */
[----:B------:R-:W-:Y:S01]  /*9910*/  SHF.R.U32.HI R7, RZ, 0x8, R7 ;  /* 0x00000008ff077819 */ /* 0x000fe20000011607 */
[----:B-1----:R-:W-:-:S03]  /*9920*/  FFMA.FTZ R0, R26, c[0x0][0x23c], -R12 ;  /* 0x00008f001a007a23 */ /* 0x002fc6000001080c */
[----:B------:R-:W-:Y:S01]  /*9930*/  PRMT R7, R9, 0x5410, R7 ;  /* 0x0000541009077816 */ /* 0x000fe20000000007 */
[----:B------:R1:W-:Y:S02]  /*9940*/  MUFU.EX2 R182, R0 ;  /* 0x0000000000b67308 */ /* 0x0003e40000000800 */
[----:B-1----:R-:W-:Y:S02]  /*9950*/  LOP3.LUT R0, R5, UR16, R6, 0x96, !PT ;  /* 0x0000001005007c12 */ /* 0x002fe4000f8e9606 */
[----:B------:R-:W-:Y:S01]  /*9960*/  SHF.R.U32.HI R6, RZ, 0x18, R4 ;  /* 0x00000018ff067819 */ /* 0x000fe20000011604 */
[----:B------:R-:W-:Y:S01]  /*9970*/  FFMA.FTZ R4, R27, c[0x0][0x23c], -R15 ;  /* 0x00008f001b047a23 */ /* 0x000fe2000001080f */
[C---:B------:R-:W-:Y:S02]  /*9980*/  LOP3.LUT R2, R0.reuse, 0xffff, RZ, 0xc0, !PT ;  /* 0x0000ffff00027812 */ /* 0x040fe400078ec0ff */
[----:B------:R-:W-:Y:S01]  /*9990*/  LOP3.LUT R5, R0, 0xff, RZ, 0xc0, !PT ;  /* 0x000000ff00057812 */ /* 0x000fe200078ec0ff */
[----:B------:R1:W2:Y:S01]  /*99a0*/  MUFU.EX2 R16, R4 ;  /* 0x0000000400107308 */ /* 0x0002a20000000800 */
[----:B------:R-:W-:-:S02]  /*99b0*/  SHF.R.U32.HI R2, RZ, 0x8, R2 ;  /* 0x00000008ff027819 */ /* 0x000fc40000011602 */
[----:B------:R-:W-:Y:S01]  /*99c0*/  PRMT R8, R8, 0x5410, R6 ;  /* 0x0000541008087816 */ /* 0x000fe20000000006 */
[----:B------:R-:W-:Y:S01]  /*99d0*/  FFMA.FTZ R6, R149, c[0x0][0x23c], -R15 ;  /* 0x00008f0095067a23 */ /* 0x000fe2000001080f */
[----:B------:R-:W-:Y:S02]  /*99e0*/  PRMT R10, R5, 0x5410, R2 ;  /* 0x00005410050a7816 */ /* 0x000fe40000000002 */
[----:B------:R-:W-:Y:S01]  /*99f0*/  SHF.R.U32.HI R2, RZ, 0x18, R0 ;  /* 0x00000018ff027819 */ /* 0x000fe20000011600 */
[----:B------:R3:W-:Y:S01]  /*9a00*/  MUFU.EX2 R181, R6 ;  /* 0x0000000600b57308 */ /* 0x0007e20000000800 */
[----:B------:R-:W-:-:S05]  /*9a10*/  FSEL R5, R249, RZ, P1 ;  /* 0x000000fff9057208 */ /* 0x000fca0000800000 */
[----:B------:R-:W-:Y:S01]  /*9a20*/  FADD.FTZ R3, R3, -R5 ;  /* 0x8000000503037221 */ /* 0x000fe20000010000 */
[----:B-1----:R-:W-:Y:S01]  /*9a30*/  SHF.R.U32.HI R4, RZ, 0x10, R0 ;  /* 0x00000010ff047819 */ /* 0x002fe20000011600 */
[----:B--2---:R-:W-:Y:S02]  /*9a40*/  IMAD.MOV.U32 R149, RZ, RZ, R16 ;  /* 0x000000ffff957224 */ /* 0x004fe400078e0010 */
[----:B------:R-:W1:Y:S01]  /*9a50*/  LDSM.16.MT88.4 R16, [R201+0x18000] ;  /* 0x01800000c910783b */ /* 0x000e620000004200 */
[----:B------:R-:W-:Y:S01]  /*9a60*/  LOP3.LUT R0, R4, 0xff, RZ, 0xc0, !PT ;  /* 0x000000ff04007812 */ /* 0x000fe200078ec0ff */
[----:B------:R-:W-:Y:S01]  /*9a70*/  FMUL.FTZ R3, R3, c[0x0][0x23c] ;  /* 0x00008f0003037a20 */ /* 0x000fe20000410000 */
[----:B------:R-:W-:Y:S02]  /*9a80*/  FSEL R4, R251, RZ, P2 ;  /* 0x000000fffb047208 */ /* 0x000fe40001000000 */
[----:B------:R-:W-:Y:S01]  /*9a90*/  PRMT R9, R0, 0x5410, R2 ;  /* 0x0000541000097816 */ /* 0x000fe20000000002 */
[----:B---3--:R-:W-:Y:S01]  /*9aa0*/  FFMA.FTZ R6, R150, c[0x0][0x23c], -R15 ;  /* 0x00008f0096067a23 */ /* 0x008fe2000001080f */
[----:B------:R-:W-:Y:S01]  /*9ab0*/  HSET2.LE.AND R0, R7, R252, PT ;  /* 0x000000fc07007233 */ /* 0x000fe20003803000 */
[----:B------:R-:W-:Y:S01]  /*9ac0*/  FADD.FTZ R2, R148, -R4 ;  /* 0x8000000494027221 */ /* 0x000fe20000010000 */
[----:B------:R-:W2:Y:S01]  /*9ad0*/  MUFU.EX2 R28, R3 ;  /* 0x00000003001c7308 */ /* 0x000ea20000000800 */
[----:B------:R-:W-:-:S02]  /*9ae0*/  IMAD.MOV.U32 R150, RZ, RZ, R176 ;  /* 0x000000ffff967224 */ /* 0x000fc400078e00b0 */
[----:B------:R-:W-:Y:S01]  /*9af0*/  FMUL.FTZ R29, R2, c[0x0][0x23c] ;  /* 0x00008f00021d7a20 */ /* 0x000fe20000410000 */
[----:B------:R-:W-:Y:S01]  /*9b00*/  F2FP.PACK_AB R2, R182, R186 ;  /* 0x000000bab602723e */ /* 0x000fe200000000ff */
[----:B------:R-:W-:-:S03]  /*9b10*/  IMAD.MOV.U32 R148, RZ, RZ, R177 ;  /* 0x000000ffff947224 */ /* 0x000fc600078e00b1 */
[----:B------:R3:W-:Y:S08]  /*9b20*/  MUFU.EX2 R185, R6 ;  /* 0x0000000600b97308 */ /* 0x0007f00000000800 */
[----:B------:R-:W4:Y:S01]  /*9b30*/  MUFU.EX2 R29, R29 ;  /* 0x0000001d001d7308 */ /* 0x000f220000000800 */
[-C--:B--2---:R-:W-:Y:S02]  /*9b40*/  FMUL.FTZ R158, R158, R28.reuse ;  /* 0x0000001c9e9e7220 */ /* 0x084fe40000410000 */
[----:B------:R-:W-:-:S02]  /*9b50*/  FMUL.FTZ R159, R159, R28 ;  /* 0x0000001c9f9f7220 */ /* 0x000fc40000410000 */
[-C--:B------:R-:W-:Y:S02]  /*9b60*/  FMUL.FTZ R38, R38, R28.reuse ;  /* 0x0000001c26267220 */ /* 0x080fe40000410000 */
[----:B------:R-:W-:Y:S01]  /*9b70*/  FMUL.FTZ R39, R39, R28 ;  /* 0x0000001c27277220 */ /* 0x000fe20000410000 */
[----:B---3--:R-:W-:Y:S01]  /*9b80*/  LOP3.LUT R6, R0, R2, RZ, 0xc0, !PT ;  /* 0x0000000200067212 */ /* 0x008fe200078ec0ff */
[--C-:B------:R-:W-:Y:S01]  /*9b90*/  HSET2.LE.AND R0, R8, R252.reuse, PT ;  /* 0x000000fc08007233 */ /* 0x100fe20003803000 */
[----:B------:R-:W-:Y:S01]  /*9ba0*/  F2FP.PACK_AB R2, R181, R149 ;  /* 0x00000095b502723e */ /* 0x000fe200000000ff */
[-C--:B------:R-:W-:Y:S02]  /*9bb0*/  FMUL.FTZ R42, R42, R28.reuse ;  /* 0x0000001c2a2a7220 */ /* 0x080fe40000410000 */
[----:B------:R-:W-:Y:S01]  /*9bc0*/  FMUL.FTZ R43, R43, R28 ;  /* 0x0000001c2b2b7220 */ /* 0x000fe20000410000 */
[----:B------:R-:W-:Y:S01]  /*9bd0*/  LOP3.LUT R7, R0, R2, RZ, 0xc0, !PT ;  /* 0x0000000200077212 */ /* 0x000fe200078ec0ff */
[----:B------:R-:W-:Y:S01]  /*9be0*/  HSET2.LE.AND R0, R10, R252, PT ;  /* 0x000000fc0a007233 */ /* 0x000fe20003803000 */
[----:B------:R-:W-:Y:S01]  /*9bf0*/  F2FP.PACK_AB R2, R184, R171 ;  /* 0x000000abb802723e */ /* 0x000fe200000000ff */
[----:B----4-:R-:W-:-:S02]  /*9c00*/  FMUL.FTZ R156, R156, R29 ;  /* 0x0000001d9c9c7220 */ /* 0x010fc40000410000 */
[-C--:B------:R-:W-:Y:S01]  /*9c10*/  FMUL.FTZ R157, R157, R29.reuse ;  /* 0x0000001d9d9d7220 */ /* 0x080fe20000410000 */
[----:B------:R-:W-:Y:S01]  /*9c20*/  LOP3.LUT R4, R0, R2, RZ, 0xc0, !PT ;  /* 0x0000000200047212 */ /* 0x000fe200078ec0ff */
[----:B------:R-:W-:Y:S01]  /*9c30*/  HSET2.LE.AND R0, R9, R252, PT ;  /* 0x000000fc09007233 */ /* 0x000fe20003803000 */
[----:B------:R-:W-:Y:S01]  /*9c40*/  F2FP.PACK_AB R2, R185, R170 ;  /* 0x000000aab902723e */ /* 0x000fe200000000ff */
[----:B------:R-:W2:Y:S01]  /*9c50*/  LDSM.16.MT88.4 R8, [R202+0x18000] ;  /* 0x01800000ca08783b */ /* 0x000ea20000004200 */
[-C--:B------:R-:W-:Y:S02]  /*9c60*/  FMUL.FTZ R36, R36, R29.reuse ;  /* 0x0000001d24247220 */ /* 0x080fe40000410000 */
[----:B------:R-:W-:Y:S01]  /*9c70*/  LOP3.LUT R5, R0, R2, RZ, 0xc0, !PT ;  /* 0x0000000200057212 */ /* 0x000fe200078ec0ff */
[-C--:B------:R-:W-:Y:S02]  /*9c80*/  FMUL.FTZ R37, R37, R29.reuse ;  /* 0x0000001d25257220 */ /* 0x080fe40000410000 */
[----:B------:R-:W-:-:S02]  /*9c90*/  FMUL.FTZ R40, R40, R29 ;  /* 0x0000001d28287220 */ /* 0x000fc40000410000 */
[-C--:B------:R-:W-:Y:S02]  /*9ca0*/  FMUL.FTZ R41, R41, R29.reuse ;  /* 0x0000001d29297220 */ /* 0x080fe40000410000 */
[----:B-1----:R-:W-:Y:S01]  /*9cb0*/  HMMA.16816.F32 R188, R4, R18, R156 ;  /* 0x0000001204bc723c */ /* 0x002fe2000000189c */
[-C--:B------:R-:W-:Y:S02]  /*9cc0*/  FMUL.FTZ R152, R152, R29.reuse ;  /* 0x0000001d98987220 */ /* 0x080fe40000410000 */
[-C--:B------:R-:W-:Y:S02]  /*9cd0*/  FMUL.FTZ R153, R153, R29.reuse ;  /* 0x0000001d99997220 */ /* 0x080fe40000410000 */
[-C--:B------:R-:W-:Y:S02]  /*9ce0*/  FMUL.FTZ R154, R154, R28.reuse ;  /* 0x0000001c9a9a7220 */ /* 0x080fe40000410000 */
[----:B------:R-:W-:Y:S02]  /*9cf0*/  FMUL.FTZ R155, R155, R28 ;  /* 0x0000001c9b9b7220 */ /* 0x000fe40000410000 */
[----:B------:R-:W-:-:S02]  /*9d00*/  FMUL.FTZ R44, R44, R29 ;  /* 0x0000001d2c2c7220 */ /* 0x000fc40000410000 */
[-C--:B------:R-:W-:Y:S02]  /*9d10*/  FMUL.FTZ R45, R45, R29.reuse ;  /* 0x0000001d2d2d7220 */ /* 0x080fe40000410000 */
[-C--:B------:R-:W-:Y:S01]  /*9d20*/  FMUL.FTZ R46, R46, R28.reuse ;  /* 0x0000001c2e2e7220 */ /* 0x080fe20000410000 */
[----:B------:R-:W-:Y:S01]  /*9d30*/  HMMA.16816.F32 R152, R4, R16, R152 ;  /* 0x000000100498723c */ /* 0x000fe20000001898 */
[----:B------:R-:W1:Y:S01]  /*9d40*/  LDSM.16.MT88.4 R16, [R204+0x18000] ;  /* 0x01800000cc10783b */ /* 0x000e620000004200 */
[-C--:B------:R-:W-:Y:S02]  /*9d50*/  FMUL.FTZ R47, R47, R28.reuse ;  /* 0x0000001c2f2f7220 */ /* 0x080fe40000410000 */
[-C--:B------:R-:W-:Y:S02]  /*9d60*/  FMUL.FTZ R48, R48, R29.reuse ;  /* 0x0000001d30307220 */ /* 0x080fe40000410000 */
[----:B------:R-:W-:Y:S02]  /*9d70*/  FMUL.FTZ R49, R49, R29 ;  /* 0x0000001d31317220 */ /* 0x000fe40000410000 */
[----:B------:R-:W-:-:S02]  /*9d80*/  FMUL.FTZ R50, R50, R28 ;  /* 0x0000001c32327220 */ /* 0x000fc40000410000 */
[----:B------:R-:W-:Y:S01]  /*9d90*/  FMUL.FTZ R51, R51, R28 ;  /* 0x0000001c33337220 */ /* 0x000fe20000410000 */
[----:B------:R-:W-:Y:S01]  /*9da0*/  MOV R20, R188 ;  /* 0x000000bc00147202 */ /* 0x000fe20000000f00 */
[-C--:B------:R-:W-:Y:S01]  /*9db0*/  FMUL.FTZ R52, R52, R29.reuse ;  /* 0x0000001d34347220 */ /* 0x080fe20000410000 */
[----:B------:R-:W-:Y:S01]  /*9dc0*/  MOV R2, R190 ;  /* 0x000000be00027202 */ /* 0x000fe20000000f00 */
[-C--:B------:R-:W-:Y:S01]  /*9dd0*/  FMUL.FTZ R53, R53, R29.reuse ;  /* 0x0000001d35357220 */ /* 0x080fe20000410000 */
[----:B--2---:R-:W-:Y:S01]  /*9de0*/  HMMA.16816.F32 R156, R4, R8, R36 ;  /* 0x00000008049c723c */ /* 0x004fe20000001824 */
[-C--:B------:R-:W-:Y:S02]  /*9df0*/  FMUL.FTZ R54, R54, R28.reuse ;  /* 0x0000001c36367220 */ /* 0x080fe40000410000 */
[----:B------:R-:W-:Y:S02]  /*9e00*/  FMUL.FTZ R55, R55, R28 ;  /* 0x0000001c37377220 */ /* 0x000fe40000410000 */
[----:B------:R-:W-:-:S02]  /*9e10*/  FMUL.FTZ R56, R56, R29 ;  /* 0x0000001d38387220 */ /* 0x000fc40000410000 */
[----:B------:R-:W-:Y:S01]  /*9e20*/  FMUL.FTZ R57, R57, R29 ;  /* 0x0000001d39397220 */ /* 0x000fe20000410000 */
[----:B------:R-:W-:Y:S01]  /*9e30*/  HMMA.16816.F32 R8, R4, R10, R40 ;  /* 0x0000000a0408723c */ /* 0x000fe20000001828 */
[-C--:B------:R-:W-:Y:S01]  /*9e40*/  FMUL.FTZ R58, R58, R28.reuse ;  /* 0x0000001c3a3a7220 */ /* 0x080fe20000410000 */
[----:B------:R-:W-:Y:S01]  /*9e50*/  MOV R39, R149 ;  /* 0x0000009500277202 */ /* 0x000fe20000000f00 */
[----:B------:R-:W-:Y:S02]  /*9e60*/  FMUL.FTZ R59, R59, R28 ;  /* 0x0000001c3b3b7220 */ /* 0x000fe40000410000 */
[-C--:B------:R-:W-:Y:S02]  /*9e70*/  FMUL.FTZ R60, R60, R29.reuse ;  /* 0x0000001d3c3c7220 */ /* 0x080fe40000410000 */
[----:B------:R-:W-:Y:S01]  /*9e80*/  IMAD.MOV.U32 R42, RZ, RZ, R240 ;  /* 0x000000ffff2a7224 */ /* 0x000fe200078e00f0 */
[----:B------:R-:W-:Y:S01]  /*9e90*/  MOV R43, R186 ;  /* 0x000000ba002b7202 */ /* 0x000fe20000000f00 */
[----:B------:R-:W-:Y:S01]  /*9ea0*/  FMUL.FTZ R61, R61, R29 ;  /* 0x0000001d3d3d7220 */ /* 0x000fe20000410000 */
[----:B------:R-:W-:Y:S01]  /*9eb0*/  MOV R41, R185 ;  /* 0x000000b900297202 */ /* 0x000fe20000000f00 */
[----:B------:R-:W-:Y:S01]  /*9ec0*/  FMUL.FTZ R62, R62, R28 ;  /* 0x0000001c3e3e7220 */ /* 0x000fe20000410000 */
[----:B------:R-:W-:Y:S01]  /*9ed0*/  MOV R40, R184 ;  /* 0x000000b800287202 */ /* 0x000fe20000000f00 */
[----:B------:R-:W-:-:S02]  /*9ee0*/  FMUL.FTZ R63, R63, R28 ;  /* 0x0000001c3f3f7220 */ /* 0x000fc40000410000 */
[-C--:B------:R-:W-:Y:S01]  /*9ef0*/  FMUL.FTZ R68, R68, R29.reuse ;  /* 0x0000001d44447220 */ /* 0x080fe20000410000 */
[----:B------:R-:W-:Y:S01]  /*9f00*/  MOV R34, R156 ;  /* 0x0000009c00227202 */ /* 0x000fe20000000f00 */
[C---:B-1----:R-:W-:Y:S01]  /*9f10*/  HMMA.16816.F32 R240, R4.reuse, R16, R44 ;  /* 0x0000001004f0723c */ /* 0x042fe2000000182c */
[----:B------:R-:W-:Y:S01]  /*9f20*/  FMUL.FTZ R69, R69, R29 ;  /* 0x0000001d45457220 */ /* 0x000fe20000410000 */
[----:B------:R-:W-:Y:S01]  /*9f30*/  MOV R26, R158 ;  /* 0x0000009e001a7202 */ /* 0x000fe20000000f00 */
[-C--:B------:R-:W-:Y:S02]  /*9f40*/  FMUL.FTZ R70, R70, R28.reuse ;  /* 0x0000001c46467220 */ /* 0x080fe40000410000 */
[----:B------:R-:W-:Y:S02]  /*9f50*/  FMUL.FTZ R71, R71, R28 ;  /* 0x0000001c47477220 */ /* 0x000fe40000410000 */
[----:B------:R-:W-:Y:S01]  /*9f60*/  MOV R38, R8 ;  /* 0x0000000800267202 */ /* 0x000fe20000000f00 */
[----:B------:R-:W-:Y:S01]  /*9f70*/  IMAD.MOV.U32 R36, RZ, RZ, R10 ;  /* 0x000000ffff247224 */ /* 0x000fe200078e000a */
[----:B------:R-:W-:Y:S01]  /*9f80*/  MOV R37, R9 ;  /* 0x0000000900257202 */ /* 0x000fe20000000f00 */
[----:B------:R-:W-:Y:S01]  /*9f90*/  IMAD.MOV.U32 R47, RZ, RZ, R239 ;  /* 0x000000ffff2f7224 */ /* 0x000fe200078e00ef */
[----:B------:R-:W-:Y:S01]  /*9fa0*/  MOV R35, R11 ;  /* 0x0000000b00237202 */ /* 0x000fe20000000f00 */
[----:B------:R-:W-:Y:S01]  /*9fb0*/  IMAD.MOV.U32 R44, RZ, RZ, R236 ;  /* 0x000000ffff2c7224 */ /* 0x000fe200078e00ec */
[----:B------:R-:W1:Y:S01]  /*9fc0*/  LDSM.16.MT88.4 R8, [R203+0x18000] ;  /* 0x01800000cb08783b */ /* 0x000e620000004200 */
[----:B------:R-:W-:Y:S01]  /*9fd0*/  MOV R46, R238 ;  /* 0x000000ee002e7202 */ /* 0x000fe20000000f00 */
[----:B------:R-:W-:Y:S01]  /*9fe0*/  FMUL.FTZ R72, R72, R29 ;  /* 0x0000001d48487220 */ /* 0x000fe20000410000 */
[----:B------:R-:W-:Y:S01]  /*9ff0*/  MOV R45, R237 ;  /* 0x000000ed002d7202 */ /* 0x000fe20000000f00 */
[----:B------:R-:W-:Y:S01]  /*a000*/  FMUL.FTZ R73, R73, R29 ;  /* 0x0000001d49497220 */ /* 0x000fe20000410000 */
        /* <DEDUP_REMOVED lines=16> */
[----:B------:R-:W-:Y:S02]  /*a110*/  IMAD.MOV.U32 R27, RZ, RZ, R157 ;  /* 0x000000ffff1b7224 */ /* 0x000fe400078e009d */
[----:B------:R-:W-:Y:S02]  /*a120*/  IMAD.MOV.U32 R25, RZ, RZ, R159 ;  /* 0x000000ffff197224 */ /* 0x000fe400078e009f */
[-C--:B------:R-:W-:Y:S01]  /*a130*/  FMUL.FTZ R76, R76, R29.reuse ;  /* 0x0000001d4c4c7220 */ /* 0x080fe20000410000 */
[----:B-1----:R-:W-:Y:S01]  /*a140*/  HMMA.16816.F32 R228, R4, R8, R52 ;  /* 0x0000000804e4723c */ /* 0x002fe20000001834 */
[----:B------:R-:W-:Y:S02]  /*a150*/  FMUL.FTZ R77, R77, R29 ;  /* 0x0000001d4d4d7220 */ /* 0x000fe40000410000 */
[----:B------:R-:W-:-:S02]  /*a160*/  FMUL.FTZ R78, R78, R28 ;  /* 0x0000001c4e4e7220 */ /* 0x000fc40000410000 */
[----:B------:R-:W-:Y:S02]  /*a170*/  FMUL.FTZ R79, R79, R28 ;  /* 0x0000001c4f4f7220 */ /* 0x000fe40000410000 */
[----:B------:R-:W-:Y:S01]  /*a180*/  IMAD.MOV.U32 R53, RZ, RZ, R193 ;  /* 0x000000ffff357224 */ /* 0x000fe200078e00c1 */
[C---:B------:R-:W-:Y:S01]  /*a190*/  HMMA.16816.F32 R196, R4.reuse, R10, R56 ;  /* 0x0000000a04c4723c */ /* 0x040fe20000001838 */
[----:B------:R-:W1:Y:S01]  /*a1a0*/  LDSM.16.MT88.4 R8, [R202+0x1a000] ;  /* 0x01a00000ca08783b */ /* 0x000e620000004200 */
[----:B------:R-:W-:Y:S01]  /*a1b0*/  MOV R52, R171 ;  /* 0x000000ab00347202 */ /* 0x000fe20000000f00 */
[-C--:B------:R-:W-:Y:S01]  /*a1c0*/  FMUL.FTZ R80, R80, R29.reuse ;  /* 0x0000001d50507220 */ /* 0x080fe20000410000 */
[----:B------:R-:W-:Y:S01]  /*a1d0*/  MOV R54, R178 ;  /* 0x000000b200367202 */ /* 0x000fe20000000f00 */
[----:B------:R-:W-:Y:S01]  /*a1e0*/  FMUL.FTZ R81, R81, R29 ;  /* 0x0000001d51517220 */ /* 0x000fe20000410000 */
[----:B------:R-:W-:Y:S01]  /*a1f0*/  MOV R55, R179 ;  /* 0x000000b300377202 */ /* 0x000fe20000000f00 */
[-C--:B------:R-:W-:Y:S01]  /*a200*/  FMUL.FTZ R82, R82, R28.reuse ;  /* 0x0000001c52527220 */ /* 0x080fe20000410000 */
[----:B--2---:R-:W-:Y:S01]  /*a210*/  HMMA.16816.F32 R192, R4, R16, R60 ;  /* 0x0000001004c0723c */ /* 0x004fe2000000183c */
[----:B------:R-:W-:-:S02]  /*a220*/  FMUL.FTZ R83, R83, R28 ;  /* 0x0000001c53537220 */ /* 0x000fc40000410000 */
[----:B------:R-:W-:Y:S02]  /*a230*/  IMAD.MOV.U32 R3, RZ, RZ, R189 ;  /* 0x000000ffff037224 */ /* 0x000fe400078e00bd */
[----:B------:R-:W-:Y:S02]  /*a240*/  IMAD.MOV.U32 R0, RZ, RZ, R191 ;  /* 0x000000ffff007224 */ /* 0x000fe400078e00bf */
[----:B------:R-:W-:Y:S01]  /*a250*/  MOV R63, R170 ;  /* 0x000000aa003f7202 */ /* 0x000fe20000000f00 */
[----:B------:R-:W-:Y:S01]  /*a260*/  HMMA.16816.F32 R184, R4, R18, R64 ;  /* 0x0000001204b8723c */ /* 0x000fe20000001840 */
[----:B------:R-:W-:Y:S01]  /*a270*/  MOV R60, R168 ;  /* 0x000000a8003c7202 */ /* 0x000fe20000000f00 */
[----:B------:R-:W2:Y:S01]  /*a280*/  LDSM.16.MT88.4 R16, [R204+0x1a000] ;  /* 0x01a00000cc10783b */ /* 0x000ea20000004200 */
[----:B------:R-:W-:Y:S01]  /*a290*/  MOV R61, R169 ;  /* 0x000000a9003d7202 */ /* 0x000fe20000000f00 */
[-C--:B------:R-:W-:Y:S01]  /*a2a0*/  FMUL.FTZ R100, R100, R29.reuse ;  /* 0x0000001d64647220 */ /* 0x080fe20000410000 */
[----:B------:R-:W-:Y:S01]  /*a2b0*/  MOV R62, R26 ;  /* 0x0000001a003e7202 */ /* 0x000fe20000000f00 */
[----:B------:R-:W-:-:S02]  /*a2c0*/  FMUL.FTZ R101, R101, R29 ;  /* 0x0000001d65657220 */ /* 0x000fc40000410000 */
[-C--:B------:R-:W-:Y:S02]  /*a2d0*/  FMUL.FTZ R102, R102, R28.reuse ;  /* 0x0000001c66667220 */ /* 0x080fe40000410000 */
[-C--:B------:R-:W-:Y:S02]  /*a2e0*/  FMUL.FTZ R103, R103, R28.reuse ;  /* 0x0000001c67677220 */ /* 0x080fe40000410000 */
[-C--:B------:R-:W-:Y:S02]  /*a2f0*/  FMUL.FTZ R104, R104, R29.reuse ;  /* 0x0000001d68687220 */ /* 0x080fe40000410000 */
[----:B------:R-:W-:Y:S02]  /*a300*/  FMUL.FTZ R105, R105, R29 ;  /* 0x0000001d69697220 */ /* 0x000fe40000410000 */
[-C--:B------:R-:W-:Y:S02]  /*a310*/  FMUL.FTZ R106, R106, R28.reuse ;  /* 0x0000001c6a6a7220 */ /* 0x080fe40000410000 */
        /* <DEDUP_REMOVED lines=11> */
[----:B------:R-:W-:Y:S01]  /*a3d0*/  FMUL.FTZ R99, R99, R28 ;  /* 0x0000001c63637220 */ /* 0x000fe20000410000 */
        /* <DEDUP_REMOVED lines=8> */
[-C--:B------:R-:W-:Y:S02]  /*a460*/  FMUL.FTZ R120, R120, R29.reuse ;  /* 0x0000001d78787220 */ /* 0x080fe40000410000 */
[----:B------:R-:W-:Y:S02]  /*a470*/  FMUL.FTZ R121, R121, R29 ;  /* 0x0000001d79797220 */ /* 0x000fe40000410000 */
[-C--:B------:R-:W-:Y:S01]  /*a480*/  FMUL.FTZ R122, R122, R28.reuse ;  /* 0x0000001c7a7a7220 */ /* 0x080fe20000410000 */
[----:B------:R-:W-:Y:S01]  /*a490*/  HMMA.16816.F32 R188, R4, R18, R80 ;  /* 0x0000001204bc723c */ /* 0x000fe20000001850 */
[----:B------:R-:W2:Y:S01]  /*a4a0*/  LDSM.16.MT88.4 R16, [R201+0x1c000] ;  /* 0x01c00000c910783b */ /* 0x000ea20000004200 */
        /* <DEDUP_REMOVED lines=8> */
[----:B------:R-:W-:-:S02]  /*a530*/  FMUL.FTZ R111, R111, R28 ;  /* 0x0000001c6f6f7220 */ /* 0x000fc40000410000 */
[-C--:B------:R-:W-:Y:S02]  /*a540*/  FMUL.FTZ R112, R112, R29.reuse ;  /* 0x0000001d70707220 */ /* 0x080fe40000410000 */
[-C--:B------:R-:W-:Y:S02]  /*a550*/  FMUL.FTZ R113, R113, R29.reuse ;  /* 0x0000001d71717220 */ /* 0x080fe40000410000 */
[-C--:B------:R-:W-:Y:S02]  /*a560*/  FMUL.FTZ R114, R114, R28.reuse ;  /* 0x0000001c72727220 */ /* 0x080fe40000410000 */
[-C--:B------:R-:W-:Y:S02]  /*a570*/  FMUL.FTZ R115, R115, R28.reuse ;  /* 0x0000001c73737220 */ /* 0x080fe40000410000 */
[-C--:B------:R-:W-:Y:S02]  /*a580*/  FMUL.FTZ R132, R132, R29.reuse ;  /* 0x0000001d84847220 */ /* 0x080fe40000410000 */
[----:B------:R-:W-:Y:S01]  /*a590*/  FMUL.FTZ R133, R133, R29 ;  /* 0x0000001d85857220 */ /* 0x000fe20000410000 */
[----:B-1----:R-:W-:Y:S01]  /*a5a0*/  HMMA.16816.F32 R176, R4, R8, R84 ;  /* 0x0000000804b0723c */ /* 0x002fe20000001854 */
[----:B------:R-:W-:-:S02]  /*a5b0*/  FMUL.FTZ R134, R134, R28 ;  /* 0x0000001c86867220 */ /* 0x000fc40000410000 */
[----:B------:R-:W-:Y:S02]  /*a5c0*/  FMUL.FTZ R135, R135, R28 ;  /* 0x0000001c87877220 */ /* 0x000fe40000410000 */
[-C--:B------:R-:W-:Y:S02]  /*a5d0*/  FMUL.FTZ R136, R136, R29.reuse ;  /* 0x0000001d88887220 */ /* 0x080fe40000410000 */
[----:B------:R-:W-:Y:S01]  /*a5e0*/  MOV R87, R150 ;  /* 0x0000009600577202 */ /* 0x000fe20000000f00 */
[C---:B------:R-:W-:Y:S01]  /*a5f0*/  HMMA.16816.F32 R156, R4.reuse, R10, R88 ;  /* 0x0000000a049c723c */ /* 0x040fe20000001858 */
[----:B------:R-:W1:Y:S01]  /*a600*/  LDSM.16.MT88.4 R8, [R202+0x1c000] ;  /* 0x01c00000ca08783b */ /* 0x000e620000004200 */
[----:B------:R-:W-:Y:S02]  /*a610*/  IMAD.MOV.U32 R86, RZ, RZ, R151 ;  /* 0x000000ffff567224 */ /* 0x000fe400078e0097 */
[-C--:B------:R-:W-:Y:S02]  /*a620*/  FMUL.FTZ R137, R137, R29.reuse ;  /* 0x0000001d89897220 */ /* 0x080fe40000410000 */
[----:B------:R-:W-:Y:S01]  /*a630*/  FMUL.FTZ R138, R138, R28 ;  /* 0x0000001c8a8a7220 */ /* 0x000fe20000410000 */
[----:B------:R-:W-:Y:S01]  /*a640*/  MOV R91, R148 ;  /* 0x00000094005b7202 */ /* 0x000fe20000000f00 */
[----:B------:R-:W-:Y:S01]  /*a650*/  FMUL.FTZ R139, R139, R28 ;  /* 0x0000001c8b8b7220 */ /* 0x000fe20000410000 */
[----:B--2---:R-:W-:Y:S01]  /*a660*/  HMMA.16816.F32 R148, R4, R16, R92 ;  /* 0x000000100494723c */ /* 0x004fe2000000185c */
[-C--:B------:R-:W-:Y:S01]  /*a670*/  FMUL.FTZ R124, R124, R29.reuse ;  /* 0x0000001d7c7c7220 */ /* 0x080fe20000410000 */
[----:B------:R-:W-:Y:S01]  /*a680*/  MOV R88, R60 ;  /* 0x0000003c00587202 */ /* 0x000fe20000000f00 */
[----:B------:R-:W-:-:S02]  /*a690*/  FMUL.FTZ R125, R125, R29 ;  /* 0x0000001d7d7d7220 */ /* 0x000fc40000410000 */
[-C--:B------:R-:W-:Y:S02]  /*a6a0*/  FMUL.FTZ R126, R126, R28.reuse ;  /* 0x0000001c7e7e7220 */ /* 0x080fe40000410000 */
[----:B------:R-:W-:Y:S01]  /*a6b0*/  FMUL.FTZ R127, R127, R28 ;  /* 0x0000001c7f7f7220 */ /* 0x000fe20000410000 */
[----:B------:R-:W-:Y:S01]  /*a6c0*/  HMMA.16816.F32 R72, R4, R18, R96 ;  /* 0x000000120448723c */ /* 0x000fe20000001860 */
[----:B------:R-:W2:Y:S01]  /*a6d0*/  LDSM.16.MT88.4 R16, [R204+0x1c000] ;  /* 0x01c00000cc10783b */ /* 0x000ea20000004200 */
[----:B------:R-:W-:Y:S01]  /*a6e0*/  FMUL.FTZ R128, R128, R29 ;  /* 0x0000001d80807220 */ /* 0x000fe20000410000 */
[----:B------:R-:W-:Y:S01]  /*a6f0*/  MOV R94, R63 ;  /* 0x0000003f005e7202 */ /* 0x000fe20000000f00 */
[----:B------:R-:W-:Y:S01]  /*a700*/  FMUL.FTZ R129, R129, R29 ;  /* 0x0000001d81817220 */ /* 0x000fe20000410000 */
[----:B------:R-:W-:Y:S01]  /*a710*/  MOV R93, R52 ;  /* 0x00000034005d7202 */ /* 0x000fe20000000f00 */
[-C--:B------:R-:W-:Y:S01]  /*a720*/  FMUL.FTZ R130, R130, R28.reuse ;  /* 0x0000001c82827220 */ /* 0x080fe20000410000 */
[----:B------:R-:W-:Y:S01]  /*a730*/  MOV R99, R55 ;  /* 0x0000003700637202 */ /* 0x000fe20000000f00 */
[----:B------:R-:W-:Y:S01]  /*a740*/  FMUL.FTZ R131, R131, R28 ;  /* 0x0000001c83837220 */ /* 0x000fe20000410000 */
[----:B------:R-:W-:Y:S01]  /*a750*/  MOV R55, R0 ;  /* 0x0000000000377202 */ /* 0x000fe20000000f00 */
[----:B------:R-:W-:Y:S01]  /*a760*/  FFMA.FTZ R0, R174, c[0x0][0x23c], -R12 ;  /* 0x00008f00ae007a23 */ /* 0x000fe2000001080c */
[----:B------:R-:W-:Y:S01]  /*a770*/  MOV R98, R54 ;  /* 0x0000003600627202 */ /* 0x000fe20000000f00 */
[----:B------:R-:W-:Y:S01]  /*a780*/  FMUL.FTZ R144, R144, R29 ;  /* 0x0000001d90907220 */ /* 0x000fe20000410000 */
[----:B------:R-:W-:Y:S01]  /*a790*/  MOV R96, R43 ;  /* 0x0000002b00607202 */ /* 0x000fe20000000f00 */
[----:B------:R-:W-:Y:S01]  /*a7a0*/  FMUL.FTZ R145, R145, R29 ;  /* 0x0000001d91917220 */ /* 0x000fe20000410000 */
[----:B------:R-:W-:Y:S01]  /*a7b0*/  MOV R52, R20 ;  /* 0x0000001400347202 */ /* 0x000fe20000000f00 */
[----:B------:R-:W-:-:S02]  /*a7c0*/  FMUL.FTZ R146, R146, R28 ;  /* 0x0000001c92927220 */ /* 0x000fc40000410000 */
[-C--:B------:R-:W-:Y:S02]  /*a7d0*/  FMUL.FTZ R147, R147, R28.reuse ;  /* 0x0000001c93937220 */ /* 0x080fe40000410000 */
[----:B------:R-:W-:Y:S02]  /*a7e0*/  IMAD.MOV.U32 R54, RZ, RZ, R2 ;  /* 0x000000ffff367224 */ /* 0x000fe400078e0002 */
[----:B------:R-:W-:Y:S01]  /*a7f0*/  FFMA.FTZ R2, R172, c[0x0][0x23c], -R12 ;  /* 0x00008f00ac027a23 */ /* 0x000fe2000001080c */
[C---:B-1----:R-:W-:Y:S01]  /*a800*/  HMMA.16816.F32 R64, R4.reuse, R8, R100 ;  /* 0x000000080440723c */ /* 0x042fe20000001864 */
[----:B------:R-:W-:Y:S01]  /*a810*/  IMAD.MOV.U32 R92, RZ, RZ, R53 ;  /* 0x000000ffff5c7224 */ /* 0x000fe200078e0035 */
[----:B------:R-:W-:Y:S01]  /*a820*/  MOV R53, R3 ;  /* 0x0000000300357202 */ /* 0x000fe20000000f00 */
[----:B------:R-:W-:Y:S01]  /*a830*/  MUFU.EX2 R84, R2 ;  /* 0x0000000200547308 */ /* 0x000fe20000000800 */
[-C--:B------:R-:W-:Y:S02]  /*a840*/  FMUL.FTZ R160, R160, R29.reuse ;  /* 0x0000001da0a07220 */ /* 0x080fe40000410000 */
[----:B------:R-:W-:Y:S01]  /*a850*/  FMUL.FTZ R161, R161, R29 ;  /* 0x0000001da1a17220 */ /* 0x000fe20000410000 */
[----:B------:R-:W-:Y:S01]  /*a860*/  MOV R101, R181 ;  /* 0x000000b500657202 */ /* 0x000fe20000000f00 */
[C---:B------:R-:W-:Y:S01]  /*a870*/  HMMA.16816.F32 R104, R4.reuse, R10, R104 ;  /* 0x0000000a0468723c */ /* 0x040fe20000001868 */
[----:B------:R-:W1:Y:S01]  /*a880*/  LDSM.16.MT88.4 R8, [R203+0x1c000] ;  /* 0x01c00000cb08783b */ /* 0x000e620000004200 */
[----:B------:R-:W-:Y:S01]  /*a890*/  IMAD.MOV.U32 R102, RZ, RZ, R182 ;  /* 0x000000ffff667224 */ /* 0x000fe200078e00b6 */
[----:B------:R-:W-:Y:S01]  /*a8a0*/  MOV R103, R39 ;  /* 0x0000002700677202 */ /* 0x000fe20000000f00 */
[----:B------:R3:W-:Y:S01]  /*a8b0*/  MUFU.EX2 R182, R0 ;  /* 0x0000000000b67308 */ /* 0x0007e20000000800 */
[-C--:B------:R-:W-:Y:S01]  /*a8c0*/  FMUL.FTZ R162, R162, R28.reuse ;  /* 0x0000001ca2a27220 */ /* 0x080fe20000410000 */
[----:B------:R-:W-:Y:S01]  /*a8d0*/  MOV R174, R101 ;  /* 0x0000006500ae7202 */ /* 0x000fe20000000f00 */
[----:B------:R-:W-:Y:S01]  /*a8e0*/  FMUL.FTZ R163, R163, R28 ;  /* 0x0000001ca3a37220 */ /* 0x000fe20000410000 */
[----:B------:R-:W-:Y:S01]  /*a8f0*/  MOV R172, R103 ;  /* 0x0000006700ac7202 */ /* 0x000fe20000000f00 */
[----:B--2---:R-:W-:Y:S01]  /*a900*/  HMMA.16816.F32 R108, R4, R16, R108 ;  /* 0x00000010046c723c */ /* 0x004fe2000000186c */
[----:B------:R-:W-:-:S02]  /*a910*/  FMUL.FTZ R140, R140, R29 ;  /* 0x0000001d8c8c7220 */ /* 0x000fc40000410000 */
[-C--:B------:R-:W-:Y:S02]  /*a920*/  FMUL.FTZ R141, R141, R29.reuse ;  /* 0x0000001d8d8d7220 */ /* 0x080fe40000410000 */
[-C--:B------:R-:W-:Y:S02]  /*a930*/  FMUL.FTZ R142, R142, R28.reuse ;  /* 0x0000001c8e8e7220 */ /* 0x080fe40000410000 */
[----:B------:R-:W-:Y:S01]  /*a940*/  FMUL.FTZ R143, R143, R28 ;  /* 0x0000001c8f8f7220 */ /* 0x000fe20000410000 */
[----:B------:R-:W-:Y:S01]  /*a950*/  HMMA.16816.F32 R112, R4, R18, R112 ;  /* 0x000000120470723c */ /* 0x000fe20000001870 */
[----:B------:R-:W2:Y:S01]  /*a960*/  LDSM.16.MT88.4 R16, [R201+0x1e000] ;  /* 0x01e00000c910783b */ /* 0x000ea20000004200 */
[-C--:B------:R-:W-:Y:S02]  /*a970*/  FMUL.FTZ R164, R164, R29.reuse ;  /* 0x0000001da4a47220 */ /* 0x080fe40000410000 */
[----:B---3--:R-:W-:Y:S02]  /*a980*/  FFMA.FTZ R0, R173, c[0x0][0x23c], -R12 ;  /* 0x00008f00ad007a23 */ /* 0x008fe4000001080c */
[----:B------:R-:W-:-:S02]  /*a990*/  FMUL.FTZ R165, R165, R29 ;  /* 0x0000001da5a57220 */ /* 0x000fc40000410000 */
[----:B------:R3:W4:Y:S01]  /*a9a0*/  MUFU.EX2 R81, R0 ;  /* 0x0000000000517308 */ /* 0x0007220000000800 */
[-C--:B------:R-:W-:Y:S02]  /*a9b0*/  FMUL.FTZ R166, R166, R28.reuse ;  /* 0x0000001ca6a67220 */ /* 0x080fe40000410000 */
[----:B------:R-:W-:Y:S02]  /*a9c0*/  FMUL.FTZ R167, R167, R28 ;  /* 0x0000001ca7a77220 */ /* 0x000fe40000410000 */
[----:B------:R-:W-:-:S04]  /*a9d0*/  IMAD.WIDE.U32 R2, R24, -0x2daee0ad, RZ ;  /* 0xd2511f5318027825 */ /* 0x000fc800078e00ff */
[----:B------:R-:W-:Y:S02]  /*a9e0*/  IMAD.MOV.U32 R79, RZ, RZ, R44 ;  /* 0x000000ffff4f7224 */ /* 0x000fe400078e002c */
[----:B------:R-:W-:Y:S02]  /*a9f0*/  IMAD.MOV.U32 R76, RZ, RZ, R47 ;  /* 0x000000ffff4c7224 */ /* 0x000fe400078e002f */
[----:B------:R-:W-:Y:S02]  /*aa00*/  IMAD.MOV.U32 R97, RZ, RZ, R42 ;  /* 0x000000ffff617224 */ /* 0x000fe400078e002a */
[----:B------:R-:W-:Y:S01]  /*aa10*/  IMAD.MOV.U32 R89, RZ, RZ, R61 ;  /* 0x000000ffff597224 */ /* 0x000fe200078e003d */
[----:B-1----:R-:W-:Y:S01]  /*aa20*/  HMMA.16816.F32 R116, R4, R8, R116 ;  /* 0x000000080474723c */ /* 0x002fe20000001874 */
[----:B---3--:R-:W-:Y:S01]  /*aa30*/  FFMA.FTZ R0, R21, c[0x0][0x23c], -R12 ;  /* 0x00008f0015007a23 */ /* 0x008fe2000001080c */
[----:B------:R-:W-:Y:S01]  /*aa40*/  MOV R61, R27 ;  /* 0x0000001b003d7202 */ /* 0x000fe20000000f00 */
[----:B------:R-:W-:-:S02]  /*aa50*/  IMAD.MOV.U32 R69, RZ, RZ, R37 ;  /* 0x000000ffff457224 */ /* 0x000fc400078e0025 */
[----:B------:R1:W3:Y:S01]  /*aa60*/  MUFU.EX2 R90, R0 ;  /* 0x00000000005a7308 */ /* 0x0002e20000000800 */
[----:B------:R-:W-:Y:S01]  /*aa70*/  IMAD.MOV.U32 R63, RZ, RZ, R25 ;  /* 0x000000ffff3f7224 */ /* 0x000fe200078e0019 */
[----:B------:R-:W-:Y:S01]  /*aa80*/  LDSM.16.MT88.4 R36, [R201+0x18800] ;  /* 0x01880000c924783b */ /* 0x000fe20000004200 */
[----:B------:R-:W-:Y:S01]  /*aa90*/  HMMA.16816.F32 R120, R4, R10, R120 ;  /* 0x0000000a0478723c */ /* 0x000fe20000001878 */
[----:B------:R-:W-:Y:S02]  /*aaa0*/  IMAD.MOV.U32 R60, RZ, RZ, R34 ;  /* 0x000000ffff3c7224 */ /* 0x000fe400078e0022 */
[----:B------:R-:W5:Y:S01]  /*aab0*/  LDSM.16.MT88.4 R8, [R202+0x1e000] ;  /* 0x01e00000ca08783b */ /* 0x000f620000004200 */
[----:B------:R-:W-:-:S03]  /*aac0*/  IMAD.MOV.U32 R173, RZ, RZ, R102 ;  /* 0x000000ffffad7224 */ /* 0x000fc600078e0066 */
[----:B------:R-:W-:Y:S01]  /*aad0*/  LDSM.16.MT88.4 R24, [R202+0x18800] ;  /* 0x01880000ca18783b */ /* 0x000fe20000004200 */
[C---:B--2---:R-:W-:Y:S01]  /*aae0*/  HMMA.16816.F32 R124, R4.reuse, R16, R124 ;  /* 0x00000010047c723c */ /* 0x044fe2000000187c */
[----:B-1----:R-:W-:Y:S02]  /*aaf0*/  LOP3.LUT R0, R3, UR17, R32, 0x96, !PT ;  /* 0x0000001103007c12 */ /* 0x002fe4000f8e9620 */
[----:B------:R-:W-:Y:S01]  /*ab00*/  LOP3.LUT R3, R2, 0xffff, RZ, 0xc0, !PT ;  /* 0x0000ffff02037812 */ /* 0x000fe200078ec0ff */
[----:B------:R-:W-:Y:S04]  /*ab10*/  LDSM.16.MT88.4 R32, [R202+0x1a800] ;  /* 0x01a80000ca20783b */ /* 0x000fe80000004200 */
[C---:B------:R-:W-:Y:S01]  /*ab20*/  HMMA.16816.F32 R128, R4.reuse, R18, R128 ;  /* 0x000000120480723c */ /* 0x040fe20000001880 */
[----:B------:R-:W-:Y:S01]  /*ab30*/  SHF.R.U32.HI R3, RZ, 0x8, R3 ;  /* 0x00000008ff037819 */ /* 0x000fe20000011603 */
[----:B------:R-:W1:Y:S06]  /*ab40*/  LDSM.16.MT88.4 R16, [R204+0x1e000] ;  /* 0x01e00000cc10783b */ /* 0x000e6c0000004200 */
[C---:B-----5:R-:W-:Y:S08]  /*ab50*/  HMMA.16816.F32 R132, R4.reuse, R8, R132 ;  /* 0x000000080484723c */ /* 0x060ff00000001884 */
[C---:B------:R-:W-:Y:S01]  /*ab60*/  HMMA.16816.F32 R136, R4.reuse, R10, R136 ;  /* 0x0000000a0488723c */ /* 0x040fe20000001888 */
[----:B------:R-:W2:Y:S07]  /*ab70*/  LDSM.16.MT88.4 R8, [R203+0x1e000] ;  /* 0x01e00000cb08783b */ /* 0x000eae0000004200 */
[C---:B-1----:R-:W-:Y:S08]  /*ab80*/  HMMA.16816.F32 R160, R4.reuse, R16, R160 ;  /* 0x0000001004a0723c */ /* 0x042ff000000018a0 */
[C---:B------:R-:W-:Y:S01]  /*ab90*/  HMMA.16816.F32 R40, R4.reuse, R18, R140 ;  /* 0x000000120428723c */ /* 0x040fe2000000188c */
[----:B------:R-:W-:Y:S07]  /*aba0*/  LDSM.16.MT88.4 R16, [R203+0x18800] ;  /* 0x01880000cb10783b */ /* 0x000fee0000004200 */
[C---:B--2---:R-:W-:Y:S07]  /*abb0*/  HMMA.16816.F32 R144, R4.reuse, R8, R144 ;  /* 0x000000080490723c */ /* 0x044fee0000001890 */
[----:B------:R-:W-:Y:S01]  /*abc0*/  FFMA.FTZ R8, R180, c[0x0][0x23c], -R15 ;  /* 0x00008f00b4087a23 */ /* 0x000fe2000001080f */
[----:B------:R-:W-:Y:S01]  /*abd0*/  HMMA.16816.F32 R44, R4, R10, R164 ;  /* 0x0000000a042c723c */ /* 0x000fe200000018a4 */
[----:B------:R-:W-:-:S02]  /*abe0*/  MOV R180, R96 ;  /* 0x0000006000b47202 */ /* 0x000fc40000000f00 */
[----:B------:R1:W-:Y:S04]  /*abf0*/  MUFU.EX2 R181, R8 ;  /* 0x0000000800b57308 */ /* 0x0003e80000000800 */
[----:B------:R-:W-:Y:S01]  /*ac00*/  LOP3.LUT R6, R2, 0xff, RZ, 0xc0, !PT ;  /* 0x000000ff02067812 */ /* 0x000fe200078ec0ff */
[----:B------:R-:W-:Y:S01]  /*ac10*/  FFMA.FTZ R4, R22, c[0x0][0x23c], -R15 ;  /* 0x00008f0016047a23 */ /* 0x000fe2000001080f */
[----:B------:R-:W-:Y:S02]  /*ac20*/  SHF.R.U32.HI R7, RZ, 0x10, R2 ;  /* 0x00000010ff077819 */ /* 0x000fe40000011602 */
[----:B------:R-:W-:Y:S01]  /*ac30*/  PRMT R6, R6, 0x5410, R3 ;  /* 0x0000541006067816 */ /* 0x000fe20000000003 */
[----:B------:R2:W-:Y:S01]  /*ac40*/  MUFU.EX2 R85, R4 ;  /* 0x0000000400557308 */ /* 0x0005e20000000800 */
[----:B------:R-:W-:-:S04]  /*ac50*/  SHF.R.U32.HI R3, RZ, 0x10, R0 ;  /* 0x00000010ff037819 */ /* 0x000fc80000011600 */
[----:B------:R-:W-:Y:S01]  /*ac60*/  LOP3.LUT R3, R3, 0xff, RZ, 0xc0, !PT ;  /* 0x000000ff03037812 */ /* 0x000fe200078ec0ff */
[----:B-1----:R-:W-:Y:S02]  /*ac70*/  FFMA.FTZ R8, R175, c[0x0][0x23c], -R15 ;  /* 0x00008f00af087a23 */ /* 0x002fe4000001080f */
[----:B------:R-:W-:Y:S02]  /*ac80*/  IMAD.MOV.U32 R175, RZ, RZ, R97 ;  /* 0x000000ffffaf7224 */ /* 0x000fe400078e0061 */
[----:B------:R1:W-:Y:S01]  /*ac90*/  MUFU.EX2 R80, R8 ;  /* 0x0000000800507308 */ /* 0x0003e20000000800 */
[C---:B--2---:R-:W-:Y:S02]  /*aca0*/  LOP3.LUT R4, R0.reuse, 0xff, RZ, 0xc0, !PT ;  /* 0x000000ff00047812 */ /* 0x044fe400078ec0ff */
[----:B-1----:R-:W-:Y:S02]  /*acb0*/  SHF.R.U32.HI R8, RZ, 0x18, R2 ;  /* 0x00000018ff087819 */ /* 0x002fe40000011602 */
[----:B------:R-:W-:-:S04]  /*acc0*/  LOP3.LUT R2, R0, 0xffff, RZ, 0xc0, !PT ;  /* 0x0000ffff00027812 */ /* 0x000fc800078ec0ff */
[----:B------:R-:W-:Y:S01]  /*acd0*/  SHF.R.U32.HI R5, RZ, 0x8, R2 ;  /* 0x00000008ff057819 */ /* 0x000fe20000011602 */
[----:B------:R-:W-:Y:S02]  /*ace0*/  FFMA.FTZ R2, R23, c[0x0][0x23c], -R15 ;  /* 0x00008f0017027a23 */ /* 0x000fe4000001080f */
[----:B------:R-:W1:Y:S02]  /*acf0*/  LDSM.16.MT88.4 R20, [R204+0x18800] ;  /* 0x01880000cc14783b */ /* 0x000e640000004200 */
[----:B------:R2:W5:Y:S02]  /*ad00*/  MUFU.EX2 R95, R2 ;  /* 0x00000002005f7308 */ /* 0x0005640000000800 */
[----:B--2---:R-:W-:Y:S02]  /*ad10*/  PRMT R2, R4, 0x5410, R5 ;  /* 0x0000541004027816 */ /* 0x004fe40000000005 */
[----:B------:R-:W-:Y:S02]  /*ad20*/  SHF.R.U32.HI R4, RZ, 0x18, R0 ;  /* 0x00000018ff047819 */ /* 0x000fe40000011600 */
[----:B------:R-:W-:Y:S01]  /*ad30*/  LOP3.LUT R5, R7, 0xff, RZ, 0xc0, !PT ;  /* 0x000000ff07057812 */ /* 0x000fe200078ec0ff */
[----:B------:R-:W-:Y:S01]  /*ad40*/  HSET2.LE.AND R0, R2, R252, PT ;  /* 0x000000fc02007233 */ /* 0x000fe20003803000 */
[----:B----4-:R-:W-:-:S02]  /*ad50*/  F2FP.PACK_AB R2, R81, R182 ;  /* 0x000000b65102723e */ /* 0x010fc400000000ff */
[----:B------:R-:W-:Y:S01]  /*ad60*/  PRMT R4, R3, 0x5410, R4 ;  /* 0x0000541003047816 */ /* 0x000fe20000000004 */
[--C-:B------:R-:W-:Y:S01]  /*ad70*/  HSET2.LE.AND R3, R6, R252.reuse, PT ;  /* 0x000000fc06037233 */ /* 0x100fe20003803000 */
[----:B------:R-:W-:Y:S02]  /*ad80*/  PRMT R5, R5, 0x5410, R8 ;  /* 0x0000541005057816 */ /* 0x000fe40000000008 */
[----:B------:R-:W-:Y:S01]  /*ad90*/  LOP3.LUT R8, R0, R2, RZ, 0xc0, !PT ;  /* 0x0000000200087212 */ /* 0x000fe200078ec0ff */
[--C-:B------:R-:W-:Y:S01]  /*ada0*/  HSET2.LE.AND R0, R4, R252.reuse, PT ;  /* 0x000000fc04007233 */ /* 0x100fe20003803000 */
[----:B---3--:R-:W-:Y:S01]  /*adb0*/  F2FP.PACK_AB R4, R90, R84 ;  /* 0x000000545a04723e */ /* 0x008fe200000000ff */
[----:B------:R-:W-:Y:S01]  /*adc0*/  HSET2.LE.AND R5, R5, R252, PT ;  /* 0x000000fc05057233 */ /* 0x000fe20003803000 */
[----:B-----5:R-:W-:Y:S02]  /*add0*/  F2FP.PACK_AB R6, R95, R85 ;  /* 0x000000555f06723e */ /* 0x020fe400000000ff */
[----:B------:R-:W-:Y:S01]  /*ade0*/  LOP3.LUT R10, R3, R4, RZ, 0xc0, !PT ;  /* 0x00000004030a7212 */ /* 0x000fe200078ec0ff */
[----:B------:R-:W-:Y:S01]  /*adf0*/  IMAD.MOV.U32 R3, RZ, RZ, R82 ;  /* 0x000000ffff037224 */ /* 0x000fe200078e0052 */
[----:B------:R-:W-:-:S02]  /*ae00*/  LOP3.LUT R11, R5, R6, RZ, 0xc0, !PT ;  /* 0x00000006050b7212 */ /* 0x000fc400078ec0ff */
[----:B------:R-:W2:Y:S01]  /*ae10*/  LDSM.16.MT88.4 R4, [R201+0x1a800] ;  /* 0x01a80000c904783b */ /* 0x000ea20000004200 */
[----:B------:R-:W-:-:S04]  /*ae20*/  F2FP.PACK_AB R2, R80, R181 ;  /* 0x000000b55002723e */ /* 0x000fc800000000ff */
[----:B------:R-:W-:Y:S02]  /*ae30*/  LOP3.LUT R9, R0, R2, RZ, 0xc0, !PT ;  /* 0x0000000200097212 */ /* 0x000fe400078ec0ff */
[----:B------:R-:W-:Y:S02]  /*ae40*/  MOV R2, R81 ;  /* 0x0000005100027202 */ /* 0x000fe40000000f00 */
[----:B------:R-:W-:-:S03]  /*ae50*/  MOV R0, R80 ;  /* 0x0000005000007202 */ /* 0x000fc60000000f00 */
[C---:B------:R-:W-:Y:S07]  /*ae60*/  HMMA.16816.F32 R152, R8.reuse, R36, R152 ;  /* 0x000000240898723c */ /* 0x040fee0000001898 */
[----:B------:R-:W-:Y:S01]  /*ae70*/  MOV R37, R83 ;  /* 0x0000005300257202 */ /* 0x000fe20000000f00 */
[----:B------:R-:W-:Y:S01]  /*ae80*/  HMMA.16816.F32 R52, R8, R38, R52 ;  /* 0x000000260834723c */ /* 0x000fe20000001834 */
[----:B------:R-:W-:-:S06]  /*ae90*/  MOV R36, R76 ;  /* 0x0000004c00247202 */ /* 0x000fcc0000000f00 */
[----:B------:R-:W-:Y:S01]  /*aea0*/  IMAD.MOV.U32 R39, RZ, RZ, R77 ;  /* 0x000000ffff277224 */ /* 0x000fe200078e004d */
[----:B------:R-:W-:Y:S01]  /*aeb0*/  HMMA.16816.F32 R60, R8, R24, R60 ;  /* 0x00000018083c723c */ /* 0x000fe2000000183c */
[----:B------:R-:W-:-:S06]  /*aec0*/  MOV R38, R78 ;  /* 0x0000004e00267202 */ /* 0x000fcc0000000f00 */
[----:B------:R-:W-:Y:S01]  /*aed0*/  MOV R25, R79 ;  /* 0x0000004f00197202 */ /* 0x000fe20000000f00 */
[----:B-1----:R-:W-:Y:S01]  /*aee0*/  HMMA.16816.F32 R80, R8, R22, R236 ;  /* 0x000000160850723c */ /* 0x002fe200000018ec */
[----:B------:R-:W-:-:S06]  /*aef0*/  MOV R24, R87 ;  /* 0x0000005700187202 */ /* 0x000fcc0000000f00 */
[----:B------:R-:W-:Y:S01]  /*af00*/  IMAD.MOV.U32 R238, RZ, RZ, R98 ;  /* 0x000000ffffee7224 */ /* 0x000fe200078e0062 */
[----:B------:R-:W-:Y:S01]  /*af10*/  HMMA.16816.F32 R76, R8, R20, R240 ;  /* 0x00000014084c723c */ /* 0x000fe200000018f0 */
[----:B------:R-:W1:Y:S01]  /*af20*/  LDSM.16.MT88.4 R20, [R204+0x1a800] ;  /* 0x01a80000cc14783b */ /* 0x000e620000004200 */
[----:B------:R-:W-:Y:S01]  /*af30*/  MOV R239, R99 ;  /* 0x0000006300ef7202 */ /* 0x000fe20000000f00 */
[----:B------:R-:W-:Y:S01]  /*af40*/  IMAD.MOV.U32 R237, RZ, RZ, R86 ;  /* 0x000000ffffed7224 */ /* 0x000fe200078e0056 */
[----:B------:R-:W-:-:S03]  /*af50*/  MOV R236, R92 ;  /* 0x0000005c00ec7202 */ /* 0x000fc60000000f00 */
[----:B------:R-:W-:Y:S01]  /*af60*/  MOV R243, R95 ;  /* 0x0000005f00f37202 */ /* 0x000fe20000000f00 */
[----:B------:R-:W-:Y:S01]  /*af70*/  HMMA.16816.F32 R68, R8, R26, R68 ;  /* 0x0000001a0844723c */ /* 0x000fe20000001844 */
[----:B------:R-:W-:Y:S01]  /*af80*/  MOV R241, R85 ;  /* 0x0000005500f17202 */ /* 0x000fe20000000f00 */
[----:B------:R-:W-:Y:S01]  /*af90*/  IMAD.MOV.U32 R242, RZ, RZ, R90 ;  /* 0x000000fffff27224 */ /* 0x000fe200078e005a */
[----:B------:R-:W-:-:S04]  /*afa0*/  MOV R240, R84 ;  /* 0x0000005400f07202 */ /* 0x000fc80000000f00 */
[----:B------:R-:W-:Y:S01]  /*afb0*/  IMAD.MOV.U32 R27, RZ, RZ, R93 ;  /* 0x000000ffff1b7224 */ /* 0x000fe200078e005d */
[----:B------:R-:W-:Y:S01]  /*afc0*/  MOV R26, R94 ;  /* 0x0000005e001a7202 */ /* 0x000fe20000000f00 */
[C---:B--2---:R-:W-:Y:S08]  /*afd0*/  HMMA.16816.F32 R96, R8.reuse, R6, R184 ;  /* 0x000000060860723c */ /* 0x044ff000000018b8 */
[C---:B------:R-:W-:Y:S01]  /*afe0*/  HMMA.16816.F32 R92, R8.reuse, R4, R192 ;  /* 0x00000004085c723c */ /* 0x040fe200000018c0 */
[----:B------:R-:W2:Y:S07]  /*aff0*/  LDSM.16.MT88.4 R4, [R201+0x1c800] ;  /* 0x01c80000c904783b */ /* 0x000eae0000004200 */
[C---:B------:R-:W-:Y:S07]  /*b000*/  HMMA.16816.F32 R84, R8.reuse, R16, R228 ;  /* 0x000000100854723c */ /* 0x040fee00000018e4 */
[----:B------:R-:W-:Y:S01]  /*b010*/  MOV R228, R88 ;  /* 0x0000005800e47202 */ /* 0x000fe20000000f00 */
[----:B------:R-:W-:Y:S01]  /*b020*/  IMAD.MOV.U32 R229, RZ, RZ, R89 ;  /* 0x000000ffffe57224 */ /* 0x000fe200078e0059 */
[----:B------:R-:W-:Y:S01]  /*b030*/  MOV R231, R91 ;  /* 0x0000005b00e77202 */ /* 0x000fe20000000f00 */
[----:B-1----:R-:W-:Y:S01]  /*b040*/  HMMA.16816.F32 R56, R8, R20, R56 ;  /* 0x000000140838723c */ /* 0x002fe20000001838 */
[----:B------:R-:W-:-:S02]  /*b050*/  MOV R230, R237 ;  /* 0x000000ed00e67202 */ /* 0x000fc40000000f00 */
[----:B------:R-:W-:-:S05]  /*b060*/  MOV R237, R181 ;  /* 0x000000b500ed7202 */ /* 0x000fca0000000f00 */
[C---:B------:R-:W-:Y:S01]  /*b070*/  HMMA.16816.F32 R88, R8.reuse, R18, R196 ;  /* 0x000000120858723c */ /* 0x040fe200000018c4 */
[----:B------:R-:W1:Y:S06]  /*b080*/  LDSM.16.MT88.4 R16, [R203+0x1a800] ;  /* 0x01a80000cb10783b */ /* 0x000e6c0000004200 */
[----:B------:R-:W-:Y:S01]  /*b090*/  IMAD.MOV.U32 R197, RZ, RZ, R182 ;  /* 0x000000ffffc57224 */ /* 0x000fe200078e00b6 */
[----:B------:R-:W-:Y:S01]  /*b0a0*/  HMMA.16816.F32 R188, R8, R22, R188 ;  /* 0x0000001608bc723c */ /* 0x000fe200000018bc */
[----:B------:R-:W3:Y:S01]  /*b0b0*/  LDSM.16.MT88.4 R20, [R202+0x1c800] ;  /* 0x01c80000ca14783b */ /* 0x000ee20000004200 */
[----:B------:R-:W-:-:S02]  /*b0c0*/  MOV R198, R183 ;  /* 0x000000b700c67202 */ /* 0x000fc40000000f00 */
[----:B------:R-:W-:Y:S02]  /*b0d0*/  MOV R199, R24 ;  /* 0x0000001800c77202 */ /* 0x000fe40000000f00 */
[----:B------:R-:W-:Y:S01]  /*b0e0*/  MOV R24, R25 ;  /* 0x0000001900187202 */ /* 0x000fe20000000f00 */
[----:B------:R-:W-:Y:S01]  /*b0f0*/  IMAD.MOV.U32 R25, RZ, RZ, R38 ;  /* 0x000000ffff197224 */ /* 0x000fe200078e0026 */
[C---:B--2---:R-:W-:Y:S01]  /*b100*/  HMMA.16816.F32 R164, R8.reuse, R4, R148 ;  /* 0x0000000408a4723c */ /* 0x044fe20000001894 */
[----:B------:R-:W-:Y:S02]  /*b110*/  MOV R38, R39 ;  /* 0x0000002700267202 */ /* 0x000fe40000000f00 */
[----:B------:R-:W-:Y:S01]  /*b120*/  MOV R39, R36 ;  /* 0x0000002400277202 */ /* 0x000fe20000000f00 */
[----:B------:R-:W-:Y:S01]  /*b130*/  IMAD.MOV.U32 R36, RZ, RZ, R37 ;  /* 0x000000ffff247224 */ /* 0x000fe200078e0025 */
[----:B------:R-:W-:Y:S02]  /*b140*/  MOV R37, R3 ;  /* 0x0000000300257202 */ /* 0x000fe40000000f00 */
[----:B------:R-:W-:Y:S01]  /*b150*/  MOV R196, R174 ;  /* 0x000000ae00c47202 */ /* 0x000fe20000000f00 */
[C---:B------:R-:W-:Y:S01]  /*b160*/  HMMA.16816.F32 R140, R8.reuse, R6, R72 ;  /* 0x00000006088c723c */ /* 0x040fe20000001848 */
[----:B------:R-:W2:Y:S07]  /*b170*/  LDSM.16.MT88.4 R4, [R204+0x1c800] ;  /* 0x01c80000cc04783b */ /* 0x000eae0000004200 */
[C---:B------:R-:W-:Y:S07]  /*b180*/  HMMA.16816.F32 R100, R8.reuse, R32, R48 ;  /* 0x000000200864723c */ /* 0x040fee0000001830 */
[----:B------:R-:W-:Y:S01]  /*b190*/  IMAD.MOV.U32 R32, RZ, RZ, R172 ;  /* 0x000000ffff207224 */ /* 0x000fe200078e00ac */
[----:B------:R-:W-:Y:S01]  /*b1a0*/  HMMA.16816.F32 R48, R8, R34, R168 ;  /* 0x000000220830723c */ /* 0x000fe200000018a8 */
[----:B------:R-:W-:-:S06]  /*b1b0*/  MOV R33, R173 ;  /* 0x000000ad00217202 */ /* 0x000fcc0000000f00 */
[----:B------:R-:W-:Y:S01]  /*b1c0*/  MOV R35, R239 ;  /* 0x000000ef00237202 */ /* 0x000fe20000000f00 */
[C---:B-1----:R-:W-:Y:S01]  /*b1d0*/  HMMA.16816.F32 R176, R8.reuse, R16, R176 ;  /* 0x0000001008b0723c */ /* 0x042fe200000018b0 */
[----:B------:R-:W-:Y:S01]  /*b1e0*/  MOV R239, R0 ;  /* 0x0000000000ef7202 */ /* 0x000fe20000000f00 */
[----:B------:R-:W-:Y:S01]  /*b1f0*/  IMAD.U32 R0, RZ, RZ, UR4 ;  /* 0x00000004ff007e24 */ /* 0x000fe2000f8e00ff */
[----:B------:R-:W-:Y:S01]  /*b200*/  MOV R35, R33 ;  /* 0x0000002100237202 */ /* 0x000fe20000000f00 */
[----:B------:R-:W-:Y:S01]  /*b210*/  IMAD.MOV.U32 R34, RZ, RZ, R238 ;  /* 0x000000ffff227224 */ /* 0x000fe200078e00ee */
[----:B------:R-:W-:Y:S01]  /*b220*/  MOV R33, R197 ;  /* 0x000000c500217202 */ /* 0x000fe20000000f00 */
[----:B------:R-:W-:Y:S01]  /*b230*/  IMAD.MOV.U32 R238, RZ, RZ, R2 ;  /* 0x000000ffffee7224 */ /* 0x000fe200078e0002 */
[----:B------:R-:W-:Y:S01]  /*b240*/  LOP3.LUT R0, R31, UR37, R0, 0x96, !PT ;  /* 0x000000251f007c12 */ /* 0x000fe2000f8e9600 */
[----:B------:R-:W-:Y:S01]  /*b250*/  HMMA.16816.F32 R168, R8, R18, R156 ;  /* 0x0000001208a8723c */ /* 0x000fe2000000189c */
[----:B------:R-:W1:Y:S01]  /*b260*/  LDSM.16.MT88.4 R16, [R203+0x1c800] ;  /* 0x01c80000cb10783b */ /* 0x000e620000004200 */
[----:B------:R-:W-:-:S02]  /*b270*/  IMAD.MOV.U32 R197, RZ, RZ, R199 ;  /* 0x000000ffffc57224 */ /* 0x000fc400078e00c7 */
[----:B------:R-:W-:-:S04]  /*b280*/  IMAD.WIDE.U32 R2, R0, -0x326172a9, RZ ;  /* 0xcd9e8d5700027825 */ /* 0x000fc800078e00ff */
[C---:B---3--:R-:W-:Y:S01]  /*b290*/  HMMA.16816.F32 R184, R8.reuse, R22, R104 ;  /* 0x0000001608b8723c */ /* 0x048fe20000001868 */
[----:B------:R-:W-:Y:S02]  /*b2a0*/  LOP3.LUT R3, R3, UR15, R34, 0x96, !PT ;  /* 0x0000000f03037c12 */ /* 0x000fe4000f8e9622 */
[----:B------:R-:W-:Y:S01]  /*b2b0*/  MOV R34, R32 ;  /* 0x0000002000227202 */ /* 0x000fe20000000f00 */
[----:B------:R-:W-:Y:S01]  /*b2c0*/  IMAD.MOV.U32 R32, RZ, RZ, R196 ;  /* 0x000000ffff207224 */ /* 0x000fe200078e00c4 */
[----:B------:R-:W-:Y:S02]  /*b2d0*/  MOV R196, R198 ;  /* 0x000000c600c47202 */ /* 0x000fe40000000f00 */
[----:B------:R-:W-:Y:S01]  /*b2e0*/  MOV R106, R228 ;  /* 0x000000e4006a7202 */ /* 0x000fe20000000f00 */
[----:B--2---:R-:W-:Y:S01]  /*b2f0*/  HMMA.16816.F32 R192, R8, R4, R108 ;  /* 0x0000000408c0723c */ /* 0x004fe2000000186c */
[----:B------:R-:W-:Y:S01]  /*b300*/  MOV R228, R180 ;  /* 0x000000b400e47202 */ /* 0x000fe20000000f00 */
[----:B------:R-:W-:Y:S01]  /*b310*/  IMAD.MOV.U32 R107, RZ, RZ, R229 ;  /* 0x000000ffff6b7224 */ /* 0x000fe200078e00e5 */
[----:B------:R-:W-:-:S02]  /*b320*/  MOV R229, R175 ;  /* 0x000000af00e57202 */ /* 0x000fc40000000f00 */
[----:B------:R-:W-:Y:S02]  /*b330*/  MOV R105, R230 ;  /* 0x000000e600697202 */ /* 0x000fe40000000f00 */
[----:B------:R-:W-:Y:S01]  /*b340*/  LOP3.LUT R0, R107, UR13, R2, 0x96, !PT ;  /* 0x0000000d6b007c12 */ /* 0x000fe2000f8e9602 */
[C---:B------:R-:W-:Y:S01]  /*b350*/  HMMA.16816.F32 R180, R8.reuse, R6, R112 ;  /* 0x0000000608b4723c */ /* 0x040fe20000001870 */
[----:B------:R-:W2:Y:S01]  /*b360*/  LDSM.16.MT88.4 R4, [R202+0x1e800] ;  /* 0x01e80000ca04783b */ /* 0x000ea20000004200 */
[----:B------:R-:W-:Y:S01]  /*b370*/  IMAD.WIDE.U32 R2, R3, -0x2daee0ad, RZ ;  /* 0xd2511f5303027825 */ /* 0x000fe200078e00ff */
[----:B------:R-:W-:Y:S02]  /*b380*/  MOV R107, R35 ;  /* 0x00000023006b7202 */ /* 0x000fe40000000f00 */
[----:B------:R-:W-:Y:S01]  /*b390*/  MOV R35, R33 ;  /* 0x0000002100237202 */ /* 0x000fe20000000f00 */
[----:B------:R-:W-:Y:S01]  /*b3a0*/  IMAD.MOV.U32 R111, RZ, RZ, R236 ;  /* 0x000000ffff6f7224 */ /* 0x000fe200078e00ec */
[----:B------:R-:W-:Y:S01]  /*b3b0*/  LOP3.LUT R3, R3, UR12, R30, 0x96, !PT ;  /* 0x0000000c03037c12 */ /* 0x000fe2000f8e961e */
        /* <DEDUP_REMOVED lines=12> */
[----:B------:R-:W-:Y:S01]  /*b480*/  MOV R108, R39 ;  /* 0x00000027006c7202 */ /* 0x000fe20000000f00 */
[C---:B------:R-:W-:Y:S01]  /*b490*/  HMMA.16816.F32 R156, R8.reuse, R18, R120 ;  /* 0x00000012089c723c */ /* 0x040fe20000001878 */
[----:B------:R-:W1:Y:S01]  /*b4a0*/  LDSM.16.MT88.4 R16, [R204+0x1e800] ;  /* 0x01e80000cc10783b */ /* 0x000e620000004200 */
[----:B------:R-:W-:Y:S02]  /*b4b0*/  MOV R104, R37 ;  /* 0x0000002500687202 */ /* 0x000fe40000000f00 */
[----:B------:R-:W-:Y:S01]  /*b4c0*/  MOV R117, R35 ;  /* 0x0000002300757202 */ /* 0x000fe20000000f00 */
[----:B------:R-:W-:Y:S02]  /*b4d0*/  LDSM.16.MT88.4 R36, [R201+0x1b000] ;  /* 0x01b00000c924783b */ /* 0x000fe40000004200 */
[----:B------:R-:W-:Y:S01]  /*b4e0*/  MOV R120, R104 ;  /* 0x0000006800787202 */ /* 0x000fe20000000f00 */
[----:B------:R-:W-:Y:S01]  /*b4f0*/  IMAD.MOV.U32 R121, RZ, RZ, R105 ;  /* 0x000000ffff797224 */ /* 0x000fe200078e0069 */
[----:B------:R-:W-:Y:S01]  /*b500*/  MOV R123, R107 ;  /* 0x0000006b007b7202 */ /* 0x000fe20000000f00 */
[C---:B--2---:R-:W-:Y:S07]  /*b510*/  HMMA.16816.F32 R136, R8.reuse, R6, R136 ;  /* 0x000000060888723c */ /* 0x044fee0000001888 */
[----:B------:R-:W-:Y:S01]  /*b520*/  IMAD.WIDE.U32 R6, R0, -0x2daee0ad, RZ ;  /* 0xd2511f5300067825 */ /* 0x000fe200078e00ff */
[----:B------:R-:W-:Y:S04]  /*b530*/  HMMA.16816.F32 R132, R8, R4, R132 ;  /* 0x000000040884723c */ /* 0x000fe80000001884 */
[----:B------:R-:W-:Y:S01]  /*b540*/  LOP3.LUT R0, R7, UR10, R2, 0x96, !PT ;  /* 0x0000000a07007c12 */ /* 0x000fe2000f8e9602 */
[----:B------:R-:W-:-:S03]  /*b550*/  IMAD.WIDE.U32 R2, R3, -0x326172a9, RZ ;  /* 0xcd9e8d5703027825 */ /* 0x000fc600078e00ff */
[C---:B---3--:R-:W-:Y:S01]  /*b560*/  HMMA.16816.F32 R72, R8.reuse, R20, R124 ;  /* 0x000000140848723c */ /* 0x048fe2000000187c */
[----:B------:R-:W-:Y:S01]  /*b570*/  IMAD.WIDE.U32 R198, R0, -0x326172a9, RZ ;  /* 0xcd9e8d5700c67825 */ /* 0x000fe200078e00ff */
[----:B------:R-:W-:Y:S02]  /*b580*/  LOP3.LUT R3, R3, UR11, R106, 0x96, !PT ;  /* 0x0000000b03037c12 */ /* 0x000fe4000f8e966a */
[----:B------:R-:W-:Y:S01]  /*b590*/  MOV R106, R34 ;  /* 0x00000022006a7202 */ /* 0x000fe20000000f00 */
[----:B------:R-:W-:Y:S01]  /*b5a0*/  FFMA.FTZ R0, R233, c[0x0][0x23c], -R12 ;  /* 0x00008f00e9007a23 */ /* 0x000fe2000001080c */
[----:B------:R-:W-:Y:S01]  /*b5b0*/  LOP3.LUT R4, R199, UR9, R2, 0x96, !PT ;  /* 0x00000009c7047c12 */ /* 0x000fe2000f8e9602 */
[----:B------:R-:W-:Y:S01]  /*b5c0*/  IMAD.MOV.U32 R34, RZ, RZ, R32 ;  /* 0x000000ffff227224 */ /* 0x000fe200078e0020 */
[----:B------:R-:W-:Y:S01]  /*b5d0*/  MOV R32, R196 ;  /* 0x000000c400207202 */ /* 0x000fe20000000f00 */
[----:B------:R2:W-:Y:S01]  /*b5e0*/  MUFU.EX2 R236, R0 ;  /* 0x0000000000ec7308 */ /* 0x0005e20000000800 */
[----:B------:R-:W-:Y:S01]  /*b5f0*/  IMAD.WIDE.U32 R2, R3, -0x2daee0ad, RZ ;  /* 0xd2511f5303027825 */ /* 0x000fe200078e00ff */
[----:B------:R-:W-:Y:S01]  /*b600*/  HMMA.16816.F32 R64, R8, R22, R128 ;  /* 0x000000160840723c */ /* 0x000fe20000001880 */
[----:B------:R-:W3:Y:S01]  /*b610*/  LDSM.16.MT88.4 R20, [R203+0x1e800] ;  /* 0x01e80000cb14783b */ /* 0x000ee20000004200 */
[----:B------:R-:W-:Y:S01]  /*b620*/  MOV R122, R106 ;  /* 0x0000006a007a7202 */ /* 0x000fe20000000f00 */
[----:B------:R-:W-:Y:S01]  /*b630*/  IMAD.WIDE.U32 R196, R4, -0x2daee0ad, RZ ;  /* 0xd2511f5304c47825 */ /* 0x000fe200078e00ff */
[----:B------:R-:W-:-:S02]  /*b640*/  MOV R118, R32 ;  /* 0x0000002000767202 */ /* 0x000fc40000000f00 */
[----:B------:R-:W-:Y:S01]  /*b650*/  MOV R127, R109 ;  /* 0x0000006d007f7202 */ /* 0x000fe20000000f00 */
[----:B------:R-:W-:Y:S01]  /*b660*/  FFMA.FTZ R4, R232, c[0x0][0x23c], -R12 ;  /* 0x00008f00e8047a23 */ /* 0x000fe2000001080c */
[----:B------:R-:W-:Y:S01]  /*b670*/  LOP3.LUT R2, R197, UR6, R2, 0x96, !PT ;  /* 0x00000006c5027c12 */ /* 0x000fe2000f8e9602 */
[C---:B-1----:R-:W-:Y:S01]  /*b680*/  HMMA.16816.F32 R160, R8.reuse, R16, R160 ;  /* 0x0000001008a0723c */ /* 0x042fe200000018a0 */
[----:B------:R-:W-:Y:S01]  /*b690*/  IMAD.MOV.U32 R116, RZ, RZ, R34 ;  /* 0x000000ffff747224 */ /* 0x000fe200078e0022 */
[----:B------:R-:W-:Y:S01]  /*b6a0*/  MUFU.EX2 R231, R4 ;  /* 0x0000000400e77308 */ /* 0x000fe20000000800 */
[----:B------:R-:W-:Y:S02]  /*b6b0*/  IMAD.MOV.U32 R126, RZ, RZ, R108 ;  /* 0x000000ffff7e7224 */ /* 0x000fe400078e006c */
[----:B--2---:R-:W-:Y:S01]  /*b6c0*/  FFMA.FTZ R0, R244, c[0x0][0x23c], -R12 ;  /* 0x00008f00f4007a23 */ /* 0x004fe2000001080c */
[----:B------:R-:W-:Y:S01]  /*b6d0*/  MOV R244, R117 ;  /* 0x0000007500f47202 */ /* 0x000fe20000000f00 */
[----:B------:R-:W-:Y:S01]  /*b6e0*/  IMAD.MOV.U32 R232, RZ, RZ, R116 ;  /* 0x000000ffffe87224 */ /* 0x000fe200078e0074 */
[----:B------:R-:W-:Y:S02]  /*b6f0*/  HMMA.16816.F32 R40, R8, R18, R40 ;  /* 0x000000120828723c */ /* 0x000fe40000001828 */
[----:B------:R1:W2:Y:S02]  /*b700*/  MUFU.EX2 R233, R0 ;  /* 0x0000000000e97308 */ /* 0x0002a40000000800 */
[----:B-1----:R-:W-:Y:S01]  /*b710*/  LOP3.LUT R0, R3, UR8, R6, 0x96, !PT ;  /* 0x0000000803007c12 */ /* 0x002fe2000f8e9606 */
[----:B------:R-:W-:-:S04]  /*b720*/  IMAD.WIDE.U32 R2, R2, -0x326172a9, RZ ;  /* 0xcd9e8d5702027825 */ /* 0x000fc800078e00ff */
[----:B------:R-:W-:Y:S01]  /*b730*/  IMAD.WIDE.U32 R30, R0, -0x326172a9, RZ ;  /* 0xcd9e8d57001e7825 */ /* 0x000fe200078e00ff */
[C---:B------:R-:W-:Y:S01]  /*b740*/  LOP3.LUT R4, R2.reuse, 0xffff, RZ, 0xc0, !PT ;  /* 0x0000ffff02047812 */ /* 0x040fe200078ec0ff */
[C---:B---3--:R-:W-:Y:S01]  /*b750*/  HMMA.16816.F32 R144, R8.reuse, R20, R144 ;  /* 0x000000140890723c */ /* 0x048fe20000001890 */
[----:B------:R-:W-:Y:S01]  /*b760*/  SHF.R.U32.HI R6, RZ, 0x10, R2 ;  /* 0x00000010ff067819 */ /* 0x000fe20000011602 */
[----:B------:R-:W-:Y:S01]  /*b770*/  FFMA.FTZ R0, R245, c[0x0][0x23c], -R12 ;  /* 0x00008f00f5007a23 */ /* 0x000fe2000001080c */
[----:B------:R-:W-:Y:S02]  /*b780*/  LOP3.LUT R16, R2, 0xff, RZ, 0xc0, !PT ;  /* 0x000000ff02107812 */ /* 0x000fe400078ec0ff */
[----:B------:R-:W-:Y:S01]  /*b790*/  SHF.R.U32.HI R7, RZ, 0x18, R2 ;  /* 0x00000018ff077819 */ /* 0x000fe20000011602 */
[----:B------:R1:W-:Y:S01]  /*b7a0*/  MUFU.EX2 R230, R0 ;  /* 0x0000000000e67308 */ /* 0x0003e20000000800 */
[----:B------:R-:W-:Y:S01]  /*b7b0*/  SHF.R.U32.HI R5, RZ, 0x8, R4 ;  /* 0x00000008ff057819 */ /* 0x000fe20000011604 */
[----:B------:R-:W-:Y:S01]  /*b7c0*/  HMMA.16816.F32 R44, R8, R22, R44 ;  /* 0x00000016082c723c */ /* 0x000fe2000000182c */
[----:B------:R-:W-:Y:S01]  /*b7d0*/  LOP3.LUT R4, R6, 0xff, RZ, 0xc0, !PT ;  /* 0x000000ff06047812 */ /* 0x000fe200078ec0ff */
[----:B------:R-:W-:Y:S01]  /*b7e0*/  LDSM.16.MT88.4 R20, [R202+0x19000] ;  /* 0x01900000ca14783b */ /* 0x000fe20000004200 */
[----:B------:R-:W-:-:S02]  /*b7f0*/  PRMT R6, R16, 0x5410, R5 ;  /* 0x0000541010067816 */ /* 0x000fc40000000005 */
[----:B------:R-:W-:Y:S01]  /*b800*/  PRMT R7, R4, 0x5410, R7 ;  /* 0x0000541004077816 */ /* 0x000fe20000000007 */
[--C-:B------:R-:W-:Y:S01]  /*b810*/  FFMA.FTZ R4, R246, c[0x0][0x23c], -R15.reuse ;  /* 0x00008f00f6047a23 */ /* 0x100fe2000001080f */
[----:B------:R-:W-:Y:S01]  /*b820*/  LDSM.16.MT88.4 R16, [R204+0x19000] ;  /* 0x01900000cc10783b */ /* 0x000fe20000004200 */
[----:B------:R-:W-:Y:S02]  /*b830*/  MOV R246, R122 ;  /* 0x0000007a00f67202 */ /* 0x000fe40000000f00 */
[----:B------:R3:W-:Y:S01]  /*b840*/  MUFU.EX2 R228, R4 ;  /* 0x0000000400e47308 */ /* 0x0007e20000000800 */
[----:B------:R-:W-:Y:S01]  /*b850*/  LDSM.16.MT88.4 R8, [R203+0x19000] ;  /* 0x01900000cb08783b */ /* 0x000fe20000004200 */
[----:B------:R-:W-:Y:S02]  /*b860*/  MOV R245, R123 ;  /* 0x0000007b00f57202 */ /* 0x000fe40000000f00 */
[----:B-1----:R-:W-:Y:S01]  /*b870*/  LOP3.LUT R0, R3, UR16, R30, 0x96, !PT ;  /* 0x0000001003007c12 */ /* 0x002fe2000f8e961e */
[----:B------:R-:W-:-:S02]  /*b880*/  FFMA.FTZ R3, R111, c[0x0][0x23c], -R15 ;  /* 0x00008f006f037a23 */ /* 0x000fc4000001080f */
[----:B------:R-:W-:Y:S01]  /*b890*/  IMAD.MOV.U32 R111, RZ, RZ, R229 ;  /* 0x000000ffff6f7224 */ /* 0x000fe200078e00e5 */
[C---:B------:R-:W-:Y:S01]  /*b8a0*/  LOP3.LUT R2, R0.reuse, 0xffff, RZ, 0xc0, !PT ;  /* 0x0000ffff00027812 */ /* 0x040fe200078ec0ff */
[----:B------:R1:W4:Y:S01]  /*b8b0*/  MUFU.EX2 R229, R3 ;  /* 0x0000000300e57308 */ /* 0x0003220000000800 */
[----:B------:R-:W-:Y:S02]  /*b8c0*/  SHF.R.U32.HI R5, RZ, 0x10, R0 ;  /* 0x00000010ff057819 */ /* 0x000fe40000011600 */
[----:B------:R-:W-:Y:S02]  /*b8d0*/  SHF.R.U32.HI R2, RZ, 0x8, R2 ;  /* 0x00000008ff027819 */ /* 0x000fe40000011602 */
[----:B------:R-:W-:Y:S01]  /*b8e0*/  MOV R119, R111 ;  /* 0x0000006f00777202 */ /* 0x000fe20000000f00 */
[----:B------:R-:W-:Y:S01]  /*b8f0*/  IMAD.MOV.U32 R111, RZ, RZ, R25 ;  /* 0x000000ffff6f7224 */ /* 0x000fe200078e0019 */
[----:B---3--:R-:W-:Y:S02]  /*b900*/  SHF.R.U32.HI R4, RZ, 0x18, R0 ;  /* 0x00000018ff047819 */ /* 0x008fe40000011600 */
[----:B-1----:R-:W-:-:S04]  /*b910*/  LOP3.LUT R3, R0, 0xff, RZ, 0xc0, !PT ;  /* 0x000000ff00037812 */ /* 0x002fc800078ec0ff */
[----:B------:R-:W-:Y:S02]  /*b920*/  PRMT R2, R3, 0x5410, R2 ;  /* 0x0000541003027816 */ /* 0x000fe40000000002 */
[----:B------:R-:W-:Y:S01]  /*b930*/  LOP3.LUT R3, R5, 0xff, RZ, 0xc0, !PT ;  /* 0x000000ff05037812 */ /* 0x000fe200078ec0ff */
[----:B------:R-:W-:Y:S02]  /*b940*/  FFMA.FTZ R5, R248, c[0x0][0x23c], -R15 ;  /* 0x00008f00f8057a23 */ /* 0x000fe4000001080f */
[--C-:B------:R-:W-:Y:S01]  /*b950*/  HSET2.LE.AND R0, R2, R252.reuse, PT ;  /* 0x000000fc02007233 */ /* 0x100fe20003803000 */
[----:B--2---:R-:W-:Y:S01]  /*b960*/  F2FP.PACK_AB R2, R233, R236 ;  /* 0x000000ece902723e */ /* 0x004fe200000000ff */
[----:B------:R-:W-:Y:S01]  /*b970*/  MUFU.EX2 R199, R5 ;  /* 0x0000000500c77308 */ /* 0x000fe20000000800 */
[----:B------:R-:W-:Y:S01]  /*b980*/  PRMT R3, R3, 0x5410, R4 ;  /* 0x0000541003037816 */ /* 0x000fe20000000004 */
[----:B------:R-:W-:Y:S01]  /*b990*/  IMAD.MOV.U32 R248, RZ, RZ, R121 ;  /* 0x000000fffff87224 */ /* 0x000fe200078e0079 */
[----:B------:R-:W-:Y:S01]  /*b9a0*/  LOP3.LUT R4, R0, R2, RZ, 0xc0, !PT ;  /* 0x0000000200047212 */ /* 0x000fe200078ec0ff */
[----:B------:R-:W-:Y:S01]  /*b9b0*/  FFMA.FTZ R2, R110, c[0x0][0x23c], -R15 ;  /* 0x00008f006e027a23 */ /* 0x000fe2000001080f */
[----:B------:R-:W-:Y:S01]  /*b9c0*/  MOV R110, R24 ;  /* 0x00000018006e7202 */ /* 0x000fe20000000f00 */
[----:B------:R-:W-:Y:S01]  /*b9d0*/  HSET2.LE.AND R0, R3, R252, PT ;  /* 0x000000fc03007233 */ /* 0x000fe20003803000 */
[----:B------:R-:W1:Y:S01]  /*b9e0*/  LDSM.16.MT88.4 R24, [R201+0x19000] ;  /* 0x01900000c918783b */ /* 0x000e620000004200 */
[----:B------:R4:W2:Y:S01]  /*b9f0*/  MUFU.EX2 R197, R2 ;  /* 0x0000000200c57308 */ /* 0x0008a20000000800 */
[----:B------:R-:W-:-:S02]  /*ba00*/  MOV R3, R127 ;  /* 0x0000007f00037202 */ /* 0x000fc40000000f00 */
[----:B----4-:R-:W-:-:S04]  /*ba10*/  F2FP.PACK_AB R2, R228, R229 ;  /* 0x000000e5e402723e */ /* 0x010fc800000000ff */
[----:B------:R-:W-:Y:S01]  /*ba20*/  LOP3.LUT R5, R0, R2, RZ, 0xc0, !PT ;  /* 0x0000000200057212 */ /* 0x000fe200078ec0ff */
[----:B------:R-:W-:Y:S01]  /*ba30*/  HSET2.LE.AND R0, R6, R252, PT ;  /* 0x000000fc06007233 */ /* 0x000fe20003803000 */
[----:B------:R-:W-:-:S04]  /*ba40*/  F2FP.PACK_AB R2, R230, R231 ;  /* 0x000000e7e602723e */ /* 0x000fc800000000ff */
[----:B------:R-:W-:Y:S01]  /*ba50*/  LOP3.LUT R6, R0, R2, RZ, 0xc0, !PT ;  /* 0x0000000200067212 */ /* 0x000fe200078ec0ff */
[----:B------:R-:W-:Y:S01]  /*ba60*/  HSET2.LE.AND R0, R7, R252, PT ;  /* 0x000000fc07007233 */ /* 0x000fe20003803000 */
[----:B--2---:R-:W-:-:S04]  /*ba70*/  F2FP.PACK_AB R2, R197, R199 ;  /* 0x000000c7c502723e */ /* 0x004fc800000000ff */
[----:B------:R-:W-:Y:S02]  /*ba80*/  LOP3.LUT R7, R0, R2, RZ, 0xc0, !PT ;  /* 0x0000000200077212 */ /* 0x000fe400078ec0ff */
[----:B------:R-:W-:Y:S01]  /*ba90*/  MOV R2, R119 ;  /* 0x0000007700027202 */ /* 0x000fe20000000f00 */
[----:B------:R-:W-:Y:S01]  /*baa0*/  IMAD.MOV.U32 R119, RZ, RZ, R33 ;  /* 0x000000ffff777224 */ /* 0x000fe200078e0021 */
[----:B------:R-:W-:Y:S01]  /*bab0*/  MOV R0, R118 ;  /* 0x0000007600007202 */ /* 0x000fe20000000f00 */
[----:B------:R-:W-:Y:S02]  /*bac0*/  LDSM.16.MT88.4 R32, [R202+0x1d000] ;  /* 0x01d00000ca20783b */ /* 0x000fe40000004200 */
[----:B-1----:R-:W-:Y:S02]  /*bad0*/  HMMA.16816.F32 R152, R4, R24, R152 ;  /* 0x000000180498723c */ /* 0x002fe40000001898 */
[----:B------:R-:W-:-:S06]  /*bae0*/  FFMA.FTZ R0, R0, c[0x0][0x23c], -R12 ;  /* 0x00008f0000007a23 */ /* 0x000fcc000001080c */
        /* <DEDUP_REMOVED lines=11> */
[C---:B-1----:R-:W-:Y:S07]  /*bba0*/  HMMA.16816.F32 R104, R4.reuse, R26, R48 ;  /* 0x0000001a0468723c */ /* 0x042fee0000001830 */
[----:B------:R-:W-:Y:S01]  /*bbb0*/  MOV R48, R110 ;  /* 0x0000006e00307202 */ /* 0x000fe20000000f00 */
[----:B------:R-:W-:Y:S01]  /*bbc0*/  HMMA.16816.F32 R96, R4, R38, R96 ;  /* 0x000000260460723c */ /* 0x000fe20000001860 */
[----:B------:R-:W-:Y:S01]  /*bbd0*/  MOV R49, R111 ;  /* 0x0000006f00317202 */ /* 0x000fe20000000f00 */
[----:B------:R-:W-:Y:S01]  /*bbe0*/  IMAD.MOV.U32 R50, RZ, RZ, R119 ;  /* 0x000000ffff327224 */ /* 0x000fe200078e0077 */
[----:B------:R-:W-:-:S04]  /*bbf0*/  MOV R51, R112 ;  /* 0x0000007000337202 */ /* 0x000fc80000000f00 */
[----:B------:R-:W-:Y:S01]  /*bc00*/  MOV R39, R120 ;  /* 0x0000007800277202 */ /* 0x000fe20000000f00 */
[----:B--2---:R-:W-:Y:S01]  /*bc10*/  HMMA.16816.F32 R108, R4, R20, R56 ;  /* 0x00000014046c723c */ /* 0x004fe20000001838 */
[----:B------:R-:W-:-:S06]  /*bc20*/  MOV R38, R115 ;  /* 0x0000007300267202 */ /* 0x000fcc0000000f00 */
[----:B------:R-:W-:Y:S01]  /*bc30*/  IMAD.MOV.U32 R59, RZ, RZ, R126 ;  /* 0x000000ffff3b7224 */ /* 0x000fe200078e007e */
[C---:B---3--:R-:W-:Y:S08]  /*bc40*/  HMMA.16816.F32 R116, R4.reuse, R16, R176 ;  /* 0x000000100474723c */ /* 0x048ff000000018b0 */
[C---:B------:R-:W-:Y:S01]  /*bc50*/  HMMA.16816.F32 R120, R4.reuse, R18, R168 ;  /* 0x000000120478723c */ /* 0x040fe200000018a8 */
[----:B------:R-:W1:Y:S07]  /*bc60*/  LDSM.16.MT88.4 R16, [R204+0x1d000] ;  /* 0x01d00000cc10783b */ /* 0x000e6e0000004200 */
[C---:B----4-:R-:W-:Y:S08]  /*bc70*/  HMMA.16816.F32 R124, R4.reuse, R8, R164 ;  /* 0x00000008047c723c */ /* 0x050ff000000018a4 */
[C---:B------:R-:W-:Y:S01]  /*bc80*/  HMMA.16816.F32 R128, R4.reuse, R10, R140 ;  /* 0x0000000a0480723c */ /* 0x040fe2000000188c */
[----:B------:R-:W2:Y:S07]  /*bc90*/  LDSM.16.MT88.4 R8, [R203+0x1d000] ;  /* 0x01d00000cb08783b */ /* 0x000eae0000004200 */
[C---:B------:R-:W-:Y:S01]  /*bca0*/  HMMA.16816.F32 R100, R4.reuse, R24, R100 ;  /* 0x000000180464723c */ /* 0x040fe20000001864 */
[----:B------:R-:W3:Y:S07]  /*bcb0*/  LDSM.16.MT88.4 R24, [R202+0x1f000] ;  /* 0x01f00000ca18783b */ /* 0x000eee0000004200 */
[C---:B------:R-:W-:Y:S07]  /*bcc0*/  HMMA.16816.F32 R92, R4.reuse, R36, R92 ;  /* 0x00000024045c723c */ /* 0x040fee000000185c */
[----:B------:R-:W-:Y:S01]  /*bcd0*/  MOV R37, R113 ;  /* 0x0000007100257202 */ /* 0x000fe20000000f00 */
[----:B------:R-:W-:Y:S01]  /*bce0*/  IMAD.MOV.U32 R36, RZ, RZ, R114 ;  /* 0x000000ffff247224 */ /* 0x000fe200078e0072 */
[C---:B-1----:R-:W-:Y:S08]  /*bcf0*/  HMMA.16816.F32 R168, R4.reuse, R18, R180 ;  /* 0x0000001204a8723c */ /* 0x042ff000000018b4 */
[C---:B------:R-:W-:Y:S01]  /*bd00*/  HMMA.16816.F32 R112, R4.reuse, R22, R188 ;  /* 0x000000160470723c */ /* 0x040fe200000018bc */
[----:B------:R-:W-:Y:S01]  /*bd10*/  LDSM.16.MT88.4 R20, [R201+0x1f000] ;  /* 0x01f00000c914783b */ /* 0x000fe20000004200 */
[----:B------:R1:W-:Y:S06]  /*bd20*/  MUFU.EX2 R189, R0 ;  /* 0x0000000000bd7308 */ /* 0x0003ec0000000800 */
[C---:B--2---:R-:W-:Y:S08]  /*bd30*/  HMMA.16816.F32 R180, R4.reuse, R8, R172 ;  /* 0x0000000804b4723c */ /* 0x044ff000000018ac */
[----:B------:R-:W-:Y:S01]  /*bd40*/  HMMA.16816.F32 R176, R4, R10, R156 ;  /* 0x0000000a04b0723c */ /* 0x000fe2000000189c */
[----:B------:R-:W2:Y:S01]  /*bd50*/  LDSM.16.MT88.4 R8, [R204+0x1f000] ;  /* 0x01f00000cc08783b */ /* 0x000ea20000004200 */
[----:B-1----:R-:W-:-:S03]  /*bd60*/  FFMA.FTZ R0, R59, c[0x0][0x23c], -R12 ;  /* 0x00008f003b007a23 */ /* 0x002fc6000001080c */
[----:B------:R-:W-:Y:S01]  /*bd70*/  LDSM.16.MT88.4 R156, [R201+0x19800] ;  /* 0x01980000c99c783b */ /* 0x000fe20000004200 */
[----:B------:R1:W-:Y:S02]  /*bd80*/  MUFU.EX2 R190, R0 ;  /* 0x0000000000be7308 */ /* 0x0003e40000000800 */
[C---:B------:R-:W-:Y:S01]  /*bd90*/  HMMA.16816.F32 R140, R4.reuse, R32, R148 ;  /* 0x00000020048c723c */ /* 0x040fe20000001894 */
[----:B------:R-:W-:Y:S07]  /*bda0*/  LDSM.16.MT88.4 R56, [R203+0x19800] ;  /* 0x01980000cb38783b */ /* 0x000fee0000004200 */
[----:B------:R-:W-:Y:S01]  /*bdb0*/  HMMA.16816.F32 R148, R4, R16, R192 ;  /* 0x000000100494723c */ /* 0x000fe200000018c0 */
[----:B------:R-:W4:Y:S01]  /*bdc0*/  LDSM.16.MT88.4 R16, [R203+0x1f000] ;  /* 0x01f00000cb10783b */ /* 0x000f220000004200 */
[----:B-1----:R-:W-:-:S05]  /*bdd0*/  FFMA.FTZ R0, R48, c[0x0][0x23c], -R12 ;  /* 0x00008f0030007a23 */ /* 0x002fca000001080c */
[----:B------:R-:W-:Y:S01]  /*bde0*/  MOV R193, R36 ;  /* 0x0000002400c17202 */ /* 0x000fe20000000f00 */
[C---:B------:R-:W-:Y:S01]  /*bdf0*/  HMMA.16816.F32 R32, R4.reuse, R34, R184 ;  /* 0x000000220420723c */ /* 0x040fe200000018b8 */
[----:B------:R-:W-:Y:S01]  /*be00*/  IMAD.MOV.U32 R192, RZ, RZ, R37 ;  /* 0x000000ffffc07224 */ /* 0x000fe200078e0025 */
[----:B------:R1:W-:Y:S06]  /*be10*/  MUFU.EX2 R191, R0 ;  /* 0x0000000000bf7308 */ /* 0x0003ec0000000800 */
[C---:B---3--:R-:W-:Y:S08]  /*be20*/  HMMA.16816.F32 R132, R4.reuse, R24, R132 ;  /* 0x000000180484723c */ /* 0x048ff00000001884 */
[----:B------:R-:W-:Y:S01]  /*be30*/  HMMA.16816.F32 R184, R4, R26, R136 ;  /* 0x0000001a04b8723c */ /* 0x000fe20000001888 */
[----:B------:R-:W-:Y:S01]  /*be40*/  LDSM.16.MT88.4 R136, [R202+0x1f800] ;  /* 0x01f80000ca88783b */ /* 0x000fe20000004200 */
[----:B-1----:R-:W-:Y:S01]  /*be50*/  FFMA.FTZ R0, R2, c[0x0][0x23c], -R12 ;  /* 0x00008f0002007a23 */ /* 0x002fe2000001080c */
[----:B------:R-:W-:-:S03]  /*be60*/  LOP3.LUT R2, R31, UR7, R198, 0x96, !PT ;  /* 0x000000071f027c12 */ /* 0x000fc6000f8e96c6 */
[----:B------:R1:W-:Y:S02]  /*be70*/  MUFU.EX2 R188, R0 ;  /* 0x0000000000bc7308 */ /* 0x0003e40000000800 */
[C---:B--2---:R-:W-:Y:S01]  /*be80*/  HMMA.16816.F32 R24, R4.reuse, R10, R40 ;  /* 0x0000000a0418723c */ /* 0x044fe20000001828 */
[----:B------:R-:W2:Y:S07]  /*be90*/  LDSM.16.MT88.4 R40, [R202+0x19800] ;  /* 0x01980000ca28783b */ /* 0x000eae0000004200 */
[C---:B------:R-:W-:Y:S01]  /*bea0*/  HMMA.16816.F32 R172, R4.reuse, R20, R72 ;  /* 0x0000001404ac723c */ /* 0x040fe20000001848 */
[----:B------:R-:W-:Y:S01]  /*beb0*/  LDSM.16.MT88.4 R72, [R202+0x1b800] ;  /* 0x01b80000ca48783b */ /* 0x000fe20000004200 */
[----:B-1----:R-:W-:Y:S01]  /*bec0*/  FFMA.FTZ R0, R50, c[0x0][0x23c], -R15 ;  /* 0x00008f0032007a23 */ /* 0x002fe2000001080f */
[----:B------:R-:W-:Y:S01]  /*bed0*/  MOV R50, R51 ;  /* 0x0000003300327202 */ /* 0x000fe20000000f00 */
[----:B------:R-:W-:Y:S01]  /*bee0*/  IMAD.MOV.U32 R51, RZ, RZ, R38 ;  /* 0x000000ffff337224 */ /* 0x000fe200078e0026 */
[----:B------:R-:W-:Y:S01]  /*bef0*/  MOV R38, R39 ;  /* 0x0000002700267202 */ /* 0x000fe20000000f00 */
[----:B------:R1:W-:Y:S01]  /*bf00*/  MUFU.EX2 R31, R0 ;  /* 0x00000000001f7308 */ /* 0x0003e20000000800 */
[----:B------:R-:W-:Y:S01]  /*bf10*/  MOV R39, R3 ;  /* 0x0000000300277202 */ /* 0x000fe20000000f00 */
[----:B------:R-:W-:Y:S01]  /*bf20*/  IMAD.WIDE.U32 R2, R2, -0x2daee0ad, RZ ;  /* 0xd2511f5302027825 */ /* 0x000fe200078e00ff */
[----:B------:R-:W-:Y:S02]  /*bf30*/  HMMA.16816.F32 R160, R4, R8, R160 ;  /* 0x0000000804a0723c */ /* 0x000fe400000018a0 */
[----:B------:R-:W-:Y:S01]  /*bf40*/  MOV R194, R39 ;  /* 0x0000002700c27202 */ /* 0x000fe20000000f00 */
[----:B------:R-:W-:Y:S01]  /*bf50*/  IMAD.MOV.U32 R195, RZ, RZ, R38 ;  /* 0x000000ffffc37224 */ /* 0x000fe200078e0026 */
[----:B------:R-:W-:-:S02]  /*bf60*/  LOP3.LUT R12, R2, 0xff, RZ, 0xc0, !PT ;  /* 0x000000ff020c7812 */ /* 0x000fc400078ec0ff */
[--C-:B------:R-:W-:Y:S01]  /*bf70*/  SHF.R.U32.HI R11, RZ, 0x18, R2.reuse ;  /* 0x00000018ff0b7819 */ /* 0x100fe20000011602 */
[--C-:B------:R-:W-:Y:S01]  /*bf80*/  FFMA.FTZ R9, R49, c[0x0][0x23c], -R15.reuse ;  /* 0x00008f0031097a23 */ /* 0x100fe2000001080f */
[C---:B------:R-:W-:Y:S01]  /*bf90*/  HMMA.16816.F32 R20, R4.reuse, R22, R64 ;  /* 0x000000160414723c */ /* 0x040fe20000001840 */
[----:B------:R-:W-:Y:S01]  /*bfa0*/  LDSM.16.MT88.4 R64, [R201+0x1b800] ;  /* 0x01b80000c940783b */ /* 0x000fe20000004200 */
[----:B------:R-:W-:Y:S01]  /*bfb0*/  SHF.R.U32.HI R8, RZ, 0x10, R2 ;  /* 0x00000010ff087819 */ /* 0x000fe20000011602 */
[----:B------:R3:W5:Y:S01]  /*bfc0*/  MUFU.EX2 R30, R9 ;  /* 0x00000009001e7308 */ /* 0x0007620000000800 */
[----:B-1----:R-:W-:Y:S02]  /*bfd0*/  LOP3.LUT R0, R2, 0xffff, RZ, 0xc0, !PT ;  /* 0x0000ffff02007812 */ /* 0x002fe400078ec0ff */
[----:B------:R-:W-:Y:S02]  /*bfe0*/  LOP3.LUT R2, R3, UR17, R196, 0x96, !PT ;  /* 0x0000001103027c12 */ /* 0x000fe4000f8e96c4 */
[----:B----4-:R-:W-:Y:S01]  /*bff0*/  HMMA.16816.F32 R144, R4, R16, R144 ;  /* 0x000000100490723c */ /* 0x010fe20000001890 */
[----:B------:R-:W-:Y:S01]  /*c000*/  SHF.R.U32.HI R10, RZ, 0x8, R0 ;  /* 0x00000008ff0a7819 */ /* 0x000fe20000011600 */
[----:B------:R-:W-:Y:S01]  /*c010*/  FFMA.FTZ R0, R50, c[0x0][0x23c], -R15 ;  /* 0x00008f0032007a23 */ /* 0x000fe2000001080f */
[----:B------:R-:W-:-:S02]  /*c020*/  LOP3.LUT R8, R8, 0xff, RZ, 0xc0, !PT ;  /* 0x000000ff08087812 */ /* 0x000fc400078ec0ff */
[----:B------:R-:W-:Y:S01]  /*c030*/  PRMT R12, R12, 0x5410, R10 ;  /* 0x000054100c0c7816 */ /* 0x000fe2000000000a */
[----:B------:R-:W-:Y:S01]  /*c040*/  FFMA.FTZ R10, R51, c[0x0][0x23c], -R15 ;  /* 0x00008f00330a7a23 */ /* 0x000fe2000001080f */
[--C-:B------:R-:W-:Y:S01]  /*c050*/  SHF.R.U32.HI R3, RZ, 0x10, R2.reuse ;  /* 0x00000010ff037819 */ /* 0x100fe20000011602 */
[----:B------:R-:W1:Y:S01]  /*c060*/  LDSM.16.MT88.4 R48, [R204+0x19800] ;  /* 0x01980000cc30783b */ /* 0x000e620000004200 */
[----:B------:R4:W-:Y:S01]  /*c070*/  MUFU.EX2 R15, R0 ;  /* 0x00000000000f7308 */ /* 0x0009e20000000800 */
[----:B------:R-:W-:Y:S01]  /*c080*/  PRMT R11, R8, 0x5410, R11 ;  /* 0x00005410080b7816 */ /* 0x000fe2000000000b */
[----:B------:R-:W-:Y:S01]  /*c090*/  HMMA.16816.F32 R16, R4, R18, R44 ;  /* 0x000000120410723c */ /* 0x000fe2000000182c */
[----:B---3--:R-:W-:Y:S02]  /*c0a0*/  LOP3.LUT R9, R2, 0xff, RZ, 0xc0, !PT ;  /* 0x000000ff02097812 */ /* 0x008fe400078ec0ff */
[----:B------:R-:W-:-:S03]  /*c0b0*/  SHF.R.U32.HI R8, RZ, 0x18, R2 ;  /* 0x00000018ff087819 */ /* 0x000fc60000011602 */
[----:B------:R-:W3:Y:S01]  /*c0c0*/  MUFU.EX2 R10, R10 ;  /* 0x0000000a000a7308 */ /* 0x000ee20000000800 */
[--C-:B------:R-:W-:Y:S01]  /*c0d0*/  HSET2.LE.AND R5, R12, R252.reuse, PT ;  /* 0x000000fc0c057233 */ /* 0x100fe20003803000 */
[----:B-----5:R-:W-:Y:S01]  /*c0e0*/  F2FP.PACK_AB R4, R30, R31 ;  /* 0x0000001f1e04723e */ /* 0x020fe200000000ff */
[----:B------:R-:W-:Y:S01]  /*c0f0*/  HSET2.LE.AND R7, R11, R252, PT ;  /* 0x000000fc0b077233 */ /* 0x000fe20003803000 */
[----:B------:R-:W-:Y:S02]  /*c100*/  F2FP.PACK_AB R6, R188, R191 ;  /* 0x000000bfbc06723e */ /* 0x000fe400000000ff */
[----:B----4-:R-:W-:Y:S02]  /*c110*/  LOP3.LUT R0, R2, 0xffff, RZ, 0xc0, !PT ;  /* 0x0000ffff02007812 */ /* 0x010fe400078ec0ff */
[----:B------:R-:W-:Y:S02]  /*c120*/  LOP3.LUT R166, R5, R6, RZ, 0xc0, !PT ;  /* 0x0000000605a67212 */ /* 0x000fe400078ec0ff */
[----:B------:R-:W-:-:S02]  /*c130*/  SHF.R.U32.HI R2, RZ, 0x8, R0 ;  /* 0x00000008ff027819 */ /* 0x000fc40000011600 */
[----:B------:R-:W-:Y:S02]  /*c140*/  LOP3.LUT R0, R3, 0xff, RZ, 0xc0, !PT ;  /* 0x000000ff03007812 */ /* 0x000fe400078ec0ff */
[----:B------:R-:W-:Y:S02]  /*c150*/  PRMT R2, R9, 0x5410, R2 ;  /* 0x0000541009027816 */ /* 0x000fe40000000002 */
[----:B------:R-:W-:Y:S02]  /*c160*/  PRMT R3, R0, 0x5410, R8 ;  /* 0x0000541000037816 */ /* 0x000fe40000000008 */
[----:B---3--:R-:W-:Y:S01]  /*c170*/  F2FP.PACK_AB R8, R10, R15 ;  /* 0x0000000f0a08723e */ /* 0x008fe200000000ff */
[--C-:B------:R-:W-:Y:S01]  /*c180*/  HSET2.LE.AND R0, R2, R252.reuse, PT ;  /* 0x000000fc02007233 */ /* 0x100fe20003803000 */
[----:B------:R-:W-:Y:S01]  /*c190*/  F2FP.PACK_AB R2, R190, R189 ;  /* 0x000000bdbe02723e */ /* 0x000fe200000000ff */
[----:B------:R-:W-:Y:S01]  /*c1a0*/  HSET2.LE.AND R3, R3, R252, PT ;  /* 0x000000fc03037233 */ /* 0x000fe20003803000 */
[----:B------:R-:W-:-:S02]  /*c1b0*/  LOP3.LUT R167, R7, R8, RZ, 0xc0, !PT ;  /* 0x0000000807a77212 */ /* 0x000fc400078ec0ff */
[----:B------:R-:W-:Y:S01]  /*c1c0*/  LOP3.LUT R164, R0, R2, RZ, 0xc0, !PT ;  /* 0x0000000200a47212 */ /* 0x000fe200078ec0ff */
[----:B------:R-:W-:Y:S01]  /*c1d0*/  FFMA.FTZ R2, R250, R29, R192 ;  /* 0x0000001dfa027223 */ /* 0x000fe200000100c0 */
[----:B------:R-:W-:Y:S01]  /*c1e0*/  LOP3.LUT R165, R3, R4, RZ, 0xc0, !PT ;  /* 0x0000000403a57212 */ /* 0x000fe200078ec0ff */
[----:B------:R-:W-:Y:S01]  /*c1f0*/  FFMA.FTZ R0, R247, R28, R193 ;  /* 0x0000001cf7007223 */ /* 0x000fe200000100c1 */
[----:B------:R-:W-:Y:S01]  /*c200*/  LDSM.16.MT88.4 R4, [R203+0x1f800] ;  /* 0x01f80000cb04783b */ /* 0x000fe20000004200 */
[----:B------:R-:W-:Y:S01]  /*c210*/  FADD.FTZ R2, R194, R2 ;  /* 0x00000002c2027221 */ /* 0x000fe20000010000 */
[----:B------:R-:W-:Y:S01]  /*c220*/  MOV R3, R249 ;  /* 0x000000f900037202 */ /* 0x000fe20000000f00 */
[----:B------:R-:W-:Y:S02]  /*c230*/  FADD.FTZ R0, R195, R0 ;  /* 0x00000000c3007221 */ /* 0x000fe40000010000 */
        /* <DEDUP_REMOVED lines=10> */
[C---:B--2---:R-:W-:Y:S01]  /*c2e0*/  HMMA.16816.F32 R36, R164.reuse, R40, R60 ;  /* 0x00000028a424723c */ /* 0x044fe2000000183c */
        /* <DEDUP_REMOVED lines=9> */
[----:B-1----:R-:W-:Y:S01]  /*c380*/  HMMA.16816.F32 R44, R164, R48, R76 ;  /* 0x00000030a42c723c */ /* 0x002fe2000000184c */
        /* <DEDUP_REMOVED lines=14> */
[C---:B------:R-:W-:Y:S01]  /*c470*/  HMMA.16816.F32 R48, R164.reuse, R50, R80 ;  /* 0x00000032a430723c */ /* 0x040fe20000001850 */
[----:B------:R-:W1:Y:S07]  /*c480*/  LDSM.16.MT88.4 R80, [R204+0x1b800] ;  /* 0x01b80000cc50783b */ /* 0x000e6e0000004200 */
[C---:B------:R-:W-:Y:S01]  /*c490*/  HMMA.16816.F32 R56, R164.reuse, R58, R88 ;  /* 0x0000003aa438723c */ /* 0x040fe20000001858 */
[----:B------:R-:W2:Y:S07]  /*c4a0*/  LDSM.16.MT88.4 R88, [R203+0x1b800] ;  /* 0x01b80000cb58783b */ /* 0x000eae0000004200 */
[C---:B------:R-:W-:Y:S01]  /*c4b0*/  HMMA.16816.F32 R64, R164.reuse, R66, R96 ;  /* 0x00000042a440723c */ /* 0x040fe20000001860 */
[----:B------:R-:W3:Y:S07]  /*c4c0*/  LDSM.16.MT88.4 R96, [R201+0x1d800] ;  /* 0x01d80000c960783b */ /* 0x000eee0000004200 */
[C---:B------:R-:W-:Y:S08]  /*c4d0*/  HMMA.16816.F32 R68, R164.reuse, R72, R100 ;  /* 0x00000048a444723c */ /* 0x040ff00000001864 */
[C---:B------:R-:W-:Y:S01]  /*c4e0*/  HMMA.16816.F32 R72, R164.reuse, R74, R104 ;  /* 0x0000004aa448723c */ /* 0x040fe20000001868 */
[----:B------:R-:W4:Y:S07]  /*c4f0*/  LDSM.16.MT88.4 R104, [R202+0x1d800] ;  /* 0x01d80000ca68783b */ /* 0x000f2e0000004200 */
[C---:B------:R-:W-:Y:S08]  /*c500*/  HMMA.16816.F32 R132, R164.reuse, R136, R132 ;  /* 0x00000088a484723c */ /* 0x040ff00000001884 */
[C---:B-1----:R-:W-:Y:S08]  /*c510*/  HMMA.16816.F32 R76, R164.reuse, R80, R108 ;  /* 0x00000050a44c723c */ /* 0x042ff0000000186c */
[C---:B--2---:R-:W-:Y:S08]  /*c520*/  HMMA.16816.F32 R84, R164.reuse, R88, R116 ;  /* 0x00000058a454723c */ /* 0x044ff00000001874 */
[C---:B---3--:R-:W-:Y:S08]  /*c530*/  HMMA.16816.F32 R92, R164.reuse, R96, R124 ;  /* 0x00000060a45c723c */ /* 0x048ff0000000187c */
[C---:B------:R-:W-:Y:S01]  /*c540*/  HMMA.16816.F32 R80, R164.reuse, R82, R112 ;  /* 0x00000052a450723c */ /* 0x040fe20000001870 */
[----:B------:R-:W1:Y:S07]  /*c550*/  LDSM.16.MT88.4 R112, [R204+0x1d800] ;  /* 0x01d80000cc70783b */ /* 0x000e6e0000004200 */
[C---:B------:R-:W-:Y:S01]  /*c560*/  HMMA.16816.F32 R88, R164.reuse, R90, R120 ;  /* 0x0000005aa458723c */ /* 0x040fe20000001878 */
[----:B------:R-:W2:Y:S07]  /*c570*/  LDSM.16.MT88.4 R120, [R203+0x1d800] ;  /* 0x01d80000cb78783b */ /* 0x000eae0000004200 */
[C---:B------:R-:W-:Y:S01]  /*c580*/  HMMA.16816.F32 R96, R164.reuse, R98, R128 ;  /* 0x00000062a460723c */ /* 0x040fe20000001880 */
[----:B------:R-:W3:Y:S07]  /*c590*/  LDSM.16.MT88.4 R128, [R201+0x1f800] ;  /* 0x01f80000c980783b */ /* 0x000eee0000004200 */
[C---:B----4-:R-:W-:Y:S01]  /*c5a0*/  HMMA.16816.F32 R100, R164.reuse, R104, R140 ;  /* 0x00000068a464723c */ /* 0x050fe2000000188c */
[----:B------:R-:W4:Y:S07]  /*c5b0*/  LDSM.16.MT88.4 R140, [R204+0x1f800] ;  /* 0x01f80000cc8c783b */ /* 0x000f2e0000004200 */
[C---:B------:R-:W-:Y:S08]  /*c5c0*/  HMMA.16816.F32 R104, R164.reuse, R106, R32 ;  /* 0x0000006aa468723c */ /* 0x040ff00000001820 */
[C---:B------:R-:W-:Y:S08]  /*c5d0*/  HMMA.16816.F32 R136, R164.reuse, R138, R184 ;  /* 0x0000008aa488723c */ /* 0x040ff000000018b8 */
[C---:B-1----:R-:W-:Y:S07]  /*c5e0*/  HMMA.16816.F32 R108, R164.reuse, R112, R148 ;  /* 0x00000070a46c723c */ /* 0x042fee0000001894 */
[----:B------:R-:W-:Y:S01]  /*c5f0*/  MOV R148, R251 ;  /* 0x000000fb00947202 */ /* 0x000fe20000000f00 */
[C---:B--2---:R-:W-:Y:S08]  /*c600*/  HMMA.16816.F32 R116, R164.reuse, R120, R180 ;  /* 0x00000078a474723c */ /* 0x044ff000000018b4 */
[C---:B---3--:R-:W-:Y:S08]  /*c610*/  HMMA.16816.F32 R124, R164.reuse, R128, R172 ;  /* 0x00000080a47c723c */ /* 0x048ff000000018ac */
[C---:B----4-:R-:W-:Y:S08]  /*c620*/  HMMA.16816.F32 R160, R164.reuse, R140, R160 ;  /* 0x0000008ca4a0723c */ /* 0x050ff000000018a0 */
        /* <DEDUP_REMOVED lines=12> */
[----:B------:R-:W-:Y:S01]  /*c6f0*/  BAR.SYNC.DEFER_BLOCKING 0x0 ;  /* 0x0000000000007b1d */ /* 0x000fe20000010000 */
[----:B------:R-:W-:-:S05]  /*c700*/  UISETP.GE.AND UP0, UPT, UR35, 0x4, UPT ;  /* 0x000000042300788c */ /* 0x000fca000bf06270 */
[----:B------:R-:W-:Y:S01]  /*c710*/  ULDC.64 UR4, c[0x0][0x1a0] ;  /* 0x0000680000047ab9 */ /* 0x000fe20000000a00 */
[----:B------:R-:W1:Y:S01]  /*c720*/  S2R R244, SR_TID.X ;  /* 0x0000000000f47919 */ /* 0x000e620000002100 */
[----:B------:R-:W-:Y:S02]  /*c730*/  UIMAD UR39, UR39, UR4, URZ ;  /* 0x00000004272772a4 */ /* 0x000fe4000f8e023f */
[----:B------:R-:W-:Y:S02]  /*c740*/  UIMAD.WIDE.U32 UR40, UR38, UR4, URZ ;  /* 0x00000004262872a5 */ /* 0x000fe4000f8e003f */
[----:B------:R-:W-:-:S04]  /*c750*/  UIMAD UR5, UR38, UR5, UR39 ;  /* 0x00000005260572a4 */ /* 0x000fc8000f8e0227 */
[----:B------:R-:W-:Y:S01]  /*c760*/  UIADD3 UR5, UR41, UR5, URZ ;  /* 0x0000000529057290 */ /* 0x000fe2000fffe03f */
[----:B------:R-:W-:Y:S02]  /*c770*/  IMAD.U32 R2, RZ, RZ, UR40 ;  /* 0x00000028ff027e24 */ /* 0x000fe4000f8e00ff */
[----:B------:R-:W-:-:S03]  /*c780*/  IMAD.U32 R3, RZ, RZ, UR41 ;  /* 0x00000029ff037e24 */ /* 0x000fc6000f8e00ff */
[----:B------:R-:W-:Y:S01]  /*c790*/  IMAD.U32 R3, RZ, RZ, UR5 ;  /* 0x00000005ff037e24 */ /* 0x000fe2000f8e00ff */
[----:B------:R-:W-:Y:S01]  /*c7a0*/  @P6 STS.128 [R227+0x18000], RZ ;  /* 0x018000ffe3006388 */ /* 0x000fe20000000c00 */
[----:B-1----:R-:W-:-:S05]  /*c7b0*/  IMAD.SHL.U32 R244, R244, 0x2, RZ ;  /* 0x00000002f4f47824 */ /* 0x002fca00078e00ff */
[----:B------:R-:W-:Y:S02]  /*c7c0*/  LOP3.LUT R244, R244, 0x6, RZ, 0xc0, !PT ;  /* 0x00000006f4f47812 */ /* 0x000fe400078ec0ff */
[----:B--2---:R-:W-:-:S04]  /*c7d0*/  LEA R0, P0, R2, R240, 0x6 ;  /* 0x000000f002007211 */ /* 0x004fc800078030ff */
[----:B------:R-:W-:Y:S02]  /*c7e0*/  @!P6 LEA R24, P2, R0, c[0x0][0x170], 0x1 ;  /* 0x00005c000018ea11 */ /* 0x000fe400078408ff */
[----:B---3--:R-:W-:Y:S02]  /*c7f0*/  LEA.HI.X R3, R2, R243, R3, 0x6, P0 ;  /* 0x000000f302037211 */ /* 0x008fe400000f3403 */
[C---:B------:R-:W-:Y:S02]  /*c800*/  @!P5 LEA R20, P1, R0.reuse, c[0x0][0x170], 0x1 ;  /* 0x00005c000014da11 */ /* 0x040fe400078208ff */
[C---:B------:R-:W-:Y:S02]  /*c810*/  @!P4 LEA R18, P0, R0.reuse, c[0x0][0x170], 0x1 ;  /* 0x00005c000012ca11 */ /* 0x040fe400078008ff */
[C---:B------:R-:W-:Y:S02]  /*c820*/  @!P6 LEA.HI.X R25, R0.reuse, c[0x0][0x174], R3, 0x1, P2 ;  /* 0x00005d000019ea11 */ /* 0x040fe400010f0c03 */
        /* <DEDUP_REMOVED lines=15> */
[----:B------:R-:W-:Y:S01]  /*c920*/  @!P3 LEA.HI.X R17, R0, c[0x0][0x174], R3, 0x1, P1 ;  /* 0x00005d000011ba11 */ /* 0x000fe200008f0c03 */
[----:B------:R-:W-:Y:S01]  /*c930*/  IMAD.U32 R0, RZ, RZ, UR38 ;  /* 0x00000026ff007e24 */ /* 0x000fe2000f8e00ff */
[C---:B------:R-:W-:Y:S01]  /*c940*/  @!P5 LEA R10, P2, R2.reuse, c[0x0][0x170], 0x1 ;  /* 0x00005c00020ada11 */ /* 0x040fe200078408ff */
[----:B------:R-:W-:Y:S01]  /*c950*/  @P4 STS.128 [R227+0x1c000], RZ ;  /* 0x01c000ffe3004388 */ /* 0x000fe20000000c00 */
[----:B------:R-:W-:Y:S01]  /*c960*/  @!P4 LEA R8, P1, R2, c[0x0][0x170], 0x1 ;  /* 0x00005c000208ca11 */ /* 0x000fe200078208ff */
[----:B------:R-:W-:Y:S01]  /*c970*/  IMAD R0, R0, 0x40, R244 ;  /* 0x0000004000007824 */ /* 0x000fe200078e02f4 */
        /* <DEDUP_REMOVED lines=14> */
[C---:B------:R-:W-:Y:S02]  /*ca60*/  IADD3 R3, R0.reuse, 0x1, RZ ;  /* 0x0000000100037810 */ /* 0x040fe40007ffe0ff */
[----:B------:R-:W-:Y:S01]  /*ca70*/  IADD3 R2, R0, 0x8, RZ ;  /* 0x0000000800027810 */ /* 0x000fe20007ffe0ff */
[----:B------:R-:W-:Y:S01]  /*ca80*/  @P6 STS.128 [R227+0x19000], RZ ;  /* 0x019000ffe3006388 */ /* 0x000fe20000000c00 */
[----:B------:R-:W-:-:S02]  /*ca90*/  ISETP.GE.AND P0, PT, R3, R13, PT ;  /* 0x0000000d0300720c */ /* 0x000fc40003f06270 */
[----:B------:R-:W-:Y:S01]  /*caa0*/  ISETP.GE.AND P2, PT, R3, R14, PT ;  /* 0x0000000e0300720c */ /* 0x000fe20003f46270 */
[----:B------:R-:W-:Y:S01]  /*cab0*/  @!PT LDS RZ, [RZ] ;  /* 0x00000000fffff984 */ /* 0x000fe20000000800 */
[----:B------:R-:W-:Y:S01]  /*cac0*/  @!PT LDS RZ, [RZ] ;  /* 0x00000000fffff984 */ /* 0x000fe20000000800 */
[----:B------:R-:W-:Y:S01]  /*cad0*/  @!PT LDS RZ, [RZ] ;  /* 0x00000000fffff984 */ /* 0x000fe20000000800 */
[----:B------:R2:W-:Y:S01]  /*cae0*/  @!P6 LDGSTS.E.BYPASS.LTC128B.128 [R227+0x19000], [R22.64] ;  /* 0x1900000016e3efae */ /* 0x0005e2000b901d5c */
        /* <DEDUP_REMOVED lines=17> */
[----:B---3--:R-:W-:Y:S04]  /*cc00*/  LDSM.16.M88.4 R16, [R200+0x10000] ;  /* 0x01000000c810783b */ /* 0x008fe80000000200 */
[----:B------:R-:W-:Y:S04]  /*cc10*/  LDSM.16.M88.4 R28, [R200+0x10800] ;  /* 0x01080000c81c783b */ /* 0x000fe80000000200 */
[----:B--2---:R-:W-:Y:S04]  /*cc20*/  LDSM.16.M88.4 R20, [R200+0x11800] ;  /* 0x01180000c814783b */ /* 0x004fe80000000200 */
[----:B-1----:R-:W-:Y:S04]  /*cc30*/  LDSM.16.M88.4 R24, [R200+0x11000] ;  /* 0x01100000c818783b */ /* 0x002fe80000000200 */
[----:B----4-:R-:W-:Y:S04]  /*cc40*/  LDSM.16.M88.4 R8, [R208] ;  /* 0x00000000d008783b */ /* 0x010fe80000000200 */
[----:B------:R-:W-:Y:S04]  /*cc50*/  LDSM.16.M88.4 R168, [R211] ;  /* 0x00000000d3a8783b */ /* 0x000fe80000000200 */
[----:B-----5:R-:W1:Y:S04]  /*cc60*/  LDSM.16.M88.4 R4, [R207] ;  /* 0x00000000cf04783b */ /* 0x020e680000000200 */
[----:B------:R-:W2:Y:S04]  /*cc70*/  LDSM.16.M88.4 R188, [R226] ;  /* 0x00000000e2bc783b */ /* 0x000ea80000000200 */
[----:B------:R-:W3:Y:S04]  /*cc80*/  LDSM.16.M88.4 R240, [R224] ;  /* 0x00000000e0f0783b */ /* 0x000ee80000000200 */
[----:B------:R-:W4:Y:S04]  /*cc90*/  LDSM.16.M88.4 R192, [R225] ;  /* 0x00000000e1c0783b */ /* 0x000f280000000200 */
[----:B------:R-:W-:Y:S04]  /*cca0*/  LDSM.16.M88.4 R228, [R206+0x10800] ;  /* 0x01080000cee4783b */ /* 0x000fe80000000200 */
[----:B------:R-:W0:Y:S01]  /*ccb0*/  LDGDEPBAR ;  /* 0x00000000000079af */ /* 0x000e220000000000 */
[C---:B-1----:R-:W-:Y:S08]  /*ccc0*/  HMMA.16816.F32 R148, R4.reuse, R16, RZ ;  /* 0x000000100494723c */ /* 0x042ff000000018ff */
[C---:B------:R-:W-:Y:S08]  /*ccd0*/  HMMA.16816.F32 R16, R4.reuse, R18, RZ ;  /* 0x000000120410723c */ /* 0x040ff000000018ff */
[C---:B------:R-:W-:Y:S08]  /*cce0*/  HMMA.16816.F32 R32, R4.reuse, R28, RZ ;  /* 0x0000001c0420723c */ /* 0x040ff000000018ff */
[C---:B------:R-:W-:Y:S08]  /*ccf0*/  HMMA.16816.F32 R184, R4.reuse, R30, RZ ;  /* 0x0000001e04b8723c */ /* 0x040ff000000018ff */
[C---:B------:R-:W-:Y:S08]  /*cd00*/  HMMA.16816.F32 R28, R4.reuse, R22, RZ ;  /* 0x00000016041c723c */ /* 0x040ff000000018ff */
[C---:B------:R-:W-:Y:S08]  /*cd10*/  HMMA.16816.F32 R180, R4.reuse, R24, RZ ;  /* 0x0000001804b4723c */ /* 0x040ff000000018ff */
[C---:B------:R-:W-:Y:S01]  /*cd20*/  HMMA.16816.F32 R176, R4.reuse, R26, RZ ;  /* 0x0000001a04b0723c */ /* 0x040fe200000018ff */
[----:B------:R-:W-:Y:S07]  /*cd30*/  LDSM.16.M88.4 R24, [R206+0x10000] ;  /* 0x01000000ce18783b */ /* 0x000fee0000000200 */
[----:B------:R-:W-:Y:S01]  /*cd40*/  HMMA.16816.F32 R172, R4, R20, RZ ;  /* 0x0000001404ac723c */ /* 0x000fe200000018ff */
[----:B------:R-:W1:Y:S07]  /*cd50*/  LDSM.16.M88.4 R4, [R210] ;  /* 0x00000000d204783b */ /* 0x000e6e0000000200 */
[C---:B------:R-:W-:Y:S01]  /*cd60*/  HMMA.16816.F32 R196, R8.reuse, R168, R148 ;  /* 0x000000a808c4723c */ /* 0x040fe20000001894 */
[----:B------:R-:W5:Y:S07]  /*cd70*/  LDSM.16.M88.4 R148, [R206+0x11800] ;  /* 0x01180000ce94783b */ /* 0x000f6e0000000200 */
[C---:B------:R-:W-:Y:S01]  /*cd80*/  HMMA.16816.F32 R20, R8.reuse, R170, R16 ;  /* 0x000000aa0814723c */ /* 0x040fe20000001810 */
[----:B------:R-:W1:Y:S07]  /*cd90*/  LDSM.16.M88.4 R168, [R206+0x11000] ;  /* 0x01100000cea8783b */ /* 0x000e6e0000000200 */
[C---:B--2---:R-:W-:Y:S01]  /*cda0*/  HMMA.16816.F32 R16, R8.reuse, R188, R32 ;  /* 0x000000bc0810723c */ /* 0x044fe20000001820 */
[----:B------:R-:W-:Y:S07]  /*cdb0*/  LDSM.16.M88.4 R32, [R205] ;  /* 0x00000000cd20783b */ /* 0x000fee0000000200 */
[C---:B---3--:R-:W-:Y:S08]  /*cdc0*/  HMMA.16816.F32 R28, R8.reuse, R242, R28 ;  /* 0x000000f2081c723c */ /* 0x048ff0000000181c */
[C---:B------:R-:W-:Y:S08]  /*cdd0*/  HMMA.16816.F32 R236, R8.reuse, R190, R184 ;  /* 0x000000be08ec723c */ /* 0x040ff000000018b8 */
[C---:B----4-:R-:W-:Y:S08]  /*cde0*/  HMMA.16816.F32 R184, R8.reuse, R192, R180 ;  /* 0x000000c008b8723c */ /* 0x050ff000000018b4 */
[C---:B------:R-:W-:Y:S01]  /*cdf0*/  HMMA.16816.F32 R180, R8.reuse, R194, R176 ;  /* 0x000000c208b4723c */ /* 0x040fe200000018b0 */
[----:B------:R-:W-:Y:S07]  /*ce00*/  LDSM.16.M88.4 R192, [R205+0x800] ;  /* 0x00080000cdc0783b */ /* 0x000fee0000000200 */
[----:B------:R-:W-:Y:S01]  /*ce10*/  HMMA.16816.F32 R176, R8, R240, R172 ;  /* 0x000000f008b0723c */ /* 0x000fe200000018ac */
[----:B------:R-:W2:Y:S07]  /*ce20*/  LDSM.16.M88.4 R8, [R209] ;  /* 0x00000000d108783b */ /* 0x000eae0000000200 */
[C---:B-1----:R-:W-:Y:S08]  /*ce30*/  HMMA.16816.F32 R172, R4.reuse, R26, R20 ;  /* 0x0000001a04ac723c */ /* 0x042ff00000001814 */
[C---:B------:R-:W-:Y:S08]  /*ce40*/  HMMA.16816.F32 R20, R4.reuse, R228, R16 ;  /* 0x000000e40414723c */ /* 0x040ff00000001810 */
[C---:B-----5:R-:W-:Y:S01]  /*ce50*/  HMMA.16816.F32 R16, R4.reuse, R150, R28 ;  /* 0x000000960410723c */ /* 0x060fe2000000181c */
[----:B------:R-:W1:Y:S07]  /*ce60*/  LDSM.16.M88.4 R28, [R205+0x1000] ;  /* 0x00100000cd1c783b */ /* 0x000e6e0000000200 */
[C---:B------:R-:W-:Y:S01]  /*ce70*/  HMMA.16816.F32 R188, R4.reuse, R24, R196 ;  /* 0x0000001804bc723c */ /* 0x040fe200000018c4 */
[----:B------:R-:W3:Y:S04]  /*ce80*/  LDSM.16.M88.4 R24, [R205+0x1800] ;  /* 0x00180000cd18783b */ /* 0x000ee80000000200 */
[----:B------:R-:W-:Y:S03]  /*ce90*/  LDSM.16.M88.4 R196, [R205+0x2800] ;  /* 0x00280000cdc4783b */ /* 0x000fe60000000200 */
[C---:B------:R-:W-:Y:S08]  /*cea0*/  HMMA.16816.F32 R180, R4.reuse, R170, R180 ;  /* 0x000000aa04b4723c */ /* 0x040ff000000018b4 */
[C---:B------:R-:W-:Y:S01]  /*ceb0*/  HMMA.16816.F32 R176, R4.reuse, R148, R176 ;  /* 0x0000009404b0723c */ /* 0x040fe200000018b0 */
[----:B------:R-:W-:Y:S07]  /*cec0*/  LDSM.16.M88.4 R148, [R200+0x12000] ;  /* 0x01200000c894783b */ /* 0x000fee0000000200 */
[C---:B------:R-:W-:Y:S08]  /*ced0*/  HMMA.16816.F32 R236, R4.reuse, R230, R236 ;  /* 0x000000e604ec723c */ /* 0x040ff000000018ec */
[----:B------:R-:W-:Y:S01]  /*cee0*/  HMMA.16816.F32 R228, R4, R168, R184 ;  /* 0x000000a804e4723c */ /* 0x000fe200000018b8 */
[----:B------:R-:W-:Y:S07]  /*cef0*/  LDSM.16.M88.4 R4, [R207+0x4000] ;  /* 0x00400000cf04783b */ /* 0x000fee0000000200 */
[C---:B--2---:R-:W-:Y:S01]  /*cf00*/  HMMA.16816.F32 R168, R8.reuse, R34, R172 ;  /* 0x0000002208a8723c */ /* 0x044fe200000018ac */
[----:B------:R-:W2:Y:S07]  /*cf10*/  LDSM.16.M88.4 R172, [R200+0x12800] ;  /* 0x01280000c8ac783b */ /* 0x000eae0000000200 */
[C---:B------:R-:W-:Y:S08]  /*cf20*/  HMMA.16816.F32 R184, R8.reuse, R32, R188 ;  /* 0x0000002008b8723c */ /* 0x040ff000000018bc */
[C---:B------:R-:W-:Y:S01]  /*cf30*/  HMMA.16816.F32 R32, R8.reuse, R192, R20 ;  /* 0x000000c00820723c */ /* 0x040fe20000001814 */
[----:B------:R-:W-:Y:S07]  /*cf40*/  LDSM.16.M88.4 R20, [R200+0x13800] ;  /* 0x01380000c814783b */ /* 0x000fee0000000200 */
[C---:B-1----:R-:W-:Y:S08]  /*cf50*/  HMMA.16816.F32 R188, R8.reuse, R30, R180 ;  /* 0x0000001e08bc723c */ /* 0x042ff000000018b4 */
[C---:B---3--:R-:W-:Y:S08]  /*cf60*/  HMMA.16816.F32 R180, R8.reuse, R24, R176 ;  /* 0x0000001808b4723c */ /* 0x048ff000000018b0 */
[C---:B------:R-:W-:Y:S01]  /*cf70*/  HMMA.16816.F32 R16, R8.reuse, R26, R16 ;  /* 0x0000001a0810723c */ /* 0x040fe20000001810 */
[----:B------:R-:W1:Y:S07]  /*cf80*/  LDSM.16.M88.4 R24, [R200+0x13000] ;  /* 0x01300000c818783b */ /* 0x000e6e0000000200 */
[C---:B------:R-:W-:Y:S08]  /*cf90*/  HMMA.16816.F32 R228, R8.reuse, R28, R228 ;  /* 0x0000001c08e4723c */ /* 0x040ff000000018e4 */
[----:B------:R-:W-:Y:S01]  /*cfa0*/  HMMA.16816.F32 R236, R8, R194, R236 ;  /* 0x000000c208ec723c */ /* 0x000fe200000018ec */
[----:B------:R-:W-:Y:S04]  /*cfb0*/  LDSM.16.M88.4 R8, [R208+0x4000] ;  /* 0x00400000d008783b */ /* 0x000fe80000000200 */
[----:B------:R-:W-:Y:S03]  /*cfc0*/  LDSM.16.M88.4 R192, [R206+0x12800] ;  /* 0x01280000cec0783b */ /* 0x000fe60000000200 */
[C---:B--2---:R-:W-:Y:S01]  /*cfd0*/  HMMA.16816.F32 R28, R4.reuse, R172, R32 ;  /* 0x000000ac041c723c */ /* 0x044fe20000001820 */
[----:B------:R-:W2:Y:S07]  /*cfe0*/  LDSM.16.M88.4 R32, [R223] ;  /* 0x00000000df20783b */ /* 0x000eae0000000200 */
[C---:B------:R-:W-:Y:S08]  /*cff0*/  HMMA.16816.F32 R184, R4.reuse, R148, R184 ;  /* 0x0000009404b8723c */ /* 0x040ff000000018b8 */
[C---:B------:R-:W-:Y:S01]  /*d000*/  HMMA.16816.F32 R148, R4.reuse, R150, R168 ;  /* 0x000000960494723c */ /* 0x040fe200000018a8 */
[----:B------:R-:W-:Y:S07]  /*d010*/  LDSM.16.M88.4 R168, [R222] ;  /* 0x00000000dea8783b */ /* 0x000fee0000000200 */
[C---:B-1----:R-:W-:Y:S08]  /*d020*/  HMMA.16816.F32 R228, R4.reuse, R24, R228 ;  /* 0x0000001804e4723c */ /* 0x042ff000000018e4 */
[C---:B------:R-:W-:Y:S01]  /*d030*/  HMMA.16816.F32 R188, R4.reuse, R26, R188 ;  /* 0x0000001a04bc723c */ /* 0x040fe200000018bc */
[----:B------:R-:W1:Y:S07]  /*d040*/  LDSM.16.M88.4 R24, [R221] ;  /* 0x00000000dd18783b */ /* 0x000e6e0000000200 */
[C---:B------:R-:W-:Y:S08]  /*d050*/  HMMA.16816.F32 R180, R4.reuse, R20, R180 ;  /* 0x0000001404b4723c */ /* 0x040ff000000018b4 */
[C---:B------:R-:W-:Y:S01]  /*d060*/  HMMA.16816.F32 R16, R4.reuse, R22, R16 ;  /* 0x000000160410723c */ /* 0x040fe20000001810 */
[----:B------:R-:W3:Y:S07]  /*d070*/  LDSM.16.M88.4 R20, [R220] ;  /* 0x00000000dc14783b */ /* 0x000eee0000000200 */
[----:B------:R-:W-:Y:S01]  /*d080*/  HMMA.16816.F32 R236, R4, R174, R236 ;  /* 0x000000ae04ec723c */ /* 0x000fe200000018ec */
[----:B------:R-:W-:Y:S07]  /*d090*/  LDSM.16.M88.4 R4, [R210+0x4000] ;  /* 0x00400000d204783b */ /* 0x000fee0000000200 */
        /* <DEDUP_REMOVED lines=9> */
[C---:B------:R-:W-:Y:S08]  /*d130*/  HMMA.16816.F32 R28, R8.reuse, R168, R28 ;  /* 0x000000a8081c723c */ /* 0x040ff0000000181c */
[----:B------:R-:W-:Y:S01]  /*d140*/  HMMA.16816.F32 R236, R8, R170, R236 ;  /* 0x000000aa08ec723c */ /* 0x000fe200000018ec */
[----:B------:R-:W-:Y:S04]  /*d150*/  LDSM.16.M88.4 R8, [R209+0x4000] ;  /* 0x00400000d108783b */ /* 0x000fe80000000200 */
[----:B------:R-:W4:Y:S03]  /*d160*/  LDSM.16.M88.4 R168, [R205+0x2000] ;  /* 0x00200000cda8783b */ /* 0x000f260000000200 */
[C---:B--2---:R-:W-:Y:S08]  /*d170*/  HMMA.16816.F32 R184, R4.reuse, R32, R184 ;  /* 0x0000002004b8723c */ /* 0x044ff000000018b8 */
[C---:B------:R-:W-:Y:S01]  /*d180*/  HMMA.16816.F32 R176, R4.reuse, R34, R148 ;  /* 0x0000002204b0723c */ /* 0x040fe20000001894 */
[----:B------:R-:W2:Y:S04]  /*d190*/  LDSM.16.M88.4 R148, [R205+0x3000] ;  /* 0x00300000cd94783b */ /* 0x000ea80000000200 */
[----:B------:R-:W5:Y:S03]  /*d1a0*/  LDSM.16.M88.4 R32, [R205+0x3800] ;  /* 0x00380000cd20783b */ /* 0x000f660000000200 */
[C---:B------:R-:W-:Y:S08]  /*d1b0*/  HMMA.16816.F32 R172, R4.reuse, R192, R28 ;  /* 0x000000c004ac723c */ /* 0x040ff0000000181c */
[C---:B------:R-:W-:Y:S08]  /*d1c0*/  HMMA.16816.F32 R236, R4.reuse, R194, R236 ;  /* 0x000000c204ec723c */ /* 0x040ff000000018ec */
[C---:B-1----:R-:W-:Y:S08]  /*d1d0*/  HMMA.16816.F32 R192, R4.reuse, R24, R228 ;  /* 0x0000001804c0723c */ /* 0x042ff000000018e4 */
[C---:B------:R-:W-:Y:S01]  /*d1e0*/  HMMA.16816.F32 R188, R4.reuse, R26, R188 ;  /* 0x0000001a04bc723c */ /* 0x040fe200000018bc */
[----:B------:R-:W-:Y:S07]  /*d1f0*/  LDSM.16.M88.4 R24, [R200+0x14000] ;  /* 0x01400000c818783b */ /* 0x000fee0000000200 */
[C---:B---3--:R-:W-:Y:S08]  /*d200*/  HMMA.16816.F32 R180, R4.reuse, R20, R180 ;  /* 0x0000001404b4723c */ /* 0x048ff000000018b4 */
[----:B------:R-:W-:Y:S01]  /*d210*/  HMMA.16816.F32 R28, R4, R22, R16 ;  /* 0x00000016041c723c */ /* 0x000fe20000001810 */
[----:B------:R-:W1:Y:S07]  /*d220*/  LDSM.16.M88.4 R4, [R207+0x8000] ;  /* 0x00800000cf04783b */ /* 0x000e6e0000000200 */
[C---:B----4-:R-:W-:Y:S01]  /*d230*/  HMMA.16816.F32 R20, R8.reuse, R168, R184 ;  /* 0x000000a80814723c */ /* 0x050fe200000018b8 */
[----:B------:R-:W3:Y:S07]  /*d240*/  LDSM.16.M88.4 R184, [R200+0x14800] ;  /* 0x01480000c8b8783b */ /* 0x000eee0000000200 */
[C---:B------:R-:W-:Y:S01]  /*d250*/  HMMA.16816.F32 R16, R8.reuse, R170, R176 ;  /* 0x000000aa0810723c */ /* 0x040fe200000018b0 */
[----:B------:R-:W4:Y:S07]  /*d260*/  LDSM.16.M88.4 R176, [R200+0x15800] ;  /* 0x01580000c8b0783b */ /* 0x000f2e0000000200 */
[C---:B------:R-:W-:Y:S08]  /*d270*/  HMMA.16816.F32 R168, R8.reuse, R196, R172 ;  /* 0x000000c408a8723c */ /* 0x040ff000000018ac */
[C---:B------:R-:W-:Y:S08]  /*d280*/  HMMA.16816.F32 R228, R8.reuse, R198, R236 ;  /* 0x000000c608e4723c */ /* 0x040ff000000018ec */
[C---:B--2---:R-:W-:Y:S08]  /*d290*/  HMMA.16816.F32 R196, R8.reuse, R148, R192 ;  /* 0x0000009408c4723c */ /* 0x044ff000000018c0 */
[C---:B------:R-:W-:Y:S08]  /*d2a0*/  HMMA.16816.F32 R192, R8.reuse, R150, R188 ;  /* 0x0000009608c0723c */ /* 0x040ff000000018bc */
[C---:B-----5:R-:W-:Y:S01]  /*d2b0*/  HMMA.16816.F32 R188, R8.reuse, R32, R180 ;  /* 0x0000002008bc723c */ /* 0x060fe200000018b4 */
[----:B------:R-:W-:Y:S07]  /*d2c0*/  LDSM.16.M88.4 R180, [R200+0x15000] ;  /* 0x01500000c8b4783b */ /* 0x000fee0000000200 */
[----:B------:R-:W-:Y:S01]  /*d2d0*/  HMMA.16816.F32 R172, R8, R34, R28 ;  /* 0x0000002208ac723c */ /* 0x000fe2000000181c */
[----:B------:R-:W-:Y:S04]  /*d2e0*/  LDSM.16.M88.4 R8, [R208+0x8000] ;  /* 0x00800000d008783b */ /* 0x000fe80000000200 */
[----:B------:R-:W2:Y:S03]  /*d2f0*/  LDSM.16.M88.4 R32, [R219] ;  /* 0x00000000db20783b */ /* 0x000ea60000000200 */
[C---:B-1----:R-:W-:Y:S01]  /*d300*/  HMMA.16816.F32 R148, R4.reuse, R24, R20 ;  /* 0x000000180494723c */ /* 0x042fe20000001814 */
[----:B------:R-:W1:Y:S07]  /*d310*/  LDSM.16.M88.4 R28, [R218] ;  /* 0x00000000da1c783b */ /* 0x000e6e0000000200 */
[C---:B------:R-:W-:Y:S08]  /*d320*/  HMMA.16816.F32 R24, R4.reuse, R26, R16 ;  /* 0x0000001a0418723c */ /* 0x040ff00000001810 */
[C---:B---3--:R-:W-:Y:S08]  /*d330*/  HMMA.16816.F32 R20, R4.reuse, R184, R168 ;  /* 0x000000b80414723c */ /* 0x048ff000000018a8 */
[C---:B------:R-:W-:Y:S01]  /*d340*/  HMMA.16816.F32 R16, R4.reuse, R186, R228 ;  /* 0x000000ba0410723c */ /* 0x040fe200000018e4 */
[----:B------:R-:W3:Y:S04]  /*d350*/  LDSM.16.M88.4 R184, [R217] ;  /* 0x00000000d9b8783b */ /* 0x000ee80000000200 */
[----:B------:R-:W-:Y:S03]  /*d360*/  LDSM.16.M88.4 R228, [R205+0x5800] ;  /* 0x00580000cde4783b */ /* 0x000fe60000000200 */
[C---:B----4-:R-:W-:Y:S08]  /*d370*/  HMMA.16816.F32 R188, R4.reuse, R176, R188 ;  /* 0x000000b004bc723c */ /* 0x050ff000000018bc */
[----:B------:R-:W-:Y:S01]  /*d380*/  HMMA.16816.F32 R172, R4, R178, R172 ;  /* 0x000000b204ac723c */ /* 0x000fe200000018ac */
[----:B------:R-:W4:Y:S07]  /*d390*/  LDSM.16.M88.4 R176, [R216] ;  /* 0x00000000d8b0783b */ /* 0x000f2e0000000200 */
[----:B--2---:R-:W-:Y:S08]  /*d3a0*/  HMMA.16816.F32 R168, R8, R32, R148 ;  /* 0x0000002008a8723c */ /* 0x004ff00000001894 */
[C---:B------:R-:W-:Y:S08]  /*d3b0*/  HMMA.16816.F32 R196, R4.reuse, R180, R196 ;  /* 0x000000b404c4723c */ /* 0x040ff000000018c4 */
[----:B------:R-:W-:Y:S01]  /*d3c0*/  HMMA.16816.F32 R192, R4, R182, R192 ;  /* 0x000000b604c0723c */ /* 0x000fe200000018c0 */
[----:B------:R-:W-:Y:S04]  /*d3d0*/  LDSM.16.M88.4 R4, [R210+0x8000] ;  /* 0x00800000d204783b */ /* 0x000fe80000000200 */
[----:B------:R-:W-:Y:S03]  /*d3e0*/  LDSM.16.M88.4 R180, [R206+0x15000] ;  /* 0x01500000ceb4783b */ /* 0x000fe60000000200 */
[C---:B------:R-:W-:Y:S01]  /*d3f0*/  HMMA.16816.F32 R148, R8.reuse, R34, R24 ;  /* 0x000000220894723c */ /* 0x040fe20000001818 */
[----:B------:R-:W2:Y:S07]  /*d400*/  LDSM.16.M88.4 R24, [R206+0x14000] ;  /* 0x01400000ce18783b */ /* 0x000eae0000000200 */
[C---:B-1----:R-:W-:Y:S01]  /*d410*/  HMMA.16816.F32 R32, R8.reuse, R28, R20 ;  /* 0x0000001c0820723c */ /* 0x042fe20000001814 */
[----:B------:R-:W1:Y:S07]  /*d420*/  LDSM.16.M88.4 R20, [R206+0x14800] ;  /* 0x01480000ce14783b */ /* 0x000e6e0000000200 */
[C---:B------:R-:W-:Y:S08]  /*d430*/  HMMA.16816.F32 R16, R8.reuse, R30, R16 ;  /* 0x0000001e0810723c */ /* 0x040ff00000001810 */
[C---:B---3--:R-:W-:Y:S08]  /*d440*/  HMMA.16816.F32 R28, R8.reuse, R184, R196 ;  /* 0x000000b8081c723c */ /* 0x048ff000000018c4 */
[C---:B------:R-:W-:Y:S01]  /*d450*/  HMMA.16816.F32 R192, R8.reuse, R186, R192 ;  /* 0x000000ba08c0723c */ /* 0x040fe200000018c0 */
[----:B------:R-:W3:Y:S07]  /*d460*/  LDSM.16.M88.4 R184, [R206+0x15800] ;  /* 0x01580000ceb8783b */ /* 0x000eee0000000200 */
[C---:B----4-:R-:W-:Y:S08]  /*d470*/  HMMA.16816.F32 R188, R8.reuse, R176, R188 ;  /* 0x000000b008bc723c */ /* 0x050ff000000018bc */
[----:B------:R-:W-:Y:S01]  /*d480*/  HMMA.16816.F32 R176, R8, R178, R172 ;  /* 0x000000b208b0723c */ /* 0x000fe200000018ac */
[----:B------:R-:W-:Y:S07]  /*d490*/  LDSM.16.M88.4 R8, [R209+0x8000] ;  /* 0x00800000d108783b */ /* 0x000fee0000000200 */
[C---:B--2---:R-:W-:Y:S08]  /*d4a0*/  HMMA.16816.F32 R172, R4.reuse, R24, R168 ;  /* 0x0000001804ac723c */ /* 0x044ff000000018a8 */
[C---:B------:R-:W-:Y:S01]  /*d4b0*/  HMMA.16816.F32 R168, R4.reuse, R26, R148 ;  /* 0x0000001a04a8723c */ /* 0x040fe20000001894 */
[----:B------:R-:W2:Y:S07]  /*d4c0*/  LDSM.16.M88.4 R24, [R205+0x4000] ;  /* 0x00400000cd18783b */ /* 0x000eae0000000200 */
[C---:B-1----:R-:W-:Y:S01]  /*d4d0*/  HMMA.16816.F32 R148, R4.reuse, R20, R32 ;  /* 0x000000140494723c */ /* 0x042fe20000001820 */
[----:B------:R-:W-:Y:S07]  /*d4e0*/  LDSM.16.M88.4 R32, [R205+0x5000] ;  /* 0x00500000cd20783b */ /* 0x000fee0000000200 */
[C---:B------:R-:W-:Y:S01]  /*d4f0*/  HMMA.16816.F32 R16, R4.reuse, R22, R16 ;  /* 0x000000160410723c */ /* 0x040fe20000001810 */
[----:B------:R-:W1:Y:S07]  /*d500*/  LDSM.16.M88.4 R20, [R205+0x4800] ;  /* 0x00480000cd14783b */ /* 0x000e6e0000000200 */
[C---:B------:R-:W-:Y:S08]  /*d510*/  HMMA.16816.F32 R28, R4.reuse, R180, R28 ;  /* 0x000000b4041c723c */ /* 0x040ff0000000181c */
[C---:B------:R-:W-:Y:S08]  /*d520*/  HMMA.16816.F32 R180, R4.reuse, R182, R192 ;  /* 0x000000b604b4723c */ /* 0x040ff000000018c0 */
[C---:B---3--:R-:W-:Y:S08]  /*d530*/  HMMA.16816.F32 R188, R4.reuse, R184, R188 ;  /* 0x000000b804bc723c */ /* 0x048ff000000018bc */
[----:B------:R-:W-:Y:S01]  /*d540*/  HMMA.16816.F32 R184, R4, R186, R176 ;  /* 0x000000ba04b8723c */ /* 0x000fe200000018b0 */
[----:B------:R-:W-:Y:S04]  /*d550*/  LDSM.16.M88.4 R4, [R207+0xc000] ;  /* 0x00c00000cf04783b */ /* 0x000fe80000000200 */
[----:B------:R-:W3:Y:S03]  /*d560*/  LDSM.16.M88.4 R176, [R200+0x16000] ;  /* 0x01600000c8b0783b */ /* 0x000ee60000000200 */
[C---:B--2---:R-:W-:Y:S01]  /*d570*/  HMMA.16816.F32 R196, R8.reuse, R26, R168 ;  /* 0x0000001a08c4723c */ /* 0x044fe200000018a8 */
[----:B------:R-:W2:Y:S07]  /*d580*/  LDSM.16.M88.4 R168, [R200+0x16800] ;  /* 0x01680000c8a8783b */ /* 0x000eae0000000200 */
[C---:B------:R-:W-:Y:S01]  /*d590*/  HMMA.16816.F32 R236, R8.reuse, R24, R172 ;  /* 0x0000001808ec723c */ /* 0x040fe200000018ac */
[----:B------:R-:W4:Y:S07]  /*d5a0*/  LDSM.16.M88.4 R24, [R200+0x17000] ;  /* 0x01700000c818783b */ /* 0x000f2e0000000200 */
[C---:B-1----:R-:W-:Y:S08]  /*d5b0*/  HMMA.16816.F32 R192, R8.reuse, R20, R148 ;  /* 0x0000001408c0723c */ /* 0x042ff00000001894 */
[C---:B------:R-:W-:Y:S01]  /*d5c0*/  HMMA.16816.F32 R172, R8.reuse, R22, R16 ;  /* 0x0000001608ac723c */ /* 0x040fe20000001810 */
[----:B------:R-:W1:Y:S07]  /*d5d0*/  LDSM.16.M88.4 R20, [R200+0x17800] ;  /* 0x01780000c814783b */ /* 0x000e6e0000000200 */
[C---:B------:R-:W-:Y:S08]  /*d5e0*/  HMMA.16816.F32 R148, R8.reuse, R32, R28 ;  /* 0x000000200894723c */ /* 0x040ff0000000181c */
[C---:B------:R-:W-:Y:S08]  /*d5f0*/  HMMA.16816.F32 R32, R8.reuse, R34, R180 ;  /* 0x000000220820723c */ /* 0x040ff000000018b4 */
[----:B------:R-:W-:Y:S01]  /*d600*/  HMMA.16816.F32 R28, R8, R228, R188 ;  /* 0x000000e4081c723c */ /* 0x000fe200000018bc */
[----:B------:R-:W-:Y:S07]  /*d610*/  LDSM.16.M88.4 R188, [R215] ;  /* 0x00000000d7bc783b */ /* 0x000fee0000000200 */
[C---:B---3--:R-:W-:Y:S08]  /*d620*/  HMMA.16816.F32 R180, R4.reuse, R176, R236 ;  /* 0x000000b004b4723c */ /* 0x048ff000000018ec */
[C---:B------:R-:W-:Y:S08]  /*d630*/  HMMA.16816.F32 R196, R4.reuse, R178, R196 ;  /* 0x000000b204c4723c */ /* 0x040ff000000018c4 */
[C---:B--2---:R-:W-:Y:S08]  /*d640*/  HMMA.16816.F32 R192, R4.reuse, R168, R192 ;  /* 0x000000a804c0723c */ /* 0x044ff000000018c0 */
[----:B------:R-:W-:Y:S08]  /*d650*/  HMMA.16816.F32 R176, R4, R170, R172 ;  /* 0x000000aa04b0723c */ /* 0x000ff000000018ac */
[----:B------:R-:W-:Y:S01]  /*d660*/  HMMA.16816.F32 R16, R8, R230, R184 ;  /* 0x000000e60810723c */ /* 0x000fe200000018b8 */
[----:B------:R-:W2:Y:S04]  /*d670*/  LDSM.16.M88.4 R8, [R208+0xc000] ;  /* 0x00c00000d008783b */ /* 0x000ea80000000200 */
[----:B------:R-:W3:Y:S03]  /*d680*/  LDSM.16.M88.4 R184, [R214] ;  /* 0x00000000d6b8783b */ /* 0x000ee60000000200 */
[C---:B----4-:R-:W-:Y:S08]  /*d690*/  HMMA.16816.F32 R168, R4.reuse, R26, R32 ;  /* 0x0000001a04a8723c */ /* 0x050ff00000001820 */
[C---:B-1----:R-:W-:Y:S01]  /*d6a0*/  HMMA.16816.F32 R32, R4.reuse, R20, R28 ;  /* 0x000000140420723c */ /* 0x042fe2000000181c */
[----:B------:R-:W1:Y:S07]  /*d6b0*/  LDSM.16.M88.4 R28, [R213] ;  /* 0x00000000d51c783b */ /* 0x000e6e0000000200 */
[C---:B------:R-:W-:Y:S01]  /*d6c0*/  HMMA.16816.F32 R172, R4.reuse, R24, R148 ;  /* 0x0000001804ac723c */ /* 0x040fe20000001894 */
[----:B------:R-:W4:Y:S04]  /*d6d0*/  LDSM.16.M88.4 R24, [R212] ;  /* 0x00000000d418783b */ /* 0x000f280000000200 */
[----:B------:R-:W-:Y:S03]  /*d6e0*/  LDSM.16.M88.4 R148, [R206+0x16000] ;  /* 0x01600000ce94783b */ /* 0x000fe60000000200 */
[----:B------:R-:W-:Y:S01]  /*d6f0*/  HMMA.16816.F32 R20, R4, R22, R16 ;  /* 0x000000160414723c */ /* 0x000fe20000001810 */
[----:B------:R-:W5:Y:S07]  /*d700*/  LDSM.16.M88.4 R4, [R210+0xc000] ;  /* 0x00c00000d204783b */ /* 0x000f6e0000000200 */
[C---:B--2---:R-:W-:Y:S08]  /*d710*/  HMMA.16816.F32 R16, R8.reuse, R188, R180 ;  /* 0x000000bc0810723c */ /* 0x044ff000000018b4 */
[C---:B------:R-:W-:Y:S08]  /*d720*/  HMMA.16816.F32 R196, R8.reuse, R190, R196 ;  /* 0x000000be08c4723c */ /* 0x040ff000000018c4 */
[C---:B---3--:R-:W-:Y:S08]  /*d730*/  HMMA.16816.F32 R192, R8.reuse, R184, R192 ;  /* 0x000000b808c0723c */ /* 0x048ff000000018c0 */
[C---:B------:R-:W-:Y:S01]  /*d740*/  HMMA.16816.F32 R180, R8.reuse, R186, R176 ;  /* 0x000000ba08b4723c */ /* 0x040fe200000018b0 */
[----:B------:R-:W2:Y:S07]  /*d750*/  LDSM.16.M88.4 R184, [R206+0x16800] ;  /* 0x01680000ceb8783b */ /* 0x000eae0000000200 */
[C---:B-1----:R-:W-:Y:S08]  /*d760*/  HMMA.16816.F32 R188, R8.reuse, R28, R172 ;  /* 0x0000001c08bc723c */ /* 0x042ff000000018ac */
[C---:B----4-:R-:W-:Y:S01]  /*d770*/  HMMA.16816.F32 R172, R8.reuse, R24, R32 ;  /* 0x0000001808ac723c */ /* 0x050fe20000001820 */
[----:B------:R-:W1:Y:S07]  /*d780*/  LDSM.16.M88.4 R32, [R206+0x17800] ;  /* 0x01780000ce20783b */ /* 0x000e6e0000000200 */
[C---:B------:R-:W-:Y:S01]  /*d790*/  HMMA.16816.F32 R176, R8.reuse, R30, R168 ;  /* 0x0000001e08b0723c */ /* 0x040fe200000018a8 */
[----:B------:R-:W3:Y:S04]  /*d7a0*/  LDSM.16.M88.4 R28, [R206+0x17000] ;  /* 0x01700000ce1c783b */ /* 0x000ee80000000200 */
[----:B------:R-:W-:Y:S03]  /*d7b0*/  LDSM.16.M88.4 R168, [R205+0x6800] ;  /* 0x00680000cda8783b */ /* 0x000fe60000000200 */
[----:B------:R-:W-:Y:S01]  /*d7c0*/  HMMA.16816.F32 R228, R8, R26, R20 ;  /* 0x0000001a08e4723c */ /* 0x000fe20000001814 */
[----:B------:R-:W-:Y:S04]  /*d7d0*/  LDSM.16.M88.4 R8, [R209+0xc000] ;  /* 0x00c00000d108783b */ /* 0x000fe80000000200 */
[----:B------:R-:W4:Y:S03]  /*d7e0*/  LDSM.16.M88.4 R24, [R205+0x6000] ;  /* 0x00600000cd18783b */ /* 0x000f260000000200 */
[C---:B-----5:R-:W-:Y:S08]  /*d7f0*/  HMMA.16816.F32 R20, R4.reuse, R148, R16 ;  /* 0x000000940414723c */ /* 0x060ff00000001810 */
[C---:B------:R-:W-:Y:S08]  /*d800*/  HMMA.16816.F32 R16, R4.reuse, R150, R196 ;  /* 0x000000960410723c */ /* 0x040ff000000018c4 */
[C---:B--2---:R-:W-:Y:S08]  /*d810*/  HMMA.16816.F32 R148, R4.reuse, R184, R192 ;  /* 0x000000b80494723c */ /* 0x044ff000000018c0 */
[C---:B-1----:R-:W-:Y:S01]  /*d820*/  HMMA.16816.F32 R192, R4.reuse, R32, R172 ;  /* 0x0000002004c0723c */ /* 0x042fe200000018ac */
[----:B------:R-:W1:Y:S07]  /*d830*/  LDSM.16.M88.4 R172, [R205+0x7000] ;  /* 0x00700000cdac783b */ /* 0x000e6e0000000200 */
[C---:B------:R-:W-:Y:S08]  /*d840*/  HMMA.16816.F32 R184, R4.reuse, R186, R180 ;  /* 0x000000ba04b8723c */ /* 0x040ff000000018b4 */
[C---:B---3--:R-:W-:Y:S08]  /*d850*/  HMMA.16816.F32 R196, R4.reuse, R30, R176 ;  /* 0x0000001e04c4723c */ /* 0x048ff000000018b0 */
[----:B------:R-:W-:Y:S01]  /*d860*/  HMMA.16816.F32 R176, R4, R34, R228 ;  /* 0x0000002204b0723c */ /* 0x000fe200000018e4 */
[----:B------:R-:W2:Y:S01]  /*d870*/  LDSM.16.M88.4 R32, [R205+0x7800] ;  /* 0x00780000cd20783b */ /* 0x000ea20000000200 */
[----:B------:R-:W-:-:S06]  /*d880*/  DEPBAR.LE SB0, 0x0 ;  /* 0x000080000000791a */ /* 0x000fcc0000000000 */
[C---:B----4-:R-:W-:Y:S08]  /*d890*/  HMMA.16816.F32 R180, R8.reuse, R24, R20 ;  /* 0x0000001808b4723c */ /* 0x050ff00000001814 */
[----:B------:R-:W-:Y:S08]  /*d8a0*/  HMMA.16816.F32 R16, R8, R26, R16 ;  /* 0x0000001a0810723c */ /* 0x000ff00000001810 */
[----:B------:R-:W-:Y:S08]  /*d8b0*/  HMMA.16816.F32 R188, R4, R28, R188 ;  /* 0x0000001c04bc723c */ /* 0x000ff000000018bc */
[----:B------:R-:W-:Y:S01]  /*d8c0*/  HMMA.16816.F32 R4, R8, R168, R148 ;  /* 0x000000a80804723c */ /* 0x000fe20000001894 */
[----:B------:R-:W-:Y:S01]  /*d8d0*/  FSEL R28, R181, -INF , !P0 ;  /* 0xff800000b51c7808 */ /* 0x000fe20004000000 */
[----:B------:R-:W-:Y:S01]  /*d8e0*/  BAR.SYNC.DEFER_BLOCKING 0x0 ;  /* 0x0000000000007b1d */ /* 0x000fe20000010000 */
[----:B------:R-:W-:-:S02]  /*d8f0*/  ISETP.GE.AND P0, PT, R2, R14, PT ;  /* 0x0000000e0200720c */ /* 0x000fc40003f06270 */
[----:B------:R-:W-:Y:S02]  /*d900*/  FSEL R31, R183, -INF , !P2 ;  /* 0xff800000b71f7808 */ /* 0x000fe40005000000 */
[----:B------:R-:W-:Y:S01]  /*d910*/  IADD3 R2, R0, 0x10, RZ ;  /* 0x0000001000027810 */ /* 0x000fe20007ffe0ff */
[C---:B------:R-:W-:Y:S01]  /*d920*/  HMMA.16816.F32 R20, R8.reuse, R170, R184 ;  /* 0x000000aa0814723c */ /* 0x040fe200000018b8 */
[----:B------:R-:W-:Y:S02]  /*d930*/  FSEL R29, R16, -INF , !P1 ;  /* 0xff800000101d7808 */ /* 0x000fe40004800000 */
[CC--:B------:R-:W-:Y:S02]  /*d940*/  ISETP.GE.AND P2, PT, R3.reuse, R13.reuse, PT ;  /* 0x0000000d0300720c */ /* 0x0c0fe40003f46270 */
[----:B------:R-:W-:Y:S02]  /*d950*/  ISETP.GE.AND P1, PT, R3, R14, PT ;  /* 0x0000000e0300720c */ /* 0x000fe40003f26270 */
[----:B------:R-:W-:Y:S01]  /*d960*/  FSEL R149, R18, -INF , !P0 ;  /* 0xff80000012957808 */ /* 0x000fe20004000000 */
[----:B-1----:R-:W-:Y:S01]  /*d970*/  HMMA.16816.F32 R24, R8, R172, R188 ;  /* 0x000000ac0818723c */ /* 0x002fe200000018bc */
[----:B------:R-:W-:-:S02]  /*d980*/  ISETP.GE.AND P0, PT, R2, R13, PT ;  /* 0x0000000d0200720c */ /* 0x000fc40003f06270 */
[----:B------:R-:W-:Y:S02]  /*d990*/  FSEL R30, R17, -INF , !P2 ;  /* 0xff800000111e7808 */ /* 0x000fe40005000000 */
[----:B------:R-:W-:Y:S02]  /*d9a0*/  FSEL R150, R19, -INF , !P1 ;  /* 0xff80000013967808 */ /* 0x000fe40004800000 */
[----:B------:R-:W-:Y:S01]  /*d9b0*/  IADD3 R3, R0, 0x11, RZ ;  /* 0x0000001100037810 */ /* 0x000fe20007ffe0ff */
[----:B------:R-:W-:Y:S01]  /*d9c0*/  HMMA.16816.F32 R16, R8, R174, R196 ;  /* 0x000000ae0810723c */ /* 0x000fe200000018c4 */
        /* <DEDUP_REMOVED lines=9> */
[CC--:B------:R-:W-:Y:S01]  /*da60*/  ISETP.GE.AND P2, PT, R2.reuse, R13.reuse, PT ;  /* 0x0000000d0200720c */ /* 0x0c0fe20003f46270 */
[C---:B--2---:R-:W-:Y:S01]  /*da70*/  HMMA.16816.F32 R4, R8.reuse, R32, R192 ;  /* 0x000000200804723c */ /* 0x044fe200000018c0 */
        /* <DEDUP_REMOVED lines=13> */
[-C--:B------:R-:W-:Y:S02]  /*db50*/  ISETP.GE.AND P2, PT, R2, R13.reuse, PT ;  /* 0x0000000d0200720c */ /* 0x080fe40003f46270 */
[----:B------:R-:W-:Y:S02]  /*db60*/  FSEL R244, R24, -INF , !P1 ;  /* 0xff80000018f47808 */ /* 0x000fe40004800000 */
[----:B------:R-:W-:Y:S02]  /*db70*/  FSEL R198, R26, -INF , !P0 ;  /* 0xff8000001ac67808 */ /* 0x000fe40004000000 */
[----:B------:R-:W-:Y:S02]  /*db80*/  ISETP.GE.AND P1, PT, R2, R14, PT ;  /* 0x0000000e0200720c */ /* 0x000fe40003f26270 */
[----:B------:R-:W-:-:S02]  /*db90*/  ISETP.GE.AND P0, PT, R3, R13, PT ;  /* 0x0000000d0300720c */ /* 0x000fc40003f06270 */
[----:B------:R-:W-:Y:S02]  /*dba0*/  IADD3 R2, R0, 0x29, RZ ;  /* 0x0000002900027810 */ /* 0x000fe40007ffe0ff */
[----:B------:R-:W-:Y:S02]  /*dbb0*/  FSEL R245, R25, -INF , !P2 ;  /* 0xff80000019f57808 */ /* 0x000fe40005000000 */
[----:B------:R-:W-:Y:S02]  /*dbc0*/  ISETP.GE.AND P2, PT, R3, R14, PT ;  /* 0x0000000e0300720c */ /* 0x000fe40003f46270 */
[----:B------:R-:W-:Y:S02]  /*dbd0*/  FSEL R229, R27, -INF , !P1 ;  /* 0xff8000001be57808 */ /* 0x000fe40004800000 */
[----:B------:R-:W-:Y:S02]  /*dbe0*/  FSEL R248, R16, -INF , !P0 ;  /* 0xff80000010f87808 */ /* 0x000fe40004000000 */
[----:B------:R-:W-:-:S02]  /*dbf0*/  ISETP.GE.AND P1, PT, R2, R13, PT ;  /* 0x0000000d0200720c */ /* 0x000fc40003f26270 */
[----:B------:R-:W-:Y:S02]  /*dc00*/  ISETP.GE.AND P0, PT, R2, R14, PT ;  /* 0x0000000e0200720c */ /* 0x000fe40003f06270 */
[C---:B------:R-:W-:Y:S02]  /*dc10*/  IADD3 R3, R0.reuse, 0x30, RZ ;  /* 0x0000003000037810 */ /* 0x040fe40007ffe0ff */
[----:B------:R-:W-:Y:S02]  /*dc20*/  IADD3 R2, R0, 0x31, RZ ;  /* 0x0000003100027810 */ /* 0x000fe40007ffe0ff */
[----:B------:R-:W-:Y:S02]  /*dc30*/  FSEL R199, R18, -INF , !P2 ;  /* 0xff80000012c77808 */ /* 0x000fe40005000000 */
[----:B------:R-:W-:Y:S02]  /*dc40*/  ISETP.GE.AND P2, PT, R3, R13, PT ;  /* 0x0000000d0300720c */ /* 0x000fe40003f46270 */
[----:B------:R-:W-:-:S02]  /*dc50*/  FSEL R246, R17, -INF , !P1 ;  /* 0xff80000011f67808 */ /* 0x000fc40004800000 */
[----:B------:R-:W-:Y:S02]  /*dc60*/  FSEL R228, R19, -INF , !P0 ;  /* 0xff80000013e47808 */ /* 0x000fe40004000000 */
[-C--:B------:R-:W-:Y:S02]  /*dc70*/  ISETP.GE.AND P1, PT, R3, R14.reuse, PT ;  /* 0x0000000e0300720c */ /* 0x080fe40003f26270 */
[----:B------:R-:W-:Y:S02]  /*dc80*/  ISETP.GE.AND P0, PT, R2, R13, PT ;  /* 0x0000000d0200720c */ /* 0x000fe40003f06270 */
[----:B------:R-:W-:Y:S02]  /*dc90*/  FSEL R230, R4, -INF , !P2 ;  /* 0xff80000004e67808 */ /* 0x000fe40005000000 */
[----:B------:R-:W-:Y:S02]  /*dca0*/  ISETP.GE.AND P2, PT, R2, R14, PT ;  /* 0x0000000e0200720c */ /* 0x000fe40003f46270 */
[----:B------:R-:W-:-:S02]  /*dcb0*/  FSEL R187, R6, -INF , !P1 ;  /* 0xff80000006bb7808 */ /* 0x000fc40004800000 */
[----:B------:R-:W-:Y:S02]  /*dcc0*/  FSEL R191, R5, -INF , !P0 ;  /* 0xff80000005bf7808 */ /* 0x000fe40004000000 */
[C---:B------:R-:W-:Y:S02]  /*dcd0*/  ISETP.GE.AND P1, PT, R0.reuse, R13, PT ;  /* 0x0000000d0000720c */ /* 0x040fe40003f26270 */
[C---:B------:R-:W-:Y:S02]  /*dce0*/  ISETP.GE.AND P0, PT, R0.reuse, R14, PT ;  /* 0x0000000e0000720c */ /* 0x040fe40003f06270 */
[C---:B------:R-:W-:Y:S02]  /*dcf0*/  IADD3 R2, R0.reuse, 0x38, RZ ;  /* 0x0000003800027810 */ /* 0x040fe40007ffe0ff */
[----:B------:R-:W-:Y:S02]  /*dd00*/  IADD3 R0, R0, 0x39, RZ ;  /* 0x0000003900007810 */ /* 0x000fe40007ffe0ff */
[----:B------:R-:W-:-:S02]  /*dd10*/  FSEL R189, R7, -INF , !P2 ;  /* 0xff80000007bd7808 */ /* 0x000fc40005000000 */
[----:B------:R-:W-:Y:S02]  /*dd20*/  FSEL R15, R180, -INF , !P1 ;  /* 0xff800000b40f7808 */ /* 0x000fe40004800000 */
[-C--:B------:R-:W-:Y:S02]  /*dd30*/  ISETP.GE.AND P2, PT, R2, R13.reuse, PT ;  /* 0x0000000d0200720c */ /* 0x080fe40003f46270 */
[----:B------:R-:W-:Y:S02]  /*dd40*/  ISETP.GE.AND P1, PT, R0, R13, PT ;  /* 0x0000000d0000720c */ /* 0x000fe40003f26270 */
[----:B------:R-:W-:Y:S02]  /*dd50*/  FSEL R185, R8, -INF , !P2 ;  /* 0xff80000008b97808 */ /* 0x000fe40005000000 */
[----:B------:R-:W-:Y:S02]  /*dd60*/  FSEL R195, R9, -INF , !P1 ;  /* 0xff80000009c37808 */ /* 0x000fe40004800000 */
[----:B------:R-:W-:-:S02]  /*dd70*/  ISETP.GE.AND P2, PT, R2, R14, PT ;  /* 0x0000000e0200720c */ /* 0x000fc40003f46270 */
[----:B------:R-:W-:Y:S02]  /*dd80*/  ISETP.GE.AND P1, PT, R0, R14, PT ;  /* 0x0000000e0000720c */ /* 0x000fe40003f26270 */
[----:B------:R-:W-:Y:S02]  /*dd90*/  FSEL R14, R182, -INF , !P0 ;  /* 0xff800000b60e7808 */ /* 0x000fe40004000000 */
[----:B------:R-:W-:Y:S02]  /*dda0*/  PLOP3.LUT P0, PT, PT, PT, UP0, 0x80, 0x0 ;  /* 0x000000000000781c */ /* 0x000fe40003f0f008 */
[----:B------:R-:W-:Y:S02]  /*ddb0*/  FSEL R186, R10, -INF , !P2 ;  /* 0xff8000000aba7808 */ /* 0x000fe40005000000 */
[----:B------:R-:W-:-:S09]  /*ddc0*/  FSEL R190, R11, -INF , !P1 ;  /* 0xff8000000bbe7808 */ /* 0x000fd20004800000 */
        /* <DEDUP_REMOVED lines=75> */
.L_x_721:
[----:B------:R-:W-:Y:S05]  /*e280*/  BSYNC B0 ;  /* 0x0000000000007941 */ /* 0x000fea0003800000 */
.L_x_720:
[----:B------:R-:W0:Y:S02]  /*e290*/  LDGDEPBAR ;  /* 0x00000000000079af */ /* 0x000e240000000000 */
.L_x_719:
[----:B-1----:R-:W2:Y:S01]  /*e2a0*/  LDL R7, [R1+0x30] ;  /* 0x0000300001077983 */ /* 0x002ea20000100800 */
[----:B------:R-:W-:Y:S02]  /*e2b0*/  MOV R180, R230 ;  /* 0x000000e600b47202 */ /* 0x000fe40000000f00 */
[----:B------:R-:W-:Y:S01]  /*e2c0*/  MOV R35, R229 ;  /* 0x000000e500237202 */ /* 0x000fe20000000f00 */
[----:B------:R-:W3:Y:S04]  /*e2d0*/  LDL R3, [R1+0x34] ;  /* 0x0000340001037983 */ /* 0x000ee80000100800 */
[----:B------:R-:W4:Y:S01]  /*e2e0*/  LDL R4, [R1+0x48] ;  /* 0x0000480001047983 */ /* 0x000f220000100800 */
[----:B------:R-:W-:Y:S01]  /*e2f0*/  FMNMX.FTZ R0, R251, R15, !PT ;  /* 0x0000000ffb007209 */ /* 0x000fe20007810000 */
[----:B------:R-:W-:-:S02]  /*e300*/  USHF.L.U32 UR4, UR38, 0x1, URZ ;  /* 0x0000000126047899 */ /* 0x000fc4000800063f */
[----:B------:R-:W-:Y:S01]  /*e310*/  LDSM.16.MT88.4 R20, [R201+0x18000] ;  /* 0x01800000c914783b */ /* 0x000fe20000004200 */
[----:B------:R-:W-:-:S03]  /*e320*/  FMNMX.FTZ R0, R28, R0, !PT ;  /* 0x000000001c007209 */ /* 0x000fc60007810000 */
[----:B------:R-:W-:Y:S01]  /*e330*/  LDSM.16.MT88.4 R16, [R202+0x18000] ;  /* 0x01800000ca10783b */ /* 0x000fe20000004200 */
        /* <DEDUP_REMOVED lines=33> */
[----:B------:R-:W5:Y:S01]  /*e550*/  SHFL.BFLY PT, R6, R148, 0x1, 0x1f ;  /* 0x0c201f0094067f89 */ /* 0x000f6200000e0000 */
[----:B------:R-:W-:Y:S01]  /*e560*/  IMAD.U32 R2, RZ, RZ, UR4 ;  /* 0x00000004ff027e24 */ /* 0x000fe2000f8e00ff */
[----:B-1----:R-:W-:Y:S02]  /*e570*/  FMNMX.FTZ R0, R0, R5, !PT ;  /* 0x0000000500007209 */ /* 0x002fe40007810000 */
[----:B-----5:R-:W-:-:S03]  /*e580*/  FMNMX.FTZ R148, R148, R6, !PT ;  /* 0x0000000694947209 */ /* 0x020fc60007810000 */
[----:B------:R-:W1:Y:S01]  /*e590*/  SHFL.BFLY PT, R10, R0, 0x1, 0x1f ;  /* 0x0c201f00000a7f89 */ /* 0x000e6200000e0000 */
[----:B------:R-:W-:Y:S01]  /*e5a0*/  FSETP.NEU.FTZ.AND P2, PT, R148, -INF , PT ;  /* 0xff8000009400780b */ /* 0x000fe20003f5d000 */
        /* <DEDUP_REMOVED lines=14> */
[----:B------:R-:W-:Y:S02]  /*e690*/  FMUL.FTZ R2, R148, c[0x0][0x23c] ;  /* 0x00008f0094027a20 */ /* 0x000fe40000410000 */
[----:B------:R-:W-:-:S04]  /*e6a0*/  IMAD.WIDE.U32 R4, R5, -0x326172a9, RZ ;  /* 0xcd9e8d5705047825 */ /* 0x000fc800078e00ff */
[----:B------:R-:W-:Y:S01]  /*e6b0*/  IMAD.WIDE.U32 R8, R8, -0x326172a9, RZ ;  /* 0xcd9e8d5708087825 */ /* 0x000fe200078e00ff */
[----:B------:R-:W-:Y:S02]  /*e6c0*/  FSEL R2, R2, RZ, P2 ;  /* 0x000000ff02027208 */ /* 0x000fe40001000000 */
[----:B------:R-:W-:Y:S02]  /*e6d0*/  LOP3.LUT R5, R5, UR11, R168, 0x96, !PT ;  /* 0x0000000b05057c12 */ /* 0x000fe4000f8e96a8 */
[----:B------:R-:W-:Y:S01]  /*e6e0*/  LOP3.LUT R9, R9, UR9, R4, 0x96, !PT ;  /* 0x0000000909097c12 */ /* 0x000fe2000f8e9604 */
[----:B------:R-:W-:Y:S02]  /*e6f0*/  FFMA.FTZ R3, R28, c[0x0][0x23c], -R2 ;  /* 0x00008f001c037a23 */ /* 0x000fe40000010802 */
[----:B------:R-:W-:Y:S02]  /*e700*/  IMAD.WIDE.U32 R4, R5, -0x2daee0ad, RZ ;  /* 0xd2511f5305047825 */ /* 0x000fe400078e00ff */
[----:B------:R1:W-:Y:S02]  /*e710*/  MUFU.EX2 R177, R3 ;  /* 0x0000000300b17308 */ /* 0x0003e40000000800 */
[----:B------:R-:W-:Y:S01]  /*e720*/  IMAD.WIDE.U32 R24, R9, -0x2daee0ad, RZ ;  /* 0xd2511f5309187825 */ /* 0x000fe200078e00ff */
[----:B------:R-:W-:-:S03]  /*e730*/  LOP3.LUT R6, R5, UR8, R6, 0x96, !PT ;  /* 0x0000000805067c12 */ /* 0x000fc6000f8e9606 */
[----:B------:R-:W-:Y:S01]  /*e740*/  FFMA.FTZ R7, R29, c[0x0][0x23c], -R2 ;  /* 0x00008f001d077a23 */ /* 0x000fe20000010802 */
[----:B------:R-:W-:Y:S02]  /*e750*/  LOP3.LUT R4, R25, UR6, R4, 0x96, !PT ;  /* 0x0000000619047c12 */ /* 0x000fe4000f8e9604 */
[----:B-1----:R-:W-:Y:S01]  /*e760*/  FMNMX.FTZ R3, R0, R10, !PT ;  /* 0x0000000a00037209 */ /* 0x002fe20007810000 */
[----:B------:R-:W-:Y:S01]  /*e770*/  FFMA.FTZ R0, R30, c[0x0][0x23c], -R2 ;  /* 0x00008f001e007a23 */ /* 0x000fe20000010802 */
[----:B------:R1:W-:Y:S01]  /*e780*/  MUFU.EX2 R29, R7 ;  /* 0x00000007001d7308 */ /* 0x0003e20000000800 */
[----:B------:R-:W-:Y:S01]  /*e790*/  IMAD.WIDE.U32 R4, R4, -0x326172a9, RZ ;  /* 0xcd9e8d5704047825 */ /* 0x000fe200078e00ff */
[----:B------:R-:W-:-:S03]  /*e7a0*/  FSETP.NEU.FTZ.AND P1, PT, R3, -INF , PT ;  /* 0xff8000000300780b */ /* 0x000fc60003f3d000 */
[----:B------:R-:W-:-:S03]  /*e7b0*/  FMUL.FTZ R12, R3, c[0x0][0x23c] ;  /* 0x00008f00030c7a20 */ /* 0x000fc60000410000 */
[----:B------:R2:W3:Y:S02]  /*e7c0*/  MUFU.EX2 R11, R0 ;  /* 0x00000000000b7308 */ /* 0x0004e40000000800 */
[----:B------:R-:W-:Y:S01]  /*e7d0*/  FSEL R12, R12, RZ, P1 ;  /* 0x000000ff0c0c7208 */ /* 0x000fe20000800000 */
[----:B-1----:R-:W-:Y:S01]  /*e7e0*/  IMAD.WIDE.U32 R6, R6, -0x326172a9, RZ ;  /* 0xcd9e8d5706067825 */ /* 0x002fe200078e00ff */
[C---:B------:R-:W-:Y:S02]  /*e7f0*/  LOP3.LUT R10, R4.reuse, 0xff, RZ, 0xc0, !PT ;  /* 0x000000ff040a7812 */ /* 0x040fe400078ec0ff */
[----:B------:R-:W-:Y:S02]  /*e800*/  SHF.R.U32.HI R9, RZ, 0x18, R4 ;  /* 0x00000018ff097819 */ /* 0x000fe40000011604 */
[----:B--2---:R-:W-:Y:S02]  /*e810*/  LOP3.LUT R0, R5, UR16, R6, 0x96, !PT ;  /* 0x0000001005007c12 */ /* 0x004fe4000f8e9606 */
[----:B------:R-:W-:-:S02]  /*e820*/  LOP3.LUT R5, R4, 0xffff, RZ, 0xc0, !PT ;  /* 0x0000ffff04057812 */ /* 0x000fc400078ec0ff */
[----:B------:R-:W-:Y:S02]  /*e830*/  SHF.R.U32.HI R6, RZ, 0x10, R4 ;  /* 0x00000010ff067819 */ /* 0x000fe40000011604 */
[----:B------:R-:W-:Y:S01]  /*e840*/  LOP3.LUT R13, R7, UR7, R8, 0x96, !PT ;  /* 0x00000007070d7c12 */ /* 0x000fe2000f8e9608 */
[----:B------:R-:W-:Y:S01]  /*e850*/  FFMA.FTZ R7, R31, c[0x0][0x23c], -R12 ;  /* 0x00008f001f077a23 */ /* 0x000fe2000001080c */
[----:B------:R-:W-:Y:S01]  /*e860*/  SHF.R.U32.HI R8, RZ, 0x8, R5 ;  /* 0x00000008ff087819 */ /* 0x000fe20000011605 */
[----:B------:R-:W-:Y:S01]  /*e870*/  FFMA.FTZ R15, R15, c[0x0][0x23c], -R2 ;  /* 0x00008f000f0f7a23 */ /* 0x000fe20000010802 */
[----:B------:R-:W-:Y:S01]  /*e880*/  LOP3.LUT R4, R0, 0xffff, RZ, 0xc0, !PT ;  /* 0x0000ffff00047812 */ /* 0x000fe200078ec0ff */
[--C-:B------:R-:W-:Y:S01]  /*e890*/  FFMA.FTZ R14, R14, c[0x0][0x23c], -R12.reuse ;  /* 0x00008f000e0e7a23 */ /* 0x100fe2000001080c */
[----:B------:R-:W-:Y:S01]  /*e8a0*/  LOP3.LUT R6, R6, 0xff, RZ, 0xc0, !PT ;  /* 0x000000ff06067812 */ /* 0x000fe200078ec0ff */
[----:B------:R-:W-:Y:S01]  /*e8b0*/  FFMA.FTZ R5, R149, c[0x0][0x23c], -R12 ;  /* 0x00008f0095057a23 */ /* 0x000fe2000001080c */
[----:B---3--:R-:W-:Y:S01]  /*e8c0*/  MOV R31, R11 ;  /* 0x0000000b001f7202 */ /* 0x008fe20000000f00 */
[----:B------:R1:W-:Y:S01]  /*e8d0*/  MUFU.EX2 R188, R7 ;  /* 0x0000000700bc7308 */ /* 0x0003e20000000800 */
[----:B------:R-:W-:-:S02]  /*e8e0*/  PRMT R11, R10, 0x5410, R8 ;  /* 0x000054100a0b7816 */ /* 0x000fc40000000008 */
[----:B------:R-:W-:Y:S02]  /*e8f0*/  SHF.R.U32.HI R4, RZ, 0x8, R4 ;  /* 0x00000008ff047819 */ /* 0x000fe40000011604 */
[----:B------:R-:W-:Y:S01]  /*e900*/  PRMT R10, R6, 0x5410, R9 ;  /* 0x00005410060a7816 */ /* 0x000fe20000000009 */
[----:B------:R-:W-:Y:S02]  /*e910*/  FFMA.FTZ R6, R150, c[0x0][0x23c], -R12 ;  /* 0x00008f0096067a23 */ /* 0x000fe4000001080c */
[----:B------:R-:W-:Y:S01]  /*e920*/  MUFU.EX2 R176, R15 ;  /* 0x0000000f00b07308 */ /* 0x000fe20000000800 */
[----:B------:R-:W-:-:S07]  /*e930*/  FSEL R8, R148, RZ, P2 ;  /* 0x000000ff94087208 */ /* 0x000fce0001000000 */
[----:B------:R-:W2:Y:S01]  /*e940*/  MUFU.EX2 R178, R14 ;  /* 0x0000000e00b27308 */ /* 0x000ea20000000800 */
[----:B-1----:R-:W-:-:S04]  /*e950*/  LOP3.LUT R7, R0, 0xff, RZ, 0xc0, !PT ;  /* 0x000000ff00077812 */ /* 0x002fc800078ec0ff */
[----:B------:R-:W-:-:S03]  /*e960*/  PRMT R9, R7, 0x5410, R4 ;  /* 0x0000541007097816 */ /* 0x000fc60000000004 */
[----:B------:R1:W-:Y:S01]  /*e970*/  MUFU.EX2 R184, R5 ;  /* 0x0000000500b87308 */ /* 0x0003e20000000800 */
[----:B------:R-:W-:Y:S01]  /*e980*/  SHF.R.U32.HI R4, RZ, 0x18, R0 ;  /* 0x00000018ff047819 */ /* 0x000fe20000011600 */
[----:B------:R-:W-:-:S06]  /*e990*/  FADD.FTZ R7, R251, -R8 ;  /* 0x80000008fb077221 */ /* 0x000fcc0000010000 */
[----:B------:R2:W3:Y:S01]  /*e9a0*/  MUFU.EX2 R182, R6 ;  /* 0x0000000600b67308 */ /* 0x0004e20000000800 */
[----:B-1----:R-:W-:-:S04]  /*e9b0*/  SHF.R.U32.HI R5, RZ, 0x10, R0 ;  /* 0x00000010ff057819 */ /* 0x002fc80000011600 */
[----:B------:R-:W-:Y:S02]  /*e9c0*/  LOP3.LUT R0, R5, 0xff, RZ, 0xc0, !PT ;  /* 0x000000ff05007812 */ /* 0x000fe400078ec0ff */
[----:B------:R-:W-:Y:S02]  /*e9d0*/  FSEL R5, R3, RZ, P1 ;  /* 0x000000ff03057208 */ /* 0x000fe40000800000 */
[----:B------:R-:W-:Y:S01]  /*e9e0*/  PRMT R4, R0, 0x5410, R4 ;  /* 0x0000541000047816 */ /* 0x000fe20000000004 */
[----:B------:R-:W-:Y:S02]  /*e9f0*/  FMUL.FTZ R28, R7, c[0x0][0x23c] ;  /* 0x00008f00071c7a20 */ /* 0x000fe40000410000 */
[----:B------:R-:W-:Y:S01]  /*ea00*/  FADD.FTZ R7, R249, -R5 ;  /* 0x80000005f9077221 */ /* 0x000fe20000010000 */
[--C-:B------:R-:W-:Y:S01]  /*ea10*/  HSET2.LE.AND R0, R9, R252.reuse, PT ;  /* 0x000000fc09007233 */ /* 0x100fe20003803000 */
[----:B--2---:R-:W-:Y:S01]  /*ea20*/  F2FP.PACK_AB R6, R188, R178 ;  /* 0x000000b2bc06723e */ /* 0x004fe200000000ff */
[--C-:B------:R-:W-:Y:S01]  /*ea30*/  HSET2.LE.AND R5, R4, R252.reuse, PT ;  /* 0x000000fc04057233 */ /* 0x100fe20003803000 */
[----:B------:R-:W-:Y:S01]  /*ea40*/  F2FP.PACK_AB R4, R177, R176 ;  /* 0x000000b0b104723e */ /* 0x000fe200000000ff */
[----:B------:R-:W-:Y:S01]  /*ea50*/  FMUL.FTZ R7, R7, c[0x0][0x23c] ;  /* 0x00008f0007077a20 */ /* 0x000fe20000410000 */
[----:B------:R-:W1:Y:S02]  /*ea60*/  MUFU.EX2 R28, R28 ;  /* 0x0000001c001c7308 */ /* 0x000e640000000800 */
[----:B------:R-:W-:Y:S01]  /*ea70*/  LOP3.LUT R8, R0, R4, RZ, 0xc0, !PT ;  /* 0x0000000400087212 */ /* 0x000fe200078ec0ff */
[--C-:B------:R-:W-:Y:S01]  /*ea80*/  HSET2.LE.AND R0, R11, R252.reuse, PT ;  /* 0x000000fc0b007233 */ /* 0x100fe20003803000 */
[----:B------:R-:W-:Y:S01]  /*ea90*/  LOP3.LUT R9, R5, R6, RZ, 0xc0, !PT ;  /* 0x0000000605097212 */ /* 0x000fe200078ec0ff */
[----:B------:R-:W-:Y:S01]  /*eaa0*/  HSET2.LE.AND R5, R10, R252, PT ;  /* 0x000000fc0a057233 */ /* 0x000fe20003803000 */
[----:B------:R-:W-:-:S02]  /*eab0*/  F2FP.PACK_AB R4, R31, R29 ;  /* 0x0000001d1f04723e */ /* 0x000fc400000000ff */
[----:B------:R2:W4:Y:S01]  /*eac0*/  MUFU.EX2 R15, R7 ;  /* 0x00000007000f7308 */ /* 0x0005220000000800 */
[----:B---3--:R-:W-:Y:S02]  /*ead0*/  F2FP.PACK_AB R6, R182, R184 ;  /* 0x000000b8b606723e */ /* 0x008fe400000000ff */
[----:B------:R-:W-:Y:S02]  /*eae0*/  LOP3.LUT R10, R0, R4, RZ, 0xc0, !PT ;  /* 0x00000004000a7212 */ /* 0x000fe400078ec0ff */
[----:B------:R-:W-:Y:S02]  /*eaf0*/  LOP3.LUT R11, R5, R6, RZ, 0xc0, !PT ;  /* 0x00000006050b7212 */ /* 0x000fe400078ec0ff */
[----:B--2---:R-:W2:Y:S01]  /*eb00*/  LDSM.16.MT88.4 R4, [R204+0x18000] ;  /* 0x01800000cc04783b */ /* 0x004ea20000004200 */
[-C--:B-1----:R-:W-:Y:S02]  /*eb10*/  FMUL.FTZ R156, R156, R28.reuse ;  /* 0x0000001c9c9c7220 */ /* 0x082fe40000410000 */
[----:B------:R-:W-:-:S02]  /*eb20*/  FMUL.FTZ R157, R157, R28 ;  /* 0x0000001c9d9d7220 */ /* 0x000fc40000410000 */
[-C--:B----4-:R-:W-:Y:S02]  /*eb30*/  FMUL.FTZ R158, R158, R15.reuse ;  /* 0x0000000f9e9e7220 */ /* 0x090fe40000410000 */
[-C--:B------:R-:W-:Y:S02]  /*eb40*/  FMUL.FTZ R159, R159, R15.reuse ;  /* 0x0000000f9f9f7220 */ /* 0x080fe40000410000 */
[-C--:B------:R-:W-:Y:S02]  /*eb50*/  FMUL.FTZ R36, R36, R28.reuse ;  /* 0x0000001c24247220 */ /* 0x080fe40000410000 */
[----:B------:R-:W-:Y:S02]  /*eb60*/  FMUL.FTZ R37, R37, R28 ;  /* 0x0000001c25257220 */ /* 0x000fe40000410000 */
[-C--:B------:R-:W-:Y:S02]  /*eb70*/  FMUL.FTZ R38, R38, R15.reuse ;  /* 0x0000000f26267220 */ /* 0x080fe40000410000 */
[----:B------:R-:W-:-:S02]  /*eb80*/  FMUL.FTZ R39, R39, R15 ;  /* 0x0000000f27277220 */ /* 0x000fc40000410000 */
[-C--:B------:R-:W-:Y:S02]  /*eb90*/  FMUL.FTZ R40, R40, R28.reuse ;  /* 0x0000001c28287220 */ /* 0x080fe40000410000 */
[-C--:B------:R-:W-:Y:S02]  /*eba0*/  FMUL.FTZ R41, R41, R28.reuse ;  /* 0x0000001c29297220 */ /* 0x080fe40000410000 */
[-C--:B------:R-:W-:Y:S02]  /*ebb0*/  FMUL.FTZ R42, R42, R15.reuse ;  /* 0x0000000f2a2a7220 */ /* 0x080fe40000410000 */
[----:B------:R-:W-:Y:S01]  /*ebc0*/  FMUL.FTZ R43, R43, R15 ;  /* 0x0000000f2b2b7220 */ /* 0x000fe20000410000 */
[C---:B------:R-:W-:Y:S08]  /*ebd0*/  HMMA.16816.F32 R236, R8.reuse, R22, R156 ;  /* 0x0000001608ec723c */ /* 0x040ff0000000189c */
[C---:B------:R-:W-:Y:S08]  /*ebe0*/  HMMA.16816.F32 R156, R8.reuse, R16, R36 ;  /* 0x00000010089c723c */ /* 0x040ff00000001824 */
[----:B------:R-:W-:Y:S01]  /*ebf0*/  HMMA.16816.F32 R16, R8, R18, R40 ;  /* 0x000000120810723c */ /* 0x000fe20000001828 */
        /* <DEDUP_REMOVED lines=10> */
[----:B------:R-:W-:Y:S01]  /*eca0*/  IMAD.MOV.U32 R39, RZ, RZ, R16 ;  /* 0x000000ffff277224 */ /* 0x000fe200078e0010 */
[----:B------:R-:W-:Y:S01]  /*ecb0*/  MOV R38, R17 ;  /* 0x0000001100267202 */ /* 0x000fe20000000f00 */
[----:B------:R-:W-:Y:S01]  /*ecc0*/  IMAD.MOV.U32 R36, RZ, RZ, R19 ;  /* 0x000000ffff247224 */ /* 0x000fe200078e0013 */
[----:B------:R-:W-:-:S02]  /*ecd0*/  MOV R37, R18 ;  /* 0x0000001200257202 */ /* 0x000fc40000000f00 */
[----:B------:R-:W1:Y:S10]  /*ece0*/  LDSM.16.MT88.4 R16, [R203+0x18000] ;  /* 0x01800000cb10783b */ /* 0x000e740000004200 */
[----:B------:R-:W-:-:S08]  /*ecf0*/  MOV R47, R40 ;  /* 0x00000028002f7202 */ /* 0x000fd00000000f00 */
[----:B------:R-:W-:Y:S01]  /*ed00*/  MOV R40, R5 ;  /* 0x0000000500287202 */ /* 0x000fe20000000f00 */
[----:B------:R-:W-:Y:S01]  /*ed10*/  IMAD.MOV.U32 R30, RZ, RZ, R6 ;  /* 0x000000ffff1e7224 */ /* 0x000fe200078e0006 */
[----:B------:R-:W-:Y:S02]  /*ed20*/  MOV R14, R7 ;  /* 0x00000007000e7202 */ /* 0x000fe40000000f00 */
[----:B------:R-:W-:Y:S02]  /*ed30*/  MOV R0, R4 ;  /* 0x0000000400007202 */ /* 0x000fe40000000f00 */
[----:B------:R-:W2:Y:S01]  /*ed40*/  LDSM.16.MT88.4 R4, [R201+0x1a000] ;  /* 0x01a00000c904783b */ /* 0x000ea20000004200 */
[-C--:B------:R-:W-:Y:S02]  /*ed50*/  FMUL.FTZ R52, R52, R28.reuse ;  /* 0x0000001c34347220 */ /* 0x080fe40000410000 */
[----:B------:R-:W-:Y:S02]  /*ed60*/  FMUL.FTZ R53, R53, R28 ;  /* 0x0000001c35357220 */ /* 0x000fe40000410000 */
[----:B------:R-:W-:-:S02]  /*ed70*/  FMUL.FTZ R54, R54, R15 ;  /* 0x0000000f36367220 */ /* 0x000fc40000410000 */
[-C--:B------:R-:W-:Y:S02]  /*ed80*/  FMUL.FTZ R55, R55, R15.reuse ;  /* 0x0000000f37377220 */ /* 0x080fe40000410000 */
        /* <DEDUP_REMOVED lines=20> */
[----:B--2---:R-:W-:Y:S07]  /*eed0*/  HMMA.16816.F32 R228, R8, R4, R60 ;  /* 0x0000000408e4723c */ /* 0x004fee000000183c */
[----:B------:R-:W-:-:S02]  /*eee0*/  MOV R63, R198 ;  /* 0x000000c6003f7202 */ /* 0x000fc40000000f00 */
[----:B------:R-:W-:Y:S02]  /*eef0*/  MOV R62, R199 ;  /* 0x000000c7003e7202 */ /* 0x000fe40000000f00 */
[----:B------:R-:W-:Y:S01]  /*ef00*/  HMMA.16816.F32 R196, R8, R6, R64 ;  /* 0x0000000608c4723c */ /* 0x000fe20000001840 */
[----:B------:R-:W2:Y:S01]  /*ef10*/  LDSM.16.MT88.4 R4, [R204+0x1a000] ;  /* 0x01a00000cc04783b */ /* 0x000ea20000004200 */
        /* <DEDUP_REMOVED lines=8> */
[----:B-1----:R-:W-:Y:S01]  /*efa0*/  HMMA.16816.F32 R48, R8, R16, R68 ;  /* 0x000000100830723c */ /* 0x002fe20000001844 */
[----:B------:R-:W-:Y:S01]  /*efb0*/  MOV R60, R192 ;  /* 0x000000c0003c7202 */ /* 0x000fe20000000f00 */
[----:B------:R-:W-:-:S05]  /*efc0*/  IMAD.MOV.U32 R61, RZ, RZ, R193 ;  /* 0x000000ffff3d7224 */ /* 0x000fca00078e00c1 */
        /* <DEDUP_REMOVED lines=13> */
[----:B------:R-:W-:Y:S02]  /*f0a0*/  MOV R69, R176 ;  /* 0x000000b000457202 */ /* 0x000fe40000000f00 */
[----:B------:R-:W-:Y:S01]  /*f0b0*/  MOV R54, R30 ;  /* 0x0000001e00367202 */ /* 0x000fe20000000f00 */
[----:B--2---:R-:W-:Y:S01]  /*f0c0*/  HMMA.16816.F32 R176, R8, R4, R76 ;  /* 0x0000000408b0723c */ /* 0x004fe2000000184c */
[----:B------:R-:W-:Y:S01]  /*f0d0*/  MOV R55, R14 ;  /* 0x0000000e00377202 */ /* 0x000fe20000000f00 */
[----:B------:R-:W-:Y:S01]  /*f0e0*/  IMAD.MOV.U32 R14, RZ, RZ, R189 ;  /* 0x000000ffff0e7224 */ /* 0x000fe200078e00bd */
[----:B------:R-:W-:-:S04]  /*f0f0*/  MOV R30, R190 ;  /* 0x000000be001e7202 */ /* 0x000fc80000000f00 */
[----:B------:R-:W-:Y:S01]  /*f100*/  MOV R79, R191 ;  /* 0x000000bf004f7202 */ /* 0x000fe20000000f00 */
[----:B------:R-:W-:Y:S02]  /*f110*/  IMAD.MOV.U32 R78, RZ, RZ, R188 ;  /* 0x000000ffff4e7224 */ /* 0x000fe400078e00bc */
[----:B------:R-:W-:Y:S01]  /*f120*/  HMMA.16816.F32 R188, R8, R6, R80 ;  /* 0x0000000608bc723c */ /* 0x000fe20000001850 */
[----:B------:R-:W2:Y:S01]  /*f130*/  LDSM.16.MT88.4 R4, [R201+0x1c000] ;  /* 0x01c00000c904783b */ /* 0x000ea20000004200 */
[-C--:B------:R-:W-:Y:S02]  /*f140*/  FMUL.FTZ R152, R152, R28.reuse ;  /* 0x0000001c98987220 */ /* 0x080fe40000410000 */
[----:B------:R-:W-:Y:S02]  /*f150*/  FMUL.FTZ R153, R153, R28 ;  /* 0x0000001c99997220 */ /* 0x000fe40000410000 */
[-C--:B------:R-:W-:Y:S02]  /*f160*/  FMUL.FTZ R154, R154, R15.reuse ;  /* 0x0000000f9a9a7220 */ /* 0x080fe40000410000 */
        /* <DEDUP_REMOVED lines=9> */
[----:B------:R-:W-:Y:S01]  /*f200*/  HMMA.16816.F32 R152, R8, R20, R152 ;  /* 0x000000140898723c */ /* 0x000fe20000001898 */
[----:B------:R-:W-:Y:S01]  /*f210*/  MOV R23, R156 ;  /* 0x0000009c00177202 */ /* 0x000fe20000000f00 */
[----:B------:R-:W-:Y:S01]  /*f220*/  IMAD.MOV.U32 R77, RZ, RZ, R187 ;  /* 0x000000ffff4d7224 */ /* 0x000fe200078e00bb */
[----:B------:R-:W-:Y:S02]  /*f230*/  MOV R22, R157 ;  /* 0x0000009d00167202 */ /* 0x000fe40000000f00 */
[----:B------:R-:W-:Y:S02]  /*f240*/  MOV R150, R185 ;  /* 0x000000b900967202 */ /* 0x000fe40000000f00 */
[----:B------:R-:W-:Y:S01]  /*f250*/  IMAD.MOV.U32 R21, RZ, RZ, R158 ;  /* 0x000000ffff157224 */ /* 0x000fe200078e009e */
[----:B------:R-:W-:-:S02]  /*f260*/  MOV R20, R159 ;  /* 0x0000009f00147202 */ /* 0x000fc40000000f00 */
[----:B------:R-:W-:Y:S01]  /*f270*/  MOV R149, R186 ;  /* 0x000000ba00957202 */ /* 0x000fe20000000f00 */
[----:B-1----:R-:W-:Y:S01]  /*f280*/  HMMA.16816.F32 R156, R8, R18, R88 ;  /* 0x00000012089c723c */ /* 0x002fe20000001858 */
[----:B------:R-:W-:-:S07]  /*f290*/  MOV R76, R184 ;  /* 0x000000b8004c7202 */ /* 0x000fce0000000f00 */
[----:B------:R-:W-:Y:S01]  /*f2a0*/  HMMA.16816.F32 R184, R8, R16, R84 ;  /* 0x0000001008b8723c */ /* 0x000fe20000001854 */
[----:B------:R-:W1:Y:S01]  /*f2b0*/  LDSM.16.MT88.4 R16, [R202+0x1c000] ;  /* 0x01c00000ca10783b */ /* 0x000e620000004200 */
[-C--:B------:R-:W-:Y:S02]  /*f2c0*/  FMUL.FTZ R92, R92, R28.reuse ;  /* 0x0000001c5c5c7220 */ /* 0x080fe40000410000 */
[-C--:B------:R-:W-:Y:S02]  /*f2d0*/  FMUL.FTZ R93, R93, R28.reuse ;  /* 0x0000001c5d5d7220 */ /* 0x080fe40000410000 */
[-C--:B------:R-:W-:Y:S02]  /*f2e0*/  FMUL.FTZ R94, R94, R15.reuse ;  /* 0x0000000f5e5e7220 */ /* 0x080fe40000410000 */
[----:B------:R-:W-:Y:S02]  /*f2f0*/  FMUL.FTZ R95, R95, R15 ;  /* 0x0000000f5f5f7220 */ /* 0x000fe40000410000 */
[----:B------:R-:W-:-:S02]  /*f300*/  FMUL.FTZ R96, R96, R28 ;  /* 0x0000001c60607220 */ /* 0x000fc40000410000 */
[-C--:B------:R-:W-:Y:S02]  /*f310*/  FMUL.FTZ R97, R97, R28.reuse ;  /* 0x0000001c61617220 */ /* 0x080fe40000410000 */
[-C--:B------:R-:W-:Y:S02]  /*f320*/  FMUL.FTZ R98, R98, R15.reuse ;  /* 0x0000000f62627220 */ /* 0x080fe40000410000 */
        /* <DEDUP_REMOVED lines=62> */
[----:B------:R-:W-:Y:S02]  /*f710*/  FMUL.FTZ R163, R163, R15 ;  /* 0x0000000fa3a37220 */ /* 0x000fe40000410000 */
[----:B------:R-:W-:Y:S02]  /*f720*/  IMAD.MOV.U32 R52, RZ, RZ, R0 ;  /* 0x000000ffff347224 */ /* 0x000fe400078e0000 */
[----:B------:R-:W-:Y:S01]  /*f730*/  FFMA.FTZ R0, R181, c[0x0][0x23c], -R2 ;  /* 0x00008f00b5007a23 */ /* 0x000fe20000010802 */
[----:B------:R-:W-:Y:S02]  /*f740*/  MOV R91, R180 ;  /* 0x000000b4005b7202 */ /* 0x000fe40000000f00 */
[----:B--2---:R-:W-:Y:S01]  /*f750*/  HMMA.16816.F32 R160, R8, R4, R160 ;  /* 0x0000000408a0723c */ /* 0x004fe200000018a0 */
[----:B------:R2:W-:Y:S01]  /*f760*/  MUFU.EX2 R180, R0 ;  /* 0x0000000000b47308 */ /* 0x0005e20000000800 */
[----:B------:R-:W-:Y:S01]  /*f770*/  MOV R86, R31 ;  /* 0x0000001f00567202 */ /* 0x000fe20000000f00 */
[----:B------:R-:W-:-:S04]  /*f780*/  FMUL.FTZ R140, R140, R28 ;  /* 0x0000001c8c8c7220 */ /* 0x000fc80000410000 */
[--C-:B------:R-:W-:Y:S02]  /*f790*/  FFMA.FTZ R4, R151, c[0x0][0x23c], -R2.reuse ;  /* 0x00008f0097047a23 */ /* 0x100fe40000010802 */
[----:B------:R-:W-:Y:S02]  /*f7a0*/  FMUL.FTZ R141, R141, R28 ;  /* 0x0000001c8d8d7220 */ /* 0x000fe40000410000 */
[-C--:B------:R-:W-:Y:S01]  /*f7b0*/  FMUL.FTZ R142, R142, R15.reuse ;  /* 0x0000000f8e8e7220 */ /* 0x080fe20000410000 */
[----:B------:R3:W-:Y:S01]  /*f7c0*/  MUFU.EX2 R87, R4 ;  /* 0x0000000400577308 */ /* 0x0007e20000000800 */
[----:B------:R-:W-:Y:S02]  /*f7d0*/  FMUL.FTZ R143, R143, R15 ;  /* 0x0000000f8f8f7220 */ /* 0x000fe40000410000 */
[----:B--2---:R-:W-:-:S05]  /*f7e0*/  FFMA.FTZ R0, R173, c[0x0][0x23c], -R2 ;  /* 0x00008f00ad007a23 */ /* 0x004fca0000010802 */
[----:B------:R2:W4:Y:S01]  /*f7f0*/  MUFU.EX2 R31, R0 ;  /* 0x00000000001f7308 */ /* 0x0005220000000800 */
[-C--:B------:R-:W-:Y:S01]  /*f800*/  FMUL.FTZ R144, R144, R28.reuse ;  /* 0x0000001c90907220 */ /* 0x080fe20000410000 */
[----:B------:R-:W-:Y:S01]  /*f810*/  MOV R46, R41 ;  /* 0x00000029002e7202 */ /* 0x000fe20000000f00 */
[----:B------:R-:W-:Y:S02]  /*f820*/  FMUL.FTZ R145, R145, R28 ;  /* 0x0000001c91917220 */ /* 0x000fe40000410000 */
[----:B---3--:R-:W-:Y:S01]  /*f830*/  IMAD.WIDE.U32 R4, R13, -0x2daee0ad, RZ ;  /* 0xd2511f530d047825 */ /* 0x008fe200078e00ff */
[----:B------:R-:W-:-:S03]  /*f840*/  MOV R44, R43 ;  /* 0x0000002b002c7202 */ /* 0x000fc60000000f00 */
[-C--:B------:R-:W-:Y:S02]  /*f850*/  FMUL.FTZ R146, R146, R15.reuse ;  /* 0x0000000f92927220 */ /* 0x080fe40000410000 */
[----:B--2---:R-:W-:Y:S02]  /*f860*/  FFMA.FTZ R0, R172, c[0x0][0x23c], -R2 ;  /* 0x00008f00ac007a23 */ /* 0x004fe40000010802 */
[----:B------:R-:W-:Y:S02]  /*f870*/  FMUL.FTZ R147, R147, R15 ;  /* 0x0000000f93937220 */ /* 0x000fe40000410000 */
[----:B------:R2:W-:Y:S01]  /*f880*/  MUFU.EX2 R107, R0 ;  /* 0x00000000006b7308 */ /* 0x0005e20000000800 */
[----:B------:R-:W-:Y:S02]  /*f890*/  IMAD.MOV.U32 R45, RZ, RZ, R42 ;  /* 0x000000ffff2d7224 */ /* 0x000fe400078e002a */
[----:B------:R-:W-:Y:S02]  /*f8a0*/  IMAD.MOV.U32 R53, RZ, RZ, R40 ;  /* 0x000000ffff357224 */ /* 0x000fe400078e0028 */
[----:B------:R-:W-:Y:S01]  /*f8b0*/  HMMA.16816.F32 R40, R8, R6, R140 ;  /* 0x000000060828723c */ /* 0x000fe2000000188c */
[----:B------:R-:W-:Y:S01]  /*f8c0*/  IMAD.MOV.U32 R85, RZ, RZ, R14 ;  /* 0x000000ffff557224 */ /* 0x000fe200078e000e */
[----:B------:R-:W-:-:S05]  /*f8d0*/  SHF.R.U32.HI R14, RZ, 0x10, R4 ;  /* 0x00000010ff0e7819 */ /* 0x000fca0000011604 */
[----:B------:R-:W-:Y:S01]  /*f8e0*/  FFMA.FTZ R6, R183, c[0x0][0x23c], -R12 ;  /* 0x00008f00b7067a23 */ /* 0x000fe2000001080c */
[----:B--2---:R-:W-:Y:S02]  /*f8f0*/  LOP3.LUT R0, R5, UR17, R24, 0x96, !PT ;  /* 0x0000001105007c12 */ /* 0x004fe4000f8e9618 */
[C---:B------:R-:W-:Y:S01]  /*f900*/  LOP3.LUT R5, R4.reuse, 0xffff, RZ, 0xc0, !PT ;  /* 0x0000ffff04057812 */ /* 0x040fe200078ec0ff */
[----:B-1----:R-:W-:Y:S01]  /*f910*/  HMMA.16816.F32 R144, R8, R16, R144 ;  /* 0x000000100890723c */ /* 0x002fe20000001890 */
[----:B------:R-:W-:Y:S01]  /*f920*/  LOP3.LUT R7, R4, 0xff, RZ, 0xc0, !PT ;  /* 0x000000ff04077812 */ /* 0x000fe200078ec0ff */
[----:B------:R1:W-:Y:S01]  /*f930*/  MUFU.EX2 R88, R6 ;  /* 0x0000000600587308 */ /* 0x0003e20000000800 */
[----:B------:R-:W-:-:S04]  /*f940*/  SHF.R.U32.HI R5, RZ, 0x8, R5 ;  /* 0x00000008ff057819 */ /* 0x000fc80000011605 */
[----:B------:R-:W-:Y:S02]  /*f950*/  SHF.R.U32.HI R16, RZ, 0x18, R4 ;  /* 0x00000018ff107819 */ /* 0x000fe40000011604 */
[----:B------:R-:W-:Y:S02]  /*f960*/  LOP3.LUT R4, R0, 0xffff, RZ, 0xc0, !PT ;  /* 0x0000ffff00047812 */ /* 0x000fe400078ec0ff */
[----:B------:R-:W-:Y:S02]  /*f970*/  PRMT R17, R7, 0x5410, R5 ;  /* 0x0000541007117816 */ /* 0x000fe40000000005 */
[----:B------:R-:W-:Y:S02]  /*f980*/  MOV R84, R30 ;  /* 0x0000001e00547202 */ /* 0x000fe40000000f00 */
[----:B------:R-:W-:Y:S01]  /*f990*/  SHF.R.U32.HI R5, RZ, 0x10, R0 ;  /* 0x00000010ff057819 */ /* 0x000fe20000011600 */
[----:B-1----:R-:W-:Y:S01]  /*f9a0*/  FFMA.FTZ R6, R174, c[0x0][0x23c], -R12 ;  /* 0x00008f00ae067a23 */ /* 0x002fe2000001080c */
[----:B------:R-:W-:-:S03]  /*f9b0*/  SHF.R.U32.HI R13, RZ, 0x18, R0 ;  /* 0x00000018ff0d7819 */ /* 0x000fc60000011600 */
[----:B------:R1:W-:Y:S01]  /*f9c0*/  MUFU.EX2 R30, R6 ;  /* 0x00000006001e7308 */ /* 0x0003e20000000800 */
[----:B------:R-:W-:Y:S01]  /*f9d0*/  FFMA.FTZ R7, R175, c[0x0][0x23c], -R12 ;  /* 0x00008f00af077a23 */ /* 0x000fe2000001080c */
[----:B------:R-:W-:Y:S02]  /*f9e0*/  MOV R106, R91 ;  /* 0x0000005b006a7202 */ /* 0x000fe40000000f00 */
[----:B------:R-:W-:-:S04]  /*f9f0*/  MOV R91, R249 ;  /* 0x000000f9005b7202 */ /* 0x000fc80000000f00 */
[----:B------:R2:W-:Y:S01]  /*fa00*/  MUFU.EX2 R251, R7 ;  /* 0x0000000700fb7308 */ /* 0x0005e20000000800 */
[----:B-1----:R-:W-:Y:S02]  /*fa10*/  SHF.R.U32.HI R6, RZ, 0x8, R4 ;  /* 0x00000008ff067819 */ /* 0x002fe40000011604 */
[----:B------:R-:W-:Y:S02]  /*fa20*/  LOP3.LUT R4, R0, 0xff, RZ, 0xc0, !PT ;  /* 0x000000ff00047812 */ /* 0x000fe400078ec0ff */
[----:B------:R-:W-:Y:S01]  /*fa30*/  LOP3.LUT R0, R5, 0xff, RZ, 0xc0, !PT ;  /* 0x000000ff05007812 */ /* 0x000fe200078ec0ff */
[----:B------:R-:W-:-:S04]  /*fa40*/  FFMA.FTZ R5, R32, c[0x0][0x23c], -R12 ;  /* 0x00008f0020057a23 */ /* 0x000fc8000001080c */
[----:B------:R-:W1:Y:S01]  /*fa50*/  MUFU.EX2 R249, R5 ;  /* 0x0000000500f97308 */ /* 0x000e620000000800 */
[----:B------:R-:W-:Y:S02]  /*fa60*/  PRMT R4, R4, 0x5410, R6 ;  /* 0x0000541004047816 */ /* 0x000fe40000000006 */
[----:B------:R-:W-:Y:S01]  /*fa70*/  PRMT R0, R0, 0x5410, R13 ;  /* 0x0000541000007816 */ /* 0x000fe2000000000d */
[-C--:B------:R-:W-:Y:S01]  /*fa80*/  FMUL.FTZ R164, R164, R28.reuse ;  /* 0x0000001ca4a47220 */ /* 0x080fe20000410000 */
[----:B--2---:R-:W-:Y:S01]  /*fa90*/  LOP3.LUT R7, R14, 0xff, RZ, 0xc0, !PT ;  /* 0x000000ff0e077812 */ /* 0x004fe200078ec0ff */
[----:B------:R-:W-:Y:S02]  /*faa0*/  FMUL.FTZ R165, R165, R28 ;  /* 0x0000001ca5a57220 */ /* 0x000fe40000410000 */
[-C--:B------:R-:W-:Y:S02]  /*fab0*/  FMUL.FTZ R166, R166, R15.reuse ;  /* 0x0000000fa6a67220 */ /* 0x080fe40000410000 */
[----:B------:R-:W-:Y:S01]  /*fac0*/  FMUL.FTZ R167, R167, R15 ;  /* 0x0000000fa7a77220 */ /* 0x000fe20000410000 */
[--C-:B------:R-:W-:Y:S01]  /*fad0*/  HSET2.LE.AND R4, R4, R252.reuse, PT ;  /* 0x000000fc04047233 */ /* 0x100fe20003803000 */
[----:B------:R-:W-:Y:S01]  /*fae0*/  PRMT R7, R7, 0x5410, R16 ;  /* 0x0000541007077816 */ /* 0x000fe20000000010 */
[--C-:B------:R-:W-:Y:S01]  /*faf0*/  HSET2.LE.AND R6, R0, R252.reuse, PT ;  /* 0x000000fc00067233 */ /* 0x100fe20003803000 */
[----:B----4-:R-:W-:Y:S01]  /*fb00*/  F2FP.PACK_AB R0, R31, R180 ;  /* 0x000000b41f00723e */ /* 0x010fe200000000ff */
[----:B------:R-:W-:Y:S01]  /*fb10*/  IMAD.MOV.U32 R93, RZ, RZ, R71 ;  /* 0x000000ffff5d7224 */ /* 0x000fe200078e0047 */
[----:B------:R-:W-:Y:S01]  /*fb20*/  MOV R94, R70 ;  /* 0x00000046005e7202 */ /* 0x000fe20000000f00 */
[----:B------:R-:W-:Y:S01]  /*fb30*/  IMAD.MOV.U32 R71, RZ, RZ, R44 ;  /* 0x000000ffff477224 */ /* 0x000fe200078e002c */
[----:B------:R-:W-:Y:S01]  /*fb40*/  MOV R70, R45 ;  /* 0x0000002d00467202 */ /* 0x000fe20000000f00 */
[----:B------:R-:W-:Y:S01]  /*fb50*/  IMAD.MOV.U32 R90, RZ, RZ, R35 ;  /* 0x000000ffff5a7224 */ /* 0x000fe200078e0023 */
[----:B------:R-:W-:Y:S01]  /*fb60*/  MOV R44, R34 ;  /* 0x00000022002c7202 */ /* 0x000fe20000000f00 */
[----:B------:R-:W-:Y:S01]  /*fb70*/  HMMA.16816.F32 R164, R8, R18, R164 ;  /* 0x0000001208a4723c */ /* 0x000fe200000018a4 */
[----:B------:R-:W-:Y:S01]  /*fb80*/  MOV R45, R33 ;  /* 0x00000021002d7202 */ /* 0x000fe20000000f00 */
[--C-:B------:R-:W-:Y:S01]  /*fb90*/  HSET2.LE.AND R7, R7, R252.reuse, PT ;  /* 0x000000fc07077233 */ /* 0x100fe20003803000 */
[----:B------:R-:W-:Y:S01]  /*fba0*/  LOP3.LUT R4, R4, R0, RZ, 0xc0, !PT ;  /* 0x0000000004047212 */ /* 0x000fe200078ec0ff */
[----:B------:R-:W2:Y:S01]  /*fbb0*/  LDSM.16.MT88.4 R32, [R201+0x18800] ;  /* 0x01880000c920783b */ /* 0x000ea20000004200 */
[----:B------:R-:W-:-:S02]  /*fbc0*/  HSET2.LE.AND R0, R17, R252, PT ;  /* 0x000000fc11007233 */ /* 0x000fc40003803000 */
[----:B-1----:R-:W-:Y:S01]  /*fbd0*/  F2FP.PACK_AB R8, R249, R251 ;  /* 0x000000fbf908723e */ /* 0x002fe200000000ff */
[----:B------:R-:W1:Y:S03]  /*fbe0*/  LDSM.16.MT88.4 R16, [R203+0x18800] ;  /* 0x01880000cb10783b */ /* 0x000e660000004200 */
[----:B------:R-:W-:Y:S02]  /*fbf0*/  LOP3.LUT R7, R7, R8, RZ, 0xc0, !PT ;  /* 0x0000000807077212 */ /* 0x000fe400078ec0ff */
[----:B------:R-:W3:Y:S01]  /*fc00*/  LDSM.16.MT88.4 R8, [R201+0x1a800] ;  /* 0x01a80000c908783b */ /* 0x000ee20000004200 */
        /* <DEDUP_REMOVED lines=8> */
[----:B------:R-:W-:Y:S02]  /*fc90*/  MOV R79, R55 ;  /* 0x00000037004f7202 */ /* 0x000fe40000000f00 */
[----:B------:R-:W-:Y:S02]  /*fca0*/  MOV R52, R23 ;  /* 0x0000001700347202 */ /* 0x000fe40000000f00 */
[----:B------:R-:W-:Y:S02]  /*fcb0*/  MOV R54, R21 ;  /* 0x0000001500367202 */ /* 0x000fe40000000f00 */
[----:B------:R-:W-:Y:S02]  /*fcc0*/  MOV R55, R20 ;  /* 0x0000001400377202 */ /* 0x000fe40000000f00 */
[----:B------:R-:W4:Y:S01]  /*fcd0*/  LDSM.16.MT88.4 R20, [R204+0x18800] ;  /* 0x01880000cc14783b */ /* 0x000f220000004200 */
[----:B------:R-:W-:-:S05]  /*fce0*/  IMAD.MOV.U32 R13, RZ, RZ, R88 ;  /* 0x000000ffff0d7224 */ /* 0x000fca00078e0058 */
[----:B------:R-:W-:Y:S01]  /*fcf0*/  F2FP.PACK_AB R5, R30, R13 ;  /* 0x0000000d1e05723e */ /* 0x000fe200000000ff */
[----:B------:R-:W-:-:S03]  /*fd00*/  IMAD.MOV.U32 R100, RZ, RZ, R68 ;  /* 0x000000ffff647224 */ /* 0x000fc600078e0044 */
[----:B------:R-:W-:Y:S02]  /*fd10*/  LOP3.LUT R5, R6, R5, RZ, 0xc0, !PT ;  /* 0x0000000506057212 */ /* 0x000fe400078ec0ff */
[----:B------:R-:W-:Y:S01]  /*fd20*/  F2FP.PACK_AB R6, R107, R87 ;  /* 0x000000576b06723e */ /* 0x000fe200000000ff */
[----:B------:R-:W-:Y:S01]  /*fd30*/  IMAD.MOV.U32 R68, RZ, RZ, R47 ;  /* 0x000000ffff447224 */ /* 0x000fe200078e002f */
[----:B------:R-:W-:Y:S02]  /*fd40*/  MOV R95, R69 ;  /* 0x00000045005f7202 */ /* 0x000fe40000000f00 */
[----:B------:R-:W-:Y:S01]  /*fd50*/  MOV R69, R46 ;  /* 0x0000002e00457202 */ /* 0x000fe20000000f00 */
[----:B------:R-:W-:Y:S01]  /*fd60*/  IMAD.MOV.U32 R46, RZ, RZ, R27 ;  /* 0x000000ffff2e7224 */ /* 0x000fe200078e001b */
[----:B------:R-:W-:Y:S02]  /*fd70*/  MOV R47, R26 ;  /* 0x0000001a002f7202 */ /* 0x000fe40000000f00 */
[----:B------:R-:W-:Y:S01]  /*fd80*/  LOP3.LUT R6, R0, R6, RZ, 0xc0, !PT ;  /* 0x0000000600067212 */ /* 0x000fe200078ec0ff */
[----:B------:R-:W-:Y:S01]  /*fd90*/  IMAD.MOV.U32 R104, RZ, RZ, R85 ;  /* 0x000000ffff687224 */ /* 0x000fe200078e0055 */
[----:B------:R-:W-:Y:S01]  /*fda0*/  MOV R105, R84 ;  /* 0x0000005400697202 */ /* 0x000fe20000000f00 */
[----:B------:R-:W-:Y:S01]  /*fdb0*/  IMAD.MOV.U32 R85, RZ, RZ, R61 ;  /* 0x000000ffff557224 */ /* 0x000fe200078e003d */
[----:B------:R-:W-:-:S02]  /*fdc0*/  MOV R111, R86 ;  /* 0x00000056006f7202 */ /* 0x000fc40000000f00 */
[----:B------:R-:W-:Y:S01]  /*fdd0*/  MOV R92, R62 ;  /* 0x0000003e005c7202 */ /* 0x000fe20000000f00 */
[----:B------:R-:W-:Y:S01]  /*fde0*/  IMAD.MOV.U32 R88, RZ, RZ, R90 ;  /* 0x000000ffff587224 */ /* 0x000fe200078e005a */
[----:B------:R-:W-:Y:S02]  /*fdf0*/  MOV R84, R60 ;  /* 0x0000003c00547202 */ /* 0x000fe40000000f00 */
[----:B------:R-:W-:Y:S01]  /*fe00*/  MOV R89, R91 ;  /* 0x0000005b00597202 */ /* 0x000fe20000000f00 */
[----:B------:R-:W-:Y:S01]  /*fe10*/  IMAD.MOV.U32 R14, RZ, RZ, R102 ;  /* 0x000000ffff0e7224 */ /* 0x000fe200078e0066 */
[----:B------:R-:W-:Y:S01]  /*fe20*/  MOV R86, R63 ;  /* 0x0000003f00567202 */ /* 0x000fe20000000f00 */
[----:B--2---:R-:W-:Y:S01]  /*fe30*/  HMMA.16816.F32 R44, R4, R34, R44 ;  /* 0x00000022042c723c */ /* 0x004fe2000000182c */
[----:B------:R-:W-:Y:S01]  /*fe40*/  IMAD.MOV.U32 R90, RZ, RZ, R84 ;  /* 0x000000ffff5a7224 */ /* 0x000fe200078e0054 */
[----:B------:R-:W-:Y:S01]  /*fe50*/  MOV R91, R85 ;  /* 0x00000055005b7202 */ /* 0x000fe20000000f00 */
[----:B------:R-:W-:Y:S01]  /*fe60*/  IMAD.MOV.U32 R62, RZ, RZ, R37 ;  /* 0x000000ffff3e7224 */ /* 0x000fe200078e0025 */
[----:B------:R-:W-:Y:S01]  /*fe70*/  MOV R60, R39 ;  /* 0x00000027003c7202 */ /* 0x000fe20000000f00 */
[----:B------:R-:W-:Y:S01]  /*fe80*/  LDSM.16.MT88.4 R24, [R202+0x18800] ;  /* 0x01880000ca18783b */ /* 0x000fe20000004200 */
[----:B------:R-:W-:-:S02]  /*fe90*/  MOV R61, R38 ;  /* 0x00000026003d7202 */ /* 0x000fc40000000f00 */
[----:B------:R-:W-:Y:S01]  /*fea0*/  MOV R35, R86 ;  /* 0x0000005600237202 */ /* 0x000fe20000000f00 */
[C---:B------:R-:W-:Y:S01]  /*feb0*/  HMMA.16816.F32 R152, R4.reuse, R32, R152 ;  /* 0x000000200498723c */ /* 0x040fe20000001898 */
[----:B------:R-:W-:Y:S02]  /*fec0*/  MOV R34, R87 ;  /* 0x0000005700227202 */ /* 0x000fe40000000f00 */
[----:B------:R-:W-:Y:S02]  /*fed0*/  MOV R63, R36 ;  /* 0x00000024003f7202 */ /* 0x000fe40000000f00 */
[----:B------:R-:W2:Y:S02]  /*fee0*/  LDSM.16.MT88.4 R36, [R202+0x1a800] ;  /* 0x01a80000ca24783b */ /* 0x000ea40000004200 */
[----:B------:R-:W-:Y:S01]  /*fef0*/  MOV R33, R93 ;  /* 0x0000005d00217202 */ /* 0x000fe20000000f00 */
[----:B-1----:R-:W-:Y:S01]  /*ff00*/  HMMA.16816.F32 R84, R4, R16, R240 ;  /* 0x000000100454723c */ /* 0x002fe200000018f0 */
[----:B------:R-:W-:-:S02]  /*ff10*/  MOV R32, R94 ;  /* 0x0000005e00207202 */ /* 0x000fc40000000f00 */
[----:B------:R-:W-:-:S04]  /*ff20*/  MOV R151, R104 ;  /* 0x0000006800977202 */ /* 0x000fc80000000f00 */
[----:B------:R-:W-:Y:S02]  /*ff30*/  IMAD.MOV.U32 R242, RZ, RZ, R92 ;  /* 0x000000fffff27224 */ /* 0x000fe400078e005c */
[----:B------:R-:W-:Y:S01]  /*ff40*/  IMAD.MOV.U32 R241, RZ, RZ, R95 ;  /* 0x000000fffff17224 */ /* 0x000fe200078e005f */
[----:B------:R-:W-:Y:S01]  /*ff50*/  MOV R243, R107 ;  /* 0x0000006b00f37202 */ /* 0x000fe20000000f00 */
[----:B------:R-:W-:Y:S01]  /*ff60*/  HMMA.16816.F32 R92, R4, R18, R236 ;  /* 0x00000012045c723c */ /* 0x000fe200000018ec */
[----:B------:R-:W-:Y:S01]  /*ff70*/  IMAD.MOV.U32 R240, RZ, RZ, R106 ;  /* 0x000000fffff07224 */ /* 0x000fe200078e006a */
[----:B------:R-:W-:Y:S05]  /*ff80*/  LDSM.16.MT88.4 R16, [R204+0x1a800] ;  /* 0x01a80000cc10783b */ /* 0x000fea0000004200 */
[----:B------:R-:W-:-:S02]  /*ff90*/  MOV R238, R100 ;  /* 0x0000006400ee7202 */ /* 0x000fc40000000f00 */
[----:B------:R-:W-:Y:S02]  /*ffa0*/  MOV R237, R101 ;  /* 0x0000006500ed7202 */ /* 0x000fe40000000f00 */
[----:B------:R-:W-:Y:S02]  /*ffb0*/  MOV R236, R103 ;  /* 0x0000006700ec7202 */ /* 0x000fe40000000f00 */
[----:B------:R-:W-:Y:S01]  /*ffc0*/  MOV R239, R105 ;  /* 0x0000006900ef7202 */ /* 0x000fe20000000f00 */
[C---:B---3--:R-:W-:Y:S08]  /*ffd0*/  HMMA.16816.F32 R100, R4.reuse, R8, R228 ;  /* 0x000000080464723c */ /* 0x048ff000000018e4 */
[C---:B------:R-:W-:Y:S01]  /*ffe0*/  HMMA.16816.F32 R104, R4.reuse, R10, R196 ;  /* 0x0000000a0468723c */ /* 0x040fe200000018c4 */
[----:B------:R-:W1:Y:S07]  /*fff0*/  LDSM.16.MT88.4 R8, [R203+0x1a800] ;  /* 0x01a80000cb08783b */ /* 0x000e6e0000004200 */
[C---:B----4-:R-:W-:Y:S08]  /*10000*/  HMMA.16816.F32 R68, R4.reuse, R20, R68 ;  /* 0x000000140444723c */ /* 0x050ff00000001844 */
[----:B------:R-:W-:Y:S01]  /*10010*/  HMMA.16816.F32 R76, R4, R22, R76 ;  /* 0x00000016044c723c */ /* 0x000fe2000000184c */
[----:B------:R-:W3:Y:S01]  /*10020*/  LDSM.16.MT88.4 R20, [R201+0x1c800] ;  /* 0x01c80000c914783b */ /* 0x000ee20000004200 */
[----:B------:R-:W-:Y:S01]  /*10030*/  MOV R228, R110 ;  /* 0x0000006e00e47202 */ /* 0x000fe20000000f00 */
[----:B------:R-:W-:-:S02]  /*10040*/  IMAD.MOV.U32 R230, RZ, RZ, R111 ;  /* 0x000000ffffe67224 */ /* 0x000fc400078e006f */
[----:B------:R-:W-:-:S03]  /*10050*/  IMAD.MOV.U32 R231, RZ, RZ, R89 ;  /* 0x000000ffffe77224 */ /* 0x000fc600078e0059 */
[C---:B--2---:R-:W-:Y:S07]  /*10060*/  HMMA.16816.F32 R108, R4.reuse, R36, R48 ;  /* 0x00000024046c723c */ /* 0x044fee0000001830 */
[----:B------:R-:W-:Y:S01]  /*10070*/  MOV R37, R88 ;  /* 0x0000005800257202 */ /* 0x000fe20000000f00 */
[C---:B------:R-:W-:Y:S07]  /*10080*/  HMMA.16816.F32 R48, R4.reuse, R38, R192 ;  /* 0x000000260430723c */ /* 0x040fee00000018c0 */
[----:B------:R-:W-:Y:S01]  /*10090*/  IMAD.MOV.U32 R38, RZ, RZ, R90 ;  /* 0x000000ffff267224 */ /* 0x000fe200078e005a */
[----:B------:R-:W-:Y:S01]  /*100a0*/  MOV R39, R91 ;  /* 0x0000005b00277202 */ /* 0x000fe20000000f00 */
[----:B-1----:R-:W-:Y:S01]  /*100b0*/  HMMA.16816.F32 R184, R4, R8, R184 ;  /* 0x0000000804b8723c */ /* 0x002fe200000018b8 */
[----:B------:R-:W-:-:S07]  /*100c0*/  MOV R36, R182 ;  /* 0x000000b600247202 */ /* 0x000fce0000000f00 */
[----:B------:R-:W-:Y:S01]  /*100d0*/  HMMA.16816.F32 R88, R4, R16, R176 ;  /* 0x000000100458723c */ /* 0x000fe200000018b0 */
[----:B------:R-:W-:-:S07]  /*100e0*/  MOV R229, R180 ;  /* 0x000000b400e57202 */ /* 0x000fce0000000f00 */
[C---:B------:R-:W-:Y:S01]  /*100f0*/  HMMA.16816.F32 R176, R4.reuse, R10, R156 ;  /* 0x0000000a04b0723c */ /* 0x040fe2000000189c */
[----:B------:R-:W1:Y:S07]  /*10100*/  LDSM.16.MT88.4 R8, [R203+0x1c800] ;  /* 0x01c80000cb08783b */ /* 0x000e6e0000004200 */
[C---:B------:R-:W-:Y:S08]  /*10110*/  HMMA.16816.F32 R52, R4.reuse, R24, R52 ;  /* 0x000000180434723c */ /* 0x040ff00000001834 */
[C---:B------:R-:W-:Y:S01]  /*10120*/  HMMA.16816.F32 R60, R4.reuse, R26, R60 ;  /* 0x0000001a043c723c */ /* 0x040fe2000000183c */
[----:B------:R-:W2:Y:S07]  /*10130*/  LDSM.16.MT88.4 R24, [R202+0x1c800] ;  /* 0x01c80000ca18783b */ /* 0x000eae0000004200 */
[C---:B------:R-:W-:Y:S01]  /*10140*/  HMMA.16816.F32 R188, R4.reuse, R18, R188 ;  /* 0x0000001204bc723c */ /* 0x040fe200000018bc */
[----:B------:R-:W4:Y:S07]  /*10150*/  LDSM.16.MT88.4 R16, [R204+0x1c800] ;  /* 0x01c80000cc10783b */ /* 0x000f2e0000004200 */
[C---:B---3--:R-:W-:Y:S08]  /*10160*/  HMMA.16816.F32 R180, R4.reuse, R20, R80 ;  /* 0x0000001404b4723c */ /* 0x048ff00000001850 */
[----:B------:R-:W-:Y:S01]  /*10170*/  HMMA.16816.F32 R140, R4, R22, R96 ;  /* 0x00000016048c723c */ /* 0x000fe20000001860 */
[----:B------:R-:W3:Y:S01]  /*10180*/  LDSM.16.MT88.4 R20, [R201+0x1e800] ;  /* 0x01e80000c914783b */ /* 0x000ee20000004200 */
[----:B------:R-:W-:-:S06]  /*10190*/  UIADD3 UR4, UR4, 0x1, URZ ;  /* 0x0000000104047890 */ /* 0x000fcc000fffe03f */
[----:B------:R-:W-:-:S04]  /*101a0*/  MOV R0, UR4 ;  /* 0x0000000400007c02 */ /* 0x000fc80008000f00 */
[----:B------:R-:W-:Y:S01]  /*101b0*/  LOP3.LUT R0, R233, UR37, R0, 0x96, !PT ;  /* 0x00000025e9007c12 */ /* 0x000fe2000f8e9600 */
[C---:B-1----:R-:W-:Y:S07]  /*101c0*/  HMMA.16816.F32 R96, R4.reuse, R8, R116 ;  /* 0x000000080460723c */ /* 0x042fee0000001874 */
[----:B------:R-:W-:Y:S01]  /*101d0*/  IMAD.WIDE.U32 R8, R0, -0x326172a9, RZ ;  /* 0xcd9e8d5700087825 */ /* 0x000fe200078e00ff */
[----:B--2---:R-:W-:Y:S04]  /*101e0*/  HMMA.16816.F32 R156, R4, R24, R72 ;  /* 0x00000018049c723c */ /* 0x004fe80000001848 */
[----:B------:R-:W-:-:S02]  /*101f0*/  LOP3.LUT R9, R9, UR15, R38, 0x96, !PT ;  /* 0x0000000f09097c12 */ /* 0x000fc4000f8e9626 */
[----:B------:R-:W-:Y:S02]  /*10200*/  LOP3.LUT R0, R169, UR13, R8, 0x96, !PT ;  /* 0x0000000da9007c12 */ /* 0x000fe4000f8e9608 */
[----:B------:R-:W-:Y:S01]  /*10210*/  HMMA.16816.F32 R172, R4, R26, R64 ;  /* 0x0000001a04ac723c */ /* 0x000fe20000001840 */
[----:B------:R-:W-:Y:S01]  /*10220*/  LDSM.16.MT88.4 R24, [R204+0x1e800] ;  /* 0x01e80000cc18783b */ /* 0x000fe20000004200 */
[----:B------:R-:W-:-:S06]  /*10230*/  IMAD.WIDE.U32 R8, R9, -0x2daee0ad, RZ ;  /* 0xd2511f5309087825 */ /* 0x000fcc00078e00ff */
[C---:B----4-:R-:W-:Y:S08]  /*10240*/  HMMA.16816.F32 R192, R4.reuse, R16, R56 ;  /* 0x0000001004c0723c */ /* 0x050ff00000001838 */
[C---:B------:R-:W-:Y:S01]  /*10250*/  HMMA.16816.F32 R196, R4.reuse, R18, R112 ;  /* 0x0000001204c4723c */ /* 0x040fe20000001870 */
[----:B------:R-:W1:Y:S07]  /*10260*/  LDSM.16.MT88.4 R16, [R202+0x1e800] ;  /* 0x01e80000ca10783b */ /* 0x000e6e0000004200 */
[----:B---3--:R-:W-:Y:S01]  /*10270*/  HMMA.16816.F32 R72, R4, R20, R124 ;  /* 0x000000140448723c */ /* 0x008fe2000000187c */
[----:B------:R-:W-:-:S07]  /*10280*/  MOV R116, R35 ;  /* 0x0000002300747202 */ /* 0x000fce0000000f00 */
[----:B------:R-:W-:Y:S01]  /*10290*/  HMMA.16816.F32 R64, R4, R22, R128 ;  /* 0x000000160440723c */ /* 0x000fe20000001880 */
[----:B------:R-:W2:Y:S01]  /*102a0*/  LDSM.16.MT88.4 R20, [R203+0x1e800] ;  /* 0x01e80000cb14783b */ /* 0x000ea20000004200 */
[----:B------:R-:W-:Y:S01]  /*102b0*/  IMAD.MOV.U32 R35, RZ, RZ, R13 ;  /* 0x000000ffff237224 */ /* 0x000fe200078e000d */
[----:B------:R-:W-:-:S05]  /*102c0*/  LOP3.LUT R13, R9, UR12, R170, 0x96, !PT ;  /* 0x0000000c090d7c12 */ /* 0x000fca000f8e96aa */
[----:B------:R-:W-:Y:S01]  /*102d0*/  HMMA.16816.F32 R80, R4, R10, R120 ;  /* 0x0000000a0450723c */ /* 0x000fe20000001878 */
[----:B------:R-:W-:-:S06]  /*102e0*/  FFMA.FTZ R9, R244, c[0x0][0x23c], -R2 ;  /* 0x00008f00f4097a23 */ /* 0x000fcc0000010802 */
[----:B------:R-:W-:Y:S01]  /*102f0*/  IMAD.WIDE.U32 R10, R0, -0x2daee0ad, RZ ;  /* 0xd2511f53000a7825 */ /* 0x000fe200078e00ff */
[----:B------:R-:W-:-:S04]  /*10300*/  MOV R113, R238 ;  /* 0x000000ee00717202 */ /* 0x000fc80000000f00 */
[----:B------:R-:W-:Y:S01]  /*10310*/  LOP3.LUT R0, R11, UR10, R8, 0x96, !PT ;  /* 0x0000000a0b007c12 */ /* 0x000fe2000f8e9608 */
[----:B------:R3:W-:Y:S04]  /*10320*/  MUFU.EX2 R238, R9 ;  /* 0x0000000900ee7308 */ /* 0x0007e80000000800 */
[----:B------:R-:W-:Y:S01]  /*10330*/  IMAD.WIDE.U32 R38, R0, -0x326172a9, RZ ;  /* 0xcd9e8d5700267825 */ /* 0x000fe200078e00ff */
[----:B------:R-:W-:-:S03]  /*10340*/  MOV R117, R37 ;  /* 0x0000002500757202 */ /* 0x000fc60000000f00 */
[----:B---3--:R-:W-:-:S05]  /*10350*/  IMAD.WIDE.U32 R8, R13, -0x326172a9, RZ ;  /* 0xcd9e8d570d087825 */ /* 0x008fca00078e00ff */
[----:B------:R-:W-:Y:S02]  /*10360*/  LOP3.LUT R9, R9, UR11, R168, 0x96, !PT ;  /* 0x0000000b09097c12 */ /* 0x000fe4000f8e96a8 */
[----:B------:R-:W-:Y:S01]  /*10370*/  LOP3.LUT R0, R39, UR9, R8, 0x96, !PT ;  /* 0x0000000927007c12 */ /* 0x000fe2000f8e9608 */
[----:B------:R-:W-:Y:S02]  /*10380*/  IMAD.MOV.U32 R118, RZ, RZ, R36 ;  /* 0x000000ffff767224 */ /* 0x000fe400078e0024 */
[----:B------:R-:W-:-:S04]  /*10390*/  IMAD.WIDE.U32 R8, R9, -0x2daee0ad, RZ ;  /* 0xd2511f5309087825 */ /* 0x000fc800078e00ff */
[----:B------:R-:W-:Y:S01]  /*103a0*/  IMAD.WIDE.U32 R36, R0, -0x2daee0ad, RZ ;  /* 0xd2511f5300247825 */ /* 0x000fe200078e00ff */
[----:B------:R-:W-:-:S04]  /*103b0*/  LOP3.LUT R10, R9, UR8, R10, 0x96, !PT ;  /* 0x00000008090a7c12 */ /* 0x000fc8000f8e960a */
[----:B------:R-:W-:Y:S01]  /*103c0*/  LOP3.LUT R0, R37, UR6, R8, 0x96, !PT ;  /* 0x0000000625007c12 */ /* 0x000fe2000f8e9608 */
[----:B------:R-:W-:Y:S01]  /*103d0*/  IMAD.MOV.U32 R119, RZ, RZ, R242 ;  /* 0x000000ffff777224 */ /* 0x000fe200078e00f2 */
[----:B------:R-:W-:Y:S02]  /*103e0*/  MOV R112, R241 ;  /* 0x000000f100707202 */ /* 0x000fe40000000f00 */
[----:B------:R-:W-:Y:S01]  /*103f0*/  MOV R242, R34 ;  /* 0x0000002200f27202 */ /* 0x000fe20000000f00 */
[----:B------:R-:W-:Y:S01]  /*10400*/  FFMA.FTZ R11, R245, c[0x0][0x23c], -R2 ;  /* 0x00008f00f50b7a23 */ /* 0x000fe20000010802 */
[----:B------:R-:W-:Y:S01]  /*10410*/  MOV R34, R31 ;  /* 0x0000001f00227202 */ /* 0x000fe20000000f00 */
[----:B------:R-:W-:Y:S01]  /*10420*/  IMAD.WIDE.U32 R8, R0, -0x326172a9, RZ ;  /* 0xcd9e8d5700087825 */ /* 0x000fe200078e00ff */
[----:B------:R-:W-:-:S03]  /*10430*/  MOV R241, R30 ;  /* 0x0000001e00f17202 */ /* 0x000fc60000000f00 */
[----:B------:R-:W-:Y:S01]  /*10440*/  IMAD.WIDE.U32 R30, R10, -0x326172a9, RZ ;  /* 0xcd9e8d570a1e7825 */ /* 0x000fe200078e00ff */
[C---:B-1----:R-:W-:Y:S03]  /*10450*/  HMMA.16816.F32 R56, R4.reuse, R16, R132 ;  /* 0x000000100438723c */ /* 0x042fe60000001884 */
[----:B------:R-:W-:Y:S01]  /*10460*/  IMAD.MOV.U32 R114, RZ, RZ, R237 ;  /* 0x000000ffff727224 */ /* 0x000fe200078e00ed */
[----:B------:R-:W-:Y:S01]  /*10470*/  LOP3.LUT R0, R9, UR16, R30, 0x96, !PT ;  /* 0x0000001009007c12 */ /* 0x000fe2000f8e961e */
[----:B------:R1:W3:Y:S01]  /*10480*/  MUFU.EX2 R237, R11 ;  /* 0x0000000b00ed7308 */ /* 0x0002e20000000800 */
[----:B------:R-:W-:Y:S02]  /*10490*/  FFMA.FTZ R10, R116, c[0x0][0x23c], -R12 ;  /* 0x00008f00740a7a23 */ /* 0x000fe4000001080c */
[----:B------:R-:W-:Y:S01]  /*104a0*/  HMMA.16816.F32 R136, R4, R18, R136 ;  /* 0x000000120488723c */ /* 0x000fe20000001888 */
[----:B------:R-:W4:Y:S01]  /*104b0*/  LDSM.16.MT88.4 R16, [R201+0x19000] ;  /* 0x01900000c910783b */ /* 0x000f220000004200 */
[----:B------:R-:W-:-:S03]  /*104c0*/  MOV R115, R236 ;  /* 0x000000ec00737202 */ /* 0x000fc60000000f00 */
[----:B------:R5:W-:Y:S03]  /*104d0*/  MUFU.EX2 R232, R10 ;  /* 0x0000000a00e87308 */ /* 0x000be60000000800 */
[----:B------:R-:W-:Y:S01]  /*104e0*/  HMMA.16816.F32 R160, R4, R24, R160 ;  /* 0x0000001804a0723c */ /* 0x000fe200000018a0 */
[----:B-1----:R-:W-:-:S07]  /*104f0*/  FFMA.FTZ R11, R248, c[0x0][0x23c], -R2 ;  /* 0x00008f00f80b7a23 */ /* 0x002fce0000010802 */
[----:B------:R-:W-:Y:S01]  /*10500*/  HMMA.16816.F32 R40, R4, R26, R40 ;  /* 0x0000001a0428723c */ /* 0x000fe20000001828 */
[----:B------:R1:W-:Y:S01]  /*10510*/  MUFU.EX2 R236, R11 ;  /* 0x0000000b00ec7308 */ /* 0x0003e20000000800 */
[----:B------:R-:W-:-:S06]  /*10520*/  LOP3.LUT R9, R8, 0xffff, RZ, 0xc0, !PT ;  /* 0x0000ffff08097812 */ /* 0x000fcc00078ec0ff */
[----:B--2---:R-:W-:Y:S01]  /*10530*/  HMMA.16816.F32 R144, R4, R20, R144 ;  /* 0x000000140490723c */ /* 0x004fe20000001890 */
[----:B-----5:R-:W-:-:S07]  /*10540*/  FFMA.FTZ R10, R117, c[0x0][0x23c], -R12 ;  /* 0x00008f00750a7a23 */ /* 0x020fce000001080c */
[----:B------:R-:W-:Y:S01]  /*10550*/  HMMA.16816.F32 R164, R4, R22, R164 ;  /* 0x0000001604a4723c */ /* 0x000fe200000018a4 */
[----:B-1----:R-:W-:Y:S01]  /*10560*/  FFMA.FTZ R11, R246, c[0x0][0x23c], -R2 ;  /* 0x00008f00f60b7a23 */ /* 0x002fe20000010802 */
[----:B------:R-:W-:Y:S01]  /*10570*/  MOV R244, R229 ;  /* 0x000000e500f47202 */ /* 0x000fe20000000f00 */
[----:B------:R-:W-:Y:S01]  /*10580*/  IMAD.MOV.U32 R117, RZ, RZ, R231 ;  /* 0x000000ffff757224 */ /* 0x000fe200078e00e7 */
[----:B------:R-:W-:Y:S01]  /*10590*/  SHF.R.U32.HI R13, RZ, 0x10, R8 ;  /* 0x00000010ff0d7819 */ /* 0x000fe20000011608 */
[----:B------:R-:W-:Y:S01]  /*105a0*/  IMAD.MOV.U32 R116, RZ, RZ, R239 ;  /* 0x000000ffff747224 */ /* 0x000fe200078e00ef */
[----:B------:R-:W-:Y:S01]  /*105b0*/  MOV R121, R32 ;  /* 0x0000002000797202 */ /* 0x000fe20000000f00 */
[----:B------:R-:W-:Y:S01]  /*105c0*/  FFMA.FTZ R5, R119, c[0x0][0x23c], -R12 ;  /* 0x00008f0077057a23 */ /* 0x000fe2000001080c */
[----:B------:R-:W-:Y:S01]  /*105d0*/  MOV R119, R112 ;  /* 0x0000007000777202 */ /* 0x000fe20000000f00 */
[----:B------:R-:W-:Y:S01]  /*105e0*/  LDSM.16.MT88.4 R20, [R202+0x19000] ;  /* 0x01900000ca14783b */ /* 0x000fe20000004200 */
[----:B------:R-:W-:Y:S01]  /*105f0*/  MOV R112, R113 ;  /* 0x0000007100707202 */ /* 0x000fe20000000f00 */
[----:B------:R-:W-:Y:S01]  /*10600*/  IMAD.MOV.U32 R113, RZ, RZ, R114 ;  /* 0x000000ffff717224 */ /* 0x000fe200078e0072 */
[----:B------:R-:W-:Y:S01]  /*10610*/  LOP3.LUT R4, R0, 0xffff, RZ, 0xc0, !PT ;  /* 0x0000ffff00047812 */ /* 0x000fe200078ec0ff */
[----:B------:R-:W-:Y:S01]  /*10620*/  LDSM.16.MT88.4 R24, [R201+0x1b000] ;  /* 0x01b00000c918783b */ /* 0x000fe20000004200 */
[----:B------:R-:W-:-:S02]  /*10630*/  MOV R114, R115 ;  /* 0x0000007300727202 */ /* 0x000fc40000000f00 */
[----:B------:R-:W-:Y:S01]  /*10640*/  MOV R115, R228 ;  /* 0x000000e400737202 */ /* 0x000fe20000000f00 */
[----:B------:R-:W-:Y:S01]  /*10650*/  IMAD.MOV.U32 R228, RZ, RZ, R230 ;  /* 0x000000ffffe47224 */ /* 0x000fe200078e00e6 */
[----:B------:R-:W-:Y:S01]  /*10660*/  SHF.R.U32.HI R7, RZ, 0x8, R4 ;  /* 0x00000008ff077819 */ /* 0x000fe20000011604 */
[----:B------:R1:W-:Y:S01]  /*10670*/  MUFU.EX2 R233, R11 ;  /* 0x0000000b00e97308 */ /* 0x0003e20000000800 */
[----:B------:R-:W-:Y:S01]  /*10680*/  FFMA.FTZ R4, R117, c[0x0][0x23c], -R12 ;  /* 0x00008f0075047a23 */ /* 0x000fe2000001080c */
[----:B------:R-:W-:-:S06]  /*10690*/  LOP3.LUT R6, R0, 0xff, RZ, 0xc0, !PT ;  /* 0x000000ff00067812 */ /* 0x000fcc00078ec0ff */
[----:B------:R2:W-:Y:S01]  /*106a0*/  MUFU.EX2 R230, R5 ;  /* 0x0000000500e67308 */ /* 0x0005e20000000800 */
[----:B-1----:R-:W-:-:S07]  /*106b0*/  LOP3.LUT R11, R8, 0xff, RZ, 0xc0, !PT ;  /* 0x000000ff080b7812 */ /* 0x002fce00078ec0ff */
[----:B------:R1:W-:Y:S01]  /*106c0*/  MUFU.EX2 R231, R10 ;  /* 0x0000000a00e77308 */ /* 0x0003e20000000800 */
[----:B--2---:R-:W-:-:S07]  /*106d0*/  SHF.R.U32.HI R5, RZ, 0x8, R9 ;  /* 0x00000008ff057819 */ /* 0x004fce0000011609 */
[----:B------:R2:W5:Y:S01]  /*106e0*/  MUFU.EX2 R229, R4 ;  /* 0x0000000400e57308 */ /* 0x0005620000000800 */
[----:B-1----:R-:W-:Y:S02]  /*106f0*/  SHF.R.U32.HI R10, RZ, 0x18, R8 ;  /* 0x00000018ff0a7819 */ /* 0x002fe40000011608 */
[----:B------:R-:W-:Y:S02]  /*10700*/  PRMT R8, R11, 0x5410, R5 ;  /* 0x000054100b087816 */ /* 0x000fe40000000005 */
[--C-:B------:R-:W-:Y:S02]  /*10710*/  SHF.R.U32.HI R5, RZ, 0x10, R0.reuse ;  /* 0x00000010ff057819 */ /* 0x100fe40000011600 */
[----:B--2---:R-:W-:Y:S02]  /*10720*/  PRMT R4, R6, 0x5410, R7 ;  /* 0x0000541006047816 */ /* 0x004fe40000000007 */
[----:B------:R-:W-:Y:S02]  /*10730*/  LOP3.LUT R7, R13, 0xff, RZ, 0xc0, !PT ;  /* 0x000000ff0d077812 */ /* 0x000fe400078ec0ff */
[----:B------:R-:W-:-:S02]  /*10740*/  SHF.R.U32.HI R6, RZ, 0x18, R0 ;  /* 0x00000018ff067819 */ /* 0x000fc40000011600 */
[----:B------:R-:W-:Y:S01]  /*10750*/  LOP3.LUT R5, R5, 0xff, RZ, 0xc0, !PT ;  /* 0x000000ff05057812 */ /* 0x000fe200078ec0ff */
[--C-:B------:R-:W-:Y:S01]  /*10760*/  HSET2.LE.AND R0, R4, R252.reuse, PT ;  /* 0x000000fc04007233 */ /* 0x100fe20003803000 */
[----:B---3--:R-:W-:Y:S02]  /*10770*/  F2FP.PACK_AB R4, R237, R238 ;  /* 0x000000eeed04723e */ /* 0x008fe400000000ff */
[----:B------:R-:W-:Y:S02]  /*10780*/  PRMT R7, R7, 0x5410, R10 ;  /* 0x0000541007077816 */ /* 0x000fe4000000000a */
[----:B------:R-:W-:Y:S02]  /*10790*/  PRMT R5, R5, 0x5410, R6 ;  /* 0x0000541005057816 */ /* 0x000fe40000000006 */
[----:B------:R-:W-:Y:S01]  /*107a0*/  LOP3.LUT R4, R0, R4, RZ, 0xc0, !PT ;  /* 0x0000000400047212 */ /* 0x000fe200078ec0ff */
[--C-:B------:R-:W-:Y:S02]  /*107b0*/  HSET2.LE.AND R0, R8, R252.reuse, PT ;  /* 0x000000fc08007233 */ /* 0x100fe40003803000 */
[----:B------:R-:W-:-:S02]  /*107c0*/  HSET2.LE.AND R7, R7, R252, PT ;  /* 0x000000fc07077233 */ /* 0x000fc40003803000 */
[----:B------:R-:W-:Y:S01]  /*107d0*/  HSET2.LE.AND R8, R5, R252, PT ;  /* 0x000000fc05087233 */ /* 0x000fe20003803000 */
[----:B-----5:R-:W-:Y:S02]  /*107e0*/  F2FP.PACK_AB R5, R229, R230 ;  /* 0x000000e6e505723e */ /* 0x020fe400000000ff */
[----:B------:R-:W-:Y:S02]  /*107f0*/  F2FP.PACK_AB R6, R233, R236 ;  /* 0x000000ece906723e */ /* 0x000fe400000000ff */
[----:B------:R-:W-:Y:S02]  /*10800*/  F2FP.PACK_AB R9, R231, R232 ;  /* 0x000000e8e709723e */ /* 0x000fe400000000ff */
[----:B------:R-:W-:Y:S02]  /*10810*/  LOP3.LUT R7, R7, R5, RZ, 0xc0, !PT ;  /* 0x0000000507077212 */ /* 0x000fe400078ec0ff */
[----:B------:R-:W-:Y:S02]  /*10820*/  LOP3.LUT R6, R0, R6, RZ, 0xc0, !PT ;  /* 0x0000000600067212 */ /* 0x000fe400078ec0ff */
[----:B------:R-:W-:-:S02]  /*10830*/  LOP3.LUT R5, R8, R9, RZ, 0xc0, !PT ;  /* 0x0000000908057212 */ /* 0x000fc400078ec0ff */
[----:B------:R-:W1:Y:S05]  /*10840*/  LDSM.16.MT88.4 R8, [R203+0x19000] ;  /* 0x01900000cb08783b */ /* 0x000e6a0000004200 */
[C---:B----4-:R-:W-:Y:S08]  /*10850*/  HMMA.16816.F32 R152, R4.reuse, R16, R152 ;  /* 0x000000100498723c */ /* 0x050ff00000001898 */
[----:B------:R-:W-:Y:S01]  /*10860*/  HMMA.16816.F32 R44, R4, R18, R44 ;  /* 0x00000012042c723c */ /* 0x000fe2000000182c */
[----:B------:R-:W2:Y:S01]  /*10870*/  LDSM.16.MT88.4 R16, [R204+0x19000] ;  /* 0x01900000cc10783b */ /* 0x000ea20000004200 */
[----:B------:R-:W-:Y:S01]  /*10880*/  MOV R117, R228 ;  /* 0x000000e400757202 */ /* 0x000fe20000000f00 */
[----:B------:R-:W-:Y:S01]  /*10890*/  IMAD.MOV.U32 R239, RZ, RZ, R35 ;  /* 0x000000ffffef7224 */ /* 0x000fe200078e0023 */
[----:B------:R-:W-:-:S02]  /*108a0*/  MOV R228, R240 ;  /* 0x000000f000e47202 */ /* 0x000fc40000000f00 */
[----:B------:R-:W-:Y:S02]  /*108b0*/  MOV R240, R34 ;  /* 0x0000002200f07202 */ /* 0x000fe40000000f00 */
[----:B------:R-:W-:Y:S02]  /*108c0*/  MOV R120, R33 ;  /* 0x0000002100787202 */ /* 0x000fe40000000f00 */
[----:B------:R-:W3:Y:S01]  /*108d0*/  LDSM.16.MT88.4 R32, [R202+0x1b000] ;  /* 0x01b00000ca20783b */ /* 0x000ee20000004200 */
[C---:B-1----:R-:W-:Y:S08]  /*108e0*/  HMMA.16816.F32 R84, R4.reuse, R8, R84 ;  /* 0x000000080454723c */ /* 0x042ff00000001854 */
[C---:B--2---:R-:W-:Y:S08]  /*108f0*/  HMMA.16816.F32 R68, R4.reuse, R16, R68 ;  /* 0x000000100444723c */ /* 0x044ff00000001844 */
[C---:B------:R-:W-:Y:S01]  /*10900*/  HMMA.16816.F32 R76, R4.reuse, R18, R76 ;  /* 0x00000012044c723c */ /* 0x040fe2000000184c */
[----:B------:R-:W1:Y:S07]  /*10910*/  LDSM.16.MT88.4 R16, [R203+0x1b000] ;  /* 0x01b00000cb10783b */ /* 0x000e6e0000004200 */
[----:B------:R-:W-:Y:S01]  /*10920*/  HMMA.16816.F32 R92, R4, R10, R92 ;  /* 0x0000000a045c723c */ /* 0x000fe2000000185c */
[----:B------:R-:W2:Y:S01]  /*10930*/  LDSM.16.MT88.4 R8, [R201+0x1d000] ;  /* 0x01d00000c908783b */ /* 0x000ea20000004200 */
[----:B------:R-:W-:Y:S01]  /*10940*/  MOV R245, R118 ;  /* 0x0000007600f57202 */ /* 0x000fe20000000f00 */
[----:B------:R-:W-:Y:S01]  /*10950*/  IMAD.MOV.U32 R13, RZ, RZ, R119 ;  /* 0x000000ffff0d7224 */ /* 0x000fe200078e0077 */
[----:B------:R-:W-:Y:S01]  /*10960*/  MOV R123, R112 ;  /* 0x00000070007b7202 */ /* 0x000fe20000000f00 */
[----:B------:R-:W-:-:S03]  /*10970*/  IMAD.MOV.U32 R119, RZ, RZ, R114 ;  /* 0x000000ffff777224 */ /* 0x000fc600078e0072 */
[----:B------:R-:W-:Y:S01]  /*10980*/  HMMA.16816.F32 R52, R4, R20, R52 ;  /* 0x000000140434723c */ /* 0x000fe20000001834 */
[----:B------:R-:W-:Y:S02]  /*10990*/  MOV R122, R113 ;  /* 0x00000071007a7202 */ /* 0x000fe40000000f00 */
[----:B------:R-:W-:-:S05]  /*109a0*/  MOV R118, R115 ;  /* 0x0000007300767202 */ /* 0x000fca0000000f00 */
[C---:B------:R-:W-:Y:S01]  /*109b0*/  HMMA.16816.F32 R60, R4.reuse, R22, R60 ;  /* 0x00000016043c723c */ /* 0x040fe2000000183c */
[----:B------:R-:W4:Y:S07]  /*109c0*/  LDSM.16.MT88.4 R20, [R204+0x1b000] ;  /* 0x01b00000cc14783b */ /* 0x000f2e0000004200 */
[C---:B---3--:R-:W-:Y:S08]  /*109d0*/  HMMA.16816.F32 R108, R4.reuse, R32, R108 ;  /* 0x00000020046c723c */ /* 0x048ff0000000186c */
[C---:B------:R-:W-:Y:S01]  /*109e0*/  HMMA.16816.F32 R112, R4.reuse, R34, R48 ;  /* 0x000000220470723c */ /* 0x040fe20000001830 */
[----:B------:R-:W3:Y:S07]  /*109f0*/  LDSM.16.MT88.4 R32, [R202+0x1d000] ;  /* 0x01d00000ca20783b */ /* 0x000eee0000004200 */
[C---:B------:R-:W-:Y:S08]  /*10a00*/  HMMA.16816.F32 R100, R4.reuse, R24, R100 ;  /* 0x000000180464723c */ /* 0x040ff00000001864 */
[C---:B------:R-:W-:Y:S01]  /*10a10*/  HMMA.16816.F32 R104, R4.reuse, R26, R104 ;  /* 0x0000001a0468723c */ /* 0x040fe20000001868 */
[----:B------:R-:W5:Y:S07]  /*10a20*/  LDSM.16.MT88.4 R24, [R204+0x1d000] ;  /* 0x01d00000cc18783b */ /* 0x000f6e0000004200 */
[C---:B-1----:R-:W-:Y:S08]  /*10a30*/  HMMA.16816.F32 R124, R4.reuse, R16, R184 ;  /* 0x00000010047c723c */ /* 0x042ff000000018b8 */
[C---:B------:R-:W-:Y:S01]  /*10a40*/  HMMA.16816.F32 R128, R4.reuse, R18, R176 ;  /* 0x000000120480723c */ /* 0x040fe200000018b0 */
[----:B------:R-:W1:Y:S07]  /*10a50*/  LDSM.16.MT88.4 R16, [R201+0x1f000] ;  /* 0x01f00000c910783b */ /* 0x000e6e0000004200 */
[C---:B--2---:R-:W-:Y:S08]  /*10a60*/  HMMA.16816.F32 R132, R4.reuse, R8, R180 ;  /* 0x000000080484723c */ /* 0x044ff000000018b4 */
[----:B------:R-:W-:Y:S01]  /*10a70*/  HMMA.16816.F32 R140, R4, R10, R140 ;  /* 0x0000000a048c723c */ /* 0x000fe2000000188c */
[----:B------:R-:W2:Y:S01]  /*10a80*/  LDSM.16.MT88.4 R8, [R203+0x1d000] ;  /* 0x01d00000cb08783b */ /* 0x000ea20000004200 */
[----:B------:R-:W-:Y:S01]  /*10a90*/  MOV R49, R116 ;  /* 0x0000007400317202 */ /* 0x000fe20000000f00 */
[----:B------:R-:W-:Y:S01]  /*10aa0*/  IMAD.MOV.U32 R248, RZ, RZ, R117 ;  /* 0x000000fffff87224 */ /* 0x000fe200078e0075 */
[----:B------:R-:W-:Y:S01]  /*10ab0*/  MOV R246, R118 ;  /* 0x0000007600f67202 */ /* 0x000fe20000000f00 */
[----:B------:R-:W-:Y:S01]  /*10ac0*/  FFMA.FTZ R0, R228, c[0x0][0x23c], -R2 ;  /* 0x00008f00e4007a23 */ /* 0x000fe20000010802 */
[----:B------:R-:W-:-:S02]  /*10ad0*/  MOV R48, R119 ;  /* 0x0000007700307202 */ /* 0x000fc40000000f00 */
[----:B----4-:R-:W-:Y:S01]  /*10ae0*/  HMMA.16816.F32 R116, R4, R20, R88 ;  /* 0x000000140474723c */ /* 0x010fe20000001858 */
[----:B------:R4:W-:Y:S01]  /*10af0*/  MUFU.EX2 R228, R0 ;  /* 0x0000000000e47308 */ /* 0x0009e20000000800 */
[----:B------:R-:W-:Y:S01]  /*10b00*/  IMAD.MOV.U32 R51, RZ, RZ, R120 ;  /* 0x000000ffff337224 */ /* 0x000fe200078e0078 */
[----:B------:R-:W-:-:S04]  /*10b10*/  MOV R50, R121 ;  /* 0x0000007900327202 */ /* 0x000fc80000000f00 */
[----:B------:R-:W-:Y:S01]  /*10b20*/  IMAD.MOV.U32 R90, RZ, RZ, R122 ;  /* 0x000000ffff5a7224 */ /* 0x000fe200078e007a */
[C---:B---3--:R-:W-:Y:S01]  /*10b30*/  HMMA.16816.F32 R168, R4.reuse, R32, R156 ;  /* 0x0000002004a8723c */ /* 0x048fe2000000189c */
[----:B------:R-:W-:Y:S01]  /*10b40*/  MOV R91, R123 ;  /* 0x0000007b005b7202 */ /* 0x000fe20000000f00 */
[----:B------:R-:W-:Y:S06]  /*10b50*/  LDSM.16.MT88.4 R156, [R201+0x19800] ;  /* 0x01980000c99c783b */ /* 0x000fec0000004200 */
[----:B------:R-:W-:Y:S01]  /*10b60*/  HMMA.16816.F32 R32, R4, R34, R172 ;  /* 0x000000220420723c */ /* 0x000fe200000018ac */
[----:B----4-:R-:W-:Y:S01]  /*10b70*/  FFMA.FTZ R0, R90, c[0x0][0x23c], -R2 ;  /* 0x00008f005a007a23 */ /* 0x010fe20000010802 */
[----:B------:R-:W-:-:S03]  /*10b80*/  MOV R90, R151 ;  /* 0x00000097005a7202 */ /* 0x000fc60000000f00 */
[----:B------:R3:W4:Y:S03]  /*10b90*/  MUFU.EX2 R151, R0 ;  /* 0x0000000000977308 */ /* 0x0007260000000800 */
[C---:B------:R-:W-:Y:S01]  /*10ba0*/  HMMA.16816.F32 R120, R4.reuse, R22, R188 ;  /* 0x000000160478723c */ /* 0x040fe200000018bc */
[----:B------:R-:W4:Y:S07]  /*10bb0*/  LDSM.16.MT88.4 R20, [R202+0x1f000] ;  /* 0x01f00000ca14783b */ /* 0x000f2e0000004200 */
[C---:B-----5:R-:W-:Y:S08]  /*10bc0*/  HMMA.16816.F32 R192, R4.reuse, R24, R192 ;  /* 0x0000001804c0723c */ /* 0x060ff000000018c0 */
[----:B------:R-:W-:Y:S01]  /*10bd0*/  HMMA.16816.F32 R196, R4, R26, R196 ;  /* 0x0000001a04c4723c */ /* 0x000fe200000018c4 */
[----:B------:R-:W5:Y:S01]  /*10be0*/  LDSM.16.MT88.4 R24, [R204+0x1f000] ;  /* 0x01f00000cc18783b */ /* 0x000f620000004200 */
[----:B---3--:R-:W-:-:S06]  /*10bf0*/  FFMA.FTZ R0, R150, c[0x0][0x23c], -R2 ;  /* 0x00008f0096007a23 */ /* 0x008fcc0000010802 */
[C---:B-1----:R-:W-:Y:S08]  /*10c00*/  HMMA.16816.F32 R176, R4.reuse, R16, R72 ;  /* 0x0000001004b0723c */ /* 0x042ff00000001848 */
[----:B------:R-:W-:Y:S01]  /*10c10*/  HMMA.16816.F32 R172, R4, R18, R64 ;  /* 0x0000001204ac723c */ /* 0x000fe20000001840 */
[----:B------:R-:W1:Y:S01]  /*10c20*/  LDSM.16.MT88.4 R16, [R203+0x1f000] ;  /* 0x01f00000cb10783b */ /* 0x000e620000004200 */
[----:B------:R3:W-:Y:S01]  /*10c30*/  MUFU.EX2 R150, R0 ;  /* 0x0000000000967308 */ /* 0x0007e20000000800 */
[----:B------:R-:W-:-:S02]  /*10c40*/  FFMA.FTZ R2, R91, c[0x0][0x23c], -R2 ;  /* 0x00008f005b027a23 */ /* 0x000fc40000010802 */
[----:B------:R-:W-:-:S03]  /*10c50*/  IMAD.MOV.U32 R91, RZ, RZ, R149 ;  /* 0x000000ffff5b7224 */ /* 0x000fc600078e0095 */
[C---:B--2---:R-:W-:Y:S01]  /*10c60*/  HMMA.16816.F32 R184, R4.reuse, R10, R80 ;  /* 0x0000000a04b8723c */ /* 0x044fe20000001850 */
[----:B------:R-:W-:Y:S01]  /*10c70*/  MOV R88, R14 ;  /* 0x0000000e00587202 */ /* 0x000fe20000000f00 */
[----:B------:R2:W-:Y:S01]  /*10c80*/  MUFU.EX2 R149, R2 ;  /* 0x0000000200957308 */ /* 0x0005e20000000800 */
[----:B------:R-:W-:Y:S04]  /*10c90*/  LDSM.16.MT88.4 R64, [R201+0x1b800] ;  /* 0x01b80000c940783b */ /* 0x000fe80000004200 */
[----:B------:R-:W-:Y:S01]  /*10ca0*/  LDSM.16.MT88.4 R72, [R202+0x1b800] ;  /* 0x01b80000ca48783b */ /* 0x000fe20000004200 */
[----:B---3--:R-:W-:Y:S01]  /*10cb0*/  LOP3.LUT R0, R31, UR7, R38, 0x96, !PT ;  /* 0x000000071f007c12 */ /* 0x008fe2000f8e9626 */
[----:B------:R-:W-:Y:S01]  /*10cc0*/  HMMA.16816.F32 R188, R4, R8, R96 ;  /* 0x0000000804bc723c */ /* 0x000fe20000001860 */
[----:B------:R-:W-:Y:S01]  /*10cd0*/  FFMA.FTZ R11, R90, c[0x0][0x23c], -R12 ;  /* 0x00008f005a0b7a23 */ /* 0x000fe2000001080c */
[----:B------:R-:W-:Y:S05]  /*10ce0*/  LDSM.16.MT88.4 R80, [R204+0x1b800] ;  /* 0x01b80000cc50783b */ /* 0x000fea0000004200 */
[----:B------:R-:W-:-:S04]  /*10cf0*/  IMAD.WIDE.U32 R8, R0, -0x2daee0ad, RZ ;  /* 0xd2511f5300087825 */ /* 0x000fc800078e00ff */
[----:B--2---:R-:W-:Y:S01]  /*10d00*/  FFMA.FTZ R2, R48, c[0x0][0x23c], -R12 ;  /* 0x00008f0030027a23 */ /* 0x004fe2000001080c */
[----:B------:R-:W-:Y:S02]  /*10d10*/  MOV R48, R49 ;  /* 0x0000003100307202 */ /* 0x000fe40000000f00 */
[----:B------:R-:W-:Y:S01]  /*10d20*/  MOV R49, R50 ;  /* 0x0000003200317202 */ /* 0x000fe20000000f00 */
[----:B------:R2:W-:Y:S01]  /*10d30*/  MUFU.EX2 R31, R2 ;  /* 0x00000002001f7308 */ /* 0x0005e20000000800 */
[----:B------:R-:W-:Y:S01]  /*10d40*/  LOP3.LUT R0, R9, UR17, R36, 0x96, !PT ;  /* 0x0000001109007c12 */ /* 0x000fe2000f8e9624 */
[----:B------:R-:W-:Y:S01]  /*10d50*/  IMAD.MOV.U32 R50, RZ, RZ, R51 ;  /* 0x000000ffff327224 */ /* 0x000fe200078e0033 */
[----:B------:R-:W-:Y:S02]  /*10d60*/  MOV R51, R13 ;  /* 0x0000000d00337202 */ /* 0x000fe40000000f00 */
[----:B------:R-:W-:Y:S02]  /*10d70*/  LOP3.LUT R13, R8, 0xff, RZ, 0xc0, !PT ;  /* 0x000000ff080d7812 */ /* 0x000fe400078ec0ff */
[----:B------:R-:W-:-:S02]  /*10d80*/  SHF.R.U32.HI R10, RZ, 0x18, R8 ;  /* 0x00000018ff0a7819 */ /* 0x000fc40000011608 */
[----:B--2---:R-:W-:Y:S02]  /*10d90*/  LOP3.LUT R2, R8, 0xffff, RZ, 0xc0, !PT ;  /* 0x0000ffff08027812 */ /* 0x004fe400078ec0ff */
[----:B------:R-:W-:Y:S02]  /*10da0*/  SHF.R.U32.HI R9, RZ, 0x10, R8 ;  /* 0x00000010ff097819 */ /* 0x000fe40000011608 */
[----:B------:R-:W-:Y:S02]  /*10db0*/  SHF.R.U32.HI R8, RZ, 0x8, R2 ;  /* 0x00000008ff087819 */ /* 0x000fe40000011602 */
[----:B------:R-:W-:Y:S01]  /*10dc0*/  LOP3.LUT R2, R9, 0xff, RZ, 0xc0, !PT ;  /* 0x000000ff09027812 */ /* 0x000fe200078ec0ff */
[----:B------:R-:W-:Y:S01]  /*10dd0*/  FFMA.FTZ R9, R91, c[0x0][0x23c], -R12 ;  /* 0x00008f005b097a23 */ /* 0x000fe2000001080c */
[----:B------:R-:W-:Y:S01]  /*10de0*/  PRMT R14, R13, 0x5410, R8 ;  /* 0x000054100d0e7816 */ /* 0x000fe20000000008 */
[----:B------:R2:W3:Y:S01]  /*10df0*/  MUFU.EX2 R30, R11 ;  /* 0x0000000b001e7308 */ /* 0x0004e20000000800 */
[----:B------:R-:W-:Y:S01]  /*10e00*/  PRMT R13, R2, 0x5410, R10 ;  /* 0x00005410020d7816 */ /* 0x000fe2000000000a */
[----:B------:R-:W-:Y:S01]  /*10e10*/  IMAD.MOV.U32 R99, RZ, RZ, R29 ;  /* 0x000000ffff637224 */ /* 0x000fe200078e001d */
[----:B------:R-:W-:-:S02]  /*10e20*/  LOP3.LUT R2, R0, 0xffff, RZ, 0xc0, !PT ;  /* 0x0000ffff00027812 */ /* 0x000fc400078ec0ff */
[----:B------:R-:W-:-:S03]  /*10e30*/  SHF.R.U32.HI R8, RZ, 0x10, R0 ;  /* 0x00000010ff087819 */ /* 0x000fc60000011600 */
[----:B------:R1:W-:Y:S01]  /*10e40*/  MUFU.EX2 R29, R9 ;  /* 0x00000009001d7308 */ /* 0x0003e20000000800 */
[----:B------:R-:W-:Y:S02]  /*10e50*/  SHF.R.U32.HI R10, RZ, 0x18, R0 ;  /* 0x00000018ff0a7819 */ /* 0x000fe40000011600 */
[----:B------:R-:W-:Y:S02]  /*10e60*/  SHF.R.U32.HI R2, RZ, 0x8, R2 ;  /* 0x00000008ff027819 */ /* 0x000fe40000011602 */
[----:B--2---:R-:W-:Y:S02]  /*10e70*/  LOP3.LUT R11, R0, 0xff, RZ, 0xc0, !PT ;  /* 0x000000ff000b7812 */ /* 0x004fe400078ec0ff */
[----:B------:R-:W-:Y:S01]  /*10e80*/  LOP3.LUT R0, R8, 0xff, RZ, 0xc0, !PT ;  /* 0x000000ff08007812 */ /* 0x000fe200078ec0ff */
[----:B-1----:R-:W-:-:S04]  /*10e90*/  FFMA.FTZ R9, R48, c[0x0][0x23c], -R12 ;  /* 0x00008f0030097a23 */ /* 0x002fc8000001080c */
[----:B------:R1:W2:Y:S01]  /*10ea0*/  MUFU.EX2 R12, R9 ;  /* 0x00000009000c7308 */ /* 0x0002a20000000800 */
[----:B----4-:R-:W-:Y:S01]  /*10eb0*/  HMMA.16816.F32 R180, R4, R20, R56 ;  /* 0x0000001404b4723c */ /* 0x010fe20000001838 */
[----:B------:R-:W-:Y:S01]  /*10ec0*/  MOV R89, R49 ;  /* 0x0000003100597202 */ /* 0x000fe20000000f00 */
[----:B------:R-:W-:Y:S01]  /*10ed0*/  IMAD.MOV.U32 R91, RZ, RZ, R51 ;  /* 0x000000ffff5b7224 */ /* 0x000fe200078e0033 */
[----:B------:R-:W-:-:S05]  /*10ee0*/  MOV R90, R50 ;  /* 0x00000032005a7202 */ /* 0x000fca0000000f00 */
[C---:B-----5:R-:W-:Y:S01]  /*10ef0*/  HMMA.16816.F32 R160, R4.reuse, R24, R160 ;  /* 0x0000001804a0723c */ /* 0x060fe200000018a0 */
[----:B------:R-:W-:Y:S07]  /*10f00*/  LDSM.16.MT88.4 R48, [R204+0x19800] ;  /* 0x01980000cc30783b */ /* 0x000fee0000004200 */
[----:B------:R-:W-:Y:S01]  /*10f10*/  HMMA.16816.F32 R144, R4, R16, R144 ;  /* 0x000000100490723c */ /* 0x000fe20000001890 */
[----:B-1----:R-:W-:Y:S01]  /*10f20*/  PRMT R9, R11, 0x5410, R2 ;  /* 0x000054100b097816 */ /* 0x002fe20000000002 */
[--C-:B------:R-:W-:Y:S01]  /*10f30*/  HSET2.LE.AND R8, R13, R252.reuse, PT ;  /* 0x000000fc0d087233 */ /* 0x100fe20003803000 */
[----:B------:R-:W-:Y:S01]  /*10f40*/  PRMT R2, R0, 0x5410, R10 ;  /* 0x0000541000027816 */ /* 0x000fe2000000000a */
[----:B------:R-:W-:Y:S02]  /*10f50*/  LDSM.16.MT88.4 R56, [R203+0x19800] ;  /* 0x01980000cb38783b */ /* 0x000fe40000004200 */
[----:B------:R-:W-:-:S02]  /*10f60*/  HSET2.LE.AND R0, R9, R252, PT ;  /* 0x000000fc09007233 */ /* 0x000fc40003803000 */
[C---:B------:R-:W-:Y:S01]  /*10f70*/  HMMA.16816.F32 R20, R4.reuse, R22, R136 ;  /* 0x000000160414723c */ /* 0x040fe20000001888 */
[----:B------:R-:W-:Y:S01]  /*10f80*/  MOV R13, R88 ;  /* 0x00000058000d7202 */ /* 0x000fe20000000f00 */
[----:B------:R-:W-:Y:S06]  /*10f90*/  LDSM.16.MT88.4 R136, [R202+0x1f800] ;  /* 0x01f80000ca88783b */ /* 0x000fec0000004200 */
[C---:B------:R-:W-:Y:S01]  /*10fa0*/  HMMA.16816.F32 R24, R4.reuse, R26, R40 ;  /* 0x0000001a0418723c */ /* 0x040fe20000001828 */
[----:B------:R-:W1:Y:S07]  /*10fb0*/  LDSM.16.MT88.4 R40, [R202+0x19800] ;  /* 0x01980000ca28783b */ /* 0x000e6e0000004200 */
[----:B------:R-:W-:Y:S07]  /*10fc0*/  HMMA.16816.F32 R16, R4, R18, R164 ;  /* 0x000000120410723c */ /* 0x000fee00000018a4 */
[----:B------:R-:W-:Y:S01]  /*10fd0*/  HSET2.LE.AND R4, R2, R252, PT ;  /* 0x000000fc02047233 */ /* 0x000fe20003803000 */
[----:B------:R-:W-:-:S02]  /*10fe0*/  F2FP.PACK_AB R2, R151, R228 ;  /* 0x000000e49702723e */ /* 0x000fc400000000ff */
[----:B---3--:R-:W-:Y:S01]  /*10ff0*/  F2FP.PACK_AB R5, R30, R31 ;  /* 0x0000001f1e05723e */ /* 0x008fe200000000ff */
[----:B------:R-:W-:Y:S01]  /*11000*/  HSET2.LE.AND R6, R14, R252, PT ;  /* 0x000000fc0e067233 */ /* 0x000fe20003803000 */
[----:B------:R-:W-:Y:S02]  /*11010*/  LOP3.LUT R164, R0, R2, RZ, 0xc0, !PT ;  /* 0x0000000200a47212 */ /* 0x000fe400078ec0ff */
[----:B------:R-:W-:Y:S01]  /*11020*/  LOP3.LUT R165, R4, R5, RZ, 0xc0, !PT ;  /* 0x0000000504a57212 */ /* 0x000fe200078ec0ff */
[----:B------:R-:W-:Y:S01]  /*11030*/  IMAD.MOV.U32 R5, RZ, RZ, R89 ;  /* 0x000000ffff057224 */ /* 0x000fe200078e0059 */
[----:B------:R-:W-:Y:S02]  /*11040*/  MOV R14, R99 ;  /* 0x00000063000e7202 */ /* 0x000fe40000000f00 */
[----:B------:R-:W-:Y:S01]  /*11050*/  MOV R2, R90 ;  /* 0x0000005a00027202 */ /* 0x000fe20000000f00 */
[----:B------:R-:W-:Y:S01]  /*11060*/  LDSM.16.MT88.4 R96, [R201+0x1d800] ;  /* 0x01d80000c960783b */ /* 0x000fe20000004200 */
[----:B------:R-:W-:-:S03]  /*11070*/  MOV R0, R91 ;  /* 0x0000005b00007202 */ /* 0x000fc60000000f00 */
[----:B------:R-:W3:Y:S01]  /*11080*/  LDSM.16.MT88.4 R88, [R203+0x1b800] ;  /* 0x01b80000cb58783b */ /* 0x000ee20000004200 */
[----:B------:R-:W-:Y:S01]  /*11090*/  F2FP.PACK_AB R7, R149, R150 ;  /* 0x000000969507723e */ /* 0x000fe200000000ff */
[----:B------:R-:W-:Y:S01]  /*110a0*/  FFMA.FTZ R0, R250, R28, R0 ;  /* 0x0000001cfa007223 */ /* 0x000fe20000010000 */
[----:B--2---:R-:W-:Y:S01]  /*110b0*/  F2FP.PACK_AB R9, R12, R29 ;  /* 0x0000001d0c09723e */ /* 0x004fe200000000ff */
        /* <DEDUP_REMOVED lines=8> */
[----:B------:R-:W-:Y:S01]  /*11140*/  HMMA.16816.F32 R152, R164, R156, R152 ;  /* 0x0000009ca498723c */ /* 0x000fe20000001898 */
[----:B------:R-:W-:Y:S02]  /*11150*/  FADD.FTZ R0, R248, R0 ;  /* 0x00000000f8007221 */ /* 0x000fe40000010000 */
[----:B------:R-:W-:-:S05]  /*11160*/  FADD.FTZ R2, R245, R2 ;  /* 0x00000002f5027221 */ /* 0x000fca0000010000 */
[----:B------:R-:W-:Y:S01]  /*11170*/  HMMA.16816.F32 R156, R164, R158, R44 ;  /* 0x0000009ea49c723c */ /* 0x000fe2000000182c */
[----:B------:R-:W-:-:S07]  /*11180*/  FADD.FTZ R0, R244, R0 ;  /* 0x00000000f4007221 */ /* 0x000fce0000010000 */
[----:B-1----:R-:W-:Y:S01]  /*11190*/  HMMA.16816.F32 R36, R164, R40, R52 ;  /* 0x00000028a424723c */ /* 0x002fe20000001834 */
[----:B------:R-:W-:-:S07]  /*111a0*/  FADD.FTZ R2, R239, R2 ;  /* 0x00000002ef027221 */ /* 0x000fce0000010000 */
[C---:B------:R-:W-:Y:S08]  /*111b0*/  HMMA.16816.F32 R44, R164.reuse, R48, R68 ;  /* 0x00000030a42c723c */ /* 0x040ff00000001844 */
[----:B------:R-:W-:Y:S01]  /*111c0*/  HMMA.16816.F32 R52, R164, R56, R84 ;  /* 0x00000038a434723c */ /* 0x000fe20000001854 */
[----:B------:R-:W-:-:S07]  /*111d0*/  FADD.FTZ R0, R240, R0 ;  /* 0x00000000f0007221 */ /* 0x000fce0000010000 */
[C---:B------:R-:W-:Y:S08]  /*111e0*/  HMMA.16816.F32 R40, R164.reuse, R42, R60 ;  /* 0x0000002aa428723c */ /* 0x040ff0000000183c */
[C---:B------:R-:W-:Y:S08]  /*111f0*/  HMMA.16816.F32 R48, R164.reuse, R50, R76 ;  /* 0x00000032a430723c */ /* 0x040ff0000000184c */
[----:B------:R-:W-:Y:S01]  /*11200*/  HMMA.16816.F32 R56, R164, R58, R92 ;  /* 0x0000003aa438723c */ /* 0x000fe2000000185c */
[----:B------:R-:W-:-:S07]  /*11210*/  FADD.FTZ R2, R241, R2 ;  /* 0x00000002f1027221 */ /* 0x000fce0000010000 */
[C---:B------:R-:W-:Y:S08]  /*11220*/  HMMA.16816.F32 R60, R164.reuse, R64, R100 ;  /* 0x00000040a43c723c */ /* 0x040ff00000001864 */
[C---:B------:R-:W-:Y:S08]  /*11230*/  HMMA.16816.F32 R68, R164.reuse, R72, R108 ;  /* 0x00000048a444723c */ /* 0x040ff0000000186c */
[C---:B------:R-:W-:Y:S08]  /*11240*/  HMMA.16816.F32 R76, R164.reuse, R80, R116 ;  /* 0x00000050a44c723c */ /* 0x040ff00000001874 */
[C---:B---3--:R-:W-:Y:S08]  /*11250*/  HMMA.16816.F32 R84, R164.reuse, R88, R124 ;  /* 0x00000058a454723c */ /* 0x048ff0000000187c */
[C---:B------:R-:W-:Y:S08]  /*11260*/  HMMA.16816.F32 R92, R164.reuse, R96, R132 ;  /* 0x00000060a45c723c */ /* 0x040ff00000001884 */
[C---:B------:R-:W-:Y:S01]  /*11270*/  HMMA.16816.F32 R64, R164.reuse, R66, R104 ;  /* 0x00000042a440723c */ /* 0x040fe20000001868 */
[----:B------:R-:W1:Y:S07]  /*11280*/  LDSM.16.MT88.4 R104, [R202+0x1d800] ;  /* 0x01d80000ca68783b */ /* 0x000e6e0000004200 */
        /* <DEDUP_REMOVED lines=24> */
[----:B-1----:R-:W-:Y:S01]  /*11410*/  HMMA.16816.F32 R100, R164, R104, R168 ;  /* 0x00000068a464723c */ /* 0x002fe200000018a8 */
[----:B------:R-:W-:Y:S01]  /*11420*/  FADD.FTZ R2, R150, R2 ;  /* 0x0000000296027221 */ /* 0x000fe20000010000 */
[----:B------:R-:W-:Y:S01]  /*11430*/  @UP0 UIADD3 UR35, UR35, -0x4, URZ ;  /* 0xfffffffc23230890 */ /* 0x000fe2000fffe03f */
[----:B------:R-:W-:-:S05]  /*11440*/  FADD.FTZ R0, R29, R0 ;  /* 0x000000001d007221 */ /* 0x000fca0000010000 */
[----:B--2---:R-:W-:Y:S01]  /*11450*/  HMMA.16816.F32 R108, R164, R112, R192 ;  /* 0x00000070a46c723c */ /* 0x004fe200000018c0 */
[----:B------:R-:W-:Y:S02]  /*11460*/  FADD.FTZ R250, R149, R2 ;  /* 0x0000000295fa7221 */ /* 0x000fe40000010000 */
[----:B------:R-:W-:-:S05]  /*11470*/  FADD.FTZ R247, R12, R0 ;  /* 0x000000000cf77221 */ /* 0x000fca0000010000 */
[C---:B---3--:R-:W-:Y:S08]  /*11480*/  HMMA.16816.F32 R116, R164.reuse, R120, R188 ;  /* 0x00000078a474723c */ /* 0x048ff000000018bc */
        /* <DEDUP_REMOVED lines=12> */
.L_x_715:
[----:B------:R-:W-:-:S12]  /*11550*/  UIADD3 UR35, UR38, -0x1, URZ ;  /* 0xffffffff26237890 */ /* 0x000fd8000fffe03f */
.L_x_722:
[----:B------:R-:W-:-:S13]  /*11560*/  ISETP.LE.AND P0, PT, RZ, UR35, PT ;  /* 0x00000023ff007c0c */ /* 0x000fda000bf03270 */
[----:B------:R-:W-:Y:S05]  /*11570*/  @!P0 BRA `(.L_x_723) ;  /* 0x0000422000008947 */ /* 0x000fea0003800000 */
[----:B------:R-:W2:Y:S01]  /*11580*/  LDL.64 R18, [R1] ;  /* 0x0000000001127983 */ /* 0x000ea20000100a00 */
        /* <DEDUP_REMOVED lines=10> */
[----:B------:R-:W-:Y:S01]  /*11630*/  ULDC.64 UR4, c[0x0][0x1b8] ;  /* 0x00006e0000047ab9 */ /* 0x000fe20000000a00 */
[----:B------:R-:W-:Y:S01]  /*11640*/  IMAD.MOV.U32 R149, RZ, RZ, R148 ;  /* 0x000000ffff957224 */ /* 0x000fe200078e0094 */
[----:B------:R-:W-:Y:S01]  /*11650*/  UIMAD UR4, UR38, UR4, URZ ;  /* 0x00000004260472a4 */ /* 0x000fe2000f8e023f */
[----:B------:R-:W3:Y:S01]  /*11660*/  LDL.LU R14, [R1+0x34] ;  /* 0x00003400010e7983 */ /* 0x000ee20000300800 */
[----:B------:R-:W-:Y:S02]  /*11670*/  IMAD.U32 R245, RZ, RZ, UR39 ;  /* 0x00000027fff57e24 */ /* 0x000fe4000f8e00ff */
[----:B------:R-:W-:Y:S01]  /*11680*/  UIMAD UR4, UR30, UR5, UR4 ;  /* 0x000000051e0472a4 */ /* 0x000fe2000f8e0204 */
[----:B------:R-:W3:Y:S04]  /*11690*/  LDL.LU R9, [R1+0x48] ;  /* 0x0000480001097983 */ /* 0x000ee80000300800 */
[----:B------:R-:W4:Y:S01]  /*116a0*/  LDL.LU.64 R12, [R1+0x38] ;  /* 0x00003800010c7983 */ /* 0x000f220000300a00 */
[----:B------:R-:W-:-:S03]  /*116b0*/  IMAD.U32 R241, RZ, RZ, UR4 ;  /* 0x00000004fff17e24 */ /* 0x000fc6000f8e00ff */
[----:B------:R-:W4:Y:S04]  /*116c0*/  LDL.LU.64 R10, [R1+0x40] ;  /* 0x00004000010a7983 */ /* 0x000f280000300a00 */
[----:B------:R-:W4:Y:S04]  /*116d0*/  LDL.LU R20, [R1+0x30] ;  /* 0x0000300001147983 */ /* 0x000f280000300800 */
[----:B------:R-:W1:Y:S02]  /*116e0*/  S2R R8, SR_TID.X ;  /* 0x0000000000087919 */ /* 0x000e640000002100 */
[----:B-1----:R-:W-:-:S02]  /*116f0*/  SHF.R.S32.HI R2, RZ, 0x1f, R8 ;  /* 0x0000001fff027819 */ /* 0x002fc40000011408 */
[--C-:B--2---:R-:W-:Y:S01]  /*11700*/  SHF.R.S32.HI R5, RZ, 0x1f, R18.reuse ;  /* 0x0000001fff057819 */ /* 0x104fe20000011412 */
[----:B------:R-:W-:-:S04]  /*11710*/  IMAD.MOV.U32 R4, RZ, RZ, R18 ;  /* 0x000000ffff047224 */ /* 0x000fc800078e0012 */
[----:B------:R-:W-:-:S04]  /*11720*/  IMAD.WIDE.U32 R6, R6, c[0x0][0x1b0], R4 ;  /* 0x00006c0006067a25 */ /* 0x000fc800078e0004 */
[----:B------:R-:W-:Y:S01]  /*11730*/  IMAD.WIDE.U32 R4, R0, c[0x0][0x1b8], R4 ;  /* 0x00006e0000047a25 */ /* 0x000fe200078e0004 */
[----:B------:R-:W-:Y:S01]  /*11740*/  IADD3 R6, P0, R6, UR32, RZ ;  /* 0x0000002006067c10 */ /* 0x000fe2000ff1e0ff */
[----:B------:R-:W-:Y:S01]  /*11750*/  UIADD3 UR32, UR35, -0x1, URZ ;  /* 0xffffffff23207890 */ /* 0x000fe2000fffe03f */
[----:B------:R-:W-:Y:S02]  /*11760*/  LEA.HI R0, R2, R8, RZ, 0x3 ;  /* 0x0000000802007211 */ /* 0x000fe400078f18ff */
[----:B------:R-:W-:Y:S02]  /*11770*/  IADD3.X R245, R245, UR31, R7, P0, !PT ;  /* 0x0000001ff5f57c10 */ /* 0x000fe400087fe407 */
[----:B------:R-:W-:Y:S02]  /*11780*/  LEA R246, P1, R6, c[0x0][0x168], 0x1 ;  /* 0x00005a0006f67a11 */ /* 0x000fe400078208ff */
[----:B------:R-:W-:Y:S02]  /*11790*/  SHF.R.S32.HI R0, RZ, 0x3, R0 ;  /* 0x00000003ff007819 */ /* 0x000fe40000011400 */
[----:B------:R-:W-:Y:S01]  /*117a0*/  IADD3 R2, P0, R4, UR34, RZ ;  /* 0x0000002204027c10 */ /* 0x000fe2000ff1e0ff */
[----:B---3--:R-:W-:Y:S01]  /*117b0*/  IMAD.WIDE.U32 R232, R9, -0x2daee0ad, RZ ;  /* 0xd2511f5309e87825 */ /* 0x008fe200078e00ff */
[----:B------:R-:W-:Y:S01]  /*117c0*/  LEA.HI.X R245, R6, c[0x0][0x16c], R245, 0x1, P1 ;  /* 0x00005b0006f57a11 */ /* 0x000fe200008f0cf5 */
[----:B------:R-:W-:Y:S01]  /*117d0*/  UMOV UR34, URZ ;  /* 0x0000003f00227c82 */ /* 0x000fe20008000000 */
[----:B------:R-:W-:-:S02]  /*117e0*/  IADD3 R228, P1, R0, 0x20, RZ ;  /* 0x0000002000e47810 */ /* 0x000fc40007f3e0ff */
[----:B------:R-:W-:Y:S02]  /*117f0*/  IADD3.X R241, R241, UR33, R5, P0, !PT ;  /* 0x00000021f1f17c10 */ /* 0x000fe400087fe405 */
[----:B------:R-:W-:Y:S02]  /*11800*/  SHF.R.S32.HI R0, RZ, 0x1f, R0 ;  /* 0x0000001fff007819 */ /* 0x000fe40000011400 */
[----:B------:R-:W-:Y:S01]  /*11810*/  LEA R244, P0, R2, c[0x0][0x170], 0x1 ;  /* 0x00005c0002f47a11 */ /* 0x000fe200078008ff */
[----:B----4-:R-:W-:Y:S01]  /*11820*/  IMAD.WIDE.U32 R242, R20, -0x326172a9, RZ ;  /* 0xcd9e8d5714f27825 */ /* 0x010fe200078e00ff */
[----:B------:R-:W-:Y:S02]  /*11830*/  ISETP.GE.AND P3, PT, R18, c[0x0][0x220], PT ;  /* 0x0000880012007a0c */ /* 0x000fe40003f66270 */
[----:B------:R-:W-:Y:S01]  /*11840*/  LEA.HI.X R241, R2, c[0x0][0x174], R241, 0x1, P0 ;  /* 0x00005d0002f17a11 */ /* 0x000fe200000f0cf1 */
[----:B------:R-:W-:Y:S01]  /*11850*/  IMAD.X R229, RZ, RZ, R0, P1 ;  /* 0x000000ffffe57224 */ /* 0x000fe200008e0600 */
[----:B------:R-:W-:Y:S01]  /*11860*/  LOP3.LUT R230, R243, R14, RZ, 0x3c, !PT ;  /* 0x0000000ef3e67212 */ /* 0x000fe200078e3cff */
[----:B------:R-:W-:Y:S01]  /*11870*/  IMAD.MOV.U32 R248, RZ, RZ, R10 ;  /* 0x000000fffff87224 */ /* 0x000fe200078e000a */
[----:B------:R-:W-:Y:S01]  /*11880*/  ISETP.GE.AND P2, PT, R17, c[0x0][0x220], PT ;  /* 0x0000880011007a0c */ /* 0x000fe20003f46270 */
[----:B------:R-:W-:Y:S01]  /*11890*/  IMAD.MOV.U32 R249, RZ, RZ, R13 ;  /* 0x000000fffff97224 */ /* 0x000fe200078e000d */
[----:B------:R-:W-:Y:S01]  /*118a0*/  ISETP.GE.AND P1, PT, R16, c[0x0][0x220], PT ;  /* 0x0000880010007a0c */ /* 0x000fe20003f26270 */
[----:B------:R-:W-:Y:S01]  /*118b0*/  IMAD.WIDE.U32 R230, R230, -0x2daee0ad, RZ ;  /* 0xd2511f53e6e67825 */ /* 0x000fe200078e00ff */
[----:B------:R-:W-:Y:S01]  /*118c0*/  ISETP.GE.AND P0, PT, R15, c[0x0][0x220], PT ;  /* 0x000088000f007a0c */ /* 0x000fe20003f06270 */
[----:B------:R-:W-:Y:S05]  /*118d0*/  BRA `(.L_x_724) ;  /* 0x000003d000007947 */ /* 0x000fea0003800000 */
.L_x_726:
        /* <DEDUP_REMOVED lines=61> */
.L_x_724:
[----:B------:R-:W-:Y:S01]  /*11cb0*/  UIADD3 UR30, -UR34, UR35, URZ ;  /* 0x00000023221e7290 */ /* 0x000fe2000fffe13f */
[----:B------:R-:W-:Y:S04]  /*11cc0*/  DEPBAR.LE SB0, 0x0 ;  /* 0x000080000000791a */ /* 0x000fe80000000000 */
[----:B------:R-:W-:Y:S01]  /*11cd0*/  BAR.SYNC.DEFER_BLOCKING 0x0 ;  /* 0x0000000000007b1d */ /* 0x000fe20000010000 */
[----:B------:R-:W-:Y:S01]  /*11ce0*/  IMAD.U32 R4, RZ, RZ, UR30 ;  /* 0x0000001eff047e24 */ /* 0x000fe2000f8e00ff */
[----:B------:R-:W-:Y:S01]  /*11cf0*/  USHF.R.S32.HI UR5, URZ, 0x1f, UR30 ;  /* 0x0000001f3f057899 */ /* 0x000fe2000801141e */
[----:B------:R-:W-:Y:S01]  /*11d00*/  IMAD.U32 R0, RZ, RZ, UR30 ;  /* 0x0000001eff007e24 */ /* 0x000fe2000f8e00ff */
[----:B------:R-:W-:Y:S01]  /*11d10*/  UIMAD UR4, UR19, UR30, URZ ;  /* 0x0000001e130472a4 */ /* 0x000fe2000f8e023f */
[----:B------:R-:W-:Y:S01]  /*11d20*/  IMAD.U32 R5, RZ, RZ, UR20 ;  /* 0x00000014ff057e24 */ /* 0x000fe2000f8e00ff */
[----:B------:R-:W-:Y:S01]  /*11d30*/  LEA R4, P4, R4, R234, 0x6 ;  /* 0x000000ea04047211 */ /* 0x000fe200078830ff */
[----:B------:R-:W-:Y:S01]  /*11d40*/  IMAD.U32 R2, RZ, RZ, UR30 ;  /* 0x0000001eff027e24 */ /* 0x000fe2000f8e00ff */
[----:B------:R-:W-:Y:S01]  /*11d50*/  UIMAD UR4, UR5, UR20, UR4 ;  /* 0x00000014050472a4 */ /* 0x000fe2000f8e0204 */
[----:B------:R-:W-:Y:S01]  /*11d60*/  IMAD.WIDE.U32 R6, R5, UR30, R248 ;  /* 0x0000001e05067c25 */ /* 0x000fe2000f8e00f8 */
[----:B------:R-:W-:Y:S01]  /*11d70*/  LEA.HI.X.SX32 R5, R0, R235, 0x6, P4 ;  /* 0x000000eb00057211 */ /* 0x000fe200020f36ff */
[----:B------:R-:W-:Y:S01]  /*11d80*/  UIADD3 UR31, UR32, -UR34, URZ ;  /* 0x80000022201f7290 */ /* 0x000fe2000fffe03f */
[----:B------:R-:W-:Y:S01]  /*11d90*/  LEA R2, P5, R2, R228, 0x6 ;  /* 0x000000e402027211 */ /* 0x000fe200078a30ff */
[----:B------:R-:W-:Y:S01]  /*11da0*/  IMAD.WIDE.U32 R12, R4, c[0x0][0x1a0], RZ ;  /* 0x00006800040c7a25 */ /* 0x000fe200078e00ff */
[C---:B------:R-:W-:Y:S02]  /*11db0*/  @!P3 LEA R8, P4, R6.reuse, c[0x0][0x170], 0x1 ;  /* 0x00005c000608ba11 */ /* 0x040fe400078808ff */
[----:B------:R-:W-:Y:S01]  /*11dc0*/  IADD3 R0, R7, UR4, RZ ;  /* 0x0000000407007c10 */ /* 0x000fe2000fffe0ff */
[----:B------:R-:W-:Y:S02]  /*11dd0*/  IMAD R5, R5, c[0x0][0x1a0], RZ ;  /* 0x0000680005057a24 */ /* 0x000fe400078e02ff */
[----:B------:R-:W-:Y:S01]  /*11de0*/  IMAD.U32 R3, RZ, RZ, UR30 ;  /* 0x0000001eff037e24 */ /* 0x000fe2000f8e00ff */
[----:B------:R-:W-:Y:S01]  /*11df0*/  @!P3 LEA.HI.X R9, R6, c[0x0][0x174], R0, 0x1, P4 ;  /* 0x00005d000609ba11 */ /* 0x000fe200020f0c00 */
[----:B------:R-:W-:Y:S01]  /*11e00*/  IMAD R5, R4, c[0x0][0x1a4], R5 ;  /* 0x0000690004057a24 */ /* 0x000fe200078e0205 */
[-C--:B------:R-:W-:Y:S01]  /*11e10*/  LEA R4, P6, R12, R244.reuse, 0x1 ;  /* 0x000000f40c047211 */ /* 0x080fe200078c08ff */
[----:B------:R-:W-:Y:S01]  /*11e20*/  IMAD.WIDE.U32 R10, R2, c[0x0][0x1a0], RZ ;  /* 0x00006800020a7a25 */ /* 0x000fe200078e00ff */
[----:B------:R-:W-:Y:S01]  /*11e30*/  @P3 STS.128 [R227+0x18000], RZ ;  /* 0x018000ffe3003388 */ /* 0x000fe20000000c00 */
[----:B------:R-:W-:Y:S02]  /*11e40*/  LEA.HI.X.SX32 R3, R3, R229, 0x6, P5 ;  /* 0x000000e503037211 */ /* 0x000fe400028f36ff */
[----:B------:R-:W-:Y:S01]  /*11e50*/  IMAD.IADD R5, R13, 0x1, R5 ;  /* 0x000000010d057824 */ /* 0x000fe200078e0205 */
[----:B------:R-:W-:Y:S01]  /*11e60*/  @!PT LDS RZ, [RZ] ;  /* 0x00000000fffff984 */ /* 0x000fe20000000800 */
[----:B------:R-:W-:Y:S01]  /*11e70*/  @!PT LDS RZ, [RZ] ;  /* 0x00000000fffff984 */ /* 0x000fe20000000800 */
[----:B------:R-:W-:Y:S01]  /*11e80*/  @!PT LDS RZ, [RZ] ;  /* 0x00000000fffff984 */ /* 0x000fe20000000800 */
[----:B------:R1:W-:Y:S01]  /*11e90*/  @!P3 LDGSTS.E.BYPASS.LTC128B.128 [R227+0x18000], [R8.64] ;  /* 0x1800000008e3bfae */ /* 0x0003e2000b901d5c */
[----:B------:R-:W-:Y:S01]  /*11ea0*/  @!P3 IADD3 R7, P5, R6, UR24, RZ ;  /* 0x000000180607bc10 */ /* 0x000fe2000ffbe0ff */
[----:B------:R-:W-:Y:S02]  /*11eb0*/  IMAD R3, R3, c[0x0][0x1a0], RZ ;  /* 0x0000680003037a24 */ /* 0x000fe400078e02ff */
[----:B------:R-:W-:Y:S01]  /*11ec0*/  LEA.HI.X R5, R12, R241, R5, 0x1, P6 ;  /* 0x000000f10c057211 */ /* 0x000fe200030f0c05 */
[----:B------:R-:W-:Y:S01]  /*11ed0*/  @P2 STS.128 [R227+0x1a000], RZ ;  /* 0x01a000ffe3002388 */ /* 0x000fe20000000c00 */
[C---:B------:R-:W-:Y:S01]  /*11ee0*/  @!P3 LEA R6, P4, R7.reuse, c[0x0][0x170], 0x1 ;  /* 0x00005c000706ba11 */ /* 0x040fe200078808ff */
[----:B------:R-:W-:Y:S01]  /*11ef0*/  IMAD R3, R2, c[0x0][0x1a4], R3 ;  /* 0x0000690002037a24 */ /* 0x000fe200078e0203 */
[----:B------:R-:W-:Y:S01]  /*11f00*/  @!P3 IADD3.X R0, R0, UR23, RZ, P5, !PT ;  /* 0x000000170000bc10 */ /* 0x000fe2000affe4ff */
[----:B------:R-:W-:Y:S01]  /*11f10*/  @!PT LDS RZ, [RZ] ;  /* 0x00000000fffff984 */ /* 0x000fe20000000800 */
[----:B------:R-:W-:Y:S01]  /*11f20*/  @!PT LDS RZ, [RZ] ;  /* 0x00000000fffff984 */ /* 0x000fe20000000800 */
[----:B------:R-:W-:Y:S01]  /*11f30*/  @!PT LDS RZ, [RZ] ;  /* 0x00000000fffff984 */ /* 0x000fe20000000800 */
[----:B------:R2:W-:Y:S01]  /*11f40*/  @!P2 LDGSTS.E.BYPASS.LTC128B.128 [R227+0x1a000], [R4.64+0x80] ;  /* 0x1a00008004e3afae */ /* 0x0005e2000b901d5c */
[C---:B------:R-:W-:Y:S02]  /*11f50*/  LEA R2, P5, R10.reuse, R244, 0x1 ;  /* 0x000000f40a027211 */ /* 0x040fe400078a08ff */
[----:B------:R-:W-:Y:S01]  /*11f60*/  @!P3 LEA.HI.X R7, R7, c[0x0][0x174], R0, 0x1, P4 ;  /* 0x00005d000707ba11 */ /* 0x000fe200020f0c00 */
[----:B------:R-:W-:Y:S01]  /*11f70*/  @P1 STS.128 [R227+0x1c000], RZ ;  /* 0x01c000ffe3001388 */ /* 0x000fe20000000c00 */
[----:B------:R-:W-:Y:S02]  /*11f80*/  IADD3 R3, R11, R3, RZ ;  /* 0x000000030b037210 */ /* 0x000fe40007ffe0ff */
[----:B------:R-:W-:Y:S01]  /*11f90*/  MOV R0, UR31 ;  /* 0x0000001f00007c02 */ /* 0x000fe20008000f00 */
[----:B------:R-:W-:Y:S01]  /*11fa0*/  @!PT LDS RZ, [RZ] ;  /* 0x00000000fffff984 */ /* 0x000fe20000000800 */
[----:B------:R-:W-:Y:S01]  /*11fb0*/  @!PT LDS RZ, [RZ] ;  /* 0x00000000fffff984 */ /* 0x000fe20000000800 */
[----:B------:R-:W-:Y:S01]  /*11fc0*/  @!PT LDS RZ, [RZ] ;  /* 0x00000000fffff984 */ /* 0x000fe20000000800 */
[----:B------:R2:W-:Y:S01]  /*11fd0*/  @!P1 LDGSTS.E.BYPASS.LTC128B.128 [R227+0x1c000], [R4.64+0x100] ;  /* 0x1c00010004e39fae */ /* 0x0005e2000b901d5c */
[----:B------:R-:W-:Y:S03]  /*11fe0*/  LEA.HI.X R3, R10, R241, R3, 0x1, P5 ;  /* 0x000000f10a037211 */ /* 0x000fe600028f0c03 */
        /* <DEDUP_REMOVED lines=25> */
[----:B-----5:R-:W-:Y:S04]  /*12180*/  LDSM.16.M88.4 R32, [R207] ;  /* 0x00000000cf20783b */ /* 0x020fe80000000200 */
[----:B-1----:R-:W2:Y:S04]  /*12190*/  LDSM.16.M88.4 R8, [R200+0x10000] ;  /* 0x01000000c808783b */ /* 0x002ea80000000200 */
[----:B------:R-:W1:Y:S04]  /*121a0*/  LDSM.16.M88.4 R16, [R200+0x10800] ;  /* 0x01080000c810783b */ /* 0x000e680000000200 */
[----:B------:R-:W4:Y:S04]  /*121b0*/  LDSM.16.M88.4 R24, [R200+0x11000] ;  /* 0x01100000c818783b */ /* 0x000f280000000200 */
[----:B------:R-:W0:Y:S04]  /*121c0*/  LDGDEPBAR ;  /* 0x00000000000079af */ /* 0x000e280000000000 */
[----:B------:R-:W1:Y:S01]  /*121d0*/  LDSM.16.M88.4 R168, [R200+0x11800] ;  /* 0x01180000c8a8783b */ /* 0x000e620000000200 */
[----:B---3--:R-:W-:Y:S03]  /*121e0*/  IMAD.U32 R2, RZ, RZ, UR31 ;  /* 0x0000001fff027e24 */ /* 0x008fe6000f8e00ff */
[----:B------:R-:W-:Y:S01]  /*121f0*/  LDSM.16.M88.4 R172, [R208] ;  /* 0x00000000d0ac783b */ /* 0x000fe20000000200 */
[----:B------:R-:W-:Y:S03]  /*12200*/  IMAD.U32 R3, RZ, RZ, UR31 ;  /* 0x0000001fff037e24 */ /* 0x000fe6000f8e00ff */
[----:B------:R-:W3:Y:S01]  /*12210*/  LDSM.16.M88.4 R176, [R211] ;  /* 0x00000000d3b0783b */ /* 0x000ee20000000200 */
[----:B------:R-:W-:Y:S03]  /*12220*/  LEA R2, P4, R2, R228, 0x6 ;  /* 0x000000e402027211 */ /* 0x000fe600078830ff */
[----:B------:R-:W3:Y:S04]  /*12230*/  LDSM.16.M88.4 R180, [R226] ;  /* 0x00000000e2b4783b */ /* 0x000ee80000000200 */
[----:B------:R-:W3:Y:S04]  /*12240*/  LDSM.16.M88.4 R184, [R225] ;  /* 0x00000000e1b8783b */ /* 0x000ee80000000200 */
[----:B------:R-:W3:Y:S01]  /*12250*/  LDSM.16.M88.4 R188, [R224] ;  /* 0x00000000e0bc783b */ /* 0x000ee20000000200 */
[C---:B--2---:R-:W-:Y:S03]  /*12260*/  HMMA.16816.F32 R4, R32.reuse, R8, RZ ;  /* 0x000000082004723c */ /* 0x044fe600000018ff */
[----:B------:R-:W-:Y:S04]  /*12270*/  LDSM.16.M88.4 R192, [R206+0x10000] ;  /* 0x01000000cec0783b */ /* 0x000fe80000000200 */
[----:B------:R-:W-:Y:S01]  /*12280*/  LDSM.16.M88.4 R196, [R206+0x10800] ;  /* 0x01080000cec4783b */ /* 0x000fe20000000200 */
[C---:B------:R-:W-:Y:S08]  /*12290*/  HMMA.16816.F32 R8, R32.reuse, R10, RZ ;  /* 0x0000000a2008723c */ /* 0x040ff000000018ff */
[C---:B-1----:R-:W-:Y:S08]  /*122a0*/  HMMA.16816.F32 R12, R32.reuse, R16, RZ ;  /* 0x00000010200c723c */ /* 0x042ff000000018ff */
[C---:B------:R-:W-:Y:S08]  /*122b0*/  HMMA.16816.F32 R16, R32.reuse, R18, RZ ;  /* 0x000000122010723c */ /* 0x040ff000000018ff */
[C---:B----4-:R-:W-:Y:S08]  /*122c0*/  HMMA.16816.F32 R20, R32.reuse, R24, RZ ;  /* 0x000000182014723c */ /* 0x050ff000000018ff */
[C---:B------:R-:W-:Y:S08]  /*122d0*/  HMMA.16816.F32 R24, R32.reuse, R26, RZ ;  /* 0x0000001a2018723c */ /* 0x040ff000000018ff */
[C---:B------:R-:W-:Y:S08]  /*122e0*/  HMMA.16816.F32 R28, R32.reuse, R168, RZ ;  /* 0x000000a8201c723c */ /* 0x040ff000000018ff */
[----:B------:R-:W-:Y:S01]  /*122f0*/  HMMA.16816.F32 R32, R32, R170, RZ ;  /* 0x000000aa2020723c */ /* 0x000fe200000018ff */
[----:B------:R-:W1:Y:S07]  /*12300*/  LDSM.16.M88.4 R168, [R210] ;  /* 0x00000000d2a8783b */ /* 0x000e6e0000000200 */
[C---:B---3--:R-:W-:Y:S08]  /*12310*/  HMMA.16816.F32 R4, R172.reuse, R176, R4 ;  /* 0x000000b0ac04723c */ /* 0x048ff00000001804 */
[C---:B------:R-:W-:Y:S01]  /*12320*/  HMMA.16816.F32 R8, R172.reuse, R178, R8 ;  /* 0x000000b2ac08723c */ /* 0x040fe20000001808 */
[----:B------:R-:W2:Y:S07]  /*12330*/  LDSM.16.M88.4 R176, [R206+0x11000] ;  /* 0x01100000ceb0783b */ /* 0x000eae0000000200 */
[C---:B------:R-:W-:Y:S08]  /*12340*/  HMMA.16816.F32 R12, R172.reuse, R180, R12 ;  /* 0x000000b4ac0c723c */ /* 0x040ff0000000180c */
[C---:B------:R-:W-:Y:S01]  /*12350*/  HMMA.16816.F32 R16, R172.reuse, R182, R16 ;  /* 0x000000b6ac10723c */ /* 0x040fe20000001810 */
[----:B------:R-:W-:Y:S07]  /*12360*/  LDSM.16.M88.4 R180, [R209] ;  /* 0x00000000d1b4783b */ /* 0x000fee0000000200 */
[C---:B------:R-:W-:Y:S08]  /*12370*/  HMMA.16816.F32 R20, R172.reuse, R184, R20 ;  /* 0x000000b8ac14723c */ /* 0x040ff00000001814 */
[C---:B------:R-:W-:Y:S01]  /*12380*/  HMMA.16816.F32 R24, R172.reuse, R186, R24 ;  /* 0x000000baac18723c */ /* 0x040fe20000001818 */
[----:B------:R-:W-:Y:S07]  /*12390*/  LDSM.16.M88.4 R184, [R205] ;  /* 0x00000000cdb8783b */ /* 0x000fee0000000200 */
[C---:B------:R-:W-:Y:S08]  /*123a0*/  HMMA.16816.F32 R28, R172.reuse, R188, R28 ;  /* 0x000000bcac1c723c */ /* 0x040ff0000000181c */
[----:B------:R-:W-:Y:S01]  /*123b0*/  HMMA.16816.F32 R32, R172, R190, R32 ;  /* 0x000000beac20723c */ /* 0x000fe20000001820 */
[----:B------:R-:W3:Y:S04]  /*123c0*/  LDSM.16.M88.4 R172, [R206+0x11800] ;  /* 0x01180000ceac783b */ /* 0x000ee80000000200 */
[----:B------:R-:W4:Y:S03]  /*123d0*/  LDSM.16.M88.4 R188, [R205+0x800] ;  /* 0x00080000cdbc783b */ /* 0x000f260000000200 */
[C---:B-1----:R-:W-:Y:S08]  /*123e0*/  HMMA.16816.F32 R4, R168.reuse, R192, R4 ;  /* 0x000000c0a804723c */ /* 0x042ff00000001804 */
[C---:B------:R-:W-:Y:S01]  /*123f0*/  HMMA.16816.F32 R8, R168.reuse, R194, R8 ;  /* 0x000000c2a808723c */ /* 0x040fe20000001808 */
[----:B------:R-:W1:Y:S07]  /*12400*/  LDSM.16.M88.4 R192, [R205+0x1000] ;  /* 0x00100000cdc0783b */ /* 0x000e6e0000000200 */
[C---:B------:R-:W-:Y:S08]  /*12410*/  HMMA.16816.F32 R12, R168.reuse, R196, R12 ;  /* 0x000000c4a80c723c */ /* 0x040ff0000000180c */
[C---:B------:R-:W-:Y:S01]  /*12420*/  HMMA.16816.F32 R16, R168.reuse, R198, R16 ;  /* 0x000000c6a810723c */ /* 0x040fe20000001810 */
[----:B------:R-:W1:Y:S07]  /*12430*/  LDSM.16.M88.4 R196, [R205+0x1800] ;  /* 0x00180000cdc4783b */ /* 0x000e6e0000000200 */
[C---:B--2---:R-:W-:Y:S08]  /*12440*/  HMMA.16816.F32 R20, R168.reuse, R176, R20 ;  /* 0x000000b0a814723c */ /* 0x044ff00000001814 */
[C---:B------:R-:W-:Y:S01]  /*12450*/  HMMA.16816.F32 R24, R168.reuse, R178, R24 ;  /* 0x000000b2a818723c */ /* 0x040fe20000001818 */
[----:B------:R-:W-:Y:S07]  /*12460*/  LDSM.16.M88.4 R176, [R200+0x12800] ;  /* 0x01280000c8b0783b */ /* 0x000fee0000000200 */
[C---:B---3--:R-:W-:Y:S08]  /*12470*/  HMMA.16816.F32 R28, R168.reuse, R172, R28 ;  /* 0x000000aca81c723c */ /* 0x048ff0000000181c */
[----:B------:R-:W-:Y:S01]  /*12480*/  HMMA.16816.F32 R32, R168, R174, R32 ;  /* 0x000000aea820723c */ /* 0x000fe20000001820 */
[----:B------:R-:W-:Y:S04]  /*12490*/  LDSM.16.M88.4 R168, [R207+0x4000] ;  /* 0x00400000cfa8783b */ /* 0x000fe80000000200 */
[----:B------:R-:W2:Y:S03]  /*124a0*/  LDSM.16.M88.4 R172, [R200+0x12000] ;  /* 0x01200000c8ac783b */ /* 0x000ea60000000200 */
        /* <DEDUP_REMOVED lines=8> */
[----:B------:R-:W-:Y:S07]  /*12530*/  LDSM.16.M88.4 R192, [R223] ;  /* 0x00000000dfc0783b */ /* 0x000fee0000000200 */
[C---:B------:R-:W-:Y:S08]  /*12540*/  HMMA.16816.F32 R28, R180.reuse, R196, R28 ;  /* 0x000000c4b41c723c */ /* 0x040ff0000000181c */
[----:B------:R-:W-:Y:S01]  /*12550*/  HMMA.16816.F32 R32, R180, R198, R32 ;  /* 0x000000c6b420723c */ /* 0x000fe20000001820 */
[----:B------:R-:W1:Y:S04]  /*12560*/  LDSM.16.M88.4 R180, [R208+0x4000] ;  /* 0x00400000d0b4783b */ /* 0x000e680000000200 */
[----:B------:R-:W1:Y:S03]  /*12570*/  LDSM.16.M88.4 R196, [R222] ;  /* 0x00000000dec4783b */ /* 0x000e660000000200 */
[C---:B--2---:R-:W-:Y:S08]  /*12580*/  HMMA.16816.F32 R4, R168.reuse, R172, R4 ;  /* 0x000000aca804723c */ /* 0x044ff00000001804 */
[C---:B------:R-:W-:Y:S01]  /*12590*/  HMMA.16816.F32 R8, R168.reuse, R174, R8 ;  /* 0x000000aea808723c */ /* 0x040fe20000001808 */
[----:B------:R-:W2:Y:S07]  /*125a0*/  LDSM.16.M88.4 R172, [R221] ;  /* 0x00000000ddac783b */ /* 0x000eae0000000200 */
[C---:B------:R-:W-:Y:S08]  /*125b0*/  HMMA.16816.F32 R12, R168.reuse, R176, R12 ;  /* 0x000000b0a80c723c */ /* 0x040ff0000000180c */
[C---:B------:R-:W-:Y:S01]  /*125c0*/  HMMA.16816.F32 R16, R168.reuse, R178, R16 ;  /* 0x000000b2a810723c */ /* 0x040fe20000001810 */
[----:B------:R-:W-:Y:S07]  /*125d0*/  LDSM.16.M88.4 R176, [R210+0x4000] ;  /* 0x00400000d2b0783b */ /* 0x000fee0000000200 */
[C---:B---3--:R-:W-:Y:S08]  /*125e0*/  HMMA.16816.F32 R20, R168.reuse, R184, R20 ;  /* 0x000000b8a814723c */ /* 0x048ff00000001814 */
[C---:B------:R-:W-:Y:S01]  /*125f0*/  HMMA.16816.F32 R24, R168.reuse, R186, R24 ;  /* 0x000000baa818723c */ /* 0x040fe20000001818 */
[----:B------:R-:W-:Y:S07]  /*12600*/  LDSM.16.M88.4 R184, [R206+0x12000] ;  /* 0x01200000ceb8783b */ /* 0x000fee0000000200 */
[C---:B----4-:R-:W-:Y:S08]  /*12610*/  HMMA.16816.F32 R28, R168.reuse, R188, R28 ;  /* 0x000000bca81c723c */ /* 0x050ff0000000181c */
        /* <DEDUP_REMOVED lines=17> */
[C---:B------:R-:W-:Y:S01]  /*12730*/  HMMA.16816.F32 R8, R176.reuse, R186, R8 ;  /* 0x000000bab008723c */ /* 0x040fe20000001808 */
[----:B------:R-:W2:Y:S07]  /*12740*/  LDSM.16.M88.4 R184, [R205+0x3000] ;  /* 0x00300000cdb8783b */ /* 0x000eae0000000200 */
[C---:B----4-:R-:W-:Y:S08]  /*12750*/  HMMA.16816.F32 R12, R176.reuse, R188, R12 ;  /* 0x000000bcb00c723c */ /* 0x050ff0000000180c */
[C---:B------:R-:W-:Y:S01]  /*12760*/  HMMA.16816.F32 R16, R176.reuse, R190, R16 ;  /* 0x000000beb010723c */ /* 0x040fe20000001810 */
[----:B------:R-:W4:Y:S07]  /*12770*/  LDSM.16.M88.4 R188, [R205+0x3800] ;  /* 0x00380000cdbc783b */ /* 0x000f2e0000000200 */
        /* <DEDUP_REMOVED lines=8> */
[C---:B------:R-:W-:Y:S01]  /*12800*/  HMMA.16816.F32 R8, R168.reuse, R174, R8 ;  /* 0x000000aea808723c */ /* 0x040fe20000001808 */
[----:B------:R-:W2:Y:S07]  /*12810*/  LDSM.16.M88.4 R172, [R200+0x15000] ;  /* 0x01500000c8ac783b */ /* 0x000eae0000000200 */
[C---:B---3--:R-:W-:Y:S08]  /*12820*/  HMMA.16816.F32 R12, R168.reuse, R180, R12 ;  /* 0x000000b4a80c723c */ /* 0x048ff0000000180c */
[C---:B------:R-:W-:Y:S01]  /*12830*/  HMMA.16816.F32 R16, R168.reuse, R182, R16 ;  /* 0x000000b6a810723c */ /* 0x040fe20000001810 */
[----:B------:R-:W-:Y:S07]  /*12840*/  LDSM.16.M88.4 R180, [R208+0x8000] ;  /* 0x00800000d0b4783b */ /* 0x000fee0000000200 */
[C---:B------:R-:W-:Y:S08]  /*12850*/  HMMA.16816.F32 R20, R168.reuse, R184, R20 ;  /* 0x000000b8a814723c */ /* 0x040ff00000001814 */
[C---:B------:R-:W-:Y:S01]  /*12860*/  HMMA.16816.F32 R24, R168.reuse, R186, R24 ;  /* 0x000000baa818723c */ /* 0x040fe20000001818 */
[----:B------:R-:W-:Y:S07]  /*12870*/  LDSM.16.M88.4 R184, [R219] ;  /* 0x00000000dbb8783b */ /* 0x000fee0000000200 */
[C---:B----4-:R-:W-:Y:S08]  /*12880*/  HMMA.16816.F32 R28, R168.reuse, R188, R28 ;  /* 0x000000bca81c723c */ /* 0x050ff0000000181c */
[----:B------:R-:W-:Y:S01]  /*12890*/  HMMA.16816.F32 R32, R168, R190, R32 ;  /* 0x000000bea820723c */ /* 0x000fe20000001820 */
[----:B------:R-:W3:Y:S04]  /*128a0*/  LDSM.16.M88.4 R168, [R200+0x15800] ;  /* 0x01580000c8a8783b */ /* 0x000ee80000000200 */
[----:B------:R-:W4:Y:S03]  /*128b0*/  LDSM.16.M88.4 R188, [R218] ;  /* 0x00000000dabc783b */ /* 0x000f260000000200 */
[C---:B-1----:R-:W-:Y:S08]  /*128c0*/  HMMA.16816.F32 R4, R176.reuse, R192, R4 ;  /* 0x000000c0b004723c */ /* 0x042ff00000001804 */
[C---:B------:R-:W-:Y:S01]  /*128d0*/  HMMA.16816.F32 R8, R176.reuse, R194, R8 ;  /* 0x000000c2b008723c */ /* 0x040fe20000001808 */
[----:B------:R-:W1:Y:S07]  /*128e0*/  LDSM.16.M88.4 R192, [R217] ;  /* 0x00000000d9c0783b */ /* 0x000e6e0000000200 */
[C---:B------:R-:W-:Y:S08]  /*128f0*/  HMMA.16816.F32 R12, R176.reuse, R196, R12 ;  /* 0x000000c4b00c723c */ /* 0x040ff0000000180c */
[C---:B------:R-:W-:Y:S01]  /*12900*/  HMMA.16816.F32 R16, R176.reuse, R198, R16 ;  /* 0x000000c6b010723c */ /* 0x040fe20000001810 */
[----:B------:R-:W1:Y:S07]  /*12910*/  LDSM.16.M88.4 R196, [R216] ;  /* 0x00000000d8c4783b */ /* 0x000e6e0000000200 */
        /* <DEDUP_REMOVED lines=44> */
[----:B------:R-:W2:Y:S04]  /*12be0*/  LDSM.16.M88.4 R176, [R215] ;  /* 0x00000000d7b0783b */ /* 0x000ea80000000200 */
[----:B------:R-:W3:Y:S03]  /*12bf0*/  LDSM.16.M88.4 R180, [R214] ;  /* 0x00000000d6b4783b */ /* 0x000ee60000000200 */
[C---:B----4-:R-:W-:Y:S08]  /*12c00*/  HMMA.16816.F32 R4, R168.reuse, R184, R4 ;  /* 0x000000b8a804723c */ /* 0x050ff00000001804 */
[C---:B------:R-:W-:Y:S01]  /*12c10*/  HMMA.16816.F32 R8, R168.reuse, R186, R8 ;  /* 0x000000baa808723c */ /* 0x040fe20000001808 */
[----:B------:R-:W4:Y:S07]  /*12c20*/  LDSM.16.M88.4 R184, [R213] ;  /* 0x00000000d5b8783b */ /* 0x000f2e0000000200 */
[C---:B------:R-:W-:Y:S08]  /*12c30*/  HMMA.16816.F32 R12, R168.reuse, R188, R12 ;  /* 0x000000bca80c723c */ /* 0x040ff0000000180c */
[C---:B------:R-:W-:Y:S01]  /*12c40*/  HMMA.16816.F32 R16, R168.reuse, R190, R16 ;  /* 0x000000bea810723c */ /* 0x040fe20000001810 */
[----:B------:R-:W-:Y:S07]  /*12c50*/  LDSM.16.M88.4 R188, [R210+0xc000] ;  /* 0x00c00000d2bc783b */ /* 0x000fee0000000200 */
[C---:B-1----:R-:W-:Y:S08]  /*12c60*/  HMMA.16816.F32 R20, R168.reuse, R192, R20 ;  /* 0x000000c0a814723c */ /* 0x042ff00000001814 */
[C---:B------:R-:W-:Y:S01]  /*12c70*/  HMMA.16816.F32 R24, R168.reuse, R194, R24 ;  /* 0x000000c2a818723c */ /* 0x040fe20000001818 */
[----:B------:R-:W-:Y:S07]  /*12c80*/  LDSM.16.M88.4 R192, [R206+0x16000] ;  /* 0x01600000cec0783b */ /* 0x000fee0000000200 */
[C---:B------:R-:W-:Y:S08]  /*12c90*/  HMMA.16816.F32 R28, R168.reuse, R196, R28 ;  /* 0x000000c4a81c723c */ /* 0x040ff0000000181c */
[----:B------:R-:W-:Y:S01]  /*12ca0*/  HMMA.16816.F32 R32, R168, R198, R32 ;  /* 0x000000c6a820723c */ /* 0x000fe20000001820 */
[----:B------:R-:W1:Y:S04]  /*12cb0*/  LDSM.16.M88.4 R168, [R212] ;  /* 0x00000000d4a8783b */ /* 0x000e680000000200 */
[----:B------:R-:W1:Y:S03]  /*12cc0*/  LDSM.16.M88.4 R196, [R206+0x16800] ;  /* 0x01680000cec4783b */ /* 0x000e660000000200 */
[C---:B--2---:R-:W-:Y:S08]  /*12cd0*/  HMMA.16816.F32 R4, R172.reuse, R176, R4 ;  /* 0x000000b0ac04723c */ /* 0x044ff00000001804 */
[C---:B------:R-:W-:Y:S01]  /*12ce0*/  HMMA.16816.F32 R8, R172.reuse, R178, R8 ;  /* 0x000000b2ac08723c */ /* 0x040fe20000001808 */
[----:B------:R-:W2:Y:S07]  /*12cf0*/  LDSM.16.M88.4 R176, [R206+0x17000] ;  /* 0x01700000ceb0783b */ /* 0x000eae0000000200 */
[C---:B---3--:R-:W-:Y:S08]  /*12d00*/  HMMA.16816.F32 R12, R172.reuse, R180, R12 ;  /* 0x000000b4ac0c723c */ /* 0x048ff0000000180c */
[C---:B------:R-:W-:Y:S01]  /*12d10*/  HMMA.16816.F32 R16, R172.reuse, R182, R16 ;  /* 0x000000b6ac10723c */ /* 0x040fe20000001810 */
[----:B------:R-:W-:Y:S07]  /*12d20*/  LDSM.16.M88.4 R180, [R205+0x6000] ;  /* 0x00600000cdb4783b */ /* 0x000fee0000000200 */
[C---:B----4-:R-:W-:Y:S08]  /*12d30*/  HMMA.16816.F32 R20, R172.reuse, R184, R20 ;  /* 0x000000b8ac14723c */ /* 0x050ff00000001814 */
[C---:B------:R-:W-:Y:S01]  /*12d40*/  HMMA.16816.F32 R24, R172.reuse, R186, R24 ;  /* 0x000000baac18723c */ /* 0x040fe20000001818 */
[----:B------:R-:W-:Y:S07]  /*12d50*/  LDSM.16.M88.4 R184, [R205+0x6800] ;  /* 0x00680000cdb8783b */ /* 0x000fee0000000200 */
[C---:B-1----:R-:W-:Y:S08]  /*12d60*/  HMMA.16816.F32 R28, R172.reuse, R168, R28 ;  /* 0x000000a8ac1c723c */ /* 0x042ff0000000181c */
[----:B------:R-:W-:Y:S01]  /*12d70*/  HMMA.16816.F32 R32, R172, R170, R32 ;  /* 0x000000aaac20723c */ /* 0x000fe20000001820 */
[----:B------:R-:W1:Y:S04]  /*12d80*/  LDSM.16.M88.4 R168, [R206+0x17800] ;  /* 0x01780000cea8783b */ /* 0x000e680000000200 */
[----:B------:R-:W3:Y:S03]  /*12d90*/  LDSM.16.M88.4 R172, [R209+0xc000] ;  /* 0x00c00000d1ac783b */ /* 0x000ee60000000200 */
[C---:B------:R-:W-:Y:S08]  /*12da0*/  HMMA.16816.F32 R4, R188.reuse, R192, R4 ;  /* 0x000000c0bc04723c */ /* 0x040ff00000001804 */
[C---:B------:R-:W-:Y:S01]  /*12db0*/  HMMA.16816.F32 R8, R188.reuse, R194, R8 ;  /* 0x000000c2bc08723c */ /* 0x040fe20000001808 */
[----:B------:R-:W4:Y:S07]  /*12dc0*/  LDSM.16.M88.4 R192, [R205+0x7000] ;  /* 0x00700000cdc0783b */ /* 0x000f2e0000000200 */
[C---:B------:R-:W-:Y:S08]  /*12dd0*/  HMMA.16816.F32 R12, R188.reuse, R196, R12 ;  /* 0x000000c4bc0c723c */ /* 0x040ff0000000180c */
[C---:B------:R-:W-:Y:S01]  /*12de0*/  HMMA.16816.F32 R16, R188.reuse, R198, R16 ;  /* 0x000000c6bc10723c */ /* 0x040fe20000001810 */
[----:B------:R-:W4:Y:S01]  /*12df0*/  LDSM.16.M88.4 R196, [R205+0x7800] ;  /* 0x00780000cdc4783b */ /* 0x000f220000000200 */
[----:B------:R-:W-:Y:S04]  /*12e00*/  DEPBAR.LE SB0, 0x0 ;  /* 0x000080000000791a */ /* 0x000fe80000000000 */
[----:B------:R-:W-:Y:S02]  /*12e10*/  BAR.SYNC.DEFER_BLOCKING 0x0 ;  /* 0x0000000000007b1d */ /* 0x000fe40000010000 */
[C---:B--2---:R-:W-:Y:S08]  /*12e20*/  HMMA.16816.F32 R20, R188.reuse, R176, R20 ;  /* 0x000000b0bc14723c */ /* 0x044ff00000001814 */
[C---:B------:R-:W-:Y:S08]  /*12e30*/  HMMA.16816.F32 R24, R188.reuse, R178, R24 ;  /* 0x000000b2bc18723c */ /* 0x040ff00000001818 */
[C---:B-1----:R-:W-:Y:S07]  /*12e40*/  HMMA.16816.F32 R28, R188.reuse, R168, R28 ;  /* 0x000000a8bc1c723c */ /* 0x042fee000000181c */
[----:B------:R-:W-:Y:S01]  /*12e50*/  IMAD.U32 R168, RZ, RZ, UR31 ;  /* 0x0000001fffa87e24 */ /* 0x000fe2000f8e00ff */
[----:B------:R-:W-:Y:S04]  /*12e60*/  HMMA.16816.F32 R32, R188, R170, R32 ;  /* 0x000000aabc20723c */ /* 0x000fe80000001820 */
[----:B------:R-:W-:Y:S03]  /*12e70*/  LEA R168, P5, R168, R234, 0x6 ;  /* 0x000000eaa8a87211 */ /* 0x000fe600078a30ff */
[----:B------:R-:W-:Y:S01]  /*12e80*/  IMAD.WIDE.U32 R170, R2, c[0x0][0x198], RZ ;  /* 0x0000660002aa7a25 */ /* 0x000fe200078e00ff */
[C---:B---3--:R-:W-:Y:S05]  /*12e90*/  HMMA.16816.F32 R4, R172.reuse, R180, R4 ;  /* 0x000000b4ac04723c */ /* 0x048fea0000001804 */
[----:B------:R-:W-:Y:S02]  /*12ea0*/  LEA.HI.X.SX32 R169, R3, R235, 0x6, P5 ;  /* 0x000000eb03a97211 */ /* 0x000fe400028f36ff */
[----:B------:R-:W-:Y:S01]  /*12eb0*/  LEA.HI.X.SX32 R3, R0, R229, 0x6, P4 ;  /* 0x000000e500037211 */ /* 0x000fe200020f36ff */
[C---:B------:R-:W-:Y:S01]  /*12ec0*/  HMMA.16816.F32 R8, R172.reuse, R182, R8 ;  /* 0x000000b6ac08723c */ /* 0x040fe20000001808 */
[----:B------:R-:W-:Y:S03]  /*12ed0*/  ISETP.LT.AND P4, PT, RZ, UR30, PT ;  /* 0x0000001eff007c0c */ /* 0x000fe6000bf81270 */
[----:B------:R-:W-:Y:S02]  /*12ee0*/  IMAD R0, R169, c[0x0][0x198], RZ ;  /* 0x00006600a9007a24 */ /* 0x000fe400078e02ff */
[----:B------:R-:W-:Y:S02]  /*12ef0*/  IMAD R3, R3, c[0x0][0x198], RZ ;  /* 0x0000660003037a24 */ /* 0x000fe400078e02ff */
[C---:B------:R-:W-:Y:S04]  /*12f00*/  HMMA.16816.F32 R12, R172.reuse, R184, R12 ;  /* 0x000000b8ac0c723c */ /* 0x040fe8000000180c */
[----:B------:R-:W-:Y:S02]  /*12f10*/  IMAD R0, R168, c[0x0][0x19c], R0 ;  /* 0x00006700a8007a24 */ /* 0x000fe400078e0200 */
[----:B------:R-:W-:Y:S01]  /*12f20*/  IMAD R3, R2, c[0x0][0x19c], R3 ;  /* 0x0000670002037a24 */ /* 0x000fe200078e0203 */
[CC--:B------:R-:W-:Y:S01]  /*12f30*/  LEA R2, P5, R170.reuse, R246.reuse, 0x1 ;  /* 0x000000f6aa027211 */ /* 0x0c0fe200078a08ff */
[C---:B------:R-:W-:Y:S04]  /*12f40*/  HMMA.16816.F32 R16, R172.reuse, R186, R16 ;  /* 0x000000baac10723c */ /* 0x040fe80000001810 */
[----:B------:R-:W-:Y:S04]  /*12f50*/  IMAD.IADD R3, R171, 0x1, R3 ;  /* 0x00000001ab037824 */ /* 0x000fe800078e0203 */
[C---:B----4-:R-:W-:Y:S04]  /*12f60*/  HMMA.16816.F32 R20, R172.reuse, R192, R20 ;  /* 0x000000c0ac14723c */ /* 0x050fe80000001814 */
[-C--:B------:R-:W-:Y:S04]  /*12f70*/  LEA.HI.X R3, R170, R245.reuse, R3, 0x1, P5 ;  /* 0x000000f5aa037211 */ /* 0x080fe800028f0c03 */
[C---:B------:R-:W-:Y:S08]  /*12f80*/  HMMA.16816.F32 R24, R172.reuse, R194, R24 ;  /* 0x000000c2ac18723c */ /* 0x040ff00000001818 */
[C---:B------:R-:W-:Y:S08]  /*12f90*/  HMMA.16816.F32 R28, R172.reuse, R196, R28 ;  /* 0x000000c4ac1c723c */ /* 0x040ff0000000181c */
[----:B------:R-:W-:Y:S07]  /*12fa0*/  HMMA.16816.F32 R32, R172, R198, R32 ;  /* 0x000000c6ac20723c */ /* 0x000fee0000001820 */
[----:B------:R-:W-:Y:S05]  /*12fb0*/  IMAD.WIDE.U32 R172, R168, c[0x0][0x198], RZ ;  /* 0x00006600a8ac7a25 */ /* 0x000fea00078e00ff */
[C---:B------:R-:W-:Y:S01]  /*12fc0*/  LEA R168, P6, R172.reuse, R246, 0x1 ;  /* 0x000000f6aca87211 */ /* 0x040fe200078c08ff */
[----:B------:R-:W-:Y:S05]  /*12fd0*/  IMAD.IADD R0, R173, 0x1, R0 ;  /* 0x00000001ad007824 */ /* 0x000fea00078e0200 */
[----:B------:R-:W-:Y:S01]  /*12fe0*/  LEA.HI.X R169, R172, R245, R0, 0x1, P6 ;  /* 0x000000f5aca97211 */ /* 0x000fe200030f0c00 */
[----:B------:R-:W-:-:S05]  /*12ff0*/  @P4 BRA `(.L_x_726) ;  /* 0xffffe8e000004947 */ /* 0x000fca000383ffff */
.L_x_725:
[----:B------:R-:W-:Y:S01]  /*13000*/  FMNMX.FTZ R0, R4, R149, !PT ;  /* 0x0000009504007209 */ /* 0x000fe20007810000 */
[----:B------:R-:W-:Y:S01]  /*13010*/  USHF.L.U32 UR4, UR30, 0x1, URZ ;  /* 0x000000011e047899 */ /* 0x000fe2000800063f */
[----:B-1----:R-:W-:Y:S01]  /*13020*/  LDSM.16.MT88.4 R172, [R201+0x18000] ;  /* 0x01800000c9ac783b */ /* 0x002fe20000004200 */
[----:B------:R-:W-:Y:S01]  /*13030*/  UIADD3 UR34, UR34, 0x1, URZ ;  /* 0x0000000122227890 */ /* 0x000fe2000fffe03f */
        /* <DEDUP_REMOVED lines=47> */
[----:B------:R-:W-:Y:S02]  /*13330*/  FSEL R180, R180, RZ, P5 ;  /* 0x000000ffb4b47208 */ /* 0x000fe40002800000 */
[----:B------:R-:W-:Y:S01]  /*13340*/  FSETP.NEU.FTZ.AND P5, PT, R3, -INF , PT ;  /* 0xff8000000300780b */ /* 0x000fe20003fbd000 */
[----:B------:R-:W-:Y:S01]  /*13350*/  FMUL.FTZ R2, R2, c[0x0][0x23c] ;  /* 0x00008f0002027a20 */ /* 0x000fe20000410000 */
[----:B------:R-:W-:Y:S01]  /*13360*/  LOP3.LUT R149, R233, UR4, R149, 0x96, !PT ;  /* 0x00000004e9957c12 */ /* 0x000fe2000f8e9695 */
[--C-:B------:R-:W-:Y:S01]  /*13370*/  FFMA.FTZ R8, R8, c[0x0][0x23c], -R180.reuse ;  /* 0x00008f0008087a23 */ /* 0x100fe200000108b4 */
[----:B------:R-:W-:Y:S01]  /*13380*/  FSEL R181, R181, RZ, P5 ;  /* 0x000000ffb5b57208 */ /* 0x000fe20002800000 */
[----:B------:R-:W-:Y:S01]  /*13390*/  FFMA.FTZ R9, R9, c[0x0][0x23c], -R180 ;  /* 0x00008f0009097a23 */ /* 0x000fe200000108b4 */
[----:B------:R-:W-:Y:S01]  /*133a0*/  UIADD3 UR4, UR4, 0x1, URZ ;  /* 0x0000000104047890 */ /* 0x000fe2000fffe03f */
        /* <DEDUP_REMOVED lines=13> */
[----:B------:R-:W-:Y:S02]  /*13480*/  FFMA.FTZ R29, R29, c[0x0][0x23c], -R180 ;  /* 0x00008f001d1d7a23 */ /* 0x000fe400000108b4 */
[--C-:B------:R-:W-:Y:S01]  /*13490*/  FFMA.FTZ R30, R30, c[0x0][0x23c], -R181.reuse ;  /* 0x00008f001e1e7a23 */ /* 0x100fe200000108b5 */
[----:B-1----:R-:W-:Y:S01]  /*134a0*/  LOP3.LUT R8, R183, UR13, R168, 0x96, !PT ;  /* 0x0000000db7087c12 */ /* 0x002fe2000f8e96a8 */
[----:B------:R-:W-:Y:S04]  /*134b0*/  IMAD.WIDE.U32 R168, R0, -0x2daee0ad, RZ ;  /* 0xd2511f5300a87825 */ /* 0x000fe800078e00ff */
[--C-:B------:R-:W-:Y:S01]  /*134c0*/  FFMA.FTZ R31, R31, c[0x0][0x23c], -R181.reuse ;  /* 0x00008f001f1f7a23 */ /* 0x100fe200000108b5 */
[----:B------:R1:W-:Y:S01]  /*134d0*/  MUFU.EX2 R237, R11 ;  /* 0x0000000b00ed7308 */ /* 0x0003e20000000800 */
[--C-:B------:R-:W-:Y:S02]  /*134e0*/  FFMA.FTZ R16, R16, c[0x0][0x23c], -R180.reuse ;  /* 0x00008f0010107a23 */ /* 0x100fe400000108b4 */
[----:B------:R-:W-:Y:S02]  /*134f0*/  FFMA.FTZ R17, R17, c[0x0][0x23c], -R180 ;  /* 0x00008f0011117a23 */ /* 0x000fe400000108b4 */
[----:B--2---:R-:W-:Y:S04]  /*13500*/  IMAD.WIDE.U32 R8, R8, -0x2daee0ad, RZ ;  /* 0xd2511f5308087825 */ /* 0x004fe800078e00ff */
[--C-:B------:R-:W-:Y:S01]  /*13510*/  FFMA.FTZ R18, R18, c[0x0][0x23c], -R181.reuse ;  /* 0x00008f0012127a23 */ /* 0x100fe200000108b5 */
        /* <DEDUP_REMOVED lines=8> */
[--C-:B------:R-:W-:Y:S01]  /*135a0*/  FFMA.FTZ R15, R15, c[0x0][0x23c], -R181.reuse ;  /* 0x00008f000f0f7a23 */ /* 0x100fe200000108b5 */
[----:B------:R-:W-:Y:S01]  /*135b0*/  LOP3.LUT R10, R169, UR11, R182, 0x96, !PT ;  /* 0x0000000ba90a7c12 */ /* 0x000fe2000f8e96b6 */
[----:B------:R-:W-:Y:S01]  /*135c0*/  FFMA.FTZ R25, R25, c[0x0][0x23c], -R180 ;  /* 0x00008f0019197a23 */ /* 0x000fe200000108b4 */
[----:B------:R-:W-:Y:S01]  /*135d0*/  LOP3.LUT R0, R185, UR9, R168, 0x96, !PT ;  /* 0x00000009b9007c12 */ /* 0x000fe2000f8e96a8 */
[----:B------:R-:W-:Y:S01]  /*135e0*/  FFMA.FTZ R20, R20, c[0x0][0x23c], -R180 ;  /* 0x00008f0014147a23 */ /* 0x000fe200000108b4 */
[----:B------:R4:W-:Y:S01]  /*135f0*/  MUFU.EX2 R198, R6 ;  /* 0x0000000600c67308 */ /* 0x0009e20000000800 */
[----:B-1----:R-:W-:Y:S04]  /*13600*/  IMAD.WIDE.U32 R10, R10, -0x2daee0ad, RZ ;  /* 0xd2511f530a0a7825 */ /* 0x002fe800078e00ff */
[----:B------:R-:W-:Y:S01]  /*13610*/  IMAD.WIDE.U32 R186, R0, -0x2daee0ad, RZ ;  /* 0xd2511f5300ba7825 */ /* 0x000fe200078e00ff */
[----:B------:R-:W-:Y:S03]  /*13620*/  LOP3.LUT R8, R11, UR8, R8, 0x96, !PT ;  /* 0x000000080b087c12 */ /* 0x000fe6000f8e9608 */
[----:B------:R-:W-:Y:S01]  /*13630*/  FADD.FTZ R0, -R3, R150 ;  /* 0x0000009603007221 */ /* 0x000fe20000010100 */
[----:B------:R1:W-:Y:S01]  /*13640*/  MUFU.EX2 R197, R7 ;  /* 0x0000000700c57308 */ /* 0x0003e20000000800 */
[----:B--2---:R-:W-:Y:S01]  /*13650*/  LOP3.LUT R4, R187, UR6, R10, 0x96, !PT ;  /* 0x00000006bb047c12 */ /* 0x004fe2000f8e960a */
[----:B------:R-:W-:Y:S04]  /*13660*/  IMAD.WIDE.U32 R188, R8, -0x326172a9, RZ ;  /* 0xcd9e8d5708bc7825 */ /* 0x000fe800078e00ff */
[----:B------:R-:W-:Y:S01]  /*13670*/  FMUL.FTZ R0, R0, c[0x0][0x23c] ;  /* 0x00008f0000007a20 */ /* 0x000fe20000410000 */
[----:B------:R-:W-:Y:S01]  /*13680*/  LOP3.LUT R150, R189, UR7, R184, 0x96, !PT ;  /* 0x00000007bd967c12 */ /* 0x000fe2000f8e96b8 */
[----:B---3--:R-:W-:Y:S02]  /*13690*/  IMAD.WIDE.U32 R4, R4, -0x326172a9, RZ ;  /* 0xcd9e8d5704047825 */ /* 0x008fe400078e00ff */
[----:B------:R-:W2:Y:S02]  /*136a0*/  MUFU.EX2 R2, R2 ;  /* 0x0000000200027308 */ /* 0x000ea40000000800 */
[----:B------:R-:W-:Y:S01]  /*136b0*/  IMAD.WIDE.U32 R150, R150, -0x2daee0ad, RZ ;  /* 0xd2511f5396967825 */ /* 0x000fe200078e00ff */
[----:B------:R-:W-:Y:S02]  /*136c0*/  SHF.R.U32.HI R11, RZ, 0x18, R4 ;  /* 0x00000018ff0b7819 */ /* 0x000fe40000011604 */
[----:B----4-:R-:W-:Y:S01]  /*136d0*/  LOP3.LUT R6, R4, 0xffff, RZ, 0xc0, !PT ;  /* 0x0000ffff04067812 */ /* 0x010fe200078ec0ff */
[----:B------:R-:W-:Y:S01]  /*136e0*/  FFMA.FTZ R32, R32, c[0x0][0x23c], -R180 ;  /* 0x00008f0020207a23 */ /* 0x000fe200000108b4 */
[----:B------:R-:W-:Y:S01]  /*136f0*/  LOP3.LUT R5, R5, UR16, R188, 0x96, !PT ;  /* 0x0000001005057c12 */ /* 0x000fe2000f8e96bc */
[----:B------:R-:W-:Y:S01]  /*13700*/  FFMA.FTZ R34, R34, c[0x0][0x23c], -R181 ;  /* 0x00008f0022227a23 */ /* 0x000fe200000108b5 */
[----:B------:R-:W-:Y:S01]  /*13710*/  SHF.R.U32.HI R8, RZ, 0x10, R4 ;  /* 0x00000010ff087819 */ /* 0x000fe20000011604 */
[----:B------:R-:W3:Y:S01]  /*13720*/  MUFU.EX2 R0, R0 ;  /* 0x0000000000007308 */ /* 0x000ee20000000800 */
[----:B------:R-:W-:Y:S01]  /*13730*/  LOP3.LUT R149, R4, 0xff, RZ, 0xc0, !PT ;  /* 0x000000ff04957812 */ /* 0x000fe200078ec0ff */
[--C-:B------:R-:W-:Y:S01]  /*13740*/  FFMA.FTZ R12, R12, c[0x0][0x23c], -R180.reuse ;  /* 0x00008f000c0c7a23 */ /* 0x100fe200000108b4 */
[----:B------:R-:W-:Y:S01]  /*13750*/  LOP3.LUT R4, R5, 0xffff, RZ, 0xc0, !PT ;  /* 0x0000ffff05047812 */ /* 0x000fe200078ec0ff */
[--C-:B------:R-:W-:Y:S01]  /*13760*/  FFMA.FTZ R13, R13, c[0x0][0x23c], -R180.reuse ;  /* 0x00008f000d0d7a23 */ /* 0x100fe200000108b4 */
[----:B-1----:R-:W-:Y:S01]  /*13770*/  SHF.R.U32.HI R7, RZ, 0x10, R5 ;  /* 0x00000010ff077819 */ /* 0x002fe20000011605 */
[----:B------:R-:W-:Y:S01]  /*13780*/  FFMA.FTZ R24, R24, c[0x0][0x23c], -R180 ;  /* 0x00008f0018187a23 */ /* 0x000fe200000108b4 */
[----:B------:R-:W-:Y:S01]  /*13790*/  SHF.R.U32.HI R10, RZ, 0x8, R6 ;  /* 0x00000008ff0a7819 */ /* 0x000fe20000011606 */
[----:B------:R-:W-:Y:S01]  /*137a0*/  FFMA.FTZ R23, R23, c[0x0][0x23c], -R181 ;  /* 0x00008f0017177a23 */ /* 0x000fe200000108b5 */
[----:B------:R-:W-:Y:S01]  /*137b0*/  LOP3.LUT R9, R8, 0xff, RZ, 0xc0, !PT ;  /* 0x000000ff08097812 */ /* 0x000fe200078ec0ff */
[----:B------:R1:W-:Y:S01]  /*137c0*/  MUFU.EX2 R196, R16 ;  /* 0x0000001000c47308 */ /* 0x0003e20000000800 */
[----:B------:R-:W-:Y:S01]  /*137d0*/  LOP3.LUT R8, R5, 0xff, RZ, 0xc0, !PT ;  /* 0x000000ff05087812 */ /* 0x000fe200078ec0ff */
[----:B------:R-:W-:Y:S01]  /*137e0*/  FFMA.FTZ R21, R21, c[0x0][0x23c], -R180 ;  /* 0x00008f0015157a23 */ /* 0x000fe200000108b4 */
[----:B------:R-:W-:Y:S01]  /*137f0*/  SHF.R.U32.HI R6, RZ, 0x18, R5 ;  /* 0x00000018ff067819 */ /* 0x000fe20000011605 */
[C---:B--2---:R-:W-:Y:S01]  /*13800*/  FMUL.FTZ R36, R2.reuse, R36 ;  /* 0x0000002402247220 */ /* 0x044fe20000410000 */
[----:B------:R-:W-:Y:S01]  /*13810*/  SHF.R.U32.HI R5, RZ, 0x8, R4 ;  /* 0x00000008ff057819 */ /* 0x000fe20000011604 */
[C---:B------:R-:W-:Y:S01]  /*13820*/  FMUL.FTZ R37, R2.reuse, R37 ;  /* 0x0000002502257220 */ /* 0x040fe20000410000 */
        /* <DEDUP_REMOVED lines=23> */
[----:B---3--:R-:W-:Y:S01]  /*139a0*/  FMUL.FTZ R7, R0, R155 ;  /* 0x0000009b00077220 */ /* 0x008fe20000410000 */
[----:B------:R-:W-:Y:S01]  /*139b0*/  LOP3.LUT R168, R168, R6, RZ, 0xc0, !PT ;  /* 0x00000006a8a87212 */ /* 0x000fe200078ec0ff */
[C---:B------:R-:W-:Y:S01]  /*139c0*/  FMUL.FTZ R6, R0.reuse, R154 ;  /* 0x0000009a00067220 */ /* 0x040fe20000410000 */
[----:B------:R2:W-:Y:S01]  /*139d0*/  MUFU.EX2 R195, R17 ;  /* 0x0000001100c37308 */ /* 0x0005e20000000800 */
[----:B------:R-:W3:Y:S01]  /*139e0*/  LDSM.16.MT88.4 R152, [R204+0x18000] ;  /* 0x01800000cc98783b */ /* 0x000ee20000004200 */
[C---:B------:R-:W-:Y:S02]  /*139f0*/  FMUL.FTZ R10, R0.reuse, R158 ;  /* 0x0000009e000a7220 */ /* 0x040fe40000410000 */
[----:B------:R-:W-:Y:S02]  /*13a00*/  FMUL.FTZ R11, R0, R159 ;  /* 0x0000009f000b7220 */ /* 0x000fe40000410000 */
[C---:B------:R-:W-:Y:S03]  /*13a10*/  HMMA.16816.F32 R4, R168.reuse, R172, R4 ;  /* 0x000000aca804723c */ /* 0x040fe60000001804 */
[----:B------:R-:W4:Y:S01]  /*13a20*/  LDSM.16.MT88.4 R156, [R203+0x18000] ;  /* 0x01800000cb9c783b */ /* 0x000f220000004200 */
[----:B------:R5:W-:Y:S01]  /*13a30*/  MUFU.EX2 R194, R18 ;  /* 0x0000001200c27308 */ /* 0x000be20000000800 */
[----:B-1----:R-:W-:Y:S02]  /*13a40*/  FMUL.FTZ R16, R2, R160 ;  /* 0x000000a002107220 */ /* 0x002fe40000410000 */
[C---:B------:R-:W-:Y:S01]  /*13a50*/  FMUL.FTZ R38, R0.reuse, R38 ;  /* 0x0000002600267220 */ /* 0x040fe20000410000 */
[C---:B------:R-:W-:Y:S03]  /*13a60*/  HMMA.16816.F32 R8, R168.reuse, R174, R8 ;  /* 0x000000aea808723c */ /* 0x040fe60000001808 */
[----:B------:R-:W1:Y:S01]  /*13a70*/  LDSM.16.MT88.4 R172, [R201+0x1a000] ;  /* 0x01a00000c9ac783b */ /* 0x000e620000004200 */
[C---:B------:R-:W-:Y:S02]  /*13a80*/  FMUL.FTZ R39, R0.reuse, R39 ;  /* 0x0000002700277220 */ /* 0x040fe40000410000 */
[C---:B------:R-:W-:Y:S01]  /*13a90*/  FMUL.FTZ R42, R0.reuse, R42 ;  /* 0x0000002a002a7220 */ /* 0x040fe20000410000 */
[----:B------:R3:W-:Y:S01]  /*13aa0*/  MUFU.EX2 R193, R19 ;  /* 0x0000001300c17308 */ /* 0x0007e20000000800 */
[----:B------:R-:W-:Y:S03]  /*13ab0*/  FMUL.FTZ R43, R0, R43 ;  /* 0x0000002b002b7220 */ /* 0x000fe60000410000 */
[C---:B------:R-:W-:Y:S03]  /*13ac0*/  HMMA.16816.F32 R36, R168.reuse, R176, R36 ;  /* 0x000000b0a824723c */ /* 0x040fe60000001824 */
[C---:B--2---:R-:W-:Y:S02]  /*13ad0*/  FMUL.FTZ R17, R2.reuse, R161 ;  /* 0x000000a102117220 */ /* 0x044fe40000410000 */
[----:B------:R-:W-:Y:S01]  /*13ae0*/  FMUL.FTZ R45, R2, R45 ;  /* 0x0000002d022d7220 */ /* 0x000fe20000410000 */
[----:B------:R2:W-:Y:S01]  /*13af0*/  MUFU.EX2 R190, R14 ;  /* 0x0000000e00be7308 */ /* 0x0005e20000000800 */
[----:B------:R-:W-:Y:S01]  /*13b00*/  LOP3.LUT R176, R150, 0xff, RZ, 0xc0, !PT ;  /* 0x000000ff96b07812 */ /* 0x000fe200078ec0ff */
[C---:B------:R-:W-:Y:S04]  /*13b10*/  HMMA.16816.F32 R40, R168.reuse, R178, R40 ;  /* 0x000000b2a828723c */ /* 0x040fe80000001828 */
[C---:B------:R-:W-:Y:S02]  /*13b20*/  FMUL.FTZ R46, R0.reuse, R46 ;  /* 0x0000002e002e7220 */ /* 0x040fe40000410000 */
[C---:B------:R-:W-:Y:S02]  /*13b30*/  FMUL.FTZ R47, R0.reuse, R47 ;  /* 0x0000002f002f7220 */ /* 0x040fe40000410000 */
[C---:B-----5:R-:W-:Y:S01]  /*13b40*/  FMUL.FTZ R18, R0.reuse, R162 ;  /* 0x000000a200127220 */ /* 0x060fe20000410000 */
[----:B------:R5:W1:Y:S03]  /*13b50*/  MUFU.EX2 R189, R15 ;  /* 0x0000000f00bd7308 */ /* 0x000a660000000800 */
[----:B---3--:R-:W-:Y:S01]  /*13b60*/  FMUL.FTZ R19, R0, R163 ;  /* 0x000000a300137220 */ /* 0x008fe20000410000 */
[C---:B------:R-:W-:Y:S01]  /*13b70*/  HMMA.16816.F32 R44, R168.reuse, R152, R44 ;  /* 0x00000098a82c723c */ /* 0x040fe2000000182c */
[----:B------:R-:W-:Y:S02]  /*13b80*/  LDSM.16.MT88.4 R160, [R201+0x18800] ;  /* 0x01880000c9a0783b */ /* 0x000fe40000004200 */
[C---:B------:R-:W-:Y:S02]  /*13b90*/  FMUL.FTZ R48, R2.reuse, R48 ;  /* 0x0000003002307220 */ /* 0x040fe40000410000 */
[----:B------:R-:W-:Y:S01]  /*13ba0*/  FMUL.FTZ R49, R2, R49 ;  /* 0x0000003102317220 */ /* 0x000fe20000410000 */
[----:B------:R-:W-:Y:S01]  /*13bb0*/  MUFU.EX2 R187, R25 ;  /* 0x0000001900bb7308 */ /* 0x000fe20000000800 */
[C---:B------:R-:W-:Y:S02]  /*13bc0*/  FMUL.FTZ R50, R0.reuse, R50 ;  /* 0x0000003200327220 */ /* 0x040fe40000410000 */
[C---:B------:R-:W-:Y:S03]  /*13bd0*/  FMUL.FTZ R51, R0.reuse, R51 ;  /* 0x0000003300337220 */ /* 0x040fe60000410000 */
[----:B--2---:R-:W-:Y:S02]  /*13be0*/  FMUL.FTZ R14, R0, R166 ;  /* 0x000000a6000e7220 */ /* 0x004fe40000410000 */
[C---:B------:R-:W-:Y:S02]  /*13bf0*/  FMUL.FTZ R52, R2.reuse, R52 ;  /* 0x0000003402347220 */ /* 0x040fe40000410000 */
[C---:B------:R-:W-:Y:S01]  /*13c00*/  HMMA.16816.F32 R48, R168.reuse, R154, R48 ;  /* 0x0000009aa830723c */ /* 0x040fe20000001830 */
[----:B------:R-:W2:Y:S01]  /*13c10*/  LDSM.16.MT88.4 R152, [R202+0x1a000] ;  /* 0x01a00000ca98783b */ /* 0x000ea20000004200 */
[----:B------:R-:W-:Y:S01]  /*13c20*/  MUFU.EX2 R184, R20 ;  /* 0x0000001400b87308 */ /* 0x000fe20000000800 */
[----:B------:R-:W-:Y:S02]  /*13c30*/  FMUL.FTZ R53, R2, R53 ;  /* 0x0000003502357220 */ /* 0x000fe40000410000 */
[C---:B------:R-:W-:Y:S02]  /*13c40*/  FMUL.FTZ R54, R0.reuse, R54 ;  /* 0x0000003600367220 */ /* 0x040fe40000410000 */
[C---:B------:R-:W-:Y:S02]  /*13c50*/  FMUL.FTZ R55, R0.reuse, R55 ;  /* 0x0000003700377220 */ /* 0x040fe40000410000 */
[----:B-----5:R-:W-:Y:S03]  /*13c60*/  FMUL.FTZ R15, R0, R167 ;  /* 0x000000a7000f7220 */ /* 0x020fe60000410000 */
[C---:B------:R-:W-:Y:S01]  /*13c70*/  FMUL.FTZ R56, R2.reuse, R56 ;  /* 0x0000003802387220 */ /* 0x040fe20000410000 */
[----:B------:R3:W-:Y:S01]  /*13c80*/  MUFU.EX2 R192, R12 ;  /* 0x0000000c00c07308 */ /* 0x0007e20000000800 */
[C---:B----4-:R-:W-:Y:S03]  /*13c90*/  HMMA.16816.F32 R52, R168.reuse, R156, R52 ;  /* 0x0000009ca834723c */ /* 0x050fe60000001834 */
[----:B------:R-:W-:Y:S02]  /*13ca0*/  FMUL.FTZ R57, R2, R57 ;  /* 0x0000003902397220 */ /* 0x000fe40000410000 */
[C---:B------:R-:W-:Y:S02]  /*13cb0*/  FMUL.FTZ R58, R0.reuse, R58 ;  /* 0x0000003a003a7220 */ /* 0x040fe40000410000 */
[----:B------:R-:W-:Y:S02]  /*13cc0*/  FMUL.FTZ R59, R0, R59 ;  /* 0x0000003b003b7220 */ /* 0x000fe40000410000 */
[C---:B------:R-:W-:Y:S01]  /*13cd0*/  FMUL.FTZ R60, R2.reuse, R60 ;  /* 0x0000003c023c7220 */ /* 0x040fe20000410000 */
[----:B------:R4:W5:Y:S02]  /*13ce0*/  MUFU.EX2 R191, R13 ;  /* 0x0000000d00bf7308 */ /* 0x0009640000000800 */
[----:B------:R-:W-:Y:S02]  /*13cf0*/  FMUL.FTZ R61, R2, R61 ;  /* 0x0000003d023d7220 */ /* 0x000fe40000410000 */
[C---:B------:R-:W-:Y:S01]  /*13d00*/  HMMA.16816.F32 R56, R168.reuse, R158, R56 ;  /* 0x0000009ea838723c */ /* 0x040fe20000001838 */
[----:B------:R-:W5:Y:S02]  /*13d10*/  LDSM.16.MT88.4 R156, [R204+0x1a000] ;  /* 0x01a00000cc9c783b */ /* 0x000f640000004200 */
[C---:B------:R-:W-:Y:S02]  /*13d20*/  FMUL.FTZ R62, R0.reuse, R62 ;  /* 0x0000003e003e7220 */ /* 0x040fe40000410000 */
[----:B------:R-:W-:Y:S01]  /*13d30*/  FMUL.FTZ R63, R0, R63 ;  /* 0x0000003f003f7220 */ /* 0x000fe20000410000 */
[----:B------:R2:W-:Y:S01]  /*13d40*/  MUFU.EX2 R188, R24 ;  /* 0x0000001800bc7308 */ /* 0x0005e20000000800 */
[C---:B------:R-:W-:Y:S02]  /*13d50*/  FMUL.FTZ R64, R2.reuse, R64 ;  /* 0x0000004002407220 */ /* 0x040fe40000410000 */
[----:B------:R-:W-:Y:S03]  /*13d60*/  FMUL.FTZ R65, R2, R65 ;  /* 0x0000004102417220 */ /* 0x000fe60000410000 */
[C---:B-1----:R-:W-:Y:S03]  /*13d70*/  HMMA.16816.F32 R60, R168.reuse, R172, R60 ;  /* 0x000000aca83c723c */ /* 0x042fe6000000183c */
[C---:B------:R-:W-:Y:S01]  /*13d80*/  FMUL.FTZ R66, R0.reuse, R66 ;  /* 0x0000004200427220 */ /* 0x040fe20000410000 */
[----:B---3--:R-:W-:Y:S01]  /*13d90*/  LOP3.LUT R12, R151, UR17, R186, 0x96, !PT ;  /* 0x00000011970c7c12 */ /* 0x008fe2000f8e96ba */
[----:B------:R-:W-:Y:S01]  /*13da0*/  FMUL.FTZ R67, R0, R67 ;  /* 0x0000004300437220 */ /* 0x000fe20000410000 */
[----:B------:R-:W-:Y:S01]  /*13db0*/  MUFU.EX2 R186, R26 ;  /* 0x0000001a00ba7308 */ /* 0x000fe20000000800 */
[----:B------:R-:W-:Y:S01]  /*13dc0*/  FMUL.FTZ R68, R2, R68 ;  /* 0x0000004402447220 */ /* 0x000fe20000410000 */
[----:B----4-:R-:W-:Y:S01]  /*13dd0*/  LOP3.LUT R13, R12, 0xffff, RZ, 0xc0, !PT ;  /* 0x0000ffff0c0d7812 */ /* 0x010fe200078ec0ff */
[----:B------:R-:W-:Y:S03]  /*13de0*/  FMUL.FTZ R69, R2, R69 ;  /* 0x0000004502457220 */ /* 0x000fe60000410000 */
[C---:B------:R-:W-:Y:S01]  /*13df0*/  HMMA.16816.F32 R64, R168.reuse, R174, R64 ;  /* 0x000000aea840723c */ /* 0x040fe20000001840 */
[----:B------:R-:W1:Y:S02]  /*13e00*/  LDSM.16.MT88.4 R172, [R203+0x1a000] ;  /* 0x01a00000cbac783b */ /* 0x000e640000004200 */
[C---:B------:R-:W-:Y:S01]  /*13e10*/  FMUL.FTZ R70, R0.reuse, R70 ;  /* 0x0000004600467220 */ /* 0x040fe20000410000 */
[----:B------:R-:W-:Y:S01]  /*13e20*/  SHF.R.U32.HI R149, RZ, 0x10, R12 ;  /* 0x00000010ff957819 */ /* 0x000fe2000001160c */
[----:B------:R-:W-:Y:S02]  /*13e30*/  FMUL.FTZ R71, R0, R71 ;  /* 0x0000004700477220 */ /* 0x000fe40000410000 */
[C---:B------:R-:W-:Y:S01]  /*13e40*/  FMUL.FTZ R72, R2.reuse, R72 ;  /* 0x0000004802487220 */ /* 0x040fe20000410000 */
[----:B------:R-:W-:Y:S01]  /*13e50*/  LOP3.LUT R149, R149, 0xff, RZ, 0xc0, !PT ;  /* 0x000000ff95957812 */ /* 0x000fe200078ec0ff */
        /* <DEDUP_REMOVED lines=98> */
[C---:B------:R-:W-:Y:S01]  /*14480*/  FMUL.FTZ R144, R2.reuse, R144 ;  /* 0x0000009002907220 */ /* 0x040fe20000410000 */
[C---:B--2---:R-:W-:Y:S04]  /*14490*/  HMMA.16816.F32 R16, R168.reuse, R152, R16 ;  /* 0x00000098a810723c */ /* 0x044fe80000001810 */
[----:B------:R-:W-:Y:S02]  /*144a0*/  FMUL.FTZ R145, R2, R145 ;  /* 0x0000009102917220 */ /* 0x000fe40000410000 */
[----:B------:R-:W-:Y:S01]  /*144b0*/  FMUL.FTZ R146, R0, R146 ;  /* 0x0000009200927220 */ /* 0x000fe20000410000 */
[----:B------:R-:W-:Y:S01]  /*144c0*/  LOP3.LUT R152, R12, 0xff, RZ, 0xc0, !PT ;  /* 0x000000ff0c987812 */ /* 0x000fe200078ec0ff */
[C---:B------:R-:W-:Y:S04]  /*144d0*/  HMMA.16816.F32 R140, R168.reuse, R154, R140 ;  /* 0x0000009aa88c723c */ /* 0x040fe8000000188c */
[----:B------:R-:W-:Y:S01]  /*144e0*/  FMUL.FTZ R147, R0, R147 ;  /* 0x0000009300937220 */ /* 0x000fe20000410000 */
[----:B------:R-:W-:Y:S01]  /*144f0*/  SHF.R.U32.HI R153, RZ, 0x18, R150 ;  /* 0x00000018ff997819 */ /* 0x000fe20000011696 */
[----:B------:R-:W-:Y:S01]  /*14500*/  FFMA.FTZ R180, R33, c[0x0][0x23c], -R180 ;  /* 0x00008f0021b47a23 */ /* 0x000fe200000108b4 */
[----:B------:R-:W-:Y:S01]  /*14510*/  LOP3.LUT R154, R150, 0xffff, RZ, 0xc0, !PT ;  /* 0x0000ffff969a7812 */ /* 0x000fe200078ec0ff */
[----:B------:R-:W-:Y:S01]  /*14520*/  FFMA.FTZ R0, R0, R247, R198 ;  /* 0x000000f700007223 */ /* 0x000fe200000100c6 */
[----:B------:R-:W-:Y:S02]  /*14530*/  SHF.R.U32.HI R151, RZ, 0x18, R12 ;  /* 0x00000018ff977819 */ /* 0x000fe4000001160c */
[C---:B---3--:R-:W-:Y:S01]  /*14540*/  HMMA.16816.F32 R144, R168.reuse, R156, R144 ;  /* 0x0000009ca890723c */ /* 0x048fe20000001890 */
[----:B------:R-:W-:Y:S02]  /*14550*/  MUFU.EX2 R180, R180 ;  /* 0x000000b400b47308 */ /* 0x000fe40000000800 */
[C---:B------:R-:W-:Y:S01]  /*14560*/  FMUL.FTZ R12, R2.reuse, R164 ;  /* 0x000000a4020c7220 */ /* 0x040fe20000410000 */
[----:B------:R-:W-:Y:S01]  /*14570*/  SHF.R.U32.HI R155, RZ, 0x10, R150 ;  /* 0x00000010ff9b7819 */ /* 0x000fe20000011696 */
[----:B------:R-:W-:Y:S01]  /*14580*/  FADD.FTZ R0, R197, R0 ;  /* 0x00000000c5007221 */ /* 0x000fe20000010000 */
[----:B------:R-:W-:Y:S01]  /*14590*/  SHF.R.U32.HI R150, RZ, 0x8, R13 ;  /* 0x00000008ff967819 */ /* 0x000fe2000001160d */
[C---:B------:R-:W-:Y:S01]  /*145a0*/  FMUL.FTZ R13, R2.reuse, R165 ;  /* 0x000000a5020d7220 */ /* 0x040fe20000410000 */
[----:B------:R-:W-:Y:S01]  /*145b0*/  SHF.R.U32.HI R154, RZ, 0x8, R154 ;  /* 0x00000008ff9a7819 */ /* 0x000fe2000001169a */
[----:B------:R-:W-:Y:S03]  /*145c0*/  LDSM.16.MT88.4 R164, [R203+0x18800] ;  /* 0x01880000cba4783b */ /* 0x000fe60000004200 */
[----:B------:R-:W-:Y:S01]  /*145d0*/  LOP3.LUT R155, R155, 0xff, RZ, 0xc0, !PT ;  /* 0x000000ff9b9b7812 */ /* 0x000fe200078ec0ff */
[----:B------:R-:W-:Y:S01]  /*145e0*/  FFMA.FTZ R2, R2, R250, R236 ;  /* 0x000000fa02027223 */ /* 0x000fe200000100ec */
[----:B------:R-:W-:Y:S03]  /*145f0*/  HMMA.16816.F32 R12, R168, R158, R12 ;  /* 0x0000009ea80c723c */ /* 0x000fe6000000180c */
[----:B------:R-:W-:Y:S01]  /*14600*/  PRMT R154, R176, 0x5410, R154 ;  /* 0x00005410b09a7816 */ /* 0x000fe2000000009a */
[----:B------:R-:W2:Y:S01]  /*14610*/  LDSM.16.MT88.4 R156, [R204+0x18800] ;  /* 0x01880000cc9c783b */ /* 0x000ea20000004200 */
[----:B------:R-:W-:Y:S01]  /*14620*/  PRMT R155, R155, 0x5410, R153 ;  /* 0x000054109b9b7816 */ /* 0x000fe20000000099 */
[----:B------:R-:W-:Y:S01]  /*14630*/  FADD.FTZ R2, R199, R2 ;  /* 0x00000002c7027221 */ /* 0x000fe20000010000 */
[----:B------:R-:W-:Y:S01]  /*14640*/  PRMT R152, R152, 0x5410, R150 ;  /* 0x0000541098987816 */ /* 0x000fe20000000096 */
[--C-:B------:R-:W-:Y:S01]  /*14650*/  HSET2.LE.AND R154, R154, R252.reuse, PT ;  /* 0x000000fc9a9a7233 */ /* 0x100fe20003803000 */
[----:B------:R-:W-:Y:S03]  /*14660*/  PRMT R149, R149, 0x5410, R151 ;  /* 0x0000541095957816 */ /* 0x000fe60000000097 */
[--C-:B------:R-:W-:Y:S01]  /*14670*/  HSET2.LE.AND R155, R155, R252.reuse, PT ;  /* 0x000000fc9b9b7233 */ /* 0x100fe20003803000 */
[----:B------:R-:W-:Y:S01]  /*14680*/  F2FP.PACK_AB R168, R189, R190 ;  /* 0x000000bebda8723e */ /* 0x000fe200000000ff */
[--C-:B------:R-:W-:Y:S01]  /*14690*/  HSET2.LE.AND R152, R152, R252.reuse, PT ;  /* 0x000000fc98987233 */ /* 0x100fe20003803000 */
[----:B------:R-:W-:Y:S01]  /*146a0*/  F2FP.PACK_AB R150, R193, R194 ;  /* 0x000000c2c196723e */ /* 0x000fe200000000ff */
[--C-:B------:R-:W-:Y:S01]  /*146b0*/  HSET2.LE.AND R153, R149, R252.reuse, PT ;  /* 0x000000fc95997233 */ /* 0x100fe20003803000 */
[----:B------:R-:W-:Y:S01]  /*146c0*/  F2FP.PACK_AB R149, R195, R196 ;  /* 0x000000c4c395723e */ /* 0x000fe200000000ff */
[----:B------:R-:W-:Y:S01]  /*146d0*/  LDSM.16.MT88.4 R176, [R202+0x1a800] ;  /* 0x01a80000cab0783b */ /* 0x000fe20000004200 */
        /* <DEDUP_REMOVED lines=10> */
[----:B------:R-:W3:Y:S01]  /*14780*/  LDSM.16.MT88.4 R168, [R201+0x1a800] ;  /* 0x01a80000c9a8783b */ /* 0x000ee20000004200 */
[----:B------:R-:W-:Y:S01]  /*14790*/  MOV R149, UR4 ;  /* 0x0000000400957c02 */ /* 0x000fe20008000f00 */
[----:B------:R-:W-:Y:S02]  /*147a0*/  FADD.FTZ R0, R190, R0 ;  /* 0x00000000be007221 */ /* 0x000fe40000010000 */
[----:B------:R-:W-:Y:S01]  /*147b0*/  FADD.FTZ R2, R191, R2 ;  /* 0x00000002bf027221 */ /* 0x000fe20000010000 */
[C---:B------:R-:W-:Y:S05]  /*147c0*/  HMMA.16816.F32 R4, R152.reuse, R160, R4 ;  /* 0x000000a09804723c */ /* 0x040fea0000001804 */
[----:B------:R-:W-:Y:S01]  /*147d0*/  LOP3.LUT R149, R233, UR37, R149, 0x96, !PT ;  /* 0x00000025e9957c12 */ /* 0x000fe2000f8e9695 */
[----:B------:R-:W-:Y:S02]  /*147e0*/  FADD.FTZ R0, R189, R0 ;  /* 0x00000000bd007221 */ /* 0x000fe40000010000 */
[C---:B------:R-:W-:Y:S01]  /*147f0*/  HMMA.16816.F32 R8, R152.reuse, R162, R8 ;  /* 0x000000a29808723c */ /* 0x040fe20000001808 */
[----:B------:R-:W4:Y:S03]  /*14800*/  LDSM.16.MT88.4 R160, [R204+0x1a800] ;  /* 0x01a80000cca0783b */ /* 0x000f260000004200 */
[----:B------:R-:W-:Y:S04]  /*14810*/  IMAD.WIDE.U32 R150, R149, -0x326172a9, RZ ;  /* 0xcd9e8d5795967825 */ /* 0x000fe800078e00ff */
[C---:B-1----:R-:W-:Y:S04]  /*14820*/  HMMA.16816.F32 R36, R152.reuse, R172, R36 ;  /* 0x000000ac9824723c */ /* 0x042fe80000001824 */
[--C-:B------:R-:W-:Y:S01]  /*14830*/  FFMA.FTZ R149, R27, c[0x0][0x23c], -R181.reuse ;  /* 0x00008f001b957a23 */ /* 0x100fe200000108b5 */
[----:B------:R-:W-:Y:S01]  /*14840*/  LOP3.LUT R24, R151, UR15, R242, 0x96, !PT ;  /* 0x0000000f97187c12 */ /* 0x000fe2000f8e96f2 */
[----:B------:R-:W-:Y:S01]  /*14850*/  FADD.FTZ R2, R196, R2 ;  /* 0x00000002c4027221 */ /* 0x000fe20000010000 */
[----:B------:R-:W-:Y:S01]  /*14860*/  LOP3.LUT R150, R183, UR13, R150, 0x96, !PT ;  /* 0x0000000db7967c12 */ /* 0x000fe2000f8e9696 */
[C---:B------:R-:W-:Y:S01]  /*14870*/  HMMA.16816.F32 R40, R152.reuse, R174, R40 ;  /* 0x000000ae9828723c */ /* 0x040fe20000001828 */
[----:B------:R-:W-:Y:S01]  /*14880*/  LDSM.16.MT88.4 R172, [R204+0x1c800] ;  /* 0x01c80000ccac783b */ /* 0x000fe20000004200 */
[----:B------:R-:W-:Y:S02]  /*14890*/  MUFU.EX2 R185, R149 ;  /* 0x0000009500b97308 */ /* 0x000fe40000000800 */
[----:B------:R-:W-:Y:S04]  /*148a0*/  IMAD.WIDE.U32 R24, R24, -0x2daee0ad, RZ ;  /* 0xd2511f5318187825 */ /* 0x000fe800078e00ff */
[C---:B--2---:R-:W-:Y:S04]  /*148b0*/  HMMA.16816.F32 R44, R152.reuse, R156, R44 ;  /* 0x0000009c982c723c */ /* 0x044fe8000000182c */
[----:B------:R-:W-:Y:S01]  /*148c0*/  IMAD.WIDE.U32 R150, R150, -0x2daee0ad, RZ ;  /* 0xd2511f5396967825 */ /* 0x000fe200078e00ff */
[----:B------:R-:W1:Y:S03]  /*148d0*/  MUFU.EX2 R183, R21 ;  /* 0x0000001500b77308 */ /* 0x000e660000000800 */
[C---:B------:R-:W-:Y:S01]  /*148e0*/  HMMA.16816.F32 R48, R152.reuse, R158, R48 ;  /* 0x0000009e9830723c */ /* 0x040fe20000001830 */
[----:B------:R-:W2:Y:S03]  /*148f0*/  LDSM.16.MT88.4 R156, [R203+0x1a800] ;  /* 0x01a80000cb9c783b */ /* 0x000ea60000004200 */
[----:B------:R-:W-:Y:S01]  /*14900*/  LOP3.LUT R151, R151, UR10, R24, 0x96, !PT ;  /* 0x0000000a97977c12 */ /* 0x000fe2000f8e9618 */
[----:B------:R-:W-:Y:S02]  /*14910*/  FADD.FTZ R0, R194, R0 ;  /* 0x00000000c2007221 */ /* 0x000fe40000010000 */
[----:B------:R-:W-:Y:S01]  /*14920*/  FADD.FTZ R2, R195, R2 ;  /* 0x00000002c3027221 */ /* 0x000fe20000010000 */
[C---:B------:R-:W-:Y:S04]  /*14930*/  HMMA.16816.F32 R52, R152.reuse, R164, R52 ;  /* 0x000000a49834723c */ /* 0x040fe80000001834 */
[----:B------:R-:W-:Y:S02]  /*14940*/  FADD.FTZ R0, R193, R0 ;  /* 0x00000000c1007221 */ /* 0x000fe40000010000 */
[----:B------:R-:W-:Y:S02]  /*14950*/  FADD.FTZ R2, R184, R2 ;  /* 0x00000002b8027221 */ /* 0x000fe40000010000 */
[C---:B------:R-:W-:Y:S01]  /*14960*/  HMMA.16816.F32 R56, R152.reuse, R166, R56 ;  /* 0x000000a69838723c */ /* 0x040fe20000001838 */
[----:B------:R-:W5:Y:S03]  /*14970*/  LDSM.16.MT88.4 R164, [R201+0x1c800] ;  /* 0x01c80000c9a4783b */ /* 0x000f660000004200 */
[----:B-1----:R-:W-:Y:S04]  /*14980*/  FADD.FTZ R2, R183, R2 ;  /* 0x00000002b7027221 */ /* 0x002fe80000010000 */
[C---:B---3--:R-:W-:Y:S04]  /*14990*/  HMMA.16816.F32 R60, R152.reuse, R168, R60 ;  /* 0x000000a8983c723c */ /* 0x048fe8000000183c */
[----:B------:R-:W-:Y:S04]  /*149a0*/  FADD.FTZ R2, R188, R2 ;  /* 0x00000002bc027221 */ /* 0x000fe80000010000 */
[C---:B------:R-:W-:Y:S01]  /*149b0*/  HMMA.16816.F32 R64, R152.reuse, R170, R64 ;  /* 0x000000aa9840723c */ /* 0x040fe20000001840 */
[----:B------:R-:W1:Y:S03]  /*149c0*/  LDSM.16.MT88.4 R168, [R202+0x1c800] ;  /* 0x01c80000caa8783b */ /* 0x000e660000004200 */
[----:B------:R-:W-:Y:S04]  /*149d0*/  FADD.FTZ R2, R187, R2 ;  /* 0x00000002bb027221 */ /* 0x000fe80000010000 */
        /* <DEDUP_REMOVED lines=13> */
[C---:B------:R-:W-:Y:S07]  /*14ab0*/  HMMA.16816.F32 R104, R152.reuse, R170, R104 ;  /* 0x000000aa9868723c */ /* 0x040fee0000001868 */
[----:B------:R-:W-:Y:S01]  /*14ac0*/  IMAD.WIDE.U32 R170, R151, -0x326172a9, RZ ;  /* 0xcd9e8d5797aa7825 */ /* 0x000fe200078e00ff */
[C---:B------:R-:W-:Y:S08]  /*14ad0*/  HMMA.16816.F32 R108, R152.reuse, R172, R108 ;  /* 0x000000ac986c723c */ /* 0x040ff0000000186c */
[C---:B------:R-:W-:Y:S01]  /*14ae0*/  HMMA.16816.F32 R112, R152.reuse, R174, R112 ;  /* 0x000000ae9870723c */ /* 0x040fe20000001870 */
[----:B------:R-:W-:Y:S07]  /*14af0*/  MUFU.EX2 R175, R31 ;  /* 0x0000001f00af7308 */ /* 0x000fee0000000800 */
[C---:B---3--:R-:W-:Y:S03]  /*14b00*/  HMMA.16816.F32 R116, R152.reuse, R176, R116 ;  /* 0x000000b09874723c */ /* 0x048fe60000001874 */
[----:B------:R-:W-:Y:S05]  /*14b10*/  MUFU.EX2 R177, R29 ;  /* 0x0000001d00b17308 */ /* 0x000fea0000000800 */
[C---:B------:R-:W-:Y:S05]  /*14b20*/  HMMA.16816.F32 R120, R152.reuse, R178, R120 ;  /* 0x000000b29878723c */ /* 0x040fea0000001878 */
[----:B------:R-:W1:Y:S03]  /*14b30*/  MUFU.EX2 R178, R28 ;  /* 0x0000001c00b27308 */ /* 0x000e660000000800 */
[C---:B----4-:R-:W-:Y:S07]  /*14b40*/  HMMA.16816.F32 R124, R152.reuse, R160, R124 ;  /* 0x000000a0987c723c */ /* 0x050fee000000187c */
[----:B------:R-:W-:Y:S01]  /*14b50*/  LOP3.LUT R160, R25, UR12, R230, 0x96, !PT ;  /* 0x0000000c19a07c12 */ /* 0x000fe2000f8e96e6 */
[C---:B------:R-:W-:Y:S01]  /*14b60*/  HMMA.16816.F32 R128, R152.reuse, R162, R128 ;  /* 0x000000a29880723c */ /* 0x040fe20000001880 */
[----:B------:R-:W3:Y:S01]  /*14b70*/  LDSM.16.MT88.4 R24, [R203+0x1e800] ;  /* 0x01e80000cb18783b */ /* 0x000ee20000004200 */
[----:B------:R4:W-:Y:S02]  /*14b80*/  MUFU.EX2 R176, R30 ;  /* 0x0000001e00b07308 */ /* 0x0009e40000000800 */
[----:B------:R-:W-:Y:S04]  /*14b90*/  IMAD.WIDE.U32 R160, R160, -0x326172a9, RZ ;  /* 0xcd9e8d57a0a07825 */ /* 0x000fe800078e00ff */
[C---:B--2---:R-:W-:Y:S04]  /*14ba0*/  HMMA.16816.F32 R132, R152.reuse, R156, R132 ;  /* 0x0000009c9884723c */ /* 0x044fe80000001884 */
[----:B------:R-:W-:Y:S01]  /*14bb0*/  LOP3.LUT R149, R171, UR9, R160, 0x96, !PT ;  /* 0x00000009ab957c12 */ /* 0x000fe2000f8e96a0 */
[----:B------:R-:W-:Y:S01]  /*14bc0*/  MUFU.EX2 R174, R32 ;  /* 0x0000002000ae7308 */ /* 0x000fe20000000800 */
[----:B-1----:R-:W-:Y:S01]  /*14bd0*/  FADD.FTZ R2, R178, R2 ;  /* 0x00000002b2027221 */ /* 0x002fe20000010000 */
[----:B------:R-:W-:Y:S01]  /*14be0*/  LOP3.LUT R156, R161, UR11, R182, 0x96, !PT ;  /* 0x0000000ba19c7c12 */ /* 0x000fe2000f8e96b6 */
[C---:B------:R-:W-:Y:S01]  /*14bf0*/  HMMA.16816.F32 R136, R152.reuse, R158, R136 ;  /* 0x0000009e9888723c */ /* 0x040fe20000001888 */
[----:B------:R-:W-:Y:S03]  /*14c00*/  LDSM.16.MT88.4 R160, [R202+0x19000] ;  /* 0x01900000caa0783b */ /* 0x000fe60000004200 */
[----:B------:R-:W-:Y:S03]  /*14c10*/  IMAD.WIDE.U32 R156, R156, -0x2daee0ad, RZ ;  /* 0xd2511f539c9c7825 */ /* 0x000fe600078e00ff */
[----:B------:R-:W-:Y:S01]  /*14c20*/  MUFU.EX2 R179, R23 ;  /* 0x0000001700b37308 */ /* 0x000fe20000000800 */
[C---:B-----5:R-:W-:Y:S01]  /*14c30*/  HMMA.16816.F32 R16, R152.reuse, R164, R16 ;  /* 0x000000a49810723c */ /* 0x060fe20000001810 */
[----:B----4-:R-:W-:Y:S03]  /*14c40*/  LDSM.16.MT88.4 R28, [R202+0x19800] ;  /* 0x01980000ca1c783b */ /* 0x010fe60000004200 */
[----:B------:R-:W-:Y:S01]  /*14c50*/  LOP3.LUT R151, R157, UR8, R150, 0x96, !PT ;  /* 0x000000089d977c12 */ /* 0x000fe2000f8e9696 */
[--C-:B------:R-:W-:Y:S02]  /*14c60*/  FFMA.FTZ R150, R22, c[0x0][0x23c], -R181.reuse ;  /* 0x00008f0016967a23 */ /* 0x100fe400000108b5 */
[----:B------:R-:W-:Y:S01]  /*14c70*/  IMAD.WIDE.U32 R168, R149, -0x2daee0ad, RZ ;  /* 0xd2511f5395a87825 */ /* 0x000fe200078e00ff */
[C---:B------:R-:W-:Y:S01]  /*14c80*/  HMMA.16816.F32 R140, R152.reuse, R166, R140 ;  /* 0x000000a6988c723c */ /* 0x040fe2000000188c */
[----:B------:R-:W1:Y:S03]  /*14c90*/  MUFU.EX2 R182, R150 ;  /* 0x0000009600b67308 */ /* 0x000e660000000800 */
[----:B------:R-:W-:Y:S01]  /*14ca0*/  LOP3.LUT R20, R169, UR6, R156, 0x96, !PT ;  /* 0x00000006a9147c12 */ /* 0x000fe2000f8e969c */
[----:B------:R-:W-:Y:S01]  /*14cb0*/  IMAD.WIDE.U32 R172, R151, -0x326172a9, RZ ;  /* 0xcd9e8d5797ac7825 */ /* 0x000fe200078e00ff */
[----:B------:R-:W2:Y:S02]  /*14cc0*/  LDSM.16.MT88.4 R156, [R201+0x19000] ;  /* 0x01900000c99c783b */ /* 0x000ea40000004200 */
[C---:B---3--:R-:W-:Y:S04]  /*14cd0*/  HMMA.16816.F32 R144, R152.reuse, R24, R144 ;  /* 0x000000189890723c */ /* 0x048fe80000001890 */
[----:B------:R-:W-:Y:S04]  /*14ce0*/  IMAD.WIDE.U32 R20, R20, -0x326172a9, RZ ;  /* 0xcd9e8d5714147825 */ /* 0x000fe800078e00ff */
[----:B------:R-:W-:Y:S01]  /*14cf0*/  FFMA.FTZ R181, R35, c[0x0][0x23c], -R181 ;  /* 0x00008f0023b57a23 */ /* 0x000fe200000108b5 */
[----:B------:R-:W-:Y:S01]  /*14d00*/  HMMA.16816.F32 R12, R152, R26, R12 ;  /* 0x0000001a980c723c */ /* 0x000fe2000000180c */
[----:B------:R-:W-:Y:S02]  /*14d10*/  LDSM.16.MT88.4 R152, [R201+0x1b000] ;  /* 0x01b00000c998783b */ /* 0x000fe40000004200 */
[C---:B------:R-:W-:Y:S02]  /*14d20*/  LOP3.LUT R22, R20.reuse, 0xffff, RZ, 0xc0, !PT ;  /* 0x0000ffff14167812 */ /* 0x040fe400078ec0ff */
[----:B------:R-:W-:Y:S01]  /*14d30*/  MUFU.EX2 R181, R181 ;  /* 0x000000b500b57308 */ /* 0x000fe20000000800 */
[----:B------:R-:W-:Y:S01]  /*14d40*/  LOP3.LUT R151, R20, 0xff, RZ, 0xc0, !PT ;  /* 0x000000ff14977812 */ /* 0x000fe200078ec0ff */
[----:B------:R-:W-:Y:S01]  /*14d50*/  FADD.FTZ R2, R177, R2 ;  /* 0x00000002b1027221 */ /* 0x000fe20000010000 */
[----:B------:R-:W-:Y:S01]  /*14d60*/  SHF.R.U32.HI R22, RZ, 0x8, R22 ;  /* 0x00000008ff167819 */ /* 0x000fe20000011616 */
[----:B-1----:R-:W-:Y:S03]  /*14d70*/  FADD.FTZ R0, R182, R0 ;  /* 0x00000000b6007221 */ /* 0x002fe60000010000 */
[----:B------:R-:W-:Y:S01]  /*14d80*/  SHF.R.U32.HI R150, RZ, 0x18, R20 ;  /* 0x00000018ff967819 */ /* 0x000fe20000011614 */
[----:B------:R-:W-:Y:S01]  /*14d90*/  FADD.FTZ R0, R179, R0 ;  /* 0x00000000b3007221 */ /* 0x000fe20000010000 */
[----:B------:R-:W-:Y:S01]  /*14da0*/  SHF.R.U32.HI R149, RZ, 0x10, R20 ;  /* 0x00000010ff957819 */ /* 0x000fe20000011614 */
[----:B------:R-:W-:Y:S01]  /*14db0*/  FADD.FTZ R2, R174, R2 ;  /* 0x00000002ae027221 */ /* 0x000fe20000010000 */
[----:B------:R-:W-:Y:S01]  /*14dc0*/  LOP3.LUT R20, R21, UR16, R172, 0x96, !PT ;  /* 0x0000001015147c12 */ /* 0x000fe2000f8e96ac */
[----:B------:R-:W-:Y:S01]  /*14dd0*/  FADD.FTZ R0, R186, R0 ;  /* 0x00000000ba007221 */ /* 0x000fe20000010000 */
[----:B------:R-:W-:Y:S01]  /*14de0*/  PRMT R164, R151, 0x5410, R22 ;  /* 0x0000541097a47816 */ /* 0x000fe20000000016 */
[----:B------:R-:W1:Y:S01]  /*14df0*/  MUFU.EX2 R172, R34 ;  /* 0x0000002200ac7308 */ /* 0x000e620000000800 */
[----:B------:R-:W-:Y:S01]  /*14e00*/  LOP3.LUT R21, R20, 0xffff, RZ, 0xc0, !PT ;  /* 0x0000ffff14157812 */ /* 0x000fe200078ec0ff */
[----:B------:R-:W-:Y:S01]  /*14e10*/  FADD.FTZ R0, R185, R0 ;  /* 0x00000000b9007221 */ /* 0x000fe20000010000 */
[----:B------:R-:W-:Y:S01]  /*14e20*/  SHF.R.U32.HI R22, RZ, 0x10, R20 ;  /* 0x00000010ff167819 */ /* 0x000fe20000011614 */
[----:B------:R-:W-:Y:S01]  /*14e30*/  FADD.FTZ R250, R180, R2 ;  /* 0x00000002b4fa7221 */ /* 0x000fe20000010000 */
[----:B------:R-:W-:Y:S01]  /*14e40*/  LOP3.LUT R149, R149, 0xff, RZ, 0xc0, !PT ;  /* 0x000000ff95957812 */ /* 0x000fe200078ec0ff */
[----:B------:R-:W-:Y:S01]  /*14e50*/  FADD.FTZ R0, R176, R0 ;  /* 0x00000000b0007221 */ /* 0x000fe20000010000 */
[----:B------:R-:W-:Y:S02]  /*14e60*/  SHF.R.U32.HI R25, RZ, 0x8, R21 ;  /* 0x00000008ff197819 */ /* 0x000fe40000011615 */
[----:B------:R-:W-:Y:S01]  /*14e70*/  LOP3.LUT R24, R22, 0xff, RZ, 0xc0, !PT ;  /* 0x000000ff16187812 */ /* 0x000fe200078ec0ff */
[--C-:B------:R-:W-:Y:S01]  /*14e80*/  HSET2.LE.AND R22, R164, R252.reuse, PT ;  /* 0x000000fca4167233 */ /* 0x100fe20003803000 */
[----:B------:R-:W-:Y:S01]  /*14e90*/  PRMT R151, R149, 0x5410, R150 ;  /* 0x0000541095977816 */ /* 0x000fe20000000096 */
[----:B------:R-:W3:Y:S01]  /*14ea0*/  LDSM.16.MT88.4 R164, [R204+0x19000] ;  /* 0x01900000cca4783b */ /* 0x000ee20000004200 */
[----:B------:R-:W-:Y:S01]  /*14eb0*/  LOP3.LUT R150, R20, 0xff, RZ, 0xc0, !PT ;  /* 0x000000ff14967812 */ /* 0x000fe200078ec0ff */
[----:B------:R-:W-:Y:S01]  /*14ec0*/  FADD.FTZ R0, R175, R0 ;  /* 0x00000000af007221 */ /* 0x000fe20000010000 */
[----:B------:R-:W-:Y:S01]  /*14ed0*/  SHF.R.U32.HI R149, RZ, 0x18, R20 ;  /* 0x00000018ff957819 */ /* 0x000fe20000011614 */
[--C-:B------:R-:W-:Y:S01]  /*14ee0*/  HSET2.LE.AND R23, R151, R252.reuse, PT ;  /* 0x000000fc97177233 */ /* 0x100fe20003803000 */
[----:B------:R-:W-:Y:S02]  /*14ef0*/  PRMT R150, R150, 0x5410, R25 ;  /* 0x0000541096967816 */ /* 0x000fe40000000019 */
[----:B------:R-:W-:Y:S02]  /*14f00*/  PRMT R149, R24, 0x5410, R149 ;  /* 0x0000541018957816 */ /* 0x000fe40000000095 */
[----:B------:R-:W-:Y:S01]  /*14f10*/  F2FP.PACK_AB R20, R187, R188 ;  /* 0x000000bcbb14723e */ /* 0x000fe200000000ff */
[----:B------:R-:W4:Y:S01]  /*14f20*/  LDSM.16.MT88.4 R24, [R203+0x19000] ;  /* 0x01900000cb18783b */ /* 0x000f220000004200 */
[----:B------:R-:W-:Y:S01]  /*14f30*/  F2FP.PACK_AB R21, R185, R186 ;  /* 0x000000bab915723e */ /* 0x000fe200000000ff */
[--C-:B------:R-:W-:Y:S01]  /*14f40*/  HSET2.LE.AND R149, R149, R252.reuse, PT ;  /* 0x000000fc95957233 */ /* 0x100fe20003803000 */
[----:B------:R-:W-:Y:S01]  /*14f50*/  LOP3.LUT R22, R22, R20, RZ, 0xc0, !PT ;  /* 0x0000001416167212 */ /* 0x000fe200078ec0ff */
[--C-:B------:R-:W-:Y:S01]  /*14f60*/  HSET2.LE.AND R20, R150, R252.reuse, PT ;  /* 0x000000fc96147233 */ /* 0x100fe20003803000 */
[----:B------:R-:W-:Y:S01]  /*14f70*/  LOP3.LUT R23, R23, R21, RZ, 0xc0, !PT ;  /* 0x0000001517177212 */ /* 0x000fe200078ec0ff */
[----:B-1----:R-:W-:Y:S01]  /*14f80*/  FADD.FTZ R0, R172, R0 ;  /* 0x00000000ac007221 */ /* 0x002fe20000010000 */
[----:B------:R-:W-:Y:S02]  /*14f90*/  F2FP.PACK_AB R21, R183, R184 ;  /* 0x000000b8b715723e */ /* 0x000fe400000000ff */
[----:B------:R-:W-:Y:S01]  /*14fa0*/  F2FP.PACK_AB R150, R179, R182 ;  /* 0x000000b6b396723e */ /* 0x000fe200000000ff */
[----:B------:R-:W-:Y:S01]  /*14fb0*/  FADD.FTZ R247, R181, R0 ;  /* 0x00000000b5f77221 */ /* 0x000fe20000010000 */
[----:B------:R-:W-:Y:S02]  /*14fc0*/  LOP3.LUT R20, R20, R21, RZ, 0xc0, !PT ;  /* 0x0000001514147212 */ /* 0x000fe400078ec0ff */
[----:B------:R-:W-:Y:S07]  /*14fd0*/  LOP3.LUT R21, R149, R150, RZ, 0xc0, !PT ;  /* 0x0000009695157212 */ /* 0x000fee00078ec0ff */
[C---:B--2---:R-:W-:Y:S08]  /*14fe0*/  HMMA.16816.F32 R4, R20.reuse, R156, R4 ;  /* 0x0000009c1404723c */ /* 0x044ff00000001804 */
[C---:B------:R-:W-:Y:S01]  /*14ff0*/  HMMA.16816.F32 R8, R20.reuse, R158, R8 ;  /* 0x0000009e1408723c */ /* 0x040fe20000001808 */
[----:B------:R-:W1:Y:S07]  /*15000*/  LDSM.16.MT88.4 R156, [R202+0x1b000] ;  /* 0x01b00000ca9c783b */ /* 0x000e6e0000004200 */
        /* <DEDUP_REMOVED lines=34> */
[C---:B------:R-:W-:Y:S08]  /*15230*/  HMMA.16816.F32 R128, R20.reuse, R166, R128 ;  /* 0x000000a61480723c */ /* 0x040ff00000001880 */
[C---:B----4-:R-:W-:Y:S07]  /*15240*/  HMMA.16816.F32 R132, R20.reuse, R24, R132 ;  /* 0x000000181484723c */ /* 0x050fee0000001884 */
[----:B------:R-:W-:Y:S01]  /*15250*/  LOP3.LUT R24, R173, UR7, R170, 0x96, !PT ;  /* 0x00000007ad187c12 */ /* 0x000fe2000f8e96aa */
[C---:B------:R-:W-:Y:S04]  /*15260*/  HMMA.16816.F32 R136, R20.reuse, R26, R136 ;  /* 0x0000001a1488723c */ /* 0x040fe80000001888 */
[----:B------:R-:W-:Y:S04]  /*15270*/  IMAD.WIDE.U32 R24, R24, -0x2daee0ad, RZ ;  /* 0xd2511f5318187825 */ /* 0x000fe800078e00ff */
[C---:B-----5:R-:W-:Y:S04]  /*15280*/  HMMA.16816.F32 R16, R20.reuse, R152, R16 ;  /* 0x000000981410723c */ /* 0x060fe80000001810 */
[----:B------:R-:W-:Y:S02]  /*15290*/  LOP3.LUT R32, R25, UR17, R168, 0x96, !PT ;  /* 0x0000001119207c12 */ /* 0x000fe4000f8e96a8 */
[C---:B------:R-:W-:Y:S01]  /*152a0*/  LOP3.LUT R151, R24.reuse, 0xffff, RZ, 0xc0, !PT ;  /* 0x0000ffff18977812 */ /* 0x040fe200078ec0ff */
[----:B------:R-:W-:Y:S01]  /*152b0*/  LDSM.16.MT88.4 R168, [R202+0x1b800] ;  /* 0x01b80000caa8783b */ /* 0x000fe20000004200 */
[C---:B------:R-:W-:Y:S04]  /*152c0*/  HMMA.16816.F32 R140, R20.reuse, R154, R140 ;  /* 0x0000009a148c723c */ /* 0x040fe8000000188c */
[--C-:B------:R-:W-:Y:S02]  /*152d0*/  SHF.R.U32.HI R150, RZ, 0x10, R24.reuse ;  /* 0x00000010ff967819 */ /* 0x100fe40000011618 */
[----:B------:R-:W-:Y:S02]  /*152e0*/  LOP3.LUT R153, R24, 0xff, RZ, 0xc0, !PT ;  /* 0x000000ff18997812 */ /* 0x000fe400078ec0ff */
[C---:B-1----:R-:W-:Y:S04]  /*152f0*/  HMMA.16816.F32 R144, R20.reuse, R156, R144 ;  /* 0x0000009c1490723c */ /* 0x042fe80000001890 */
[----:B------:R-:W-:Y:S02]  /*15300*/  SHF.R.U32.HI R152, RZ, 0x18, R24 ;  /* 0x00000018ff987819 */ /* 0x000fe40000011618 */
[----:B------:R-:W1:Y:S01]  /*15310*/  LDSM.16.MT88.4 R24, [R201+0x19800] ;  /* 0x01980000c918783b */ /* 0x000e620000004200 */
[--C-:B------:R-:W-:Y:S01]  /*15320*/  SHF.R.U32.HI R35, RZ, 0x10, R32.reuse ;  /* 0x00000010ff237819 */ /* 0x100fe20000011620 */
[----:B------:R-:W-:Y:S04]  /*15330*/  HMMA.16816.F32 R12, R20, R158, R12 ;  /* 0x0000009e140c723c */ /* 0x000fe8000000180c */
[C---:B------:R-:W-:Y:S02]  /*15340*/  LOP3.LUT R33, R32.reuse, 0xffff, RZ, 0xc0, !PT ;  /* 0x0000ffff20217812 */ /* 0x040fe400078ec0ff */
[----:B------:R-:W-:Y:S01]  /*15350*/  SHF.R.U32.HI R34, RZ, 0x18, R32 ;  /* 0x00000018ff227819 */ /* 0x000fe20000011620 */
[----:B------:R-:W2:Y:S01]  /*15360*/  LDSM.16.MT88.4 R20, [R204+0x19800] ;  /* 0x01980000cc14783b */ /* 0x000ea20000004200 */
[----:B------:R-:W-:Y:S04]  /*15370*/  SHF.R.U32.HI R33, RZ, 0x8, R33 ;  /* 0x00000008ff217819 */ /* 0x000fe80000011621 */
[----:B------:R-:W-:Y:S02]  /*15380*/  LOP3.LUT R149, R32, 0xff, RZ, 0xc0, !PT ;  /* 0x000000ff20957812 */ /* 0x000fe400078ec0ff */
[----:B------:R-:W-:Y:S02]  /*15390*/  LOP3.LUT R32, R35, 0xff, RZ, 0xc0, !PT ;  /* 0x000000ff23207812 */ /* 0x000fe400078ec0ff */
        /* <DEDUP_REMOVED lines=19> */
[----:B------:R-:W-:Y:S02]  /*154d0*/  MOV R150, R3 ;  /* 0x0000000300967202 */ /* 0x000fe40000000f00 */
[----:B------:R-:W-:Y:S03]  /*154e0*/  MOV R149, R148 ;  /* 0x0000009400957202 */ /* 0x000fe60000000f00 */
[C---:B-1----:R-:W-:Y:S01]  /*154f0*/  HMMA.16816.F32 R152, R164.reuse, R24, R4 ;  /* 0x00000018a498723c */ /* 0x042fe20000001804 */
[----:B------:R-:W1:Y:S07]  /*15500*/  LDSM.16.MT88.4 R4, [R204+0x1b800] ;  /* 0x01b80000cc04783b */ /* 0x000e6e0000004200 */
[C---:B------:R-:W-:Y:S01]  /*15510*/  HMMA.16816.F32 R156, R164.reuse, R26, R8 ;  /* 0x0000001aa49c723c */ /* 0x040fe20000001808 */
[----:B------:R-:W4:Y:S07]  /*15520*/  LDSM.16.MT88.4 R8, [R203+0x1b800] ;  /* 0x01b80000cb08783b */ /* 0x000f2e0000004200 */
[C---:B------:R-:W-:Y:S01]  /*15530*/  HMMA.16816.F32 R36, R164.reuse, R28, R36 ;  /* 0x0000001ca424723c */ /* 0x040fe20000001824 */
[----:B------:R-:W-:Y:S07]  /*15540*/  LDSM.16.MT88.4 R24, [R202+0x1d800] ;  /* 0x01d80000ca18783b */ /* 0x000fee0000004200 */
        /* <DEDUP_REMOVED lines=12> */
[C---:B------:R-:W-:Y:S08]  /*15610*/  HMMA.16816.F32 R72, R164.reuse, R170, R72 ;  /* 0x000000aaa448723c */ /* 0x040ff00000001848 */
        /* <DEDUP_REMOVED lines=9> */
[C---:B------:R-:W-:Y:S08]  /*156b0*/  HMMA.16816.F32 R100, R164.reuse, R24, R100 ;  /* 0x00000018a464723c */ /* 0x040ff00000001864 */
[C---:B------:R-:W-:Y:S08]  /*156c0*/  HMMA.16816.F32 R104, R164.reuse, R26, R104 ;  /* 0x0000001aa468723c */ /* 0x040ff00000001868 */
[C---:B------:R-:W-:Y:S08]  /*156d0*/  HMMA.16816.F32 R108, R164.reuse, R28, R108 ;  /* 0x0000001ca46c723c */ /* 0x040ff0000000186c */
[C---:B------:R-:W-:Y:S08]  /*156e0*/  HMMA.16816.F32 R112, R164.reuse, R30, R112 ;  /* 0x0000001ea470723c */ /* 0x040ff00000001870 */
[C---:B---3--:R-:W-:Y:S08]  /*156f0*/  HMMA.16816.F32 R116, R164.reuse, R32, R116 ;  /* 0x00000020a474723c */ /* 0x048ff00000001874 */
[C---:B------:R-:W-:Y:S08]  /*15700*/  HMMA.16816.F32 R120, R164.reuse, R34, R120 ;  /* 0x00000022a478723c */ /* 0x040ff00000001878 */
[C---:B-----5:R-:W-:Y:S08]  /*15710*/  HMMA.16816.F32 R124, R164.reuse, R160, R124 ;  /* 0x000000a0a47c723c */ /* 0x060ff0000000187c */
[C---:B------:R-:W-:Y:S08]  /*15720*/  HMMA.16816.F32 R128, R164.reuse, R162, R128 ;  /* 0x000000a2a480723c */ /* 0x040ff00000001880 */
[C---:B-1----:R-:W-:Y:S08]  /*15730*/  HMMA.16816.F32 R132, R164.reuse, R4, R132 ;  /* 0x00000004a484723c */ /* 0x042ff00000001884 */
[C---:B------:R-:W-:Y:S08]  /*15740*/  HMMA.16816.F32 R136, R164.reuse, R6, R136 ;  /* 0x00000006a488723c */ /* 0x040ff00000001888 */
[C---:B----4-:R-:W-:Y:S08]  /*15750*/  HMMA.16816.F32 R160, R164.reuse, R8, R16 ;  /* 0x00000008a4a0723c */ /* 0x050ff00000001810 */
[C---:B------:R-:W-:Y:S08]  /*15760*/  HMMA.16816.F32 R140, R164.reuse, R10, R140 ;  /* 0x0000000aa48c723c */ /* 0x040ff0000000188c */
[C---:B--2---:R-:W-:Y:S08]  /*15770*/  HMMA.16816.F32 R144, R164.reuse, R20, R144 ;  /* 0x00000014a490723c */ /* 0x044ff00000001890 */
[----:B------:R-:W-:Y:S01]  /*15780*/  HMMA.16816.F32 R164, R164, R22, R12 ;  /* 0x00000016a4a4723c */ /* 0x000fe2000000180c */
[----:B------:R-:W-:-:S07]  /*15790*/  @P4 BRA `(.L_x_724) ;  /* 0xffffc51000004947 */ /* 0x000fce000383ffff */
.L_x_723:
        /* <DEDUP_REMOVED lines=26> */
[----:B------:R-:W-:Y:S01]  /*15940*/  SHF.R.S32.HI R17, RZ, 0x2, R172 ;  /* 0x00000002ff117819 */ /* 0x000fe200000114ac */
        /* <DEDUP_REMOVED lines=382> */
.L_x_728:
[----:B---34-:R-:W-:Y:S05]  /*17130*/  BSYNC B0 ;  /* 0x0000000000007941 */ /* 0x018fea0003800000 */
.L_x_727:
[----:B------:R-:W3:Y:S04]  /*17140*/  LDL.64 R18, [R1] ;  /* 0x0000000001127983 */ /* 0x000ee80000100a00 */
        /* <DEDUP_REMOVED lines=12> */
[----:B------:R-:W-:Y:S01]  /*17210*/  UIMAD UR4, UR6, UR4, URZ ;  /* 0x00000004060472a4 */ /* 0x000fe2000f8e023f */
[----:B------:R-:W-:-:S03]  /*17220*/  SHF.R.S32.HI R13, RZ, 0x1f, R12 ;  /* 0x0000001fff0d7819 */ /* 0x000fc6000001140c */
[----:B------:R-:W-:Y:S01]  /*17230*/  UIMAD UR4, UR10, UR5, UR4 ;  /* 0x000000050a0472a4 */ /* 0x000fe2000f8e0204 */
[----:B---3--:R-:W-:Y:S02]  /*17240*/  SHF.R.S32.HI R0, RZ, 0x1f, R18 ;  /* 0x0000001fff007819 */ /* 0x008fe40000011412 */
[----:B------:R-:W-:-:S04]  /*17250*/  IADD3 R2, P0, R18, UR14, RZ ;  /* 0x0000000e12027c10 */ /* 0x000fc8000ff1e0ff */
[----:B------:R-:W-:Y:S02]  /*17260*/  IADD3.X R3, R0, UR7, RZ, P0, !PT ;  /* 0x0000000700037c10 */ /* 0x000fe400087fe4ff */
[----:B------:R-:W-:Y:S01]  /*17270*/  ISETP.GE.AND P0, PT, R4, UR9, PT ;  /* 0x0000000904007c0c */ /* 0x000fe2000bf06270 */
[----:B------:R-:W-:Y:S02]  /*17280*/  IMAD.U32 R4, RZ, RZ, UR26 ;  /* 0x0000001aff047e24 */ /* 0x000fe4000f8e00ff */
        /* <DEDUP_REMOVED lines=19> */
.L_x_730:
[----:B----4-:R-:W-:Y:S05]  /*173c0*/  BSYNC B0 ;  /* 0x0000000000007941 */ /* 0x010fea0003800000 */
.L_x_729:
[----:B------:R-:W-:Y:S01]  /*173d0*/  LEA.HI.SX32 R14, R14, 0x20, 0x1d ;  /* 0x000000200e0e7811 */ /* 0x000fe200078feaff */
[----:B------:R-:W-:Y:S03]  /*173e0*/  BSSY B0, `(.L_x_731) ;  /* 0x0000015000007945 */ /* 0x000fe60003800000 */
[----:B------:R-:W-:-:S13]  /*173f0*/  ISETP.GE.AND P0, PT, R14, UR9, PT ;  /* 0x000000090e007c0c */ /* 0x000fda000bf06270 */
[----:B------:R-:W-:Y:S05]  /*17400*/  @P0 BRA `(.L_x_732) ;  /* 0x0000012000000947 */ /* 0x000fea0003800000 */
[----:B------:R-:W-:Y:S01]  /*17410*/  IADD3 R0, P0, R4, 0x20, RZ ;  /* 0x0000002004007810 */ /* 0x000fe20007f1e0ff */
[----:B--2---:R-:W-:Y:S01]  /*17420*/  IMAD.MOV.U32 R3, RZ, RZ, R9 ;  /* 0x000000ffff037224 */ /* 0x004fe200078e0009 */
[----:B------:R-:W-:Y:S02]  /*17430*/  ISETP.GE.AND P3, PT, R18, c[0x0][0x220], PT ;  /* 0x0000880012007a0c */ /* 0x000fe40003f66270 */
[----:B-----5:R-:W-:Y:S01]  /*17440*/  ISETP.GE.AND P2, PT, R17, c[0x0][0x220], PT ;  /* 0x0000880011007a0c */ /* 0x020fe20003f46270 */
[----:B------:R-:W-:Y:S01]  /*17450*/  IMAD.X R2, RZ, RZ, R5, P0 ;  /* 0x000000ffff027224 */ /* 0x000fe200000e0605 */
[----:B------:R-:W-:Y:S02]  /*17460*/  ISETP.GE.AND P1, PT, R16, c[0x0][0x220], PT ;  /* 0x0000880010007a0c */ /* 0x000fe40003f26270 */
[----:B------:R-:W-:Y:S01]  /*17470*/  ISETP.GE.AND P0, PT, R15, c[0x0][0x220], PT ;  /* 0x000088000f007a0c */ /* 0x000fe20003f06270 */
[----:B------:R-:W-:Y:S02]  /*17480*/  IMAD R14, R2, c[0x0][0x1e8], RZ ;  /* 0x00007a00020e7a24 */ /* 0x000fe400078e02ff */
[----:B------:R-:W-:-:S04]  /*17490*/  IMAD.MOV.U32 R2, RZ, RZ, R10 ;  /* 0x000000ffff027224 */ /* 0x000fc800078e000a */
[----:B------:R-:W-:-:S04]  /*174a0*/  IMAD.WIDE.U32 R6, R0, c[0x0][0x1e8], R2 ;  /* 0x00007a0000067a25 */ /* 0x000fc800078e0002 */
[----:B------:R-:W-:Y:S01]  /*174b0*/  IMAD R0, R0, c[0x0][0x1ec], R14 ;  /* 0x00007b0000007a24 */ /* 0x000fe200078e020e */
[----:B------:R-:W-:-:S03]  /*174c0*/  LEA R2, P4, R6, c[0x0][0x1d0], 0x1 ;  /* 0x0000740006027a11 */ /* 0x000fc600078808ff */
[----:B------:R-:W-:-:S05]  /*174d0*/  IMAD.IADD R0, R7, 0x1, R0 ;  /* 0x0000000107007824 */ /* 0x000fca00078e0200 */
[----:B------:R-:W-:-:S05]  /*174e0*/  LEA.HI.X R3, R6, c[0x0][0x1d4], R0, 0x1, P4 ;  /* 0x0000750006037a11 */ /* 0x000fca00020f0c00 */
[----:B------:R2:W-:Y:S04]  /*174f0*/  @!P3 STG.E.128 [R2.64], R48 ;  /* 0x000000300200b986 */ /* 0x0005e8000c101d1c */
[----:B-1----:R2:W-:Y:S04]  /*17500*/  @!P2 STG.E.128 [R2.64+0x80], R44 ;  /* 0x0000802c0200a986 */ /* 0x0025e8000c101d1c */
[----:B------:R2:W-:Y:S04]  /*17510*/  @!P1 STG.E.128 [R2.64+0x100], R40 ;  /* 0x0001002802009986 */ /* 0x0005e8000c101d1c */
[----:B------:R2:W-:Y:S02]  /*17520*/  @!P0 STG.E.128 [R2.64+0x180], R36 ;  /* 0x0001802402008986 */ /* 0x0005e4000c101d1c */
.L_x_732:
[----:B------:R-:W-:Y:S05]  /*17530*/  BSYNC B0 ;  /* 0x0000000000007941 */ /* 0x000fea0003800000 */
.L_x_731:
[----:B------:R-:W-:Y:S01]  /*17540*/  IADD3 R0, R12, 0x40, RZ ;  /* 0x000000400c007810 */ /* 0x000fe20007ffe0ff */
        /* <DEDUP_REMOVED lines=17> */
[----:B-1----:R1:W-:Y:S04]  /*17660*/  @!P3 STG.E.128 [R2.64], R64 ;  /* 0x000000400200b986 */ /* 0x0023e8000c101d1c */
[----:B------:R1:W-:Y:S04]  /*17670*/  @!P2 STG.E.128 [R2.64+0x80], R60 ;  /* 0x0000803c0200a986 */ /* 0x0003e8000c101d1c */
[----:B------:R1:W-:Y:S04]  /*17680*/  @!P1 STG.E.128 [R2.64+0x100], R56 ;  /* 0x0001003802009986 */ /* 0x0003e8000c101d1c */
[----:B------:R1:W-:Y:S02]  /*17690*/  @!P0 STG.E.128 [R2.64+0x180], R52 ;  /* 0x0001803402008986 */ /* 0x0003e4000c101d1c */
.L_x_734:
[----:B------:R-:W-:Y:S05]  /*176a0*/  BSYNC B0 ;  /* 0x0000000000007941 */ /* 0x000fea0003800000 */
.L_x_733:
[----:B------:R-:W-:-:S04]  /*176b0*/  IADD3 R0, R12, 0x60, RZ ;  /* 0x000000600c007810 */ /* 0x000fc80007ffe0ff */
        /* <DEDUP_REMOVED lines=22> */
.L_x_693:
[----:B------:R-:W-:Y:S01]  /*17820*/  UISETP.NE.AND UP4, UPT, UR25, -0x1, UPT ;  /* 0xffffffff1900788c */ /* 0x000fe2000bf85270 */
[----:B------:R-:W-:Y:S01]  /*17830*/  LEA.HI R6, R9, R23, RZ, 0x3 ;  /* 0x0000001709067211 */ /* 0x000fe200078f18ff */
[----:B------:R-:W-:Y:S01]  /*17840*/  ULDC.64 UR12, c[0x0][0x1e8] ;  /* 0x00007a00000c7ab9 */ /* 0x000fe20000000a00 */
[----:B------:R-:W1:Y:S01]  /*17850*/  S2R R12, SR_CTAID.Z ;  /* 0x00000000000c7919 */ /* 0x000e620000002700 */
[----:B------:R-:W-:Y:S01]  /*17860*/  ULDC.64 UR4, c[0x0][0x1e0] ;  /* 0x0000780000047ab9 */ /* 0x000fe20000000a00 */
[----:B------:R-:W-:Y:S01]  /*17870*/  LOP3.LUT R0, R6, 0xfffffff8, RZ, 0xc0, !PT ;  /* 0xfffffff806007812 */ /* 0x000fe200078ec0ff */
[----:B------:R-:W-:Y:S01]  /*17880*/  ULDC.U8 UR16, c[0x0][0x328] ;  /* 0x0000ca0000107ab9 */ /* 0x000fe20000000000 */
[----:B------:R-:W-:Y:S01]  /*17890*/  SHF.R.S32.HI R6, RZ, 0x3, R6 ;  /* 0x00000003ff067819 */ /* 0x000fe20000011406 */
[----:B------:R-:W-:Y:S01]  /*178a0*/  UISETP.NE.AND UP2, UPT, UR16, URZ, UPT ;  /* 0x0000003f1000728c */ /* 0x000fe2000bf45270 */
[----:B------:R-:W-:Y:S01]  /*178b0*/  IMAD.U32 R4, RZ, RZ, UR26 ;  /* 0x0000001aff047e24 */ /* 0x000fe2000f8e00ff */
[----:B------:R-:W-:Y:S01]  /*178c0*/  ULDC UR11, c[0x0][0x214] ;  /* 0x00008500000b7ab9 */ /* 0x000fe20000000800 */
[----:B------:R-:W-:Y:S01]  /*178d0*/  IMAD.IADD R15, R23, 0x1, -R0 ;  /* 0x00000001170f7824 */ /* 0x000fe200078e0a00 */
[----:B------:R-:W-:Y:S01]  /*178e0*/  @UP4 UIMAD.WIDE.U32 UR14, UR25, UR12, URZ ;  /* 0x0000000c190e42a5 */ /* 0x000fe2000f8e003f */
[--C-:B------:R-:W-:Y:S01]  /*178f0*/  SHF.R.S32.HI R7, RZ, 0x1f, R6.reuse ;  /* 0x0000001fff077819 */ /* 0x100fe20000011406 */
[----:B------:R-:W-:Y:S01]  /*17900*/  @!UP4 USHF.R.S32.HI UR17, URZ, 0x1f, UR7 ;  /* 0x0000001f3f11c899 */ /* 0x000fe20008011407 */
[----:B------:R-:W-:Y:S01]  /*17910*/  IMAD.SHL.U32 R0, R15, 0x8, RZ ;  /* 0x000000080f007824 */ /* 0x000fe200078e00ff */
[----:B------:R-:W-:Y:S01]  /*17920*/  @UP4 UIMAD UR13, UR25, UR13, UR15 ;  /* 0x0000000d190d42a4 */ /* 0x000fe2000f8e020f */
[----:B------:R-:W-:Y:S01]  /*17930*/  BSSY B0, `(.L_x_735) ;  /* 0x000003f000007945 */ /* 0x000fe20003800000 */
[----:B------:R-:W-:Y:S01]  /*17940*/  @!UP4 UIMAD UR17, UR17, UR4, URZ ;  /* 0x000000041111c2a4 */ /* 0x000fe2000f8e023f */
[----:B------:R-:W-:Y:S01]  /*17950*/  IMAD.WIDE R4, R4, 0x80, R6 ;  /* 0x0000008004047825 */ /* 0x000fe200078e0206 */
[----:B------:R-:W-:Y:S01]  /*17960*/  ULDC.U8 UR15, c[0x0][0x329] ;  /* 0x0000ca40000f7ab9 */ /* 0x000fe20000000000 */
[C---:B------:R-:W-:Y:S01]  /*17970*/  IADD3 R19, R0.reuse, 0x40, RZ ;  /* 0x0000004000137810 */ /* 0x040fe20007ffe0ff */
[----:B------:R-:W-:Y:S01]  /*17980*/  UISETP.NE.AND UP3, UPT, UR15, URZ, UPT ;  /* 0x0000003f0f00728c */ /* 0x000fe2000bf65270 */
[C---:B------:R-:W-:Y:S01]  /*17990*/  IADD3 R18, R0.reuse, 0x80, RZ ;  /* 0x0000008000127810 */ /* 0x040fe20007ffe0ff */
[----:B------:R-:W-:Y:S01]  /*179a0*/  USHF.R.S32.HI UR12, URZ, 0x1f, UR10 ;  /* 0x0000001f3f0c7899 */ /* 0x000fe2000801140a */
[----:B------:R-:W-:Y:S01]  /*179b0*/  IADD3 R17, R0, 0xc0, RZ ;  /* 0x000000c000117810 */ /* 0x000fe20007ffe0ff */
[----:B------:R-:W-:-:S02]  /*179c0*/  @!UP4 UIMAD.WIDE.U32 UR18, UR7, UR4, URZ ;  /* 0x000000040712c2a5 */ /* 0x000fc4000f8e003f */
[----:B------:R-:W-:Y:S02]  /*179d0*/  @!UP4 UIMAD UR17, UR7, UR5, UR17 ;  /* 0x000000050711c2a4 */ /* 0x000fe4000f8e0211 */
[----:B------:R-:W-:Y:S02]  /*179e0*/  UISETP.EQ.AND UP2, UPT, UR15, URZ, UP2 ;  /* 0x0000003f0f00728c */ /* 0x000fe40009742270 */
[----:B------:R-:W-:Y:S02]  /*179f0*/  ULDC.64 UR4, c[0x0][0x1f0] ;  /* 0x00007c0000047ab9 */ /* 0x000fe40000000a00 */
[----:B------:R-:W-:Y:S02]  /*17a00*/  UIMAD UR4, UR12, UR4, URZ ;  /* 0x000000040c0472a4 */ /* 0x000fe4000f8e023f */
[----:B------:R-:W-:Y:S02]  /*17a10*/  @!UP3 UISETP.NE.AND UP1, UPT, UR16, URZ, UPT ;  /* 0x0000003f1000b28c */ /* 0x000fe4000bf25270 */
[----:B------:R-:W-:-:S02]  /*17a20*/  @UP3 ULDC UR12, c[0x0][0x210] ;  /* 0x00008400000c3ab9 */ /* 0x000fc40000000800 */
[----:B------:R-:W-:Y:S02]  /*17a30*/  ULDC UR8, c[0x0][0x234] ;  /* 0x00008d0000087ab9 */ /* 0x000fe40000000800 */
[----:B------:R-:W-:Y:S02]  /*17a40*/  @UP3 UIMAD UR12, UR12, UR11, URZ ;  /* 0x0000000b0c0c32a4 */ /* 0x000fe4000f8e023f */
[----:B------:R-:W-:Y:S02]  /*17a50*/  UISETP.NE.OR UP0, UPT, UR25, -0x1, !UP2 ;  /* 0xffffffff1900788c */ /* 0x000fe4000d705670 */
[----:B------:R-:W-:Y:S02]  /*17a60*/  @!UP3 USEL UR12, UR11, UR8, !UP1 ;  /* 0x000000080b0cb287 */ /* 0x000fe4000c800000 */
[----:B------:R-:W-:Y:S02]  /*17a70*/  ULDC UR6, c[0x0][0x1c0] ;  /* 0x0000700000067ab9 */ /* 0x000fe40000000800 */
[----:B------:R-:W-:-:S02]  /*17a80*/  @UP3 UMOV UR20, 0x1 ;  /* 0x0000000100143882 */ /* 0x000fc40000000000 */
[----:B------:R-:W-:Y:S02]  /*17a90*/  @!UP3 UIMAD UR20, UR12, UR6, URZ ;  /* 0x000000060c14b2a4 */ /* 0x000fe4000f8e023f */
[----:B------:R-:W-:Y:S02]  /*17aa0*/  @!UP4 UMOV UR14, UR18 ;  /* 0x00000012000ecc82 */ /* 0x000fe40008000000 */
[----:B------:R-:W-:Y:S01]  /*17ab0*/  @!UP4 UIADD3 UR13, UR19, UR17, URZ ;  /* 0x00000011130dc290 */ /* 0x000fe2000fffe03f */
[C---:B------:R-:W-:Y:S01]  /*17ac0*/  IADD3 R2, P0, R0.reuse, UR14, RZ ;  /* 0x0000000e00027c10 */ /* 0x040fe2000ff1e0ff */
[----:B------:R-:W-:Y:S02]  /*17ad0*/  UIADD3 UR27, -UR9, UR27, URZ ;  /* 0x0000001b091b7290 */ /* 0x000fe4000fffe13f */
[----:B------:R-:W-:Y:S02]  /*17ae0*/  UIMAD UR20, UR7, UR20, URZ ;  /* 0x00000014071472a4 */ /* 0x000fe4000f8e023f */
[----:B------:R-:W-:Y:S01]  /*17af0*/  @!UP0 UIMAD UR25, UR7, UR11, URZ ;  /* 0x0000000b071982a4 */ /* 0x000fe2000f8e023f */
[----:B------:R-:W-:Y:S01]  /*17b00*/  LEA.HI.X.SX32 R3, R0, UR13, 0x1, P0 ;  /* 0x0000000d00037c11 */ /* 0x000fe200080f0eff */
[----:B------:R-:W-:Y:S01]  /*17b10*/  @UP3 ULDC UR21, c[0x0][0x210] ;  /* 0x0000840000153ab9 */ /* 0x000fe20000000800 */
[----:B------:R-:W-:Y:S01]  /*17b20*/  ISETP.GE.AND P0, PT, R6, UR27, PT ;  /* 0x0000001b06007c0c */ /* 0x000fe2000bf06270 */
[----:B------:R-:W-:-:S02]  /*17b30*/  USEL UR20, UR20, URZ, !UP2 ;  /* 0x0000003f14147287 */ /* 0x000fc4000d000000 */
[----:B------:R-:W-:Y:S01]  /*17b40*/  @!UP3 UMOV UR21, 0x1 ;  /* 0x000000010015b882 */ /* 0x000fe20000000000 */
[----:B-1----:R-:W-:Y:S01]  /*17b50*/  IMAD.WIDE.U32 R12, R12, c[0x0][0x1f0], R2 ;  /* 0x00007c000c0c7a25 */ /* 0x002fe200078e0002 */
[----:B------:R-:W-:Y:S02]  /*17b60*/  UIMAD UR9, UR9, UR21, URZ ;  /* 0x00000015090972a4 */ /* 0x000fe4000f8e023f */
[----:B------:R-:W-:Y:S02]  /*17b70*/  UIMAD UR12, UR10, UR12, UR20 ;  /* 0x0000000c0a0c72a4 */ /* 0x000fe4000f8e0214 */
[----:B------:R-:W-:Y:S02]  /*17b80*/  @!UP2 UMOV UR22, URZ ;  /* 0x0000003f0016ac82 */ /* 0x000fe40008000000 */
[----:B------:R-:W-:Y:S02]  /*17b90*/  @UP2 UMOV UR22, UR25 ;  /* 0x0000001900162c82 */ /* 0x000fe40008000000 */
[----:B------:R-:W-:-:S02]  /*17ba0*/  UIMAD UR4, UR10, UR5, UR4 ;  /* 0x000000050a0472a4 */ /* 0x000fc4000f8e0204 */
[----:B------:R-:W-:Y:S02]  /*17bb0*/  @!UP2 UMOV UR23, URZ ;  /* 0x0000003f0017ac82 */ /* 0x000fe40008000000 */
[----:B------:R-:W-:Y:S02]  /*17bc0*/  USHF.R.S32.HI UR6, URZ, 0x1f, UR9 ;  /* 0x0000001f3f067899 */ /* 0x000fe40008011409 */
[----:B------:R-:W-:Y:S01]  /*17bd0*/  @UP2 USHF.R.S32.HI UR23, URZ, 0x1f, UR25 ;  /* 0x0000001f3f172899 */ /* 0x000fe20008011419 */
        /* <DEDUP_REMOVED lines=20> */
.L_x_736:
[----:B------:R-:W-:Y:S05]  /*17d20*/  BSYNC B0 ;  /* 0x0000000000007941 */ /* 0x000fea0003800000 */
.L_x_735:
        /* <DEDUP_REMOVED lines=22> */
.L_x_738:
[----:B------:R-:W-:Y:S05]  /*17e90*/  BSYNC B0 ;  /* 0x0000000000007941 */ /* 0x000fea0003800000 */
.L_x_737:
        /* <DEDUP_REMOVED lines=22> */
.L_x_740:
[----:B------:R-:W-:Y:S05]  /*18000*/  BSYNC B0 ;  /* 0x0000000000007941 */ /* 0x000fea0003800000 */
.L_x_739:
        /* <DEDUP_REMOVED lines=21> */
.L_x_742:
[----:B------:R-:W-:Y:S05]  /*18160*/  BSYNC B0 ;  /* 0x0000000000007941 */ /* 0x000fea0003800000 */
.L_x_741:
        /* <DEDUP_REMOVED lines=35> */
.L_x_743:
        /* <DEDUP_REMOVED lines=14> */
.L_x_1085:


//--------------------- .text._ZN5flash16flash_fwd_kernelI23Flash_fwd_kernel_traitsILi256ELi128ELi64ELi8ELb0ELb0EN7cutlass6half_tE19Flash_kernel_traitsILi256ELi128ELi64ELi8ES3_EELb1ELb1ELb0ELb0ELb0ELb1ELb0ELb0EEEvNS_16Flash_fwd_paramsE --------------------------
	.section	.text._ZN5flash16flash_fwd_kernelI23Flash_fwd_kernel_traitsILi256ELi128ELi64ELi8ELb0ELb0EN7cutlass6half_tE19Flash_kernel_traitsILi256ELi128ELi64ELi8ES3_EELb1ELb1ELb0ELb0ELb0ELb1ELb0ELb0EEEvNS_16Flash_fwd_paramsE,"ax",@progbits
	.sectioninfo	@"SHI_REGISTERS=255"
	.align	128
        .global         _ZN5flash16flash_fwd_kernelI23Flash_fwd_kernel_traitsILi256ELi128ELi64ELi8ELb0ELb0EN7cutlass6half_tE19Flash_kernel_traitsILi256ELi128ELi64ELi8ES3_EELb1ELb1ELb0ELb0ELb0ELb1ELb0ELb0EEEvNS_16Flash_fwd_paramsE
        .type           _ZN5flash16flash_fwd_kernelI23Flash_fwd_kernel_traitsILi256ELi128ELi64ELi8ELb0ELb0EN7cutlass6half_tE19Flash_kernel_traitsILi256ELi128ELi64ELi8ES3_EELb1ELb1ELb0ELb0ELb0ELb1ELb0ELb0EEEvNS_16Flash_fwd_paramsE,@function
        .size           _ZN5flash16flash_fwd_kernelI23Flash_fwd_kernel_traitsILi256ELi128ELi64ELi8ELb0ELb0EN7cutlass6half_tE19Flash_kernel_traitsILi256ELi128ELi64ELi8ES3_EELb1ELb1ELb0ELb0ELb0ELb1ELb0ELb0EEEvNS_16Flash_fwd_paramsE,(.L_x_1086 - _ZN5flash16flash_fwd_kernelI23Flash_fwd_kernel_traitsILi256ELi128ELi64ELi8ELb0ELb0EN7cutlass6half_tE19Flash_kernel_traitsILi256ELi128ELi64ELi8ES3_EELb1ELb1ELb0ELb0ELb0ELb1ELb0ELb0EEEvNS_16Flash_fwd_paramsE)
        .other          _ZN5flash16flash_fwd_kernelI23Flash_fwd_kernel_traitsILi256ELi128ELi64ELi8ELb0ELb0EN7cutlass6half_tE19Flash_kernel_traitsILi256ELi128ELi64ELi8ES3_EELb1ELb1ELb0ELb0ELb0ELb1ELb0ELb0EEEvNS_16Flash_fwd_paramsE,@"STO_CUDA_ENTRY STV_DEFAULT"
_ZN5flash16flash_fwd_kernelI23Flash_fwd_kernel_traitsILi256ELi128ELi64ELi8ELb0ELb0EN7cutlass6half_tE19Flash_kernel_traitsILi256ELi128ELi64ELi8ES3_EELb1ELb1ELb0ELb0ELb0ELb1ELb0ELb0EEEvNS_16Flash_fwd_paramsE:
.text._ZN5flash16flash_fwd_kernelI23Flash_fwd_kernel_traitsILi256ELi128ELi64ELi8ELb0ELb0EN7cutlass6half_tE19Flash_kernel_traitsILi256ELi128ELi64ELi8ES3_EELb1ELb1ELb0ELb0ELb0ELb1ELb0ELb0EEEvNS_16Flash_fwd_paramsE:
        /* <DEDUP_REMOVED lines=94> */
.L_x_744:
[----:B------:R-:W-:Y:S02]  /*05e0*/  ULDC UR6, c[0x0][0x218] ;  /* 0x0000860000067ab9 */ /* 0x000fe40000000800 */
.L_x_745:
        /* <DEDUP_REMOVED lines=69> */
.L_x_747:
[----:B-1----:R-:W-:Y:S01]  /*0a40*/  IABS R0, c[0x0][0x1c8] ;  /* 0x0000720000007a13 */ /* 0x002fe20000000000 */
[----:B------:R-:W1:Y:S01]  /*0a50*/  S2R R5, SR_CTAID.Z ;  /* 0x0000000000057919 */ /* 0x000e620000002700 */
[----:B------:R-:W-:Y:S02]  /*0a60*/  ULDC UR4, c[0x0][0x1c8] ;  /* 0x0000720000047ab9 */ /* 0x000fe40000000800 */
[----:B------:R-:W-:Y:S01]  /*0a70*/  ULOP3.LUT UR4, UR10, UR4, URZ, 0x3c, !UPT ;  /* 0x000000040a047292 */ /* 0x000fe2000f8e3c3f */
[----:B------:R-:W-:Y:S01]  /*0a80*/  IMAD.MOV.U32 R4, RZ, RZ, R0 ;  /* 0x000000ffff047224 */ /* 0x000fe200078e0000 */
[----:B------:R-:W-:Y:S02]  /*0a90*/  @UP0 UIADD3 UR14, UR13, UR14, URZ ;  /* 0x0000000e0d0e0290 */ /* 0x000fe4000fffe03f */
[----:B------:R-:W-:Y:S01]  /*0aa0*/  USHF.R.S32.HI UR15, URZ, 0x1f, UR10 ;  /* 0x0000001f3f0f7899 */ /* 0x000fe2000801140a */
[----:B------:R-:W2:Y:S01]  /*0ab0*/  I2F.RP R2, R4 ;  /* 0x0000000400027306 */ /* 0x000ea20000209400 */
        /* <DEDUP_REMOVED lines=38> */
.L_x_748:
[----:B------:R-:W-:Y:S01]  /*0d20*/  LEA.HI R2, R24, R112, RZ, 0x3 ;  /* 0x0000007018027211 */ /* 0x000fe200078f18ff */
[----:B------:R-:W1:Y:S01]  /*0d30*/  S2R R3, SR_CTAID.Z ;  /* 0x0000000000037919 */ /* 0x000e620000002700 */
[----:B------:R-:W-:Y:S01]  /*0d40*/  UIADD3 UR18, -UR8, UR22, URZ ;  /* 0x0000001608127290 */ /* 0x000fe2000fffe13f */
[----:B------:R-:W-:Y:S01]  /*0d50*/  SHF.R.S32.HI R113, RZ, 0x5, R25 ;  /* 0x00000005ff717819 */ /* 0x000fe20000011419 */
[----:B------:R-:W-:Y:S01]  /*0d60*/  ULDC.64 UR4, c[0x0][0x1a8] ;  /* 0x00006a0000047ab9 */ /* 0x000fe20000000a00 */
[----:B------:R-:W-:Y:S01]  /*0d70*/  LOP3.LUT R0, R2, 0xfffffff8, RZ, 0xc0, !PT ;  /* 0xfffffff802007812 */ /* 0x000fe200078ec0ff */
[----:B------:R-:W2:Y:S01]  /*0d80*/  S2R R114, SR_CTAID.X ;  /* 0x0000000000727919 */ /* 0x000ea20000002500 */
[----:B------:R-:W-:Y:S01]  /*0d90*/  SHF.R.S32.HI R2, RZ, 0x3, R2 ;  /* 0x00000003ff027819 */ /* 0x000fe20000011402 */
[----:B------:R-:W-:Y:S02]  /*0da0*/  UIMAD UR4, UR15, UR4, URZ ;  /* 0x000000040f0472a4 */ /* 0x000fe4000f8e023f */
[----:B------:R-:W-:Y:S01]  /*0db0*/  IMAD.IADD R22, R112, 0x1, -R0 ;  /* 0x0000000170167824 */ /* 0x000fe200078e0a00 */
[C---:B------:R-:W-:Y:S01]  /*0dc0*/  IADD3 R19, R2.reuse, 0x20, RZ ;  /* 0x0000002002137810 */ /* 0x040fe20007ffe0ff */
[C---:B------:R-:W-:Y:S01]  /*0dd0*/  IMAD.SHL.U32 R0, R2.reuse, 0x40, RZ ;  /* 0x0000004002007824 */ /* 0x040fe200078e00ff */
[----:B------:R-:W-:Y:S01]  /*0de0*/  IADD3 R6, R2, 0x40, RZ ;  /* 0x0000004002067810 */ /* 0x000fe20007ffe0ff */
[----:B------:R-:W-:Y:S01]  /*0df0*/  IMAD.SHL.U32 R30, R22, 0x8, RZ ;  /* 0x00000008161e7824 */ /* 0x000fe200078e00ff */
[----:B------:R-:W-:Y:S01]  /*0e00*/  ISETP.GE.AND P2, PT, R19, UR18, PT ;  /* 0x0000001213007c0c */ /* 0x000fe2000bf46270 */
[----:B------:R-:W-:Y:S01]  /*0e10*/  UIMAD UR4, UR10, UR5, UR4 ;  /* 0x000000050a0472a4 */ /* 0x000fe2000f8e0204 */
[----:B------:R-:W-:Y:S01]  /*0e20*/  ISETP.GE.AND P1, PT, R6, UR18, PT ;  /* 0x0000001206007c0c */ /* 0x000fe2000bf26270 */
[----:B------:R-:W-:Y:S01]  /*0e30*/  UMOV UR19, 0x6 ;  /* 0x0000000600137882 */ /* 0x000fe20000000000 */
[----:B------:R-:W-:Y:S01]  /*0e40*/  SHF.R.S32.HI R31, RZ, 0x1f, R30 ;  /* 0x0000001fff1f7819 */ /* 0x000fe2000001141e */
[----:B------:R-:W-:Y:S01]  /*0e50*/  UISETP.GE.AND UP0, UPT, UR23, 0x2, UPT ;  /* 0x000000021700788c */ /* 0x000fe2000bf06270 */
[----:B------:R-:W-:Y:S01]  /*0e60*/  IADD3 R4, P0, R30, UR6, RZ ;  /* 0x000000061e047c10 */ /* 0x000fe2000ff1e0ff */
[----:B------:R-:W-:Y:S01]  /*0e70*/  UIADD3 UR6, UR23, -0x1, URZ ;  /* 0xffffffff17067890 */ /* 0x000fe2000fffe03f */
[----:B------:R-:W-:Y:S01]  /*0e80*/  LOP3.LUT R0, R0, 0x1c0, RZ, 0xc0, !PT ;  /* 0x000001c000007812 */ /* 0x000fe200078ec0ff */
[----:B------:R-:W-:Y:S01]  /*0e90*/  STL.64 [R1+0x30], R30 ;  /* 0x0000301e01007387 */ /* 0x000fe20000100a00 */
[----:B------:R-:W-:Y:S01]  /*0ea0*/  IADD3.X R5, R31, UR12, RZ, P0, !PT ;  /* 0x0000000c1f057c10 */ /* 0x000fe200087fe4ff */
[----:B------:R-:W-:Y:S01]  /*0eb0*/  UIMAD UR10, UR6, -0x40, UR9 ;  /* 0xffffffc0060a78a4 */ /* 0x000fe2000f8e0209 */
[----:B------:R-:W-:Y:S01]  /*0ec0*/  ISETP.GE.AND P3, PT, R2, UR18, PT ;  /* 0x0000001202007c0c */ /* 0x000fe2000bf66270 */
[----:B------:R3:W-:Y:S01]  /*0ed0*/  STL [R1+0x48], R6 ;  /* 0x0000480601007387 */ /* 0x0007e20000100800 */
[----:B------:R-:W-:Y:S01]  /*0ee0*/  UMOV UR12, 0x5 ;  /* 0x00000005000c7882 */ /* 0x000fe20000000000 */
[----:B-1----:R-:W-:Y:S01]  /*0ef0*/  IMAD.WIDE.U32 R4, R3, c[0x0][0x1a8], R4 ;  /* 0x00006a0003047a25 */ /* 0x002fe200078e0004 */
[----:B------:R-:W-:Y:S01]  /*0f00*/  SHF.R.S32.HI R3, RZ, 0x1f, R2 ;  /* 0x0000001fff037819 */ /* 0x000fe20000011402 */
[----:B------:R-:W-:-:S02]  /*0f10*/  UIADD3 UR17, UR27, 0x646e171e, URZ ;  /* 0x646e171e1b117890 */ /* 0x000fc4000fffe03f */
[----:B------:R-:W-:Y:S01]  /*0f20*/  @!P1 IMAD.MOV.U32 R8, RZ, RZ, R4 ;  /* 0x000000ffff089224 */ /* 0x000fe200078e0004 */
[----:B------:R-:W-:Y:S01]  /*0f30*/  IADD3 R5, R5, UR4, RZ ;  /* 0x0000000405057c10 */ /* 0x000fe2000fffe0ff */
[----:B--2---:R-:W-:Y:S01]  /*0f40*/  IMAD.WIDE R28, R114, 0x80, R2 ;  /* 0x00000080721c7825 */ /* 0x004fe200078e0202 */
[----:B------:R-:W-:Y:S02]  /*0f50*/  ULDC.64 UR4, c[0x0][0x198] ;  /* 0x0000660000047ab9 */ /* 0x000fe40000000a00 */
[----:B------:R-:W-:Y:S01]  /*0f60*/  USHF.L.U64.HI UR19, UR4, UR19, UR5 ;  /* 0x0000001304137299 */ /* 0x000fe20008010205 */
[--C-:B------:R-:W-:Y:S01]  /*0f70*/  @!P2 IMAD.MOV.U32 R7, RZ, RZ, R5.reuse ;  /* 0x000000ffff07a224 */ /* 0x100fe200078e0005 */
[----:B------:R-:W-:Y:S01]  /*0f80*/  @!P2 IADD3 R16, P4, R28, 0x20, RZ ;  /* 0x000000201c10a810 */ /* 0x000fe20007f9e0ff */
[----:B------:R-:W-:Y:S01]  /*0f90*/  @!P1 IMAD.MOV.U32 R9, RZ, RZ, R5 ;  /* 0x000000ffff099224 */ /* 0x000fe200078e0005 */
[----:B------:R-:W-:Y:S02]  /*0fa0*/  USHF.L.U32 UR20, UR4, 0x6, URZ ;  /* 0x0000000604147899 */ /* 0x000fe4000800063f */
[----:B------:R-:W-:Y:S01]  /*0fb0*/  UIMAD UR13, UR19, UR6, URZ ;  /* 0x00000006130d72a4 */ /* 0x000fe2000f8e023f */
[----:B------:R-:W-:Y:S01]  /*0fc0*/  @!P2 IMAD.X R11, RZ, RZ, R29, P4 ;  /* 0x000000ffff0ba224 */ /* 0x000fe200020e061d */
[----:B------:R-:W-:-:S02]  /*0fd0*/  USHF.L.U32 UR11, UR4, 0x5, URZ ;  /* 0x00000005040b7899 */ /* 0x000fc4000800063f */
[----:B------:R-:W-:Y:S01]  /*0fe0*/  USHF.L.U64.HI UR12, UR4, UR12, UR5 ;  /* 0x0000000c040c7299 */ /* 0x000fe20008010205 */
[----:B------:R-:W-:Y:S02]  /*0ff0*/  @!P2 IMAD R17, R11, c[0x0][0x190], RZ ;  /* 0x000064000b11aa24 */ /* 0x000fe400078e02ff */
[----:B------:R-:W-:Y:S01]  /*1000*/  @!P3 IMAD R11, R29, c[0x0][0x190], RZ ;  /* 0x000064001d0bba24 */ /* 0x000fe200078e02ff */
[----:B---3--:R-:W-:Y:S01]  /*1010*/  IADD3 R6, R2, 0x60, RZ ;  /* 0x0000006002067810 */ /* 0x008fe20007ffe0ff */
[----:B------:R-:W-:Y:S01]  /*1020*/  @!P2 IMAD R21, R16, c[0x0][0x194], R17 ;  /* 0x000065001015aa24 */ /* 0x000fe200078e0211 */
[----:B------:R-:W-:Y:S01]  /*1030*/  ULDC.64 UR4, c[0x0][0x1a0] ;  /* 0x0000680000047ab9 */ /* 0x000fe20000000a00 */
[----:B------:R-:W-:Y:S01]  /*1040*/  @!P3 IMAD R11, R28, c[0x0][0x194], R11 ;  /* 0x000065001c0bba24 */ /* 0x000fe200078e020b */
[----:B------:R-:W-:Y:S01]  /*1050*/  ISETP.GE.AND P0, PT, R6, UR18, PT ;  /* 0x0000001206007c0c */ /* 0x000fe2000bf06270 */
[----:B------:R1:W-:Y:S04]  /*1060*/  STL [R1+0x4c], R6 ;  /* 0x00004c0601007387 */ /* 0x0003e80000100800 */
[----:B------:R2:W-:Y:S08]  /*1070*/  STL.64 [R1+0x20], R28 ;  /* 0x0000201c01007387 */ /* 0x0005f00000100a00 */
[----:B------:R-:W-:Y:S01]  /*1080*/  @!P0 IADD3 R10, P4, R28, 0x60, RZ ;  /* 0x000000601c0a8810 */ /* 0x000fe20007f9e0ff */
[----:B------:R-:W-:-:S02]  /*1090*/  @!P0 IMAD.MOV.U32 R15, RZ, RZ, R5 ;  /* 0x000000ffff0f8224 */ /* 0x000fc400078e0005 */
[----:B------:R-:W-:Y:S02]  /*10a0*/  @!P0 IMAD.MOV.U32 R14, RZ, RZ, R4 ;  /* 0x000000ffff0e8224 */ /* 0x000fe400078e0004 */
[----:B------:R-:W-:Y:S02]  /*10b0*/  @!P0 IMAD.X R13, RZ, RZ, R29, P4 ;  /* 0x000000ffff0d8224 */ /* 0x000fe400020e061d */
[----:B------:R-:W-:-:S04]  /*10c0*/  @!P0 IMAD.WIDE.U32 R14, R10, c[0x0][0x190], R14 ;  /* 0x000064000a0e8a25 */ /* 0x000fc800078e000e */
[----:B------:R-:W-:Y:S01]  /*10d0*/  @!P0 IMAD R13, R13, c[0x0][0x190], RZ ;  /* 0x000064000d0d8a24 */ /* 0x000fe200078e02ff */
[----:B-1----:R-:W-:Y:S02]  /*10e0*/  SHF.R.U32.HI R6, RZ, 0x3, R0 ;  /* 0x00000003ff067819 */ /* 0x002fe40000011600 */
[----:B------:R-:W-:Y:S01]  /*10f0*/  LOP3.LUT R0, R0, 0x38, R30, 0xf8, !PT ;  /* 0x0000003800007812 */ /* 0x000fe200078ef81e */
[----:B------:R-:W-:-:S03]  /*1100*/  @!P0 IMAD R20, R10, c[0x0][0x194], R13 ;  /* 0x000065000a148a24 */ /* 0x000fc600078e020d */
[----:B------:R-:W-:Y:S01]  /*1110*/  LOP3.LUT R23, R0, R6, RZ, 0x3c, !PT ;  /* 0x0000000600177212 */ /* 0x000fe200078e3cff */
[----:B------:R-:W-:Y:S01]  /*1120*/  @!P2 IMAD.MOV.U32 R6, RZ, RZ, R4 ;  /* 0x000000ffff06a224 */ /* 0x000fe200078e0004 */
[----:B------:R-:W-:-:S03]  /*1130*/  @!P1 IADD3 R0, P5, R28, 0x40, RZ ;  /* 0x000000401c009810 */ /* 0x000fc60007fbe0ff */
[----:B------:R-:W-:-:S04]  /*1140*/  @!P2 IMAD.WIDE.U32 R16, R16, c[0x0][0x190], R6 ;  /* 0x000064001010aa25 */ /* 0x000fc800078e0006 */
[----:B------:R-:W-:Y:S02]  /*1150*/  @!P1 IMAD.X R12, RZ, RZ, R29, P5 ;  /* 0x000000ffff0c9224 */ /* 0x000fe400028e061d */
[----:B------:R-:W-:-:S04]  /*1160*/  @!P3 IMAD.WIDE.U32 R6, R28, c[0x0][0x190], R4 ;  /* 0x000064001c06ba25 */ /* 0x000fc800078e0004 */
[----:B------:R-:W-:Y:S01]  /*1170*/  @!P1 IMAD R12, R12, c[0x0][0x190], RZ ;  /* 0x000064000c0c9a24 */ /* 0x000fe200078e02ff */
[----:B------:R-:W-:Y:S01]  /*1180*/  @!P3 LEA R4, P6, R6, c[0x0][0x160], 0x1 ;  /* 0x000058000604ba11 */ /* 0x000fe200078c08ff */
[----:B------:R-:W-:-:S04]  /*1190*/  @!P1 IMAD.WIDE.U32 R8, R0, c[0x0][0x190], R8 ;  /* 0x0000640000089a25 */ /* 0x000fc800078e0008 */
[----:B------:R-:W-:Y:S01]  /*11a0*/  @!P1 IMAD R5, R0, c[0x0][0x194], R12 ;  /* 0x0000650000059a24 */ /* 0x000fe200078e020c */
[----:B------:R-:W-:Y:S01]  /*11b0*/  @!P1 LEA R10, P4, R8, c[0x0][0x160], 0x1 ;  /* 0x00005800080a9a11 */ /* 0x000fe200078808ff */
[----:B------:R-:W-:Y:S01]  /*11c0*/  @!P3 IMAD.IADD R0, R7, 0x1, R11 ;  /* 0x000000010700b824 */ /* 0x000fe200078e020b */
[----:B------:R-:W-:Y:S01]  /*11d0*/  @!P2 LEA R12, P5, R16, c[0x0][0x160], 0x1 ;  /* 0x00005800100caa11 */ /* 0x000fe200078a08ff */
[----:B------:R-:W-:Y:S02]  /*11e0*/  @!P1 IMAD.IADD R9, R9, 0x1, R5 ;  /* 0x0000000109099824 */ /* 0x000fe400078e0205 */
[----:B------:R-:W-:Y:S01]  /*11f0*/  @!P2 IMAD.IADD R7, R17, 0x1, R21 ;  /* 0x000000011107a824 */ /* 0x000fe200078e0215 */
[----:B------:R-:W-:Y:S01]  /*1200*/  @!P3 LEA.HI.X R5, R6, c[0x0][0x164], R0, 0x1, P6 ;  /* 0x000059000605ba11 */ /* 0x000fe200030f0c00 */
[----:B------:R-:W-:Y:S01]  /*1210*/  IMAD R0, R3, c[0x0][0x198], RZ ;  /* 0x0000660003007a24 */ /* 0x000fe200078e02ff */
[----:B------:R-:W-:Y:S01]  /*1220*/  @!P1 LEA.HI.X R11, R8, c[0x0][0x164], R9, 0x1, P4 ;  /* 0x00005900080b9a11 */ /* 0x000fe200020f0c09 */
[----:B------:R-:W-:Y:S01]  /*1230*/  @!P0 IMAD.IADD R9, R15, 0x1, R20 ;  /* 0x000000010f098824 */ /* 0x000fe200078e0214 */
[----:B------:R-:W-:Y:S01]  /*1240*/  @!P2 LEA.HI.X R13, R16, c[0x0][0x164], R7, 0x1, P5 ;  /* 0x00005900100daa11 */ /* 0x000fe200028f0c07 */
[----:B------:R-:W-:Y:S01]  /*1250*/  IMAD.WIDE.U32 R6, R2, c[0x0][0x198], R30 ;  /* 0x0000660002067a25 */ /* 0x000fe200078e001e */
[----:B------:R-:W-:-:S02]  /*1260*/  LEA.HI R16, R24, R112, RZ, 0x6 ;  /* 0x0000007018107211 */ /* 0x000fc400078f30ff */
[----:B------:R-:W-:Y:S01]  /*1270*/  @!P0 LEA R8, P4, R14, c[0x0][0x160], 0x1 ;  /* 0x000058000e088a11 */ /* 0x000fe200078808ff */
[----:B------:R-:W-:Y:S01]  /*1280*/  IMAD R0, R2, c[0x0][0x19c], R0 ;  /* 0x0000670002007a24 */ /* 0x000fe200078e0200 */
[----:B------:R-:W-:Y:S01]  /*1290*/  IADD3 R6, P6, R6, UR16, RZ ;  /* 0x0000001006067c10 */ /* 0x000fe2000ffde0ff */
[----:B------:R-:W-:Y:S01]  /*12a0*/  IMAD R3, R3, c[0x0][0x1a0], RZ ;  /* 0x0000680003037a24 */ /* 0x000fe200078e02ff */
[----:B------:R-:W-:Y:S01]  /*12b0*/  @!P0 LEA.HI.X R9, R14, c[0x0][0x164], R9, 0x1, P4 ;  /* 0x000059000e098a11 */ /* 0x000fe200020f0c09 */
[----:B------:R-:W-:Y:S01]  /*12c0*/  IMAD.SHL.U32 R14, R16, 0x8, RZ ;  /* 0x00000008100e7824 */ /* 0x000fe200078e00ff */
[----:B------:R-:W-:Y:S01]  /*12d0*/  SHF.R.S32.HI R17, RZ, 0x1f, R18 ;  /* 0x0000001fff117819 */ /* 0x000fe20000011412 */
[----:B------:R-:W-:Y:S01]  /*12e0*/  IMAD R3, R2, c[0x0][0x1a4], R3 ;  /* 0x0000690002037a24 */ /* 0x000fe200078e0203 */
[----:B------:R-:W-:Y:S01]  /*12f0*/  IADD3.X R7, R7, UR7, R0, P6, !PT ;  /* 0x0000000707077c10 */ /* 0x000fe2000b7fe400 */
[----:B------:R-:W-:Y:S01]  /*1300*/  USHF.R.S32.HI UR7, URZ, 0x1f, UR6 ;  /* 0x0000001f3f077899 */ /* 0x000fe20008011406 */
[----:B------:R-:W-:Y:S01]  /*1310*/  LOP3.LUT R14, R23, 0xfffffe00, R14, 0xf8, !PT ;  /* 0xfffffe00170e7812 */ /* 0x000fe200078ef80e */
[----:B------:R-:W-:Y:S01]  /*1320*/  IMAD R0, R17, c[0x0][0x1b0], RZ ;  /* 0x00006c0011007a24 */ /* 0x000fe200078e02ff */
[C---:B------:R-:W-:Y:S01]  /*1330*/  ISETP.GE.AND P5, PT, R19.reuse, UR10, PT ;  /* 0x0000000a13007c0c */ /* 0x040fe2000bfa6270 */
[----:B--2---:R-:W-:Y:S01]  /*1340*/  IMAD.WIDE.U32 R28, R18, c[0x0][0x1b0], R6 ;  /* 0x00006c00121c7a25 */ /* 0x004fe200078e0006 */
[----:B------:R-:W-:Y:S01]  /*1350*/  ISETP.GE.AND P4, PT, R19, UR10, PT ;  /* 0x0000000a13007c0c */ /* 0x000fe2000bf86270 */
[----:B------:R-:W-:Y:S01]  /*1360*/  UIMAD UR13, UR7, UR20, UR13 ;  /* 0x00000014070d72a4 */ /* 0x000fe2000f8e020d */
[----:B------:R-:W-:Y:S01]  /*1370*/  LEA.HI R19, R24, R112, RZ, 0x4 ;  /* 0x0000007018137211 */ /* 0x000fe200078f20ff */
[----:B------:R-:W-:Y:S01]  /*1380*/  IMAD.SHL.U32 R235, R14, 0x2, RZ ;  /* 0x000000020eeb7824 */ /* 0x000fe200078e00ff */
[C---:B------:R-:W-:Y:S01]  /*1390*/  ISETP.GE.AND P6, PT, R2.reuse, UR10, PT ;  /* 0x0000000a02007c0c */ /* 0x040fe2000bfc6270 */
[----:B------:R-:W-:Y:S01]  /*13a0*/  IMAD.WIDE.U32 R6, R2, c[0x0][0x1a0], R30 ;  /* 0x0000680002067a25 */ /* 0x000fe200078e001e */
[----:B------:R-:W-:Y:S01]  /*13b0*/  LOP3.LUT R14, R19, 0xfffffff0, RZ, 0xc0, !PT ;  /* 0xfffffff0130e7812 */ /* 0x000fe200078ec0ff */
[----:B------:R1:W-:Y:S01]  /*13c0*/  STL.64 [R1+0x18], R28 ;  /* 0x0000181c01007387 */ /* 0x0003e20000100a00 */
[----:B------:R-:W-:Y:S01]  /*13d0*/  SHF.R.S32.HI R16, RZ, 0x4, R19 ;  /* 0x00000004ff107819 */ /* 0x000fe20000011413 */
[----:B------:R-:W-:-:S02]  /*13e0*/  IMAD.MOV.U32 R118, RZ, RZ, R28 ;  /* 0x000000ffff767224 */ /* 0x000fc400078e001c */
[----:B------:R-:W-:Y:S01]  /*13f0*/  @!PT LDS RZ, [RZ] ;  /* 0x00000000fffff984 */ /* 0x000fe20000000800 */
[----:B------:R-:W-:Y:S01]  /*1400*/  @!PT LDS RZ, [RZ] ;  /* 0x00000000fffff984 */ /* 0x000fe20000000800 */
[----:B------:R-:W-:Y:S01]  /*1410*/  @!PT LDS RZ, [RZ] ;  /* 0x00000000fffff984 */ /* 0x000fe20000000800 */
[----:B------:R2:W-:Y:S04]  /*1420*/  @!P3 LDGSTS.E.BYPASS.LTC128B.128 [R235], [R4.64] ;  /* 0x0000000004ebbfae */ /* 0x0005e8000b901d58 */
[----:B------:R2:W-:Y:S04]  /*1430*/  @!P3 LDGSTS.E.BYPASS.LTC128B.128 [R235+0x4000], [R4.64+0x80] ;  /* 0x0400008004ebbfae */ /* 0x0005e8000b901d58 */
[----:B------:R2:W-:Y:S04]  /*1440*/  @!P3 LDGSTS.E.BYPASS.LTC128B.128 [R235+0x8000], [R4.64+0x100] ;  /* 0x0800010004ebbfae */ /* 0x0005e8000b901d58 */
[----:B------:R2:W-:Y:S04]  /*1450*/  @!P3 LDGSTS.E.BYPASS.LTC128B.128 [R235+0xc000], [R4.64+0x180] ;  /* 0x0c00018004ebbfae */ /* 0x0005e8000b901d58 */
[----:B------:R3:W-:Y:S04]  /*1460*/  @!P2 LDGSTS.E.BYPASS.LTC128B.128 [R235+0x1000], [R12.64] ;  /* 0x010000000cebafae */ /* 0x0007e8000b901d58 */
[----:B------:R3:W-:Y:S04]  /*1470*/  @!P2 LDGSTS.E.BYPASS.LTC128B.128 [R235+0x5000], [R12.64+0x80] ;  /* 0x050000800cebafae */ /* 0x0007e8000b901d58 */
[----:B------:R3:W-:Y:S04]  /*1480*/  @!P2 LDGSTS.E.BYPASS.LTC128B.128 [R235+0x9000], [R12.64+0x100] ;  /* 0x090001000cebafae */ /* 0x0007e8000b901d58 */
[----:B------:R3:W-:Y:S01]  /*1490*/  @!P2 LDGSTS.E.BYPASS.LTC128B.128 [R235+0xd000], [R12.64+0x180] ;  /* 0x0d0001800cebafae */ /* 0x0007e2000b901d58 */
[----:B------:R-:W-:-:S03]  /*14a0*/  ISETP.GE.AND P2, PT, R2, UR10, PT ;  /* 0x0000000a02007c0c */ /* 0x000fc6000bf46270 */
[----:B------:R4:W-:Y:S04]  /*14b0*/  @!P1 LDGSTS.E.BYPASS.LTC128B.128 [R235+0x2000], [R10.64] ;  /* 0x020000000aeb9fae */ /* 0x0009e8000b901d58 */
[----:B------:R4:W-:Y:S01]  /*14c0*/  @!P1 LDGSTS.E.BYPASS.LTC128B.128 [R235+0x6000], [R10.64+0x80] ;  /* 0x060000800aeb9fae */ /* 0x0009e2000b901d58 */
[----:B--2---:R-:W-:-:S03]  /*14d0*/  IMAD R4, R18, c[0x0][0x1b4], R0 ;  /* 0x00006d0012047a24 */ /* 0x004fc600078e0200 */
[----:B------:R4:W-:Y:S01]  /*14e0*/  @!P1 LDGSTS.E.BYPASS.LTC128B.128 [R235+0xa000], [R10.64+0x100] ;  /* 0x0a0001000aeb9fae */ /* 0x0009e2000b901d58 */
[----:B------:R-:W-:Y:S02]  /*14f0*/  IMAD.U32 R5, RZ, RZ, UR6 ;  /* 0x00000006ff057e24 */ /* 0x000fe4000f8e00ff */
[----:B------:R-:W-:Y:S01]  /*1500*/  IMAD.IADD R119, R29, 0x1, R4 ;  /* 0x000000011d777824 */ /* 0x000fe200078e0204 */
[----:B------:R4:W-:Y:S01]  /*1510*/  @!P1 LDGSTS.E.BYPASS.LTC128B.128 [R235+0xe000], [R10.64+0x180] ;  /* 0x0e0001800aeb9fae */ /* 0x0009e2000b901d58 */
[----:B------:R-:W-:Y:S01]  /*1520*/  IMAD.IADD R0, R112, 0x1, -R14 ;  /* 0x0000000170007824 */ /* 0x000fe200078e0a0e */
[----:B------:R-:W-:Y:S01]  /*1530*/  IADD3 R14, P3, R6, UR28, RZ ;  /* 0x0000001c060e7c10 */ /* 0x000fe2000ff7e0ff */
[----:B------:R-:W-:Y:S01]  /*1540*/  IMAD.WIDE.U32 R4, R5, UR20, R118 ;  /* 0x0000001405047c25 */ /* 0x000fe2000f8e0076 */
[----:B------:R2:W-:Y:S01]  /*1550*/  @!P0 LDGSTS.E.BYPASS.LTC128B.128 [R235+0x3000], [R8.64] ;  /* 0x0300000008eb8fae */ /* 0x0005e2000b901d58 */
[----:B------:R-:W-:Y:S01]  /*1560*/  UMOV UR28, UR6 ;  /* 0x00000006001c7c82 */ /* 0x000fe20008000000 */
[----:B------:R-:W-:Y:S01]  /*1570*/  IADD3.X R15, R7, UR14, R3, P3, !PT ;  /* 0x0000000e070f7c10 */ /* 0x000fe20009ffe403 */
[----:B------:R-:W-:Y:S01]  /*1580*/  UIMAD.WIDE.U32 UR14, UR6, UR4, URZ ;  /* 0x00000004060e72a5 */ /* 0x000fe2000f8e003f */
[----:B------:R-:W-:Y:S01]  /*1590*/  LEA.HI R7, R19, R16, RZ, 0x1 ;  /* 0x0000001013077211 */ /* 0x000fe200078f08ff */
[----:B------:R2:W-:Y:S01]  /*15a0*/  @!P0 LDGSTS.E.BYPASS.LTC128B.128 [R235+0x7000], [R8.64+0x80] ;  /* 0x0700008008eb8fae */ /* 0x0005e2000b901d58 */
[----:B------:R-:W-:Y:S01]  /*15b0*/  IADD3 R3, R5, UR13, RZ ;  /* 0x0000000d05037c10 */ /* 0x000fe2000fffe0ff */
[----:B------:R-:W-:Y:S01]  /*15c0*/  UIMAD UR4, UR7, UR4, URZ ;  /* 0x00000004070472a4 */ /* 0x000fe2000f8e023f */
[C---:B------:R-:W-:Y:S01]  /*15d0*/  @!P6 LEA R6, P3, R4.reuse, c[0x0][0x168], 0x1 ;  /* 0x00005a000406ea11 */ /* 0x040fe200078608ff */
[----:B------:R2:W-:Y:S01]  /*15e0*/  @!P0 LDGSTS.E.BYPASS.LTC128B.128 [R235+0xb000], [R8.64+0x100] ;  /* 0x0b00010008eb8fae */ /* 0x0005e2000b901d58 */
[----:B------:R-:W-:Y:S01]  /*15f0*/  LOP3.LUT R19, R7, 0xfffffffe, RZ, 0xc0, !PT ;  /* 0xfffffffe07137812 */ /* 0x000fe200078ec0ff */
[----:B------:R-:W-:Y:S01]  /*1600*/  UIMAD UR4, UR6, UR5, UR4 ;  /* 0x00000005060472a4 */ /* 0x000fe2000f8e0204 */
[C---:B------:R-:W-:Y:S01]  /*1610*/  @!P6 LEA.HI.X R7, R4.reuse, c[0x0][0x16c], R3, 0x1, P3 ;  /* 0x00005b000407ea11 */ /* 0x040fe200018f0c03 */
[----:B------:R2:W-:Y:S01]  /*1620*/  @!P0 LDGSTS.E.BYPASS.LTC128B.128 [R235+0xf000], [R8.64+0x180] ;  /* 0x0f00018008eb8fae */ /* 0x0005e2000b901d58 */
[----:B------:R-:W-:Y:S01]  /*1630*/  @!P5 IADD3 R5, P3, R4, UR11, RZ ;  /* 0x0000000b0405dc10 */ /* 0x000fe2000ff7e0ff */
[----:B------:R-:W-:Y:S01]  /*1640*/  IMAD.IADD R19, R16, 0x1, -R19 ;  /* 0x0000000110137824 */ /* 0x000fe200078e0a13 */
[----:B------:R-:W-:Y:S01]  /*1650*/  SHF.R.S32.HI R21, RZ, 0x1f, R0 ;  /* 0x0000001fff157819 */ /* 0x000fe20000011400 */
[----:B------:R5:W-:Y:S01]  /*1660*/  @!P6 LDGSTS.E.BYPASS.LTC128B.128 [R235+0x10000], [R6.64] ;  /* 0x1000000006ebefae */ /* 0x000be2000b901d58 */
[----:B------:R-:W-:Y:S01]  /*1670*/  @!P5 IADD3.X R3, R3, UR12, RZ, P3, !PT ;  /* 0x0000000c0303dc10 */ /* 0x000fe20009ffe4ff */
[----:B------:R-:W-:Y:S01]  /*1680*/  IMAD R16, R17, c[0x0][0x1b8], RZ ;  /* 0x00006e0011107a24 */ /* 0x000fe200078e02ff */
[----:B------:R-:W-:Y:S01]  /*1690*/  @!P5 LEA R4, P3, R5, c[0x0][0x168], 0x1 ;  /* 0x00005a000504da11 */ /* 0x000fe200078608ff */
[----:B------:R5:W-:Y:S01]  /*16a0*/  @!P6 LDGSTS.E.BYPASS.LTC128B.128 [R235+0x12000], [R6.64+0x80] ;  /* 0x1200008006ebefae */ /* 0x000be2000b901d58 */
[----:B------:R-:W-:Y:S01]  /*16b0*/  LEA.HI R21, R21, R0, RZ, 0x3 ;  /* 0x0000000015157211 */ /* 0x000fe200078f18ff */
[----:B------:R-:W-:Y:S01]  /*16c0*/  UIADD3 UR4, UR15, UR4, URZ ;  /* 0x000000040f047290 */ /* 0x000fe2000fffe03f */
[----:B------:R-:W-:Y:S01]  /*16d0*/  @!P5 LEA.HI.X R5, R5, c[0x0][0x16c], R3, 0x1, P3 ;  /* 0x00005b000505da11 */ /* 0x000fe200018f0c03 */
[----:B------:R5:W-:Y:S01]  /*16e0*/  @!P6 LDGSTS.E.BYPASS.LTC128B.128 [R235+0x14000], [R6.64+0x100] ;  /* 0x1400010006ebefae */ /* 0x000be2000b901d58 */
[----:B------:R-:W-:Y:S01]  /*16f0*/  LOP3.LUT R20, R21, 0xfffffff8, RZ, 0xc0, !PT ;  /* 0xfffffff815147812 */ /* 0x000fe200078ec0ff */
[----:B------:R-:W-:-:S02]  /*1700*/  IMAD.SHL.U32 R3, R2, 0x8, RZ ;  /* 0x0000000802037824 */ /* 0x000fc400078e00ff */
[----:B------:R5:W-:Y:S01]  /*1710*/  @!P6 LDGSTS.E.BYPASS.LTC128B.128 [R235+0x16000], [R6.64+0x180] ;  /* 0x1600018006ebefae */ /* 0x000be2000b901d58 */
[----:B------:R-:W-:Y:S02]  /*1720*/  IMAD R16, R18, c[0x0][0x1bc], R16 ;  /* 0x00006f0012107a24 */ /* 0x000fe400078e0210 */
[----:B------:R-:W-:Y:S01]  /*1730*/  IMAD.IADD R20, R0, 0x1, -R20 ;  /* 0x0000000100147824 */ /* 0x000fe200078e0a14 */
[----:B------:R4:W-:Y:S01]  /*1740*/  @!P5 LDGSTS.E.BYPASS.LTC128B.128 [R235+0x11000], [R4.64] ;  /* 0x1100000004ebdfae */ /* 0x0009e2000b901d58 */
[----:B------:R-:W-:Y:S02]  /*1750*/  IMAD.SHL.U32 R0, R22, 0x40, RZ ;  /* 0x0000004016007824 */ /* 0x000fe400078e00ff */
[----:B------:R-:W-:Y:S01]  /*1760*/  IMAD.SHL.U32 R2, R20, 0x40, RZ ;  /* 0x0000004014027824 */ /* 0x000fe200078e00ff */
[----:B------:R4:W-:Y:S01]  /*1770*/  @!P5 LDGSTS.E.BYPASS.LTC128B.128 [R235+0x13000], [R4.64+0x80] ;  /* 0x1300008004ebdfae */ /* 0x0009e2000b901d58 */
[----:B-1----:R-:W-:Y:S01]  /*1780*/  IMAD.WIDE.U32 R28, R18, c[0x0][0x1b8], R14 ;  /* 0x00006e00121c7a25 */ /* 0x002fe200078e000e */
[----:B------:R-:W-:-:S02]  /*1790*/  LOP3.LUT R0, R0, 0x1c0, RZ, 0xc0, !PT ;  /* 0x000001c000007812 */ /* 0x000fc400078ec0ff */
[----:B------:R4:W-:Y:S01]  /*17a0*/  @!P5 LDGSTS.E.BYPASS.LTC128B.128 [R235+0x15000], [R4.64+0x100] ;  /* 0x1500010004ebdfae */ /* 0x0009e2000b901d58 */
[----:B------:R-:W-:Y:S01]  /*17b0*/  LOP3.LUT R2, R2, 0x1c0, RZ, 0xc0, !PT ;  /* 0x000001c002027812 */ /* 0x000fe200078ec0ff */
[----:B--2---:R-:W-:Y:S02]  /*17c0*/  IMAD.U32 R8, RZ, RZ, UR14 ;  /* 0x0000000eff087e24 */ /* 0x004fe4000f8e00ff */
[----:B------:R4:W-:Y:S01]  /*17d0*/  @!P5 LDGSTS.E.BYPASS.LTC128B.128 [R235+0x17000], [R4.64+0x180] ;  /* 0x1700018004ebdfae */ /* 0x0009e2000b901d58 */
[----:B---3--:R-:W-:Y:S02]  /*17e0*/  IMAD.MOV.U32 R12, RZ, RZ, 0x20 ;  /* 0x00000020ff0c7424 */ /* 0x008fe400078e00ff */
[----:B------:R-:W-:Y:S01]  /*17f0*/  IMAD.U32 R9, RZ, RZ, UR15 ;  /* 0x0000000fff097e24 */ /* 0x000fe2000f8e00ff */
[----:B------:R-:W0:Y:S01]  /*1800*/  LDGDEPBAR ;  /* 0x00000000000079af */ /* 0x000e220000000000 */
[----:B------:R-:W-:Y:S02]  /*1810*/  IMAD.IADD R27, R29, 0x1, R16 ;  /* 0x000000011d1b7824 */ /* 0x000fe400078e0210 */
[----:B------:R-:W-:Y:S01]  /*1820*/  IMAD.SHL.U32 R112, R112, 0x2, RZ ;  /* 0x0000000270707824 */ /* 0x000fe200078e00ff */
[----:B------:R-:W-:Y:S01]  /*1830*/  STL.64 [R1], R118 ;  /* 0x0000007601007387 */ /* 0x000fe20000100a00 */
[----:B-----5:R-:W-:Y:S01]  /*1840*/  LOP3.LUT R6, R0, 0x8, R3, 0xf8, !PT ;  /* 0x0000000800067812 */ /* 0x020fe200078ef803 */
[----:B------:R-:W-:-:S02]  /*1850*/  IMAD.U32 R3, RZ, RZ, UR4 ;  /* 0x00000004ff037e24 */ /* 0x000fc4000f8e00ff */
[----:B------:R-:W-:Y:S04]  /*1860*/  STL.64 [R1+0x40], R28 ;  /* 0x0000401c01007387 */ /* 0x000fe80000100a00 */
[----:B------:R-:W-:Y:S01]  /*1870*/  STL [R1+0x14], R27 ;  /* 0x0000141b01007387 */ /* 0x000fe20000100800 */
[----:B----4-:R-:W-:Y:S01]  /*1880*/  IMAD.SHL.U32 R5, R19, 0x8, RZ ;  /* 0x0000000813057824 */ /* 0x010fe200078e00ff */
[----:B------:R-:W-:-:S04]  /*1890*/  DEPBAR.LE SB0, 0x0 ;  /* 0x000080000000791a */ /* 0x000fc80000000000 */
[----:B------:R-:W-:Y:S01]  /*18a0*/  BAR.SYNC.DEFER_BLOCKING 0x0 ;  /* 0x0000000000007b1d */ /* 0x000fe20000010000 */
[----:B------:R-:W-:Y:S02]  /*18b0*/  LOP3.LUT R5, R2, 0x8, R5, 0xf8, !PT ;  /* 0x0000000802057812 */ /* 0x000fe400078ef805 */
[----:B------:R-:W-:Y:S02]  /*18c0*/  SHF.R.U32.HI R4, RZ, 0x3, R0 ;  /* 0x00000003ff047819 */ /* 0x000fe40000011600 */
[----:B------:R-:W-:Y:S02]  /*18d0*/  SHF.R.U32.HI R2, RZ, 0x3, R2 ;  /* 0x00000003ff027819 */ /* 0x000fe40000011602 */
[----:B------:R-:W-:Y:S02]  /*18e0*/  LEA R0, P0, R8, R28, 0x6 ;  /* 0x0000001c08007211 */ /* 0x000fe400078030ff */
[----:B------:R-:W-:Y:S01]  /*18f0*/  LOP3.LUT R9, R6, R4, RZ, 0x3c, !PT ;  /* 0x0000000406097212 */ /* 0x000fe200078e3cff */
[----:B------:R-:W-:Y:S01]  /*1900*/  IMAD.WIDE.U32 R6, R12, c[0x0][0x1a0], RZ ;  /* 0x000068000c067a25 */ /* 0x000fe200078e00ff */
[----:B------:R-:W-:-:S02]  /*1910*/  LOP3.LUT R110, R5, R2, RZ, 0x3c, !PT ;  /* 0x00000002056e7212 */ /* 0x000fc400078e3cff */
[----:B------:R-:W-:Y:S01]  /*1920*/  LEA.HI.X R2, R8, R27, R3, 0x6, P0 ;  /* 0x0000001b08027211 */ /* 0x000fe200000f3403 */
[----:B------:R-:W-:Y:S01]  /*1930*/  IMAD.SHL.U32 R5, R21, 0x40, RZ ;  /* 0x0000004015057824 */ /* 0x000fe200078e00ff */
[----:B------:R-:W-:Y:S01]  /*1940*/  @!P4 IADD3 R3, P0, R0, R6, RZ ;  /* 0x000000060003c210 */ /* 0x000fe20007f1e0ff */
[----:B------:R-:W-:Y:S01]  /*1950*/  IMAD R8, R12, c[0x0][0x1a4], RZ ;  /* 0x000069000c087a24 */ /* 0x000fe200078e02ff */
[----:B------:R-:W-:Y:S02]  /*1960*/  @!P2 LEA R4, P1, R0, c[0x0][0x170], 0x1 ;  /* 0x00005c000004aa11 */ /* 0x000fe400078208ff */
[----:B------:R-:W-:Y:S02]  /*1970*/  LOP3.LUT R109, R5, 0xfffffe00, RZ, 0xc0, !PT ;  /* 0xfffffe00056d7812 */ /* 0x000fe400078ec0ff */
[----:B------:R-:W-:Y:S02]  /*1980*/  @!P4 IADD3.X R7, R2, R7, R8, P0, !PT ;  /* 0x000000070207c210 */ /* 0x000fe400007fe408 */
[----:B------:R-:W-:Y:S01]  /*1990*/  @!P2 LEA.HI.X R5, R0, c[0x0][0x174], R2, 0x1, P1 ;  /* 0x00005d000005aa11 */ /* 0x000fe200008f0c02 */
[----:B------:R-:W-:Y:S01]  /*19a0*/  IMAD R2, R113, 0x400, R109 ;  /* 0x0000040071027824 */ /* 0x000fe200078e026d */
[----:B------:R-:W-:Y:S01]  /*19b0*/  @!P4 LEA R6, P0, R3, c[0x0][0x170], 0x1 ;  /* 0x00005c000306ca11 */ /* 0x000fe200078008ff */
[----:B------:R-:W-:Y:S01]  /*19c0*/  @P2 STS.128 [R235+0x18000], RZ ;  /* 0x018000ffeb002388 */ /* 0x000fe20000000c00 */
[----:B------:R-:W-:-:S02]  /*19d0*/  IMAD R0, R19, 0x200, R9 ;  /* 0x0000020013007824 */ /* 0x000fc400078e0209 */
[----:B------:R-:W-:Y:S01]  /*19e0*/  @!P4 LEA.HI.X R7, R3, c[0x0][0x174], R7, 0x1, P0 ;  /* 0x00005d000307ca11 */ /* 0x000fe200000f0c07 */
[----:B------:R-:W-:Y:S01]  /*19f0*/  @P2 STS.128 [R235+0x1a000], RZ ;  /* 0x01a000ffeb002388 */ /* 0x000fe20000000c00 */
[----:B------:R-:W-:Y:S01]  /*1a00*/  IMAD.IADD R2, R110, 0x1, R2 ;  /* 0x000000016e027824 */ /* 0x000fe200078e0202 */
[----:B------:R-:W-:Y:S01]  /*1a10*/  LEA R3, R113, UR8, 0x4 ;  /* 0x0000000871037c11 */ /* 0x000fe2000f8e20ff */
[----:B------:R-:W-:Y:S01]  /*1a20*/  IMAD.SHL.U32 R208, R0, 0x2, RZ ;  /* 0x0000000200d07824 */ /* 0x000fe200078e00ff */
[----:B------:R-:W-:Y:S01]  /*1a30*/  @P2 STS.128 [R235+0x1c000], RZ ;  /* 0x01c000ffeb002388 */ /* 0x000fe20000000c00 */
[----:B------:R-:W-:-:S03]  /*1a40*/  IMAD.SHL.U32 R215, R2, 0x2, RZ ;  /* 0x0000000202d77824 */ /* 0x000fc600078e00ff */
[----:B------:R-:W-:Y:S01]  /*1a50*/  @P2 STS.128 [R235+0x1e000], RZ ;  /* 0x01e000ffeb002388 */ /* 0x000fe20000000c00 */
[C---:B------:R-:W-:Y:S02]  /*1a60*/  IADD3 R2, R208.reuse, 0x10000, RZ ;  /* 0x00010000d0027810 */ /* 0x040fe40007ffe0ff */
[----:B------:R-:W-:Y:S01]  /*1a70*/  IADD3 R219, R208, 0x10020, RZ ;  /* 0x00010020d0db7810 */ /* 0x000fe20007ffe0ff */
[----:B------:R-:W-:Y:S01]  /*1a80*/  @!PT LDS RZ, [RZ] ;  /* 0x00000000fffff984 */ /* 0x000fe20000000800 */
[----:B------:R-:W-:Y:S01]  /*1a90*/  @!PT LDS RZ, [RZ] ;  /* 0x00000000fffff984 */ /* 0x000fe20000000800 */
[----:B------:R-:W-:Y:S01]  /*1aa0*/  @!PT LDS RZ, [RZ] ;  /* 0x00000000fffff984 */ /* 0x000fe20000000800 */
[----:B------:R1:W-:Y:S04]  /*1ab0*/  @!P2 LDGSTS.E.BYPASS.LTC128B.128 [R235+0x18000], [R4.64] ;  /* 0x1800000004ebafae */ /* 0x0003e8000b901d58 */
[----:B------:R1:W-:Y:S04]  /*1ac0*/  @!P2 LDGSTS.E.BYPASS.LTC128B.128 [R235+0x1a000], [R4.64+0x80] ;  /* 0x1a00008004ebafae */ /* 0x0003e8000b901d58 */
[----:B------:R1:W-:Y:S04]  /*1ad0*/  @!P2 LDGSTS.E.BYPASS.LTC128B.128 [R235+0x1c000], [R4.64+0x100] ;  /* 0x1c00010004ebafae */ /* 0x0003e8000b901d58 */
[----:B------:R1:W-:Y:S01]  /*1ae0*/  @!P2 LDGSTS.E.BYPASS.LTC128B.128 [R235+0x1e000], [R4.64+0x180] ;  /* 0x1e00018004ebafae */ /* 0x0003e2000b901d58 */
[----:B------:R-:W-:-:S03]  /*1af0*/  R2P PR, R20, 0x6 ;  /* 0x0000000614007804 */ /* 0x000fc60000000000 */
[----:B------:R-:W-:Y:S02]  /*1b00*/  @P4 STS.128 [R235+0x19000], RZ ;  /* 0x019000ffeb004388 */ /* 0x000fe40000000c00 */
[----:B------:R-:W-:Y:S02]  /*1b10*/  SEL R0, R12, 0xffffffe0, !P2 ;  /* 0xffffffe00c007807 */ /* 0x000fe40005000000 */
[----:B------:R-:W-:Y:S03]  /*1b20*/  @P4 STS.128 [R235+0x1b000], RZ ;  /* 0x01b000ffeb004388 */ /* 0x000fe60000000c00 */
[----:B------:R-:W-:Y:S01]  /*1b30*/  IMAD R218, R0, 0x2, R215 ;  /* 0x0000000200da7824 */ /* 0x000fe200078e02d7 */
[----:B------:R-:W-:Y:S04]  /*1b40*/  @P4 STS.128 [R235+0x1d000], RZ ;  /* 0x01d000ffeb004388 */ /* 0x000fe80000000c00 */
        /* <DEDUP_REMOVED lines=12> */
[----:B------:R-:W-:Y:S02]  /*1c10*/  LDSM.16.M88.4 R8, [R215] ;  /* 0x00000000d708783b */ /* 0x000fe40000000200 */
[----:B------:R-:W-:Y:S02]  /*1c20*/  IMAD R216, R4, 0x2, R215 ;  /* 0x0000000204d87824 */ /* 0x000fe400078e02d7 */
[----:B------:R-:W1:Y:S02]  /*1c30*/  LDSM.16.M88.4 R32, [R208+0x10800] ;  /* 0x01080000d020783b */ /* 0x000e640000000200 */
[----:B------:R-:W-:-:S02]  /*1c40*/  IMAD R217, R0, 0x2, R216 ;  /* 0x0000000200d97824 */ /* 0x000fc400078e02d8 */
[----:B------:R-:W3:Y:S04]  /*1c50*/  LDSM.16.M88.4 R16, [R208+0x10000] ;  /* 0x01000000d010783b */ /* 0x000ee80000000200 */
[----:B------:R-:W4:Y:S01]  /*1c60*/  LDSM.16.M88.4 R28, [R208+0x11000] ;  /* 0x01100000d01c783b */ /* 0x000f220000000200 */
[----:B------:R-:W-:Y:S01]  /*1c70*/  @P1 IADD3 R219, R2, -0x20, RZ ;  /* 0xffffffe002db1810 */ /* 0x000fe20007ffe0ff */
[----:B------:R-:W-:Y:S02]  /*1c80*/  IMAD.MOV.U32 R2, RZ, RZ, 0x40 ;  /* 0x00000040ff027424 */ /* 0x000fe400078e00ff */
[----:B------:R-:W5:Y:S01]  /*1c90*/  LDSM.16.M88.4 R24, [R208+0x11800] ;  /* 0x01180000d018783b */ /* 0x000f620000000200 */
[C---:B------:R-:W-:Y:S02]  /*1ca0*/  IADD3 R234, R219.reuse, 0x800, RZ ;  /* 0x00000800dbea7810 */ /* 0x040fe40007ffe0ff */
[----:B------:R-:W-:Y:S01]  /*1cb0*/  SEL R2, R2, 0xffffffc0, !P2 ;  /* 0xffffffc002027807 */ /* 0x000fe20005000000 */
[----:B------:R-:W-:Y:S01]  /*1cc0*/  LDSM.16.M88.4 R12, [R216] ;  /* 0x00000000d80c783b */ /* 0x000fe20000000200 */
[----:B------:R-:W-:-:S02]  /*1cd0*/  IADD3 R233, R219, 0x1000, RZ ;  /* 0x00001000dbe97810 */ /* 0x000fc40007ffe0ff */
[----:B--2---:R-:W-:Y:S01]  /*1ce0*/  LOP3.LUT R6, R112, 0x6, RZ, 0xc0, !PT ;  /* 0x0000000670067812 */ /* 0x004fe200078ec0ff */
[----:B------:R-:W2:Y:S01]  /*1cf0*/  LDSM.16.M88.4 R40, [R219] ;  /* 0x00000000db28783b */ /* 0x000ea20000000200 */
        /* <DEDUP_REMOVED lines=16> */
[----:B-1----:R-:W-:Y:S01]  /*1e00*/  HMMA.16816.F32 R36, R8, R32, RZ ;  /* 0x000000200824723c */ /* 0x002fe200000018ff */
[----:B------:R-:W-:Y:S01]  /*1e10*/  LDSM.16.M88.4 R88, [R214+0x11000] ;  /* 0x01100000d658783b */ /* 0x000fe20000000200 */
[----:B------:R-:W-:-:S02]  /*1e20*/  IADD3 R2, R2, -UR22, R3 ;  /* 0x8000001602027c10 */ /* 0x000fc4000fffe003 */
[----:B------:R-:W-:Y:S01]  /*1e30*/  IADD3 R227, R219, 0x4000, RZ ;  /* 0x00004000dbe37810 */ /* 0x000fe20007ffe0ff */
[----:B------:R-:W-:Y:S01]  /*1e40*/  LDSM.16.M88.4 R92, [R214+0x11800] ;  /* 0x01180000d65c783b */ /* 0x000fe20000000200 */
[----:B------:R-:W-:Y:S01]  /*1e50*/  IADD3 R3, R2, c[0x0][0x2e8], RZ ;  /* 0x0000ba0002037a10 */ /* 0x000fe20007ffe0ff */
[----:B------:R-:W-:Y:S01]  /*1e60*/  IMAD R2, R5, 0x40, R6 ;  /* 0x0000004005027824 */ /* 0x000fe200078e0206 */
[----:B------:R-:W-:Y:S01]  /*1e70*/  HMMA.16816.F32 R44, R8, R34, RZ ;  /* 0x00000022082c723c */ /* 0x000fe200000018ff */
[----:B------:R-:W1:Y:S01]  /*1e80*/  LDSM.16.M88.4 R32, [R219+0x800] ;  /* 0x00080000db20783b */ /* 0x000e620000000200 */
[----:B------:R-:W-:Y:S02]  /*1e90*/  IADD3 R5, R3, 0x8, RZ ;  /* 0x0000000803057810 */ /* 0x000fe40007ffe0ff */
[----:B------:R-:W-:Y:S01]  /*1ea0*/  IADD3 R6, R2, 0x1, RZ ;  /* 0x0000000102067810 */ /* 0x000fe20007ffe0ff */
[----:B------:R-:W-:Y:S01]  /*1eb0*/  LDSM.16.M88.4 R84, [R213+0x800] ;  /* 0x00080000d554783b */ /* 0x000fe20000000200 */
[----:B------:R-:W-:-:S02]  /*1ec0*/  IADD3 R226, R219, 0x4800, RZ ;  /* 0x00004800dbe27810 */ /* 0x000fc40007ffe0ff */
[C---:B---3--:R-:W-:Y:S01]  /*1ed0*/  HMMA.16816.F32 R20, R8.reuse, R16, RZ ;  /* 0x000000100814723c */ /* 0x048fe200000018ff */
[----:B------:R-:W-:Y:S01]  /*1ee0*/  LDSM.16.M88.4 R96, [R213+0x1000] ;  /* 0x00100000d560783b */ /* 0x000fe20000000200 */
[C---:B------:R-:W-:Y:S02]  /*1ef0*/  IADD3 R225, R219.reuse, 0x5000, RZ ;  /* 0x00005000dbe17810 */ /* 0x040fe40007ffe0ff */
[C---:B------:R-:W-:Y:S01]  /*1f00*/  IADD3 R224, R219.reuse, 0x5800, RZ ;  /* 0x00005800dbe07810 */ /* 0x040fe20007ffe0ff */
[----:B------:R-:W-:Y:S01]  /*1f10*/  LDSM.16.M88.4 R104, [R213+0x1800] ;  /* 0x00180000d568783b */ /* 0x000fe20000000200 */
[C---:B------:R-:W-:Y:S02]  /*1f20*/  IADD3 R223, R219.reuse, 0x6000, RZ ;  /* 0x00006000dbdf7810 */ /* 0x040fe40007ffe0ff */
[----:B------:R-:W-:Y:S01]  /*1f30*/  HMMA.16816.F32 R16, R8, R18, RZ ;  /* 0x000000120810723c */ /* 0x000fe200000018ff */
[----:B------:R-:W-:Y:S01]  /*1f40*/  LDSM.16.M88.4 R100, [R208+0x13800] ;  /* 0x01380000d064783b */ /* 0x000fe20000000200 */
[----:B------:R-:W-:-:S02]  /*1f50*/  IADD3 R222, R219, 0x6800, RZ ;  /* 0x00006800dbde7810 */ /* 0x000fc40007ffe0ff */
[C---:B------:R-:W-:Y:S01]  /*1f60*/  IADD3 R221, R219.reuse, 0x7000, RZ ;  /* 0x00007000dbdd7810 */ /* 0x040fe20007ffe0ff */
[----:B------:R-:W-:Y:S01]  /*1f70*/  STL [R1+0x50], R115 ;  /* 0x0000507301007387 */ /* 0x000fe20000100800 */
[----:B------:R-:W-:Y:S02]  /*1f80*/  IADD3 R220, R219, 0x7800, RZ ;  /* 0x00007800dbdc7810 */ /* 0x000fe40007ffe0ff */
[C---:B----4-:R-:W-:Y:S01]  /*1f90*/  HMMA.16816.F32 R48, R8.reuse, R28, RZ ;  /* 0x0000001c0830723c */ /* 0x050fe200000018ff */
[----:B------:R-:W0:Y:S07]  /*1fa0*/  LDGDEPBAR ;  /* 0x00000000000079af */ /* 0x000e2e0000000000 */
[C---:B------:R-:W-:Y:S08]  /*1fb0*/  HMMA.16816.F32 R52, R8.reuse, R30, RZ ;  /* 0x0000001e0834723c */ /* 0x040ff000000018ff */
[C---:B-----5:R-:W-:Y:S08]  /*1fc0*/  HMMA.16816.F32 R64, R8.reuse, R24, RZ ;  /* 0x000000180840723c */ /* 0x060ff000000018ff */
[----:B------:R-:W-:Y:S01]  /*1fd0*/  HMMA.16816.F32 R72, R8, R26, RZ ;  /* 0x0000001a0848723c */ /* 0x000fe200000018ff */
[----:B------:R-:W3:Y:S07]  /*1fe0*/  LDSM.16.M88.4 R8, [R218] ;  /* 0x00000000da08783b */ /* 0x000eee0000000200 */
[C---:B--2---:R-:W-:Y:S01]  /*1ff0*/  HMMA.16816.F32 R60, R12.reuse, R40, R20 ;  /* 0x000000280c3c723c */ /* 0x044fe20000001814 */
        /* <DEDUP_REMOVED lines=9> */
[C---:B---3--:R-:W-:Y:S01]  /*2090*/  HMMA.16816.F32 R52, R8.reuse, R68, R60 ;  /* 0x000000440834723c */ /* 0x048fe2000000183c */
        /* <DEDUP_REMOVED lines=258> */
[----:B------:R-:W-:-:S03]  /*30c0*/  IMAD.U32 R5, RZ, RZ, UR11 ;  /* 0x0000000bff057e24 */ /* 0x000fc6000f8e00ff */
[----:B------:R-:W-:Y:S02]  /*30d0*/  USHF.R.S32.HI UR5, URZ, 0x1f, UR6 ;  /* 0x0000001f3f057899 */ /* 0x000fe40008011406 */
[----:B------:R-:W-:Y:S01]  /*30e0*/  UIMAD UR4, UR19, UR6, URZ ;  /* 0x00000006130472a4 */ /* 0x000fe2000f8e023f */
[----:B------:R-:W-:-:S03]  /*30f0*/  IMAD.U32 R8, RZ, RZ, UR6 ;  /* 0x00000006ff087e24 */ /* 0x000fc6000f8e00ff */
[----:B------:R-:W-:Y:S01]  /*3100*/  UIMAD UR4, UR5, UR20, UR4 ;  /* 0x00000014050472a4 */ /* 0x000fe2000f8e0204 */
[----:B------:R-:W-:-:S05]  /*3110*/  IMAD.WIDE.U32 R8, R8, UR20, R118 ;  /* 0x0000001408087c25 */ /* 0x000fca000f8e0076 */
[----:B------:R-:W-:Y:S01]  /*3120*/  IADD3 R3, R9, UR4, RZ ;  /* 0x0000000409037c10 */ /* 0x000fe2000fffe0ff */
[----:B------:R-:W-:Y:S01]  /*3130*/  IMAD.U32 R9, RZ, RZ, UR12 ;  /* 0x0000000cff097e24 */ /* 0x000fe2000f8e00ff */
        /* <DEDUP_REMOVED lines=16> */
.L_x_749:
[----:B----4-:R-:W-:Y:S01]  /*3240*/  FMNMX.FTZ R3, R18, R52, !PT ;  /* 0x0000003412037209 */ /* 0x010fe20007810000 */
[----:B------:R-:W-:Y:S01]  /*3250*/  IMAD.WIDE.U32 R178, R68, -0x326172a9, RZ ;  /* 0xcd9e8d5744b27825 */ /* 0x000fe200078e00ff */
[----:B------:R-:W-:Y:S01]  /*3260*/  USHF.L.U32 UR4, UR28, 0x1, URZ ;  /* 0x000000011c047899 */ /* 0x000fe2000800063f */
[----:B------:R-:W-:Y:S01]  /*3270*/  STL [R1+0x54], R16 ;  /* 0x0000541001007387 */ /* 0x000fe20000100800 */
        /* <DEDUP_REMOVED lines=18> */
[----:B------:R-:W-:Y:S01]  /*33a0*/  LEA R211, R0, R210, 0x1 ;  /* 0x000000d200d37211 */ /* 0x000fe200078e08ff */
        /* <DEDUP_REMOVED lines=41> */
[----:B------:R-:W-:-:S05]  /*3640*/  LOP3.LUT R8, R61, UR14, R150, 0x96, !PT ;  /* 0x0000000e3d087c12 */ /* 0x000fca000f8e9696 */
        /* <DEDUP_REMOVED lines=39> */
[C---:B------:R-:W-:Y:S02]  /*38c0*/  LOP3.LUT R8, R6.reuse, 0xffff, RZ, 0xc0, !PT ;  /* 0x0000ffff06087812 */ /* 0x040fe400078ec0ff */
[--C-:B------:R-:W-:Y:S02]  /*38d0*/  SHF.R.U32.HI R9, RZ, 0x10, R6.reuse ;  /* 0x00000010ff097819 */ /* 0x100fe40000011606 */
[----:B------:R-:W-:Y:S02]  /*38e0*/  LOP3.LUT R11, R6, 0xff, RZ, 0xc0, !PT ;  /* 0x000000ff060b7812 */ /* 0x000fe400078ec0ff */
[----:B------:R-:W-:Y:S02]  /*38f0*/  SHF.R.U32.HI R10, RZ, 0x18, R6 ;  /* 0x00000018ff0a7819 */ /* 0x000fe40000011606 */
[----:B------:R-:W-:Y:S01]  /*3900*/  LOP3.LUT R2, R7, UR16, R14, 0x96, !PT ;  /* 0x0000001007027c12 */ /* 0x000fe2000f8e960e */
[----:B-1----:R-:W-:Y:S01]  /*3910*/  FFMA.FTZ R5, R43, c[0x0][0x23c], -R13 ;  /* 0x00008f002b057a23 */ /* 0x002fe2000001080d */
[----:B------:R-:W-:Y:S01]  /*3920*/  SHF.R.U32.HI R6, RZ, 0x8, R8 ;  /* 0x00000008ff067819 */ /* 0x000fe20000011608 */
[----:B------:R-:W-:Y:S01]  /*3930*/  LDSM.16.MT88.4 R40, [R209+0x18000] ;  /* 0x01800000d128783b */ /* 0x000fe20000004200 */
[----:B------:R-:W-:Y:S01]  /*3940*/  LOP3.LUT R8, R9, 0xff, RZ, 0xc0, !PT ;  /* 0x000000ff09087812 */ /* 0x000fe200078ec0ff */
[----:B------:R1:W2:Y:S01]  /*3950*/  MUFU.EX2 R180, R5 ;  /* 0x0000000500b47308 */ /* 0x0002a20000000800 */
[----:B------:R-:W-:-:S02]  /*3960*/  LOP3.LUT R0, R2, 0xffff, RZ, 0xc0, !PT ;  /* 0x0000ffff02007812 */ /* 0x000fc400078ec0ff */
[----:B------:R-:W-:Y:S02]  /*3970*/  PRMT R7, R11, 0x5410, R6 ;  /* 0x000054100b077816 */ /* 0x000fe40000000006 */
[----:B------:R-:W-:Y:S02]  /*3980*/  SHF.R.U32.HI R4, RZ, 0x10, R2 ;  /* 0x00000010ff047819 */ /* 0x000fe40000011602 */
[----:B------:R-:W-:Y:S02]  /*3990*/  PRMT R8, R8, 0x5410, R10 ;  /* 0x0000541008087816 */ /* 0x000fe4000000000a */
[----:B------:R-:W-:Y:S02]  /*39a0*/  LOP3.LUT R10, R2, 0xff, RZ, 0xc0, !PT ;  /* 0x000000ff020a7812 */ /* 0x000fe400078ec0ff */
[----:B------:R-:W-:Y:S01]  /*39b0*/  SHF.R.U32.HI R6, RZ, 0x8, R0 ;  /* 0x00000008ff067819 */ /* 0x000fe20000011600 */
[--C-:B------:R-:W-:Y:S01]  /*39c0*/  HSET2.LE.AND R0, R7, R194.reuse, PT ;  /* 0x000000c207007233 */ /* 0x100fe20003803000 */
[----:B------:R-:W-:Y:S01]  /*39d0*/  SHF.R.U32.HI R9, RZ, 0x18, R2 ;  /* 0x00000018ff097819 */ /* 0x000fe20000011602 */
[----:B------:R-:W-:Y:S01]  /*39e0*/  HSET2.LE.AND R7, R8, R194, PT ;  /* 0x000000c208077233 */ /* 0x000fe20003803000 */
[----:B------:R-:W-:Y:S01]  /*39f0*/  PRMT R8, R10, 0x5410, R6 ;  /* 0x000054100a087816 */ /* 0x000fe20000000006 */
[----:B-1----:R-:W-:Y:S01]  /*3a00*/  FFMA.FTZ R5, R44, c[0x0][0x23c], -R12 ;  /* 0x00008f002c057a23 */ /* 0x002fe2000001080c */
[----:B--2---:R-:W-:-:S03]  /*3a10*/  F2FP.PACK_AB R2, R180, R183 ;  /* 0x000000b7b402723e */ /* 0x004fc600000000ff */
[----:B------:R1:W-:Y:S01]  /*3a20*/  MUFU.EX2 R192, R5 ;  /* 0x0000000500c07308 */ /* 0x0003e20000000800 */
[----:B------:R-:W-:Y:S01]  /*3a30*/  LOP3.LUT R6, R0, R2, RZ, 0xc0, !PT ;  /* 0x0000000200067212 */ /* 0x000fe200078ec0ff */
[----:B------:R-:W-:Y:S01]  /*3a40*/  HSET2.LE.AND R0, R8, R194, PT ;  /* 0x000000c208007233 */ /* 0x000fe20003803000 */
[----:B------:R-:W-:Y:S01]  /*3a50*/  F2FP.PACK_AB R2, R207, R206 ;  /* 0x000000cecf02723e */ /* 0x000fe200000000ff */
[--C-:B-1----:R-:W-:Y:S02]  /*3a60*/  FFMA.FTZ R5, R24, c[0x0][0x23c], -R12.reuse ;  /* 0x00008f0018057a23 */ /* 0x102fe4000001080c */
[----:B------:R-:W1:Y:S02]  /*3a70*/  LDSM.16.MT88.4 R24, [R211+0x1a000] ;  /* 0x01a00000d318783b */ /* 0x000e640000004200 */
[----:B------:R2:W-:Y:S02]  /*3a80*/  MUFU.EX2 R16, R5 ;  /* 0x0000000500107308 */ /* 0x0005e40000000800 */
[----:B--2---:R-:W-:-:S06]  /*3a90*/  FFMA.FTZ R5, R19, c[0x0][0x23c], -R12 ;  /* 0x00008f0013057a23 */ /* 0x004fcc000001080c */
[----:B------:R2:W-:Y:S02]  /*3aa0*/  MUFU.EX2 R184, R5 ;  /* 0x0000000500b87308 */ /* 0x0005e40000000800 */
[----:B--2---:R-:W-:Y:S02]  /*3ab0*/  FFMA.FTZ R5, R45, c[0x0][0x23c], -R12 ;  /* 0x00008f002d057a23 */ /* 0x004fe4000001080c */
[----:B------:R-:W-:Y:S04]  /*3ac0*/  LDSM.16.MT88.4 R44, [R211+0x18000] ;  /* 0x01800000d32c783b */ /* 0x000fe80000004200 */
[----:B------:R2:W3:Y:S02]  /*3ad0*/  MUFU.EX2 R19, R5 ;  /* 0x0000000500137308 */ /* 0x0004e40000000800 */
[----:B--2---:R-:W-:-:S02]  /*3ae0*/  LOP3.LUT R5, R4, 0xff, RZ, 0xc0, !PT ;  /* 0x000000ff04057812 */ /* 0x004fc400078ec0ff */
[----:B---3--:R-:W-:Y:S02]  /*3af0*/  F2FP.PACK_AB R8, R19, R184 ;  /* 0x000000b81308723e */ /* 0x008fe400000000ff */
[----:B------:R-:W-:Y:S02]  /*3b00*/  PRMT R5, R5, 0x5410, R9 ;  /* 0x0000541005057816 */ /* 0x000fe40000000009 */
[----:B------:R-:W-:-:S03]  /*3b10*/  F2FP.PACK_AB R4, R16, R192 ;  /* 0x000000c01004723e */ /* 0x000fc600000000ff */
[----:B------:R-:W-:Y:S01]  /*3b20*/  HSET2.LE.AND R5, R5, R194, PT ;  /* 0x000000c205057233 */ /* 0x000fe20003803000 */
[----:B------:R-:W-:Y:S02]  /*3b30*/  LOP3.LUT R7, R7, R4, RZ, 0xc0, !PT ;  /* 0x0000000407077212 */ /* 0x000fe400078ec0ff */
[----:B------:R-:W-:Y:S01]  /*3b40*/  LOP3.LUT R4, R0, R2, RZ, 0xc0, !PT ;  /* 0x0000000200047212 */ /* 0x000fe200078ec0ff */
[--C-:B------:R-:W-:Y:S01]  /*3b50*/  FFMA.FTZ R0, R112, c[0x0][0x23c], -R13.reuse ;  /* 0x00008f0070007a23 */ /* 0x100fe2000001080d */
[----:B------:R-:W-:Y:S01]  /*3b60*/  LOP3.LUT R5, R5, R8, RZ, 0xc0, !PT ;  /* 0x0000000805057212 */ /* 0x000fe200078ec0ff */
[----:B------:R-:W-:Y:S01]  /*3b70*/  FFMA.FTZ R2, R113, c[0x0][0x23c], -R13 ;  /* 0x00008f0071027a23 */ /* 0x000fe2000001080d */
[----:B------:R-:W2:Y:S01]  /*3b80*/  LDSM.16.MT88.4 R8, [R210+0x1c000] ;  /* 0x01c00000d208783b */ /* 0x000ea20000004200 */
[----:B------:R3:W-:Y:S04]  /*3b90*/  MUFU.EX2 R195, R0 ;  /* 0x0000000000c37308 */ /* 0x0007e80000000800 */
[C---:B-1----:R-:W-:Y:S04]  /*3ba0*/  HMMA.16816.F32 R92, R4.reuse, R24, RZ ;  /* 0x00000018045c723c */ /* 0x042fe800000018ff */
[----:B------:R1:W4:Y:S04]  /*3bb0*/  MUFU.EX2 R186, R2 ;  /* 0x0000000200ba7308 */ /* 0x0003280000000800 */
[----:B------:R-:W-:Y:S01]  /*3bc0*/  HMMA.16816.F32 R80, R4, R26, RZ ;  /* 0x0000001a0450723c */ /* 0x000fe200000018ff */
[----:B------:R-:W1:Y:S01]  /*3bd0*/  LDSM.16.MT88.4 R24, [R211+0x1e000] ;  /* 0x01e00000d318783b */ /* 0x000e620000004200 */
[----:B---3--:R-:W-:-:S06]  /*3be0*/  LOP3.LUT R0, R15, UR7, R156, 0x96, !PT ;  /* 0x000000070f007c12 */ /* 0x008fcc000f8e969c */
[C---:B------:R-:W-:Y:S08]  /*3bf0*/  HMMA.16816.F32 R64, R4.reuse, R36, RZ ;  /* 0x000000240440723c */ /* 0x040ff000000018ff */
[C---:B------:R-:W-:Y:S08]  /*3c00*/  HMMA.16816.F32 R124, R4.reuse, R38, RZ ;  /* 0x00000026047c723c */ /* 0x040ff000000018ff */
[C---:B------:R-:W-:Y:S08]  /*3c10*/  HMMA.16816.F32 R96, R4.reuse, R56, RZ ;  /* 0x000000380460723c */ /* 0x040ff000000018ff */
[C---:B--2---:R-:W-:Y:S07]  /*3c20*/  HMMA.16816.F32 R36, R4.reuse, R8, RZ ;  /* 0x000000080424723c */ /* 0x044fee00000018ff */
[----:B------:R-:W-:Y:S01]  /*3c30*/  IMAD.WIDE.U32 R8, R0, -0x2daee0ad, RZ ;  /* 0xd2511f5300087825 */ /* 0x000fe200078e00ff */
[C---:B------:R-:W-:Y:S03]  /*3c40*/  HMMA.16816.F32 R84, R4.reuse, R58, RZ ;  /* 0x0000003a0454723c */ /* 0x040fe600000018ff */
[----:B------:R-:W-:Y:S01]  /*3c50*/  FFMA.FTZ R0, R63, c[0x0][0x23c], -R13 ;  /* 0x00008f003f007a23 */ /* 0x000fe2000001080d */
[----:B-1----:R-:W-:Y:S01]  /*3c60*/  SHF.R.U32.HI R2, RZ, 0x10, R8 ;  /* 0x00000010ff027819 */ /* 0x002fe20000011608 */
[----:B------:R-:W-:Y:S01]  /*3c70*/  IMAD.MOV.U32 R63, RZ, RZ, R180 ;  /* 0x000000ffff3f7224 */ /* 0x000fe200078e00b4 */
[----:B------:R-:W-:Y:S01]  /*3c80*/  LOP3.LUT R14, R8, 0xff, RZ, 0xc0, !PT ;  /* 0x000000ff080e7812 */ /* 0x000fe200078ec0ff */
[----:B------:R1:W-:Y:S01]  /*3c90*/  MUFU.EX2 R185, R0 ;  /* 0x0000000000b97308 */ /* 0x0003e20000000800 */
[----:B------:R-:W-:Y:S01]  /*3ca0*/  HMMA.16816.F32 R56, R4, R20, RZ ;  /* 0x000000140438723c */ /* 0x000fe200000018ff */
[----:B------:R-:W-:-:S07]  /*3cb0*/  LOP3.LUT R2, R2, 0xff, RZ, 0xc0, !PT ;  /* 0x000000ff02027812 */ /* 0x000fce00078ec0ff */
[----:B------:R-:W-:Y:S01]  /*3cc0*/  HMMA.16816.F32 R76, R4, R22, RZ ;  /* 0x00000016044c723c */ /* 0x000fe200000018ff */
[----:B------:R-:W2:Y:S01]  /*3cd0*/  LDSM.16.MT88.4 R20, [R212+0x1e000] ;  /* 0x01e00000d414783b */ /* 0x000ea20000004200 */
[----:B-1----:R-:W-:-:S06]  /*3ce0*/  LOP3.LUT R0, R8, 0xffff, RZ, 0xc0, !PT ;  /* 0x0000ffff08007812 */ /* 0x002fcc00078ec0ff */
[C---:B------:R-:W-:Y:S07]  /*3cf0*/  HMMA.16816.F32 R72, R4.reuse, R10, RZ ;  /* 0x0000000a0448723c */ /* 0x040fee00000018ff */
[----:B------:R-:W-:Y:S01]  /*3d00*/  FFMA.FTZ R10, R62, c[0x0][0x23c], -R13 ;  /* 0x00008f003e0a7a23 */ /* 0x000fe2000001080d */
[----:B------:R-:W-:Y:S01]  /*3d10*/  HMMA.16816.F32 R140, R4, R40, RZ ;  /* 0x00000028048c723c */ /* 0x000fe200000018ff */
[----:B------:R-:W-:Y:S01]  /*3d20*/  SHF.R.U32.HI R11, RZ, 0x18, R8 ;  /* 0x00000018ff0b7819 */ /* 0x000fe20000011608 */
[----:B------:R-:W-:Y:S01]  /*3d30*/  FFMA.FTZ R8, R132, c[0x0][0x23c], -R12 ;  /* 0x00008f0084087a23 */ /* 0x000fe2000001080c */
[----:B------:R1:W3:Y:S01]  /*3d40*/  MUFU.EX2 R181, R10 ;  /* 0x0000000a00b57308 */ /* 0x0002e20000000800 */
[----:B------:R-:W-:-:S02]  /*3d50*/  MOV R62, R184 ;  /* 0x000000b8003e7202 */ /* 0x000fc40000000f00 */
[----:B------:R-:W-:Y:S02]  /*3d60*/  PRMT R18, R2, 0x5410, R11 ;  /* 0x0000541002127816 */ /* 0x000fe4000000000b */
[C---:B------:R-:W-:Y:S01]  /*3d70*/  HMMA.16816.F32 R128, R4.reuse, R42, RZ ;  /* 0x0000002a0480723c */ /* 0x040fe200000018ff */
[----:B------:R-:W2:Y:S02]  /*3d80*/  LDSM.16.MT88.4 R40, [R212+0x1c000] ;  /* 0x01c00000d428783b */ /* 0x000ea40000004200 */
[----:B------:R3:W-:Y:S05]  /*3d90*/  MUFU.EX2 R204, R8 ;  /* 0x0000000800cc7308 */ /* 0x0007ea0000000800 */
[----:B------:R-:W-:Y:S01]  /*3da0*/  HMMA.16816.F32 R116, R4, R48, RZ ;  /* 0x000000300474723c */ /* 0x000fe200000018ff */
[----:B-1----:R-:W-:-:S02]  /*3db0*/  SHF.R.U32.HI R10, RZ, 0x8, R0 ;  /* 0x00000008ff0a7819 */ /* 0x002fc40000011600 */
[----:B------:R-:W-:Y:S01]  /*3dc0*/  LOP3.LUT R0, R9, UR17, R134, 0x96, !PT ;  /* 0x0000001109007c12 */ /* 0x000fe2000f8e9686 */
[----:B------:R-:W-:Y:S01]  /*3dd0*/  FFMA.FTZ R9, R115, c[0x0][0x23c], -R12 ;  /* 0x00008f0073097a23 */ /* 0x000fe2000001080c */
[----:B------:R-:W-:-:S03]  /*3de0*/  PRMT R15, R14, 0x5410, R10 ;  /* 0x000054100e0f7816 */ /* 0x000fc6000000000a */
[C---:B------:R-:W-:Y:S01]  /*3df0*/  HMMA.16816.F32 R104, R4.reuse, R50, RZ ;  /* 0x000000320468723c */ /* 0x040fe200000018ff */
[----:B------:R-:W1:Y:S01]  /*3e00*/  LDSM.16.MT88.4 R48, [R211+0x1c000] ;  /* 0x01c00000d330783b */ /* 0x000e620000004200 */
[----:B------:R4:W-:Y:S01]  /*3e10*/  MUFU.EX2 R182, R9 ;  /* 0x0000000900b67308 */ /* 0x0009e20000000800 */
[C---:B------:R-:W-:Y:S02]  /*3e20*/  LOP3.LUT R2, R0.reuse, 0xffff, RZ, 0xc0, !PT ;  /* 0x0000ffff00027812 */ /* 0x040fe400078ec0ff */
[----:B------:R-:W-:Y:S02]  /*3e30*/  LOP3.LUT R14, R0, 0xff, RZ, 0xc0, !PT ;  /* 0x000000ff000e7812 */ /* 0x000fe400078ec0ff */
[--C-:B---3--:R-:W-:Y:S01]  /*3e40*/  SHF.R.U32.HI R8, RZ, 0x10, R0.reuse ;  /* 0x00000010ff087819 */ /* 0x108fe20000011600 */
[----:B------:R-:W-:Y:S01]  /*3e50*/  HMMA.16816.F32 R136, R4, R32, RZ ;  /* 0x000000200488723c */ /* 0x000fe200000018ff */
[----:B------:R-:W-:Y:S01]  /*3e60*/  SHF.R.U32.HI R11, RZ, 0x18, R0 ;  /* 0x00000018ff0b7819 */ /* 0x000fe20000011600 */
[----:B------:R-:W-:Y:S01]  /*3e70*/  HSET2.LE.AND R0, R15, R194, PT ;  /* 0x000000c20f007233 */ /* 0x000fe20003803000 */
[----:B------:R-:W-:Y:S01]  /*3e80*/  SHF.R.U32.HI R10, RZ, 0x8, R2 ;  /* 0x00000008ff0a7819 */ /* 0x000fe20000011602 */
[----:B----4-:R-:W-:Y:S01]  /*3e90*/  IMAD.MOV.U32 R15, RZ, RZ, R186 ;  /* 0x000000ffff0f7224 */ /* 0x010fe200078e00ba */
[----:B------:R-:W-:-:S02]  /*3ea0*/  F2FP.PACK_AB R2, R181, R185 ;  /* 0x000000b9b502723e */ /* 0x000fc400000000ff */
[----:B------:R-:W-:Y:S01]  /*3eb0*/  PRMT R14, R14, 0x5410, R10 ;  /* 0x000054100e0e7816 */ /* 0x000fe2000000000a */
[C---:B------:R-:W-:Y:S01]  /*3ec0*/  HMMA.16816.F32 R120, R4.reuse, R34, RZ ;  /* 0x000000220478723c */ /* 0x040fe200000018ff */
[----:B------:R-:W3:Y:S01]  /*3ed0*/  LDSM.16.MT88.4 R32, [R210+0x1e000] ;  /* 0x01e00000d220783b */ /* 0x000ee20000004200 */
[--C-:B------:R-:W-:Y:S01]  /*3ee0*/  FFMA.FTZ R9, R114, c[0x0][0x23c], -R12.reuse ;  /* 0x00008f0072097a23 */ /* 0x100fe2000001080c */
[----:B------:R-:W-:Y:S01]  /*3ef0*/  LOP3.LUT R10, R0, R2, RZ, 0xc0, !PT ;  /* 0x00000002000a7212 */ /* 0x000fe200078ec0ff */
[----:B------:R-:W-:Y:S01]  /*3f00*/  FFMA.FTZ R2, R133, c[0x0][0x23c], -R12 ;  /* 0x00008f0085027a23 */ /* 0x000fe2000001080c */
[----:B------:R-:W-:Y:S01]  /*3f10*/  LOP3.LUT R8, R8, 0xff, RZ, 0xc0, !PT ;  /* 0x000000ff08087812 */ /* 0x000fe200078ec0ff */
[----:B------:R4:W1:Y:S01]  /*3f20*/  MUFU.EX2 R250, R9 ;  /* 0x0000000900fa7308 */ /* 0x0008620000000800 */
[----:B------:R-:W-:Y:S01]  /*3f30*/  HSET2.LE.AND R0, R18, R194, PT ;  /* 0x000000c212007233 */ /* 0x000fe20003803000 */
[----:B------:R-:W-:Y:S01]  /*3f40*/  HMMA.16816.F32 R172, R4, R24, RZ ;  /* 0x0000001804ac723c */ /* 0x000fe200000018ff */
[----:B------:R-:W-:-:S05]  /*3f50*/  IMAD.MOV.U32 R18, RZ, RZ, R185 ;  /* 0x000000ffff127224 */ /* 0x000fca00078e00b9 */
[----:B------:R1:W1:Y:S02]  /*3f60*/  MUFU.EX2 R251, R2 ;  /* 0x0000000200fb7308 */ /* 0x0002640000000800 */
[----:B------:R-:W-:Y:S01]  /*3f70*/  HMMA.16816.F32 R112, R4, R26, RZ ;  /* 0x0000001a0470723c */ /* 0x000fe200000018ff */
[----:B------:R-:W3:Y:S01]  /*3f80*/  LDSM.16.MT88.4 R24, [R210+0x18800] ;  /* 0x01880000d218783b */ /* 0x000ee20000004200 */
[----:B----4-:R-:W-:-:S06]  /*3f90*/  PRMT R9, R8, 0x5410, R11 ;  /* 0x0000541008097816 */ /* 0x010fcc000000000b */
[----:B--2---:R-:W-:Y:S01]  /*3fa0*/  HMMA.16816.F32 R168, R4, R20, RZ ;  /* 0x0000001404a8723c */ /* 0x004fe200000018ff */
[----:B-1----:R-:W-:-:S07]  /*3fb0*/  F2FP.PACK_AB R2, R250, R182 ;  /* 0x000000b6fa02723e */ /* 0x002fce00000000ff */
[C---:B------:R-:W-:Y:S01]  /*3fc0*/  HMMA.16816.F32 R164, R4.reuse, R22, RZ ;  /* 0x0000001604a4723c */ /* 0x040fe200000018ff */
[----:B------:R-:W1:Y:S01]  /*3fd0*/  LDSM.16.MT88.4 R20, [R212+0x18800] ;  /* 0x01880000d414783b */ /* 0x000e620000004200 */
[----:B------:R-:W-:Y:S01]  /*3fe0*/  LOP3.LUT R11, R0, R2, RZ, 0xc0, !PT ;  /* 0x00000002000b7212 */ /* 0x000fe200078ec0ff */
[--C-:B------:R-:W-:Y:S01]  /*3ff0*/  HSET2.LE.AND R0, R14, R194.reuse, PT ;  /* 0x000000c20e007233 */ /* 0x100fe20003803000 */
[----:B------:R-:W-:Y:S01]  /*4000*/  F2FP.PACK_AB R2, R15, R195 ;  /* 0x000000c30f02723e */ /* 0x000fe200000000ff */
[----:B------:R-:W-:Y:S02]  /*4010*/  IMAD.MOV.U32 R14, RZ, RZ, R18 ;  /* 0x000000ffff0e7224 */ /* 0x000fe400078e0012 */
[----:B------:R-:W-:Y:S01]  /*4020*/  IMAD.MOV.U32 R18, RZ, RZ, R183 ;  /* 0x000000ffff127224 */ /* 0x000fe200078e00b7 */
[----:B------:R-:W-:Y:S01]  /*4030*/  LOP3.LUT R8, R0, R2, RZ, 0xc0, !PT ;  /* 0x0000000200087212 */ /* 0x000fe200078ec0ff */
[----:B------:R-:W-:Y:S01]  /*4040*/  HSET2.LE.AND R0, R9, R194, PT ;  /* 0x000000c209007233 */ /* 0x000fe20003803000 */
[----:B------:R-:W-:Y:S01]  /*4050*/  HMMA.16816.F32 R68, R4, R44, RZ ;  /* 0x0000002c0444723c */ /* 0x000fe200000018ff */
[----:B------:R-:W-:-:S04]  /*4060*/  F2FP.PACK_AB R2, R251, R204 ;  /* 0x000000ccfb02723e */ /* 0x000fc800000000ff */
[----:B------:R-:W-:-:S03]  /*4070*/  LOP3.LUT R9, R0, R2, RZ, 0xc0, !PT ;  /* 0x0000000200097212 */ /* 0x000fc600078ec0ff */
[C---:B------:R-:W-:Y:S08]  /*4080*/  HMMA.16816.F32 R108, R4.reuse, R28, RZ ;  /* 0x0000001c046c723c */ /* 0x040ff000000018ff */
[C---:B------:R-:W-:Y:S01]  /*4090*/  HMMA.16816.F32 R100, R4.reuse, R30, RZ ;  /* 0x0000001e0464723c */ /* 0x040fe200000018ff */
[----:B------:R-:W2:Y:S07]  /*40a0*/  LDSM.16.MT88.4 R28, [R209+0x18800] ;  /* 0x01880000d11c783b */ /* 0x000eae0000004200 */
[C---:B------:R-:W-:Y:S08]  /*40b0*/  HMMA.16816.F32 R88, R4.reuse, R40, RZ ;  /* 0x000000280458723c */ /* 0x040ff000000018ff */
[C---:B------:R-:W-:Y:S08]  /*40c0*/  HMMA.16816.F32 R144, R4.reuse, R48, RZ ;  /* 0x000000300490723c */ /* 0x040ff000000018ff */
[C---:B------:R-:W-:Y:S08]  /*40d0*/  HMMA.16816.F32 R152, R4.reuse, R52, RZ ;  /* 0x000000340498723c */ /* 0x040ff000000018ff */
[C---:B------:R-:W-:Y:S08]  /*40e0*/  HMMA.16816.F32 R44, R4.reuse, R46, RZ ;  /* 0x0000002e042c723c */ /* 0x040ff000000018ff */
[C---:B------:R-:W-:Y:S08]  /*40f0*/  HMMA.16816.F32 R40, R4.reuse, R42, RZ ;  /* 0x0000002a0428723c */ /* 0x040ff000000018ff */
[C---:B------:R-:W-:Y:S08]  /*4100*/  HMMA.16816.F32 R48, R4.reuse, R50, RZ ;  /* 0x000000320430723c */ /* 0x040ff000000018ff */
[C---:B------:R-:W-:Y:S08]  /*4110*/  HMMA.16816.F32 R52, R4.reuse, R54, RZ ;  /* 0x000000360434723c */ /* 0x040ff000000018ff */
[C---:B---3--:R-:W-:Y:S08]  /*4120*/  HMMA.16816.F32 R156, R4.reuse, R32, RZ ;  /* 0x00000020049c723c */ /* 0x048ff000000018ff */
[----:B------:R-:W-:Y:S01]  /*4130*/  HMMA.16816.F32 R160, R4, R34, RZ ;  /* 0x0000002204a0723c */ /* 0x000fe200000018ff */
[----:B------:R-:W3:Y:S04]  /*4140*/  LDSM.16.MT88.4 R4, [R211+0x18800] ;  /* 0x01880000d304783b */ /* 0x000ee80000004200 */
[----:B------:R-:W-:Y:S03]  /*4150*/  LDSM.16.MT88.4 R32, [R209+0x1a800] ;  /* 0x01a80000d120783b */ /* 0x000fe60000004200 */
[C---:B------:R-:W-:Y:S08]  /*4160*/  HMMA.16816.F32 R240, R8.reuse, R24, R116 ;  /* 0x0000001808f0723c */ /* 0x040ff00000001874 */
[C---:B------:R-:W-:Y:S01]  /*4170*/  HMMA.16816.F32 R236, R8.reuse, R26, R104 ;  /* 0x0000001a08ec723c */ /* 0x040fe20000001868 */
[----:B------:R-:W4:Y:S07]  /*4180*/  LDSM.16.MT88.4 R24, [R210+0x1a800] ;  /* 0x01a80000d218783b */ /* 0x000f2e0000004200 */
[C---:B-1----:R-:W-:Y:S08]  /*4190*/  HMMA.16816.F32 R196, R8.reuse, R20, R96 ;  /* 0x0000001408c4723c */ /* 0x042ff00000001860 */
[C---:B------:R-:W-:Y:S01]  /*41a0*/  HMMA.16816.F32 R184, R8.reuse, R22, R84 ;  /* 0x0000001608b8723c */ /* 0x040fe20000001854 */
[----:B------:R-:W1:Y:S06]  /*41b0*/  LDSM.16.MT88.4 R20, [R212+0x1a800] ;  /* 0x01a80000d414783b */ /* 0x000e6c0000004200 */
[----:B------:R-:W-:Y:S01]  /*41c0*/  MOV R87, R251 ;  /* 0x000000fb00577202 */ /* 0x000fe20000000f00 */
[----:B--2---:R-:W-:Y:S01]  /*41d0*/  HMMA.16816.F32 R132, R8, R28, R140 ;  /* 0x0000001c0884723c */ /* 0x004fe2000000188c */
[----:B------:R-:W-:Y:S01]  /*41e0*/  IMAD.MOV.U32 R86, RZ, RZ, R250 ;  /* 0x000000ffff567224 */ /* 0x000fe200078e00fa */
[----:B------:R-:W-:Y:S01]  /*41f0*/  MOV R84, R248 ;  /* 0x000000f800547202 */ /* 0x000fe20000000f00 */
[----:B------:R-:W-:-:S05]  /*4200*/  IMAD.MOV.U32 R85, RZ, RZ, R249 ;  /* 0x000000ffff557224 */ /* 0x000fca00078e00f9 */
[C---:B---3--:R-:W-:Y:S08]  /*4210*/  HMMA.16816.F32 R140, R8.reuse, R4, R68 ;  /* 0x00000004088c723c */ /* 0x048ff00000001844 */
[C---:B------:R-:W-:Y:S01]  /*4220*/  HMMA.16816.F32 R116, R8.reuse, R6, R44 ;  /* 0x000000060874723c */ /* 0x040fe2000000182c */
[----:B------:R-:W2:Y:S06]  /*4230*/  LDSM.16.MT88.4 R4, [R211+0x1a800] ;  /* 0x01a80000d304783b */ /* 0x000eac0000004200 */
[----:B------:R-:W-:Y:S01]  /*4240*/  IMAD.MOV.U32 R47, RZ, RZ, R207 ;  /* 0x000000ffff2f7224 */ /* 0x000fe200078e00cf */
[----:B------:R-:W-:Y:S01]  /*4250*/  HMMA.16816.F32 R28, R8, R30, R128 ;  /* 0x0000001e081c723c */ /* 0x000fe20000001880 */
[----:B------:R-:W-:Y:S01]  /*4260*/  IMAD.MOV.U32 R46, RZ, RZ, R206 ;  /* 0x000000ffff2e7224 */ /* 0x000fe200078e00ce */
[----:B------:R-:W-:Y:S01]  /*4270*/  MOV R45, R205 ;  /* 0x000000cd002d7202 */ /* 0x000fe20000000f00 */
[----:B------:R-:W-:Y:S01]  /*4280*/  IMAD.MOV.U32 R44, RZ, RZ, R204 ;  /* 0x000000ffff2c7224 */ /* 0x000fe200078e00cc */
[----:B------:R-:W-:Y:S01]  /*4290*/  MOV R189, R135 ;  /* 0x0000008700bd7202 */ /* 0x000fe20000000f00 */
[----:B------:R-:W-:-:S02]  /*42a0*/  IMAD.MOV.U32 R180, RZ, RZ, R132 ;  /* 0x000000ffffb47224 */ /* 0x000fc400078e0084 */
[----:B------:R-:W-:Y:S01]  /*42b0*/  IMAD.MOV.U32 R188, RZ, RZ, R133 ;  /* 0x000000ffffbc7224 */ /* 0x000fe200078e0085 */
[----:B----4-:R-:W-:Y:S01]  /*42c0*/  HMMA.16816.F32 R136, R8, R24, R136 ;  /* 0x000000180888723c */ /* 0x010fe20000001888 */
[----:B------:R-:W-:-:S07]  /*42d0*/  IMAD.MOV.U32 R2, RZ, RZ, R134 ;  /* 0x000000ffff027224 */ /* 0x000fce00078e0086 */
[C---:B-1----:R-:W-:Y:S07]  /*42e0*/  HMMA.16816.F32 R204, R8.reuse, R22, R100 ;  /* 0x0000001608cc723c */ /* 0x042fee0000001864 */
[----:B------:R-:W-:Y:S01]  /*42f0*/  IMAD.MOV.U32 R101, RZ, RZ, R180 ;  /* 0x000000ffff657224 */ /* 0x000fe200078e00b4 */
[----:B------:R-:W-:Y:S01]  /*4300*/  MOV R130, R28 ;  /* 0x0000001c00827202 */ /* 0x000fe20000000f00 */
[----:B------:R-:W-:Y:S01]  /*4310*/  IMAD.MOV.U32 R129, RZ, RZ, R29 ;  /* 0x000000ffff817224 */ /* 0x000fe200078e001d */
[----:B------:R-:W-:Y:S01]  /*4320*/  MOV R0, R31 ;  /* 0x0000001f00007202 */ /* 0x000fe20000000f00 */
[----:B------:R-:W-:Y:S01]  /*4330*/  IMAD.MOV.U32 R128, RZ, RZ, R30 ;  /* 0x000000ffff807224 */ /* 0x000fe200078e001e */
[C---:B------:R-:W-:Y:S01]  /*4340*/  HMMA.16816.F32 R248, R8.reuse, R26, R120 ;  /* 0x0000001a08f8723c */ /* 0x040fe20000001878 */
[----:B------:R-:W1:Y:S01]  /*4350*/  LDSM.16.MT88.4 R28, [R209+0x1c800] ;  /* 0x01c80000d11c783b */ /* 0x000e620000004200 */
[----:B------:R-:W-:Y:S01]  /*4360*/  MOV R100, R130 ;  /* 0x0000008200647202 */ /* 0x000fe20000000f00 */
[----:B------:R-:W-:Y:S01]  /*4370*/  IMAD.MOV.U32 R103, RZ, RZ, R128 ;  /* 0x000000ffff677224 */ /* 0x000fe200078e0080 */
[----:B------:R-:W-:Y:S01]  /*4380*/  MOV R69, R138 ;  /* 0x0000008a00457202 */ /* 0x000fe20000000f00 */
[----:B------:R-:W-:Y:S01]  /*4390*/  IMAD.MOV.U32 R71, RZ, RZ, R136 ;  /* 0x000000ffff477224 */ /* 0x000fe200078e0088 */
[----:B------:R-:W-:Y:S01]  /*43a0*/  LDSM.16.MT88.4 R24, [R209+0x1e800] ;  /* 0x01e80000d118783b */ /* 0x000fe20000004200 */
[----:B------:R-:W-:Y:S01]  /*43b0*/  IMAD.MOV.U32 R70, RZ, RZ, R137 ;  /* 0x000000ffff467224 */ /* 0x000fe200078e0089 */
[----:B------:R-:W-:Y:S01]  /*43c0*/  HMMA.16816.F32 R132, R8, R32, R64 ;  /* 0x000000200884723c */ /* 0x000fe20000001840 */
[----:B------:R-:W-:Y:S01]  /*43d0*/  IMAD.MOV.U32 R68, RZ, RZ, R139 ;  /* 0x000000ffff447224 */ /* 0x000fe200078e008b */
[----:B------:R-:W-:Y:S01]  /*43e0*/  MOV R123, R191 ;  /* 0x000000bf007b7202 */ /* 0x000fe20000000f00 */
[----:B------:R-:W-:-:S02]  /*43f0*/  IMAD.MOV.U32 R120, RZ, RZ, R195 ;  /* 0x000000ffff787224 */ /* 0x000fc400078e00c3 */
[----:B------:R-:W-:Y:S02]  /*4400*/  IMAD.MOV.U32 R121, RZ, RZ, R193 ;  /* 0x000000ffff797224 */ /* 0x000fe400078e00c1 */
[----:B------:R-:W-:Y:S01]  /*4410*/  IMAD.MOV.U32 R122, RZ, RZ, R192 ;  /* 0x000000ffff7a7224 */ /* 0x000fe200078e00c0 */
[----:B------:R-:W-:Y:S01]  /*4420*/  HMMA.16816.F32 R136, R8, R20, R108 ;  /* 0x000000140888723c */ /* 0x000fe2000000186c */
[----:B------:R-:W3:Y:S01]  /*4430*/  LDSM.16.MT88.4 R20, [R212+0x1c800] ;  /* 0x01c80000d414783b */ /* 0x000ee20000004200 */
[----:B------:R-:W-:-:S05]  /*4440*/  IMAD.MOV.U32 R102, RZ, RZ, R129 ;  /* 0x000000ffff667224 */ /* 0x000fca00078e0081 */
[----:B------:R-:W-:Y:S01]  /*4450*/  MOV R111, R194 ;  /* 0x000000c2006f7202 */ /* 0x000fe20000000f00 */
[----:B------:R-:W-:Y:S01]  /*4460*/  IMAD.MOV.U32 R108, RZ, RZ, R181 ;  /* 0x000000ffff6c7224 */ /* 0x000fe200078e00b5 */
[----:B------:R-:W-:Y:S01]  /*4470*/  MOV R109, R182 ;  /* 0x000000b6006d7202 */ /* 0x000fe20000000f00 */
[----:B--2---:R-:W-:Y:S01]  /*4480*/  HMMA.16816.F32 R192, R8, R4, R92 ;  /* 0x0000000408c0723c */ /* 0x004fe2000000185c */
[----:B------:R-:W-:-:S07]  /*4490*/  IMAD.MOV.U32 R110, RZ, RZ, R190 ;  /* 0x000000ffff6e7224 */ /* 0x000fce00078e00be */
[C---:B------:R-:W-:Y:S01]  /*44a0*/  HMMA.16816.F32 R180, R8.reuse, R6, R80 ;  /* 0x0000000608b4723c */ /* 0x040fe20000001850 */
[----:B------:R-:W2:Y:S06]  /*44b0*/  LDSM.16.MT88.4 R4, [R211+0x1c800] ;  /* 0x01c80000d304783b */ /* 0x000eac0000004200 */
[----:B------:R-:W-:Y:S01]  /*44c0*/  MOV R80, R189 ;  /* 0x000000bd00507202 */ /* 0x000fe20000000f00 */
[----:B------:R-:W-:Y:S01]  /*44d0*/  HMMA.16816.F32 R124, R8, R34, R124 ;  /* 0x00000022087c723c */ /* 0x000fe2000000187c */
[----:B------:R-:W4:Y:S01]  /*44e0*/  LDSM.16.MT88.4 R32, [R210+0x1c800] ;  /* 0x01c80000d220783b */ /* 0x000f220000004200 */
[----:B------:R-:W-:Y:S01]  /*44f0*/  IMAD.MOV.U32 R81, RZ, RZ, R188 ;  /* 0x000000ffff517224 */ /* 0x000fe200078e00bc */
[----:B------:R-:W-:Y:S01]  /*4500*/  MOV R83, R0 ;  /* 0x0000000000537202 */ /* 0x000fe20000000f00 */
[----:B------:R-:W-:-:S02]  /*4510*/  IMAD.U32 R0, RZ, RZ, UR4 ;  /* 0x00000004ff007e24 */ /* 0x000fc4000f8e00ff */
[----:B------:R-:W-:Y:S02]  /*4520*/  IMAD.MOV.U32 R82, RZ, RZ, R2 ;  /* 0x000000ffff527224 */ /* 0x000fe400078e0002 */
[----:B-1----:R-:W-:Y:S01]  /*4530*/  HMMA.16816.F32 R188, R8, R28, R56 ;  /* 0x0000001c08bc723c */ /* 0x002fe20000001838 */
[----:B------:R-:W-:-:S06]  /*4540*/  LOP3.LUT R0, R151, UR27, R0, 0x96, !PT ;  /* 0x0000001b97007c12 */ /* 0x000fcc000f8e9600 */
[----:B------:R-:W-:Y:S01]  /*4550*/  IMAD.MOV.U32 R56, RZ, RZ, R178 ;  /* 0x000000ffff387224 */ /* 0x000fe200078e00b2 */
[----:B------:R-:W-:Y:S01]  /*4560*/  MOV R58, R176 ;  /* 0x000000b0003a7202 */ /* 0x000fe20000000f00 */
[----:B------:R-:W-:Y:S01]  /*4570*/  IMAD.MOV.U32 R57, RZ, RZ, R179 ;  /* 0x000000ffff397224 */ /* 0x000fe200078e00b3 */
[C---:B---3--:R-:W-:Y:S01]  /*4580*/  HMMA.16816.F32 R96, R8.reuse, R20, R88 ;  /* 0x000000140860723c */ /* 0x048fe20000001858 */
[----:B------:R-:W-:Y:S02]  /*4590*/  IMAD.MOV.U32 R59, RZ, RZ, R177 ;  /* 0x000000ffff3b7224 */ /* 0x000fe400078e00b1 */
[----:B------:R-:W-:Y:S02]  /*45a0*/  IMAD.MOV.U32 R57, RZ, RZ, R82 ;  /* 0x000000ffff397224 */ /* 0x000fe400078e0052 */
[----:B------:R-:W-:Y:S01]  /*45b0*/  IMAD.MOV.U32 R82, RZ, RZ, R109 ;  /* 0x000000ffff527224 */ /* 0x000fe200078e006d */
[----:B------:R-:W-:Y:S02]  /*45c0*/  MOV R109, R46 ;  /* 0x0000002e006d7202 */ /* 0x000fe40000000f00 */
[C---:B------:R-:W-:Y:S01]  /*45d0*/  HMMA.16816.F32 R176, R8.reuse, R30, R76 ;  /* 0x0000001e08b0723c */ /* 0x040fe2000000184c */
[----:B------:R-:W-:Y:S01]  /*45e0*/  MOV R46, R14 ;  /* 0x0000000e002e7202 */ /* 0x000fe20000000f00 */
[----:B------:R-:W-:Y:S06]  /*45f0*/  LDSM.16.MT88.4 R28, [R212+0x1e800] ;  /* 0x01e80000d41c783b */ /* 0x000fec0000004200 */
[C---:B------:R-:W-:Y:S01]  /*4600*/  HMMA.16816.F32 R76, R8.reuse, R22, R40 ;  /* 0x00000016084c723c */ /* 0x040fe20000001828 */
[----:B------:R-:W1:Y:S07]  /*4610*/  LDSM.16.MT88.4 R20, [R210+0x1e800] ;  /* 0x01e80000d214783b */ /* 0x000e6e0000004200 */
[C---:B--2---:R-:W-:Y:S07]  /*4620*/  HMMA.16816.F32 R92, R8.reuse, R4, R144 ;  /* 0x00000004085c723c */ /* 0x044fee0000001890 */
[----:B------:R-:W-:Y:S01]  /*4630*/  IMAD.WIDE.U32 R4, R0, -0x326172a9, RZ ;  /* 0xcd9e8d5700047825 */ /* 0x000fe200078e00ff */
[C---:B----4-:R-:W-:Y:S04]  /*4640*/  HMMA.16816.F32 R104, R8.reuse, R34, R72 ;  /* 0x000000220868723c */ /* 0x050fe80000001848 */
[----:B------:R-:W-:Y:S01]  /*4650*/  LOP3.LUT R2, R5, UR15, R56, 0x96, !PT ;  /* 0x0000000f05027c12 */ /* 0x000fe2000f8e9638 */
[----:B------:R-:W-:Y:S01]  /*4660*/  IMAD.MOV.U32 R56, RZ, RZ, R102 ;  /* 0x000000ffff387224 */ /* 0x000fe200078e0066 */
[----:B------:R-:W-:Y:S01]  /*4670*/  MOV R102, R111 ;  /* 0x0000006f00667202 */ /* 0x000fe20000000f00 */
[----:B------:R-:W-:Y:S01]  /*4680*/  IMAD.MOV.U32 R35, RZ, RZ, R59 ;  /* 0x000000ffff237224 */ /* 0x000fe200078e003b */
[----:B------:R-:W-:Y:S01]  /*4690*/  HMMA.16816.F32 R128, R8, R32, R36 ;  /* 0x000000200880723c */ /* 0x000fe20000001824 */
[----:B------:R-:W-:Y:S01]  /*46a0*/  MOV R34, R58 ;  /* 0x0000003a00227202 */ /* 0x000fe20000000f00 */
[----:B------:R-:W-:Y:S01]  /*46b0*/  IMAD.MOV.U32 R111, RZ, RZ, R44 ;  /* 0x000000ffff6f7224 */ /* 0x000fe200078e002c */
[----:B------:R-:W-:Y:S01]  /*46c0*/  MOV R59, R81 ;  /* 0x00000051003b7202 */ /* 0x000fe20000000f00 */
[----:B------:R-:W-:Y:S01]  /*46d0*/  IMAD.MOV.U32 R44, RZ, RZ, R62 ;  /* 0x000000ffff2c7224 */ /* 0x000fe200078e003e */
[----:B------:R-:W-:-:S02]  /*46e0*/  LOP3.LUT R0, R35, UR13, R4, 0x96, !PT ;  /* 0x0000000d23007c12 */ /* 0x000fc4000f8e9604 */
[----:B------:R-:W-:Y:S01]  /*46f0*/  IMAD.MOV.U32 R38, RZ, RZ, R103 ;  /* 0x000000ffff267224 */ /* 0x000fe200078e0067 */
[C---:B------:R-:W-:Y:S01]  /*4700*/  HMMA.16816.F32 R72, R8.reuse, R6, R48 ;  /* 0x000000060848723c */ /* 0x040fe20000001830 */
[----:B------:R-:W-:Y:S01]  /*4710*/  IMAD.MOV.U32 R103, RZ, RZ, R110 ;  /* 0x000000ffff677224 */ /* 0x000fe200078e006e */
[----:B------:R-:W-:Y:S01]  /*4720*/  MOV R37, R100 ;  /* 0x0000006400257202 */ /* 0x000fe20000000f00 */
[----:B------:R-:W-:Y:S01]  /*4730*/  IMAD.MOV.U32 R110, RZ, RZ, R45 ;  /* 0x000000ffff6e7224 */ /* 0x000fe200078e002d */
[----:B------:R-:W-:Y:S01]  /*4740*/  MOV R100, R63 ;  /* 0x0000003f00647202 */ /* 0x000fe20000000f00 */
[----:B------:R-:W-:Y:S01]  /*4750*/  IMAD.MOV.U32 R45, RZ, RZ, R15 ;  /* 0x000000ffff2d7224 */ /* 0x000fe200078e000f */
[----:B------:R-:W-:Y:S01]  /*4760*/  MOV R81, R108 ;  /* 0x0000006c00517202 */ /* 0x000fe20000000f00 */
[----:B------:R-:W-:Y:S01]  /*4770*/  IMAD.WIDE.U32 R4, R2, -0x2daee0ad, RZ ;  /* 0xd2511f5302047825 */ /* 0x000fe200078e00ff */
[----:B------:R-:W-:Y:S01]  /*4780*/  HMMA.16816.F32 R88, R8, R24, R152 ;  /* 0x000000180858723c */ /* 0x000fe20000001898 */
[----:B------:R-:W-:-:S02]  /*4790*/  MOV R36, R85 ;  /* 0x0000005500247202 */ /* 0x000fc40000000f00 */
[----:B------:R-:W-:Y:S01]  /*47a0*/  IMAD.WIDE.U32 R14, R0, -0x2daee0ad, RZ ;  /* 0xd2511f53000e7825 */ /* 0x000fe200078e00ff */
[----:B------:R-:W-:-:S03]  /*47b0*/  LOP3.LUT R2, R5, UR12, R60, 0x96, !PT ;  /* 0x0000000c05027c12 */ /* 0x000fc6000f8e963c */
[----:B------:R-:W-:Y:S01]  /*47c0*/  IMAD.MOV.U32 R150, RZ, RZ, R101 ;  /* 0x000000ffff967224 */ /* 0x000fe200078e0065 */
[----:B------:R-:W-:Y:S01]  /*47d0*/  LOP3.LUT R0, R15, UR10, R4, 0x96, !PT ;  /* 0x0000000a0f007c12 */ /* 0x000fe2000f8e9604 */
[----:B------:R-:W-:Y:S01]  /*47e0*/  IMAD.WIDE.U32 R4, R2, -0x326172a9, RZ ;  /* 0xcd9e8d5702047825 */ /* 0x000fe200078e00ff */
[----:B------:R-:W-:Y:S03]  /*47f0*/  HMMA.16816.F32 R64, R8, R26, R52 ;  /* 0x0000001a0840723c */ /* 0x000fe60000001834 */
[----:B------:R-:W-:Y:S01]  /*4800*/  IMAD.WIDE.U32 R146, R0, -0x326172a9, RZ ;  /* 0xcd9e8d5700927825 */ /* 0x000fe200078e00ff */
[----:B------:R-:W-:-:S03]  /*4810*/  LOP3.LUT R0, R5, UR11, R34, 0x96, !PT ;  /* 0x0000000b05007c12 */ /* 0x000fc6000f8e9622 */
[----:B------:R-:W-:Y:S01]  /*4820*/  IMAD.MOV.U32 R58, RZ, RZ, R80 ;  /* 0x000000ffff3a7224 */ /* 0x000fe200078e0050 */
[----:B------:R-:W-:Y:S01]  /*4830*/  LOP3.LUT R6, R147, UR9, R4, 0x96, !PT ;  /* 0x0000000993067c12 */ /* 0x000fe2000f8e9604 */
[----:B------:R-:W-:Y:S01]  /*4840*/  IMAD.WIDE.U32 R4, R0, -0x2daee0ad, RZ ;  /* 0xd2511f5300047825 */ /* 0x000fe200078e00ff */
[----:B-1----:R-:W-:Y:S03]  /*4850*/  HMMA.16816.F32 R60, R8, R22, R160 ;  /* 0x00000016083c723c */ /* 0x002fe600000018a0 */
[--C-:B------:R-:W-:Y:S02]  /*4860*/  FFMA.FTZ R0, R202, c[0x0][0x23c], -R13.reuse ;  /* 0x00008f00ca007a23 */ /* 0x100fe4000001080d */
[----:B------:R-:W-:Y:S02]  /*4870*/  IMAD.WIDE.U32 R144, R6, -0x2daee0ad, RZ ;  /* 0xd2511f5306907825 */ /* 0x000fe400078e00ff */
[----:B------:R1:W-:Y:S02]  /*4880*/  MUFU.EX2 R161, R0 ;  /* 0x0000000000a17308 */ /* 0x0003e40000000800 */
[----:B------:R-:W-:Y:S01]  /*4890*/  FFMA.FTZ R2, R201, c[0x0][0x23c], -R13 ;  /* 0x00008f00c9027a23 */ /* 0x000fe2000001080d */
[----:B------:R-:W-:Y:S01]  /*48a0*/  LOP3.LUT R6, R5, UR8, R14, 0x96, !PT ;  /* 0x0000000805067c12 */ /* 0x000fe2000f8e960e */
[----:B------:R-:W-:Y:S01]  /*48b0*/  IMAD.MOV.U32 R101, RZ, RZ, R103 ;  /* 0x000000ffff657224 */ /* 0x000fe200078e0067 */
[----:B------:R-:W-:Y:S01]  /*48c0*/  MOV R155, R102 ;  /* 0x00000066009b7202 */ /* 0x000fe20000000f00 */
[----:B------:R-:W-:-:S02]  /*48d0*/  IMAD.MOV.U32 R102, RZ, RZ, R18 ;  /* 0x000000ffff667224 */ /* 0x000fc400078e0012 */
[----:B------:R2:W3:Y:S01]  /*48e0*/  MUFU.EX2 R7, R2 ;  /* 0x0000000200077308 */ /* 0x0004e20000000800 */
[----:B------:R-:W-:Y:S01]  /*48f0*/  MOV R103, R19 ;  /* 0x0000001300677202 */ /* 0x000fe20000000f00 */
[----:B------:R-:W-:-:S04]  /*4900*/  IMAD.WIDE.U32 R18, R6, -0x326172a9, RZ ;  /* 0xcd9e8d5706127825 */ /* 0x000fc800078e00ff */
[----:B------:R-:W-:Y:S01]  /*4910*/  IMAD.MOV.U32 R108, RZ, RZ, R47 ;  /* 0x000000ffff6c7224 */ /* 0x000fe200078e002f */
[----:B-1----:R-:W-:Y:S01]  /*4920*/  LOP3.LUT R0, R145, UR6, R4, 0x96, !PT ;  /* 0x0000000691007c12 */ /* 0x002fe2000f8e9604 */
[----:B------:R-:W-:Y:S02]  /*4930*/  IMAD.MOV.U32 R33, RZ, RZ, R84 ;  /* 0x000000ffff217224 */ /* 0x000fe400078e0054 */
[----:B------:R-:W-:Y:S02]  /*4940*/  IMAD.MOV.U32 R80, RZ, RZ, R86 ;  /* 0x000000ffff507224 */ /* 0x000fe400078e0056 */
[----:B------:R-:W-:-:S04]  /*4950*/  IMAD.WIDE.U32 R4, R0, -0x326172a9, RZ ;  /* 0xcd9e8d5700047825 */ /* 0x000fc800078e00ff */
[--C-:B--2---:R-:W-:Y:S02]  /*4960*/  FFMA.FTZ R2, R149, c[0x0][0x23c], -R13.reuse ;  /* 0x00008f0095027a23 */ /* 0x104fe4000001080d */
[----:B------:R-:W-:Y:S02]  /*4970*/  FFMA.FTZ R0, R200, c[0x0][0x23c], -R13 ;  /* 0x00008f00c8007a23 */ /* 0x000fe4000001080d */
[----:B------:R-:W-:Y:S01]  /*4980*/  IMAD.MOV.U32 R47, RZ, RZ, R87 ;  /* 0x000000ffff2f7224 */ /* 0x000fe200078e0057 */
[----:B------:R1:W-:Y:S01]  /*4990*/  MUFU.EX2 R160, R2 ;  /* 0x0000000200a07308 */ /* 0x0003e20000000800 */
[C---:B------:R-:W-:Y:S01]  /*49a0*/  HMMA.16816.F32 R84, R8.reuse, R20, R156 ;  /* 0x000000140854723c */ /* 0x040fe2000000189c */
[----:B------:R-:W-:Y:S01]  /*49b0*/  IMAD.MOV.U32 R32, RZ, RZ, R33 ;  /* 0x000000ffff207224 */ /* 0x000fe200078e0021 */
[----:B------:R-:W-:Y:S01]  /*49c0*/  MOV R33, R36 ;  /* 0x0000002400217202 */ /* 0x000fe20000000f00 */
[----:B------:R-:W-:Y:S01]  /*49d0*/  IMAD.MOV.U32 R35, RZ, RZ, R58 ;  /* 0x000000ffff237224 */ /* 0x000fe200078e003a */
[----:B------:R-:W-:Y:S01]  /*49e0*/  MOV R34, R57 ;  /* 0x0000003900227202 */ /* 0x000fe20000000f00 */
[----:B------:R-:W-:Y:S01]  /*49f0*/  IMAD.MOV.U32 R51, RZ, RZ, R59 ;  /* 0x000000ffff337224 */ /* 0x000fe200078e003b */
[----:B------:R-:W-:Y:S01]  /*4a00*/  SHF.R.U32.HI R6, RZ, 0x10, R4 ;  /* 0x00000010ff067819 */ /* 0x000fe20000011604 */
[----:B------:R2:W4:Y:S01]  /*4a10*/  MUFU.EX2 R157, R0 ;  /* 0x00000000009d7308 */ /* 0x0005220000000800 */
[----:B------:R-:W-:Y:S01]  /*4a20*/  IMAD.MOV.U32 R36, RZ, RZ, R37 ;  /* 0x000000ffff247224 */ /* 0x000fe200078e0025 */
[----:B------:R-:W4:Y:S01]  /*4a30*/  LDSM.16.MT88.4 R20, [R211+0x1e800] ;  /* 0x01e80000d314783b */ /* 0x000f220000004200 */
[----:B------:R-:W-:Y:S01]  /*4a40*/  IMAD.MOV.U32 R39, RZ, RZ, R83 ;  /* 0x000000ffff277224 */ /* 0x000fe200078e0053 */
[C---:B-1----:R-:W-:Y:S01]  /*4a50*/  LOP3.LUT R2, R4.reuse, 0xffff, RZ, 0xc0, !PT ;  /* 0x0000ffff04027812 */ /* 0x042fe200078ec0ff */
[----:B------:R-:W-:Y:S01]  /*4a60*/  IMAD.MOV.U32 R37, RZ, RZ, R56 ;  /* 0x000000ffff257224 */ /* 0x000fe200078e0038 */
[----:B--2---:R-:W-:Y:S01]  /*4a70*/  LOP3.LUT R0, R5, UR16, R18, 0x96, !PT ;  /* 0x0000001005007c12 */ /* 0x004fe2000f8e9612 */
[----:B------:R-:W-:Y:S01]  /*4a80*/  FFMA.FTZ R5, R203, c[0x0][0x23c], -R12 ;  /* 0x00008f00cb057a23 */ /* 0x000fe2000001080c */
[C---:B------:R-:W-:Y:S01]  /*4a90*/  HMMA.16816.F32 R56, R8.reuse, R30, R164 ;  /* 0x0000001e0838723c */ /* 0x040fe200000018a4 */
[----:B------:R-:W-:Y:S01]  /*4aa0*/  LOP3.LUT R14, R4, 0xff, RZ, 0xc0, !PT ;  /* 0x000000ff040e7812 */ /* 0x000fe200078ec0ff */
[----:B------:R-:W-:Y:S01]  /*4ab0*/  IMAD.MOV.U32 R83, RZ, RZ, R16 ;  /* 0x000000ffff537224 */ /* 0x000fe200078e0010 */
[----:B------:R1:W-:Y:S04]  /*4ac0*/  MUFU.EX2 R156, R5 ;  /* 0x00000005009c7308 */ /* 0x0003e80000000800 */
[----:B---3--:R-:W-:Y:S01]  /*4ad0*/  MOV R164, R7 ;  /* 0x0000000700a47202 */ /* 0x008fe20000000f00 */
[----:B------:R2:W5:Y:S01]  /*4ae0*/  LDL.LU R16, [R1+0x54] ;  /* 0x0000540001107983 */ /* 0x0005620000300800 */
[----:B------:R-:W-:Y:S01]  /*4af0*/  SHF.R.U32.HI R7, RZ, 0x8, R2 ;  /* 0x00000008ff077819 */ /* 0x000fe20000011602 */
[----:B------:R-:W-:Y:S01]  /*4b00*/  FFMA.FTZ R2, R245, c[0x0][0x23c], -R12 ;  /* 0x00008f00f5027a23 */ /* 0x000fe2000001080c */
[----:B------:R-:W-:Y:S01]  /*4b10*/  LOP3.LUT R6, R6, 0xff, RZ, 0xc0, !PT ;  /* 0x000000ff06067812 */ /* 0x000fe200078ec0ff */
[----:B------:R-:W-:Y:S01]  /*4b20*/  IMAD.MOV.U32 R151, RZ, RZ, R51 ;  /* 0x000000ffff977224 */ /* 0x000fe200078e0033 */
[----:B------:R-:W-:Y:S01]  /*4b30*/  SHF.R.U32.HI R4, RZ, 0x18, R4 ;  /* 0x00000018ff047819 */ /* 0x000fe20000011604 */
[----:B------:R3:W-:Y:S01]  /*4b40*/  MUFU.EX2 R245, R2 ;  /* 0x0000000200f57308 */ /* 0x0007e20000000800 */
[----:B------:R-:W-:Y:S01]  /*4b50*/  PRMT R7, R14, 0x5410, R7 ;  /* 0x000054100e077816 */ /* 0x000fe20000000007 */
[----:B------:R-:W-:Y:S01]  /*4b60*/  IMAD.MOV.U32 R152, RZ, RZ, R150 ;  /* 0x000000ffff987224 */ /* 0x000fe200078e0096 */
[----:B------:R-:W-:Y:S01]  /*4b70*/  PRMT R18, R6, 0x5410, R4 ;  /* 0x0000541006127816 */ /* 0x000fe20000000004 */
[----:B------:R-:W-:Y:S01]  /*4b80*/  IMAD.MOV.U32 R154, RZ, RZ, R34 ;  /* 0x000000ffff9a7224 */ /* 0x000fe200078e0022 */
[----:B------:R-:W-:Y:S01]  /*4b90*/  LOP3.LUT R15, R0, 0xff, RZ, 0xc0, !PT ;  /* 0x000000ff000f7812 */ /* 0x000fe200078ec0ff */
[----:B-1----:R-:W-:Y:S01]  /*4ba0*/  FFMA.FTZ R5, R244, c[0x0][0x23c], -R12 ;  /* 0x00008f00f4057a23 */ /* 0x002fe2000001080c */
[----:B------:R-:W-:Y:S01]  /*4bb0*/  SHF.R.U32.HI R4, RZ, 0x10, R0 ;  /* 0x00000010ff047819 */ /* 0x000fe20000011600 */
[----:B------:R-:W-:Y:S01]  /*4bc0*/  IMAD.MOV.U32 R34, RZ, RZ, R80 ;  /* 0x000000ffff227224 */ /* 0x000fe200078e0050 */
[----:B------:R-:W-:Y:S01]  /*4bd0*/  SHF.R.U32.HI R14, RZ, 0x18, R0 ;  /* 0x00000018ff0e7819 */ /* 0x000fe20000011600 */
[----:B------:R1:W1:Y:S01]  /*4be0*/  MUFU.EX2 R24, R5 ;  /* 0x0000000500187308 */ /* 0x0002620000000800 */
[----:B------:R-:W-:Y:S01]  /*4bf0*/  LOP3.LUT R4, R4, 0xff, RZ, 0xc0, !PT ;  /* 0x000000ff04047812 */ /* 0x000fe200078ec0ff */
[C---:B------:R-:W-:Y:S01]  /*4c00*/  HMMA.16816.F32 R40, R8.reuse, R28, R168 ;  /* 0x0000001c0828723c */ /* 0x040fe200000018a8 */
[----:B------:R-:W-:Y:S01]  /*4c10*/  MOV R153, R151 ;  /* 0x0000009700997202 */ /* 0x000fe20000000f00 */
[----:B------:R-:W-:Y:S01]  /*4c20*/  IMAD.MOV.U32 R151, RZ, RZ, R33 ;  /* 0x000000ffff977224 */ /* 0x000fe200078e0021 */
[----:B------:R-:W-:Y:S01]  /*4c30*/  MOV R150, R32 ;  /* 0x0000002000967202 */ /* 0x000fe20000000f00 */
[----:B------:R-:W-:Y:S01]  /*4c40*/  IMAD.MOV.U32 R32, RZ, RZ, R82 ;  /* 0x000000ffff207224 */ /* 0x000fe200078e0052 */
[----:B---3--:R-:W-:Y:S01]  /*4c50*/  LOP3.LUT R2, R0, 0xffff, RZ, 0xc0, !PT ;  /* 0x0000ffff00027812 */ /* 0x008fe200078ec0ff */
[----:B------:R-:W-:Y:S01]  /*4c60*/  HSET2.LE.AND R0, R7, R155, PT ;  /* 0x0000009b07007233 */ /* 0x000fe20003803000 */
[----:B------:R-:W-:Y:S01]  /*4c70*/  IMAD.MOV.U32 R52, RZ, RZ, R151 ;  /* 0x000000ffff347224 */ /* 0x000fe200078e0097 */
[----:B------:R-:W-:Y:S01]  /*4c80*/  MOV R80, R100 ;  /* 0x0000006400507202 */ /* 0x000fe20000000f00 */
[----:B------:R-:W-:Y:S01]  /*4c90*/  IMAD.MOV.U32 R33, RZ, RZ, R83 ;  /* 0x000000ffff217224 */ /* 0x000fe200078e0053 */
[----:B------:R-:W-:Y:S01]  /*4ca0*/  SHF.R.U32.HI R6, RZ, 0x8, R2 ;  /* 0x00000008ff067819 */ /* 0x000fe20000011602 */
[----:B------:R-:W-:Y:S01]  /*4cb0*/  IMAD.MOV.U32 R82, RZ, RZ, R45 ;  /* 0x000000ffff527224 */ /* 0x000fe200078e002d */
[----:B----4-:R-:W-:Y:S01]  /*4cc0*/  F2FP.PACK_AB R2, R157, R160 ;  /* 0x000000a09d02723e */ /* 0x010fe200000000ff */
[----:B------:R-:W-:Y:S01]  /*4cd0*/  IMAD.MOV.U32 R100, RZ, RZ, R47 ;  /* 0x000000ffff647224 */ /* 0x000fe200078e002f */
[----:B------:R-:W-:Y:S01]  /*4ce0*/  PRMT R15, R15, 0x5410, R6 ;  /* 0x000054100f0f7816 */ /* 0x000fe20000000006 */
[C---:B------:R-:W-:Y:S01]  /*4cf0*/  HMMA.16816.F32 R48, R8.reuse, R20, R172 ;  /* 0x000000140830723c */ /* 0x040fe200000018ac */
[----:B------:R-:W-:Y:S01]  /*4d00*/  LOP3.LUT R6, R0, R2, RZ, 0xc0, !PT ;  /* 0x0000000200067212 */ /* 0x000fe200078ec0ff */
[----:B------:R-:W-:Y:S01]  /*4d10*/  FFMA.FTZ R2, R246, c[0x0][0x23c], -R12 ;  /* 0x00008f00f6027a23 */ /* 0x000fe2000001080c */
[----:B-1----:R-:W-:Y:S01]  /*4d20*/  PRMT R5, R4, 0x5410, R14 ;  /* 0x0000541004057816 */ /* 0x002fe2000000000e */
[----:B------:R-:W-:Y:S01]  /*4d30*/  IMAD.MOV.U32 R246, RZ, RZ, R24 ;  /* 0x000000fffff67224 */ /* 0x000fe200078e0018 */
[----:B------:R-:W-:Y:S01]  /*4d40*/  MOV R83, R46 ;  /* 0x0000002e00537202 */ /* 0x000fe20000000f00 */
[----:B------:R-:W1:Y:S01]  /*4d50*/  LDSM.16.MT88.4 R24, [R210+0x19000] ;  /* 0x01900000d218783b */ /* 0x000e620000004200 */
[----:B------:R-:W-:Y:S01]  /*4d60*/  IMAD.MOV.U32 R14, RZ, RZ, R155 ;  /* 0x000000ffff0e7224 */ /* 0x000fe200078e009b */
[----:B------:R3:W4:Y:S01]  /*4d70*/  MUFU.EX2 R151, R2 ;  /* 0x0000000200977308 */ /* 0x0007220000000800 */
[----:B------:R-:W-:Y:S01]  /*4d80*/  IMAD.MOV.U32 R155, RZ, RZ, R35 ;  /* 0x000000ffff9b7224 */ /* 0x000fe200078e0023 */
[----:B------:R-:W-:Y:S01]  /*4d90*/  MOV R35, R81 ;  /* 0x0000005100237202 */ /* 0x000fe20000000f00 */
[----:B------:R-:W-:Y:S01]  /*4da0*/  IMAD.MOV.U32 R81, RZ, RZ, R44 ;  /* 0x000000ffff517224 */ /* 0x000fe200078e002c */
[--C-:B------:R-:W-:Y:S01]  /*4db0*/  HSET2.LE.AND R0, R18, R14.reuse, PT ;  /* 0x0000000e12007233 */ /* 0x100fe20003803000 */
[----:B------:R-:W-:Y:S01]  /*4dc0*/  HMMA.16816.F32 R44, R8, R22, R112 ;  /* 0x00000016082c723c */ /* 0x000fe20000001870 */
[----:B------:R-:W2:Y:S01]  /*4dd0*/  LDSM.16.MT88.4 R20, [R212+0x19000] ;  /* 0x01900000d414783b */ /* 0x000ea20000004200 */
[----:B------:R-:W-:Y:S01]  /*4de0*/  IMAD.MOV.U32 R53, RZ, RZ, R34 ;  /* 0x000000ffff357224 */ /* 0x000fe200078e0022 */
[----:B------:R-:W-:Y:S01]  /*4df0*/  MOV R54, R35 ;  /* 0x0000002300367202 */ /* 0x000fe20000000f00 */
[----:B------:R-:W-:Y:S01]  /*4e00*/  IMAD.MOV.U32 R55, RZ, RZ, R32 ;  /* 0x000000ffff377224 */ /* 0x000fe200078e0020 */
[----:B------:R-:W2:Y:S01]  /*4e10*/  LDSM.16.MT88.4 R8, [R211+0x19000] ;  /* 0x01900000d308783b */ /* 0x000ea20000004200 */
[----:B------:R-:W-:Y:S01]  /*4e20*/  IMAD.MOV.U32 R162, RZ, RZ, R52 ;  /* 0x000000ffffa27224 */ /* 0x000fe200078e0034 */
[----:B------:R-:W-:Y:S01]  /*4e30*/  MOV R202, R54 ;  /* 0x0000003600ca7202 */ /* 0x000fe20000000f00 */
[----:B------:R-:W-:Y:S01]  /*4e40*/  IMAD.MOV.U32 R201, RZ, RZ, R53 ;  /* 0x000000ffffc97224 */ /* 0x000fe200078e0035 */
[----:B------:R-:W-:Y:S01]  /*4e50*/  MOV R159, R150 ;  /* 0x00000096009f7202 */ /* 0x000fe20000000f00 */
[----:B------:R-:W-:Y:S01]  /*4e60*/  IMAD.MOV.U32 R171, RZ, RZ, R55 ;  /* 0x000000ffffab7224 */ /* 0x000fe200078e0037 */
[----:B---3--:R-:W-:Y:S01]  /*4e70*/  F2FP.PACK_AB R2, R246, R156 ;  /* 0x0000009cf602723e */ /* 0x008fe200000000ff */
[----:B------:R-:W-:Y:S01]  /*4e80*/  IMAD.MOV.U32 R150, RZ, RZ, R33 ;  /* 0x000000ffff967224 */ /* 0x000fe200078e0021 */
[----:B------:R-:W3:Y:S01]  /*4e90*/  LDSM.16.MT88.4 R28, [R209+0x19000] ;  /* 0x01900000d11c783b */ /* 0x000ee20000004200 */
[----:B------:R-:W-:Y:S01]  /*4ea0*/  IMAD.MOV.U32 R149, RZ, RZ, R80 ;  /* 0x000000ffff957224 */ /* 0x000fe200078e0050 */
[----:B------:R-:W-:Y:S01]  /*4eb0*/  LOP3.LUT R7, R0, R2, RZ, 0xc0, !PT ;  /* 0x0000000200077212 */ /* 0x000fe200078ec0ff */
[--C-:B------:R-:W-:Y:S01]  /*4ec0*/  HSET2.LE.AND R0, R15, R14.reuse, PT ;  /* 0x0000000e0f007233 */ /* 0x100fe20003803000 */
[----:B------:R-:W-:Y:S01]  /*4ed0*/  F2FP.PACK_AB R2, R161, R164 ;  /* 0x000000a4a102723e */ /* 0x000fe200000000ff */
[----:B------:R-:W3:Y:S01]  /*4ee0*/  LDSM.16.MT88.4 R32, [R209+0x1b000] ;  /* 0x01b00000d120783b */ /* 0x000ee20000004200 */
[----:B------:R-:W-:Y:S01]  /*4ef0*/  MOV R174, R81 ;  /* 0x0000005100ae7202 */ /* 0x000fe20000000f00 */
[----:B------:R-:W-:Y:S01]  /*4f00*/  IMAD.MOV.U32 R173, RZ, RZ, R82 ;  /* 0x000000ffffad7224 */ /* 0x000fe200078e0052 */
[----:B------:R-:W-:Y:S01]  /*4f10*/  LOP3.LUT R4, R0, R2, RZ, 0xc0, !PT ;  /* 0x0000000200047212 */ /* 0x000fe200078ec0ff */
[----:B------:R-:W-:Y:S01]  /*4f20*/  HSET2.LE.AND R0, R5, R14, PT ;  /* 0x0000000e05007233 */ /* 0x000fe20003803000 */
[----:B----4-:R-:W-:Y:S01]  /*4f30*/  F2FP.PACK_AB R2, R151, R245 ;  /* 0x000000f59702723e */ /* 0x010fe200000000ff */
[----:B------:R-:W-:Y:S01]  /*4f40*/  IMAD.MOV.U32 R172, RZ, RZ, R83 ;  /* 0x000000ffffac7224 */ /* 0x000fe200078e0053 */
[----:B------:R-:W-:Y:S01]  /*4f50*/  MOV R244, R100 ;  /* 0x0000006400f47202 */ /* 0x000fe20000000f00 */
[----:B------:R-:W-:Y:S01]  /*4f60*/  IMAD.MOV.U32 R203, RZ, RZ, R101 ;  /* 0x000000ffffcb7224 */ /* 0x000fe200078e0065 */
[----:B------:R-:W-:Y:S01]  /*4f70*/  LOP3.LUT R5, R0, R2, RZ, 0xc0, !PT ;  /* 0x0000000200057212 */ /* 0x000fe200078ec0ff */
[----:B------:R-:W-:Y:S01]  /*4f80*/  IMAD.MOV.U32 R158, RZ, RZ, R102 ;  /* 0x000000ffff9e7224 */ /* 0x000fe200078e0066 */
[----:B------:R-:W-:Y:S01]  /*4f90*/  MOV R175, R103 ;  /* 0x0000006700af7202 */ /* 0x000fe20000000f00 */
[----:B------:R-:W-:Y:S01]  /*4fa0*/  IMAD.MOV.U32 R200, RZ, RZ, R108 ;  /* 0x000000ffffc87224 */ /* 0x000fe200078e006c */
[----:B------:R-:W-:Y:S01]  /*4fb0*/  MOV R166, R110 ;  /* 0x0000006e00a67202 */ /* 0x000fe20000000f00 */
[----:B------:R-:W-:Y:S01]  /*4fc0*/  IMAD.MOV.U32 R165, RZ, RZ, R109 ;  /* 0x000000ffffa57224 */ /* 0x000fe200078e006d */
[----:B------:R-:W-:Y:S01]  /*4fd0*/  MOV R163, R159 ;  /* 0x0000009f00a37202 */ /* 0x000fe20000000f00 */
[----:B-1----:R-:W-:Y:S01]  /*4fe0*/  HMMA.16816.F32 R52, R4, R24, R240 ;  /* 0x000000180434723c */ /* 0x002fe200000018f0 */
[----:B------:R-:W-:Y:S01]  /*4ff0*/  IMAD.MOV.U32 R167, RZ, RZ, R111 ;  /* 0x000000ffffa77224 */ /* 0x000fe200078e006f */
[----:B------:R-:W-:Y:S01]  /*5000*/  MOV R169, R121 ;  /* 0x0000007900a97202 */ /* 0x000fe20000000f00 */
[----:B------:R-:W-:-:S02]  /*5010*/  IMAD.MOV.U32 R168, RZ, RZ, R120 ;  /* 0x000000ffffa87224 */ /* 0x000fc400078e0078 */
[----:B------:R-:W-:Y:S02]  /*5020*/  IMAD.MOV.U32 R159, RZ, RZ, R122 ;  /* 0x000000ffff9f7224 */ /* 0x000fe400078e007a */
[----:B------:R-:W-:Y:S01]  /*5030*/  MOV R240, R71 ;  /* 0x0000004700f07202 */ /* 0x000fe20000000f00 */
[----:B------:R-:W-:Y:S01]  /*5040*/  IMAD.MOV.U32 R241, RZ, RZ, R70 ;  /* 0x000000fffff17224 */ /* 0x000fe200078e0046 */
[----:B------:R-:W-:Y:S01]  /*5050*/  MOV R243, R68 ;  /* 0x0000004400f37202 */ /* 0x000fe20000000f00 */
[----:B------:R-:W-:Y:S01]  /*5060*/  IMAD.MOV.U32 R242, RZ, RZ, R69 ;  /* 0x000000fffff27224 */ /* 0x000fe200078e0045 */
[C---:B--2---:R-:W-:Y:S01]  /*5070*/  HMMA.16816.F32 R80, R4.reuse, R20, R196 ;  /* 0x000000140450723c */ /* 0x044fe200000018c4 */
[----:B------:R-:W-:Y:S02]  /*5080*/  IMAD.MOV.U32 R170, RZ, RZ, R123 ;  /* 0x000000ffffaa7224 */ /* 0x000fe400078e007b */
[----:B------:R-:W-:Y:S02]  /*5090*/  IMAD.MOV.U32 R0, RZ, RZ, R162 ;  /* 0x000000ffff007224 */ /* 0x000fe400078e00a2 */
[----:B------:R-:W-:Y:S01]  /*50a0*/  IMAD.MOV.U32 R2, RZ, RZ, R244 ;  /* 0x000000ffff027224 */ /* 0x000fe200078e00f4 */
[----:B------:R-:W-:Y:S01]  /*50b0*/  MOV R244, R175 ;  /* 0x000000af00f47202 */ /* 0x000fe20000000f00 */
[----:B------:R-:W-:Y:S01]  /*50c0*/  IMAD.MOV.U32 R197, RZ, RZ, R170 ;  /* 0x000000ffffc57224 */ /* 0x000fe200078e00aa */
[----:B------:R-:W-:Y:S01]  /*50d0*/  HMMA.16816.F32 R68, R4, R26, R236 ;  /* 0x0000001a0444723c */ /* 0x000fe200000018ec */
[----:B------:R-:W1:Y:S01]  /*50e0*/  LDSM.16.MT88.4 R24, [R210+0x1b000] ;  /* 0x01b00000d218783b */ /* 0x000e620000004200 */
[----:B------:R-:W-:Y:S01]  /*50f0*/  MOV R196, R169 ;  /* 0x000000a900c47202 */ /* 0x000fe20000000f00 */
[----:B------:R-:W-:Y:S01]  /*5100*/  IMAD.MOV.U32 R198, RZ, RZ, R161 ;  /* 0x000000ffffc67224 */ /* 0x000fe200078e00a1 */
[----:B------:R-:W-:Y:S01]  /*5110*/  MOV R199, R160 ;  /* 0x000000a000c77202 */ /* 0x000fe20000000f00 */
[----:B------:R-:W-:Y:S01]  /*5120*/  IMAD.MOV.U32 R15, RZ, RZ, R200 ;  /* 0x000000ffff0f7224 */ /* 0x000fe200078e00c8 */
[----:B------:R-:W-:-:S02]  /*5130*/  MOV R175, R166 ;  /* 0x000000a600af7202 */ /* 0x000fc40000000f00 */
[----:B------:R-:W-:Y:S01]  /*5140*/  HMMA.16816.F32 R100, R4, R22, R184 ;  /* 0x000000160464723c */ /* 0x000fe200000018b8 */
[----:B------:R-:W2:Y:S01]  /*5150*/  LDSM.16.MT88.4 R20, [R212+0x1b000] ;  /* 0x01b00000d414783b */ /* 0x000ea20000004200 */
[----:B------:R-:W-:-:S05]  /*5160*/  MOV R166, R202 ;  /* 0x000000ca00a67202 */ /* 0x000fca0000000f00 */
[----:B------:R-:W-:Y:S01]  /*5170*/  IMAD.MOV.U32 R186, RZ, RZ, R167 ;  /* 0x000000ffffba7224 */ /* 0x000fe200078e00a7 */
[C---:B------:R-:W-:Y:S01]  /*5180*/  HMMA.16816.F32 R108, R4.reuse, R8, R140 ;  /* 0x00000008046c723c */ /* 0x040fe2000000188c */
[----:B------:R-:W-:Y:S02]  /*5190*/  IMAD.MOV.U32 R187, RZ, RZ, R168 ;  /* 0x000000ffffbb7224 */ /* 0x000fe400078e00a8 */
[----:B------:R-:W-:Y:S02]  /*51a0*/  IMAD.MOV.U32 R167, RZ, RZ, R171 ;  /* 0x000000ffffa77224 */ /* 0x000fe400078e00ab */
[----:B------:R-:W-:Y:S02]  /*51b0*/  IMAD.MOV.U32 R185, RZ, RZ, R165 ;  /* 0x000000ffffb97224 */ /* 0x000fe400078e00a5 */
[----:B------:R-:W-:Y:S01]  /*51c0*/  IMAD.MOV.U32 R184, RZ, RZ, R203 ;  /* 0x000000ffffb87224 */ /* 0x000fe200078e00cb */
[----:B------:R-:W-:Y:S01]  /*51d0*/  HMMA.16816.F32 R112, R4, R10, R116 ;  /* 0x0000000a0470723c */ /* 0x000fe20000001874 */
[----:B------:R-:W4:Y:S01]  /*51e0*/  LDSM.16.MT88.4 R8, [R211+0x1b000] ;  /* 0x01b00000d308783b */ /* 0x000f220000004200 */
[----:B------:R-:W-:-:S06]  /*51f0*/  IMAD.MOV.U32 R165, RZ, RZ, R201 ;  /* 0x000000ffffa57224 */ /* 0x000fcc00078e00c9 */
        /* <DEDUP_REMOVED lines=8> */
[----:B------:R-:W1:Y:S06]  /*5280*/  LDSM.16.MT88.4 R24, [R209+0x1f000] ;  /* 0x01f00000d118783b */ /* 0x000e6c0000004200 */
[----:B------:R-:W-:Y:S01]  /*5290*/  IMAD.MOV.U32 R251, RZ, RZ, R163 ;  /* 0x000000fffffb7224 */ /* 0x000fe200078e00a3 */
[----:B--2---:R-:W-:Y:S01]  /*52a0*/  HMMA.16816.F32 R136, R4, R20, R136 ;  /* 0x000000140488723c */ /* 0x004fe20000001888 */
[----:B------:R-:W-:Y:S01]  /*52b0*/  MOV R250, R186 ;  /* 0x000000ba00fa7202 */ /* 0x000fe20000000f00 */
[----:B------:R-:W-:-:S02]  /*52c0*/  IMAD.MOV.U32 R248, RZ, RZ, R198 ;  /* 0x000000fffff87224 */ /* 0x000fc400078e00c6 */
[----:B------:R-:W-:-:S04]  /*52d0*/  IMAD.MOV.U32 R249, RZ, RZ, R199 ;  /* 0x000000fffff97224 */ /* 0x000fc800078e00c7 */
[C---:B------:R-:W-:Y:S01]  /*52e0*/  HMMA.16816.F32 R140, R4.reuse, R22, R204 ;  /* 0x00000016048c723c */ /* 0x040fe200000018cc */
[----:B------:R-:W2:Y:S07]  /*52f0*/  LDSM.16.MT88.4 R20, [R212+0x1d000] ;  /* 0x01d00000d414783b */ /* 0x000eae0000004200 */
[C---:B----4-:R-:W-:Y:S08]  /*5300*/  HMMA.16816.F32 R160, R4.reuse, R8, R192 ;  /* 0x0000000804a0723c */ /* 0x050ff000000018c0 */
[C---:B------:R-:W-:Y:S01]  /*5310*/  HMMA.16816.F32 R168, R4.reuse, R10, R180 ;  /* 0x0000000a04a8723c */ /* 0x040fe200000018b4 */
[----:B------:R-:W4:Y:S07]  /*5320*/  LDSM.16.MT88.4 R8, [R211+0x1d000] ;  /* 0x01d00000d308783b */ /* 0x000f2e0000004200 */
[C---:B---3--:R-:W-:Y:S08]  /*5330*/  HMMA.16816.F32 R204, R4.reuse, R30, R176 ;  /* 0x0000001e04cc723c */ /* 0x048ff000000018b0 */
[C---:B-1----:R-:W-:Y:S01]  /*5340*/  HMMA.16816.F32 R180, R4.reuse, R24, R88 ;  /* 0x0000001804b4723c */ /* 0x042fe20000001858 */
[----:B------:R-:W-:Y:S07]  /*5350*/  LDSM.16.MT88.4 R88, [R211+0x1b800] ;  /* 0x01b80000d358783b */ /* 0x000fee0000004200 */
[C---:B------:R-:W-:Y:S01]  /*5360*/  HMMA.16816.F32 R176, R4.reuse, R26, R64 ;  /* 0x0000001a04b0723c */ /* 0x040fe20000001840 */
[----:B------:R-:W-:Y:S04]  /*5370*/  LDSM.16.MT88.4 R24, [R211+0x1f000] ;  /* 0x01f00000d318783b */ /* 0x000fe80000004200 */
[----:B------:R-:W-:Y:S03]  /*5380*/  LDSM.16.MT88.4 R64, [R209+0x1b800] ;  /* 0x01b80000d140783b */ /* 0x000fe60000004200 */
[C---:B------:R-:W-:Y:S07]  /*5390*/  HMMA.16816.F32 R200, R4.reuse, R34, R104 ;  /* 0x0000002204c8723c */ /* 0x040fee0000001868 */
[----:B------:R-:W-:Y:S01]  /*53a0*/  MOV R106, R0 ;  /* 0x00000000006a7202 */ /* 0x000fe20000000f00 */
[--C-:B------:R-:W-:Y:S01]  /*53b0*/  FFMA.FTZ R0, R252, c[0x0][0x23c], -R13.reuse ;  /* 0x00008f00fc007a23 */ /* 0x100fe2000001080d */
[----:B------:R-:W-:Y:S01]  /*53c0*/  HMMA.16816.F32 R240, R4, R32, R128 ;  /* 0x0000002004f0723c */ /* 0x000fe20000001880 */
[----:B------:R-:W-:Y:S01]  /*53d0*/  IMAD.MOV.U32 R107, RZ, RZ, R2 ;  /* 0x000000ffff6b7224 */ /* 0x000fe200078e0002 */
[----:B------:R-:W-:Y:S01]  /*53e0*/  MOV R105, R197 ;  /* 0x000000c500697202 */ /* 0x000fe20000000f00 */
[----:B------:R-:W-:-:S02]  /*53f0*/  FFMA.FTZ R2, R175, c[0x0][0x23c], -R13 ;  /* 0x00008f00af027a23 */ /* 0x000fc4000001080d */
[----:B------:R-:W-:Y:S02]  /*5400*/  IMAD.MOV.U32 R104, RZ, RZ, R196 ;  /* 0x000000ffff687224 */ /* 0x000fe400078e00c4 */
[----:B------:R-:W-:Y:S01]  /*5410*/  MOV R130, R150 ;  /* 0x0000009600827202 */ /* 0x000fe20000000f00 */
[----:B------:R-:W-:Y:S01]  /*5420*/  IMAD.MOV.U32 R129, RZ, RZ, R149 ;  /* 0x000000ffff817224 */ /* 0x000fe200078e0095 */
[----:B------:R1:W-:Y:S01]  /*5430*/  MUFU.EX2 R150, R0 ;  /* 0x0000000000967308 */ /* 0x0003e20000000800 */
[----:B------:R-:W-:Y:S01]  /*5440*/  HMMA.16816.F32 R192, R4, R28, R188 ;  /* 0x0000001c04c0723c */ /* 0x000fe200000018bc */
[----:B------:R-:W-:Y:S01]  /*5450*/  IMAD.MOV.U32 R131, RZ, RZ, R187 ;  /* 0x000000ffff837224 */ /* 0x000fe200078e00bb */
[----:B------:R-:W-:Y:S01]  /*5460*/  LDSM.16.MT88.4 R28, [R212+0x1f000] ;  /* 0x01f00000d41c783b */ /* 0x000fe20000004200 */
[----:B------:R-:W-:Y:S01]  /*5470*/  IMAD.MOV.U32 R128, RZ, RZ, R174 ;  /* 0x000000ffff807224 */ /* 0x000fe200078e00ae */
[----:B------:R-:W-:Y:S01]  /*5480*/  MOV R33, R173 ;  /* 0x000000ad00217202 */ /* 0x000fe20000000f00 */
[----:B------:R-:W-:-:S03]  /*5490*/  IMAD.MOV.U32 R32, RZ, RZ, R172 ;  /* 0x000000ffff207224 */ /* 0x000fc600078e00ac */
[----:B--2---:R-:W-:Y:S01]  /*54a0*/  HMMA.16816.F32 R236, R4, R20, R96 ;  /* 0x0000001404ec723c */ /* 0x004fe20000001860 */
[----:B-1----:R-:W-:-:S07]  /*54b0*/  FFMA.FTZ R0, R247, c[0x0][0x23c], -R13 ;  /* 0x00008f00f7007a23 */ /* 0x002fce000001080d */
[C---:B----4-:R-:W-:Y:S01]  /*54c0*/  HMMA.16816.F32 R188, R4.reuse, R8, R92 ;  /* 0x0000000804bc723c */ /* 0x050fe2000000185c */
[----:B------:R-:W-:Y:S01]  /*54d0*/  IMAD.MOV.U32 R96, RZ, RZ, R184 ;  /* 0x000000ffff607224 */ /* 0x000fe200078e00b8 */
[----:B------:R-:W-:Y:S01]  /*54e0*/  MOV R97, R251 ;  /* 0x000000fb00617202 */ /* 0x000fe20000000f00 */
[----:B------:R1:W-:Y:S01]  /*54f0*/  MUFU.EX2 R149, R0 ;  /* 0x0000000000957308 */ /* 0x0003e20000000800 */
[----:B------:R-:W-:Y:S02]  /*5500*/  IMAD.MOV.U32 R251, RZ, RZ, R185 ;  /* 0x000000fffffb7224 */ /* 0x000fe400078e00b9 */
[----:B------:R-:W-:Y:S01]  /*5510*/  IMAD.MOV.U32 R99, RZ, RZ, R106 ;  /* 0x000000ffff637224 */ /* 0x000fe200078e006a */
[----:B------:R-:W-:Y:S01]  /*5520*/  MOV R95, R164 ;  /* 0x000000a4005f7202 */ /* 0x000fe20000000f00 */
[----:B------:R-:W-:Y:S01]  /*5530*/  HMMA.16816.F32 R184, R4, R10, R72 ;  /* 0x0000000a04b8723c */ /* 0x000fe20000001848 */
[----:B------:R-:W-:Y:S01]  /*5540*/  IMAD.MOV.U32 R93, RZ, RZ, R14 ;  /* 0x000000ffff5d7224 */ /* 0x000fe200078e000e */
[----:B------:R-:W-:Y:S01]  /*5550*/  LDSM.16.MT88.4 R72, [R210+0x1b800] ;  /* 0x01b80000d248783b */ /* 0x000fe20000004200 */
[----:B------:R-:W-:Y:S01]  /*5560*/  IMAD.MOV.U32 R98, RZ, RZ, R105 ;  /* 0x000000ffff627224 */ /* 0x000fe200078e0069 */
[----:B------:R-:W-:Y:S01]  /*5570*/  MOV R247, R95 ;  /* 0x0000005f00f77202 */ /* 0x000fe20000000f00 */
[----:B------:R-:W-:-:S02]  /*5580*/  IMAD.MOV.U32 R94, RZ, RZ, R245 ;  /* 0x000000ffff5e7224 */ /* 0x000fc400078e00f5 */
[----:B------:R-:W-:Y:S01]  /*5590*/  FFMA.FTZ R10, R96, c[0x0][0x23c], -R12 ;  /* 0x00008f00600a7a23 */ /* 0x000fe2000001080c */
[----:B------:R-:W-:Y:S01]  /*55a0*/  HMMA.16816.F32 R196, R4, R22, R76 ;  /* 0x0000001604c4723c */ /* 0x000fe2000000184c */
[----:B------:R-:W2:Y:S01]  /*55b0*/  LDSM.16.MT88.4 R20, [R210+0x1f000] ;  /* 0x01f00000d214783b */ /* 0x000ea20000004200 */
[----:B------:R-:W-:Y:S01]  /*55c0*/  IMAD.MOV.U32 R105, RZ, RZ, R32 ;  /* 0x000000ffff697224 */ /* 0x000fe200078e0020 */
[----:B-1----:R-:W-:Y:S01]  /*55d0*/  LOP3.LUT R0, R19, UR7, R146, 0x96, !PT ;  /* 0x0000000713007c12 */ /* 0x002fe2000f8e9692 */
[----:B------:R1:W-:Y:S01]  /*55e0*/  MUFU.EX2 R18, R10 ;  /* 0x0000000a00127308 */ /* 0x0003e20000000800 */
[----:B------:R-:W-:Y:S02]  /*55f0*/  IMAD.MOV.U32 R106, RZ, RZ, R33 ;  /* 0x000000ffff6a7224 */ /* 0x000fe400078e0021 */
[----:B------:R-:W-:Y:S01]  /*5600*/  IMAD.MOV.U32 R77, RZ, RZ, R97 ;  /* 0x000000ffff4d7224 */ /* 0x000fe200078e0061 */
[----:B------:R-:W-:Y:S01]  /*5610*/  MOV R78, R99 ;  /* 0x00000063004e7202 */ /* 0x000fe20000000f00 */
[----:B------:R-:W-:Y:S01]  /*5620*/  IMAD.WIDE.U32 R8, R0, -0x2daee0ad, RZ ;  /* 0xd2511f5300087825 */ /* 0x000fe200078e00ff */
[----:B------:R-:W-:-:S02]  /*5630*/  MOV R97, R106 ;  /* 0x0000006a00617202 */ /* 0x000fc40000000f00 */
[----:B------:R3:W-:Y:S01]  /*5640*/  MUFU.EX2 R19, R2 ;  /* 0x0000000200137308 */ /* 0x0007e20000000800 */
[----:B------:R-:W-:Y:S01]  /*5650*/  IMAD.MOV.U32 R76, RZ, RZ, R165 ;  /* 0x000000ffff4c7224 */ /* 0x000fe200078e00a5 */
[----:B------:R-:W-:Y:S01]  /*5660*/  LOP3.LUT R0, R8, 0xffff, RZ, 0xc0, !PT ;  /* 0x0000ffff08007812 */ /* 0x000fe200078ec0ff */
[----:B------:R-:W-:Y:S01]  /*5670*/  IMAD.MOV.U32 R79, RZ, RZ, R105 ;  /* 0x000000ffff4f7224 */ /* 0x000fe200078e0069 */
[----:B------:R-:W-:Y:S01]  /*5680*/  SHF.R.U32.HI R11, RZ, 0x18, R8 ;  /* 0x00000018ff0b7819 */ /* 0x000fe20000011608 */
[----:B------:R-:W-:Y:S01]  /*5690*/  IMAD.MOV.U32 R252, RZ, RZ, R94 ;  /* 0x000000fffffc7224 */ /* 0x000fe200078e005e */
[----:B-1----:R-:W-:Y:S02]  /*56a0*/  SHF.R.U32.HI R10, RZ, 0x8, R0 ;  /* 0x00000008ff0a7819 */ /* 0x002fe40000011600 */
[----:B------:R-:W-:Y:S01]  /*56b0*/  LOP3.LUT R0, R9, UR17, R144, 0x96, !PT ;  /* 0x0000001109007c12 */ /* 0x000fe2000f8e9690 */
[----:B------:R-:W-:Y:S02]  /*56c0*/  FFMA.FTZ R9, R77, c[0x0][0x23c], -R12 ;  /* 0x00008f004d097a23 */ /* 0x000fe4000001080c */
[----:B------:R-:W-:-:S02]  /*56d0*/  IMAD.MOV.U32 R77, RZ, RZ, R166 ;  /* 0x000000ffff4d7224 */ /* 0x000fc400078e00a6 */
[----:B------:R1:W-:Y:S01]  /*56e0*/  MUFU.EX2 R14, R9 ;  /* 0x00000009000e7308 */ /* 0x0003e20000000800 */
[----:B---3--:R-:W-:Y:S01]  /*56f0*/  FFMA.FTZ R2, R104, c[0x0][0x23c], -R13 ;  /* 0x00008f0068027a23 */ /* 0x008fe2000001080d */
[----:B------:R-:W-:Y:S02]  /*5700*/  MOV R104, R107 ;  /* 0x0000006b00687202 */ /* 0x000fe40000000f00 */
        /* <DEDUP_REMOVED lines=10> */
[C---:B--2---:R-:W-:Y:S01]  /*57b0*/  HMMA.16816.F32 R172, R4.reuse, R20, R84 ;  /* 0x0000001404ac723c */ /* 0x044fe20000001854 */
[----:B------:R2:W3:Y:S01]  /*57c0*/  MUFU.EX2 R244, R2 ;  /* 0x0000000200f47308 */ /* 0x0004e20000000800 */
[----:B-1----:R-:W-:Y:S01]  /*57d0*/  FFMA.FTZ R9, R78, c[0x0][0x23c], -R12 ;  /* 0x00008f004e097a23 */ /* 0x002fe2000001080c */
[----:B------:R-:W-:Y:S01]  /*57e0*/  MOV R78, R167 ;  /* 0x000000a7004e7202 */ /* 0x000fe20000000f00 */
[----:B------:R-:W-:Y:S01]  /*57f0*/  IMAD.MOV.U32 R96, RZ, RZ, R104 ;  /* 0x000000ffff607224 */ /* 0x000fe200078e0068 */
[----:B------:R-:W-:Y:S01]  /*5800*/  MOV R104, R129 ;  /* 0x0000008100687202 */ /* 0x000fe20000000f00 */
[----:B------:R-:W-:Y:S01]  /*5810*/  IMAD.MOV.U32 R129, RZ, RZ, R15 ;  /* 0x000000ffff817224 */ /* 0x000fe200078e000f */
[----:B------:R-:W-:Y:S01]  /*5820*/  HSET2.LE.AND R10, R10, R93, PT ;  /* 0x0000005d0a0a7233 */ /* 0x000fe20003803000 */
[----:B------:R-:W-:Y:S01]  /*5830*/  HMMA.16816.F32 R164, R4, R24, R48 ;  /* 0x0000001804a4723c */ /* 0x000fe20000001830 */
[----:B------:R-:W1:Y:S01]  /*5840*/  LDSM.16.MT88.4 R48, [R212+0x19800] ;  /* 0x01980000d430783b */ /* 0x000e620000004200 */
[----:B------:R-:W-:Y:S01]  /*5850*/  MUFU.EX2 R245, R9 ;  /* 0x0000000900f57308 */ /* 0x000fe20000000800 */
[----:B------:R-:W-:-:S02]  /*5860*/  IMAD.MOV.U32 R99, RZ, RZ, R128 ;  /* 0x000000ffff637224 */ /* 0x000fc400078e0080 */
[----:B------:R-:W-:Y:S01]  /*5870*/  IMAD.MOV.U32 R105, RZ, RZ, R130 ;  /* 0x000000ffff697224 */ /* 0x000fe200078e0082 */
[----:B------:R-:W-:Y:S01]  /*5880*/  MOV R130, R158 ;  /* 0x0000009e00827202 */ /* 0x000fe20000000f00 */
[----:B------:R-:W-:Y:S01]  /*5890*/  IMAD.MOV.U32 R106, RZ, RZ, R131 ;  /* 0x000000ffff6a7224 */ /* 0x000fe200078e0083 */
[C---:B------:R-:W-:Y:S01]  /*58a0*/  HMMA.16816.F32 R32, R4.reuse, R22, R60 ;  /* 0x000000160420723c */ /* 0x040fe2000000183c */
[----:B--2---:R-:W-:Y:S01]  /*58b0*/  SHF.R.U32.HI R2, RZ, 0x10, R8 ;  /* 0x00000010ff027819 */ /* 0x004fe20000011608 */
[----:B------:R-:W-:Y:S01]  /*58c0*/  FFMA.FTZ R8, R98, c[0x0][0x23c], -R12 ;  /* 0x00008f0062087a23 */ /* 0x000fe2000001080c */
[----:B------:R-:W-:Y:S01]  /*58d0*/  MOV R92, R99 ;  /* 0x00000063005c7202 */ /* 0x000fe20000000f00 */
[----:B------:R-:W-:Y:S01]  /*58e0*/  IMAD.MOV.U32 R98, RZ, RZ, R107 ;  /* 0x000000ffff627224 */ /* 0x000fe200078e006b */
[----:B------:R-:W-:Y:S01]  /*58f0*/  LOP3.LUT R2, R2, 0xff, RZ, 0xc0, !PT ;  /* 0x000000ff02027812 */ /* 0x000fe200078ec0ff */
[----:B------:R2:W4:Y:S01]  /*5900*/  MUFU.EX2 R15, R8 ;  /* 0x00000008000f7308 */ /* 0x0005220000000800 */
[----:B------:R-:W-:Y:S01]  /*5910*/  MOV R107, R250 ;  /* 0x000000fa006b7202 */ /* 0x000fe20000000f00 */
[C---:B------:R-:W-:Y:S01]  /*5920*/  HMMA.16816.F32 R20, R4.reuse, R28, R40 ;  /* 0x0000001c0414723c */ /* 0x040fe20000001828 */
[----:B------:R-:W-:Y:S01]  /*5930*/  PRMT R11, R2, 0x5410, R11 ;  /* 0x00005410020b7816 */ /* 0x000fe2000000000b */
[----:B------:R-:W-:Y:S01]  /*5940*/  IMAD.MOV.U32 R128, RZ, RZ, R251 ;  /* 0x000000ffff807224 */ /* 0x000fe200078e00fb */
[C---:B------:R-:W-:Y:S01]  /*5950*/  LOP3.LUT R2, R0.reuse, 0xffff, RZ, 0xc0, !PT ;  /* 0x0000ffff00027812 */ /* 0x040fe200078ec0ff */
[----:B------:R-:W-:Y:S01]  /*5960*/  IMAD.MOV.U32 R131, RZ, RZ, R159 ;  /* 0x000000ffff837224 */ /* 0x000fe200078e009f */
[----:B------:R-:W-:Y:S01]  /*5970*/  MOV R250, R156 ;  /* 0x0000009c00fa7202 */ /* 0x000fe20000000f00 */
[----:B------:R-:W-:Y:S01]  /*5980*/  HSET2.LE.AND R11, R11, R93, PT ;  /* 0x0000005d0b0b7233 */ /* 0x000fe20003803000 */
[----:B------:R-:W-:Y:S01]  /*5990*/  SHF.R.U32.HI R2, RZ, 0x8, R2 ;  /* 0x00000008ff027819 */ /* 0x000fe20000011602 */
[C---:B------:R-:W-:Y:S01]  /*59a0*/  HMMA.16816.F32 R28, R4.reuse, R30, R56 ;  /* 0x0000001e041c723c */ /* 0x040fe20000001838 */
[----:B------:R-:W-:Y:S01]  /*59b0*/  IMAD.MOV.U32 R251, RZ, RZ, R157 ;  /* 0x000000fffffb7224 */ /* 0x000fe200078e009d */
[----:B------:R-:W-:Y:S01]  /*59c0*/  LDSM.16.MT88.4 R40, [R210+0x19800] ;  /* 0x01980000d228783b */ /* 0x000fe20000004200 */
[----:B------:R-:W-:Y:S01]  /*59d0*/  IMAD.MOV.U32 R95, RZ, RZ, R106 ;  /* 0x000000ffff5f7224 */ /* 0x000fe200078e006a */
[----:B------:R-:W-:Y:S01]  /*59e0*/  MOV R94, R105 ;  /* 0x00000069005e7202 */ /* 0x000fe20000000f00 */
[----:B------:R-:W-:Y:S01]  /*59f0*/  IMAD.MOV.U32 R12, RZ, RZ, R76 ;  /* 0x000000ffff0c7224 */ /* 0x000fe200078e004c */
[----:B--2---:R-:W-:Y:S01]  /*5a00*/  LOP3.LUT R8, R0, 0xff, RZ, 0xc0, !PT ;  /* 0x000000ff00087812 */ /* 0x004fe200078ec0ff */
[----:B------:R-:W2:Y:S01]  /*5a10*/  LDSM.16.MT88.4 R156, [R209+0x19800] ;  /* 0x01980000d19c783b */ /* 0x000ea20000004200 */
[----:B------:R-:W-:Y:S02]  /*5a20*/  HMMA.16816.F32 R24, R4, R26, R44 ;  /* 0x0000001a0418723c */ /* 0x000fe4000000182c */
[----:B------:R-:W-:Y:S01]  /*5a30*/  PRMT R13, R8, 0x5410, R2 ;  /* 0x00005410080d7816 */ /* 0x000fe20000000002 */
[----:B------:R-:W2:Y:S01]  /*5a40*/  LDSM.16.MT88.4 R56, [R211+0x19800] ;  /* 0x01980000d338783b */ /* 0x000ea20000004200 */
[----:B------:R-:W-:-:S02]  /*5a50*/  SHF.R.U32.HI R8, RZ, 0x10, R0 ;  /* 0x00000010ff087819 */ /* 0x000fc40000011600 */
[----:B------:R-:W-:Y:S02]  /*5a60*/  SHF.R.U32.HI R2, RZ, 0x18, R0 ;  /* 0x00000018ff027819 */ /* 0x000fe40000011600 */
[----:B------:R-:W-:Y:S01]  /*5a70*/  LOP3.LUT R0, R8, 0xff, RZ, 0xc0, !PT ;  /* 0x000000ff08007812 */ /* 0x000fe200078ec0ff */
[--C-:B------:R-:W-:Y:S01]  /*5a80*/  HSET2.LE.AND R8, R13, R93.reuse, PT ;  /* 0x0000005d0d087233 */ /* 0x100fe20003803000 */
[----:B---3--:R-:W-:Y:S02]  /*5a90*/  F2FP.PACK_AB R4, R244, R19 ;  /* 0x00000013f404723e */ /* 0x008fe400000000ff */
[----:B------:R-:W-:Y:S02]  /*5aa0*/  PRMT R0, R0, 0x5410, R2 ;  /* 0x0000541000007816 */ /* 0x000fe40000000002 */
[----:B----4-:R-:W-:Y:S02]  /*5ab0*/  F2FP.PACK_AB R2, R15, R18 ;  /* 0x000000120f02723e */ /* 0x010fe400000000ff */
[----:B------:R-:W-:Y:S01]  /*5ac0*/  F2FP.PACK_AB R5, R245, R14 ;  /* 0x0000000ef505723e */ /* 0x000fe200000000ff */
[----:B------:R-:W-:Y:S01]  /*5ad0*/  HSET2.LE.AND R9, R0, R93, PT ;  /* 0x0000005d00097233 */ /* 0x000fe20003803000 */
[----:B------:R-:W-:Y:S01]  /*5ae0*/  F2FP.PACK_AB R0, R149, R150 ;  /* 0x000000969500723e */ /* 0x000fe200000000ff */
[----:B------:R-:W-:Y:S01]  /*5af0*/  IMAD.MOV.U32 R93, RZ, RZ, R104 ;  /* 0x000000ffff5d7224 */ /* 0x000fe200078e0068 */
[----:B------:R-:W-:Y:S01]  /*5b00*/  LOP3.LUT R146, R10, R4, RZ, 0xc0, !PT ;  /* 0x000000040a927212 */ /* 0x000fe200078ec0ff */
[----:B------:R-:W-:Y:S01]  /*5b10*/  IMAD.MOV.U32 R10, RZ, RZ, R96 ;  /* 0x000000ffff0a7224 */ /* 0x000fe200078e0060 */
[----:B------:R-:W-:Y:S01]  /*5b20*/  LOP3.LUT R144, R8, R0, RZ, 0xc0, !PT ;  /* 0x0000000008907212 */ /* 0x000fe200078ec0ff */
[----:B------:R-:W-:Y:S01]  /*5b30*/  IMAD.MOV.U32 R0, RZ, RZ, R98 ;  /* 0x000000ffff007224 */ /* 0x000fe200078e0062 */
[----:B------:R-:W-:Y:S01]  /*5b40*/  LOP3.LUT R145, R9, R2, RZ, 0xc0, !PT ;  /* 0x0000000209917212 */ /* 0x000fe200078ec0ff */
[----:B------:R-:W-:Y:S01]  /*5b50*/  IMAD.MOV.U32 R8, RZ, RZ, R78 ;  /* 0x000000ffff087224 */ /* 0x000fe200078e004e */
[----:B------:R-:W-:-:S02]  /*5b60*/  LOP3.LUT R147, R11, R5, RZ, 0xc0, !PT ;  /* 0x000000050b937212 */ /* 0x000fc400078ec0ff */
[----:B------:R-:W-:Y:S01]  /*5b70*/  MOV R2, R107 ;  /* 0x0000006b00027202 */ /* 0x000fe20000000f00 */
[----:B------:R-:W-:Y:S01]  /*5b80*/  LDSM.16.MT88.4 R4, [R211+0x1f800] ;  /* 0x01f80000d304783b */ /* 0x000fe20000004200 */
[----:B------:R-:W-:Y:S02]  /*5b90*/  MOV R13, R77 ;  /* 0x0000004d000d7202 */ /* 0x000fe40000000f00 */
[----:B------:R-:W-:Y:S01]  /*5ba0*/  MOV R9, R79 ;  /* 0x0000004f00097202 */ /* 0x000fe20000000f00 */
[----:B-1----:R-:W-:Y:S01]  /*5bb0*/  HMMA.16816.F32 R44, R144, R48, R80 ;  /* 0x00000030902c723c */ /* 0x002fe20000001850 */
[----:B------:R-:W1:Y:S01]  /*5bc0*/  LDSM.16.MT88.4 R80, [R212+0x1b800] ;  /* 0x01b80000d450783b */ /* 0x000e620000004200 */
[----:B------:R-:W-:-:S03]  /*5bd0*/  MOV R11, R97 ;  /* 0x00000061000b7202 */ /* 0x000fc60000000f00 */
[----:B------:R-:W3:Y:S03]  /*5be0*/  LDSM.16.MT88.4 R96, [R209+0x1d800] ;  /* 0x01d80000d160783b */ /* 0x000ee60000004200 */
[C---:B------:R-:W-:Y:S01]  /*5bf0*/  HMMA.16816.F32 R84, R144.reuse, R88, R160 ;  /* 0x000000589054723c */ /* 0x040fe200000018a0 */
[----:B------:R-:W4:Y:S06]  /*5c00*/  LDSM.16.MT88.4 R104, [R210+0x1d800] ;  /* 0x01d80000d268783b */ /* 0x000f2c0000004200 */
[----:B------:R-:W-:Y:S01]  /*5c10*/  MOV R161, R93 ;  /* 0x0000005d00a17202 */ /* 0x000fe20000000f00 */
[----:B------:R-:W-:Y:S01]  /*5c20*/  HMMA.16816.F32 R88, R144, R90, R168 ;  /* 0x0000005a9058723c */ /* 0x000fe200000018a8 */
[----:B------:R-:W-:Y:S01]  /*5c30*/  IMAD.MOV.U32 R160, RZ, RZ, R92 ;  /* 0x000000ffffa07224 */ /* 0x000fe200078e005c */
[----:B------:R-:W-:Y:S01]  /*5c40*/  MOV R163, R95 ;  /* 0x0000005f00a37202 */ /* 0x000fe20000000f00 */
[----:B------:R-:W-:-:S04]  /*5c50*/  IMAD.MOV.U32 R162, RZ, RZ, R94 ;  /* 0x000000ffffa27224 */ /* 0x000fc800078e005e */
[----:B------:R-:W-:Y:S01]  /*5c60*/  MOV R169, R129 ;  /* 0x0000008100a97202 */ /* 0x000fe20000000f00 */
[----:B------:R-:W-:Y:S01]  /*5c70*/  IMAD.MOV.U32 R168, RZ, RZ, R128 ;  /* 0x000000ffffa87224 */ /* 0x000fe200078e0080 */
[----:B------:R-:W-:Y:S01]  /*5c80*/  MOV R171, R131 ;  /* 0x0000008300ab7202 */ /* 0x000fe20000000f00 */
[----:B------:R-:W-:Y:S01]  /*5c90*/  IMAD.MOV.U32 R170, RZ, RZ, R130 ;  /* 0x000000ffffaa7224 */ /* 0x000fe200078e0082 */
[C---:B--2---:R-:W-:Y:S01]  /*5ca0*/  HMMA.16816.F32 R152, R144.reuse, R156, R152 ;  /* 0x0000009c9098723c */ /* 0x044fe20000001898 */
[----:B------:R-:W-:Y:S01]  /*5cb0*/  FADD.FTZ R2, R2, R168 ;  /* 0x000000a802027221 */ /* 0x000fe20000010000 */
[----:B------:R-:W-:Y:S01]  /*5cc0*/  LDSM.16.MT88.4 R128, [R209+0x1f800] ;  /* 0x01f80000d180783b */ /* 0x000fe20000004200 */
        /* <DEDUP_REMOVED lines=24> */
[----:B------:R-:W-:Y:S01]  /*5e50*/  LDSM.16.MT88.4 R136, [R210+0x1f800] ;  /* 0x01f80000d288783b */ /* 0x000fe20000004200 */
[----:B------:R-:W-:Y:S02]  /*5e60*/  FADD.FTZ R2, R251, R2 ;  /* 0x00000002fb027221 */ /* 0x000fe40000010000 */
[----:B------:R-:W-:Y:S02]  /*5e70*/  FADD.FTZ R0, R246, R0 ;  /* 0x00000000f6007221 */ /* 0x000fe40000010000 */
[----:B------:R-:W-:-:S02]  /*5e80*/  FADD.FTZ R2, R150, R2 ;  /* 0x0000000296027221 */ /* 0x000fc40000010000 */
[C---:B------:R-:W-:Y:S01]  /*5e90*/  HMMA.16816.F32 R56, R144.reuse, R58, R112 ;  /* 0x0000003a9038723c */ /* 0x040fe20000001870 */
[----:B------:R-:W1:Y:S01]  /*5ea0*/  LDSM.16.MT88.4 R112, [R212+0x1d800] ;  /* 0x01d80000d470783b */ /* 0x000e620000004200 */
[----:B------:R-:W-:Y:S02]  /*5eb0*/  FADD.FTZ R0, R18, R0 ;  /* 0x0000000012007221 */ /* 0x000fe40000010000 */
[----:B------:R-:W-:Y:S02]  /*5ec0*/  FADD.FTZ R2, R149, R2 ;  /* 0x0000000295027221 */ /* 0x000fe40000010000 */
[----:B------:R-:W-:Y:S02]  /*5ed0*/  FADD.FTZ R0, R15, R0 ;  /* 0x000000000f007221 */ /* 0x000fe40000010000 */
[----:B------:R-:W-:Y:S01]  /*5ee0*/  HMMA.16816.F32 R64, R144, R66, R120 ;  /* 0x000000429040723c */ /* 0x000fe20000001878 */
[----:B------:R-:W2:Y:S01]  /*5ef0*/  LDSM.16.MT88.4 R120, [R211+0x1d800] ;  /* 0x01d80000d378783b */ /* 0x000ea20000004200 */
[----:B------:R-:W-:-:S02]  /*5f00*/  FADD.FTZ R2, R19, R2 ;  /* 0x0000000213027221 */ /* 0x000fc40000010000 */
[----:B------:R-:W-:Y:S02]  /*5f10*/  FADD.FTZ R0, R14, R0 ;  /* 0x000000000e007221 */ /* 0x000fe40000010000 */
[----:B------:R-:W-:Y:S02]  /*5f20*/  FADD.FTZ R244, R244, R2 ;  /* 0x00000002f4f47221 */ /* 0x000fe40000010000 */
[----:B------:R-:W-:Y:S01]  /*5f30*/  HMMA.16816.F32 R80, R144, R82, R140 ;  /* 0x000000529050723c */ /* 0x000fe2000000188c */
[----:B------:R-:W1:Y:S01]  /*5f40*/  LDSM.16.MT88.4 R140, [R212+0x1f800] ;  /* 0x01f80000d48c783b */ /* 0x000e620000004200 */
[----:B------:R-:W-:-:S06]  /*5f50*/  FADD.FTZ R245, R245, R0 ;  /* 0x00000000f5f57221 */ /* 0x000fcc0000010000 */
[C---:B------:R-:W-:Y:S08]  /*5f60*/  HMMA.16816.F32 R40, R144.reuse, R42, R68 ;  /* 0x0000002a9028723c */ /* 0x040ff00000001844 */
[C---:B------:R-:W-:Y:S08]  /*5f70*/  HMMA.16816.F32 R68, R144.reuse, R72, R124 ;  /* 0x000000489044723c */ /* 0x040ff0000000187c */
[C---:B------:R-:W-:Y:S08]  /*5f80*/  HMMA.16816.F32 R48, R144.reuse, R50, R100 ;  /* 0x000000329030723c */ /* 0x040ff00000001864 */
[C---:B------:R-:W-:Y:S08]  /*5f90*/  HMMA.16816.F32 R72, R144.reuse, R74, R132 ;  /* 0x0000004a9048723c */ /* 0x040ff00000001884 */
[C---:B---3--:R-:W-:Y:S08]  /*5fa0*/  HMMA.16816.F32 R92, R144.reuse, R96, R192 ;  /* 0x00000060905c723c */ /* 0x048ff000000018c0 */
[C---:B----4-:R-:W-:Y:S08]  /*5fb0*/  HMMA.16816.F32 R100, R144.reuse, R104, R240 ;  /* 0x000000689064723c */ /* 0x050ff000000018f0 */
[C---:B-1----:R-:W-:Y:S08]  /*5fc0*/  HMMA.16816.F32 R108, R144.reuse, R112, R236 ;  /* 0x00000070906c723c */ /* 0x042ff000000018ec */
        /* <DEDUP_REMOVED lines=26> */
[----:B------:R-:W-:Y:S01]  /*6170*/  IMAD.U32 R6, RZ, RZ, UR30 ;  /* 0x0000001eff067e24 */ /* 0x000fe2000f8e00ff */
[----:B------:R-:W-:Y:S01]  /*6180*/  UMOV UR28, UR29 ;  /* 0x0000001d001c7c82 */ /* 0x000fe20008000000 */
[----:B------:R-:W-:Y:S02]  /*6190*/  IMAD.U32 R7, RZ, RZ, UR31 ;  /* 0x0000001fff077e24 */ /* 0x000fe4000f8e00ff */
[----:B------:R-:W-:Y:S02]  /*61a0*/  IMAD.MOV.U32 R7, RZ, RZ, 0x40 ;  /* 0x00000040ff077424 */ /* 0x000fe400078e00ff */
[----:B------:R-:W-:Y:S02]  /*61b0*/  IMAD.U32 R2, RZ, RZ, UR5 ;  /* 0x00000005ff027e24 */ /* 0x000fe4000f8e00ff */
[----:B------:R-:W-:-:S04]  /*61c0*/  IMAD.WIDE.U32 R8, R7, c[0x0][0x1a0], RZ ;  /* 0x0000680007087a25 */ /* 0x000fc800078e00ff */
[----:B------:R-:W-:Y:S02]  /*61d0*/  IMAD R7, R7, c[0x0][0x1a4], RZ ;  /* 0x0000690007077a24 */ /* 0x000fe400078e02ff */
[----:B-1----:R-:W-:-:S05]  /*61e0*/  IMAD.SHL.U32 R246, R246, 0x2, RZ ;  /* 0x00000002f6f67824 */ /* 0x002fca00078e00ff */
[----:B------:R-:W-:Y:S01]  /*61f0*/  LOP3.LUT R246, R246, 0x6, RZ, 0xc0, !PT ;  /* 0x00000006f6f67812 */ /* 0x000fe200078ec0ff */
[----:B------:R-:W-:Y:S01]  /*6200*/  BAR.SYNC.DEFER_BLOCKING 0x0 ;  /* 0x0000000000007b1d */ /* 0x000fe20000010000 */
[----:B--2---:R-:W-:-:S04]  /*6210*/  LEA R0, P0, R6, R248, 0x6 ;  /* 0x000000f806007211 */ /* 0x004fc800078030ff */
[----:B------:R-:W-:Y:S02]  /*6220*/  LEA R4, P1, R0, c[0x0][0x170], 0x1 ;  /* 0x00005c0000047a11 */ /* 0x000fe400078208ff */
[----:B---3--:R-:W-:Y:S02]  /*6230*/  LEA.HI.X R2, R6, R251, R2, 0x6, P0 ;  /* 0x000000fb06027211 */ /* 0x008fe400000f3402 */
[----:B------:R-:W-:Y:S02]  /*6240*/  IADD3 R6, P0, R8, R4, RZ ;  /* 0x0000000408067210 */ /* 0x000fe40007f1e0ff */
[----:B------:R-:W-:Y:S01]  /*6250*/  LEA.HI.X R5, R0, c[0x0][0x174], R2, 0x1, P1 ;  /* 0x00005d0000057a11 */ /* 0x000fe200008f0c02 */
[----:B------:R-:W-:-:S03]  /*6260*/  IMAD.U32 R0, RZ, RZ, UR29 ;  /* 0x0000001dff007e24 */ /* 0x000fc6000f8e00ff */
[----:B------:R-:W-:Y:S01]  /*6270*/  IADD3.X R7, R5, R9, R7, P0, !PT ;  /* 0x0000000905077210 */ /* 0x000fe200007fe407 */
[----:B------:R-:W-:Y:S01]  /*6280*/  @!PT LDS RZ, [RZ] ;  /* 0x00000000fffff984 */ /* 0x000fe20000000800 */
[----:B------:R-:W-:Y:S01]  /*6290*/  @!PT LDS RZ, [RZ] ;  /* 0x00000000fffff984 */ /* 0x000fe20000000800 */
[----:B------:R-:W-:Y:S01]  /*62a0*/  @!PT LDS RZ, [RZ] ;  /* 0x00000000fffff984 */ /* 0x000fe20000000800 */
[----:B------:R1:W-:Y:S01]  /*62b0*/  LDGSTS.E.BYPASS.LTC128B.128 [R235+0x18000], [R4.64] ;  /* 0x1800000004eb7fae */ /* 0x0003e2000b901d58 */
[----:B------:R-:W-:-:S03]  /*62c0*/  IMAD R0, R0, 0x40, R246 ;  /* 0x0000004000007824 */ /* 0x000fc600078e02f6 */
[----:B------:R1:W-:Y:S02]  /*62d0*/  LDGSTS.E.BYPASS.LTC128B.128 [R235+0x1a000], [R4.64+0x80] ;  /* 0x1a00008004eb7fae */ /* 0x0003e4000b901d58 */
[----:B------:R-:W-:Y:S02]  /*62e0*/  IADD3 R2, R0, 0x1, RZ ;  /* 0x0000000100027810 */ /* 0x000fe40007ffe0ff */
[----:B------:R1:W-:Y:S02]  /*62f0*/  LDGSTS.E.BYPASS.LTC128B.128 [R235+0x1c000], [R4.64+0x100] ;  /* 0x1c00010004eb7fae */ /* 0x0003e4000b901d58 */
[CC--:B------:R-:W-:Y:S02]  /*6300*/  ISETP.GE.AND P6, PT, R2.reuse, R17.reuse, PT ;  /* 0x000000110200720c */ /* 0x0c0fe40003fc6270 */
[----:B------:R1:W-:Y:S01]  /*6310*/  LDGSTS.E.BYPASS.LTC128B.128 [R235+0x1e000], [R4.64+0x180] ;  /* 0x1e00018004eb7fae */ /* 0x0003e2000b901d58 */
[-C--:B-----5:R-:W-:Y:S02]  /*6320*/  ISETP.GE.AND P4, PT, R2, R16.reuse, PT ;  /* 0x000000100200720c */ /* 0x0a0fe40003f86270 */
[----:B------:R-:W-:Y:S01]  /*6330*/  IADD3 R2, R0, 0x9, RZ ;  /* 0x0000000900027810 */ /* 0x000fe20007ffe0ff */
[----:B------:R1:W-:Y:S03]  /*6340*/  LDGSTS.E.BYPASS.LTC128B.128 [R235+0x19000], [R6.64] ;  /* 0x1900000006eb7fae */ /* 0x0003e6000b901d58 */
[C---:B------:R-:W-:Y:S01]  /*6350*/  ISETP.GE.AND P1, PT, R2.reuse, R17, PT ;  /* 0x000000110200720c */ /* 0x040fe20003f26270 */
[----:B------:R1:W-:Y:S01]  /*6360*/  LDGSTS.E.BYPASS.LTC128B.128 [R235+0x1b000], [R6.64+0x80] ;  /* 0x1b00008006eb7fae */ /* 0x0003e2000b901d58 */
[----:B------:R-:W-:-:S02]  /*6370*/  ISETP.GE.AND P3, PT, R2, R16, PT ;  /* 0x000000100200720c */ /* 0x000fc40003f66270 */
[----:B------:R-:W-:Y:S01]  /*6380*/  IADD3 R2, R0, 0x11, RZ ;  /* 0x0000001100027810 */ /* 0x000fe20007ffe0ff */
[----:B------:R1:W-:Y:S04]  /*6390*/  LDGSTS.E.BYPASS.LTC128B.128 [R235+0x1d000], [R6.64+0x100] ;  /* 0x1d00010006eb7fae */ /* 0x0003e8000b901d58 */
[----:B------:R1:W-:Y:S04]  /*63a0*/  LDGSTS.E.BYPASS.LTC128B.128 [R235+0x1f000], [R6.64+0x180] ;  /* 0x1f00018006eb7fae */ /* 0x0003e8000b901d58 */
[----:B------:R-:W-:Y:S04]  /*63b0*/  LDSM.16.M88.4 R20, [R208+0x10000] ;  /* 0x01000000d014783b */ /* 0x000fe80000000200 */
[----:B------:R-:W-:Y:S04]  /*63c0*/  LDSM.16.M88.4 R12, [R208+0x10800] ;  /* 0x01080000d00c783b */ /* 0x000fe80000000200 */
[----:B------:R-:W-:Y:S04]  /*63d0*/  LDSM.16.M88.4 R24, [R208+0x11000] ;  /* 0x01100000d018783b */ /* 0x000fe80000000200 */
[----:B------:R-:W-:Y:S04]  /*63e0*/  LDSM.16.M88.4 R184, [R208+0x11800] ;  /* 0x01180000d0b8783b */ /* 0x000fe80000000200 */
[----:B------:R-:W-:Y:S04]  /*63f0*/  LDSM.16.M88.4 R8, [R216] ;  /* 0x00000000d808783b */ /* 0x000fe80000000200 */
[----:B------:R-:W-:Y:S04]  /*6400*/  LDSM.16.M88.4 R180, [R219] ;  /* 0x00000000dbb4783b */ /* 0x000fe80000000200 */
[----:B-1----:R-:W1:Y:S04]  /*6410*/  LDSM.16.M88.4 R4, [R215] ;  /* 0x00000000d704783b */ /* 0x002e680000000200 */
[----:B------:R-:W2:Y:S04]  /*6420*/  LDSM.16.M88.4 R176, [R234] ;  /* 0x00000000eab0783b */ /* 0x000ea80000000200 */
[----:B------:R-:W3:Y:S04]  /*6430*/  LDSM.16.M88.4 R204, [R232] ;  /* 0x00000000e8cc783b */ /* 0x000ee80000000200 */
[----:B------:R-:W4:Y:S04]  /*6440*/  LDSM.16.M88.4 R192, [R233] ;  /* 0x00000000e9c0783b */ /* 0x000f280000000200 */
        /* <DEDUP_REMOVED lines=10> */
[----:B------:R-:W1:Y:S03]  /*64f0*/  LDSM.16.M88.4 R184, [R214+0x10000] ;  /* 0x01000000d6b8783b */ /* 0x000e660000000200 */
[C---:B------:R-:W-:Y:S08]  /*6500*/  HMMA.16816.F32 R196, R8.reuse, R180, R172 ;  /* 0x000000b408c4723c */ /* 0x040ff000000018ac */
[C---:B------:R-:W-:Y:S08]  /*6510*/  HMMA.16816.F32 R180, R8.reuse, R182, R32 ;  /* 0x000000b608b4723c */ /* 0x040ff00000001820 */
[C---:B--2---:R-:W-:Y:S01]  /*6520*/  HMMA.16816.F32 R200, R8.reuse, R176, R168 ;  /* 0x000000b008c8723c */ /* 0x044fe200000018a8 */
[----:B------:R-:W2:Y:S07]  /*6530*/  LDSM.16.M88.4 R168, [R214+0x10800] ;  /* 0x01080000d6a8783b */ /* 0x000eae0000000200 */
[C---:B------:R-:W-:Y:S08]  /*6540*/  HMMA.16816.F32 R176, R8.reuse, R178, R28 ;  /* 0x000000b208b0723c */ /* 0x040ff0000000181c */
[C---:B---3--:R-:W-:Y:S01]  /*6550*/  HMMA.16816.F32 R28, R8.reuse, R204, R24 ;  /* 0x000000cc081c723c */ /* 0x048fe20000001818 */
[----:B------:R-:W3:Y:S07]  /*6560*/  LDSM.16.M88.4 R24, [R214+0x11000] ;  /* 0x01100000d618783b */ /* 0x000eee0000000200 */
[C---:B----4-:R-:W-:Y:S01]  /*6570*/  HMMA.16816.F32 R172, R8.reuse, R192, R20 ;  /* 0x000000c008ac723c */ /* 0x050fe20000001814 */
[----:B------:R-:W4:Y:S07]  /*6580*/  LDSM.16.M88.4 R20, [R214+0x11800] ;  /* 0x01180000d614783b */ /* 0x000f2e0000000200 */
[----:B------:R-:W-:Y:S08]  /*6590*/  HMMA.16816.F32 R32, R8, R194, R12 ;  /* 0x000000c20820723c */ /* 0x000ff0000000180c */
[----:B-1----:R-:W-:Y:S08]  /*65a0*/  HMMA.16816.F32 R192, R4, R184, R196 ;  /* 0x000000b804c0723c */ /* 0x002ff000000018c4 */
[----:B------:R-:W-:Y:S01]  /*65b0*/  HMMA.16816.F32 R12, R8, R206, R188 ;  /* 0x000000ce080c723c */ /* 0x000fe200000018bc */
[----:B------:R-:W-:Y:S07]  /*65c0*/  LDSM.16.M88.4 R8, [R217] ;  /* 0x00000000d908783b */ /* 0x000fee0000000200 */
[C---:B------:R-:W-:Y:S01]  /*65d0*/  HMMA.16816.F32 R184, R4.reuse, R186, R180 ;  /* 0x000000ba04b8723c */ /* 0x040fe200000018b4 */
[----:B------:R-:W1:Y:S07]  /*65e0*/  LDSM.16.M88.4 R180, [R213] ;  /* 0x00000000d5b4783b */ /* 0x000e6e0000000200 */
        /* <DEDUP_REMOVED lines=8> */
[----:B------:R-:W4:Y:S04]  /*6670*/  LDSM.16.M88.4 R20, [R213+0x1800] ;  /* 0x00180000d514783b */ /* 0x000f280000000200 */
[----:B------:R-:W-:Y:S03]  /*6680*/  LDSM.16.M88.4 R4, [R215+0x4000] ;  /* 0x00400000d704783b */ /* 0x000fe60000000200 */
[C---:B-1----:R-:W-:Y:S01]  /*6690*/  HMMA.16816.F32 R200, R8.reuse, R182, R184 ;  /* 0x000000b608c8723c */ /* 0x042fe200000018b8 */
[----:B------:R-:W1:Y:S07]  /*66a0*/  LDSM.16.M88.4 R184, [R208+0x12000] ;  /* 0x01200000d0b8783b */ /* 0x000e6e0000000200 */
[C---:B------:R-:W-:Y:S01]  /*66b0*/  HMMA.16816.F32 R28, R8.reuse, R180, R192 ;  /* 0x000000b4081c723c */ /* 0x040fe200000018c0 */
[----:B------:R-:W1:Y:S07]  /*66c0*/  LDSM.16.M88.4 R180, [R208+0x12800] ;  /* 0x01280000d0b4783b */ /* 0x000e6e0000000200 */
[C---:B--2---:R-:W-:Y:S08]  /*66d0*/  HMMA.16816.F32 R192, R8.reuse, R170, R188 ;  /* 0x000000aa08c0723c */ /* 0x044ff000000018bc */
[C---:B---3--:R-:W-:Y:S08]  /*66e0*/  HMMA.16816.F32 R188, R8.reuse, R24, R176 ;  /* 0x0000001808bc723c */ /* 0x048ff000000018b0 */
[C---:B------:R-:W-:Y:S01]  /*66f0*/  HMMA.16816.F32 R176, R8.reuse, R26, R172 ;  /* 0x0000001a08b0723c */ /* 0x040fe200000018ac */
[----:B------:R-:W2:Y:S04]  /*6700*/  LDSM.16.M88.4 R172, [R208+0x13000] ;  /* 0x01300000d0ac783b */ /* 0x000ea80000000200 */
[----:B------:R-:W3:Y:S03]  /*6710*/  LDSM.16.M88.4 R24, [R208+0x13800] ;  /* 0x01380000d018783b */ /* 0x000ee60000000200 */
[C---:B----4-:R-:W-:Y:S08]  /*6720*/  HMMA.16816.F32 R32, R8.reuse, R20, R32 ;  /* 0x000000140820723c */ /* 0x050ff00000001820 */
[C---:B------:R-:W-:Y:S08]  /*6730*/  HMMA.16816.F32 R20, R8.reuse, R22, R12 ;  /* 0x000000160814723c */ /* 0x040ff0000000180c */
[----:B------:R-:W-:Y:S01]  /*6740*/  HMMA.16816.F32 R196, R8, R168, R196 ;  /* 0x000000a808c4723c */ /* 0x000fe200000018c4 */
[----:B------:R-:W-:Y:S07]  /*6750*/  LDSM.16.M88.4 R8, [R216+0x4000] ;  /* 0x00400000d808783b */ /* 0x000fee0000000200 */
[C---:B-1----:R-:W-:Y:S01]  /*6760*/  HMMA.16816.F32 R12, R4.reuse, R184, R28 ;  /* 0x000000b8040c723c */ /* 0x042fe2000000181c */
[----:B------:R-:W1:Y:S07]  /*6770*/  LDSM.16.M88.4 R28, [R231] ;  /* 0x00000000e71c783b */ /* 0x000e6e0000000200 */
[C---:B------:R-:W-:Y:S01]  /*6780*/  HMMA.16816.F32 R168, R4.reuse, R186, R200 ;  /* 0x000000ba04a8723c */ /* 0x040fe200000018c8 */
[----:B------:R-:W4:Y:S07]  /*6790*/  LDSM.16.M88.4 R184, [R230] ;  /* 0x00000000e6b8783b */ /* 0x000f2e0000000200 */
[C---:B------:R-:W-:Y:S08]  /*67a0*/  HMMA.16816.F32 R196, R4.reuse, R180, R196 ;  /* 0x000000b404c4723c */ /* 0x040ff000000018c4 */
[C---:B------:R-:W-:Y:S08]  /*67b0*/  HMMA.16816.F32 R192, R4.reuse, R182, R192 ;  /* 0x000000b604c0723c */ /* 0x040ff000000018c0 */
[C---:B--2---:R-:W-:Y:S01]  /*67c0*/  HMMA.16816.F32 R180, R4.reuse, R172, R188 ;  /* 0x000000ac04b4723c */ /* 0x044fe200000018bc */
[----:B------:R-:W-:Y:S07]  /*67d0*/  LDSM.16.M88.4 R188, [R214+0x12800] ;  /* 0x01280000d6bc783b */ /* 0x000fee0000000200 */
[C---:B------:R-:W-:Y:S08]  /*67e0*/  HMMA.16816.F32 R176, R4.reuse, R174, R176 ;  /* 0x000000ae04b0723c */ /* 0x040ff000000018b0 */
[C---:B---3--:R-:W-:Y:S01]  /*67f0*/  HMMA.16816.F32 R172, R4.reuse, R26, R20 ;  /* 0x0000001a04ac723c */ /* 0x048fe20000001814 */
[----:B------:R-:W2:Y:S07]  /*6800*/  LDSM.16.M88.4 R20, [R228] ;  /* 0x00000000e414783b */ /* 0x000eae0000000200 */
[----:B------:R-:W-:Y:S01]  /*6810*/  HMMA.16816.F32 R32, R4, R24, R32 ;  /* 0x000000180420723c */ /* 0x000fe20000001820 */
[----:B------:R-:W-:Y:S04]  /*6820*/  LDSM.16.M88.4 R4, [R218+0x4000] ;  /* 0x00400000da04783b */ /* 0x000fe80000000200 */
[----:B------:R-:W3:Y:S03]  /*6830*/  LDSM.16.M88.4 R24, [R229] ;  /* 0x00000000e518783b */ /* 0x000ee60000000200 */
[C---:B-1----:R-:W-:Y:S08]  /*6840*/  HMMA.16816.F32 R12, R8.reuse, R28, R12 ;  /* 0x0000001c080c723c */ /* 0x042ff0000000180c */
[C---:B------:R-:W-:Y:S01]  /*6850*/  HMMA.16816.F32 R168, R8.reuse, R30, R168 ;  /* 0x0000001e08a8723c */ /* 0x040fe200000018a8 */
[----:B------:R-:W1:Y:S07]  /*6860*/  LDSM.16.M88.4 R28, [R214+0x12000] ;  /* 0x01200000d61c783b */ /* 0x000e6e0000000200 */
[C---:B----4-:R-:W-:Y:S08]  /*6870*/  HMMA.16816.F32 R200, R8.reuse, R184, R196 ;  /* 0x000000b808c8723c */ /* 0x050ff000000018c4 */
[C---:B------:R-:W-:Y:S08]  /*6880*/  HMMA.16816.F32 R204, R8.reuse, R186, R192 ;  /* 0x000000ba08cc723c */ /* 0x040ff000000018c0 */
[C---:B--2---:R-:W-:Y:S01]  /*6890*/  HMMA.16816.F32 R184, R8.reuse, R20, R32 ;  /* 0x0000001408b8723c */ /* 0x044fe20000001820 */
[----:B------:R-:W2:Y:S07]  /*68a0*/  LDSM.16.M88.4 R32, [R214+0x13000] ;  /* 0x01300000d620783b */ /* 0x000eae0000000200 */
[C---:B------:R-:W-:Y:S08]  /*68b0*/  HMMA.16816.F32 R172, R8.reuse, R22, R172 ;  /* 0x0000001608ac723c */ /* 0x040ff000000018ac */
[----:B---3--:R-:W-:Y:S01]  /*68c0*/  HMMA.16816.F32 R196, R8, R24, R180 ;  /* 0x0000001808c4723c */ /* 0x008fe200000018b4 */
[----:B------:R-:W-:Y:S07]  /*68d0*/  LDSM.16.M88.4 R180, [R213+0x2800] ;  /* 0x00280000d5b4783b */ /* 0x000fee0000000200 */
[C---:B-1----:R-:W-:Y:S08]  /*68e0*/  HMMA.16816.F32 R20, R4.reuse, R28, R12 ;  /* 0x0000001c0414723c */ /* 0x042ff0000000180c */
[----:B------:R-:W-:Y:S01]  /*68f0*/  HMMA.16816.F32 R12, R4, R30, R168 ;  /* 0x0000001e040c723c */ /* 0x000fe200000018a8 */
[----:B------:R-:W1:Y:S07]  /*6900*/  LDSM.16.M88.4 R28, [R214+0x13800] ;  /* 0x01380000d61c783b */ /* 0x000e6e0000000200 */
[----:B------:R-:W-:Y:S01]  /*6910*/  HMMA.16816.F32 R192, R8, R26, R176 ;  /* 0x0000001a08c0723c */ /* 0x000fe200000018b0 */
[----:B------:R-:W-:Y:S04]  /*6920*/  LDSM.16.M88.4 R8, [R217+0x4000] ;  /* 0x00400000d908783b */ /* 0x000fe80000000200 */
[----:B------:R-:W3:Y:S03]  /*6930*/  LDSM.16.M88.4 R24, [R213+0x2000] ;  /* 0x00200000d518783b */ /* 0x000ee60000000200 */
[C---:B------:R-:W-:Y:S08]  /*6940*/  HMMA.16816.F32 R176, R4.reuse, R188, R200 ;  /* 0x000000bc04b0723c */ /* 0x040ff000000018c8 */
[C---:B------:R-:W-:Y:S01]  /*6950*/  HMMA.16816.F32 R188, R4.reuse, R190, R204 ;  /* 0x000000be04bc723c */ /* 0x040fe200000018cc */
[----:B------:R-:W-:Y:S07]  /*6960*/  LDSM.16.M88.4 R204, [R208+0x15000] ;  /* 0x01500000d0cc783b */ /* 0x000fee0000000200 */
[C---:B--2---:R-:W-:Y:S08]  /*6970*/  HMMA.16816.F32 R200, R4.reuse, R32, R196 ;  /* 0x0000002004c8723c */ /* 0x044ff000000018c4 */
[C---:B------:R-:W-:Y:S01]  /*6980*/  HMMA.16816.F32 R196, R4.reuse, R34, R192 ;  /* 0x0000002204c4723c */ /* 0x040fe200000018c0 */
[----:B------:R-:W-:Y:S07]  /*6990*/  LDSM.16.M88.4 R32, [R208+0x14800] ;  /* 0x01480000d020783b */ /* 0x000fee0000000200 */
[C---:B-1----:R-:W-:Y:S08]  /*69a0*/  HMMA.16816.F32 R192, R4.reuse, R28, R184 ;  /* 0x0000001c04c0723c */ /* 0x042ff000000018b8 */
[----:B------:R-:W-:Y:S01]  /*69b0*/  HMMA.16816.F32 R184, R4, R30, R172 ;  /* 0x0000001e04b8723c */ /* 0x000fe200000018ac */
[----:B------:R-:W1:Y:S04]  /*69c0*/  LDSM.16.M88.4 R172, [R213+0x3000] ;  /* 0x00300000d5ac783b */ /* 0x000e680000000200 */
[----:B------:R-:W2:Y:S03]  /*69d0*/  LDSM.16.M88.4 R28, [R213+0x3800] ;  /* 0x00380000d51c783b */ /* 0x000ea60000000200 */
[C---:B---3--:R-:W-:Y:S01]  /*69e0*/  HMMA.16816.F32 R168, R8.reuse, R24, R20 ;  /* 0x0000001808a8723c */ /* 0x048fe20000001814 */
[----:B------:R-:W-:Y:S07]  /*69f0*/  LDSM.16.M88.4 R4, [R215+0x8000] ;  /* 0x00800000d704783b */ /* 0x000fee0000000200 */
[C---:B------:R-:W-:Y:S01]  /*6a00*/  HMMA.16816.F32 R20, R8.reuse, R26, R12 ;  /* 0x0000001a0814723c */ /* 0x040fe2000000180c */
[----:B------:R-:W3:Y:S07]  /*6a10*/  LDSM.16.M88.4 R24, [R208+0x14000] ;  /* 0x01400000d018783b */ /* 0x000eee0000000200 */
[C---:B------:R-:W-:Y:S08]  /*6a20*/  HMMA.16816.F32 R12, R8.reuse, R180, R176 ;  /* 0x000000b4080c723c */ /* 0x040ff000000018b0 */
[C---:B------:R-:W-:Y:S08]  /*6a30*/  HMMA.16816.F32 R176, R8.reuse, R182, R188 ;  /* 0x000000b608b0723c */ /* 0x040ff000000018bc */
[C---:B-1----:R-:W-:Y:S08]  /*6a40*/  HMMA.16816.F32 R180, R8.reuse, R172, R200 ;  /* 0x000000ac08b4723c */ /* 0x042ff000000018c8 */
[C---:B------:R-:W-:Y:S08]  /*6a50*/  HMMA.16816.F32 R200, R8.reuse, R174, R196 ;  /* 0x000000ae08c8723c */ /* 0x040ff000000018c4 */
[----:B--2---:R-:W-:Y:S01]  /*6a60*/  HMMA.16816.F32 R196, R8, R28, R192 ;  /* 0x0000001c08c4723c */ /* 0x004fe200000018c0 */
[----:B------:R-:W1:Y:S07]  /*6a70*/  LDSM.16.M88.4 R192, [R208+0x15800] ;  /* 0x01580000d0c0783b */ /* 0x000e6e0000000200 */
[C---:B---3--:R-:W-:Y:S08]  /*6a80*/  HMMA.16816.F32 R172, R4.reuse, R24, R168 ;  /* 0x0000001804ac723c */ /* 0x048ff000000018a8 */
[----:B------:R-:W-:Y:S08]  /*6a90*/  HMMA.16816.F32 R168, R4, R26, R20 ;  /* 0x0000001a04a8723c */ /* 0x000ff00000001814 */
[----:B------:R-:W-:Y:S01]  /*6aa0*/  HMMA.16816.F32 R188, R8, R30, R184 ;  /* 0x0000001e08bc723c */ /* 0x000fe200000018b8 */
[----:B------:R-:W-:Y:S04]  /*6ab0*/  LDSM.16.M88.4 R8, [R216+0x8000] ;  /* 0x00800000d808783b */ /* 0x000fe80000000200 */
[----:B------:R-:W2:Y:S03]  /*6ac0*/  LDSM.16.M88.4 R28, [R226] ;  /* 0x00000000e21c783b */ /* 0x000ea60000000200 */
[C---:B------:R-:W-:Y:S08]  /*6ad0*/  HMMA.16816.F32 R24, R4.reuse, R32, R12 ;  /* 0x000000200418723c */ /* 0x040ff0000000180c */
        /* <DEDUP_REMOVED lines=15> */
[----:B------:R-:W3:Y:S07]  /*6bd0*/  LDSM.16.M88.4 R28, [R214+0x15000] ;  /* 0x01500000d61c783b */ /* 0x000eee0000000200 */
        /* <DEDUP_REMOVED lines=13> */
[C---:B------:R-:W-:Y:S01]  /*6cb0*/  HMMA.16816.F32 R176, R4.reuse, R28, R24 ;  /* 0x0000001c04b0723c */ /* 0x040fe20000001818 */
[----:B------:R-:W3:Y:S07]  /*6cc0*/  LDSM.16.M88.4 R24, [R213+0x5000] ;  /* 0x00500000d518783b */ /* 0x000eee0000000200 */
[C---:B------:R-:W-:Y:S01]  /*6cd0*/  HMMA.16816.F32 R172, R4.reuse, R30, R20 ;  /* 0x0000001e04ac723c */ /* 0x040fe20000001814 */
[----:B------:R-:W3:Y:S07]  /*6ce0*/  LDSM.16.M88.4 R20, [R213+0x5800] ;  /* 0x00580000d514783b */ /* 0x000eee0000000200 */
[C---:B----4-:R-:W-:Y:S08]  /*6cf0*/  HMMA.16816.F32 R28, R4.reuse, R184, R12 ;  /* 0x000000b8041c723c */ /* 0x050ff0000000180c */
[----:B------:R-:W-:Y:S01]  /*6d00*/  HMMA.16816.F32 R12, R4, R186, R188 ;  /* 0x000000ba040c723c */ /* 0x000fe200000018bc */
[----:B------:R-:W4:Y:S07]  /*6d10*/  LDSM.16.M88.4 R4, [R215+0xc000] ;  /* 0x00c00000d704783b */ /* 0x000f2e0000000200 */
[C---:B-1----:R-:W-:Y:S08]  /*6d20*/  HMMA.16816.F32 R184, R8.reuse, R168, R200 ;  /* 0x000000a808b8723c */ /* 0x042ff000000018c8 */
[C---:B------:R-:W-:Y:S01]  /*6d30*/  HMMA.16816.F32 R200, R8.reuse, R170, R196 ;  /* 0x000000aa08c8723c */ /* 0x040fe200000018c4 */
[----:B------:R-:W-:Y:S07]  /*6d40*/  LDSM.16.M88.4 R168, [R223] ;  /* 0x00000000dfa8783b */ /* 0x000fee0000000200 */
[C---:B--2---:R-:W-:Y:S08]  /*6d50*/  HMMA.16816.F32 R196, R8.reuse, R32, R192 ;  /* 0x0000002008c4723c */ /* 0x044ff000000018c0 */
[C---:B------:R-:W-:Y:S08]  /*6d60*/  HMMA.16816.F32 R192, R8.reuse, R34, R180 ;  /* 0x0000002208c0723c */ /* 0x040ff000000018b4 */
[C---:B---3--:R-:W-:Y:S01]  /*6d70*/  HMMA.16816.F32 R180, R8.reuse, R26, R172 ;  /* 0x0000001a08b4723c */ /* 0x048fe200000018ac */
[----:B------:R-:W1:Y:S07]  /*6d80*/  LDSM.16.M88.4 R172, [R208+0x16800] ;  /* 0x01680000d0ac783b */ /* 0x000e6e0000000200 */
[C---:B------:R-:W-:Y:S01]  /*6d90*/  HMMA.16816.F32 R32, R8.reuse, R20, R28 ;  /* 0x000000140820723c */ /* 0x040fe2000000181c */
[----:B------:R-:W2:Y:S07]  /*6da0*/  LDSM.16.M88.4 R28, [R208+0x17000] ;  /* 0x01700000d01c783b */ /* 0x000eae0000000200 */
[C---:B------:R-:W-:Y:S01]  /*6db0*/  HMMA.16816.F32 R188, R8.reuse, R24, R176 ;  /* 0x0000001808bc723c */ /* 0x040fe200000018b0 */
[----:B------:R-:W3:Y:S07]  /*6dc0*/  LDSM.16.M88.4 R24, [R208+0x17800] ;  /* 0x01780000d018783b */ /* 0x000eee0000000200 */
[----:B------:R-:W-:Y:S01]  /*6dd0*/  HMMA.16816.F32 R20, R8, R22, R12 ;  /* 0x000000160814723c */ /* 0x000fe2000000180c */
[----:B------:R-:W3:Y:S07]  /*6de0*/  LDSM.16.M88.4 R8, [R216+0xc000] ;  /* 0x00c00000d808783b */ /* 0x000eee0000000200 */
[C---:B----4-:R-:W-:Y:S01]  /*6df0*/  HMMA.16816.F32 R12, R4.reuse, R204, R184 ;  /* 0x000000cc040c723c */ /* 0x050fe200000018b8 */
[----:B------:R-:W4:Y:S07]  /*6e00*/  LDSM.16.M88.4 R184, [R222] ;  /* 0x00000000deb8783b */ /* 0x000f2e0000000200 */
[C---:B------:R-:W-:Y:S08]  /*6e10*/  HMMA.16816.F32 R176, R4.reuse, R206, R200 ;  /* 0x000000ce04b0723c */ /* 0x040ff000000018c8 */
[C---:B-1----:R-:W-:Y:S08]  /*6e20*/  HMMA.16816.F32 R204, R4.reuse, R172, R196 ;  /* 0x000000ac04cc723c */ /* 0x042ff000000018c4 */
[C---:B--2---:R-:W-:Y:S08]  /*6e30*/  HMMA.16816.F32 R196, R4.reuse, R28, R188 ;  /* 0x0000001c04c4723c */ /* 0x044ff000000018bc */
[C---:B---3--:R-:W-:Y:S01]  /*6e40*/  HMMA.16816.F32 R188, R4.reuse, R24, R32 ;  /* 0x0000001804bc723c */ /* 0x048fe20000001820 */
[----:B------:R-:W1:Y:S07]  /*6e50*/  LDSM.16.M88.4 R32, [R221] ;  /* 0x00000000dd20783b */ /* 0x000e6e0000000200 */
[C---:B------:R-:W-:Y:S08]  /*6e60*/  HMMA.16816.F32 R200, R4.reuse, R174, R192 ;  /* 0x000000ae04c8723c */ /* 0x040ff000000018c0 */
[C---:B------:R-:W-:Y:S01]  /*6e70*/  HMMA.16816.F32 R192, R4.reuse, R30, R180 ;  /* 0x0000001e04c0723c */ /* 0x040fe200000018b4 */
[----:B------:R-:W2:Y:S04]  /*6e80*/  LDSM.16.M88.4 R28, [R220] ;  /* 0x00000000dc1c783b */ /* 0x000ea80000000200 */
[----:B------:R-:W-:Y:S03]  /*6e90*/  LDSM.16.M88.4 R180, [R214+0x16800] ;  /* 0x01680000d6b4783b */ /* 0x000fe60000000200 */
[----:B------:R-:W-:Y:S01]  /*6ea0*/  HMMA.16816.F32 R172, R4, R26, R20 ;  /* 0x0000001a04ac723c */ /* 0x000fe20000001814 */
[----:B------:R-:W-:Y:S04]  /*6eb0*/  LDSM.16.M88.4 R4, [R218+0xc000] ;  /* 0x00c00000da04783b */ /* 0x000fe80000000200 */
[----:B------:R-:W3:Y:S03]  /*6ec0*/  LDSM.16.M88.4 R24, [R214+0x16000] ;  /* 0x01600000d618783b */ /* 0x000ee60000000200 */
[C---:B------:R-:W-:Y:S08]  /*6ed0*/  HMMA.16816.F32 R20, R8.reuse, R168, R12 ;  /* 0x000000a80814723c */ /* 0x040ff0000000180c */
[C---:B------:R-:W-:Y:S01]  /*6ee0*/  HMMA.16816.F32 R12, R8.reuse, R170, R176 ;  /* 0x000000aa080c723c */ /* 0x040fe200000018b0 */
[----:B------:R-:W-:Y:S07]  /*6ef0*/  LDSM.16.M88.4 R176, [R213+0x6000] ;  /* 0x00600000d5b0783b */ /* 0x000fee0000000200 */
[C---:B----4-:R-:W-:Y:S08]  /*6f00*/  HMMA.16816.F32 R168, R8.reuse, R184, R204 ;  /* 0x000000b808a8723c */ /* 0x050ff000000018cc */
[C---:B------:R-:W-:Y:S08]  /*6f10*/  HMMA.16816.F32 R184, R8.reuse, R186, R200 ;  /* 0x000000ba08b8723c */ /* 0x040ff000000018c8 */
[C---:B-1----:R-:W-:Y:S08]  /*6f20*/  HMMA.16816.F32 R200, R8.reuse, R32, R196 ;  /* 0x0000002008c8723c */ /* 0x042ff000000018c4 */
[C---:B------:R-:W-:Y:S01]  /*6f30*/  HMMA.16816.F32 R196, R8.reuse, R34, R192 ;  /* 0x0000002208c4723c */ /* 0x040fe200000018c0 */
[----:B------:R-:W-:Y:S07]  /*6f40*/  LDSM.16.M88.4 R32, [R213+0x6800] ;  /* 0x00680000d520783b */ /* 0x000fee0000000200 */
[C---:B--2---:R-:W-:Y:S08]  /*6f50*/  HMMA.16816.F32 R192, R8.reuse, R28, R188 ;  /* 0x0000001c08c0723c */ /* 0x044ff000000018bc */
[----:B------:R-:W-:Y:S01]  /*6f60*/  HMMA.16816.F32 R188, R8, R30, R172 ;  /* 0x0000001e08bc723c */ /* 0x000fe200000018ac */
[----:B------:R-:W1:Y:S04]  /*6f70*/  LDSM.16.M88.4 R28, [R214+0x17000] ;  /* 0x01700000d61c783b */ /* 0x000e680000000200 */
[----:B------:R-:W2:Y:S03]  /*6f80*/  LDSM.16.M88.4 R8, [R217+0xc000] ;  /* 0x00c00000d908783b */ /* 0x000ea60000000200 */
[C---:B---3--:R-:W-:Y:S01]  /*6f90*/  HMMA.16816.F32 R204, R4.reuse, R24, R20 ;  /* 0x0000001804cc723c */ /* 0x048fe20000001814 */
[----:B------:R-:W3:Y:S07]  /*6fa0*/  LDSM.16.M88.4 R20, [R214+0x17800] ;  /* 0x01780000d614783b */ /* 0x000eee0000000200 */
[C---:B------:R-:W-:Y:S08]  /*6fb0*/  HMMA.16816.F32 R12, R4.reuse, R26, R12 ;  /* 0x0000001a040c723c */ /* 0x040ff0000000180c */
[C---:B------:R-:W-:Y:S08]  /*6fc0*/  HMMA.16816.F32 R24, R4.reuse, R180, R168 ;  /* 0x000000b40418723c */ /* 0x040ff000000018a8 */
[C---:B------:R-:W-:Y:S01]  /*6fd0*/  HMMA.16816.F32 R172, R4.reuse, R182, R184 ;  /* 0x000000b604ac723c */ /* 0x040fe200000018b8 */
[----:B------:R-:W4:Y:S07]  /*6fe0*/  LDSM.16.M88.4 R180, [R213+0x7000] ;  /* 0x00700000d5b4783b */ /* 0x000f2e0000000200 */
[C---:B-1----:R-:W-:Y:S08]  /*6ff0*/  HMMA.16816.F32 R184, R4.reuse, R28, R200 ;  /* 0x0000001c04b8723c */ /* 0x042ff000000018c8 */
[----:B------:R-:W-:Y:S08]  /*7000*/  HMMA.16816.F32 R196, R4, R30, R196 ;  /* 0x0000001e04c4723c */ /* 0x000ff000000018c4 */
[C---:B--2---:R-:W-:Y:S08]  /*7010*/  HMMA.16816.F32 R28, R8.reuse, R32, R24 ;  /* 0x00000020081c723c */ /* 0x044ff00000001818 */
[C---:B------:R-:W-:Y:S08]  /*7020*/  HMMA.16816.F32 R168, R8.reuse, R178, R12 ;  /* 0x000000b208a8723c */ /* 0x040ff0000000180c */
[----:B------:R-:W-:Y:S01]  /*7030*/  HMMA.16816.F32 R24, R8, R34, R172 ;  /* 0x000000220818723c */ /* 0x000fe200000018ac */
[----:B------:R-:W1:Y:S01]  /*7040*/  LDSM.16.M88.4 R172, [R213+0x7800] ;  /* 0x00780000d5ac783b */ /* 0x000e620000000200 */
[----:B------:R-:W-:-:S06]  /*7050*/  DEPBAR.LE SB0, 0x0 ;  /* 0x000080000000791a */ /* 0x000fcc0000000000 */
[C---:B---3--:R-:W-:Y:S08]  /*7060*/  HMMA.16816.F32 R192, R4.reuse, R20, R192 ;  /* 0x0000001404c0723c */ /* 0x048ff000000018c0 */
[----:B------:R-:W-:Y:S01]  /*7070*/  HMMA.16816.F32 R188, R4, R22, R188 ;  /* 0x0000001604bc723c */ /* 0x000fe200000018bc */
[----:B------:R-:W-:Y:S01]  /*7080*/  FSEL R12, R169, -INF , !P1 ;  /* 0xff800000a90c7808 */ /* 0x000fe20004800000 */
[----:B------:R-:W-:Y:S01]  /*7090*/  BAR.SYNC.DEFER_BLOCKING 0x0 ;  /* 0x0000000000007b1d */ /* 0x000fe20000010000 */
[----:B------:R-:W-:-:S02]  /*70a0*/  ISETP.GE.AND P1, PT, R2, R16, PT ;  /* 0x000000100200720c */ /* 0x000fc40003f26270 */
[----:B------:R-:W-:Y:S02]  /*70b0*/  FSEL R18, R171, -INF , !P3 ;  /* 0xff800000ab127808 */ /* 0x000fe40005800000 */
[----:B------:R-:W-:Y:S01]  /*70c0*/  IADD3 R4, R0, 0x8, RZ ;  /* 0x0000000800047810 */ /* 0x000fe20007ffe0ff */
[C---:B----4-:R-:W-:Y:S01]  /*70d0*/  HMMA.16816.F32 R20, R8.reuse, R180, R184 ;  /* 0x000000b40814723c */ /* 0x050fe200000018b8 */
[----:B------:R-:W-:Y:S02]  /*70e0*/  FSEL R179, R31, -INF , !P1 ;  /* 0xff8000001fb37808 */ /* 0x000fe40004800000 */
[C---:B------:R-:W-:Y:S02]  /*70f0*/  ISETP.GE.AND P2, PT, R4.reuse, R17, PT ;  /* 0x000000110400720c */ /* 0x040fe40003f46270 */
[----:B------:R-:W-:Y:S02]  /*7100*/  ISETP.GE.AND P5, PT, R4, R16, PT ;  /* 0x000000100400720c */ /* 0x000fe40003fa6270 */
[----:B------:R-:W-:Y:S01]  /*7110*/  IADD3 R4, R0, 0x10, RZ ;  /* 0x0000001000047810 */ /* 0x000fe20007ffe0ff */
[----:B------:R-:W-:Y:S01]  /*7120*/  HMMA.16816.F32 R32, R8, R182, R196 ;  /* 0x000000b60820723c */ /* 0x000fe200000018c4 */
[----:B------:R-:W-:-:S02]  /*7130*/  FSEL R14, R168, -INF , !P2 ;  /* 0xff800000a80e7808 */ /* 0x000fc40005000000 */
[----:B------:R-:W-:Y:S02]  /*7140*/  FSEL R15, R170, -INF , !P5 ;  /* 0xff800000aa0f7808 */ /* 0x000fe40006800000 */
[CC--:B------:R-:W-:Y:S02]  /*7150*/  ISETP.GE.AND P0, PT, R4.reuse, R17.reuse, PT ;  /* 0x000000110400720c */ /* 0x0c0fe40003f06270 */
[----:B------:R-:W-:Y:S02]  /*7160*/  ISETP.GE.AND P2, PT, R4, R16, PT ;  /* 0x000000100400720c */ /* 0x000fe40003f46270 */
[----:B------:R-:W-:Y:S02]  /*7170*/  ISETP.GE.AND P5, PT, R2, R17, PT ;  /* 0x000000110200720c */ /* 0x000fe40003fa6270 */
[----:B------:R-:W-:Y:S02]  /*7180*/  IADD3 R4, R0, 0x18, RZ ;  /* 0x0000001800047810 */ /* 0x000fe40007ffe0ff */
[----:B------:R-:W-:-:S02]  /*7190*/  FSEL R19, R28, -INF , !P0 ;  /* 0xff8000001c137808 */ /* 0x000fc40004000000 */
[----:B------:R-:W-:Y:S02]  /*71a0*/  FSEL R180, R30, -INF , !P2 ;  /* 0xff8000001eb47808 */ /* 0x000fe40005000000 */
[----:B------:R-:W-:Y:S02]  /*71b0*/  FSEL R170, R29, -INF , !P5 ;  /* 0xff8000001daa7808 */ /* 0x000fe40006800000 */
[C---:B------:R-:W-:Y:S01]  /*71c0*/  ISETP.GE.AND P3, PT, R4.reuse, R17, PT ;  /* 0x000000110400720c */ /* 0x040fe20003f66270 */
[----:B------:R-:W-:Y:S01]  /*71d0*/  HMMA.16816.F32 R28, R8, R176, R204 ;  /* 0x000000b0081c723c */ /* 0x000fe200000018cc */
[----:B------:R-:W-:Y:S02]  /*71e0*/  ISETP.GE.AND P0, PT, R4, R16, PT ;  /* 0x000000100400720c */ /* 0x000fe40003f06270 */
[C---:B------:R-:W-:Y:S02]  /*71f0*/  IADD3 R2, R0.reuse, 0x19, RZ ;  /* 0x0000001900027810 */ /* 0x040fe40007ffe0ff */
[----:B------:R-:W-:-:S02]  /*7200*/  IADD3 R4, R0, 0x20, RZ ;  /* 0x0000002000047810 */ /* 0x000fc40007ffe0ff */
[----:B------:R-:W-:Y:S02]  /*7210*/  FSEL R168, R24, -INF , !P3 ;  /* 0xff80000018a87808 */ /* 0x000fe40005800000 */
        /* <DEDUP_REMOVED lines=9> */
[----:B------:R-:W-:Y:S01]  /*72b0*/  FSEL R198, R20, -INF , !P1 ;  /* 0xff80000014c67808 */ /* 0x000fe20004800000 */
[----:B-1----:R-:W-:Y:S01]  /*72c0*/  HMMA.16816.F32 R24, R8, R172, R192 ;  /* 0x000000ac0818723c */ /* 0x002fe200000018c0 */
[----:B------:R-:W-:-:S02]  /*72d0*/  ISETP.GE.AND P0, PT, R2, R17, PT ;  /* 0x000000110200720c */ /* 0x000fc40003f06270 */
        /* <DEDUP_REMOVED lines=8> */
[-C--:B------:R-:W-:Y:S02]  /*7360*/  ISETP.GE.AND P0, PT, R2, R16.reuse, PT ;  /* 0x000000100200720c */ /* 0x080fe40003f06270 */
[C---:B------:R-:W-:Y:S02]  /*7370*/  ISETP.GE.AND P2, PT, R4.reuse, R17, PT ;  /* 0x000000110400720c */ /* 0x040fe40003f46270 */
[----:B------:R-:W-:Y:S02]  /*7380*/  ISETP.GE.AND P5, PT, R4, R16, PT ;  /* 0x000000100400720c */ /* 0x000fe40003fa6270 */
[----:B------:R-:W-:Y:S01]  /*7390*/  HMMA.16816.F32 R4, R8, R174, R188 ;  /* 0x000000ae0804723c */ /* 0x000fe200000018bc */
[----:B------:R-:W-:-:S02]  /*73a0*/  FSEL R203, R35, -INF , !P0 ;  /* 0xff80000023cb7808 */ /* 0x000fc40004000000 */
[-C--:B------:R-:W-:Y:S02]  /*73b0*/  ISETP.GE.AND P0, PT, R0, R17.reuse, PT ;  /* 0x000000110000720c */ /* 0x080fe40003f06270 */
[----:B------:R-:W-:Y:S02]  /*73c0*/  FSEL R237, R22, -INF , !P3 ;  /* 0xff80000016ed7808 */ /* 0x000fe40005800000 */
[----:B------:R-:W-:Y:S02]  /*73d0*/  FSEL R8, R28, -INF , !P0 ;  /* 0xff8000001c087808 */ /* 0x000fe40004000000 */
[----:B------:R-:W-:Y:S02]  /*73e0*/  ISETP.GE.AND P3, PT, R2, R17, PT ;  /* 0x000000110200720c */ /* 0x000fe40003f66270 */
[----:B------:R-:W-:Y:S02]  /*73f0*/  PLOP3.LUT P0, PT, PT, PT, UP0, 0x80, 0x0 ;  /* 0x000000000000781c */ /* 0x000fe40003f0f008 */
[----:B------:R-:W-:-:S02]  /*7400*/  IADD3 R2, R0, 0x31, RZ ;  /* 0x0000003100027810 */ /* 0x000fc40007ffe0ff */
[----:B------:R-:W-:Y:S02]  /*7410*/  FSEL R202, R34, -INF , !P1 ;  /* 0xff80000022ca7808 */ /* 0x000fe40004800000 */
[----:B------:R-:W-:Y:S02]  /*7420*/  FSEL R247, R33, -INF , !P3 ;  /* 0xff80000021f77808 */ /* 0x000fe40005800000 */
[C---:B------:R-:W-:Y:S02]  /*7430*/  ISETP.GE.AND P1, PT, R2.reuse, R17, PT ;  /* 0x000000110200720c */ /* 0x040fe40003f26270 */
[-C--:B------:R-:W-:Y:S02]  /*7440*/  ISETP.GE.AND P3, PT, R2, R16.reuse, PT ;  /* 0x000000100200720c */ /* 0x080fe40003f66270 */
[----:B------:R-:W-:Y:S02]  /*7450*/  FSEL R11, R31, -INF , !P4 ;  /* 0xff8000001f0b7808 */ /* 0x000fe40006000000 */
        /* <DEDUP_REMOVED lines=11> */
[----:B------:R-:W-:Y:S02]  /*7510*/  FSEL R10, R30, -INF , !P4 ;  /* 0xff8000001e0a7808 */ /* 0x000fe40006000000 */
[----:B------:R-:W-:-:S02]  /*7520*/  FSEL R239, R27, -INF , !P3 ;  /* 0xff8000001bef7808 */ /* 0x000fc40005800000 */
[----:B------:R-:W-:Y:S02]  /*7530*/  FSEL R201, R4, -INF , !P6 ;  /* 0xff80000004c97808 */ /* 0x000fe40007000000 */
[----:B------:R-:W-:Y:S02]  /*7540*/  FSEL R187, R6, -INF , !P2 ;  /* 0xff80000006bb7808 */ /* 0x000fe40005000000 */
[----:B------:R-:W-:Y:S02]  /*7550*/  FSEL R240, R5, -INF , !P5 ;  /* 0xff80000005f07808 */ /* 0x000fe40006800000 */
[----:B------:R-:W-:Y:S01]  /*7560*/  FSEL R236, R7, -INF , !P1 ;  /* 0xff80000007ec7808 */ /* 0x000fe20004800000 */
[----:B------:R-:W-:Y:S05]  /*7570*/  @!P0 BRA `(.L_x_751) ;  /* 0x000001e000008947 */ /* 0x000fea0003800000 */
[----:B------:R-:W2:Y:S04]  /*7580*/  LDL.64 R248, [R1+0x18] ;  /* 0x0000180001f87983 */ /* 0x000ea80000100a00 */
[----:B------:R-:W3:Y:S01]  /*7590*/  LDL.64 R250, [R1] ;  /* 0x0000000001fa7983 */ /* 0x000ee20000100a00 */
[----:B------:R-:W-:-:S02]  /*75a0*/  UIADD3 UR30, UR23, -0x3, URZ ;  /* 0xfffffffd171e7890 */ /* 0x000fc4000fffe03f */
[----:B------:R-:W-:Y:S02]  /*75b0*/  ULDC.64 UR4, c[0x0][0x198] ;  /* 0x0000660000047ab9 */ /* 0x000fe40000000a00 */
[----:B------:R-:W-:Y:S02]  /*75c0*/  USHF.R.S32.HI UR29, URZ, 0x1f, UR30 ;  /* 0x0000001f3f1d7899 */ /* 0x000fe4000801141e */
        /* <DEDUP_REMOVED lines=8> */
[----:B------:R-:W-:Y:S02]  /*7650*/  LEA R4, P1, R0, c[0x0][0x168], 0x1 ;  /* 0x00005a0000047a11 */ /* 0x000fe400078208ff */
[----:B---3--:R-:W-:Y:S02]  /*7660*/  LEA.HI.X R2, R6, R251, R2, 0x6, P0 ;  /* 0x000000fb06027211 */ /* 0x008fe400000f3402 */
        /* <DEDUP_REMOVED lines=15> */
.L_x_751:
[----:B------:R-:W2:Y:S04]  /*7760*/  LDL R20, [R1+0x10] ;  /* 0x0000100001147983 */ /* 0x000ea80000100800 */
[----:B-1----:R-:W3:Y:S04]  /*7770*/  LDL R5, [R1+0x28] ;  /* 0x0000280001057983 */ /* 0x002ee80000100800 */
[----:B------:R-:W4:Y:S04]  /*7780*/  LDL R6, [R1+0x38] ;  /* 0x0000380001067983 */ /* 0x000f280000100800 */
[----:B------:R-:W5:Y:S01]  /*7790*/  LDL.64 R150, [R1+0x8] ;  /* 0x0000080001967983 */ /* 0x000f620000100a00 */
[----:B------:R-:W-:Y:S01]  /*77a0*/  FMNMX.FTZ R0, R148, R8, !PT ;  /* 0x0000000894007209 */ /* 0x000fe20007810000 */
[----:B------:R-:W-:-:S02]  /*77b0*/  USHF.L.U32 UR4, UR28, 0x1, URZ ;  /* 0x000000011c047899 */ /* 0x000fc4000800063f */
[----:B------:R-:W-:Y:S01]  /*77c0*/  LDSM.16.MT88.4 R24, [R209+0x18000] ;  /* 0x01800000d118783b */ /* 0x000fe20000004200 */
        /* <DEDUP_REMOVED lines=35> */
[----:B------:R-:W-:Y:S02]  /*7a00*/  MOV R4, UR4 ;  /* 0x0000000400047c02 */ /* 0x000fe40008000f00 */
[----:B-1----:R-:W-:Y:S02]  /*7a10*/  FMNMX.FTZ R2, R2, R7, !PT ;  /* 0x0000000702027209 */ /* 0x002fe40007810000 */
[----:B------:R-:W-:-:S04]  /*7a20*/  FMNMX.FTZ R34, R0, R13, !PT ;  /* 0x0000000d00227209 */ /* 0x000fc80007810000 */
[C---:B------:R-:W-:Y:S01]  /*7a30*/  FSETP.NEU.FTZ.AND P1, PT, R34.reuse, -INF , PT ;  /* 0xff8000002200780b */ /* 0x040fe20003f3d000 */
[----:B------:R-:W-:-:S05]  /*7a40*/  FMUL.FTZ R13, R34, c[0x0][0x23c] ;  /* 0x00008f00220d7a20 */ /* 0x000fca0000410000 */
[----:B------:R-:W-:-:S05]  /*7a50*/  FSEL R13, R13, RZ, P1 ;  /* 0x000000ff0d0d7208 */ /* 0x000fca0000800000 */
[----:B------:R-:W-:-:S04]  /*7a60*/  FFMA.FTZ R9, R9, c[0x0][0x23c], -R13 ;  /* 0x00008f0009097a23 */ /* 0x000fc8000001080d */
[----:B------:R1:W-:Y:S01]  /*7a70*/  MUFU.EX2 R181, R9 ;  /* 0x0000000900b57308 */ /* 0x0003e20000000800 */
[--C-:B------:R-:W-:Y:S02]  /*7a80*/  FFMA.FTZ R14, R14, c[0x0][0x23c], -R13.reuse ;  /* 0x00008f000e0e7a23 */ /* 0x100fe4000001080d */
[----:B------:R-:W-:Y:S01]  /*7a90*/  FFMA.FTZ R8, R8, c[0x0][0x23c], -R13 ;  /* 0x00008f0008087a23 */ /* 0x000fe2000001080d */
[----:B-1----:R-:W1:Y:S04]  /*7aa0*/  LDC.U8 R9, c[0x0][0x2d8] ;  /* 0x0000b600ff097b82 */ /* 0x002e680000000000 */
[----:B------:R1:W-:Y:S08]  /*7ab0*/  MUFU.EX2 R31, R14 ;  /* 0x0000000e001f7308 */ /* 0x0003f00000000800 */
[----:B------:R-:W-:Y:S01]  /*7ac0*/  MUFU.EX2 R172, R8 ;  /* 0x0000000800ac7308 */ /* 0x000fe20000000800 */
[----:B-1----:R-:W-:Y:S01]  /*7ad0*/  PRMT R28, R9, 0x7054, R9 ;  /* 0x00007054091c7816 */ /* 0x002fe20000000009 */
[----:B--2---:R-:W-:-:S04]  /*7ae0*/  IMAD.WIDE.U32 R196, R20, -0x2daee0ad, RZ ;  /* 0xd2511f5314c47825 */ /* 0x004fc800078e00ff */
[----:B---3--:R-:W-:Y:S01]  /*7af0*/  IMAD.WIDE.U32 R182, R5, -0x326172a9, RZ ;  /* 0xcd9e8d5705b67825 */ /* 0x008fe200078e00ff */
[----:B------:R-:W-:-:S04]  /*7b00*/  LOP3.LUT R4, R197, UR27, R4, 0x96, !PT ;  /* 0x0000001bc5047c12 */ /* 0x000fc8000f8e9604 */
[----:B----4-:R-:W-:Y:S01]  /*7b10*/  LOP3.LUT R6, R183, R6, RZ, 0x3c, !PT ;  /* 0x00000006b7067212 */ /* 0x010fe200078e3cff */
[----:B------:R-:W-:-:S04]  /*7b20*/  IMAD.WIDE.U32 R4, R4, -0x326172a9, RZ ;  /* 0xcd9e8d5704047825 */ /* 0x000fc800078e00ff */
[----:B------:R-:W-:Y:S01]  /*7b30*/  IMAD R196, R6, -0x2daee0ad, RZ ;  /* 0xd2511f5306c47824 */ /* 0x000fe200078e02ff */
[----:B------:R-:W-:Y:S01]  /*7b40*/  LOP3.LUT R5, R5, UR15, R182, 0x96, !PT ;  /* 0x0000000f05057c12 */ /* 0x000fe2000f8e96b6 */
[----:B------:R-:W1:Y:S01]  /*7b50*/  SHFL.BFLY PT, R6, R2, 0x1, 0x1f ;  /* 0x0c201f0002067f89 */ /* 0x000e6200000e0000 */
[----:B-----5:R-:W-:-:S03]  /*7b60*/  LOP3.LUT R0, R151, UR13, R4, 0x96, !PT ;  /* 0x0000000d97007c12 */ /* 0x020fc6000f8e9604 */
        /* <DEDUP_REMOVED lines=11> */
[----:B------:R-:W-:-:S03]  /*7c20*/  FSETP.NEU.FTZ.AND P0, PT, R173, -INF , PT ;  /* 0xff800000ad00780b */ /* 0x000fc60003f1d000 */
[----:B------:R-:W-:Y:S01]  /*7c30*/  FMUL.FTZ R0, R173, c[0x0][0x23c] ;  /* 0x00008f00ad007a20 */ /* 0x000fe20000410000 */
[----:B------:R-:W-:Y:S01]  /*7c40*/  LOP3.LUT R4, R177, UR6, R4, 0x96, !PT ;  /* 0x00000006b1047c12 */ /* 0x000fe2000f8e9604 */
[----:B------:R-:W-:Y:S01]  /*7c50*/  FFMA.FTZ R2, R12, c[0x0][0x23c], -R13 ;  /* 0x00008f000c027a23 */ /* 0x000fe2000001080d */
[----:B------:R-:W-:Y:S02]  /*7c60*/  LOP3.LUT R6, R5, UR8, R22, 0x96, !PT ;  /* 0x0000000805067c12 */ /* 0x000fe4000f8e9616 */
[----:B------:R-:W-:Y:S01]  /*7c70*/  FSEL R12, R0, RZ, P0 ;  /* 0x000000ff000c7208 */ /* 0x000fe20000000000 */
[----:B------:R-:W-:-:S04]  /*7c80*/  IMAD.WIDE.U32 R4, R4, -0x326172a9, RZ ;  /* 0xcd9e8d5704047825 */ /* 0x000fc800078e00ff */
[----:B------:R-:W-:Y:S01]  /*7c90*/  FFMA.FTZ R10, R10, c[0x0][0x23c], -R12 ;  /* 0x00008f000a0a7a23 */ /* 0x000fe2000001080c */
[----:B------:R-:W-:Y:S01]  /*7ca0*/  LOP3.LUT R0, R4, 0xffff, RZ, 0xc0, !PT ;  /* 0x0000ffff04007812 */ /* 0x000fe200078ec0ff */
[----:B------:R-:W-:Y:S01]  /*7cb0*/  IMAD.WIDE.U32 R6, R6, -0x326172a9, RZ ;  /* 0xcd9e8d5706067825 */ /* 0x000fe200078e00ff */
[----:B------:R1:W2:Y:S04]  /*7cc0*/  MUFU.EX2 R33, R2 ;  /* 0x0000000200217308 */ /* 0x0002a80000000800 */
[----:B------:R-:W-:-:S04]  /*7cd0*/  LOP3.LUT R14, R7, UR7, R20, 0x96, !PT ;  /* 0x00000007070e7c12 */ /* 0x000fc8000f8e9614 */
[----:B------:R3:W-:Y:S01]  /*7ce0*/  MUFU.EX2 R29, R10 ;  /* 0x0000000a001d7308 */ /* 0x0007e20000000800 */
[----:B------:R-:W-:Y:S01]  /*7cf0*/  SHF.R.U32.HI R7, RZ, 0x10, R4 ;  /* 0x00000010ff077819 */ /* 0x000fe20000011604 */
[----:B------:R-:W4:Y:S01]  /*7d00*/  LDSM.16.MT88.4 R20, [R210+0x18000] ;  /* 0x01800000d214783b */ /* 0x000f220000004200 */
[----:B-1----:R-:W-:Y:S02]  /*7d10*/  LOP3.LUT R2, R4, 0xff, RZ, 0xc0, !PT ;  /* 0x000000ff04027812 */ /* 0x002fe400078ec0ff */
[----:B---3--:R-:W-:Y:S02]  /*7d20*/  SHF.R.U32.HI R10, RZ, 0x8, R0 ;  /* 0x00000008ff0a7819 */ /* 0x008fe40000011600 */
[----:B------:R-:W-:Y:S02]  /*7d30*/  LOP3.LUT R0, R5, UR16, R6, 0x96, !PT ;  /* 0x0000001005007c12 */ /* 0x000fe4000f8e9606 */
[----:B------:R-:W-:Y:S02]  /*7d40*/  PRMT R10, R2, 0x5410, R10 ;  /* 0x00005410020a7816 */ /* 0x000fe4000000000a */
[----:B------:R-:W-:Y:S01]  /*7d50*/  LOP3.LUT R2, R0, 0xffff, RZ, 0xc0, !PT ;  /* 0x0000ffff00027812 */ /* 0x000fe200078ec0ff */
[----:B------:R-:W-:Y:S01]  /*7d60*/  FFMA.FTZ R5, R15, c[0x0][0x23c], -R12 ;  /* 0x00008f000f057a23 */ /* 0x000fe2000001080c */
[----:B------:R-:W-:Y:S01]  /*7d70*/  SHF.R.U32.HI R8, RZ, 0x18, R4 ;  /* 0x00000018ff087819 */ /* 0x000fe20000011604 */
[----:B------:R-:W-:Y:S01]  /*7d80*/  FFMA.FTZ R4, R18, c[0x0][0x23c], -R12 ;  /* 0x00008f0012047a23 */ /* 0x000fe2000001080c */
[----:B------:R-:W-:-:S02]  /*7d90*/  LOP3.LUT R7, R7, 0xff, RZ, 0xc0, !PT ;  /* 0x000000ff07077812 */ /* 0x000fc400078ec0ff */
[----:B------:R-:W-:Y:S02]  /*7da0*/  LOP3.LUT R6, R0, 0xff, RZ, 0xc0, !PT ;  /* 0x000000ff00067812 */ /* 0x000fe400078ec0ff */
[----:B------:R-:W-:Y:S01]  /*7db0*/  SHF.R.U32.HI R2, RZ, 0x8, R2 ;  /* 0x00000008ff027819 */ /* 0x000fe20000011602 */
[----:B------:R1:W-:Y:S01]  /*7dc0*/  MUFU.EX2 R32, R5 ;  /* 0x0000000500207308 */ /* 0x0003e20000000800 */
[----:B------:R-:W-:Y:S02]  /*7dd0*/  PRMT R7, R7, 0x5410, R8 ;  /* 0x0000541007077816 */ /* 0x000fe40000000008 */
[----:B------:R-:W-:Y:S02]  /*7de0*/  PRMT R8, R6, 0x5410, R2 ;  /* 0x0000541006087816 */ /* 0x000fe40000000002 */
[----:B------:R-:W-:-:S03]  /*7df0*/  SHF.R.U32.HI R2, RZ, 0x10, R0 ;  /* 0x00000010ff027819 */ /* 0x000fc60000011600 */
[----:B------:R3:W5:Y:S01]  /*7e00*/  MUFU.EX2 R35, R4 ;  /* 0x0000000400237308 */ /* 0x0007620000000800 */
[----:B------:R-:W-:Y:S01]  /*7e10*/  HSET2.LE.AND R10, R10, R28, PT ;  /* 0x0000001c0a0a7233 */ /* 0x000fe20003803000 */
[----:B-1----:R-:W-:-:S05]  /*7e20*/  FSEL R5, R34, RZ, P1 ;  /* 0x000000ff22057208 */ /* 0x002fca0000800000 */
[----:B------:R-:W-:Y:S01]  /*7e30*/  FADD.FTZ R6, R148, -R5 ;  /* 0x8000000594067221 */ /* 0x000fe20000010000 */
[----:B---3--:R-:W-:Y:S02]  /*7e40*/  LOP3.LUT R4, R2, 0xff, RZ, 0xc0, !PT ;  /* 0x000000ff02047812 */ /* 0x008fe400078ec0ff */
[----:B------:R-:W-:Y:S02]  /*7e50*/  FSEL R2, R173, RZ, P0 ;  /* 0x000000ffad027208 */ /* 0x000fe40000000000 */
[----:B------:R-:W-:Y:S02]  /*7e60*/  SHF.R.U32.HI R5, RZ, 0x18, R0 ;  /* 0x00000018ff057819 */ /* 0x000fe40000011600 */
[----:B--2---:R-:W-:Y:S01]  /*7e70*/  F2FP.PACK_AB R0, R33, R31 ;  /* 0x0000001f2100723e */ /* 0x004fe200000000ff */
[----:B------:R-:W-:Y:S02]  /*7e80*/  FADD.FTZ R2, R3, -R2 ;  /* 0x8000000203027221 */ /* 0x000fe40000010000 */
[----:B------:R-:W-:Y:S01]  /*7e90*/  FFMA.FTZ R11, R11, c[0x0][0x23c], -R12 ;  /* 0x00008f000b0b7a23 */ /* 0x000fe2000001080c */
[----:B------:R-:W-:Y:S01]  /*7ea0*/  LOP3.LUT R10, R10, R0, RZ, 0xc0, !PT ;  /* 0x000000000a0a7212 */ /* 0x000fe200078ec0ff */
[----:B------:R-:W-:Y:S01]  /*7eb0*/  HSET2.LE.AND R0, R7, R28, PT ;  /* 0x0000001c07007233 */ /* 0x000fe20003803000 */
[----:B------:R-:W-:Y:S01]  /*7ec0*/  FMUL.FTZ R15, R2, c[0x0][0x23c] ;  /* 0x00008f00020f7a20 */ /* 0x000fe20000410000 */
[----:B-----5:R-:W-:Y:S01]  /*7ed0*/  F2FP.PACK_AB R2, R35, R32 ;  /* 0x000000202302723e */ /* 0x020fe200000000ff */
[----:B------:R1:W2:Y:S01]  /*7ee0*/  MUFU.EX2 R30, R11 ;  /* 0x0000000b001e7308 */ /* 0x0002a20000000800 */
[----:B------:R-:W-:Y:S01]  /*7ef0*/  FMUL.FTZ R6, R6, c[0x0][0x23c] ;  /* 0x00008f0006067a20 */ /* 0x000fe20000410000 */
[----:B------:R-:W-:-:S06]  /*7f00*/  PRMT R4, R4, 0x5410, R5 ;  /* 0x0000541004047816 */ /* 0x000fcc0000000005 */
[----:B------:R3:W5:Y:S01]  /*7f10*/  MUFU.EX2 R18, R6 ;  /* 0x0000000600127308 */ /* 0x0007620000000800 */
[----:B-1----:R-:W-:Y:S01]  /*7f20*/  LOP3.LUT R11, R0, R2, RZ, 0xc0, !PT ;  /* 0x00000002000b7212 */ /* 0x002fe200078ec0ff */
[----:B------:R-:W-:Y:S01]  /*7f30*/  HSET2.LE.AND R0, R8, R28, PT ;  /* 0x0000001c08007233 */ /* 0x000fe20003803000 */
[----:B------:R-:W-:-:S05]  /*7f40*/  F2FP.PACK_AB R2, R181, R172 ;  /* 0x000000acb502723e */ /* 0x000fca00000000ff */
[----:B------:R-:W1:Y:S01]  /*7f50*/  MUFU.EX2 R15, R15 ;  /* 0x0000000f000f7308 */ /* 0x000e620000000800 */
[----:B------:R-:W-:Y:S01]  /*7f60*/  LOP3.LUT R8, R0, R2, RZ, 0xc0, !PT ;  /* 0x0000000200087212 */ /* 0x000fe200078ec0ff */
[----:B------:R-:W-:Y:S02]  /*7f70*/  HSET2.LE.AND R0, R4, R28, PT ;  /* 0x0000001c04007233 */ /* 0x000fe40003803000 */
[----:B---3--:R-:W3:Y:S01]  /*7f80*/  LDSM.16.MT88.4 R4, [R212+0x18000] ;  /* 0x01800000d404783b */ /* 0x008ee20000004200 */
[----:B--2---:R-:W-:Y:S01]  /*7f90*/  F2FP.PACK_AB R2, R30, R29 ;  /* 0x0000001d1e02723e */ /* 0x004fe200000000ff */
[-C--:B-----5:R-:W-:Y:S02]  /*7fa0*/  FMUL.FTZ R156, R156, R18.reuse ;  /* 0x000000129c9c7220 */ /* 0x0a0fe40000410000 */
[----:B------:R-:W-:Y:S01]  /*7fb0*/  FMUL.FTZ R157, R157, R18 ;  /* 0x000000129d9d7220 */ /* 0x000fe20000410000 */
[----:B------:R-:W-:Y:S01]  /*7fc0*/  LOP3.LUT R9, R0, R2, RZ, 0xc0, !PT ;  /* 0x0000000200097212 */ /* 0x000fe200078ec0ff */
[----:B------:R-:W-:-:S02]  /*7fd0*/  FMUL.FTZ R36, R36, R18 ;  /* 0x0000001224247220 */ /* 0x000fc40000410000 */
[-C--:B------:R-:W-:Y:S02]  /*7fe0*/  FMUL.FTZ R37, R37, R18.reuse ;  /* 0x0000001225257220 */ /* 0x080fe40000410000 */
[-C--:B-1----:R-:W-:Y:S02]  /*7ff0*/  FMUL.FTZ R158, R158, R15.reuse ;  /* 0x0000000f9e9e7220 */ /* 0x082fe40000410000 */
[-C--:B------:R-:W-:Y:S02]  /*8000*/  FMUL.FTZ R159, R159, R15.reuse ;  /* 0x0000000f9f9f7220 */ /* 0x080fe40000410000 */
[-C--:B------:R-:W-:Y:S02]  /*8010*/  FMUL.FTZ R38, R38, R15.reuse ;  /* 0x0000000f26267220 */ /* 0x080fe40000410000 */
[----:B------:R-:W-:Y:S02]  /*8020*/  FMUL.FTZ R39, R39, R15 ;  /* 0x0000000f27277220 */ /* 0x000fe40000410000 */
[----:B------:R-:W-:-:S02]  /*8030*/  FMUL.FTZ R40, R40, R18 ;  /* 0x0000001228287220 */ /* 0x000fc40000410000 */
[----:B------:R-:W-:Y:S02]  /*8040*/  FMUL.FTZ R41, R41, R18 ;  /* 0x0000001229297220 */ /* 0x000fe40000410000 */
[-C--:B------:R-:W-:Y:S02]  /*8050*/  FMUL.FTZ R42, R42, R15.reuse ;  /* 0x0000000f2a2a7220 */ /* 0x080fe40000410000 */
[----:B------:R-:W-:Y:S01]  /*8060*/  FMUL.FTZ R43, R43, R15 ;  /* 0x0000000f2b2b7220 */ /* 0x000fe20000410000 */
[----:B------:R-:W-:Y:S01]  /*8070*/  HMMA.16816.F32 R248, R8, R26, R156 ;  /* 0x0000001a08f8723c */ /* 0x000fe2000000189c */
[----:B------:R-:W-:-:S06]  /*8080*/  IMAD.MOV.U32 R148, RZ, RZ, R240 ;  /* 0x000000ffff947224 */ /* 0x000fcc00078e00f0 */
[----:B------:R-:W-:Y:S01]  /*8090*/  MOV R27, R239 ;  /* 0x000000ef001b7202 */ /* 0x000fe20000000f00 */
[----:B----4-:R-:W-:Y:S07]  /*80a0*/  HMMA.16816.F32 R240, R8, R20, R36 ;  /* 0x0000001408f0723c */ /* 0x010fee0000001824 */
[----:B------:R-:W-:Y:S01]  /*80b0*/  IMAD.MOV.U32 R39, RZ, RZ, R238 ;  /* 0x000000ffff277224 */ /* 0x000fe200078e00ee */
[----:B------:R-:W-:Y:S01]  /*80c0*/  MOV R36, R236 ;  /* 0x000000ec00247202 */ /* 0x000fe20000000f00 */
[----:B------:R-:W-:-:S02]  /*80d0*/  IMAD.MOV.U32 R37, RZ, RZ, R237 ;  /* 0x000000ffff257224 */ /* 0x000fc400078e00ed */
[----:B------:R-:W-:Y:S01]  /*80e0*/  HMMA.16816.F32 R236, R8, R22, R40 ;  /* 0x0000001608ec723c */ /* 0x000fe20000001828 */
[----:B------:R-:W1:Y:S01]  /*80f0*/  LDSM.16.MT88.4 R20, [R211+0x18000] ;  /* 0x01800000d314783b */ /* 0x000e620000004200 */
[-C--:B------:R-:W-:Y:S02]  /*8100*/  FMUL.FTZ R44, R44, R18.reuse ;  /* 0x000000122c2c7220 */ /* 0x080fe40000410000 */
[-C--:B------:R-:W-:Y:S02]  /*8110*/  FMUL.FTZ R45, R45, R18.reuse ;  /* 0x000000122d2d7220 */ /* 0x080fe40000410000 */
[-C--:B------:R-:W-:Y:S02]  /*8120*/  FMUL.FTZ R46, R46, R15.reuse ;  /* 0x0000000f2e2e7220 */ /* 0x080fe40000410000 */
[----:B------:R-:W-:Y:S02]  /*8130*/  FMUL.FTZ R47, R47, R15 ;  /* 0x0000000f2f2f7220 */ /* 0x000fe40000410000 */
[----:B------:R-:W-:-:S02]  /*8140*/  FMUL.FTZ R48, R48, R18 ;  /* 0x0000001230307220 */ /* 0x000fc40000410000 */
[----:B------:R-:W-:Y:S02]  /*8150*/  FMUL.FTZ R49, R49, R18 ;  /* 0x0000001231317220 */ /* 0x000fe40000410000 */
[-C--:B------:R-:W-:Y:S02]  /*8160*/  FMUL.FTZ R50, R50, R15.reuse ;  /* 0x0000000f32327220 */ /* 0x080fe40000410000 */
[----:B------:R-:W-:Y:S01]  /*8170*/  FMUL.FTZ R51, R51, R15 ;  /* 0x0000000f33337220 */ /* 0x000fe20000410000 */
[----:B------:R-:W-:Y:S01]  /*8180*/  MOV R42, R203 ;  /* 0x000000cb002a7202 */ /* 0x000fe20000000f00 */
[----:B------:R-:W-:Y:S01]  /*8190*/  IMAD.MOV.U32 R0, RZ, RZ, R202 ;  /* 0x000000ffff007224 */ /* 0x000fe200078e00ca */
[----:B------:R-:W-:Y:S02]  /*81a0*/  MOV R2, R201 ;  /* 0x000000c900027202 */ /* 0x000fe40000000f00 */
[----:B------:R-:W-:Y:S01]  /*81b0*/  MOV R41, R200 ;  /* 0x000000c800297202 */ /* 0x000fe20000000f00 */
[----:B------:R-:W-:Y:S01]  /*81c0*/  IMAD.MOV.U32 R3, RZ, RZ, R34 ;  /* 0x000000ffff037224 */ /* 0x000fe200078e0022 */
[----:B---3--:R-:W-:Y:S01]  /*81d0*/  HMMA.16816.F32 R200, R8, R4, R44 ;  /* 0x0000000408c8723c */ /* 0x008fe2000000182c */
[----:B------:R-:W-:Y:S01]  /*81e0*/  MOV R38, R35 ;  /* 0x0000002300267202 */ /* 0x000fe20000000f00 */
[----:B------:R-:W-:-:S05]  /*81f0*/  IMAD.MOV.U32 R40, RZ, RZ, R33 ;  /* 0x000000ffff287224 */ /* 0x000fca00078e0021 */
        /* <DEDUP_REMOVED lines=14> */
[----:B------:R-:W-:-:S02]  /*82e0*/  IMAD.MOV.U32 R26, RZ, RZ, R29 ;  /* 0x000000ffff1a7224 */ /* 0x000fc400078e001d */
        /* <DEDUP_REMOVED lines=26> */
[----:B------:R-:W-:Y:S01]  /*8490*/  HMMA.16816.F32 R152, R8, R24, R152 ;  /* 0x000000180898723c */ /* 0x000fe20000001898 */
[----:B------:R-:W-:-:S06]  /*84a0*/  IMAD.MOV.U32 R43, RZ, RZ, R187 ;  /* 0x000000ffff2b7224 */ /* 0x000fcc00078e00bb */
        /* <DEDUP_REMOVED lines=19> */
[----:B------:R-:W-:Y:S01]  /*85e0*/  FMUL.FTZ R87, R87, R15 ;  /* 0x0000000f57577220 */ /* 0x000fe20000410000 */
[----:B------:R-:W-:Y:S01]  /*85f0*/  MOV R49, R45 ;  /* 0x0000002d00317202 */ /* 0x000fe20000000f00 */
[-C--:B------:R-:W-:Y:S01]  /*8600*/  FMUL.FTZ R88, R88, R18.reuse ;  /* 0x0000001258587220 */ /* 0x080fe20000410000 */
[----:B------:R-:W-:Y:S01]  /*8610*/  MOV R45, R41 ;  /* 0x00000029002d7202 */ /* 0x000fe20000000f00 */
[----:B------:R-:W-:Y:S02]  /*8620*/  FMUL.FTZ R89, R89, R18 ;  /* 0x0000001259597220 */ /* 0x000fe40000410000 */
[-C--:B------:R-:W-:Y:S01]  /*8630*/  FMUL.FTZ R90, R90, R15.reuse ;  /* 0x0000000f5a5a7220 */ /* 0x080fe20000410000 */
[----:B-1----:R-:W-:Y:S01]  /*8640*/  HMMA.16816.F32 R72, R8, R20, R84 ;  /* 0x000000140848723c */ /* 0x002fe20000001854 */
[----:B------:R-:W-:Y:S01]  /*8650*/  FMUL.FTZ R91, R91, R15 ;  /* 0x0000000f5b5b7220 */ /* 0x000fe20000410000 */
[----:B------:R-:W-:Y:S01]  /*8660*/  MOV R41, R43 ;  /* 0x0000002b00297202 */ /* 0x000fe20000000f00 */
[----:B------:R-:W-:Y:S01]  /*8670*/  IMAD.MOV.U32 R50, RZ, RZ, R46 ;  /* 0x000000ffff327224 */ /* 0x000fe200078e002e */
[----:B------:R-:W-:-:S03]  /*8680*/  MOV R43, R37 ;  /* 0x00000025002b7202 */ /* 0x000fc60000000f00 */
        /* <DEDUP_REMOVED lines=35> */
[----:B-1----:R-:W-:Y:S01]  /*88c0*/  HMMA.16816.F32 R80, R8, R20, R100 ;  /* 0x000000140850723c */ /* 0x002fe20000001864 */
[-C--:B------:R-:W-:Y:S02]  /*88d0*/  FMUL.FTZ R108, R108, R18.reuse ;  /* 0x000000126c6c7220 */ /* 0x080fe40000410000 */
[----:B------:R-:W-:-:S05]  /*88e0*/  FMUL.FTZ R109, R109, R18 ;  /* 0x000000126d6d7220 */ /* 0x000fca0000410000 */
[----:B------:R-:W-:Y:S01]  /*88f0*/  HMMA.16816.F32 R104, R8, R22, R104 ;  /* 0x000000160868723c */ /* 0x000fe20000001868 */
[----:B------:R-:W1:Y:S01]  /*8900*/  LDSM.16.MT88.4 R20, [R211+0x1c000] ;  /* 0x01c00000d314783b */ /* 0x000e620000004200 */
        /* <DEDUP_REMOVED lines=8> */
[----:B------:R-:W-:Y:S02]  /*8990*/  MOV R103, R50 ;  /* 0x0000003200677202 */ /* 0x000fe40000000f00 */
        /* <DEDUP_REMOVED lines=34> */
[----:B------:R-:W-:Y:S01]  /*8bc0*/  MOV R100, R45 ;  /* 0x0000002d00647202 */ /* 0x000fe20000000f00 */
[----:B------:R-:W-:Y:S01]  /*8bd0*/  IMAD.MOV.U32 R111, RZ, RZ, R46 ;  /* 0x000000ffff6f7224 */ /* 0x000fe200078e002e */
[----:B------:R-:W-:Y:S01]  /*8be0*/  MOV R110, R47 ;  /* 0x0000002f006e7202 */ /* 0x000fe20000000f00 */
[----:B------:R-:W-:Y:S01]  /*8bf0*/  IMAD.MOV.U32 R46, RZ, RZ, R2 ;  /* 0x000000ffff2e7224 */ /* 0x000fe200078e0002 */
[----:B------:R-:W-:-:S03]  /*8c00*/  MOV R47, R0 ;  /* 0x00000000002f7202 */ /* 0x000fc60000000f00 */
[----:B------:R-:W-:Y:S01]  /*8c10*/  HMMA.16816.F32 R136, R8, R22, R136 ;  /* 0x000000160888723c */ /* 0x000fe20000001888 */
[----:B------:R-:W1:Y:S01]  /*8c20*/  LDSM.16.MT88.4 R20, [R211+0x1e000] ;  /* 0x01e00000d314783b */ /* 0x000e620000004200 */
[----:B------:R-:W-:Y:S01]  /*8c30*/  MOV R45, R3 ;  /* 0x00000003002d7202 */ /* 0x000fe20000000f00 */
[----:B------:R-:W-:Y:S02]  /*8c40*/  FFMA.FTZ R0, R19, c[0x0][0x23c], -R13 ;  /* 0x00008f0013007a23 */ /* 0x000fe4000001080d */
[----:B------:R-:W-:-:S04]  /*8c50*/  IMAD.WIDE.U32 R2, R14, -0x2daee0ad, RZ ;  /* 0xd2511f530e027825 */ /* 0x000fc800078e00ff */
        /* <DEDUP_REMOVED lines=8> */
[----:B------:R3:W-:Y:S01]  /*8ce0*/  MUFU.EX2 R19, R0 ;  /* 0x0000000000137308 */ /* 0x0007e20000000800 */
[C---:B--2---:R-:W-:Y:S07]  /*8cf0*/  HMMA.16816.F32 R160, R8.reuse, R4, R160 ;  /* 0x0000000408a0723c */ /* 0x044fee00000018a0 */
[----:B------:R-:W-:Y:S01]  /*8d00*/  SHF.R.U32.HI R5, RZ, 0x10, R2 ;  /* 0x00000010ff057819 */ /* 0x000fe20000011602 */
[----:B------:R-:W-:Y:S01]  /*8d10*/  HMMA.16816.F32 R140, R8, R6, R140 ;  /* 0x00000006088c723c */ /* 0x000fe2000000188c */
[----:B---3--:R-:W-:-:S02]  /*8d20*/  LOP3.LUT R0, R3, UR17, R176, 0x96, !PT ;  /* 0x0000001103007c12 */ /* 0x008fc4000f8e96b0 */
[----:B------:R-:W-:-:S04]  /*8d30*/  LOP3.LUT R3, R2, 0xffff, RZ, 0xc0, !PT ;  /* 0x0000ffff02037812 */ /* 0x000fc800078ec0ff */
[----:B------:R-:W-:Y:S02]  /*8d40*/  LOP3.LUT R6, R2, 0xff, RZ, 0xc0, !PT ;  /* 0x000000ff02067812 */ /* 0x000fe400078ec0ff */
[----:B------:R-:W-:Y:S02]  /*8d50*/  SHF.R.U32.HI R7, RZ, 0x18, R2 ;  /* 0x00000018ff077819 */ /* 0x000fe40000011602 */
[----:B------:R-:W-:Y:S01]  /*8d60*/  SHF.R.U32.HI R2, RZ, 0x8, R3 ;  /* 0x00000008ff027819 */ /* 0x000fe20000011603 */
[----:B------:R-:W-:-:S03]  /*8d70*/  FFMA.FTZ R3, R168, c[0x0][0x23c], -R13 ;  /* 0x00008f00a8037a23 */ /* 0x000fc6000001080d */
[----:B------:R-:W-:Y:S01]  /*8d80*/  PRMT R6, R6, 0x5410, R2 ;  /* 0x0000541006067816 */ /* 0x000fe20000000002 */
[----:B------:R2:W-:Y:S01]  /*8d90*/  MUFU.EX2 R109, R3 ;  /* 0x00000003006d7308 */ /* 0x0005e20000000800 */
[----:B------:R-:W-:-:S04]  /*8da0*/  LOP3.LUT R2, R5, 0xff, RZ, 0xc0, !PT ;  /* 0x000000ff05027812 */ /* 0x000fc800078ec0ff */
[----:B------:R-:W-:Y:S02]  /*8db0*/  PRMT R7, R2, 0x5410, R7 ;  /* 0x0000541002077816 */ /* 0x000fe40000000007 */
[----:B------:R-:W-:Y:S01]  /*8dc0*/  LOP3.LUT R2, R0, 0xff, RZ, 0xc0, !PT ;  /* 0x000000ff00027812 */ /* 0x000fe200078ec0ff */
[----:B------:R-:W-:Y:S01]  /*8dd0*/  FFMA.FTZ R4, R170, c[0x0][0x23c], -R13 ;  /* 0x00008f00aa047a23 */ /* 0x000fe2000001080d */
[----:B--2---:R-:W-:-:S04]  /*8de0*/  LOP3.LUT R3, R0, 0xffff, RZ, 0xc0, !PT ;  /* 0x0000ffff00037812 */ /* 0x004fc800078ec0ff */
[----:B------:R-:W-:Y:S01]  /*8df0*/  SHF.R.U32.HI R3, RZ, 0x8, R3 ;  /* 0x00000008ff037819 */ /* 0x000fe20000011603 */
[----:B------:R2:W-:Y:S03]  /*8e00*/  MUFU.EX2 R176, R4 ;  /* 0x0000000400b07308 */ /* 0x0005e60000000800 */
[----:B------:R-:W-:Y:S02]  /*8e10*/  PRMT R14, R2, 0x5410, R3 ;  /* 0x00005410020e7816 */ /* 0x000fe40000000003 */
[--C-:B------:R-:W-:Y:S02]  /*8e20*/  SHF.R.U32.HI R2, RZ, 0x10, R0.reuse ;  /* 0x00000010ff027819 */ /* 0x100fe40000011600 */
[----:B------:R-:W-:Y:S02]  /*8e30*/  SHF.R.U32.HI R3, RZ, 0x18, R0 ;  /* 0x00000018ff037819 */ /* 0x000fe40000011600 */
[----:B------:R-:W-:Y:S01]  /*8e40*/  LOP3.LUT R0, R2, 0xff, RZ, 0xc0, !PT ;  /* 0x000000ff02007812 */ /* 0x000fe200078ec0ff */
[----:B------:R-:W-:-:S02]  /*8e50*/  FMUL.FTZ R164, R164, R18 ;  /* 0x00000012a4a47220 */ /* 0x000fc40000410000 */
[-C--:B------:R-:W-:Y:S02]  /*8e60*/  FMUL.FTZ R165, R165, R18.reuse ;  /* 0x00000012a5a57220 */ /* 0x080fe40000410000 */
[----:B--2---:R-:W-:Y:S02]  /*8e70*/  FFMA.FTZ R4, R169, c[0x0][0x23c], -R13 ;  /* 0x00008f00a9047a23 */ /* 0x004fe4000001080d */
[-C--:B------:R-:W-:Y:S02]  /*8e80*/  FMUL.FTZ R166, R166, R15.reuse ;  /* 0x0000000fa6a67220 */ /* 0x080fe40000410000 */
[----:B------:R-:W-:Y:S01]  /*8e90*/  FMUL.FTZ R167, R167, R15 ;  /* 0x0000000fa7a77220 */ /* 0x000fe20000410000 */
[----:B------:R2:W3:Y:S01]  /*8ea0*/  MUFU.EX2 R93, R4 ;  /* 0x00000004005d7308 */ /* 0x0004e20000000800 */
[-C--:B------:R-:W-:Y:S02]  /*8eb0*/  FMUL.FTZ R144, R144, R18.reuse ;  /* 0x0000001290907220 */ /* 0x080fe40000410000 */
[----:B------:R-:W-:-:S02]  /*8ec0*/  FMUL.FTZ R145, R145, R18 ;  /* 0x0000001291917220 */ /* 0x000fc40000410000 */
[-C--:B------:R-:W-:Y:S02]  /*8ed0*/  FMUL.FTZ R146, R146, R15.reuse ;  /* 0x0000000f92927220 */ /* 0x080fe40000410000 */
[----:B------:R-:W-:Y:S01]  /*8ee0*/  FMUL.FTZ R147, R147, R15 ;  /* 0x0000000f93937220 */ /* 0x000fe20000410000 */
[----:B------:R-:W-:Y:S01]  /*8ef0*/  PRMT R5, R0, 0x5410, R3 ;  /* 0x0000541000057816 */ /* 0x000fe20000000003 */
[--C-:B------:R-:W-:Y:S02]  /*8f00*/  FFMA.FTZ R0, R178, c[0x0][0x23c], -R12.reuse ;  /* 0x00008f00b2007a23 */ /* 0x100fe4000001080c */
[----:B------:R-:W-:Y:S01]  /*8f10*/  FFMA.FTZ R3, R171, c[0x0][0x23c], -R12 ;  /* 0x00008f00ab037a23 */ /* 0x000fe2000001080c */
[----:B------:R-:W-:Y:S01]  /*8f20*/  MOV R55, R26 ;  /* 0x0000001a00377202 */ /* 0x000fe20000000f00 */
[----:B------:R-:W-:Y:S01]  /*8f30*/  IMAD.MOV.U32 R52, RZ, RZ, R24 ;  /* 0x000000ffff347224 */ /* 0x000fe200078e0018 */
[----:B------:R-:W-:Y:S02]  /*8f40*/  MOV R54, R27 ;  /* 0x0000001b00367202 */ /* 0x000fe40000000f00 */
[----:B------:R-:W-:Y:S01]  /*8f50*/  MOV R53, R25 ;  /* 0x0000001900357202 */ /* 0x000fe20000000f00 */
[----:B-1----:R-:W-:Y:S01]  /*8f60*/  HMMA.16816.F32 R164, R8, R20, R164 ;  /* 0x0000001408a4723c */ /* 0x002fe200000018a4 */
[----:B------:R-:W1:Y:S01]  /*8f70*/  LDSM.16.MT88.4 R24, [R209+0x18800] ;  /* 0x01880000d118783b */ /* 0x000e620000004200 */
[----:B------:R3:W-:Y:S01]  /*8f80*/  MUFU.EX2 R108, R0 ;  /* 0x00000000006c7308 */ /* 0x0007e20000000800 */
[----:B------:R-:W-:-:S05]  /*8f90*/  FFMA.FTZ R2, R179, c[0x0][0x23c], -R12 ;  /* 0x00008f00b3027a23 */ /* 0x000fca000001080c */
[----:B------:R-:W-:Y:S01]  /*8fa0*/  HMMA.16816.F32 R144, R8, R22, R144 ;  /* 0x000000160890723c */ /* 0x000fe20000001890 */
[----:B------:R-:W4:Y:S01]  /*8fb0*/  LDSM.16.MT88.4 R20, [R210+0x18800] ;  /* 0x01880000d214783b */ /* 0x000f220000004200 */
[----:B------:R-:W5:Y:S03]  /*8fc0*/  MUFU.EX2 R94, R3 ;  /* 0x00000003005e7308 */ /* 0x000f660000000800 */
[----:B------:R-:W1:Y:S01]  /*8fd0*/  LDSM.16.MT88.4 R8, [R212+0x18800] ;  /* 0x01880000d408783b */ /* 0x000e620000004200 */
[----:B--2---:R-:W-:-:S04]  /*8fe0*/  FFMA.FTZ R4, R180, c[0x0][0x23c], -R12 ;  /* 0x00008f00b4047a23 */ /* 0x004fc8000001080c */
[----:B------:R2:W-:Y:S01]  /*8ff0*/  MUFU.EX2 R177, R2 ;  /* 0x0000000200b17308 */ /* 0x0005e20000000800 */
[----:B---3--:R-:W-:-:S07]  /*9000*/  F2FP.PACK_AB R0, R93, R109 ;  /* 0x0000006d5d00723e */ /* 0x008fce00000000ff */
[----:B------:R3:W1:Y:S01]  /*9010*/  MUFU.EX2 R170, R4 ;  /* 0x0000000400aa7308 */ /* 0x0006620000000800 */
[----:B--2---:R-:W-:-:S05]  /*9020*/  HSET2.LE.AND R2, R6, R86, PT ;  /* 0x0000005606027233 */ /* 0x004fca0003803000 */
[----:B------:R-:W-:Y:S01]  /*9030*/  LOP3.LUT R6, R2, R0, RZ, 0xc0, !PT ;  /* 0x0000000002067212 */ /* 0x000fe200078ec0ff */
[--C-:B------:R-:W-:Y:S01]  /*9040*/  HSET2.LE.AND R0, R7, R86.reuse, PT ;  /* 0x0000005607007233 */ /* 0x100fe20003803000 */
[----:B-----5:R-:W-:Y:S01]  /*9050*/  F2FP.PACK_AB R2, R94, R108 ;  /* 0x0000006c5e02723e */ /* 0x020fe200000000ff */
[----:B------:R-:W-:Y:S01]  /*9060*/  IMAD.MOV.U32 R169, RZ, RZ, R46 ;  /* 0x000000ffffa97224 */ /* 0x000fe200078e002e */
[----:B------:R-:W-:Y:S01]  /*9070*/  MOV R101, R44 ;  /* 0x0000002c00657202 */ /* 0x000fe20000000f00 */
[----:B------:R-:W-:Y:S01]  /*9080*/  IMAD.MOV.U32 R44, RZ, RZ, R39 ;  /* 0x000000ffff2c7224 */ /* 0x000fe200078e0027 */
[----:B------:R-:W-:Y:S02]  /*9090*/  MOV R168, R45 ;  /* 0x0000002d00a87202 */ /* 0x000fe40000000f00 */
[----:B------:R-:W-:Y:S01]  /*90a0*/  MOV R67, R47 ;  /* 0x0000002f00437202 */ /* 0x000fe20000000f00 */
[----:B------:R-:W-:Y:S01]  /*90b0*/  IMAD.MOV.U32 R47, RZ, RZ, R36 ;  /* 0x000000ffff2f7224 */ /* 0x000fe200078e0024 */
[----:B------:R-:W-:Y:S01]  /*90c0*/  LOP3.LUT R7, R0, R2, RZ, 0xc0, !PT ;  /* 0x0000000200077212 */ /* 0x000fe200078ec0ff */
[----:B------:R-:W-:Y:S01]  /*90d0*/  HSET2.LE.AND R0, R14, R86, PT ;  /* 0x000000560e007233 */ /* 0x000fe20003803000 */
[----:B------:R-:W-:-:S02]  /*90e0*/  MOV R46, R37 ;  /* 0x00000025002e7202 */ /* 0x000fc40000000f00 */
[----:B------:R-:W-:Y:S02]  /*90f0*/  MOV R45, R38 ;  /* 0x00000026002d7202 */ /* 0x000fe40000000f00 */
[----:B------:R-:W2:Y:S01]  /*9100*/  LDSM.16.MT88.4 R36, [R211+0x18800] ;  /* 0x01880000d324783b */ /* 0x000ea20000004200 */
[----:B------:R-:W-:-:S04]  /*9110*/  F2FP.PACK_AB R2, R176, R19 ;  /* 0x00000013b002723e */ /* 0x000fc800000000ff */
[----:B---3--:R-:W-:Y:S01]  /*9120*/  LOP3.LUT R4, R0, R2, RZ, 0xc0, !PT ;  /* 0x0000000200047212 */ /* 0x008fe200078ec0ff */
[----:B------:R-:W-:Y:S01]  /*9130*/  HSET2.LE.AND R0, R5, R86, PT ;  /* 0x0000005605007233 */ /* 0x000fe20003803000 */
[----:B-1----:R-:W-:-:S04]  /*9140*/  F2FP.PACK_AB R2, R177, R170 ;  /* 0x000000aab102723e */ /* 0x002fc800000000ff */
[----:B------:R-:W-:Y:S01]  /*9150*/  LOP3.LUT R5, R0, R2, RZ, 0xc0, !PT ;  /* 0x0000000200057212 */ /* 0x000fe200078ec0ff */
[----:B------:R-:W-:Y:S01]  /*9160*/  IMAD.MOV.U32 R65, RZ, RZ, R41 ;  /* 0x000000ffff417224 */ /* 0x000fe200078e0029 */
[----:B------:R-:W-:Y:S02]  /*9170*/  MOV R66, R40 ;  /* 0x0000002800427202 */ /* 0x000fe40000000f00 */
[----:B------:R-:W-:Y:S02]  /*9180*/  MOV R64, R42 ;  /* 0x0000002a00407202 */ /* 0x000fe40000000f00 */
[----:B------:R-:W-:Y:S02]  /*9190*/  MOV R63, R43 ;  /* 0x0000002b003f7202 */ /* 0x000fe40000000f00 */
[----:B------:R-:W-:Y:S01]  /*91a0*/  HMMA.16816.F32 R40, R4, R26, R248 ;  /* 0x0000001a0428723c */ /* 0x000fe200000018f8 */
[----:B------:R-:W-:Y:S02]  /*91b0*/  MOV R79, R54 ;  /* 0x00000036004f7202 */ /* 0x000fe40000000f00 */
[----:B------:R-:W-:Y:S01]  /*91c0*/  MOV R95, R55 ;  /* 0x00000037005f7202 */ /* 0x000fe20000000f00 */
[----:B------:R-:W-:-:S03]  /*91d0*/  IMAD.MOV.U32 R84, RZ, RZ, R44 ;  /* 0x000000ffff547224 */ /* 0x000fc600078e002c */
[----:B------:R-:W-:Y:S01]  /*91e0*/  MOV R248, R52 ;  /* 0x0000003400f87202 */ /* 0x000fe20000000f00 */
[----:B------:R-:W-:Y:S02]  /*91f0*/  IMAD.MOV.U32 R249, RZ, RZ, R53 ;  /* 0x000000fffff97224 */ /* 0x000fe400078e0035 */
[C---:B----4-:R-:W-:Y:S01]  /*9200*/  HMMA.16816.F32 R52, R4.reuse, R22, R236 ;  /* 0x000000160434723c */ /* 0x050fe200000018ec */
[----:B------:R-:W-:Y:S01]  /*9210*/  MOV R76, R45 ;  /* 0x0000002d004c7202 */ /* 0x000fe20000000f00 */
[----:B------:R-:W-:Y:S01]  /*9220*/  IMAD.MOV.U32 R78, RZ, RZ, R47 ;  /* 0x000000ffff4e7224 */ /* 0x000fe200078e002f */
[----:B------:R-:W-:Y:S02]  /*9230*/  MOV R77, R46 ;  /* 0x0000002e004d7202 */ /* 0x000fe40000000f00 */
[----:B------:R-:W-:Y:S02]  /*9240*/  MOV R87, R66 ;  /* 0x0000004200577202 */ /* 0x000fe40000000f00 */
[----:B------:R-:W-:Y:S01]  /*9250*/  MOV R236, R63 ;  /* 0x0000003f00ec7202 */ /* 0x000fe20000000f00 */
[C---:B------:R-:W-:Y:S01]  /*9260*/  HMMA.16816.F32 R44, R4.reuse, R20, R240 ;  /* 0x00000014042c723c */ /* 0x040fe200000018f0 */
[----:B------:R-:W-:Y:S01]  /*9270*/  MOV R85, R67 ;  /* 0x0000004300557202 */ /* 0x000fe20000000f00 */
[----:B------:R-:W1:Y:S06]  /*9280*/  LDSM.16.MT88.4 R20, [R212+0x1a800] ;  /* 0x01a80000d414783b */ /* 0x000e6c0000004200 */
[----:B------:R-:W-:Y:S07]  /*9290*/  HMMA.16816.F32 R60, R4, R8, R200 ;  /* 0x00000008043c723c */ /* 0x000fee00000018c8 */
[----:B------:R-:W-:Y:S01]  /*92a0*/  MOV R203, R64 ;  /* 0x0000004000cb7202 */ /* 0x000fe20000000f00 */
[----:B------:R-:W-:-:S02]  /*92b0*/  IMAD.MOV.U32 R201, RZ, RZ, R65 ;  /* 0x000000ffffc97224 */ /* 0x000fc400078e0041 */
[C---:B------:R-:W-:Y:S01]  /*92c0*/  HMMA.16816.F32 R64, R4.reuse, R10, R32 ;  /* 0x0000000a0440723c */ /* 0x040fe20000001820 */
[----:B------:R-:W3:Y:S07]  /*92d0*/  LDSM.16.MT88.4 R8, [R211+0x1a800] ;  /* 0x01a80000d308783b */ /* 0x000eee0000004200 */
[C---:B------:R-:W-:Y:S01]  /*92e0*/  HMMA.16816.F32 R152, R4.reuse, R24, R152 ;  /* 0x000000180498723c */ /* 0x040fe20000001898 */
[----:B------:R-:W4:Y:S07]  /*92f0*/  LDSM.16.MT88.4 R24, [R210+0x1a800] ;  /* 0x01a80000d218783b */ /* 0x000f2e0000004200 */
[----:B--2---:R-:W-:Y:S01]  /*9300*/  HMMA.16816.F32 R68, R4, R36, R28 ;  /* 0x000000240444723c */ /* 0x004fe2000000181c */
[----:B------:R-:W2:Y:S01]  /*9310*/  LDSM.16.MT88.4 R28, [R209+0x1a800] ;  /* 0x01a80000d11c783b */ /* 0x000ea20000004200 */
[----:B------:R-:W-:Y:S01]  /*9320*/  IMAD.MOV.U32 R238, RZ, RZ, R176 ;  /* 0x000000ffffee7224 */ /* 0x000fe200078e00b0 */
[----:B------:R-:W-:-:S02]  /*9330*/  MOV R239, R177 ;  /* 0x000000b100ef7202 */ /* 0x000fc40000000f00 */
[----:B------:R-:W5:Y:S03]  /*9340*/  LDSM.16.MT88.4 R32, [R209+0x1c800] ;  /* 0x01c80000d120783b */ /* 0x000f660000004200 */
[----:B-1----:R-:W-:Y:S01]  /*9350*/  HMMA.16816.F32 R176, R4, R22, R156 ;  /* 0x0000001604b0723c */ /* 0x002fe2000000189c */
[----:B------:R-:W-:Y:S01]  /*9360*/  IMAD.MOV.U32 R37, RZ, RZ, R169 ;  /* 0x000000ffff257224 */ /* 0x000fe200078e00a9 */
[----:B------:R-:W-:Y:S01]  /*9370*/  MOV R251, R168 ;  /* 0x000000a800fb7202 */ /* 0x000fe20000000f00 */
[----:B------:R-:W-:-:S05]  /*9380*/  IMAD.MOV.U32 R3, RZ, RZ, R76 ;  /* 0x000000ffff037224 */ /* 0x000fca00078e004c */
[C---:B---3--:R-:W-:Y:S08]  /*9390*/  HMMA.16816.F32 R72, R4.reuse, R8, R72 ;  /* 0x000000080448723c */ /* 0x048ff00000001848 */
[C---:B------:R-:W-:Y:S01]  /*93a0*/  HMMA.16816.F32 R156, R4.reuse, R10, R148 ;  /* 0x0000000a049c723c */ /* 0x040fe20000001894 */
        /* <DEDUP_REMOVED lines=12> */
[----:B------:R-:W-:Y:S01]  /*9470*/  IMAD.MOV.U32 R0, RZ, RZ, R94 ;  /* 0x000000ffff007224 */ /* 0x000fe200078e005e */
[----:B------:R-:W-:-:S02]  /*9480*/  MOV R200, R101 ;  /* 0x0000006500c87202 */ /* 0x000fc40000000f00 */
[----:B------:R-:W-:Y:S02]  /*9490*/  MOV R202, R102 ;  /* 0x0000006600ca7202 */ /* 0x000fe40000000f00 */
[----:B------:R-:W-:Y:S01]  /*94a0*/  MOV R242, R92 ;  /* 0x0000005c00f27202 */ /* 0x000fe20000000f00 */
[----:B------:R-:W-:Y:S01]  /*94b0*/  IMAD.MOV.U32 R205, RZ, RZ, R87 ;  /* 0x000000ffffcd7224 */ /* 0x000fe200078e0057 */
[----:B------:R-:W-:Y:S01]  /*94c0*/  MOV R243, R93 ;  /* 0x0000005d00f37202 */ /* 0x000fe20000000f00 */
[----:B----4-:R-:W-:Y:S01]  /*94d0*/  HMMA.16816.F32 R100, R4, R24, R184 ;  /* 0x000000180464723c */ /* 0x010fe200000018b8 */
[----:B------:R-:W-:Y:S02]  /*94e0*/  MOV R2, R95 ;  /* 0x0000005f00027202 */ /* 0x000fe40000000f00 */
[----:B------:R-:W-:Y:S02]  /*94f0*/  MOV R14, R84 ;  /* 0x00000054000e7202 */ /* 0x000fe40000000f00 */
[----:B------:R-:W-:-:S02]  /*9500*/  MOV R207, R85 ;  /* 0x0000005500cf7202 */ /* 0x000fc40000000f00 */
[----:B------:R-:W-:Y:S01]  /*9510*/  MOV R206, R86 ;  /* 0x0000005600ce7202 */ /* 0x000fe20000000f00 */
[C---:B------:R-:W-:Y:S01]  /*9520*/  HMMA.16816.F32 R108, R4.reuse, R26, R172 ;  /* 0x0000001a046c723c */ /* 0x040fe200000018ac */
[----:B------:R-:W3:Y:S07]  /*9530*/  LDSM.16.MT88.4 R24, [R210+0x1c800] ;  /* 0x01c80000d218783b */ /* 0x000eee0000004200 */
[C---:B--2---:R-:W-:Y:S08]  /*9540*/  HMMA.16816.F32 R84, R4.reuse, R28, R192 ;  /* 0x0000001c0454723c */ /* 0x044ff000000018c0 */
[----:B------:R-:W-:Y:S01]  /*9550*/  HMMA.16816.F32 R92, R4, R30, R188 ;  /* 0x0000001e045c723c */ /* 0x000fe200000018bc */
[----:B------:R-:W2:Y:S01]  /*9560*/  LDSM.16.MT88.4 R28, [R209+0x1e800] ;  /* 0x01e80000d11c783b */ /* 0x000ea20000004200 */
[----:B------:R-:W-:-:S06]  /*9570*/  UIADD3 UR4, UR4, 0x1, URZ ;  /* 0x0000000104047890 */ /* 0x000fcc000fffe03f */
[C---:B------:R-:W-:Y:S01]  /*9580*/  HMMA.16816.F32 R56, R4.reuse, R20, R56 ;  /* 0x000000140438723c */ /* 0x040fe20000001838 */
[----:B------:R-:W4:Y:S01]  /*9590*/  LDSM.16.MT88.4 R20, [R212+0x1c800] ;  /* 0x01c80000d414783b */ /* 0x000f220000004200 */
[----:B------:R-:W-:Y:S01]  /*95a0*/  MOV R192, R242 ;  /* 0x000000f200c07202 */ /* 0x000fe20000000f00 */
[----:B------:R-:W-:Y:S01]  /*95b0*/  IMAD.MOV.U32 R242, RZ, RZ, R243 ;  /* 0x000000fffff27224 */ /* 0x000fe200078e00f3 */
[----:B------:R-:W-:Y:S01]  /*95c0*/  MOV R243, R0 ;  /* 0x0000000000f37202 */ /* 0x000fe20000000f00 */
[----:B------:R-:W-:Y:S01]  /*95d0*/  IMAD.MOV.U32 R204, RZ, RZ, R180 ;  /* 0x000000ffffcc7224 */ /* 0x000fe200078e00b4 */
[----:B------:R-:W-:Y:S02]  /*95e0*/  MOV R0, UR4 ;  /* 0x0000000400007c02 */ /* 0x000fe40008000f00 */
[----:B-----5:R-:W-:Y:S02]  /*95f0*/  HMMA.16816.F32 R88, R4, R32, R88 ;  /* 0x000000200458723c */ /* 0x020fe40000001858 */
[----:B------:R-:W-:-:S05]  /*9600*/  LOP3.LUT R0, R197, UR27, R0, 0x96, !PT ;  /* 0x0000001bc5007c12 */ /* 0x000fca000f8e9600 */
[----:B------:R-:W-:Y:S01]  /*9610*/  MOV R33, R181 ;  /* 0x000000b500217202 */ /* 0x000fe20000000f00 */
[C---:B------:R-:W-:Y:S07]  /*9620*/  HMMA.16816.F32 R96, R4.reuse, R34, R96 ;  /* 0x000000220460723c */ /* 0x040fee0000001860 */
[----:B------:R-:W-:Y:S01]  /*9630*/  MOV R34, R182 ;  /* 0x000000b600227202 */ /* 0x000fe20000000f00 */
[----:B------:R-:W-:Y:S01]  /*9640*/  IMAD.MOV.U32 R35, RZ, RZ, R183 ;  /* 0x000000ffff237224 */ /* 0x000fe200078e00b7 */
[----:B-1----:R-:W-:Y:S01]  /*9650*/  HMMA.16816.F32 R184, R4, R10, R120 ;  /* 0x0000000a04b8723c */ /* 0x002fe20000001878 */
[----:B------:R-:W-:-:S07]  /*9660*/  MOV R195, R200 ;  /* 0x000000c800c37202 */ /* 0x000fce0000000f00 */
[C---:B------:R-:W-:Y:S01]  /*9670*/  HMMA.16816.F32 R180, R4.reuse, R8, R116 ;  /* 0x0000000804b4723c */ /* 0x040fe20000001874 */
[----:B------:R-:W1:Y:S01]  /*9680*/  LDSM.16.MT88.4 R8, [R210+0x1e800] ;  /* 0x01e80000d208783b */ /* 0x000e620000004200 */
[----:B------:R-:W-:Y:S02]  /*9690*/  MOV R193, R237 ;  /* 0x000000ed00c17202 */ /* 0x000fe40000000f00 */
[----:B------:R-:W-:Y:S02]  /*96a0*/  MOV R237, R2 ;  /* 0x0000000200ed7202 */ /* 0x000fe40000000f00 */
[----:B------:R-:W-:Y:S01]  /*96b0*/  MOV R200, R3 ;  /* 0x0000000300c87202 */ /* 0x000fe20000000f00 */
[----:B------:R-:W-:Y:S01]  /*96c0*/  IMAD.WIDE.U32 R2, R0, -0x326172a9, RZ ;  /* 0xcd9e8d5700027825 */ /* 0x000fe200078e00ff */
[----:B---3--:R-:W-:Y:S04]  /*96d0*/  HMMA.16816.F32 R148, R4, R24, R80 ;  /* 0x000000180494723c */ /* 0x008fe80000001850 */
[----:B------:R-:W-:-:S02]  /*96e0*/  LOP3.LUT R3, R3, UR15, R34, 0x96, !PT ;  /* 0x0000000f03037c12 */ /* 0x000fc4000f8e9622 */
[----:B------:R-:W-:Y:S02]  /*96f0*/  LOP3.LUT R0, R249, UR13, R2, 0x96, !PT ;  /* 0x0000000df9007c12 */ /* 0x000fe4000f8e9602 */
[----:B--2---:R-:W-:Y:S01]  /*9700*/  HMMA.16816.F32 R80, R4, R28, R124 ;  /* 0x0000001c0450723c */ /* 0x004fe2000000187c */
[----:B------:R-:W-:-:S06]  /*9710*/  IMAD.WIDE.U32 R2, R3, -0x2daee0ad, RZ ;  /* 0xd2511f5303027825 */ /* 0x000fcc00078e00ff */
[----:B------:R-:W-:Y:S01]  /*9720*/  IMAD.WIDE.U32 R28, R0, -0x2daee0ad, RZ ;  /* 0xd2511f53001c7825 */ /* 0x000fe200078e00ff */
[----:B------:R-:W-:-:S04]  /*9730*/  LOP3.LUT R3, R3, UR12, R196, 0x96, !PT ;  /* 0x0000000c03037c12 */ /* 0x000fc8000f8e96c4 */
[----:B------:R-:W-:Y:S01]  /*9740*/  LOP3.LUT R0, R29, UR10, R2, 0x96, !PT ;  /* 0x0000000a1d007c12 */ /* 0x000fe2000f8e9602 */
[----:B------:R-:W-:Y:S01]  /*9750*/  IMAD.MOV.U32 R194, RZ, RZ, R202 ;  /* 0x000000ffffc27224 */ /* 0x000fe200078e00ca */
[----:B------:R-:W-:Y:S01]  /*9760*/  MOV R32, R36 ;  /* 0x0000002400207202 */ /* 0x000fe20000000f00 */
[----:B------:R-:W-:Y:S01]  /*9770*/  IMAD.MOV.U32 R202, RZ, RZ, R14 ;  /* 0x000000ffffca7224 */ /* 0x000fe200078e000e */
[----:B------:R-:W-:Y:S01]  /*9780*/  MOV R36, R171 ;  /* 0x000000ab00247202 */ /* 0x000fe20000000f00 */
[----:B------:R-:W-:Y:S01]  /*9790*/  IMAD.WIDE.U32 R2, R3, -0x326172a9, RZ ;  /* 0xcd9e8d5703027825 */ /* 0x000fe200078e00ff */
[----:B------:R-:W-:Y:S01]  /*97a0*/  MOV R39, R169 ;  /* 0x000000a900277202 */ /* 0x000fe20000000f00 */
[----:B------:R-:W-:Y:S01]  /*97b0*/  HMMA.16816.F32 R104, R4, R26, R104 ;  /* 0x0000001a0468723c */ /* 0x000fe20000001868 */
[----:B------:R-:W-:Y:S01]  /*97c0*/  MOV R14, R168 ;  /* 0x000000a8000e7202 */ /* 0x000fe20000000f00 */
[----:B------:R-:W-:Y:S01]  /*97d0*/  IMAD.WIDE.U32 R34, R0, -0x326172a9, RZ ;  /* 0xcd9e8d5700227825 */ /* 0x000fe200078e00ff */
[----:B------:R-:W-:Y:S03]  /*97e0*/  LDSM.16.MT88.4 R24, [R211+0x1e800] ;  /* 0x01e80000d318783b */ /* 0x000fe60000004200 */
[----:B------:R-:W-:-:S02]  /*97f0*/  IMAD.MOV.U32 R38, RZ, RZ, R170 ;  /* 0x000000ffff267224 */ /* 0x000fc400078e00aa */
[----:B----4-:R-:W-:Y:S01]  /*9800*/  HMMA.16816.F32 R168, R4, R20, R48 ;  /* 0x0000001404a8723c */ /* 0x010fe20000001830 */
[----:B------:R-:W-:Y:S02]  /*9810*/  LOP3.LUT R3, R3, UR11, R248, 0x96, !PT ;  /* 0x0000000b03037c12 */ /* 0x000fe4000f8e96f8 */
[----:B------:R-:W-:-:S05]  /*9820*/  LOP3.LUT R0, R35, UR9, R2, 0x96, !PT ;  /* 0x0000000923007c12 */ /* 0x000fca000f8e9602 */
[----:B------:R-:W-:Y:S01]  /*9830*/  HMMA.16816.F32 R172, R4, R22, R112 ;  /* 0x0000001604ac723c */ /* 0x000fe20000001870 */
[----:B------:R-:W2:Y:S01]  /*9840*/  LDSM.16.MT88.4 R20, [R212+0x1e800] ;  /* 0x01e80000d414783b */ /* 0x000ea20000004200 */
[----:B------:R-:W-:-:S04]  /*9850*/  IMAD.WIDE.U32 R2, R3, -0x2daee0ad, RZ ;  /* 0xd2511f5303027825 */ /* 0x000fc800078e00ff */
[----:B------:R-:W-:Y:S02]  /*9860*/  IMAD.WIDE.U32 R196, R0, -0x2daee0ad, RZ ;  /* 0xd2511f5300c47825 */ /* 0x000fe400078e00ff */
[----:B-1----:R-:W-:Y:S02]  /*9870*/  HMMA.16816.F32 R48, R4, R8, R132 ;  /* 0x000000080430723c */ /* 0x002fe40000001884 */
[----:B------:R-:W-:Y:S01]  /*9880*/  FFMA.FTZ R0, R246, c[0x0][0x23c], -R13 ;  /* 0x00008f00f6007a23 */ /* 0x000fe2000001080d */
[----:B------:R-:W-:-:S04]  /*9890*/  LOP3.LUT R2, R197, UR6, R2, 0x96, !PT ;  /* 0x00000006c5027c12 */ /* 0x000fc8000f8e9602 */
[----:B------:R-:W-:Y:S01]  /*98a0*/  FFMA.FTZ R8, R198, c[0x0][0x23c], -R13 ;  /* 0x00008f00c6087a23 */ /* 0x000fe2000001080d */
[----:B------:R-:W-:Y:S02]  /*98b0*/  MOV R113, R207 ;  /* 0x000000cf00717202 */ /* 0x000fe40000000f00 */
[----:B------:R-:W-:Y:S01]  /*98c0*/  MOV R112, R236 ;  /* 0x000000ec00707202 */ /* 0x000fe20000000f00 */
[----:B------:R1:W-:Y:S01]  /*98d0*/  MUFU.EX2 R207, R0 ;  /* 0x0000000000cf7308 */ /* 0x0003e20000000800 */
[----:B------:R-:W-:-:S07]  /*98e0*/  IMAD.MOV.U32 R114, RZ, RZ, R206 ;  /* 0x000000ffff727224 */ /* 0x000fce00078e00ce */
[----:B------:R3:W4:Y:S01]  /*98f0*/  MUFU.EX2 R236, R8 ;  /* 0x0000000800ec7308 */ /* 0x0007220000000800 */
[----:B-1----:R-:W-:-:S07]  /*9900*/  FFMA.FTZ R0, R199, c[0x0][0x23c], -R13 ;  /* 0x00008f00c7007a23 */ /* 0x002fce000001080d */
[----:B------:R1:W-:Y:S01]  /*9910*/  MUFU.EX2 R206, R0 ;  /* 0x0000000000ce7308 */ /* 0x0003e20000000800 */
[----:B---3--:R-:W-:Y:S01]  /*9920*/  LOP3.LUT R8, R3, UR8, R28, 0x96, !PT ;  /* 0x0000000803087c12 */ /* 0x008fe2000f8e961c */
[----:B------:R-:W-:Y:S01]  /*9930*/  IMAD.WIDE.U32 R2, R2, -0x326172a9, RZ ;  /* 0xcd9e8d5702027825 */ /* 0x000fe200078e00ff */
[----:B------:R-:W-:Y:S01]  /*9940*/  MOV R115, R205 ;  /* 0x000000cd00737202 */ /* 0x000fe20000000f00 */
[----:B------:R-:W-:Y:S03]  /*9950*/  HMMA.16816.F32 R136, R4, R10, R136 ;  /* 0x0000000a0488723c */ /* 0x000fe60000001888 */
[C---:B------:R-:W-:Y:S01]  /*9960*/  LOP3.LUT R9, R2.reuse, 0xffff, RZ, 0xc0, !PT ;  /* 0x0000ffff02097812 */ /* 0x040fe200078ec0ff */
[----:B------:R-:W-:Y:S02]  /*9970*/  IMAD.MOV.U32 R117, RZ, RZ, R113 ;  /* 0x000000ffff757224 */ /* 0x000fe400078e0071 */
[----:B-1----:R-:W-:Y:S01]  /*9980*/  FFMA.FTZ R0, R247, c[0x0][0x23c], -R13 ;  /* 0x00008f00f7007a23 */ /* 0x002fe2000001080d */
[----:B------:R-:W-:-:S02]  /*9990*/  LOP3.LUT R11, R2, 0xff, RZ, 0xc0, !PT ;  /* 0x000000ff020b7812 */ /* 0x000fc400078ec0ff */
[----:B------:R-:W-:Y:S01]  /*99a0*/  SHF.R.U32.HI R9, RZ, 0x8, R9 ;  /* 0x00000008ff097819 */ /* 0x000fe20000011609 */
[----:B------:R1:W3:Y:S01]  /*99b0*/  MUFU.EX2 R205, R0 ;  /* 0x0000000000cd7308 */ /* 0x0002e20000000800 */
[----:B------:R-:W-:Y:S02]  /*99c0*/  SHF.R.U32.HI R10, RZ, 0x10, R2 ;  /* 0x00000010ff0a7819 */ /* 0x000fe40000011602 */
[----:B------:R-:W-:Y:S02]  /*99d0*/  MOV R113, R33 ;  /* 0x0000002100717202 */ /* 0x000fe40000000f00 */
[----:B------:R-:W-:Y:S02]  /*99e0*/  MOV R118, R114 ;  /* 0x0000007200767202 */ /* 0x000fe40000000f00 */
[----:B------:R-:W-:Y:S02]  /*99f0*/  PRMT R11, R11, 0x5410, R9 ;  /* 0x000054100b0b7816 */ /* 0x000fe40000000009 */
[----:B------:R-:W-:-:S02]  /*9a00*/  MOV R114, R38 ;  /* 0x0000002600727202 */ /* 0x000fc40000000f00 */
[----:B------:R-:W-:Y:S01]  /*9a10*/  LOP3.LUT R9, R10, 0xff, RZ, 0xc0, !PT ;  /* 0x000000ff0a097812 */ /* 0x000fe200078ec0ff */
[----:B-1----:R-:W-:Y:S02]  /*9a20*/  FFMA.FTZ R0, R112, c[0x0][0x23c], -R12 ;  /* 0x00008f0070007a23 */ /* 0x002fe4000001080c */
[----:B------:R-:W-:Y:S02]  /*9a30*/  IMAD.MOV.U32 R112, RZ, RZ, R32 ;  /* 0x000000ffff707224 */ /* 0x000fe400078e0020 */
[----:B------:R-:W-:Y:S01]  /*9a40*/  IMAD.WIDE.U32 R32, R8, -0x326172a9, RZ ;  /* 0xcd9e8d5708207825 */ /* 0x000fe200078e00ff */
[----:B------:R-:W-:Y:S02]  /*9a50*/  MOV R38, R204 ;  /* 0x000000cc00267202 */ /* 0x000fe40000000f00 */
[----:B------:R-:W-:Y:S01]  /*9a60*/  SHF.R.U32.HI R2, RZ, 0x18, R2 ;  /* 0x00000018ff027819 */ /* 0x000fe20000011602 */
[----:B------:R1:W-:Y:S01]  /*9a70*/  MUFU.EX2 R204, R0 ;  /* 0x0000000000cc7308 */ /* 0x0003e20000000800 */
[----:B------:R-:W-:Y:S01]  /*9a80*/  MOV R119, R115 ;  /* 0x0000007300777202 */ /* 0x000fe20000000f00 */
[----:B------:R-:W-:Y:S01]  /*9a90*/  IMAD.MOV.U32 R115, RZ, RZ, R39 ;  /* 0x000000ffff737224 */ /* 0x000fe200078e0027 */
[----:B------:R-:W-:Y:S01]  /*9aa0*/  PRMT R9, R9, 0x5410, R2 ;  /* 0x0000541009097816 */ /* 0x000fe20000000002 */
[----:B------:R-:W-:Y:S01]  /*9ab0*/  FFMA.FTZ R2, R252, c[0x0][0x23c], -R12 ;  /* 0x00008f00fc027a23 */ /* 0x000fe2000001080c */
[----:B------:R-:W-:Y:S01]  /*9ac0*/  MOV R39, R36 ;  /* 0x0000002400277202 */ /* 0x000fe20000000f00 */
[----:B------:R-:W-:Y:S01]  /*9ad0*/  IMAD.MOV.U32 R36, RZ, RZ, R200 ;  /* 0x000000ffff247224 */ /* 0x000fe200078e00c8 */
[----:B------:R-:W-:Y:S01]  /*9ae0*/  MOV R134, R118 ;  /* 0x0000007600867202 */ /* 0x000fe20000000f00 */
[----:B------:R-:W-:Y:S01]  /*9af0*/  IMAD.MOV.U32 R118, RZ, RZ, R119 ;  /* 0x000000ffff767224 */ /* 0x000fe200078e0077 */
[----:B------:R-:W-:-:S02]  /*9b00*/  MOV R200, R202 ;  /* 0x000000ca00c87202 */ /* 0x000fc40000000f00 */
[----:B-1----:R-:W-:Y:S01]  /*9b10*/  LOP3.LUT R0, R3, UR16, R32, 0x96, !PT ;  /* 0x0000001003007c12 */ /* 0x002fe2000f8e9620 */
[C---:B------:R-:W-:Y:S01]  /*9b20*/  HMMA.16816.F32 R188, R4.reuse, R30, R128 ;  /* 0x0000001e04bc723c */ /* 0x040fe20000001880 */
[----:B------:R1:W5:Y:S01]  /*9b30*/  MUFU.EX2 R202, R2 ;  /* 0x0000000200ca7308 */ /* 0x0003620000000800 */
[----:B------:R-:W-:Y:S01]  /*9b40*/  MOV R119, R112 ;  /* 0x0000007000777202 */ /* 0x000fe20000000f00 */
[----:B------:R-:W-:Y:S01]  /*9b50*/  LDSM.16.MT88.4 R28, [R212+0x1b000] ;  /* 0x01b00000d41c783b */ /* 0x000fe20000004200 */
[----:B------:R-:W-:Y:S02]  /*9b60*/  LOP3.LUT R3, R0, 0xffff, RZ, 0xc0, !PT ;  /* 0x0000ffff00037812 */ /* 0x000fe400078ec0ff */
[----:B------:R-:W-:Y:S02]  /*9b70*/  MOV R112, R113 ;  /* 0x0000007100707202 */ /* 0x000fe40000000f00 */
[----:B--2---:R-:W-:Y:S01]  /*9b80*/  HMMA.16816.F32 R160, R4, R20, R160 ;  /* 0x0000001404a0723c */ /* 0x004fe200000018a0 */
[----:B------:R-:W-:Y:S01]  /*9b90*/  IMAD.MOV.U32 R113, RZ, RZ, R114 ;  /* 0x000000ffff717224 */ /* 0x000fe200078e0072 */
[----:B------:R-:W-:-:S02]  /*9ba0*/  MOV R114, R115 ;  /* 0x0000007300727202 */ /* 0x000fc40000000f00 */
[----:B------:R-:W-:-:S04]  /*9bb0*/  MOV R115, R38 ;  /* 0x0000002600737202 */ /* 0x000fc80000000f00 */
[----:B------:R-:W-:Y:S01]  /*9bc0*/  HMMA.16816.F32 R140, R4, R22, R140 ;  /* 0x00000016048c723c */ /* 0x000fe2000000188c */
[----:B-1----:R-:W-:Y:S01]  /*9bd0*/  SHF.R.U32.HI R2, RZ, 0x10, R0 ;  /* 0x00000010ff027819 */ /* 0x002fe20000011600 */
[----:B------:R-:W-:-:S06]  /*9be0*/  IMAD.MOV.U32 R38, RZ, RZ, R39 ;  /* 0x000000ffff267224 */ /* 0x000fcc00078e0027 */
[C---:B------:R-:W-:Y:S01]  /*9bf0*/  HMMA.16816.F32 R164, R4.reuse, R24, R164 ;  /* 0x0000001804a4723c */ /* 0x040fe200000018a4 */
[----:B------:R-:W-:Y:S01]  /*9c00*/  MOV R39, R36 ;  /* 0x0000002400277202 */ /* 0x000fe20000000f00 */
[----:B------:R-:W-:Y:S06]  /*9c10*/  LDSM.16.MT88.4 R20, [R210+0x19000] ;  /* 0x01900000d214783b */ /* 0x000fec0000004200 */
[----:B------:R-:W-:Y:S01]  /*9c20*/  HMMA.16816.F32 R144, R4, R26, R144 ;  /* 0x0000001a0490723c */ /* 0x000fe20000001890 */
[----:B------:R-:W-:-:S06]  /*9c30*/  MOV R36, R37 ;  /* 0x0000002500247202 */ /* 0x000fcc0000000f00 */
[----:B------:R-:W-:Y:S01]  /*9c40*/  SHF.R.U32.HI R4, RZ, 0x8, R3 ;  /* 0x00000008ff047819 */ /* 0x000fe20000011603 */
[----:B------:R-:W1:Y:S01]  /*9c50*/  LDSM.16.MT88.4 R24, [R209+0x19000] ;  /* 0x01900000d118783b */ /* 0x000e620000004200 */
[----:B------:R-:W-:Y:S02]  /*9c60*/  LOP3.LUT R3, R0, 0xff, RZ, 0xc0, !PT ;  /* 0x000000ff00037812 */ /* 0x000fe400078ec0ff */
[----:B------:R-:W-:Y:S02]  /*9c70*/  SHF.R.U32.HI R6, RZ, 0x18, R0 ;  /* 0x00000018ff067819 */ /* 0x000fe40000011600 */
[----:B------:R-:W-:Y:S02]  /*9c80*/  LOP3.LUT R0, R2, 0xff, RZ, 0xc0, !PT ;  /* 0x000000ff02007812 */ /* 0x000fe400078ec0ff */
[----:B------:R-:W-:Y:S01]  /*9c90*/  PRMT R2, R3, 0x5410, R4 ;  /* 0x0000541003027816 */ /* 0x000fe20000000004 */
[----:B------:R-:W-:Y:S01]  /*9ca0*/  IMAD.MOV.U32 R37, RZ, RZ, R201 ;  /* 0x000000ffff257224 */ /* 0x000fe200078e00c9 */
[----:B------:R-:W-:Y:S01]  /*9cb0*/  MOV R201, R203 ;  /* 0x000000cb00c97202 */ /* 0x000fe20000000f00 */
[----:B------:R-:W-:Y:S01]  /*9cc0*/  FFMA.FTZ R4, R118, c[0x0][0x23c], -R12 ;  /* 0x00008f0076047a23 */ /* 0x000fe2000001080c */
[----:B------:R-:W-:Y:S01]  /*9cd0*/  PRMT R3, R0, 0x5410, R6 ;  /* 0x0000541000037816 */ /* 0x000fe20000000006 */
[----:B------:R-:W-:Y:S01]  /*9ce0*/  HSET2.LE.AND R0, R2, R134, PT ;  /* 0x0000008602007233 */ /* 0x000fe20003803000 */
[----:B----4-:R-:W-:-:S02]  /*9cf0*/  F2FP.PACK_AB R2, R207, R236 ;  /* 0x000000eccf02723e */ /* 0x010fc400000000ff */
[----:B------:R-:W-:Y:S02]  /*9d00*/  MOV R135, R201 ;  /* 0x000000c900877202 */ /* 0x000fe40000000f00 */
[----:B------:R2:W-:Y:S01]  /*9d10*/  MUFU.EX2 R201, R4 ;  /* 0x0000000400c97308 */ /* 0x0005e20000000800 */
[----:B------:R-:W-:-:S07]  /*9d20*/  FFMA.FTZ R5, R117, c[0x0][0x23c], -R12 ;  /* 0x00008f0075057a23 */ /* 0x000fce000001080c */
[----:B------:R5:W4:Y:S01]  /*9d30*/  MUFU.EX2 R203, R5 ;  /* 0x0000000500cb7308 */ /* 0x000b220000000800 */
[----:B--2---:R-:W-:Y:S01]  /*9d40*/  LOP3.LUT R4, R0, R2, RZ, 0xc0, !PT ;  /* 0x0000000200047212 */ /* 0x004fe200078ec0ff */
[----:B------:R-:W-:Y:S01]  /*9d50*/  HSET2.LE.AND R0, R11, R134, PT ;  /* 0x000000860b007233 */ /* 0x000fe20003803000 */
[----:B---3--:R-:W-:-:S04]  /*9d60*/  F2FP.PACK_AB R2, R205, R206 ;  /* 0x000000cecd02723e */ /* 0x008fc800000000ff */
[----:B------:R-:W-:Y:S01]  /*9d70*/  LOP3.LUT R6, R0, R2, RZ, 0xc0, !PT ;  /* 0x0000000200067212 */ /* 0x000fe200078ec0ff */
[--C-:B------:R-:W-:Y:S02]  /*9d80*/  HSET2.LE.AND R0, R9, R134.reuse, PT ;  /* 0x0000008609007233 */ /* 0x100fe40003803000 */
[----:B------:R-:W2:Y:S01]  /*9d90*/  LDSM.16.MT88.4 R8, [R212+0x19000] ;  /* 0x01900000d408783b */ /* 0x000ea20000004200 */
[----:B------:R-:W-:Y:S01]  /*9da0*/  HSET2.LE.AND R3, R3, R134, PT ;  /* 0x0000008603037233 */ /* 0x000fe20003803000 */
[----:B-----5:R-:W-:Y:S02]  /*9db0*/  F2FP.PACK_AB R5, R202, R204 ;  /* 0x000000ccca05723e */ /* 0x020fe400000000ff */
[----:B----4-:R-:W-:Y:S02]  /*9dc0*/  F2FP.PACK_AB R2, R201, R203 ;  /* 0x000000cbc902723e */ /* 0x010fe400000000ff */
[----:B------:R-:W-:Y:S02]  /*9dd0*/  LOP3.LUT R5, R3, R5, RZ, 0xc0, !PT ;  /* 0x0000000503057212 */ /* 0x000fe400078ec0ff */
[----:B------:R-:W-:Y:S01]  /*9de0*/  LOP3.LUT R7, R0, R2, RZ, 0xc0, !PT ;  /* 0x0000000200077212 */ /* 0x000fe200078ec0ff */
[----:B------:R-:W-:Y:S01]  /*9df0*/  IMAD.MOV.U32 R129, RZ, RZ, R36 ;  /* 0x000000ffff817224 */ /* 0x000fe200078e0024 */
[----:B------:R-:W-:-:S02]  /*9e00*/  MOV R131, R38 ;  /* 0x0000002600837202 */ /* 0x000fc40000000f00 */
[----:B------:R-:W-:Y:S02]  /*9e10*/  MOV R130, R39 ;  /* 0x0000002700827202 */ /* 0x000fe40000000f00 */
[----:B------:R-:W-:Y:S01]  /*9e20*/  MOV R128, R37 ;  /* 0x0000002500807202 */ /* 0x000fe20000000f00 */
        /* <DEDUP_REMOVED lines=15> */
[C---:B--2---:R-:W-:Y:S08]  /*9f20*/  HMMA.16816.F32 R100, R4.reuse, R8, R100 ;  /* 0x000000080464723c */ /* 0x044ff00000001864 */
[C---:B------:R-:W-:Y:S01]  /*9f30*/  HMMA.16816.F32 R108, R4.reuse, R10, R108 ;  /* 0x0000000a046c723c */ /* 0x040fe2000000186c */
[----:B------:R-:W2:Y:S01]  /*9f40*/  LDSM.16.MT88.4 R8, [R212+0x1d000] ;  /* 0x01d00000d408783b */ /* 0x000ea20000004200 */
        /* <DEDUP_REMOVED lines=12> */
[----:B-1----:R-:W-:Y:S01]  /*a010*/  HMMA.16816.F32 R120, R4, R24, R72 ;  /* 0x000000180478723c */ /* 0x002fe20000001848 */
[----:B------:R-:W-:-:S06]  /*a020*/  MOV R58, R126 ;  /* 0x0000007e003a7202 */ /* 0x000fcc0000000f00 */
[----:B------:R-:W-:Y:S01]  /*a030*/  IMAD.MOV.U32 R75, RZ, RZ, R134 ;  /* 0x000000ffff4b7224 */ /* 0x000fe200078e0086 */
[C---:B------:R-:W-:Y:S01]  /*a040*/  HMMA.16816.F32 R124, R4.reuse, R26, R156 ;  /* 0x0000001a047c723c */ /* 0x040fe2000000189c */
[----:B------:R-:W-:Y:S01]  /*a050*/  IMAD.MOV.U32 R74, RZ, RZ, R129 ;  /* 0x000000ffff4a7224 */ /* 0x000fe200078e0081 */
[----:B------:R-:W1:Y:S06]  /*a060*/  LDSM.16.MT88.4 R24, [R211+0x1d000] ;  /* 0x01d00000d318783b */ /* 0x000e6c0000004200 */
[C---:B--2---:R-:W-:Y:S08]  /*a070*/  HMMA.16816.F32 R168, R4.reuse, R8, R168 ;  /* 0x0000000804a8723c */ /* 0x044ff000000018a8 */
[C---:B------:R-:W-:Y:S01]  /*a080*/  HMMA.16816.F32 R172, R4.reuse, R10, R172 ;  /* 0x0000000a04ac723c */ /* 0x040fe200000018ac */
[----:B------:R-:W2:Y:S01]  /*a090*/  LDSM.16.MT88.4 R8, [R210+0x1f000] ;  /* 0x01f00000d208783b */ /* 0x000ea20000004200 */
[----:B------:R-:W-:Y:S01]  /*a0a0*/  MOV R198, R119 ;  /* 0x0000007700c67202 */ /* 0x000fe20000000f00 */
[----:B------:R-:W-:Y:S01]  /*a0b0*/  IMAD.MOV.U32 R3, RZ, RZ, R194 ;  /* 0x000000ffff037224 */ /* 0x000fe200078e00c2 */
[----:B------:R-:W-:Y:S01]  /*a0c0*/  LOP3.LUT R2, R33, UR7, R34, 0x96, !PT ;  /* 0x0000000721027c12 */ /* 0x000fe2000f8e9622 */
[----:B------:R-:W-:Y:S01]  /*a0d0*/  FFMA.FTZ R0, R199, c[0x0][0x23c], -R13 ;  /* 0x00008f00c7007a23 */ /* 0x000fe2000001080d */
[----:B------:R-:W-:Y:S01]  /*a0e0*/  MOV R59, R193 ;  /* 0x000000c1003b7202 */ /* 0x000fe20000000f00 */
[----:B------:R-:W-:Y:S01]  /*a0f0*/  LDSM.16.MT88.4 R156, [R209+0x19800] ;  /* 0x01980000d19c783b */ /* 0x000fe20000004200 */
[C---:B------:R-:W-:Y:S08]  /*a100*/  HMMA.16816.F32 R128, R4.reuse, R20, R88 ;  /* 0x000000140480723c */ /* 0x040ff00000001858 */
[C---:B------:R-:W-:Y:S01]  /*a110*/  HMMA.16816.F32 R132, R4.reuse, R22, R96 ;  /* 0x000000160484723c */ /* 0x040fe20000001860 */
[----:B------:R-:W3:Y:S07]  /*a120*/  LDSM.16.MT88.4 R20, [R209+0x1f000] ;  /* 0x01f00000d114783b */ /* 0x000eee0000004200 */
[C---:B------:R-:W-:Y:S01]  /*a130*/  HMMA.16816.F32 R116, R4.reuse, R30, R176 ;  /* 0x0000001e0474723c */ /* 0x040fe200000018b0 */
[----:B------:R-:W4:Y:S07]  /*a140*/  LDSM.16.MT88.4 R28, [R210+0x1d000] ;  /* 0x01d00000d21c783b */ /* 0x000f2e0000004200 */
[----:B-1----:R-:W-:Y:S01]  /*a150*/  HMMA.16816.F32 R180, R4, R24, R180 ;  /* 0x0000001804b4723c */ /* 0x002fe200000018b4 */
[----:B------:R-:W-:-:S07]  /*a160*/  MOV R56, R58 ;  /* 0x0000003a00387202 */ /* 0x000fce0000000f00 */
[C---:B------:R-:W-:Y:S01]  /*a170*/  HMMA.16816.F32 R184, R4.reuse, R26, R184 ;  /* 0x0000001a04b8723c */ /* 0x040fe200000018b8 */
[----:B------:R-:W1:Y:S01]  /*a180*/  LDSM.16.MT88.4 R24, [R212+0x1f000] ;  /* 0x01f00000d418783b */ /* 0x000e620000004200 */
[----:B------:R-:W-:Y:S01]  /*a190*/  MOV R58, R3 ;  /* 0x00000003003a7202 */ /* 0x000fe20000000f00 */
[----:B------:R5:W-:Y:S01]  /*a1a0*/  MUFU.EX2 R199, R0 ;  /* 0x0000000000c77308 */ /* 0x000be20000000800 */
[----:B------:R-:W-:Y:S01]  /*a1b0*/  IMAD.WIDE.U32 R2, R2, -0x2daee0ad, RZ ;  /* 0xd2511f5302027825 */ /* 0x000fe200078e00ff */
[----:B------:R-:W-:Y:S01]  /*a1c0*/  MOV R40, R192 ;  /* 0x000000c000287202 */ /* 0x000fe20000000f00 */
[----:B------:R-:W-:Y:S01]  /*a1d0*/  LDSM.16.MT88.4 R88, [R211+0x1b800] ;  /* 0x01b80000d358783b */ /* 0x000fe20000004200 */
[----:B------:R-:W-:Y:S02]  /*a1e0*/  MOV R252, R195 ;  /* 0x000000c300fc7202 */ /* 0x000fe40000000f00 */
[----:B------:R-:W-:Y:S01]  /*a1f0*/  MOV R73, R198 ;  /* 0x000000c600497202 */ /* 0x000fe20000000f00 */
[C---:B--2---:R-:W-:Y:S01]  /*a200*/  HMMA.16816.F32 R32, R4.reuse, R10, R136 ;  /* 0x0000000a0420723c */ /* 0x044fe20000001888 */
[----:B------:R-:W-:Y:S04]  /*a210*/  LDSM.16.MT88.4 R96, [R209+0x1d800] ;  /* 0x01d80000d160783b */ /* 0x000fe80000004200 */
[----:B------:R-:W-:Y:S03]  /*a220*/  LDSM.16.MT88.4 R136, [R210+0x1f800] ;  /* 0x01f80000d288783b */ /* 0x000fe60000004200 */
[C---:B---3--:R-:W-:Y:S08]  /*a230*/  HMMA.16816.F32 R176, R4.reuse, R20, R80 ;  /* 0x0000001404b0723c */ /* 0x048ff00000001850 */
[----:B------:R-:W-:Y:S01]  /*a240*/  HMMA.16816.F32 R188, R4, R22, R188 ;  /* 0x0000001604bc723c */ /* 0x000fe200000018bc */
[----:B------:R-:W2:Y:S01]  /*a250*/  LDSM.16.MT88.4 R20, [R211+0x1f000] ;  /* 0x01f00000d314783b */ /* 0x000ea20000004200 */
[----:B-----5:R-:W-:-:S02]  /*a260*/  FFMA.FTZ R0, R57, c[0x0][0x23c], -R13 ;  /* 0x00008f0039007a23 */ /* 0x020fc4000001080d */
[----:B------:R-:W-:Y:S01]  /*a270*/  IMAD.MOV.U32 R57, RZ, RZ, R59 ;  /* 0x000000ffff397224 */ /* 0x000fe200078e003b */
[----:B------:R-:W-:Y:S01]  /*a280*/  MOV R59, R246 ;  /* 0x000000f6003b7202 */ /* 0x000fe20000000f00 */
[----:B------:R-:W-:Y:S02]  /*a290*/  IMAD.MOV.U32 R246, RZ, RZ, R200 ;  /* 0x000000fffff67224 */ /* 0x000fe400078e00c8 */
[C---:B------:R-:W-:Y:S01]  /*a2a0*/  HMMA.16816.F32 R192, R4.reuse, R8, R48 ;  /* 0x0000000804c0723c */ /* 0x040fe20000001830 */
[----:B------:R3:W5:Y:S01]  /*a2b0*/  MUFU.EX2 R200, R0 ;  /* 0x0000000000c87308 */ /* 0x0007620000000800 */
[----:B------:R-:W-:Y:S01]  /*a2c0*/  SHF.R.U32.HI R10, RZ, 0x10, R2 ;  /* 0x00000010ff0a7819 */ /* 0x000fe20000011602 */
[----:B------:R-:W-:Y:S04]  /*a2d0*/  LDSM.16.MT88.4 R48, [R212+0x19800] ;  /* 0x01980000d430783b */ /* 0x000fe80000004200 */
[--C-:B------:R-:W-:Y:S01]  /*a2e0*/  FFMA.FTZ R9, R74, c[0x0][0x23c], -R13.reuse ;  /* 0x00008f004a097a23 */ /* 0x100fe2000001080d */
[----:B------:R-:W-:Y:S01]  /*a2f0*/  LOP3.LUT R8, R2, 0xffff, RZ, 0xc0, !PT ;  /* 0x0000ffff02087812 */ /* 0x000fe200078ec0ff */
[----:B----4-:R-:W-:Y:S01]  /*a300*/  HMMA.16816.F32 R148, R4, R28, R148 ;  /* 0x0000001c0494723c */ /* 0x010fe20000001894 */
[----:B------:R-:W-:Y:S01]  /*a310*/  MOV R74, R75 ;  /* 0x0000004b004a7202 */ /* 0x000fe20000000f00 */
[----:B------:R4:W-:Y:S01]  /*a320*/  MUFU.EX2 R198, R9 ;  /* 0x0000000900c67308 */ /* 0x0009e20000000800 */
[----:B------:R-:W-:Y:S01]  /*a330*/  SHF.R.U32.HI R8, RZ, 0x8, R8 ;  /* 0x00000008ff087819 */ /* 0x000fe20000011608 */
[----:B------:R-:W-:Y:S01]  /*a340*/  LDSM.16.MT88.4 R80, [R212+0x1b800] ;  /* 0x01b80000d450783b */ /* 0x000fe20000004200 */
[----:B---3--:R-:W-:Y:S01]  /*a350*/  LOP3.LUT R0, R3, UR17, R196, 0x96, !PT ;  /* 0x0000001103007c12 */ /* 0x008fe2000f8e96c4 */
[----:B------:R-:W-:-:S02]  /*a360*/  FFMA.FTZ R3, R56, c[0x0][0x23c], -R13 ;  /* 0x00008f0038037a23 */ /* 0x000fc4000001080d */
[----:B------:R-:W-:Y:S01]  /*a370*/  IMAD.MOV.U32 R56, RZ, RZ, R58 ;  /* 0x000000ffff387224 */ /* 0x000fe200078e003a */
[----:B------:R-:W-:Y:S01]  /*a380*/  MOV R75, R59 ;  /* 0x0000003b004b7202 */ /* 0x000fe20000000f00 */
[----:B------:R-:W-:Y:S01]  /*a390*/  IMAD.MOV.U32 R58, RZ, RZ, R237 ;  /* 0x000000ffff3a7224 */ /* 0x000fe200078e00ed */
[----:B------:R-:W-:Y:S02]  /*a3a0*/  MOV R237, R250 ;  /* 0x000000fa00ed7202 */ /* 0x000fe40000000f00 */
[----:B------:R-:W-:Y:S02]  /*a3b0*/  MOV R59, R246 ;  /* 0x000000f6003b7202 */ /* 0x000fe40000000f00 */
[----:B----4-:R-:W-:Y:S02]  /*a3c0*/  LOP3.LUT R9, R2, 0xff, RZ, 0xc0, !PT ;  /* 0x000000ff02097812 */ /* 0x010fe400078ec0ff */
[----:B------:R-:W-:Y:S01]  /*a3d0*/  MOV R250, R251 ;  /* 0x000000fb00fa7202 */ /* 0x000fe20000000f00 */
[----:B------:R-:W-:Y:S01]  /*a3e0*/  IMAD.MOV.U32 R251, RZ, RZ, R14 ;  /* 0x000000fffffb7224 */ /* 0x000fe200078e000e */
[----:B------:R-:W-:-:S02]  /*a3f0*/  MOV R246, R19 ;  /* 0x0000001300f67202 */ /* 0x000fc40000000f00 */
[----:B------:R-:W-:Y:S02]  /*a400*/  SHF.R.U32.HI R14, RZ, 0x18, R2 ;  /* 0x00000018ff0e7819 */ /* 0x000fe40000011602 */
[----:B------:R-:W-:Y:S01]  /*a410*/  PRMT R19, R9, 0x5410, R8 ;  /* 0x0000541009137816 */ /* 0x000fe20000000008 */
[----:B------:R3:W-:Y:S01]  /*a420*/  MUFU.EX2 R197, R3 ;  /* 0x0000000300c57308 */ /* 0x0007e20000000800 */
[C---:B------:R-:W-:Y:S02]  /*a430*/  LOP3.LUT R2, R0.reuse, 0xffff, RZ, 0xc0, !PT ;  /* 0x0000ffff00027812 */ /* 0x040fe400078ec0ff */
[--C-:B------:R-:W-:Y:S02]  /*a440*/  SHF.R.U32.HI R8, RZ, 0x10, R0.reuse ;  /* 0x00000010ff087819 */ /* 0x100fe40000011600 */
[----:B------:R-:W-:Y:S02]  /*a450*/  LOP3.LUT R13, R0, 0xff, RZ, 0xc0, !PT ;  /* 0x000000ff000d7812 */ /* 0x000fe400078ec0ff */
[----:B------:R-:W-:-:S02]  /*a460*/  SHF.R.U32.HI R11, RZ, 0x18, R0 ;  /* 0x00000018ff0b7819 */ /* 0x000fc40000011600 */
[----:B------:R-:W-:Y:S02]  /*a470*/  LOP3.LUT R9, R10, 0xff, RZ, 0xc0, !PT ;  /* 0x000000ff0a097812 */ /* 0x000fe400078ec0ff */
[----:B------:R-:W-:Y:S02]  /*a480*/  SHF.R.U32.HI R2, RZ, 0x8, R2 ;  /* 0x00000008ff027819 */ /* 0x000fe40000011602 */
[----:B------:R-:W-:Y:S01]  /*a490*/  LOP3.LUT R0, R8, 0xff, RZ, 0xc0, !PT ;  /* 0x000000ff08007812 */ /* 0x000fe200078ec0ff */
[----:B---3--:R-:W-:Y:S01]  /*a4a0*/  FFMA.FTZ R3, R73, c[0x0][0x23c], -R12 ;  /* 0x00008f0049037a23 */ /* 0x008fe2000001080c */
[----:B------:R-:W-:Y:S01]  /*a4b0*/  MOV R73, R74 ;  /* 0x0000004a00497202 */ /* 0x000fe20000000f00 */
[----:B------:R-:W-:Y:S01]  /*a4c0*/  IMAD.MOV.U32 R74, RZ, RZ, R56 ;  /* 0x000000ffff4a7224 */ /* 0x000fe200078e0038 */
[----:B------:R-:W-:Y:S01]  /*a4d0*/  PRMT R8, R9, 0x5410, R14 ;  /* 0x0000541009087816 */ /* 0x000fe2000000000e */
[----:B------:R3:W-:Y:S01]  /*a4e0*/  MUFU.EX2 R196, R3 ;  /* 0x0000000300c47308 */ /* 0x0007e20000000800 */
[----:B------:R-:W-:Y:S01]  /*a4f0*/  PRMT R10, R13, 0x5410, R2 ;  /* 0x000054100d0a7816 */ /* 0x000fe20000000002 */
[--C-:B------:R-:W-:Y:S01]  /*a500*/  FFMA.FTZ R2, R43, c[0x0][0x23c], -R12.reuse ;  /* 0x00008f002b027a23 */ /* 0x100fe2000001080c */
[----:B------:R-:W-:Y:S01]  /*a510*/  PRMT R9, R0, 0x5410, R11 ;  /* 0x0000541000097816 */ /* 0x000fe2000000000b */
[--C-:B------:R-:W-:Y:S01]  /*a520*/  FFMA.FTZ R0, R42, c[0x0][0x23c], -R12.reuse ;  /* 0x00008f002a007a23 */ /* 0x100fe2000001080c */
[----:B------:R-:W-:Y:S01]  /*a530*/  MOV R56, R40 ;  /* 0x0000002800387202 */ /* 0x000fe20000000f00 */
[----:B---3--:R-:W-:Y:S01]  /*a540*/  FFMA.FTZ R3, R75, c[0x0][0x23c], -R12 ;  /* 0x00008f004b037a23 */ /* 0x008fe2000001080c */
[----:B------:R-:W-:Y:S01]  /*a550*/  MOV R75, R57 ;  /* 0x00000039004b7202 */ /* 0x000fe20000000f00 */
[----:B------:R-:W-:-:S02]  /*a560*/  IMAD.MOV.U32 R57, RZ, RZ, R41 ;  /* 0x000000ffff397224 */ /* 0x000fc400078e0029 */
[----:B------:R-:W3:Y:S01]  /*a570*/  LDSM.16.MT88.4 R40, [R210+0x19800] ;  /* 0x01980000d228783b */ /* 0x000ee20000004200 */
[----:B------:R4:W3:Y:S01]  /*a580*/  MUFU.EX2 R13, R3 ;  /* 0x00000003000d7308 */ /* 0x0008e20000000800 */
[C---:B-1----:R-:W-:Y:S08]  /*a590*/  HMMA.16816.F32 R160, R4.reuse, R24, R160 ;  /* 0x0000001804a0723c */ /* 0x042ff000000018a0 */
[C---:B--2---:R-:W-:Y:S01]  /*a5a0*/  HMMA.16816.F32 R164, R4.reuse, R20, R164 ;  /* 0x0000001404a4723c */ /* 0x044fe200000018a4 */
[----:B------:R1:W-:Y:S07]  /*a5b0*/  MUFU.EX2 R11, R0 ;  /* 0x00000000000b7308 */ /* 0x0003ee0000000800 */
[----:B------:R-:W-:Y:S01]  /*a5c0*/  HMMA.16816.F32 R28, R4, R30, R104 ;  /* 0x0000001e041c723c */ /* 0x000fe20000001868 */
[----:B----4-:R-:W-:-:S07]  /*a5d0*/  HSET2.LE.AND R3, R9, R73, PT ;  /* 0x0000004909037233 */ /* 0x010fce0003803000 */
[----:B------:R-:W-:Y:S01]  /*a5e0*/  HMMA.16816.F32 R24, R4, R26, R140 ;  /* 0x0000001a0418723c */ /* 0x000fe2000000188c */
[----:B-1----:R-:W-:-:S07]  /*a5f0*/  HSET2.LE.AND R0, R10, R73, PT ;  /* 0x000000490a007233 */ /* 0x002fce0003803000 */
[----:B------:R-:W-:Y:S01]  /*a600*/  HMMA.16816.F32 R20, R4, R22, R144 ;  /* 0x000000160414723c */ /* 0x000fe20000001890 */
[----:B------:R-:W-:Y:S01]  /*a610*/  MOV R9, R58 ;  /* 0x0000003a00097202 */ /* 0x000fe20000000f00 */
[----:B------:R-:W-:Y:S01]  /*a620*/  LDSM.16.MT88.4 R104, [R210+0x1d800] ;  /* 0x01d80000d268783b */ /* 0x000fe20000004200 */
[----:B------:R-:W-:Y:S02]  /*a630*/  MOV R12, R75 ;  /* 0x0000004b000c7202 */ /* 0x000fe40000000f00 */
[----:B------:R-:W-:Y:S01]  /*a640*/  MOV R14, R74 ;  /* 0x0000004a000e7202 */ /* 0x000fe20000000f00 */
[----:B------:R-:W-:Y:S01]  /*a650*/  LDSM.16.MT88.4 R140, [R212+0x1f800] ;  /* 0x01f80000d48c783b */ /* 0x000fe20000004200 */
[--C-:B------:R-:W-:Y:S02]  /*a660*/  HSET2.LE.AND R5, R8, R73.reuse, PT ;  /* 0x0000004908057233 */ /* 0x100fe40003803000 */
[----:B------:R5:W1:Y:S01]  /*a670*/  MUFU.EX2 R8, R2 ;  /* 0x0000000200087308 */ /* 0x000a620000000800 */
[----:B------:R-:W-:Y:S01]  /*a680*/  HSET2.LE.AND R4, R19, R73, PT ;  /* 0x0000004913047233 */ /* 0x000fe20003803000 */
[----:B-----5:R-:W-:Y:S01]  /*a690*/  F2FP.PACK_AB R2, R200, R199 ;  /* 0x000000c7c802723e */ /* 0x020fe200000000ff */
[----:B------:R-:W-:Y:S01]  /*a6a0*/  IMAD.MOV.U32 R19, RZ, RZ, R56 ;  /* 0x000000ffff137224 */ /* 0x000fe200078e0038 */
[----:B------:R-:W-:Y:S01]  /*a6b0*/  MOV R10, R57 ;  /* 0x00000039000a7202 */ /* 0x000fe20000000f00 */
[----:B------:R-:W-:Y:S01]  /*a6c0*/  IMAD.MOV.U32 R7, RZ, RZ, R59 ;  /* 0x000000ffff077224 */ /* 0x000fe200078e003b */
[----:B------:R-:W-:Y:S01]  /*a6d0*/  LOP3.LUT R144, R0, R2, RZ, 0xc0, !PT ;  /* 0x0000000200907212 */ /* 0x000fe200078ec0ff */
[----:B------:R-:W2:Y:S01]  /*a6e0*/  LDSM.16.MT88.4 R56, [R211+0x19800] ;  /* 0x01980000d338783b */ /* 0x000ea20000004200 */
[----:B---3--:R-:W-:-:S03]  /*a6f0*/  F2FP.PACK_AB R0, R13, R196 ;  /* 0x000000c40d00723e */ /* 0x008fc600000000ff */
[----:B------:R-:W-:Y:S01]  /*a700*/  LDSM.16.MT88.4 R72, [R210+0x1b800] ;  /* 0x01b80000d248783b */ /* 0x000fe20000004200 */
[----:B------:R-:W-:Y:S02]  /*a710*/  LOP3.LUT R145, R3, R0, RZ, 0xc0, !PT ;  /* 0x0000000003917212 */ /* 0x000fe400078ec0ff */
[----:B------:R-:W-:-:S04]  /*a720*/  F2FP.PACK_AB R0, R197, R198 ;  /* 0x000000c6c500723e */ /* 0x000fc800000000ff */
[----:B------:R-:W-:Y:S02]  /*a730*/  LOP3.LUT R146, R4, R0, RZ, 0xc0, !PT ;  /* 0x0000000004927212 */ /* 0x000fe400078ec0ff */
[----:B-1----:R-:W-:-:S04]  /*a740*/  F2FP.PACK_AB R0, R8, R11 ;  /* 0x0000000b0800723e */ /* 0x002fc800000000ff */
[----:B------:R-:W-:-:S07]  /*a750*/  LOP3.LUT R147, R5, R0, RZ, 0xc0, !PT ;  /* 0x0000000005937212 */ /* 0x000fce00078ec0ff */
[C---:B------:R-:W-:Y:S08]  /*a760*/  HMMA.16816.F32 R152, R144.reuse, R156, R152 ;  /* 0x0000009c9098723c */ /* 0x040ff00000001898 */
[C---:B------:R-:W-:Y:S08]  /*a770*/  HMMA.16816.F32 R156, R144.reuse, R158, R36 ;  /* 0x0000009e909c723c */ /* 0x040ff00000001824 */
[C---:B------:R-:W-:Y:S08]  /*a780*/  HMMA.16816.F32 R36, R144.reuse, R40, R44 ;  /* 0x000000289024723c */ /* 0x040ff0000000182c */
[C---:B------:R-:W-:Y:S08]  /*a790*/  HMMA.16816.F32 R44, R144.reuse, R48, R60 ;  /* 0x00000030902c723c */ /* 0x040ff0000000183c */
[----:B------:R-:W-:Y:S01]  /*a7a0*/  HMMA.16816.F32 R48, R144, R50, R64 ;  /* 0x000000329030723c */ /* 0x000fe20000001840 */
[----:B------:R-:W1:Y:S01]  /*a7b0*/  LDSM.16.MT88.4 R64, [R209+0x1b800] ;  /* 0x01b80000d140783b */ /* 0x000e620000004200 */
[----:B------:R-:W-:-:S02]  /*a7c0*/  FFMA.FTZ R2, R244, R18, R7 ;  /* 0x00000012f4027223 */ /* 0x000fc40000010007 */
[----:B------:R-:W-:Y:S01]  /*a7d0*/  FFMA.FTZ R0, R245, R15, R9 ;  /* 0x0000000ff5007223 */ /* 0x000fe20000010009 */
[----:B------:R-:W-:Y:S01]  /*a7e0*/  LDSM.16.MT88.4 R4, [R211+0x1f800] ;  /* 0x01f80000d304783b */ /* 0x000fe20000004200 */
[----:B------:R-:W-:Y:S02]  /*a7f0*/  FADD.FTZ R2, R10, R2 ;  /* 0x000000020a027221 */ /* 0x000fe40000010000 */
[----:B------:R-:W-:Y:S02]  /*a800*/  FADD.FTZ R3, R19, R0 ;  /* 0x0000000013037221 */ /* 0x000fe40000010000 */
[----:B------:R-:W-:Y:S02]  /*a810*/  FADD.FTZ R0, R12, R2 ;  /* 0x000000020c007221 */ /* 0x000fe40000010000 */
[----:B------:R-:W-:Y:S01]  /*a820*/  FADD.FTZ R2, R14, R3 ;  /* 0x000000030e027221 */ /* 0x000fe20000010000 */
[----:B------:R-:W-:Y:S01]  /*a830*/  HMMA.16816.F32 R40, R144, R42, R52 ;  /* 0x0000002a9028723c */ /* 0x000fe20000001834 */
[----:B------:R-:W-:-:S02]  /*a840*/  FADD.FTZ R0, R252, R0 ;  /* 0x00000000fc007221 */ /* 0x000fc40000010000 */
[----:B------:R-:W-:Y:S02]  /*a850*/  FADD.FTZ R2, R247, R2 ;  /* 0x00000002f7027221 */ /* 0x000fe40000010000 */
[----:B------:R-:W-:-:S03]  /*a860*/  FADD.FTZ R0, R246, R0 ;  /* 0x00000000f6007221 */ /* 0x000fc60000010000 */
[----:B--2---:R-:W-:Y:S01]  /*a870*/  HMMA.16816.F32 R52, R144, R56, R68 ;  /* 0x000000389034723c */ /* 0x004fe20000001844 */
[----:B------:R-:W-:-:S07]  /*a880*/  FADD.FTZ R2, R237, R2 ;  /* 0x00000002ed027221 */ /* 0x000fce0000010000 */
[----:B------:R-:W-:Y:S01]  /*a890*/  HMMA.16816.F32 R56, R144, R58, R76 ;  /* 0x0000003a9038723c */ /* 0x000fe2000000184c */
[----:B------:R-:W-:-:S07]  /*a8a0*/  FADD.FTZ R0, R238, R0 ;  /* 0x00000000ee007221 */ /* 0x000fce0000010000 */
[C---:B------:R-:W-:Y:S01]  /*a8b0*/  HMMA.16816.F32 R76, R144.reuse, R80, R112 ;  /* 0x00000050904c723c */ /* 0x040fe20000001870 */
[----:B------:R-:W2:Y:S07]  /*a8c0*/  LDSM.16.MT88.4 R112, [R212+0x1d800] ;  /* 0x01d80000d470783b */ /* 0x000eae0000004200 */
[----:B-1----:R-:W-:Y:S01]  /*a8d0*/  HMMA.16816.F32 R60, R144, R64, R84 ;  /* 0x00000040903c723c */ /* 0x002fe20000001854 */
[----:B------:R-:W-:-:S07]  /*a8e0*/  FADD.FTZ R2, R239, R2 ;  /* 0x00000002ef027221 */ /* 0x000fce0000010000 */
[C---:B------:R-:W-:Y:S08]  /*a8f0*/  HMMA.16816.F32 R64, R144.reuse, R66, R92 ;  /* 0x000000429040723c */ /* 0x040ff0000000185c */
[C---:B------:R-:W-:Y:S01]  /*a900*/  HMMA.16816.F32 R84, R144.reuse, R88, R120 ;  /* 0x000000589054723c */ /* 0x040fe20000001878 */
[----:B------:R-:W1:Y:S07]  /*a910*/  LDSM.16.MT88.4 R120, [R211+0x1d800] ;  /* 0x01d80000d378783b */ /* 0x000e6e0000004200 */
[----:B------:R-:W-:Y:S01]  /*a920*/  HMMA.16816.F32 R92, R144, R96, R128 ;  /* 0x00000060905c723c */ /* 0x000fe20000001880 */
[----:B------:R-:W3:Y:S01]  /*a930*/  LDSM.16.MT88.4 R128, [R209+0x1f800] ;  /* 0x01f80000d180783b */ /* 0x000ee20000004200 */
        /* <DEDUP_REMOVED lines=16> */
[----:B------:R-:W-:Y:S01]  /*aa40*/  HMMA.16816.F32 R68, R144, R72, R100 ;  /* 0x000000489044723c */ /* 0x000fe20000001864 */
[----:B------:R-:W-:Y:S02]  /*aa50*/  FADD.FTZ R2, R200, R2 ;  /* 0x00000002c8027221 */ /* 0x000fe40000010000 */
[----:B------:R-:W-:Y:S02]  /*aa60*/  FADD.FTZ R0, R13, R0 ;  /* 0x000000000d007221 */ /* 0x000fe40000010000 */
[----:B------:R-:W-:-:S03]  /*aa70*/  FADD.FTZ R2, R198, R2 ;  /* 0x00000002c6027221 */ /* 0x000fc60000010000 */
[----:B------:R-:W-:Y:S01]  /*aa80*/  HMMA.16816.F32 R72, R144, R74, R108 ;  /* 0x0000004a9048723c */ /* 0x000fe2000000186c */
[----:B------:R-:W-:Y:S01]  /*aa90*/  FADD.FTZ R0, R11, R0 ;  /* 0x000000000b007221 */ /* 0x000fe20000010000 */
[----:B------:R-:W-:-:S06]  /*aaa0*/  MOV R3, R251 ;  /* 0x000000fb00037202 */ /* 0x000fcc0000000f00 */
[----:B------:R-:W-:Y:S01]  /*aab0*/  HMMA.16816.F32 R80, R144, R82, R116 ;  /* 0x000000529050723c */ /* 0x000fe20000001874 */
[----:B------:R-:W-:-:S07]  /*aac0*/  FADD.FTZ R244, R197, R2 ;  /* 0x00000002c5f47221 */ /* 0x000fce0000010000 */
[----:B------:R-:W-:Y:S01]  /*aad0*/  HMMA.16816.F32 R88, R144, R90, R124 ;  /* 0x0000005a9058723c */ /* 0x000fe2000000187c */
[----:B------:R-:W-:-:S07]  /*aae0*/  FADD.FTZ R245, R8, R0 ;  /* 0x0000000008f57221 */ /* 0x000fce0000010000 */
[C---:B------:R-:W-:Y:S08]  /*aaf0*/  HMMA.16816.F32 R96, R144.reuse, R98, R132 ;  /* 0x000000629060723c */ /* 0x040ff00000001884 */
[C---:B------:R-:W-:Y:S08]  /*ab00*/  HMMA.16816.F32 R100, R144.reuse, R104, R148 ;  /* 0x000000689064723c */ /* 0x040ff00000001894 */
[----:B--2---:R-:W-:Y:S01]  /*ab10*/  HMMA.16816.F32 R108, R144, R112, R168 ;  /* 0x00000070906c723c */ /* 0x004fe200000018a8 */
[----:B------:R-:W-:-:S07]  /*ab20*/  MOV R148, R250 ;  /* 0x000000fa00947202 */ /* 0x000fce0000000f00 */
[C---:B-1----:R-:W-:Y:S08]  /*ab30*/  HMMA.16816.F32 R116, R144.reuse, R120, R180 ;  /* 0x000000789074723c */ /* 0x042ff000000018b4 */
        /* <DEDUP_REMOVED lines=17> */
[----:B------:R-:W-:Y:S01]  /*ac50*/  IMAD.MOV.U32 R6, RZ, RZ, c[0x0][0x1a4] ;  /* 0x00006900ff067624 */ /* 0x000fe200078e00ff */
        /* <DEDUP_REMOVED lines=9> */
[----:B------:R-:W-:Y:S02]  /*acf0*/  IMAD.MOV.U32 R5, RZ, RZ, c[0x0][0x1a0] ;  /* 0x00006800ff057624 */ /* 0x000fe400078e00ff */
[----:B------:R-:W-:Y:S01]  /*ad00*/  IMAD.U32 R3, RZ, RZ, UR5 ;  /* 0x00000005ff037e24 */ /* 0x000fe2000f8e00ff */
[----:B------:R-:W-:Y:S01]  /*ad10*/  BAR.SYNC.DEFER_BLOCKING 0x0 ;  /* 0x0000000000007b1d */ /* 0x000fe20000010000 */
[----:B--2---:R-:W-:-:S04]  /*ad20*/  LEA R0, P0, R4, R240, 0x6 ;  /* 0x000000f004007211 */ /* 0x004fc800078030ff */
[----:B------:R-:W-:Y:S02]  /*ad30*/  LEA R2, P1, R0, c[0x0][0x170], 0x1 ;  /* 0x00005c0000027a11 */ /* 0x000fe400078208ff */
[----:B---3--:R-:W-:Y:S02]  /*ad40*/  LEA.HI.X R3, R4, R243, R3, 0x6, P0 ;  /* 0x000000f304037211 */ /* 0x008fe400000f3403 */
[----:B------:R-:W-:Y:S01]  /*ad50*/  LEA R4, P0, R5, R2, 0x6 ;  /* 0x0000000205047211 */ /* 0x000fe200078030ff */
[----:B------:R-:W1:Y:S01]  /*ad60*/  S2R R243, SR_TID.X ;  /* 0x0000000000f37919 */ /* 0x000e620000002100 */
[----:B------:R-:W-:Y:S01]  /*ad70*/  LEA.HI.X R3, R0, c[0x0][0x174], R3, 0x1, P1 ;  /* 0x00005d0000037a11 */ /* 0x000fe200008f0c03 */
[----:B------:R-:W-:-:S03]  /*ad80*/  IMAD.U32 R0, RZ, RZ, UR29 ;  /* 0x0000001dff007e24 */ /* 0x000fc6000f8e00ff */
        /* <DEDUP_REMOVED lines=8> */
[----:B------:R3:W-:Y:S01]  /*ae10*/  LDGSTS.E.BYPASS.LTC128B.128 [R235+0x19000], [R4.64] ;  /* 0x1900000004eb7fae */ /* 0x0007e2000b901d58 */
[----:B-1----:R-:W-:-:S03]  /*ae20*/  IMAD.SHL.U32 R243, R243, 0x2, RZ ;  /* 0x00000002f3f37824 */ /* 0x002fc600078e00ff */
[----:B------:R3:W-:Y:S02]  /*ae30*/  LDGSTS.E.BYPASS.LTC128B.128 [R235+0x1b000], [R4.64+0x80] ;  /* 0x1b00008004eb7fae */ /* 0x0007e4000b901d58 */
[----:B------:R-:W-:Y:S02]  /*ae40*/  LOP3.LUT R243, R243, 0x6, RZ, 0xc0, !PT ;  /* 0x00000006f3f37812 */ /* 0x000fe400078ec0ff */
[----:B------:R3:W-:Y:S04]  /*ae50*/  LDGSTS.E.BYPASS.LTC128B.128 [R235+0x1d000], [R4.64+0x100] ;  /* 0x1d00010004eb7fae */ /* 0x0007e8000b901d58 */
[----:B------:R3:W-:Y:S01]  /*ae60*/  LDGSTS.E.BYPASS.LTC128B.128 [R235+0x1f000], [R4.64+0x180] ;  /* 0x1f00018004eb7fae */ /* 0x0007e2000b901d58 */
[----:B------:R-:W-:-:S03]  /*ae70*/  IMAD R0, R0, 0x40, R243 ;  /* 0x0000004000007824 */ /* 0x000fc600078e02f3 */
[----:B------:R-:W-:Y:S04]  /*ae80*/  LDSM.16.M88.4 R20, [R208+0x10000] ;  /* 0x01000000d014783b */ /* 0x000fe80000000200 */
[----:B------:R-:W-:Y:S01]  /*ae90*/  LDSM.16.M88.4 R12, [R208+0x10800] ;  /* 0x01080000d00c783b */ /* 0x000fe20000000200 */
[----:B--2---:R-:W-:-:S03]  /*aea0*/  IADD3 R2, R0, 0x1, RZ ;  /* 0x0000000100027810 */ /* 0x004fc60007ffe0ff */
[----:B------:R-:W-:Y:S01]  /*aeb0*/  LDSM.16.M88.4 R24, [R208+0x11000] ;  /* 0x01100000d018783b */ /* 0x000fe20000000200 */
[----:B------:R-:W-:Y:S02]  /*aec0*/  IADD3 R3, R0, 0x8, RZ ;  /* 0x0000000800037810 */ /* 0x000fe40007ffe0ff */
[CC--:B------:R-:W-:Y:S01]  /*aed0*/  ISETP.GE.AND P6, PT, R2.reuse, R17.reuse, PT ;  /* 0x000000110200720c */ /* 0x0c0fe20003fc6270 */
[----:B------:R-:W-:Y:S01]  /*aee0*/  LDSM.16.M88.4 R180, [R208+0x11800] ;  /* 0x01180000d0b4783b */ /* 0x000fe20000000200 */
[-C--:B------:R-:W-:Y:S02]  /*aef0*/  ISETP.GE.AND P4, PT, R2, R16.reuse, PT ;  /* 0x000000100200720c */ /* 0x080fe40003f86270 */
[----:B------:R-:W-:Y:S01]  /*af00*/  IADD3 R2, R0, 0x9, RZ ;  /* 0x0000000900027810 */ /* 0x000fe20007ffe0ff */
[----:B------:R-:W-:Y:S01]  /*af10*/  LDSM.16.M88.4 R8, [R216] ;  /* 0x00000000d808783b */ /* 0x000fe20000000200 */
[CC--:B------:R-:W-:Y:S02]  /*af20*/  ISETP.GE.AND P2, PT, R3.reuse, R17.reuse, PT ;  /* 0x000000110300720c */ /* 0x0c0fe40003f46270 */
[----:B------:R-:W-:Y:S01]  /*af30*/  ISETP.GE.AND P5, PT, R3, R16, PT ;  /* 0x000000100300720c */ /* 0x000fe20003fa6270 */
[----:B------:R-:W-:Y:S01]  /*af40*/  LDSM.16.M88.4 R176, [R219] ;  /* 0x00000000dbb0783b */ /* 0x000fe20000000200 */
[----:B------:R-:W-:-:S02]  /*af50*/  ISETP.GE.AND P1, PT, R2, R17, PT ;  /* 0x000000110200720c */ /* 0x000fc40003f26270 */
[----:B------:R-:W-:Y:S01]  /*af60*/  ISETP.GE.AND P3, PT, R2, R16, PT ;  /* 0x000000100200720c */ /* 0x000fe20003f66270 */
[----:B---3--:R-:W1:Y:S01]  /*af70*/  LDSM.16.M88.4 R4, [R215] ;  /* 0x00000000d704783b */ /* 0x008e620000000200 */
[C---:B------:R-:W-:Y:S02]  /*af80*/  IADD3 R3, R0.reuse, 0x10, RZ ;  /* 0x0000001000037810 */ /* 0x040fe40007ffe0ff */
[----:B------:R-:W-:Y:S01]  /*af90*/  IADD3 R2, R0, 0x11, RZ ;  /* 0x0000001100027810 */ /* 0x000fe20007ffe0ff */
[----:B------:R-:W2:Y:S01]  /*afa0*/  LDSM.16.M88.4 R172, [R234] ;  /* 0x00000000eaac783b */ /* 0x000ea20000000200 */
[----:B------:R-:W-:-:S03]  /*afb0*/  ISETP.GE.AND P0, PT, R3, R17, PT ;  /* 0x000000110300720c */ /* 0x000fc60003f06270 */
        /* <DEDUP_REMOVED lines=41> */
[----:B------:R-:W5:Y:S07]  /*b250*/  LDSM.16.M88.4 R176, [R208+0x12800] ;  /* 0x01280000d0b0783b */ /* 0x000f6e0000000200 */
        /* <DEDUP_REMOVED lines=13> */
[C---:B-----5:R-:W-:Y:S08]  /*b330*/  HMMA.16816.F32 R192, R4.reuse, R176, R192 ;  /* 0x000000b004c0723c */ /* 0x060ff000000018c0 */
        /* <DEDUP_REMOVED lines=94> */
[C---:B-----5:R-:W-:Y:S01]  /*b920*/  HMMA.16816.F32 R32, R8.reuse, R20, R28 ;  /* 0x000000140820723c */ /* 0x060fe2000000181c */
[----:B------:R-:W2:Y:S07]  /*b930*/  LDSM.16.M88.4 R28, [R208+0x17000] ;  /* 0x01700000d01c783b */ /* 0x000eae0000000200 */
[C---:B------:R-:W-:Y:S01]  /*b940*/  HMMA.16816.F32 R184, R8.reuse, R24, R172 ;  /* 0x0000001808b8723c */ /* 0x040fe200000018ac */
[----:B------:R-:W3:Y:S07]  /*b950*/  LDSM.16.M88.4 R24, [R208+0x17800] ;  /* 0x01780000d018783b */ /* 0x000eee0000000200 */
[----:B------:R-:W-:Y:S01]  /*b960*/  HMMA.16816.F32 R20, R8, R22, R12 ;  /* 0x000000160814723c */ /* 0x000fe2000000180c */
[----:B------:R-:W5:Y:S07]  /*b970*/  LDSM.16.M88.4 R8, [R216+0xc000] ;  /* 0x00c00000d808783b */ /* 0x000f6e0000000200 */
[C---:B----4-:R-:W-:Y:S08]  /*b980*/  HMMA.16816.F32 R172, R4.reuse, R202, R196 ;  /* 0x000000ca04ac723c */ /* 0x050ff000000018c4 */
[C---:B------:R-:W-:Y:S08]  /*b990*/  HMMA.16816.F32 R12, R4.reuse, R200, R180 ;  /* 0x000000c8040c723c */ /* 0x040ff000000018b4 */
[C---:B-1----:R-:W-:Y:S08]  /*b9a0*/  HMMA.16816.F32 R196, R4.reuse, R168, R192 ;  /* 0x000000a804c4723c */ /* 0x042ff000000018c0 */
[C---:B------:R-:W-:Y:S08]  /*b9b0*/  HMMA.16816.F32 R192, R4.reuse, R170, R188 ;  /* 0x000000aa04c0723c */ /* 0x040ff000000018bc */
[C---:B--2---:R-:W-:Y:S08]  /*b9c0*/  HMMA.16816.F32 R188, R4.reuse, R28, R184 ;  /* 0x0000001c04bc723c */ /* 0x044ff000000018b8 */
[C---:B------:R-:W-:Y:S01]  /*b9d0*/  HMMA.16816.F32 R184, R4.reuse, R30, R176 ;  /* 0x0000001e04b8723c */ /* 0x040fe200000018b0 */
[----:B------:R-:W1:Y:S04]  /*b9e0*/  LDSM.16.M88.4 R176, [R222] ;  /* 0x00000000deb0783b */ /* 0x000e680000000200 */
[----:B------:R-:W-:Y:S03]  /*b9f0*/  LDSM.16.M88.4 R28, [R220] ;  /* 0x00000000dc1c783b */ /* 0x000fe60000000200 */
[C---:B---3--:R-:W-:Y:S01]  /*ba00*/  HMMA.16816.F32 R180, R4.reuse, R24, R32 ;  /* 0x0000001804b4723c */ /* 0x048fe20000001820 */
[----:B------:R-:W2:Y:S07]  /*ba10*/  LDSM.16.M88.4 R32, [R221] ;  /* 0x00000000dd20783b */ /* 0x000eae0000000200 */
[----:B------:R-:W-:Y:S01]  /*ba20*/  HMMA.16816.F32 R168, R4, R26, R20 ;  /* 0x0000001a04a8723c */ /* 0x000fe20000001814 */
[----:B------:R-:W-:Y:S04]  /*ba30*/  LDSM.16.M88.4 R4, [R218+0xc000] ;  /* 0x00c00000da04783b */ /* 0x000fe80000000200 */
[----:B------:R-:W3:Y:S03]  /*ba40*/  LDSM.16.M88.4 R24, [R214+0x16000] ;  /* 0x01600000d618783b */ /* 0x000ee60000000200 */
[C---:B-----5:R-:W-:Y:S08]  /*ba50*/  HMMA.16816.F32 R20, R8.reuse, R148, R12 ;  /* 0x000000940814723c */ /* 0x060ff0000000180c */
[C---:B------:R-:W-:Y:S01]  /*ba60*/  HMMA.16816.F32 R12, R8.reuse, R150, R172 ;  /* 0x00000096080c723c */ /* 0x040fe200000018ac */
[----:B------:R-:W4:Y:S07]  /*ba70*/  LDSM.16.M88.4 R172, [R214+0x16800] ;  /* 0x01680000d6ac783b */ /* 0x000f2e0000000200 */
[C---:B-1----:R-:W-:Y:S08]  /*ba80*/  HMMA.16816.F32 R148, R8.reuse, R176, R196 ;  /* 0x000000b00894723c */ /* 0x042ff000000018c4 */
[C---:B------:R-:W-:Y:S08]  /*ba90*/  HMMA.16816.F32 R176, R8.reuse, R178, R192 ;  /* 0x000000b208b0723c */ /* 0x040ff000000018c0 */
[C---:B--2---:R-:W-:Y:S08]  /*baa0*/  HMMA.16816.F32 R192, R8.reuse, R32, R188 ;  /* 0x0000002008c0723c */ /* 0x044ff000000018bc */
[C---:B------:R-:W-:Y:S01]  /*bab0*/  HMMA.16816.F32 R188, R8.reuse, R34, R184 ;  /* 0x0000002208bc723c */ /* 0x040fe200000018b8 */
[----:B------:R-:W1:Y:S07]  /*bac0*/  LDSM.16.M88.4 R32, [R214+0x17000] ;  /* 0x01700000d620783b */ /* 0x000e6e0000000200 */
[----:B------:R-:W-:Y:S08]  /*bad0*/  HMMA.16816.F32 R184, R8, R28, R180 ;  /* 0x0000001c08b8723c */ /* 0x000ff000000018b4 */
[----:B---3--:R-:W-:Y:S01]  /*bae0*/  HMMA.16816.F32 R196, R4, R24, R20 ;  /* 0x0000001804c4723c */ /* 0x008fe20000001814 */
[----:B------:R-:W2:Y:S07]  /*baf0*/  LDSM.16.M88.4 R20, [R214+0x17800] ;  /* 0x01780000d614783b */ /* 0x000eae0000000200 */
[----:B------:R-:W-:Y:S01]  /*bb00*/  HMMA.16816.F32 R180, R8, R30, R168 ;  /* 0x0000001e08b4723c */ /* 0x000fe200000018a8 */
[----:B------:R-:W-:Y:S04]  /*bb10*/  LDSM.16.M88.4 R8, [R217+0xc000] ;  /* 0x00c00000d908783b */ /* 0x000fe80000000200 */
[----:B------:R-:W3:Y:S03]  /*bb20*/  LDSM.16.M88.4 R168, [R213+0x6000] ;  /* 0x00600000d5a8783b */ /* 0x000ee60000000200 */
[C---:B------:R-:W-:Y:S01]  /*bb30*/  HMMA.16816.F32 R12, R4.reuse, R26, R12 ;  /* 0x0000001a040c723c */ /* 0x040fe2000000180c */
[----:B------:R-:W5:Y:S07]  /*bb40*/  LDSM.16.M88.4 R28, [R213+0x6800] ;  /* 0x00680000d51c783b */ /* 0x000f6e0000000200 */
[C---:B----4-:R-:W-:Y:S08]  /*bb50*/  HMMA.16816.F32 R24, R4.reuse, R172, R148 ;  /* 0x000000ac0418723c */ /* 0x050ff00000001894 */
[C---:B------:R-:W-:Y:S01]  /*bb60*/  HMMA.16816.F32 R148, R4.reuse, R174, R176 ;  /* 0x000000ae0494723c */ /* 0x040fe200000018b0 */
[----:B------:R-:W4:Y:S07]  /*bb70*/  LDSM.16.M88.4 R172, [R213+0x7000] ;  /* 0x00700000d5ac783b */ /* 0x000f2e0000000200 */
[C---:B-1----:R-:W-:Y:S08]  /*bb80*/  HMMA.16816.F32 R176, R4.reuse, R32, R192 ;  /* 0x0000002004b0723c */ /* 0x042ff000000018c0 */
[C---:B------:R-:W-:Y:S08]  /*bb90*/  HMMA.16816.F32 R188, R4.reuse, R34, R188 ;  /* 0x0000002204bc723c */ /* 0x040ff000000018bc */
[C---:B--2---:R-:W-:Y:S08]  /*bba0*/  HMMA.16816.F32 R184, R4.reuse, R20, R184 ;  /* 0x0000001404b8723c */ /* 0x044ff000000018b8 */
[----:B------:R-:W-:Y:S08]  /*bbb0*/  HMMA.16816.F32 R180, R4, R22, R180 ;  /* 0x0000001604b4723c */ /* 0x000ff000000018b4 */
[C---:B---3--:R-:W-:Y:S08]  /*bbc0*/  HMMA.16816.F32 R32, R8.reuse, R170, R12 ;  /* 0x000000aa0820723c */ /* 0x048ff0000000180c */
[----:B-----5:R-:W-:Y:S01]  /*bbd0*/  HMMA.16816.F32 R20, R8, R30, R148 ;  /* 0x0000001e0814723c */ /* 0x020fe20000001894 */
[----:B------:R-:W1:Y:S01]  /*bbe0*/  LDSM.16.M88.4 R148, [R213+0x7800] ;  /* 0x00780000d594783b */ /* 0x000e620000000200 */
[----:B------:R-:W-:-:S06]  /*bbf0*/  DEPBAR.LE SB0, 0x0 ;  /* 0x000080000000791a */ /* 0x000fcc0000000000 */
[C---:B------:R-:W-:Y:S08]  /*bc00*/  HMMA.16816.F32 R24, R8.reuse, R28, R24 ;  /* 0x0000001c0818723c */ /* 0x040ff00000001818 */
[----:B----4-:R-:W-:Y:S01]  /*bc10*/  HMMA.16816.F32 R4, R8, R172, R176 ;  /* 0x000000ac0804723c */ /* 0x010fe200000018b0 */
[----:B------:R-:W-:Y:S02]  /*bc20*/  FSEL R13, R32, -INF , !P2 ;  /* 0xff800000200d7808 */ /* 0x000fe40005000000 */
[----:B------:R-:W-:-:S02]  /*bc30*/  FSEL R14, R34, -INF , !P5 ;  /* 0xff800000220e7808 */ /* 0x000fc40006800000 */
[----:B------:R-:W-:Y:S02]  /*bc40*/  FSEL R12, R33, -INF , !P1 ;  /* 0xff800000210c7808 */ /* 0x000fe40004800000 */
[----:B------:R-:W-:Y:S01]  /*bc50*/  FSEL R15, R35, -INF , !P3 ;  /* 0xff800000230f7808 */ /* 0x000fe20005800000 */
[C---:B------:R-:W-:Y:S01]  /*bc60*/  HMMA.16816.F32 R28, R8.reuse, R168, R196 ;  /* 0x000000a8081c723c */ /* 0x040fe200000018c4 */
[----:B------:R-:W-:Y:S01]  /*bc70*/  BAR.SYNC.DEFER_BLOCKING 0x0 ;  /* 0x0000000000007b1d */ /* 0x000fe20000010000 */
[-C--:B------:R-:W-:Y:S02]  /*bc80*/  ISETP.GE.AND P2, PT, R3, R16.reuse, PT ;  /* 0x000000100300720c */ /* 0x080fe40003f46270 */
[C---:B------:R-:W-:Y:S02]  /*bc90*/  ISETP.GE.AND P5, PT, R2.reuse, R17, PT ;  /* 0x000000110200720c */ /* 0x040fe40003fa6270 */
[----:B------:R-:W-:Y:S02]  /*bca0*/  ISETP.GE.AND P1, PT, R2, R16, PT ;  /* 0x000000100200720c */ /* 0x000fe40003f26270 */
[----:B------:R-:W-:Y:S01]  /*bcb0*/  HMMA.16816.F32 R32, R8, R174, R188 ;  /* 0x000000ae0820723c */ /* 0x000fe200000018bc */
[----:B------:R-:W-:-:S02]  /*bcc0*/  IADD3 R3, R0, 0x18, RZ ;  /* 0x0000001800037810 */ /* 0x000fc40007ffe0ff */
[----:B------:R-:W-:Y:S02]  /*bcd0*/  IADD3 R2, R0, 0x19, RZ ;  /* 0x0000001900027810 */ /* 0x000fe40007ffe0ff */
[----:B------:R-:W-:Y:S02]  /*bce0*/  FSEL R170, R24, -INF , !P0 ;  /* 0xff80000018aa7808 */ /* 0x000fe40004000000 */
[----:B------:R-:W-:Y:S02]  /*bcf0*/  FSEL R176, R26, -INF , !P2 ;  /* 0xff8000001ab07808 */ /* 0x000fe40005000000 */
[----:B------:R-:W-:Y:S02]  /*bd00*/  FSEL R171, R25, -INF , !P5 ;  /* 0xff80000019ab7808 */ /* 0x000fe40006800000 */
[----:B------:R-:W-:Y:S02]  /*bd10*/  ISETP.GE.AND P0, PT, R3, R16, PT ;  /* 0x000000100300720c */ /* 0x000fe40003f06270 */
[----:B------:R-:W-:-:S02]  /*bd20*/  ISETP.GE.AND P2, PT, R2, R17, PT ;  /* 0x000000110200720c */ /* 0x000fc40003f46270 */
[-C--:B------:R-:W-:Y:S02]  /*bd30*/  ISETP.GE.AND P5, PT, R2, R16.reuse, PT ;  /* 0x000000100200720c */ /* 0x080fe40003fa6270 */
[----:B------:R-:W-:Y:S02]  /*bd40*/  IADD3 R2, R0, 0x21, RZ ;  /* 0x0000002100027810 */ /* 0x000fe40007ffe0ff */
[----:B------:R-:W-:Y:S02]  /*bd50*/  FSEL R174, R22, -INF , !P0 ;  /* 0xff80000016ae7808 */ /* 0x000fe40004000000 */
[----:B------:R-:W-:Y:S02]  /*bd60*/  FSEL R173, R21, -INF , !P2 ;  /* 0xff80000015ad7808 */ /* 0x000fe40005000000 */
[----:B------:R-:W-:Y:S02]  /*bd70*/  FSEL R175, R27, -INF , !P1 ;  /* 0xff8000001baf7808 */ /* 0x000fe40004800000 */
[C---:B------:R-:W-:Y:S01]  /*bd80*/  ISETP.GE.AND P0, PT, R2.reuse, R17, PT ;  /* 0x000000110200720c */ /* 0x040fe20003f06270 */
[----:B-1----:R-:W-:Y:S01]  /*bd90*/  HMMA.16816.F32 R24, R8, R148, R184 ;  /* 0x000000940818723c */ /* 0x002fe200000018b8 */
[----:B------:R-:W-:-:S02]  /*bda0*/  ISETP.GE.AND P2, PT, R2, R16, PT ;  /* 0x000000100200720c */ /* 0x000fc40003f46270 */
[----:B------:R-:W-:Y:S02]  /*bdb0*/  ISETP.GE.AND P3, PT, R3, R17, PT ;  /* 0x000000110300720c */ /* 0x000fe40003f66270 */
[C---:B------:R-:W-:Y:S02]  /*bdc0*/  IADD3 R2, R0.reuse, 0x29, RZ ;  /* 0x0000002900027810 */ /* 0x040fe40007ffe0ff */
[----:B------:R-:W-:Y:S02]  /*bdd0*/  FSEL R247, R5, -INF , !P0 ;  /* 0xff80000005f77808 */ /* 0x000fe40004000000 */
[----:B------:R-:W-:Y:S02]  /*bde0*/  IADD3 R3, R0, 0x20, RZ ;  /* 0x0000002000037810 */ /* 0x000fe40007ffe0ff */
[----:B------:R-:W-:Y:S02]  /*bdf0*/  FSEL R172, R20, -INF , !P3 ;  /* 0xff80000014ac7808 */ /* 0x000fe40005800000 */
[----:B------:R-:W-:-:S02]  /*be00*/  FSEL R168, R23, -INF , !P5 ;  /* 0xff80000017a87808 */ /* 0x000fc40006800000 */
[-C--:B------:R-:W-:Y:S01]  /*be10*/  ISETP.GE.AND P0, PT, R2, R16.reuse, PT ;  /* 0x000000100200720c */ /* 0x080fe20003f06270 */
[----:B------:R-:W-:Y:S01]  /*be20*/  HMMA.16816.F32 R20, R8, R150, R180 ;  /* 0x000000960814723c */ /* 0x000fe200000018b4 */
[----:B------:R-:W-:Y:S02]  /*be30*/  ISETP.GE.AND P3, PT, R3, R16, PT ;  /* 0x000000100300720c */ /* 0x000fe40003f66270 */
[----:B------:R-:W-:Y:S02]  /*be40*/  FSEL R186, R35, -INF , !P0 ;  /* 0xff80000023ba7808 */ /* 0x000fe40004000000 */
[-C--:B------:R-:W-:Y:S02]  /*be50*/  ISETP.GE.AND P1, PT, R3, R17.reuse, PT ;  /* 0x000000110300720c */ /* 0x080fe40003f26270 */
[C---:B------:R-:W-:Y:S02]  /*be60*/  ISETP.GE.AND P0, PT, R0.reuse, R17, PT ;  /* 0x000000110000720c */ /* 0x040fe40003f06270 */
[----:B------:R-:W-:-:S02]  /*be70*/  IADD3 R3, R0, 0x28, RZ ;  /* 0x0000002800037810 */ /* 0x000fc40007ffe0ff */
[----:B------:R-:W-:Y:S02]  /*be80*/  FSEL R179, R6, -INF , !P3 ;  /* 0xff80000006b37808 */ /* 0x000fe40005800000 */
[----:B------:R-:W-:Y:S02]  /*be90*/  FSEL R246, R4, -INF , !P1 ;  /* 0xff80000004f67808 */ /* 0x000fe40004800000 */
[----:B------:R-:W-:Y:S02]  /*bea0*/  FSEL R6, R28, -INF , !P0 ;  /* 0xff8000001c067808 */ /* 0x000fe40004000000 */
[----:B------:R-:W-:Y:S02]  /*beb0*/  ISETP.GE.AND P1, PT, R3, R16, PT ;  /* 0x000000100300720c */ /* 0x000fe40003f26270 */
[----:B------:R-:W-:Y:S02]  /*bec0*/  ISETP.GE.AND P3, PT, R2, R17, PT ;  /* 0x000000110200720c */ /* 0x000fe40003f66270 */
[----:B------:R-:W-:-:S02]  /*bed0*/  PLOP3.LUT P0, PT, PT, PT, UP0, 0x80, 0x0 ;  /* 0x000000000000781c */ /* 0x000fc40003f0f008 */
[----:B------:R-:W-:Y:S02]  /*bee0*/  ISETP.GE.AND P5, PT, R3, R17, PT ;  /* 0x000000110300720c */ /* 0x000fe40003fa6270 */
[C---:B------:R-:W-:Y:S02]  /*bef0*/  IADD3 R2, R0.reuse, 0x31, RZ ;  /* 0x0000003100027810 */ /* 0x040fe40007ffe0ff */
[----:B------:R-:W-:Y:S02]  /*bf00*/  IADD3 R3, R0, 0x30, RZ ;  /* 0x0000003000037810 */ /* 0x000fe40007ffe0ff */
[----:B------:R-:W-:Y:S02]  /*bf10*/  FSEL R200, R34, -INF , !P1 ;  /* 0xff80000022c87808 */ /* 0x000fe40004800000 */
[----:B------:R-:W-:Y:S02]  /*bf20*/  FSEL R178, R33, -INF , !P3 ;  /* 0xff80000021b27808 */ /* 0x000fe40005800000 */
[----:B------:R-:W-:-:S02]  /*bf30*/  FSEL R201, R7, -INF , !P2 ;  /* 0xff80000007c97808 */ /* 0x000fc40005000000 */
[----:B------:R-:W-:Y:S02]  /*bf40*/  FSEL R252, R32, -INF , !P5 ;  /* 0xff80000020fc7808 */ /* 0x000fe40006800000 */
[CC--:B------:R-:W-:Y:S02]  /*bf50*/  ISETP.GE.AND P1, PT, R2.reuse, R17.reuse, PT ;  /* 0x000000110200720c */ /* 0x0c0fe40003f26270 */
[-C--:B------:R-:W-:Y:S02]  /*bf60*/  ISETP.GE.AND P3, PT, R2, R16.reuse, PT ;  /* 0x000000100200720c */ /* 0x080fe40003f66270 */
[----:B------:R-:W-:Y:S02]  /*bf70*/  FSEL R11, R31, -INF , !P4 ;  /* 0xff8000001f0b7808 */ /* 0x000fe40006000000 */
[C---:B------:R-:W-:Y:S02]  /*bf80*/  ISETP.GE.AND P2, PT, R3.reuse, R17, PT ;  /* 0x000000110300720c */ /* 0x040fe40003f46270 */
        /* <DEDUP_REMOVED lines=49> */
.L_x_752:
[----:B------:R-:W2:Y:S01]  /*c2a0*/  LDL R10, [R1+0x10] ;  /* 0x00001000010a7983 */ /* 0x000ea20000100800 */
[----:B------:R-:W-:Y:S01]  /*c2b0*/  IMAD.MOV.U32 R35, RZ, RZ, R249 ;  /* 0x000000ffff237224 */ /* 0x000fe200078e00f9 */
[----:B------:R-:W-:-:S02]  /*c2c0*/  MOV R34, R248 ;  /* 0x000000f800227202 */ /* 0x000fc40000000f00 */
[----:B-1----:R-:W3:Y:S04]  /*c2d0*/  LDL R3, [R1+0x28] ;  /* 0x0000280001037983 */ /* 0x002ee80000100800 */
[----:B------:R-:W4:Y:S01]  /*c2e0*/  LDL R9, [R1+0x38] ;  /* 0x0000380001097983 */ /* 0x000f220000100800 */
[----:B------:R-:W-:Y:S01]  /*c2f0*/  FMNMX.FTZ R0, R250, R6, !PT ;  /* 0x00000006fa007209 */ /* 0x000fe20007810000 */
[----:B------:R-:W-:Y:S02]  /*c300*/  USHF.L.U32 UR4, UR28, 0x1, URZ ;  /* 0x000000011c047899 */ /* 0x000fe4000800063f */
        /* <DEDUP_REMOVED lines=34> */
[----:B------:R-:W-:Y:S04]  /*c530*/  SHFL.BFLY PT, R5, R4, 0x2, 0x1f ;  /* 0x0c401f0004057f89 */ /* 0x000fe800000e0000 */
[----:B------:R-:W1:Y:S01]  /*c540*/  SHFL.BFLY PT, R148, R0, 0x1, 0x1f ;  /* 0x0c201f0000947f89 */ /* 0x000e6200000e0000 */
[----:B------:R-:W-:Y:S02]  /*c550*/  MOV R2, UR4 ;  /* 0x0000000400027c02 */ /* 0x000fe40008000f00 */
[----:B-1----:R-:W-:-:S04]  /*c560*/  FMNMX.FTZ R148, R0, R148, !PT ;  /* 0x0000009400947209 */ /* 0x002fc80007810000 */
[C---:B------:R-:W-:Y:S01]  /*c570*/  FSETP.NEU.FTZ.AND P1, PT, R148.reuse, -INF , PT ;  /* 0xff8000009400780b */ /* 0x040fe20003f3d000 */
[----:B------:R-:W-:Y:S02]  /*c580*/  FMUL.FTZ R0, R148, c[0x0][0x23c] ;  /* 0x00008f0094007a20 */ /* 0x000fe40000410000 */
[----:B--2---:R-:W-:-:S05]  /*c590*/  IMAD.WIDE.U32 R150, R10, -0x2daee0ad, RZ ;  /* 0xd2511f530a967825 */ /* 0x004fca00078e00ff */
[----:B------:R-:W-:Y:S01]  /*c5a0*/  LOP3.LUT R2, R151, UR27, R2, 0x96, !PT ;  /* 0x0000001b97027c12 */ /* 0x000fe2000f8e9602 */
[----:B---3--:R-:W-:-:S04]  /*c5b0*/  IMAD.WIDE.U32 R180, R3, -0x326172a9, RZ ;  /* 0xcd9e8d5703b47825 */ /* 0x008fc800078e00ff */
[----:B------:R-:W-:Y:S01]  /*c5c0*/  IMAD.WIDE.U32 R2, R2, -0x326172a9, RZ ;  /* 0xcd9e8d5702027825 */ /* 0x000fe200078e00ff */
[----:B----4-:R-:W-:-:S04]  /*c5d0*/  LOP3.LUT R9, R181, R9, RZ, 0x3c, !PT ;  /* 0x00000009b5097212 */ /* 0x010fc800078e3cff */
[----:B------:R-:W-:Y:S02]  /*c5e0*/  LOP3.LUT R10, R3, UR15, R180, 0x96, !PT ;  /* 0x0000000f030a7c12 */ /* 0x000fe4000f8e96b4 */
[----:B------:R-:W-:Y:S02]  /*c5f0*/  FMNMX.FTZ R3, R4, R5, !PT ;  /* 0x0000000504037209 */ /* 0x000fe40007810000 */
[----:B------:R-:W-:Y:S01]  /*c600*/  LOP3.LUT R2, R35, UR13, R2, 0x96, !PT ;  /* 0x0000000d23027c12 */ /* 0x000fe2000f8e9602 */
[----:B------:R-:W-:Y:S02]  /*c610*/  IMAD R149, R9, -0x2daee0ad, RZ ;  /* 0xd2511f5309957824 */ /* 0x000fe400078e02ff */
[----:B------:R-:W1:Y:S01]  /*c620*/  SHFL.BFLY PT, R9, R3, 0x1, 0x1f ;  /* 0x0c201f0003097f89 */ /* 0x000e6200000e0000 */
[----:B------:R-:W-:-:S04]  /*c630*/  IMAD.WIDE.U32 R4, R10, -0x2daee0ad, RZ ;  /* 0xd2511f530a047825 */ /* 0x000fc800078e00ff */
[----:B------:R-:W-:Y:S01]  /*c640*/  IMAD.WIDE.U32 R16, R2, -0x2daee0ad, RZ ;  /* 0xd2511f5302107825 */ /* 0x000fe200078e00ff */
[----:B------:R-:W-:Y:S02]  /*c650*/  FSEL R2, R0, RZ, P1 ;  /* 0x000000ff00027208 */ /* 0x000fe40000800000 */
[----:B------:R-:W-:Y:S02]  /*c660*/  LOP3.LUT R5, R5, UR12, R149, 0x96, !PT ;  /* 0x0000000c05057c12 */ /* 0x000fe4000f8e9695 */
[----:B------:R-:W-:-:S03]  /*c670*/  LOP3.LUT R0, R17, UR10, R4, 0x96, !PT ;  /* 0x0000000a11007c12 */ /* 0x000fc6000f8e9604 */
[----:B------:R-:W-:-:S04]  /*c680*/  IMAD.WIDE.U32 R4, R5, -0x326172a9, RZ ;  /* 0xcd9e8d5705047825 */ /* 0x000fc800078e00ff */
[----:B------:R-:W-:Y:S01]  /*c690*/  IMAD.WIDE.U32 R30, R0, -0x326172a9, RZ ;  /* 0xcd9e8d57001e7825 */ /* 0x000fe200078e00ff */
[----:B------:R-:W-:-:S04]  /*c6a0*/  LOP3.LUT R5, R5, UR11, R34, 0x96, !PT ;  /* 0x0000000b05057c12 */ /* 0x000fc8000f8e9622 */
[----:B------:R-:W-:Y:S01]  /*c6b0*/  LOP3.LUT R0, R31, UR9, R4, 0x96, !PT ;  /* 0x000000091f007c12 */ /* 0x000fe2000f8e9604 */
[----:B------:R-:W-:Y:S01]  /*c6c0*/  IMAD.WIDE.U32 R4, R5, -0x2daee0ad, RZ ;  /* 0xd2511f5305047825 */ /* 0x000fe200078e00ff */
[----:B-1----:R-:W-:-:S03]  /*c6d0*/  FMNMX.FTZ R3, R3, R9, !PT ;  /* 0x0000000903037209 */ /* 0x002fc60007810000 */
[----:B------:R-:W-:Y:S01]  /*c6e0*/  IMAD.WIDE.U32 R26, R0, -0x2daee0ad, RZ ;  /* 0xd2511f53001a7825 */ /* 0x000fe200078e00ff */
[----:B------:R-:W-:-:S04]  /*c6f0*/  LOP3.LUT R0, R5, UR8, R16, 0x96, !PT ;  /* 0x0000000805007c12 */ /* 0x000fc8000f8e9610 */
[----:B------:R-:W-:Y:S01]  /*c700*/  LOP3.LUT R4, R27, UR6, R4, 0x96, !PT ;  /* 0x000000061b047c12 */ /* 0x000fe2000f8e9604 */
[C---:B------:R-:W-:Y:S01]  /*c710*/  FMUL.FTZ R10, R3.reuse, c[0x0][0x23c] ;  /* 0x00008f00030a7a20 */ /* 0x040fe20000410000 */
[----:B------:R-:W-:Y:S01]  /*c720*/  FSETP.NEU.FTZ.AND P0, PT, R3, -INF , PT ;  /* 0xff8000000300780b */ /* 0x000fe20003f1d000 */
[----:B------:R-:W1:Y:S01]  /*c730*/  LDC.U8 R16, c[0x0][0x2d8] ;  /* 0x0000b600ff107b82 */ /* 0x000e620000000000 */
[----:B------:R-:W-:Y:S02]  /*c740*/  FFMA.FTZ R12, R12, c[0x0][0x23c], -R2 ;  /* 0x00008f000c0c7a23 */ /* 0x000fe40000010802 */
[----:B------:R-:W-:Y:S01]  /*c750*/  IMAD.WIDE.U32 R4, R4, -0x326172a9, RZ ;  /* 0xcd9e8d5704047825 */ /* 0x000fe200078e00ff */
[----:B------:R-:W-:Y:S01]  /*c760*/  FSEL R10, R10, RZ, P0 ;  /* 0x000000ff0a0a7208 */ /* 0x000fe20000000000 */
[----:B------:R2:W-:Y:S02]  /*c770*/  MUFU.EX2 R182, R12 ;  /* 0x0000000c00b67308 */ /* 0x0005e40000000800 */
[----:B------:R-:W-:-:S04]  /*c780*/  IMAD.WIDE.U32 R24, R0, -0x326172a9, RZ ;  /* 0xcd9e8d5700187825 */ /* 0x000fc800078e00ff */
[----:B------:R-:W-:Y:S01]  /*c790*/  FFMA.FTZ R7, R7, c[0x0][0x23c], -R2 ;  /* 0x00008f0007077a23 */ /* 0x000fe20000010802 */
[----:B------:R-:W-:Y:S01]  /*c7a0*/  LOP3.LUT R0, R5, UR16, R24, 0x96, !PT ;  /* 0x0000001005007c12 */ /* 0x000fe2000f8e9618 */
[----:B------:R-:W-:Y:S01]  /*c7b0*/  FFMA.FTZ R8, R8, c[0x0][0x23c], -R10 ;  /* 0x00008f0008087a23 */ /* 0x000fe2000001080a */
[----:B------:R-:W-:Y:S01]  /*c7c0*/  LOP3.LUT R5, R4, 0xffff, RZ, 0xc0, !PT ;  /* 0x0000ffff04057812 */ /* 0x000fe200078ec0ff */
[----:B------:R3:W-:Y:S01]  /*c7d0*/  MUFU.EX2 R188, R7 ;  /* 0x0000000700bc7308 */ /* 0x0007e20000000800 */
[----:B------:R-:W-:Y:S01]  /*c7e0*/  FFMA.FTZ R13, R13, c[0x0][0x23c], -R2 ;  /* 0x00008f000d0d7a23 */ /* 0x000fe20000010802 */
[----:B--2---:R-:W-:Y:S01]  /*c7f0*/  SHF.R.U32.HI R12, RZ, 0x10, R4 ;  /* 0x00000010ff0c7819 */ /* 0x004fe20000011604 */
[----:B------:R-:W-:Y:S01]  /*c800*/  FFMA.FTZ R6, R6, c[0x0][0x23c], -R2 ;  /* 0x00008f0006067a23 */ /* 0x000fe20000010802 */
[----:B------:R-:W-:Y:S02]  /*c810*/  LOP3.LUT R9, R4, 0xff, RZ, 0xc0, !PT ;  /* 0x000000ff04097812 */ /* 0x000fe400078ec0ff */
[----:B------:R-:W-:-:S02]  /*c820*/  LOP3.LUT R12, R12, 0xff, RZ, 0xc0, !PT ;  /* 0x000000ff0c0c7812 */ /* 0x000fc400078ec0ff */
[----:B------:R2:W-:Y:S01]  /*c830*/  MUFU.EX2 R32, R8 ;  /* 0x0000000800207308 */ /* 0x0005e20000000800 */
[----:B---3--:R-:W-:Y:S02]  /*c840*/  SHF.R.U32.HI R7, RZ, 0x18, R4 ;  /* 0x00000018ff077819 */ /* 0x008fe40000011604 */
[----:B------:R-:W-:-:S05]  /*c850*/  LOP3.LUT R4, R0, 0xffff, RZ, 0xc0, !PT ;  /* 0x0000ffff00047812 */ /* 0x000fca00078ec0ff */
[----:B------:R-:W-:Y:S01]  /*c860*/  MUFU.EX2 R185, R13 ;  /* 0x0000000d00b97308 */ /* 0x000fe20000000800 */
[----:B------:R-:W-:Y:S01]  /*c870*/  PRMT R12, R12, 0x5410, R7 ;  /* 0x000054100c0c7816 */ /* 0x000fe20000000007 */
[----:B------:R-:W-:Y:S01]  /*c880*/  FFMA.FTZ R7, R15, c[0x0][0x23c], -R10 ;  /* 0x00008f000f077a23 */ /* 0x000fe2000001080a */
[----:B------:R-:W-:Y:S02]  /*c890*/  SHF.R.U32.HI R4, RZ, 0x8, R4 ;  /* 0x00000008ff047819 */ /* 0x000fe40000011604 */
[----:B--2---:R-:W-:Y:S01]  /*c8a0*/  SHF.R.U32.HI R8, RZ, 0x8, R5 ;  /* 0x00000008ff087819 */ /* 0x004fe20000011605 */
[----:B------:R-:W-:Y:S02]  /*c8b0*/  FFMA.FTZ R5, R14, c[0x0][0x23c], -R10 ;  /* 0x00008f000e057a23 */ /* 0x000fe4000001080a */
[----:B------:R2:W-:Y:S01]  /*c8c0*/  MUFU.EX2 R169, R6 ;  /* 0x0000000600a97308 */ /* 0x0005e20000000800 */
[----:B-1----:R-:W-:Y:S02]  /*c8d0*/  PRMT R177, R16, 0x7054, R16 ;  /* 0x0000705410b17816 */ /* 0x002fe40000000010 */
[----:B------:R-:W-:Y:S01]  /*c8e0*/  PRMT R8, R9, 0x5410, R8 ;  /* 0x0000541009087816 */ /* 0x000fe20000000008 */
[----:B------:R-:W1:Y:S04]  /*c8f0*/  LDSM.16.MT88.4 R16, [R210+0x18000] ;  /* 0x01800000d210783b */ /* 0x000e680000004200 */
[----:B------:R3:W-:Y:S01]  /*c900*/  MUFU.EX2 R184, R5 ;  /* 0x0000000500b87308 */ /* 0x0007e20000000800 */
[----:B--2---:R-:W-:-:S07]  /*c910*/  LOP3.LUT R6, R0, 0xff, RZ, 0xc0, !PT ;  /* 0x000000ff00067812 */ /* 0x004fce00078ec0ff */
[----:B------:R2:W4:Y:S01]  /*c920*/  MUFU.EX2 R183, R7 ;  /* 0x0000000700b77308 */ /* 0x0005220000000800 */
[----:B------:R-:W-:Y:S02]  /*c930*/  PRMT R13, R6, 0x5410, R4 ;  /* 0x00005410060d7816 */ /* 0x000fe40000000004 */
[--C-:B---3--:R-:W-:Y:S02]  /*c940*/  SHF.R.U32.HI R5, RZ, 0x10, R0.reuse ;  /* 0x00000010ff057819 */ /* 0x108fe40000011600 */
[----:B------:R-:W-:Y:S01]  /*c950*/  SHF.R.U32.HI R4, RZ, 0x18, R0 ;  /* 0x00000018ff047819 */ /* 0x000fe20000011600 */
[----:B------:R-:W-:Y:S01]  /*c960*/  FFMA.FTZ R6, R11, c[0x0][0x23c], -R10 ;  /* 0x00008f000b067a23 */ /* 0x000fe2000001080a */
[----:B------:R-:W-:Y:S02]  /*c970*/  LOP3.LUT R0, R5, 0xff, RZ, 0xc0, !PT ;  /* 0x000000ff05007812 */ /* 0x000fe400078ec0ff */
[----:B--2---:R-:W-:Y:S01]  /*c980*/  FSEL R7, R3, RZ, P0 ;  /* 0x000000ff03077208 */ /* 0x004fe20000000000 */
[----:B------:R2:W3:Y:S01]  /*c990*/  MUFU.EX2 R11, R6 ;  /* 0x00000006000b7308 */ /* 0x0004e20000000800 */
[----:B------:R-:W-:Y:S01]  /*c9a0*/  PRMT R9, R0, 0x5410, R4 ;  /* 0x0000541000097816 */ /* 0x000fe20000000004 */
[----:B------:R-:W-:Y:S01]  /*c9b0*/  HSET2.LE.AND R0, R8, R177, PT ;  /* 0x000000b108007233 */ /* 0x000fe20003803000 */
[----:B------:R-:W-:Y:S01]  /*c9c0*/  FSEL R5, R148, RZ, P1 ;  /* 0x000000ff94057208 */ /* 0x000fe20000800000 */
[----:B------:R-:W-:-:S04]  /*c9d0*/  FADD.FTZ R7, R251, -R7 ;  /* 0x80000007fb077221 */ /* 0x000fc80000010000 */
[----:B------:R-:W-:Y:S01]  /*c9e0*/  FMUL.FTZ R28, R7, c[0x0][0x23c] ;  /* 0x00008f00071c7a20 */ /* 0x000fe20000410000 */
[----:B----4-:R-:W-:Y:S02]  /*c9f0*/  F2FP.PACK_AB R7, R183, R184 ;  /* 0x000000b8b707723e */ /* 0x010fe400000000ff */
[----:B--2---:R-:W-:Y:S01]  /*ca00*/  F2FP.PACK_AB R6, R182, R185 ;  /* 0x000000b9b606723e */ /* 0x004fe200000000ff */
[----:B------:R-:W-:-:S03]  /*ca10*/  FADD.FTZ R4, R250, -R5 ;  /* 0x80000005fa047221 */ /* 0x000fc60000010000 */
[----:B------:R-:W-:Y:S01]  /*ca20*/  LOP3.LUT R6, R0, R6, RZ, 0xc0, !PT ;  /* 0x0000000600067212 */ /* 0x000fe200078ec0ff */
[----:B------:R-:W-:Y:S01]  /*ca30*/  HSET2.LE.AND R0, R12, R177, PT ;  /* 0x000000b10c007233 */ /* 0x000fe20003803000 */
[----:B------:R-:W-:-:S04]  /*ca40*/  FMUL.FTZ R4, R4, c[0x0][0x23c] ;  /* 0x00008f0004047a20 */ /* 0x000fc80000410000 */
[----:B------:R-:W-:Y:S01]  /*ca50*/  LOP3.LUT R7, R0, R7, RZ, 0xc0, !PT ;  /* 0x0000000700077212 */ /* 0x000fe200078ec0ff */
[----:B------:R-:W-:Y:S02]  /*ca60*/  HSET2.LE.AND R0, R13, R177, PT ;  /* 0x000000b10d007233 */ /* 0x000fe40003803000 */
[----:B------:R-:W2:Y:S01]  /*ca70*/  LDSM.16.MT88.4 R12, [R212+0x18000] ;  /* 0x01800000d40c783b */ /* 0x000ea20000004200 */
[----:B------:R4:W5:Y:S08]  /*ca80*/  MUFU.EX2 R29, R4 ;  /* 0x00000004001d7308 */ /* 0x0009700000000800 */
[----:B------:R-:W1:Y:S01]  /*ca90*/  MUFU.EX2 R28, R28 ;  /* 0x0000001c001c7308 */ /* 0x000e620000000800 */
[----:B---3--:R-:W-:-:S02]  /*caa0*/  F2FP.PACK_AB R5, R11, R32 ;  /* 0x000000200b05723e */ /* 0x008fc400000000ff */
[----:B----4-:R-:W-:-:S04]  /*cab0*/  F2FP.PACK_AB R4, R188, R169 ;  /* 0x000000a9bc04723e */ /* 0x010fc800000000ff */
[----:B------:R-:W-:Y:S01]  /*cac0*/  LOP3.LUT R4, R0, R4, RZ, 0xc0, !PT ;  /* 0x0000000400047212 */ /* 0x000fe200078ec0ff */
[----:B------:R-:W-:Y:S01]  /*cad0*/  HSET2.LE.AND R0, R9, R177, PT ;  /* 0x000000b109007233 */ /* 0x000fe20003803000 */
[-C--:B-----5:R-:W-:Y:S02]  /*cae0*/  FMUL.FTZ R36, R36, R29.reuse ;  /* 0x0000001d24247220 */ /* 0x0a0fe40000410000 */
[----:B------:R-:W-:Y:S02]  /*caf0*/  FMUL.FTZ R37, R37, R29 ;  /* 0x0000001d25257220 */ /* 0x000fe40000410000 */
[----:B------:R-:W-:Y:S01]  /*cb00*/  LOP3.LUT R5, R0, R5, RZ, 0xc0, !PT ;  /* 0x0000000500057212 */ /* 0x000fe200078ec0ff */
[-C--:B-1----:R-:W-:Y:S02]  /*cb10*/  FMUL.FTZ R38, R38, R28.reuse ;  /* 0x0000001c26267220 */ /* 0x082fe40000410000 */
[----:B------:R-:W-:Y:S02]  /*cb20*/  FMUL.FTZ R39, R39, R28 ;  /* 0x0000001c27277220 */ /* 0x000fe40000410000 */
[----:B------:R-:W-:-:S02]  /*cb30*/  FMUL.FTZ R40, R40, R29 ;  /* 0x0000001d28287220 */ /* 0x000fc40000410000 */
[-C--:B------:R-:W-:Y:S02]  /*cb40*/  FMUL.FTZ R41, R41, R29.reuse ;  /* 0x0000001d29297220 */ /* 0x080fe40000410000 */
[-C--:B------:R-:W-:Y:S02]  /*cb50*/  FMUL.FTZ R42, R42, R28.reuse ;  /* 0x0000001c2a2a7220 */ /* 0x080fe40000410000 */
[----:B------:R-:W-:Y:S01]  /*cb60*/  FMUL.FTZ R43, R43, R28 ;  /* 0x0000001c2b2b7220 */ /* 0x000fe20000410000 */
[----:B------:R-:W-:Y:S01]  /*cb70*/  HMMA.16816.F32 R240, R4, R16, R36 ;  /* 0x0000001004f0723c */ /* 0x000fe20000001824 */
[----:B------:R-:W-:-:S07]  /*cb80*/  FMUL.FTZ R44, R44, R29 ;  /* 0x0000001d2c2c7220 */ /* 0x000fce0000410000 */
[----:B------:R-:W-:Y:S01]  /*cb90*/  HMMA.16816.F32 R236, R4, R18, R40 ;  /* 0x0000001204ec723c */ /* 0x000fe20000001828 */
[----:B------:R-:W1:Y:S01]  /*cba0*/  LDSM.16.MT88.4 R16, [R211+0x18000] ;  /* 0x01800000d310783b */ /* 0x000e620000004200 */
[-C--:B------:R-:W-:Y:S02]  /*cbb0*/  FMUL.FTZ R45, R45, R29.reuse ;  /* 0x0000001d2d2d7220 */ /* 0x080fe40000410000 */
[-C--:B------:R-:W-:Y:S02]  /*cbc0*/  FMUL.FTZ R46, R46, R28.reuse ;  /* 0x0000001c2e2e7220 */ /* 0x080fe40000410000 */
[----:B------:R-:W-:Y:S02]  /*cbd0*/  FMUL.FTZ R47, R47, R28 ;  /* 0x0000001c2f2f7220 */ /* 0x000fe40000410000 */
[-C--:B------:R-:W-:Y:S02]  /*cbe0*/  FMUL.FTZ R48, R48, R29.reuse ;  /* 0x0000001d30307220 */ /* 0x080fe40000410000 */
[----:B------:R-:W-:-:S02]  /*cbf0*/  FMUL.FTZ R49, R49, R29 ;  /* 0x0000001d31317220 */ /* 0x000fc40000410000 */
[-C--:B------:R-:W-:Y:S02]  /*cc00*/  FMUL.FTZ R50, R50, R28.reuse ;  /* 0x0000001c32327220 */ /* 0x080fe40000410000 */
[----:B------:R-:W-:Y:S02]  /*cc10*/  FMUL.FTZ R51, R51, R28 ;  /* 0x0000001c33337220 */ /* 0x000fe40000410000 */
[----:B------:R-:W-:Y:S02]  /*cc20*/  IMAD.MOV.U32 R41, RZ, RZ, R204 ;  /* 0x000000ffff297224 */ /* 0x000fe400078e00cc */
        /* <DEDUP_REMOVED lines=14> */
[----:B-1----:R-:W-:Y:S01]  /*cd10*/  HMMA.16816.F32 R32, R4, R16, R52 ;  /* 0x000000100420723c */ /* 0x002fe20000001834 */
        /* <DEDUP_REMOVED lines=11> */
[----:B------:R-:W-:Y:S02]  /*cdd0*/  IMAD.MOV.U32 R47, RZ, RZ, R203 ;  /* 0x000000ffff2f7224 */ /* 0x000fe400078e00cb */
[----:B------:R-:W-:Y:S02]  /*cde0*/  IMAD.MOV.U32 R45, RZ, RZ, R202 ;  /* 0x000000ffff2d7224 */ /* 0x000fe400078e00ca */
[----:B------:R-:W-:Y:S02]  /*cdf0*/  IMAD.MOV.U32 R53, RZ, RZ, R200 ;  /* 0x000000ffff357224 */ /* 0x000fe400078e00c8 */
[----:B--2---:R-:W-:Y:S07]  /*ce00*/  HMMA.16816.F32 R200, R4, R12, R60 ;  /* 0x0000000c04c8723c */ /* 0x004fee000000183c */
[----:B------:R-:W-:Y:S01]  /*ce10*/  IMAD.MOV.U32 R63, RZ, RZ, R195 ;  /* 0x000000ffff3f7224 */ /* 0x000fe200078e00c3 */
[----:B------:R-:W-:Y:S01]  /*ce20*/  MOV R62, R194 ;  /* 0x000000c2003e7202 */ /* 0x000fe20000000f00 */
[----:B------:R-:W-:Y:S01]  /*ce30*/  IMAD.MOV.U32 R61, RZ, RZ, R193 ;  /* 0x000000ffff3d7224 */ /* 0x000fe200078e00c1 */
[----:B------:R-:W-:-:S02]  /*ce40*/  MOV R60, R192 ;  /* 0x000000c0003c7202 */ /* 0x000fc40000000f00 */
[----:B------:R-:W-:Y:S01]  /*ce50*/  HMMA.16816.F32 R192, R4, R14, R64 ;  /* 0x0000000e04c0723c */ /* 0x000fe20000001840 */
[----:B------:R-:W2:Y:S01]  /*ce60*/  LDSM.16.MT88.4 R12, [R212+0x1a000] ;  /* 0x01a00000d40c783b */ /* 0x000ea20000004200 */
[-C--:B------:R-:W-:Y:S02]  /*ce70*/  FMUL.FTZ R68, R68, R29.reuse ;  /* 0x0000001d44447220 */ /* 0x080fe40000410000 */
[-C--:B------:R-:W-:Y:S02]  /*ce80*/  FMUL.FTZ R69, R69, R29.reuse ;  /* 0x0000001d45457220 */ /* 0x080fe40000410000 */
[-C--:B------:R-:W-:Y:S02]  /*ce90*/  FMUL.FTZ R70, R70, R28.reuse ;  /* 0x0000001c46467220 */ /* 0x080fe40000410000 */
[----:B------:R-:W-:Y:S02]  /*cea0*/  FMUL.FTZ R71, R71, R28 ;  /* 0x0000001c47477220 */ /* 0x000fe40000410000 */
[----:B------:R-:W-:-:S02]  /*ceb0*/  FMUL.FTZ R72, R72, R29 ;  /* 0x0000001d48487220 */ /* 0x000fc40000410000 */
[----:B------:R-:W-:Y:S02]  /*cec0*/  FMUL.FTZ R73, R73, R29 ;  /* 0x0000001d49497220 */ /* 0x000fe40000410000 */
[-C--:B------:R-:W-:Y:S02]  /*ced0*/  FMUL.FTZ R74, R74, R28.reuse ;  /* 0x0000001c4a4a7220 */ /* 0x080fe40000410000 */
[----:B------:R-:W-:Y:S02]  /*cee0*/  FMUL.FTZ R75, R75, R28 ;  /* 0x0000001c4b4b7220 */ /* 0x000fe40000410000 */
[----:B------:R-:W-:Y:S01]  /*cef0*/  IMAD.MOV.U32 R55, RZ, RZ, R188 ;  /* 0x000000ffff377224 */ /* 0x000fe200078e00bc */
[----:B------:R-:W-:Y:S01]  /*cf00*/  MOV R54, R185 ;  /* 0x000000b900367202 */ /* 0x000fe20000000f00 */
[----:B-1----:R-:W-:Y:S01]  /*cf10*/  HMMA.16816.F32 R188, R4, R16, R68 ;  /* 0x0000001004bc723c */ /* 0x002fe20000001844 */
[----:B------:R-:W-:-:S06]  /*cf20*/  MOV R52, R184 ;  /* 0x000000b800347202 */ /* 0x000fcc0000000f00 */
[----:B------:R-:W-:Y:S02]  /*cf30*/  IMAD.MOV.U32 R71, RZ, RZ, R186 ;  /* 0x000000ffff477224 */ /* 0x000fe400078e00ba */
[----:B------:R-:W-:Y:S02]  /*cf40*/  IMAD.MOV.U32 R69, RZ, RZ, R187 ;  /* 0x000000ffff457224 */ /* 0x000fe400078e00bb */
[----:B------:R-:W-:Y:S01]  /*cf50*/  HMMA.16816.F32 R184, R4, R18, R72 ;  /* 0x0000001204b8723c */ /* 0x000fe20000001848 */
[----:B------:R-:W1:Y:S01]  /*cf60*/  LDSM.16.MT88.4 R16, [R211+0x1a000] ;  /* 0x01a00000d310783b */ /* 0x000e620000004200 */
        /* <DEDUP_REMOVED lines=12> */
[C---:B------:R-:W-:Y:S08]  /*d030*/  HMMA.16816.F32 R248, R4.reuse, R22, R156 ;  /* 0x0000001604f8723c */ /* 0x040ff0000000189c */
        /* <DEDUP_REMOVED lines=82> */
[----:B------:R-:W-:-:S07]  /*d560*/  LOP3.LUT R8, R25, UR7, R30, 0x96, !PT ;  /* 0x0000000719087c12 */ /* 0x000fce000f8e961e */
[----:B------:R-:W-:Y:S01]  /*d570*/  HMMA.16816.F32 R136, R4, R18, R136 ;  /* 0x000000120488723c */ /* 0x000fe20000001888 */
[----:B------:R-:W1:Y:S01]  /*d580*/  LDSM.16.MT88.4 R16, [R211+0x1e000] ;  /* 0x01e00000d310783b */ /* 0x000e620000004200 */
[-C--:B------:R-:W-:Y:S02]  /*d590*/  FMUL.FTZ R160, R160, R29.reuse ;  /* 0x0000001da0a07220 */ /* 0x080fe40000410000 */
[----:B------:R-:W-:Y:S02]  /*d5a0*/  FMUL.FTZ R161, R161, R29 ;  /* 0x0000001da1a17220 */ /* 0x000fe40000410000 */
[-C--:B------:R-:W-:Y:S02]  /*d5b0*/  FMUL.FTZ R162, R162, R28.reuse ;  /* 0x0000001ca2a27220 */ /* 0x080fe40000410000 */
[----:B------:R-:W-:Y:S02]  /*d5c0*/  FMUL.FTZ R163, R163, R28 ;  /* 0x0000001ca3a37220 */ /* 0x000fe40000410000 */
[----:B------:R-:W-:-:S02]  /*d5d0*/  FFMA.FTZ R0, R170, c[0x0][0x23c], -R2 ;  /* 0x00008f00aa007a23 */ /* 0x000fc40000010802 */
[----:B------:R-:W-:Y:S01]  /*d5e0*/  IMAD.WIDE.U32 R8, R8, -0x2daee0ad, RZ ;  /* 0xd2511f5308087825 */ /* 0x000fe200078e00ff */
[----:B------:R-:W-:Y:S01]  /*d5f0*/  MOV R40, R11 ;  /* 0x0000000b00287202 */ /* 0x000fe20000000f00 */
[----:B------:R3:W-:Y:S01]  /*d600*/  MUFU.EX2 R105, R0 ;  /* 0x0000000000697308 */ /* 0x0007e20000000800 */
[----:B--2---:R-:W-:Y:S01]  /*d610*/  HMMA.16816.F32 R160, R4, R12, R160 ;  /* 0x0000000c04a0723c */ /* 0x004fe200000018a0 */
[-C--:B------:R-:W-:Y:S02]  /*d620*/  FMUL.FTZ R140, R140, R29.reuse ;  /* 0x0000001d8c8c7220 */ /* 0x080fe40000410000 */
[----:B------:R-:W-:Y:S02]  /*d630*/  FMUL.FTZ R141, R141, R29 ;  /* 0x0000001d8d8d7220 */ /* 0x000fe40000410000 */
[-C--:B------:R-:W-:Y:S02]  /*d640*/  FMUL.FTZ R142, R142, R28.reuse ;  /* 0x0000001c8e8e7220 */ /* 0x080fe40000410000 */
[----:B------:R-:W-:Y:S01]  /*d650*/  FMUL.FTZ R143, R143, R28 ;  /* 0x0000001c8f8f7220 */ /* 0x000fe20000410000 */
[----:B------:R-:W-:Y:S01]  /*d660*/  LOP3.LUT R11, R8, 0xffff, RZ, 0xc0, !PT ;  /* 0x0000ffff080b7812 */ /* 0x000fe200078ec0ff */
[--C-:B------:R-:W-:Y:S01]  /*d670*/  FFMA.FTZ R12, R172, c[0x0][0x23c], -R2.reuse ;  /* 0x00008f00ac0c7a23 */ /* 0x100fe20000010802 */
[----:B------:R-:W-:Y:S01]  /*d680*/  LOP3.LUT R13, R8, 0xff, RZ, 0xc0, !PT ;  /* 0x000000ff080d7812 */ /* 0x000fe200078ec0ff */
[----:B---3--:R-:W-:-:S02]  /*d690*/  FFMA.FTZ R0, R171, c[0x0][0x23c], -R2 ;  /* 0x00008f00ab007a23 */ /* 0x008fc40000010802 */
[----:B------:R2:W-:Y:S01]  /*d6a0*/  MUFU.EX2 R101, R12 ;  /* 0x0000000c00657308 */ /* 0x0005e20000000800 */
[----:B------:R-:W-:Y:S07]  /*d6b0*/  HMMA.16816.F32 R140, R4, R14, R140 ;  /* 0x0000000e048c723c */ /* 0x000fee000000188c */
[----:B------:R3:W4:Y:S01]  /*d6c0*/  MUFU.EX2 R93, R0 ;  /* 0x00000000005d7308 */ /* 0x0007220000000800 */
[----:B------:R-:W-:Y:S02]  /*d6d0*/  SHF.R.U32.HI R15, RZ, 0x18, R8 ;  /* 0x00000018ff0f7819 */ /* 0x000fe40000011608 */
[----:B--2---:R-:W-:-:S02]  /*d6e0*/  SHF.R.U32.HI R12, RZ, 0x8, R11 ;  /* 0x00000008ff0c7819 */ /* 0x004fc4000001160b */
[----:B------:R-:W-:Y:S01]  /*d6f0*/  SHF.R.U32.HI R11, RZ, 0x10, R8 ;  /* 0x00000010ff0b7819 */ /* 0x000fe20000011608 */
[----:B------:R-:W-:Y:S01]  /*d700*/  FFMA.FTZ R8, R176, c[0x0][0x23c], -R10 ;  /* 0x00008f00b0087a23 */ /* 0x000fe2000001080a */
[----:B---3--:R-:W-:Y:S01]  /*d710*/  LOP3.LUT R0, R9, UR17, R26, 0x96, !PT ;  /* 0x0000001109007c12 */ /* 0x008fe2000f8e961a */
[----:B------:R-:W-:Y:S01]  /*d720*/  FFMA.FTZ R9, R173, c[0x0][0x23c], -R2 ;  /* 0x00008f00ad097a23 */ /* 0x000fe20000010802 */
[----:B------:R-:W-:Y:S01]  /*d730*/  PRMT R31, R13, 0x5410, R12 ;  /* 0x000054100d1f7816 */ /* 0x000fe2000000000c */
[----:B------:R2:W-:Y:S01]  /*d740*/  MUFU.EX2 R100, R8 ;  /* 0x0000000800647308 */ /* 0x0005e20000000800 */
[----:B------:R-:W-:Y:S01]  /*d750*/  LOP3.LUT R14, R0, 0xff, RZ, 0xc0, !PT ;  /* 0x000000ff000e7812 */ /* 0x000fe200078ec0ff */
[-C--:B------:R-:W-:Y:S01]  /*d760*/  FMUL.FTZ R152, R152, R29.reuse ;  /* 0x0000001d98987220 */ /* 0x080fe20000410000 */
[--C-:B------:R-:W-:Y:S01]  /*d770*/  SHF.R.U32.HI R13, RZ, 0x18, R0.reuse ;  /* 0x00000018ff0d7819 */ /* 0x100fe20000011600 */
[----:B------:R-:W-:Y:S01]  /*d780*/  FMUL.FTZ R153, R153, R29 ;  /* 0x0000001d99997220 */ /* 0x000fe20000410000 */
[----:B------:R-:W-:Y:S03]  /*d790*/  LDSM.16.MT88.4 R24, [R209+0x18800] ;  /* 0x01880000d118783b */ /* 0x000fe60000004200 */
[----:B------:R3:W-:Y:S01]  /*d7a0*/  MUFU.EX2 R87, R9 ;  /* 0x0000000900577308 */ /* 0x0007e20000000800 */
[-C--:B------:R-:W-:Y:S01]  /*d7b0*/  FMUL.FTZ R154, R154, R28.reuse ;  /* 0x0000001c9a9a7220 */ /* 0x080fe20000410000 */
[----:B--2---:R-:W-:Y:S01]  /*d7c0*/  SHF.R.U32.HI R8, RZ, 0x10, R0 ;  /* 0x00000010ff087819 */ /* 0x004fe20000011600 */
[----:B------:R-:W-:Y:S01]  /*d7d0*/  FMUL.FTZ R155, R155, R28 ;  /* 0x0000001c9b9b7220 */ /* 0x000fe20000410000 */
[----:B---3--:R-:W-:Y:S01]  /*d7e0*/  LOP3.LUT R9, R0, 0xffff, RZ, 0xc0, !PT ;  /* 0x0000ffff00097812 */ /* 0x008fe200078ec0ff */
[----:B------:R-:W-:-:S03]  /*d7f0*/  FFMA.FTZ R0, R175, c[0x0][0x23c], -R10 ;  /* 0x00008f00af007a23 */ /* 0x000fc6000001080a */
[----:B------:R-:W-:Y:S01]  /*d800*/  SHF.R.U32.HI R9, RZ, 0x8, R9 ;  /* 0x00000008ff097819 */ /* 0x000fe20000011609 */
[----:B------:R2:W3:Y:S01]  /*d810*/  MUFU.EX2 R92, R0 ;  /* 0x00000000005c7308 */ /* 0x0004e20000000800 */
        /* <DEDUP_REMOVED lines=8> */
[----:B--2---:R-:W-:Y:S02]  /*d8a0*/  PRMT R0, R14, 0x5410, R9 ;  /* 0x000054100e007816 */ /* 0x004fe40000000009 */
[----:B------:R-:W-:Y:S01]  /*d8b0*/  LOP3.LUT R8, R8, 0xff, RZ, 0xc0, !PT ;  /* 0x000000ff08087812 */ /* 0x000fe200078ec0ff */
[----:B------:R-:W-:Y:S01]  /*d8c0*/  HMMA.16816.F32 R152, R4, R20, R152 ;  /* 0x000000140498723c */ /* 0x000fe20000001898 */
[----:B------:R-:W2:Y:S01]  /*d8d0*/  LDSM.16.MT88.4 R20, [R210+0x18800] ;  /* 0x01880000d214783b */ /* 0x000ea20000004200 */
[----:B------:R-:W-:Y:S01]  /*d8e0*/  HSET2.LE.AND R0, R0, R177, PT ;  /* 0x000000b100007233 */ /* 0x000fe20003803000 */
[----:B------:R-:W-:-:S02]  /*d8f0*/  PRMT R9, R8, 0x5410, R13 ;  /* 0x0000541008097816 */ /* 0x000fc4000000000d */
[----:B----4-:R-:W-:-:S03]  /*d900*/  F2FP.PACK_AB R8, R93, R105 ;  /* 0x000000695d08723e */ /* 0x010fc600000000ff */
[----:B-1----:R-:W-:Y:S01]  /*d910*/  HMMA.16816.F32 R164, R4, R16, R164 ;  /* 0x0000001004a4723c */ /* 0x002fe200000018a4 */
[----:B------:R-:W-:Y:S01]  /*d920*/  LOP3.LUT R12, R11, 0xff, RZ, 0xc0, !PT ;  /* 0x000000ff0b0c7812 */ /* 0x000fe200078ec0ff */
[----:B------:R-:W-:-:S06]  /*d930*/  FFMA.FTZ R11, R174, c[0x0][0x23c], -R10 ;  /* 0x00008f00ae0b7a23 */ /* 0x000fcc000001080a */
[----:B------:R-:W-:Y:S01]  /*d940*/  HMMA.16816.F32 R144, R4, R18, R144 ;  /* 0x000000120490723c */ /* 0x000fe20000001890 */
[----:B------:R-:W1:Y:S06]  /*d950*/  LDSM.16.MT88.4 R16, [R212+0x18800] ;  /* 0x01880000d410783b */ /* 0x000e6c0000004200 */
[----:B------:R-:W-:Y:S01]  /*d960*/  FFMA.FTZ R5, R168, c[0x0][0x23c], -R10 ;  /* 0x00008f00a8057a23 */ /* 0x000fe2000001080a */
[----:B------:R-:W-:Y:S01]  /*d970*/  LOP3.LUT R4, R0, R8, RZ, 0xc0, !PT ;  /* 0x0000000800047212 */ /* 0x000fe200078ec0ff */
[----:B------:R-:W-:Y:S02]  /*d980*/  HSET2.LE.AND R0, R9, R177, PT ;  /* 0x000000b109007233 */ /* 0x000fe40003803000 */
[----:B------:R3:W-:Y:S08]  /*d990*/  MUFU.EX2 R78, R5 ;  /* 0x00000005004e7308 */ /* 0x0007f00000000800 */
[----:B------:R-:W4:Y:S01]  /*d9a0*/  MUFU.EX2 R68, R11 ;  /* 0x0000000b00447308 */ /* 0x000f220000000800 */
[----:B---3--:R-:W-:-:S04]  /*d9b0*/  F2FP.PACK_AB R5, R92, R100 ;  /* 0x000000645c05723e */ /* 0x008fc800000000ff */
[----:B------:R-:W-:Y:S01]  /*d9c0*/  LOP3.LUT R5, R0, R5, RZ, 0xc0, !PT ;  /* 0x0000000500057212 */ /* 0x000fe200078ec0ff */
[----:B------:R-:W-:Y:S01]  /*d9d0*/  HSET2.LE.AND R0, R31, R177, PT ;  /* 0x000000b11f007233 */ /* 0x000fe20003803000 */
[----:B------:R-:W-:Y:S01]  /*d9e0*/  IMAD.MOV.U32 R31, RZ, RZ, R87 ;  /* 0x000000ffff1f7224 */ /* 0x000fe200078e0057 */
[----:B------:R-:W-:Y:S02]  /*d9f0*/  PRMT R30, R12, 0x5410, R15 ;  /* 0x000054100c1e7816 */ /* 0x000fe4000000000f */
[----:B------:R-:W3:Y:S02]  /*da00*/  LDSM.16.MT88.4 R12, [R211+0x18800] ;  /* 0x01880000d30c783b */ /* 0x000ee40000004200 */
[----:B------:R-:W-:-:S04]  /*da10*/  F2FP.PACK_AB R6, R31, R101 ;  /* 0x000000651f06723e */ /* 0x000fc800000000ff */
[----:B------:R-:W-:Y:S01]  /*da20*/  LOP3.LUT R6, R0, R6, RZ, 0xc0, !PT ;  /* 0x0000000600067212 */ /* 0x000fe200078ec0ff */
[----:B------:R-:W-:Y:S01]  /*da30*/  HSET2.LE.AND R0, R30, R177, PT ;  /* 0x000000b11e007233 */ /* 0x000fe20003803000 */
[----:B----4-:R-:W-:-:S05]  /*da40*/  IMAD.MOV.U32 R30, RZ, RZ, R68 ;  /* 0x000000ffff1e7224 */ /* 0x010fca00078e0044 */
[----:B------:R-:W-:-:S04]  /*da50*/  F2FP.PACK_AB R7, R78, R30 ;  /* 0x0000001e4e07723e */ /* 0x000fc800000000ff */
        /* <DEDUP_REMOVED lines=16> */
[----:B------:R-:W-:-:S02]  /*db60*/  MOV R104, R70 ;  /* 0x0000004600687202 */ /* 0x000fc40000000f00 */
[----:B------:R-:W-:Y:S02]  /*db70*/  MOV R170, R71 ;  /* 0x0000004700aa7202 */ /* 0x000fe40000000f00 */
[----:B------:R-:W-:Y:S02]  /*db80*/  MOV R94, R61 ;  /* 0x0000003d005e7202 */ /* 0x000fe40000000f00 */
[----:B------:R-:W-:Y:S01]  /*db90*/  MOV R84, R63 ;  /* 0x0000003f00547202 */ /* 0x000fe20000000f00 */
[C---:B------:R-:W-:Y:S01]  /*dba0*/  HMMA.16816.F32 R44, R4.reuse, R20, R240 ;  /* 0x00000014042c723c */ /* 0x040fe200000018f0 */
[----:B------:R-:W2:Y:S07]  /*dbb0*/  LDSM.16.MT88.4 R20, [R210+0x1a800] ;  /* 0x01a80000d214783b */ /* 0x000eae0000004200 */
        /* <DEDUP_REMOVED lines=15> */
[C---:B---3--:R-:W-:Y:S01]  /*dcb0*/  HMMA.16816.F32 R84, R4.reuse, R14, R36 ;  /* 0x0000000e0454723c */ /* 0x048fe20000001824 */
[----:B------:R-:W-:Y:S01]  /*dcc0*/  MOV R238, R79 ;  /* 0x0000004f00ee7202 */ /* 0x000fe20000000f00 */
[----:B------:R-:W-:Y:S06]  /*dcd0*/  LDSM.16.MT88.4 R36, [R210+0x1c800] ;  /* 0x01c80000d224783b */ /* 0x000fec0000004200 */
[----:B------:R-:W-:Y:S01]  /*dce0*/  HMMA.16816.F32 R76, R4, R12, R32 ;  /* 0x0000000c044c723c */ /* 0x000fe20000001820 */
[----:B------:R-:W3:Y:S01]  /*dcf0*/  LDSM.16.MT88.4 R12, [R211+0x1a800] ;  /* 0x01a80000d30c783b */ /* 0x000ee20000004200 */
[----:B------:R-:W-:-:S02]  /*dd00*/  MOV R199, R110 ;  /* 0x0000006e00c77202 */ /* 0x000fc40000000f00 */
[----:B------:R-:W-:Y:S01]  /*dd10*/  MOV R237, R111 ;  /* 0x0000006f00ed7202 */ /* 0x000fe20000000f00 */
[----:B------:R-:W4:Y:S03]  /*dd20*/  LDSM.16.MT88.4 R32, [R209+0x1a800] ;  /* 0x01a80000d120783b */ /* 0x000f260000004200 */
[C---:B--2---:R-:W-:Y:S08]  /*dd30*/  HMMA.16816.F32 R108, R4.reuse, R22, R184 ;  /* 0x00000016046c723c */ /* 0x044ff000000018b8 */
[C---:B-1----:R-:W-:Y:S08]  /*dd40*/  HMMA.16816.F32 R156, R4.reuse, R16, R156 ;  /* 0x00000010049c723c */ /* 0x042ff0000000189c */
[C---:B------:R-:W-:Y:S01]  /*dd50*/  HMMA.16816.F32 R184, R4.reuse, R18, R80 ;  /* 0x0000001204b8723c */ /* 0x040fe20000001850 */
[----:B------:R-:W1:Y:S07]  /*dd60*/  LDSM.16.MT88.4 R16, [R212+0x1c800] ;  /* 0x01c80000d410783b */ /* 0x000e6e0000004200 */
[----:B------:R-:W-:Y:S01]  /*dd70*/  HMMA.16816.F32 R152, R4, R24, R152 ;  /* 0x000000180498723c */ /* 0x000fe20000001898 */
[----:B------:R-:W2:Y:S01]  /*dd80*/  LDSM.16.MT88.4 R24, [R209+0x1c800] ;  /* 0x01c80000d118783b */ /* 0x000ea20000004200 */
[----:B------:R-:W-:Y:S01]  /*dd90*/  IMAD.MOV.U32 R196, RZ, RZ, R106 ;  /* 0x000000ffffc47224 */ /* 0x000fe200078e006a */
[----:B------:R-:W-:Y:S01]  /*dda0*/  MOV R197, R107 ;  /* 0x0000006b00c57202 */ /* 0x000fe20000000f00 */
[----:B------:R-:W-:-:S04]  /*ddb0*/  IMAD.MOV.U32 R249, RZ, RZ, R92 ;  /* 0x000000fffff97224 */ /* 0x000fc800078e005c */
[----:B---3--:R-:W-:Y:S01]  /*ddc0*/  HMMA.16816.F32 R180, R4, R12, R180 ;  /* 0x0000000c04b4723c */ /* 0x008fe200000018b4 */
[----:B------:R-:W-:Y:S01]  /*ddd0*/  MOV R248, R93 ;  /* 0x0000005d00f87202 */ /* 0x000fe20000000f00 */
[----:B------:R-:W-:Y:S01]  /*dde0*/  IMAD.MOV.U32 R242, RZ, RZ, R95 ;  /* 0x000000fffff27224 */ /* 0x000fe200078e005f */
[----:B------:R-:W-:Y:S01]  /*ddf0*/  MOV R11, R94 ;  /* 0x0000005e000b7202 */ /* 0x000fe20000000f00 */
[----:B------:R-:W-:-:S04]  /*de00*/  IMAD.MOV.U32 R198, RZ, RZ, R178 ;  /* 0x000000ffffc67224 */ /* 0x000fc800078e00b2 */
[C---:B------:R-:W-:Y:S01]  /*de10*/  HMMA.16816.F32 R172, R4.reuse, R14, R88 ;  /* 0x0000000e04ac723c */ /* 0x040fe20000001858 */
[----:B------:R-:W3:Y:S01]  /*de20*/  LDSM.16.MT88.4 R12, [R211+0x1c800] ;  /* 0x01c80000d30c783b */ /* 0x000ee20000004200 */
[----:B------:R-:W-:Y:S01]  /*de30*/  IMAD.MOV.U32 R239, RZ, RZ, R104 ;  /* 0x000000ffffef7224 */ /* 0x000fe200078e0068 */
[----:B------:R-:W-:Y:S02]  /*de40*/  MOV R240, R105 ;  /* 0x0000006900f07202 */ /* 0x000fe40000000f00 */
[----:B------:R-:W-:Y:S02]  /*de50*/  MOV R243, R100 ;  /* 0x0000006400f37202 */ /* 0x000fe40000000f00 */
[----:B------:R-:W-:Y:S01]  /*de60*/  MOV R250, R101 ;  /* 0x0000006500fa7202 */ /* 0x000fe20000000f00 */
[C---:B----4-:R-:W-:Y:S07]  /*de70*/  HMMA.16816.F32 R92, R4.reuse, R32, R200 ;  /* 0x00000020045c723c */ /* 0x050fee00000018c8 */
[----:B------:R-:W-:Y:S01]  /*de80*/  MOV R200, R102 ;  /* 0x0000006600c87202 */ /* 0x000fe20000000f00 */
[C---:B------:R-:W-:Y:S01]  /*de90*/  HMMA.16816.F32 R104, R4.reuse, R20, R188 ;  /* 0x000000140468723c */ /* 0x040fe200000018bc */
[----:B------:R-:W-:Y:S01]  /*dea0*/  MOV R201, R103 ;  /* 0x0000006700c97202 */ /* 0x000fe20000000f00 */
[----:B------:R-:W-:Y:S01]  /*deb0*/  IMAD.MOV.U32 R33, RZ, RZ, R199 ;  /* 0x000000ffff217224 */ /* 0x000fe200078e00c7 */
[----:B------:R-:W4:Y:S04]  /*dec0*/  LDSM.16.MT88.4 R20, [R209+0x1e800] ;  /* 0x01e80000d114783b */ /* 0x000f280000004200 */
[----:B------:R-:W-:Y:S01]  /*ded0*/  MOV R190, R196 ;  /* 0x000000c400be7202 */ /* 0x000fe20000000f00 */
[----:B------:R-:W-:Y:S01]  /*dee0*/  HMMA.16816.F32 R100, R4, R34, R192 ;  /* 0x000000220464723c */ /* 0x000fe200000018c0 */
[----:B------:R-:W-:-:S06]  /*def0*/  MOV R191, R197 ;  /* 0x000000c500bf7202 */ /* 0x000fcc0000000f00 */
[----:B------:R-:W-:Y:S01]  /*df00*/  IMAD.MOV.U32 R195, RZ, RZ, R198 ;  /* 0x000000ffffc37224 */ /* 0x000fe200078e00c6 */
[C---:B-1----:R-:W-:Y:S08]  /*df10*/  HMMA.16816.F32 R80, R4.reuse, R16, R48 ;  /* 0x000000100450723c */ /* 0x042ff00000001830 */
[----:B------:R-:W-:Y:S01]  /*df20*/  HMMA.16816.F32 R196, R4, R18, R112 ;  /* 0x0000001204c4723c */ /* 0x000fe20000001870 */
[----:B------:R-:W1:Y:S01]  /*df30*/  LDSM.16.MT88.4 R16, [R210+0x1e800] ;  /* 0x01e80000d210783b */ /* 0x000e620000004200 */
[----:B------:R-:W-:Y:S01]  /*df40*/  UIADD3 UR4, UR4, 0x1, URZ ;  /* 0x0000000104047890 */ /* 0x000fe2000fffe03f */
[----:B------:R-:W-:Y:S01]  /*df50*/  MOV R35, R0 ;  /* 0x0000000000237202 */ /* 0x000fe20000000f00 */
[----:B------:R-:W-:-:S04]  /*df60*/  IMAD.MOV.U32 R202, RZ, RZ, R179 ;  /* 0x000000ffffca7224 */ /* 0x000fc800078e00b3 */
[----:B------:R-:W-:Y:S02]  /*df70*/  MOV R0, UR4 ;  /* 0x0000000400007c02 */ /* 0x000fe40008000f00 */
[----:B------:R-:W-:Y:S02]  /*df80*/  MOV R203, R177 ;  /* 0x000000b100cb7202 */ /* 0x000fe40000000f00 */
[----:B------:R-:W-:Y:S01]  /*df90*/  LOP3.LUT R0, R151, UR27, R0, 0x96, !PT ;  /* 0x0000001b97007c12 */ /* 0x000fe2000f8e9600 */
[----:B--2---:R-:W-:Y:S01]  /*dfa0*/  HMMA.16816.F32 R176, R4, R24, R72 ;  /* 0x0000001804b0723c */ /* 0x004fe20000001848 */
[----:B------:R-:W-:Y:S01]  /*dfb0*/  MOV R193, R9 ;  /* 0x0000000900c17202 */ /* 0x000fe20000000f00 */
[----:B------:R-:W-:Y:S01]  /*dfc0*/  IMAD.MOV.U32 R194, RZ, RZ, R170 ;  /* 0x000000ffffc27224 */ /* 0x000fe200078e00aa */
[----:B------:R-:W-:-:S04]  /*dfd0*/  MOV R32, R203 ;  /* 0x000000cb00207202 */ /* 0x000fc80000000f00 */
[----:B------:R-:W-:Y:S02]  /*dfe0*/  MOV R24, R200 ;  /* 0x000000c800187202 */ /* 0x000fe40000000f00 */
[----:B------:R-:W-:Y:S01]  /*dff0*/  MOV R200, R202 ;  /* 0x000000ca00c87202 */ /* 0x000fe20000000f00 */
[----:B------:R-:W-:Y:S01]  /*e000*/  IMAD.MOV.U32 R202, RZ, RZ, R8 ;  /* 0x000000ffffca7224 */ /* 0x000fe200078e0008 */
[----:B------:R-:W-:Y:S01]  /*e010*/  MOV R203, R168 ;  /* 0x000000a800cb7202 */ /* 0x000fe20000000f00 */
[----:B------:R-:W-:Y:S01]  /*e020*/  IMAD.MOV.U32 R25, RZ, RZ, R201 ;  /* 0x000000ffff197224 */ /* 0x000fe200078e00c9 */
[----:B------:R-:W-:Y:S01]  /*e030*/  MOV R192, R171 ;  /* 0x000000ab00c07202 */ /* 0x000fe20000000f00 */
[----:B------:R-:W-:Y:S01]  /*e040*/  IMAD.WIDE.U32 R8, R0, -0x326172a9, RZ ;  /* 0xcd9e8d5700087825 */ /* 0x000fe200078e00ff */
[----:B------:R-:W-:Y:S02]  /*e050*/  MOV R201, R169 ;  /* 0x000000a900c97202 */ /* 0x000fe40000000f00 */
[----:B------:R-:W-:Y:S02]  /*e060*/  HMMA.16816.F32 R168, R4, R26, R96 ;  /* 0x0000001a04a8723c */ /* 0x000fe40000001860 */
[----:B------:R-:W-:-:S02]  /*e070*/  LOP3.LUT R0, R9, UR15, R190, 0x96, !PT ;  /* 0x0000000f09007c12 */ /* 0x000fc4000f8e96be */
[----:B------:R-:W-:-:S04]  /*e080*/  MOV R191, R194 ;  /* 0x000000c200bf7202 */ /* 0x000fc80000000f00 */
[----:B------:R-:W-:Y:S01]  /*e090*/  HMMA.16816.F32 R96, R4, R36, R64 ;  /* 0x000000240460723c */ /* 0x000fe20000001840 */
[----:B------:R-:W-:Y:S02]  /*e0a0*/  MOV R194, R11 ;  /* 0x0000000b00c27202 */ /* 0x000fe40000000f00 */
[----:B------:R-:W-:-:S05]  /*e0b0*/  LOP3.LUT R11, R25, UR13, R8, 0x96, !PT ;  /* 0x0000000d190b7c12 */ /* 0x000fca000f8e9608 */
[----:B---3--:R-:W-:Y:S01]  /*e0c0*/  HMMA.16816.F32 R72, R4, R12, R116 ;  /* 0x0000000c0448723c */ /* 0x008fe20000001874 */
[----:B------:R-:W-:Y:S01]  /*e0d0*/  MOV R188, R195 ;  /* 0x000000c300bc7202 */ /* 0x000fe20000000f00 */
[----:B------:R-:W-:-:S06]  /*e0e0*/  IMAD.WIDE.U32 R8, R0, -0x2daee0ad, RZ ;  /* 0xd2511f5300087825 */ /* 0x000fcc00078e00ff */
[----:B------:R-:W-:Y:S01]  /*e0f0*/  HMMA.16816.F32 R64, R4, R14, R120 ;  /* 0x0000000e0440723c */ /* 0x000fe20000001878 */
[----:B------:R-:W2:Y:S01]  /*e100*/  LDSM.16.MT88.4 R12, [R212+0x1e800] ;  /* 0x01e80000d40c783b */ /* 0x000ea20000004200 */
[----:B------:R-:W-:Y:S02]  /*e110*/  MOV R189, R200 ;  /* 0x000000c800bd7202 */ /* 0x000fe40000000f00 */
[----:B------:R-:W-:-:S04]  /*e120*/  MOV R190, R204 ;  /* 0x000000cc00be7202 */ /* 0x000fc80000000f00 */
[----:B------:R-:W-:Y:S01]  /*e130*/  HMMA.16816.F32 R88, R4, R38, R56 ;  /* 0x000000260458723c */ /* 0x000fe20000001838 */
[----:B------:R-:W-:Y:S01]  /*e140*/  IMAD.MOV.U32 R34, RZ, RZ, R192 ;  /* 0x000000ffff227224 */ /* 0x000fe200078e00c0 */
[----:B------:R-:W-:Y:S01]  /*e150*/  MOV R25, R188 ;  /* 0x000000bc00197202 */ /* 0x000fe20000000f00 */
[----:B------:R-:W-:Y:S01]  /*e160*/  FFMA.FTZ R0, R246, c[0x0][0x23c], -R2 ;  /* 0x00008f00f6007a23 */ /* 0x000fe20000010802 */
[----:B------:R-:W-:-:S04]  /*e170*/  LOP3.LUT R9, R9, UR12, R149, 0x96, !PT ;  /* 0x0000000c09097c12 */ /* 0x000fc8000f8e9695 */
[----:B----4-:R-:W-:Y:S01]  /*e180*/  HMMA.16816.F32 R56, R4, R20, R124 ;  /* 0x000000140438723c */ /* 0x010fe2000000187c */
[----:B------:R-:W-:Y:S01]  /*e190*/  IMAD.MOV.U32 R188, RZ, RZ, R189 ;  /* 0x000000ffffbc7224 */ /* 0x000fe200078e00bd */
[----:B------:R-:W-:Y:S01]  /*e1a0*/  MOV R189, R190 ;  /* 0x000000be00bd7202 */ /* 0x000fe20000000f00 */
[----:B------:R-:W-:-:S05]  /*e1b0*/  IMAD.MOV.U32 R195, RZ, RZ, R32 ;  /* 0x000000ffffc37224 */ /* 0x000fca00078e0020 */
[----:B------:R-:W-:Y:S01]  /*e1c0*/  HMMA.16816.F32 R128, R4, R22, R128 ;  /* 0x000000160480723c */ /* 0x000fe20000001880 */
[----:B------:R-:W3:Y:S01]  /*e1d0*/  LDSM.16.MT88.4 R20, [R211+0x1e800] ;  /* 0x01e80000d314783b */ /* 0x000ee20000004200 */
[----:B------:R-:W-:Y:S01]  /*e1e0*/  MOV R32, R206 ;  /* 0x000000ce00207202 */ /* 0x000fe20000000f00 */
[----:B------:R-:W-:Y:S01]  /*e1f0*/  IMAD.MOV.U32 R200, RZ, RZ, R242 ;  /* 0x000000ffffc87224 */ /* 0x000fe200078e00f2 */
[----:B------:R-:W-:-:S04]  /*e200*/  MOV R190, R191 ;  /* 0x000000bf00be7202 */ /* 0x000fc80000000f00 */
[----:B-1----:R-:W-:Y:S01]  /*e210*/  HMMA.16816.F32 R48, R4, R16, R132 ;  /* 0x000000100430723c */ /* 0x002fe20000001884 */
[----:B------:R-:W-:Y:S01]  /*e220*/  MOV R206, R241 ;  /* 0x000000f100ce7202 */ /* 0x000fe20000000f00 */
[----:B------:R1:W-:Y:S01]  /*e230*/  MUFU.EX2 R242, R0 ;  /* 0x0000000000f27308 */ /* 0x0003e20000000800 */
[----:B------:R-:W-:-:S04]  /*e240*/  IMAD.MOV.U32 R191, RZ, RZ, R34 ;  /* 0x000000ffffbf7224 */ /* 0x000fc800078e0022 */
[----:B------:R-:W-:-:S04]  /*e250*/  IMAD.WIDE.U32 R16, R11, -0x2daee0ad, RZ ;  /* 0xd2511f530b107825 */ /* 0x000fc800078e00ff */
[----:B------:R-:W-:Y:S01]  /*e260*/  FFMA.FTZ R11, R247, c[0x0][0x23c], -R2 ;  /* 0x00008f00f70b7a23 */ /* 0x000fe20000010802 */
[----:B------:R-:W-:Y:S02]  /*e270*/  MOV R34, R35 ;  /* 0x0000002300227202 */ /* 0x000fe40000000f00 */
[----:B------:R-:W-:Y:S01]  /*e280*/  MOV R35, R33 ;  /* 0x0000002100237202 */ /* 0x000fe20000000f00 */
[----:B------:R4:W5:Y:S01]  /*e290*/  MUFU.EX2 R241, R11 ;  /* 0x0000000b00f17308 */ /* 0x0009620000000800 */
[----:B------:R-:W-:Y:S01]  /*e2a0*/  IMAD.MOV.U32 R33, RZ, RZ, R237 ;  /* 0x000000ffff217224 */ /* 0x000fe200078e00ed */
[----:B-1----:R-:W-:Y:S01]  /*e2b0*/  LOP3.LUT R0, R17, UR10, R8, 0x96, !PT ;  /* 0x0000000a11007c12 */ /* 0x002fe2000f8e9608 */
[----:B------:R-:W-:Y:S01]  /*e2c0*/  IMAD.WIDE.U32 R8, R9, -0x326172a9, RZ ;  /* 0xcd9e8d5709087825 */ /* 0x000fe200078e00ff */
[----:B------:R-:W-:Y:S02]  /*e2d0*/  MOV R237, R239 ;  /* 0x000000ef00ed7202 */ /* 0x000fe40000000f00 */
[----:B------:R-:W-:Y:S01]  /*e2e0*/  MOV R239, R240 ;  /* 0x000000f000ef7202 */ /* 0x000fe20000000f00 */
[----:B------:R-:W-:Y:S01]  /*e2f0*/  IMAD.MOV.U32 R192, RZ, RZ, R205 ;  /* 0x000000ffffc07224 */ /* 0x000fe200078e00cd */
[----:B------:R-:W-:Y:S01]  /*e300*/  LOP3.LUT R9, R9, UR11, R24, 0x96, !PT ;  /* 0x0000000b09097c12 */ /* 0x000fe2000f8e9618 */
[----:B------:R-:W-:-:S04]  /*e310*/  IMAD.WIDE.U32 R204, R0, -0x326172a9, RZ ;  /* 0xcd9e8d5700cc7825 */ /* 0x000fc800078e00ff */
[----:B----4-:R-:W-:Y:S01]  /*e320*/  FFMA.FTZ R11, R252, c[0x0][0x23c], -R2 ;  /* 0x00008f00fc0b7a23 */ /* 0x010fe20000010802 */
[----:B------:R-:W-:Y:S01]  /*e330*/  MOV R24, R189 ;  /* 0x000000bd00187202 */ /* 0x000fe20000000f00 */
[----:B------:R-:W-:Y:S02]  /*e340*/  IMAD.MOV.U32 R27, RZ, RZ, R188 ;  /* 0x000000ffff1b7224 */ /* 0x000fe400078e00bc */
[----:B------:R1:W-:Y:S01]  /*e350*/  MUFU.EX2 R240, R11 ;  /* 0x0000000b00f07308 */ /* 0x0003e20000000800 */
[----:B------:R-:W-:Y:S01]  /*e360*/  MOV R189, R34 ;  /* 0x0000002200bd7202 */ /* 0x000fe20000000f00 */
[----:B------:R-:W-:Y:S01]  /*e370*/  IMAD.MOV.U32 R188, RZ, RZ, R191 ;  /* 0x000000ffffbc7224 */ /* 0x000fe200078e00bf */
[----:B------:R-:W-:Y:S01]  /*e380*/  MOV R34, R239 ;  /* 0x000000ef00227202 */ /* 0x000fe20000000f00 */
[----:B------:R-:W-:Y:S01]  /*e390*/  IMAD.MOV.U32 R191, RZ, RZ, R237 ;  /* 0x000000ffffbf7224 */ /* 0x000fe200078e00ed */
[----:B------:R-:W-:Y:S01]  /*e3a0*/  LOP3.LUT R0, R205, UR9, R8, 0x96, !PT ;  /* 0x00000009cd007c12 */ /* 0x000fe2000f8e9608 */
[----:B------:R-:W-:-:S04]  /*e3b0*/  IMAD.WIDE.U32 R8, R9, -0x2daee0ad, RZ ;  /* 0xd2511f5309087825 */ /* 0x000fc800078e00ff */
[----:B-1----:R-:W-:Y:S01]  /*e3c0*/  FFMA.FTZ R11, R25, c[0x0][0x23c], -R2 ;  /* 0x00008f00190b7a23 */ /* 0x002fe20000010802 */
[----:B------:R-:W-:Y:S02]  /*e3d0*/  MOV R25, R190 ;  /* 0x000000be00197202 */ /* 0x000fe40000000f00 */
[----:B------:R-:W-:Y:S01]  /*e3e0*/  MOV R190, R35 ;  /* 0x0000002300be7202 */ /* 0x000fe20000000f00 */
[----:B------:R1:W4:Y:S01]  /*e3f0*/  MUFU.EX2 R239, R11 ;  /* 0x0000000b00ef7308 */ /* 0x0003220000000800 */
[----:B------:R-:W-:Y:S01]  /*e400*/  MOV R35, R243 ;  /* 0x000000f300237202 */ /* 0x000fe20000000f00 */
[----:B------:R-:W-:Y:S02]  /*e410*/  IMAD.MOV.U32 R237, RZ, RZ, R248 ;  /* 0x000000ffffed7224 */ /* 0x000fe400078e00f8 */
[----:B------:R-:W-:Y:S01]  /*e420*/  IMAD.WIDE.U32 R150, R0, -0x2daee0ad, RZ ;  /* 0xd2511f5300967825 */ /* 0x000fe200078e00ff */
[----:B------:R-:W-:-:S03]  /*e430*/  LOP3.LUT R9, R9, UR8, R16, 0x96, !PT ;  /* 0x0000000809097c12 */ /* 0x000fc6000f8e9610 */
[----:B-1----:R-:W-:Y:S01]  /*e440*/  FFMA.FTZ R11, R27, c[0x0][0x23c], -R10 ;  /* 0x00008f001b0b7a23 */ /* 0x002fe2000001080a */
[----:B------:R-:W-:Y:S01]  /*e450*/  MOV R27, R24 ;  /* 0x00000018001b7202 */ /* 0x000fe20000000f00 */
[----:B------:R-:W-:Y:S01]  /*e460*/  IMAD.MOV.U32 R24, RZ, RZ, R25 ;  /* 0x000000ffff187224 */ /* 0x000fe200078e0019 */
[----:B------:R-:W-:Y:S02]  /*e470*/  MOV R25, R188 ;  /* 0x000000bc00197202 */ /* 0x000fe40000000f00 */
[----:B------:R-:W-:Y:S01]  /*e480*/  MOV R188, R189 ;  /* 0x000000bd00bc7202 */ /* 0x000fe20000000f00 */
[----:B------:R-:W-:Y:S01]  /*e490*/  IMAD.MOV.U32 R189, RZ, RZ, R190 ;  /* 0x000000ffffbd7224 */ /* 0x000fe200078e00be */
[----:B------:R-:W-:Y:S02]  /*e4a0*/  MOV R190, R191 ;  /* 0x000000bf00be7202 */ /* 0x000fe40000000f00 */
[----:B------:R-:W-:Y:S01]  /*e4b0*/  MOV R191, R34 ;  /* 0x0000002200bf7202 */ /* 0x000fe20000000f00 */
[----:B------:R-:W-:Y:S01]  /*e4c0*/  IMAD.MOV.U32 R34, RZ, RZ, R35 ;  /* 0x000000ffff227224 */ /* 0x000fe200078e0023 */
[----:B------:R-:W-:-:S02]  /*e4d0*/  MOV R35, R237 ;  /* 0x000000ed00237202 */ /* 0x000fc40000000f00 */
[----:B------:R-:W-:Y:S02]  /*e4e0*/  LOP3.LUT R0, R151, UR6, R8, 0x96, !PT ;  /* 0x0000000697007c12 */ /* 0x000fe4000f8e9608 */
[----:B------:R-:W-:Y:S02]  /*e4f0*/  MOV R237, R238 ;  /* 0x000000ee00ed7202 */ /* 0x000fe40000000f00 */
[----:B------:R1:W-:Y:S01]  /*e500*/  MUFU.EX2 R238, R11 ;  /* 0x0000000b00ee7308 */ /* 0x0003e20000000800 */
[----:B------:R-:W-:Y:S01]  /*e510*/  MOV R243, R249 ;  /* 0x000000f900f37202 */ /* 0x000fe20000000f00 */
[----:B------:R-:W-:Y:S01]  /*e520*/  IMAD.MOV.U32 R249, RZ, RZ, R30 ;  /* 0x000000fffff97224 */ /* 0x000fe200078e001e */
[----:B------:R-:W-:Y:S02]  /*e530*/  MOV R248, R250 ;  /* 0x000000fa00f87202 */ /* 0x000fe40000000f00 */
[----:B------:R-:W-:Y:S01]  /*e540*/  MOV R250, R31 ;  /* 0x0000001f00fa7202 */ /* 0x000fe20000000f00 */
[----:B------:R-:W-:Y:S01]  /*e550*/  IMAD.WIDE.U32 R30, R9, -0x326172a9, RZ ;  /* 0xcd9e8d57091e7825 */ /* 0x000fe200078e00ff */
[----:B--2---:R-:W-:Y:S03]  /*e560*/  HMMA.16816.F32 R160, R4, R12, R160 ;  /* 0x0000000c04a0723c */ /* 0x004fe600000018a0 */
[----:B------:R-:W-:-:S04]  /*e570*/  IMAD.WIDE.U32 R8, R0, -0x326172a9, RZ ;  /* 0xcd9e8d5700087825 */ /* 0x000fc800078e00ff */
[----:B-1----:R-:W-:Y:S02]  /*e580*/  FFMA.FTZ R11, R27, c[0x0][0x23c], -R10 ;  /* 0x00008f001b0b7a23 */ /* 0x002fe4000001080a */
[----:B------:R-:W-:Y:S01]  /*e590*/  IMAD.MOV.U32 R27, RZ, RZ, R24 ;  /* 0x000000ffff1b7224 */ /* 0x000fe200078e0018 */
[----:B------:R-:W-:Y:S01]  /*e5a0*/  MOV R24, R25 ;  /* 0x0000001900187202 */ /* 0x000fe20000000f00 */
[----:B------:R-:W-:Y:S01]  /*e5b0*/  HMMA.16816.F32 R140, R4, R14, R140 ;  /* 0x0000000e048c723c */ /* 0x000fe2000000188c */
[----:B------:R-:W-:Y:S01]  /*e5c0*/  MOV R25, R188 ;  /* 0x000000bc00197202 */ /* 0x000fe20000000f00 */
[----:B------:R-:W-:Y:S01]  /*e5d0*/  IMAD.MOV.U32 R188, RZ, RZ, R189 ;  /* 0x000000ffffbc7224 */ /* 0x000fe200078e00bd */
[----:B------:R-:W1:Y:S01]  /*e5e0*/  LDSM.16.MT88.4 R12, [R209+0x19000] ;  /* 0x01900000d10c783b */ /* 0x000e620000004200 */
[----:B------:R-:W-:Y:S01]  /*e5f0*/  MOV R189, R190 ;  /* 0x000000be00bd7202 */ /* 0x000fe20000000f00 */
[----:B------:R-:W-:Y:S01]  /*e600*/  IMAD.MOV.U32 R151, RZ, RZ, R24 ;  /* 0x000000ffff977224 */ /* 0x000fe200078e0018 */
[----:B------:R-:W-:Y:S01]  /*e610*/  MOV R190, R191 ;  /* 0x000000bf00be7202 */ /* 0x000fe20000000f00 */
[----:B------:R-:W-:Y:S01]  /*e620*/  IMAD.MOV.U32 R191, RZ, RZ, R34 ;  /* 0x000000ffffbf7224 */ /* 0x000fe200078e0022 */
[----:B------:R-:W-:-:S02]  /*e630*/  LOP3.LUT R0, R9, UR16, R30, 0x96, !PT ;  /* 0x0000001009007c12 */ /* 0x000fc4000f8e961e */
[----:B------:R-:W-:Y:S02]  /*e640*/  MOV R34, R35 ;  /* 0x0000002300227202 */ /* 0x000fe40000000f00 */
[----:B------:R-:W-:Y:S01]  /*e650*/  MOV R24, R25 ;  /* 0x0000001900187202 */ /* 0x000fe20000000f00 */
[C---:B------:R-:W-:Y:S01]  /*e660*/  HMMA.16816.F32 R136, R4.reuse, R18, R136 ;  /* 0x000000120488723c */ /* 0x040fe20000001888 */
[----:B------:R-:W-:Y:S01]  /*e670*/  MOV R25, R188 ;  /* 0x000000bc00197202 */ /* 0x000fe20000000f00 */
[----:B------:R-:W-:Y:S01]  /*e680*/  IMAD.MOV.U32 R188, RZ, RZ, R189 ;  /* 0x000000ffffbc7224 */ /* 0x000fe200078e00bd */
[----:B------:R-:W-:Y:S02]  /*e690*/  MOV R35, R237 ;  /* 0x000000ed00237202 */ /* 0x000fe40000000f00 */
[C---:B------:R-:W-:Y:S02]  /*e6a0*/  LOP3.LUT R9, R8.reuse, 0xffff, RZ, 0xc0, !PT ;  /* 0x0000ffff08097812 */ /* 0x040fe400078ec0ff */
[----:B------:R-:W-:Y:S01]  /*e6b0*/  MOV R189, R190 ;  /* 0x000000be00bd7202 */ /* 0x000fe20000000f00 */
[----:B---3--:R-:W-:Y:S01]  /*e6c0*/  HMMA.16816.F32 R164, R4, R20, R164 ;  /* 0x0000001404a4723c */ /* 0x008fe200000018a4 */
[----:B------:R-:W-:Y:S01]  /*e6d0*/  MOV R190, R191 ;  /* 0x000000bf00be7202 */ /* 0x000fe20000000f00 */
[----:B------:R-:W-:Y:S01]  /*e6e0*/  IMAD.MOV.U32 R191, RZ, RZ, R34 ;  /* 0x000000ffffbf7224 */ /* 0x000fe200078e0022 */
[----:B------:R-:W-:-:S05]  /*e6f0*/  LOP3.LUT R16, R8, 0xff, RZ, 0xc0, !PT ;  /* 0x000000ff08107812 */ /* 0x000fca00078ec0ff */
[----:B------:R-:W-:Y:S01]  /*e700*/  HMMA.16816.F32 R144, R4, R22, R144 ;  /* 0x000000160490723c */ /* 0x000fe20000001890 */
[----:B------:R-:W-:Y:S01]  /*e710*/  MOV R34, R35 ;  /* 0x0000002300227202 */ /* 0x000fe20000000f00 */
[----:B------:R2:W3:Y:S01]  /*e720*/  MUFU.EX2 R237, R11 ;  /* 0x0000000b00ed7308 */ /* 0x0004e20000000800 */
[----:B------:R-:W-:-:S04]  /*e730*/  MOV R35, R192 ;  /* 0x000000c000237202 */ /* 0x000fc80000000f00 */
[--C-:B------:R-:W-:Y:S01]  /*e740*/  FFMA.FTZ R5, R236, c[0x0][0x23c], -R10.reuse ;  /* 0x00008f00ec057a23 */ /* 0x100fe2000001080a */
[----:B------:R-:W-:Y:S01]  /*e750*/  LOP3.LUT R4, R0, 0xffff, RZ, 0xc0, !PT ;  /* 0x0000ffff00047812 */ /* 0x000fe200078ec0ff */
[----:B------:R-:W-:Y:S01]  /*e760*/  FFMA.FTZ R6, R27, c[0x0][0x23c], -R10 ;  /* 0x00008f001b067a23 */ /* 0x000fe2000001080a */
[----:B------:R-:W-:Y:S01]  /*e770*/  SHF.R.U32.HI R7, RZ, 0x8, R9 ;  /* 0x00000008ff077819 */ /* 0x000fe20000011609 */
[----:B------:R1:W-:Y:S01]  /*e780*/  MUFU.EX2 R236, R5 ;  /* 0x0000000500ec7308 */ /* 0x0003e20000000800 */
[----:B------:R-:W-:Y:S01]  /*e790*/  IMAD.MOV.U32 R192, RZ, RZ, R207 ;  /* 0x000000ffffc07224 */ /* 0x000fe200078e00cf */
[--C-:B------:R-:W-:Y:S01]  /*e7a0*/  SHF.R.U32.HI R17, RZ, 0x10, R8.reuse ;  /* 0x00000010ff117819 */ /* 0x100fe20000011608 */
[----:B------:R-:W3:Y:S01]  /*e7b0*/  LDSM.16.MT88.4 R20, [R210+0x19000] ;  /* 0x01900000d214783b */ /* 0x000ee20000004200 */
[----:B--2---:R-:W-:-:S04]  /*e7c0*/  SHF.R.U32.HI R11, RZ, 0x18, R8 ;  /* 0x00000018ff0b7819 */ /* 0x004fc80000011608 */
[----:B------:R2:W2:Y:S01]  /*e7d0*/  MUFU.EX2 R207, R6 ;  /* 0x0000000600cf7308 */ /* 0x0004a20000000800 */
[----:B------:R-:W-:Y:S02]  /*e7e0*/  PRMT R8, R16, 0x5410, R7 ;  /* 0x0000541010087816 */ /* 0x000fe40000000007 */
[----:B------:R-:W-:Y:S02]  /*e7f0*/  SHF.R.U32.HI R7, RZ, 0x10, R0 ;  /* 0x00000010ff077819 */ /* 0x000fe40000011600 */
[----:B-1----:R-:W-:Y:S02]  /*e800*/  SHF.R.U32.HI R5, RZ, 0x8, R4 ;  /* 0x00000008ff057819 */ /* 0x002fe40000011604 */
[----:B------:R-:W-:Y:S02]  /*e810*/  LOP3.LUT R4, R0, 0xff, RZ, 0xc0, !PT ;  /* 0x000000ff00047812 */ /* 0x000fe400078ec0ff */
[----:B------:R-:W-:Y:S02]  /*e820*/  LOP3.LUT R9, R17, 0xff, RZ, 0xc0, !PT ;  /* 0x000000ff11097812 */ /* 0x000fe400078ec0ff */
[----:B------:R-:W-:Y:S01]  /*e830*/  PRMT R4, R4, 0x5410, R5 ;  /* 0x0000541004047816 */ /* 0x000fe20000000005 */
[----:B------:R-:W1:Y:S01]  /*e840*/  LDSM.16.MT88.4 R16, [R212+0x19000] ;  /* 0x01900000d410783b */ /* 0x000e620000004200 */
[----:B--2---:R-:W-:-:S02]  /*e850*/  SHF.R.U32.HI R6, RZ, 0x18, R0 ;  /* 0x00000018ff067819 */ /* 0x004fc40000011600 */
[----:B------:R-:W-:Y:S01]  /*e860*/  LOP3.LUT R5, R7, 0xff, RZ, 0xc0, !PT ;  /* 0x000000ff07057812 */ /* 0x000fe200078ec0ff */
[--C-:B------:R-:W-:Y:S01]  /*e870*/  HSET2.LE.AND R0, R4, R195.reuse, PT ;  /* 0x000000c304007233 */ /* 0x100fe20003803000 */
[----:B------:R-:W-:Y:S02]  /*e880*/  PRMT R7, R9, 0x5410, R11 ;  /* 0x0000541009077816 */ /* 0x000fe4000000000b */
[----:B-----5:R-:W-:Y:S02]  /*e890*/  F2FP.PACK_AB R4, R241, R242 ;  /* 0x000000f2f104723e */ /* 0x020fe400000000ff */
[----:B------:R-:W-:Y:S01]  /*e8a0*/  PRMT R5, R5, 0x5410, R6 ;  /* 0x0000541005057816 */ /* 0x000fe20000000006 */
[--C-:B------:R-:W-:Y:S01]  /*e8b0*/  HSET2.LE.AND R6, R8, R195.reuse, PT ;  /* 0x000000c308067233 */ /* 0x100fe20003803000 */
[----:B------:R-:W-:Y:S01]  /*e8c0*/  LOP3.LUT R4, R0, R4, RZ, 0xc0, !PT ;  /* 0x0000000400047212 */ /* 0x000fe200078ec0ff */
[--C-:B------:R-:W-:Y:S01]  /*e8d0*/  HSET2.LE.AND R8, R7, R195.reuse, PT ;  /* 0x000000c307087233 */ /* 0x100fe20003803000 */
[----:B----4-:R-:W-:Y:S01]  /*e8e0*/  F2FP.PACK_AB R7, R239, R240 ;  /* 0x000000f0ef07723e */ /* 0x010fe200000000ff */
[----:B------:R-:W-:Y:S01]  /*e8f0*/  HSET2.LE.AND R0, R5, R195, PT ;  /* 0x000000c305007233 */ /* 0x000fe20003803000 */
[----:B---3--:R-:W-:-:S02]  /*e900*/  F2FP.PACK_AB R5, R237, R238 ;  /* 0x000000eeed05723e */ /* 0x008fc400000000ff */
[----:B------:R-:W-:Y:S02]  /*e910*/  F2FP.PACK_AB R9, R207, R236 ;  /* 0x000000eccf09723e */ /* 0x000fe400000000ff */
[----:B------:R-:W-:Y:S02]  /*e920*/  LOP3.LUT R6, R6, R7, RZ, 0xc0, !PT ;  /* 0x0000000706067212 */ /* 0x000fe400078ec0ff */
[----:B------:R-:W-:Y:S02]  /*e930*/  LOP3.LUT R5, R0, R5, RZ, 0xc0, !PT ;  /* 0x0000000500057212 */ /* 0x000fe400078ec0ff */
[----:B------:R-:W-:-:S07]  /*e940*/  LOP3.LUT R7, R8, R9, RZ, 0xc0, !PT ;  /* 0x0000000908077212 */ /* 0x000fce00078ec0ff */
        /* <DEDUP_REMOVED lines=14> */
[----:B------:R-:W-:-:S02]  /*ea30*/  MOV R41, R35 ;  /* 0x0000002300297202 */ /* 0x000fc40000000f00 */
[----:B------:R-:W-:Y:S02]  /*ea40*/  MOV R40, R32 ;  /* 0x0000002000287202 */ /* 0x000fe40000000f00 */
[----:B------:R-:W4:Y:S01]  /*ea50*/  LDSM.16.MT88.4 R32, [R210+0x1b000] ;  /* 0x01b00000d220783b */ /* 0x000f220000004200 */
[----:B------:R-:W-:Y:S01]  /*ea60*/  MOV R11, R24 ;  /* 0x00000018000b7202 */ /* 0x000fe20000000f00 */
[C---:B---3--:R-:W-:Y:S01]  /*ea70*/  HMMA.16816.F32 R112, R4.reuse, R20, R156 ;  /* 0x000000140470723c */ /* 0x048fe2000000189c */
[----:B------:R-:W-:Y:S02]  /*ea80*/  MOV R205, R25 ;  /* 0x0000001900cd7202 */ /* 0x000fe40000000f00 */
[----:B------:R-:W3:Y:S04]  /*ea90*/  LDSM.16.MT88.4 R24, [R209+0x1b000] ;  /* 0x01b00000d118783b */ /* 0x000ee80000004200 */
[----:B------:R-:W-:Y:S01]  /*eaa0*/  IMAD.MOV.U32 R158, RZ, RZ, R200 ;  /* 0x000000ffff9e7224 */ /* 0x000fe200078e00c8 */
[----:B------:R-:W-:Y:S01]  /*eab0*/  MOV R159, R201 ;  /* 0x000000c9009f7202 */ /* 0x000fe20000000f00 */
[C---:B-1----:R-:W-:Y:S07]  /*eac0*/  HMMA.16816.F32 R124, R4.reuse, R18, R172 ;  /* 0x00000012047c723c */ /* 0x042fee00000018ac */
[----:B------:R-:W-:Y:S01]  /*ead0*/  MOV R174, R202 ;  /* 0x000000ca00ae7202 */ /* 0x000fe20000000f00 */
[----:B------:R-:W-:Y:S01]  /*eae0*/  IMAD.MOV.U32 R175, RZ, RZ, R203 ;  /* 0x000000ffffaf7224 */ /* 0x000fe200078e00cb */
[C---:B--2---:R-:W-:Y:S08]  /*eaf0*/  HMMA.16816.F32 R132, R4.reuse, R12, R176 ;  /* 0x0000000c0484723c */ /* 0x044ff000000018b0 */
        /* <DEDUP_REMOVED lines=9> */
[----:B------:R-:W-:Y:S07]  /*eb90*/  LDSM.16.MT88.4 R20, [R210+0x1f000] ;  /* 0x01f00000d214783b */ /* 0x000fee0000004200 */
[C---:B------:R-:W-:Y:S01]  /*eba0*/  HMMA.16816.F32 R120, R4.reuse, R16, R180 ;  /* 0x000000100478723c */ /* 0x040fe200000018b4 */
[----:B------:R-:W4:Y:S07]  /*ebb0*/  LDSM.16.MT88.4 R16, [R209+0x1f000] ;  /* 0x01f00000d110783b */ /* 0x000f2e0000004200 */
[----:B-1----:R-:W-:Y:S01]  /*ebc0*/  HMMA.16816.F32 R184, R4, R12, R72 ;  /* 0x0000000c04b8723c */ /* 0x002fe20000001848 */
[----:B------:R-:W-:-:S07]  /*ebd0*/  FFMA.FTZ R0, R149, c[0x0][0x23c], -R2 ;  /* 0x00008f0095007a23 */ /* 0x000fce0000010802 */
[C---:B------:R-:W-:Y:S01]  /*ebe0*/  HMMA.16816.F32 R176, R4.reuse, R14, R64 ;  /* 0x0000000e04b0723c */ /* 0x040fe20000001840 */
[----:B------:R-:W1:Y:S01]  /*ebf0*/  LDSM.16.MT88.4 R12, [R212+0x1f000] ;  /* 0x01f00000d40c783b */ /* 0x000e620000004200 */
[----:B------:R-:W-:Y:S01]  /*ec00*/  MOV R156, R194 ;  /* 0x000000c2009c7202 */ /* 0x000fe20000000f00 */
[----:B------:R-:W-:Y:S01]  /*ec10*/  IMAD.MOV.U32 R42, RZ, RZ, R192 ;  /* 0x000000ffff2a7224 */ /* 0x000fe200078e00c0 */
[----:B------:R-:W-:Y:S01]  /*ec20*/  MOV R149, R206 ;  /* 0x000000ce00957202 */ /* 0x000fe20000000f00 */
[----:B------:R-:W-:Y:S01]  /*ec30*/  IMAD.MOV.U32 R9, RZ, RZ, R188 ;  /* 0x000000ffff097224 */ /* 0x000fe200078e00bc */
[----:B------:R-:W-:Y:S01]  /*ec40*/  MOV R43, R193 ;  /* 0x000000c1002b7202 */ /* 0x000fe20000000f00 */
[----:B------:R5:W-:Y:S01]  /*ec50*/  MUFU.EX2 R206, R0 ;  /* 0x0000000000ce7308 */ /* 0x000be20000000800 */
[----:B------:R-:W-:Y:S01]  /*ec60*/  MOV R157, R195 ;  /* 0x000000c3009d7202 */ /* 0x000fe20000000f00 */
[----:B------:R-:W-:Y:S01]  /*ec70*/  IMAD.MOV.U32 R246, RZ, RZ, R191 ;  /* 0x000000fffff67224 */ /* 0x000fe200078e00bf */
[----:B--2---:R-:W-:Y:S01]  /*ec80*/  HMMA.16816.F32 R192, R4, R32, R96 ;  /* 0x0000002004c0723c */ /* 0x004fe20000001860 */
[----:B------:R-:W-:Y:S01]  /*ec90*/  MOV R252, R189 ;  /* 0x000000bd00fc7202 */ /* 0x000fe20000000f00 */
[----:B------:R-:W-:Y:S01]  /*eca0*/  LDSM.16.MT88.4 R72, [R210+0x1b800] ;  /* 0x01b80000d248783b */ /* 0x000fe20000004200 */
[----:B------:R-:W-:-:S03]  /*ecb0*/  MOV R247, R190 ;  /* 0x000000be00f77202 */ /* 0x000fc60000000f00 */
[----:B------:R-:W-:Y:S01]  /*ecc0*/  LDSM.16.MT88.4 R64, [R209+0x1b800] ;  /* 0x01b80000d140783b */ /* 0x000fe20000004200 */
[----:B------:R-:W-:Y:S02]  /*ecd0*/  IMAD.MOV.U32 R97, RZ, RZ, R156 ;  /* 0x000000ffff617224 */ /* 0x000fe400078e009c */
[----:B------:R-:W-:Y:S02]  /*ece0*/  IMAD.MOV.U32 R156, RZ, RZ, R159 ;  /* 0x000000ffff9c7224 */ /* 0x000fe400078e009f */
[----:B-----5:R-:W-:Y:S02]  /*ecf0*/  FFMA.FTZ R0, R174, c[0x0][0x23c], -R2 ;  /* 0x00008f00ae007a23 */ /* 0x020fe40000010802 */
[----:B------:R-:W-:Y:S02]  /*ed00*/  IMAD.MOV.U32 R159, RZ, RZ, R205 ;  /* 0x000000ffff9f7224 */ /* 0x000fe400078e00cd */
[----:B------:R2:W5:Y:S01]  /*ed10*/  MUFU.EX2 R205, R0 ;  /* 0x0000000000cd7308 */ /* 0x0005620000000800 */
[----:B------:R-:W-:-:S02]  /*ed20*/  MOV R96, R175 ;  /* 0x000000af00607202 */ /* 0x000fc40000000f00 */
[----:B------:R-:W-:Y:S02]  /*ed30*/  MOV R98, R157 ;  /* 0x0000009d00627202 */ /* 0x000fe40000000f00 */
[----:B------:R-:W-:Y:S02]  /*ed40*/  MOV R99, R158 ;  /* 0x0000009e00637202 */ /* 0x000fe40000000f00 */
[----:B------:R-:W-:Y:S01]  /*ed50*/  MOV R157, R8 ;  /* 0x00000008009d7202 */ /* 0x000fe20000000f00 */
[--C-:B--2---:R-:W-:Y:S01]  /*ed60*/  FFMA.FTZ R0, R11, c[0x0][0x23c], -R2.reuse ;  /* 0x00008f000b007a23 */ /* 0x104fe20000010802 */
[----:B------:R-:W-:Y:S01]  /*ed70*/  MOV R11, R151 ;  /* 0x00000097000b7202 */ /* 0x000fe20000000f00 */
[----:B------:R-:W-:Y:S02]  /*ed80*/  FFMA.FTZ R2, R149, c[0x0][0x23c], -R2 ;  /* 0x00008f0095027a23 */ /* 0x000fe40000010802 */
[----:B------:R2:W-:Y:S01]  /*ed90*/  MUFU.EX2 R151, R0 ;  /* 0x0000000000977308 */ /* 0x0005e20000000800 */
[----:B------:R-:W-:Y:S01]  /*eda0*/  MOV R158, R9 ;  /* 0x00000009009e7202 */ /* 0x000fe20000000f00 */
[----:B---3--:R-:W-:Y:S06]  /*edb0*/  HMMA.16816.F32 R188, R4, R24, R80 ;  /* 0x0000001804bc723c */ /* 0x008fec0000001850 */
[----:B------:R3:W-:Y:S01]  /*edc0*/  MUFU.EX2 R149, R2 ;  /* 0x0000000200957308 */ /* 0x0007e20000000800 */
[----:B--2---:R-:W-:-:S05]  /*edd0*/  LOP3.LUT R0, R31, UR7, R204, 0x96, !PT ;  /* 0x000000071f007c12 */ /* 0x004fca000f8e96cc */
[----:B------:R-:W-:-:S04]  /*ede0*/  IMAD.WIDE.U32 R8, R0, -0x2daee0ad, RZ ;  /* 0xd2511f5300087825 */ /* 0x000fc800078e00ff */
[----:B---3--:R-:W-:Y:S01]  /*edf0*/  FFMA.FTZ R2, R96, c[0x0][0x23c], -R10 ;  /* 0x00008f0060027a23 */ /* 0x008fe2000001080a */
[C---:B------:R-:W-:Y:S01]  /*ee00*/  HMMA.16816.F32 R196, R4.reuse, R26, R196 ;  /* 0x0000001a04c4723c */ /* 0x040fe200000018c4 */
[----:B------:R-:W-:Y:S02]  /*ee10*/  LOP3.LUT R0, R9, UR17, R150, 0x96, !PT ;  /* 0x0000001109007c12 */ /* 0x000fe4000f8e9696 */
[----:B------:R2:W-:Y:S05]  /*ee20*/  MUFU.EX2 R31, R2 ;  /* 0x00000002001f7308 */ /* 0x0005ea0000000800 */
[C---:B----4-:R-:W-:Y:S08]  /*ee30*/  HMMA.16816.F32 R168, R4.reuse, R16, R56 ;  /* 0x0000001004a8723c */ /* 0x050ff00000001838 */
[C---:B------:R-:W-:Y:S08]  /*ee40*/  HMMA.16816.F32 R180, R4.reuse, R34, R88 ;  /* 0x0000002204b4723c */ /* 0x040ff00000001858 */
[----:B-1----:R-:W-:Y:S01]  /*ee50*/  HMMA.16816.F32 R160, R4, R12, R160 ;  /* 0x0000000c04a0723c */ /* 0x002fe200000018a0 */
[----:B--2---:R-:W-:Y:S01]  /*ee60*/  LOP3.LUT R2, R8, 0xffff, RZ, 0xc0, !PT ;  /* 0x0000ffff08027812 */ /* 0x004fe200078ec0ff */
[----:B------:R-:W-:Y:S01]  /*ee70*/  LDSM.16.MT88.4 R56, [R211+0x19800] ;  /* 0x01980000d338783b */ /* 0x000fe20000004200 */
[----:B------:R-:W-:-:S02]  /*ee80*/  SHF.R.U32.HI R9, RZ, 0x10, R8 ;  /* 0x00000010ff097819 */ /* 0x000fc40000011608 */
[----:B------:R-:W-:-:S03]  /*ee90*/  MOV R89, R97 ;  /* 0x0000006100597202 */ /* 0x000fc60000000f00 */
[----:B------:R-:W-:Y:S01]  /*eea0*/  HMMA.16816.F32 R24, R4, R18, R128 ;  /* 0x000000120418723c */ /* 0x000fe20000001880 */
[----:B------:R-:W1:Y:S01]  /*eeb0*/  LDSM.16.MT88.4 R16, [R211+0x1f000] ;  /* 0x01f00000d310783b */ /* 0x000e620000004200 */
[----:B------:R-:W-:Y:S01]  /*eec0*/  FFMA.FTZ R13, R11, c[0x0][0x23c], -R10 ;  /* 0x00008f000b0d7a23 */ /* 0x000fe2000001080a */
[----:B------:R-:W-:Y:S02]  /*eed0*/  LOP3.LUT R12, R8, 0xff, RZ, 0xc0, !PT ;  /* 0x000000ff080c7812 */ /* 0x000fe400078ec0ff */
[----:B------:R-:W-:-:S03]  /*eee0*/  SHF.R.U32.HI R11, RZ, 0x8, R2 ;  /* 0x00000008ff0b7819 */ /* 0x000fc60000011602 */
[----:B------:R-:W-:Y:S01]  /*eef0*/  HMMA.16816.F32 R172, R4, R20, R48 ;  /* 0x0000001404ac723c */ /* 0x000fe20000001830 */
[----:B------:R-:W-:Y:S01]  /*ef00*/  SHF.R.U32.HI R8, RZ, 0x18, R8 ;  /* 0x00000018ff087819 */ /* 0x000fe20000011608 */
[----:B------:R2:W3:Y:S01]  /*ef10*/  MUFU.EX2 R30, R13 ;  /* 0x0000000d001e7308 */ /* 0x0004e20000000800 */
[----:B------:R-:W-:Y:S01]  /*ef20*/  LOP3.LUT R2, R9, 0xff, RZ, 0xc0, !PT ;  /* 0x000000ff09027812 */ /* 0x000fe200078ec0ff */
[----:B------:R-:W-:Y:S01]  /*ef30*/  FFMA.FTZ R9, R89, c[0x0][0x23c], -R10 ;  /* 0x00008f0059097a23 */ /* 0x000fe2000001080a */
[----:B------:R-:W-:-:S03]  /*ef40*/  MOV R91, R99 ;  /* 0x00000063005b7202 */ /* 0x000fc60000000f00 */
[----:B------:R-:W-:Y:S01]  /*ef50*/  HMMA.16816.F32 R32, R4, R22, R136 ;  /* 0x000000160420723c */ /* 0x000fe20000001888 */
[----:B------:R-:W-:Y:S01]  /*ef60*/  IMAD.MOV.U32 R90, RZ, RZ, R98 ;  /* 0x000000ffff5a7224 */ /* 0x000fe200078e0062 */
[----:B------:R-:W-:Y:S01]  /*ef70*/  MOV R96, R158 ;  /* 0x0000009e00607202 */ /* 0x000fe20000000f00 */
[----:B------:R-:W-:Y:S01]  /*ef80*/  LDSM.16.MT88.4 R48, [R212+0x19800] ;  /* 0x01980000d430783b */ /* 0x000fe20000004200 */
[----:B------:R-:W-:-:S03]  /*ef90*/  MOV R97, R159 ;  /* 0x0000009f00617202 */ /* 0x000fc60000000f00 */
[----:B------:R-:W-:Y:S01]  /*efa0*/  LDSM.16.MT88.4 R128, [R209+0x1f800] ;  /* 0x01f80000d180783b */ /* 0x000fe20000004200 */
[----:B--2---:R-:W-:Y:S01]  /*efb0*/  PRMT R13, R12, 0x5410, R11 ;  /* 0x000054100c0d7816 */ /* 0x004fe2000000000b */
[C---:B------:R-:W-:Y:S01]  /*efc0*/  HMMA.16816.F32 R20, R4.reuse, R14, R140 ;  /* 0x0000000e0414723c */ /* 0x040fe2000000188c */
[----:B------:R-:W-:Y:S01]  /*efd0*/  PRMT R12, R2, 0x5410, R8 ;  /* 0x00005410020c7816 */ /* 0x000fe20000000008 */
[----:B------:R-:W-:Y:S01]  /*efe0*/  FFMA.FTZ R11, R91, c[0x0][0x23c], -R10 ;  /* 0x00008f005b0b7a23 */ /* 0x000fe2000001080a */
[C---:B------:R-:W-:Y:S01]  /*eff0*/  LOP3.LUT R2, R0.reuse, 0xffff, RZ, 0xc0, !PT ;  /* 0x0000ffff00027812 */ /* 0x040fe200078ec0ff */
[----:B------:R2:W-:Y:S01]  /*f000*/  MUFU.EX2 R15, R9 ;  /* 0x00000009000f7308 */ /* 0x0005e20000000800 */
[----:B------:R-:W-:Y:S01]  /*f010*/  SHF.R.U32.HI R8, RZ, 0x10, R0 ;  /* 0x00000010ff087819 */ /* 0x000fe20000011600 */
[----:B------:R-:W-:Y:S01]  /*f020*/  IMAD.MOV.U32 R98, RZ, RZ, R157 ;  /* 0x000000ffff627224 */ /* 0x000fe200078e009d */
[----:B------:R-:W-:Y:S01]  /*f030*/  LOP3.LUT R10, R0, 0xff, RZ, 0xc0, !PT ;  /* 0x000000ff000a7812 */ /* 0x000fe200078ec0ff */
[----:B------:R-:W-:Y:S01]  /*f040*/  IMAD.MOV.U32 R83, RZ, RZ, R90 ;  /* 0x000000ffff537224 */ /* 0x000fe200078e005a */
[----:B------:R-:W-:Y:S01]  /*f050*/  SHF.R.U32.HI R2, RZ, 0x8, R2 ;  /* 0x00000008ff027819 */ /* 0x000fe20000011602 */
[----:B------:R-:W-:Y:S01]  /*f060*/  IMAD.MOV.U32 R90, RZ, RZ, R40 ;  /* 0x000000ffff5a7224 */ /* 0x000fe200078e0028 */
[----:B------:R-:W-:Y:S01]  /*f070*/  MOV R99, R156 ;  /* 0x0000009c00637202 */ /* 0x000fe20000000f00 */
[----:B------:R-:W-:Y:S01]  /*f080*/  LDSM.16.MT88.4 R136, [R210+0x1f800] ;  /* 0x01f80000d288783b */ /* 0x000fe20000004200 */
[----:B------:R-:W-:Y:S01]  /*f090*/  MOV R88, R96 ;  /* 0x0000006000587202 */ /* 0x000fe20000000f00 */
[----:B------:R-:W-:Y:S01]  /*f0a0*/  IMAD.MOV.U32 R96, RZ, RZ, R43 ;  /* 0x000000ffff607224 */ /* 0x000fe200078e002b */
[----:B------:R-:W-:Y:S01]  /*f0b0*/  MOV R89, R97 ;  /* 0x0000006100597202 */ /* 0x000fe20000000f00 */
[----:B------:R-:W4:Y:S01]  /*f0c0*/  LDSM.16.MT88.4 R156, [R209+0x19800] ;  /* 0x01980000d19c783b */ /* 0x000f220000004200 */
[----:B--2---:R-:W-:Y:S01]  /*f0d0*/  SHF.R.U32.HI R9, RZ, 0x18, R0 ;  /* 0x00000018ff097819 */ /* 0x004fe20000011600 */
[----:B-1----:R-:W-:Y:S01]  /*f0e0*/  HMMA.16816.F32 R164, R4, R16, R164 ;  /* 0x0000001004a4723c */ /* 0x002fe200000018a4 */
[----:B------:R-:W-:Y:S01]  /*f0f0*/  LOP3.LUT R0, R8, 0xff, RZ, 0xc0, !PT ;  /* 0x000000ff08007812 */ /* 0x000fe200078ec0ff */
[----:B------:R-:W-:Y:S01]  /*f100*/  LDSM.16.MT88.4 R140, [R212+0x1f800] ;  /* 0x01f80000d48c783b */ /* 0x000fe20000004200 */
[----:B------:R-:W-:-:S02]  /*f110*/  MOV R91, R41 ;  /* 0x00000029005b7202 */ /* 0x000fc40000000f00 */
[----:B------:R-:W-:Y:S02]  /*f120*/  PRMT R2, R10, 0x5410, R2 ;  /* 0x000054100a027816 */ /* 0x000fe40000000002 */
[----:B------:R-:W-:Y:S02]  /*f130*/  PRMT R0, R0, 0x5410, R9 ;  /* 0x0000541000007816 */ /* 0x000fe40000000009 */
[----:B------:R-:W-:Y:S01]  /*f140*/  MOV R97, R42 ;  /* 0x0000002a00617202 */ /* 0x000fe20000000f00 */
[----:B------:R1:W2:Y:S01]  /*f150*/  MUFU.EX2 R14, R11 ;  /* 0x0000000b000e7308 */ /* 0x0002a20000000800 */
[----:B------:R-:W2:Y:S01]  /*f160*/  LDSM.16.MT88.4 R40, [R210+0x19800] ;  /* 0x01980000d228783b */ /* 0x000ea20000004200 */
[--C-:B------:R-:W-:Y:S01]  /*f170*/  HSET2.LE.AND R10, R13, R83.reuse, PT ;  /* 0x000000530d0a7233 */ /* 0x100fe20003803000 */
[----:B------:R-:W-:Y:S01]  /*f180*/  MOV R204, R88 ;  /* 0x0000005800cc7202 */ /* 0x000fe20000000f00 */
[--C-:B------:R-:W-:Y:S01]  /*f190*/  HSET2.LE.AND R8, R2, R83.reuse, PT ;  /* 0x0000005302087233 */ /* 0x100fe20003803000 */
[----:B------:R-:W-:Y:S01]  /*f1a0*/  MOV R150, R89 ;  /* 0x0000005900967202 */ /* 0x000fe20000000f00 */
[--C-:B------:R-:W-:Y:S01]  /*f1b0*/  HSET2.LE.AND R9, R0, R83.reuse, PT ;  /* 0x0000005300097233 */ /* 0x100fe20003803000 */
[----:B------:R-:W-:Y:S01]  /*f1c0*/  IMAD.MOV.U32 R13, RZ, RZ, R90 ;  /* 0x000000ffff0d7224 */ /* 0x000fe200078e005a */
[----:B-1----:R-:W-:Y:S01]  /*f1d0*/  HSET2.LE.AND R11, R12, R83, PT ;  /* 0x000000530c0b7233 */ /* 0x002fe20003803000 */
[----:B------:R-:W-:Y:S01]  /*f1e0*/  MOV R12, R91 ;  /* 0x0000005b000c7202 */ /* 0x000fe20000000f00 */
[----:B------:R-:W1:Y:S04]  /*f1f0*/  LDSM.16.MT88.4 R80, [R212+0x1b800] ;  /* 0x01b80000d450783b */ /* 0x000e680000004200 */
[----:B------:R-:W1:Y:S01]  /*f200*/  LDSM.16.MT88.4 R88, [R211+0x1b800] ;  /* 0x01b80000d358783b */ /* 0x000e620000004200 */
[----:B-----5:R-:W-:-:S02]  /*f210*/  F2FP.PACK_AB R0, R205, R206 ;  /* 0x000000cecd00723e */ /* 0x020fc400000000ff */
[----:B---3--:R-:W-:Y:S01]  /*f220*/  F2FP.PACK_AB R2, R30, R31 ;  /* 0x0000001f1e02723e */ /* 0x008fe200000000ff */
[----:B------:R-:W-:Y:S07]  /*f230*/  HMMA.16816.F32 R16, R4, R18, R144 ;  /* 0x000000120410723c */ /* 0x000fee0000001890 */
[----:B------:R-:W-:Y:S02]  /*f240*/  LOP3.LUT R144, R8, R0, RZ, 0xc0, !PT ;  /* 0x0000000008907212 */ /* 0x000fe400078ec0ff */
[----:B------:R-:W-:-:S02]  /*f250*/  LOP3.LUT R145, R9, R2, RZ, 0xc0, !PT ;  /* 0x0000000209917212 */ /* 0x000fc400078ec0ff */
[----:B------:R-:W-:Y:S02]  /*f260*/  MOV R0, R98 ;  /* 0x0000006200007202 */ /* 0x000fe40000000f00 */
[----:B------:R-:W-:Y:S02]  /*f270*/  MOV R2, R99 ;  /* 0x0000006300027202 */ /* 0x000fe40000000f00 */
[----:B------:R-:W-:Y:S02]  /*f280*/  F2FP.PACK_AB R4, R149, R151 ;  /* 0x000000979504723e */ /* 0x000fe400000000ff */
[----:B--2---:R-:W-:Y:S01]  /*f290*/  F2FP.PACK_AB R5, R14, R15 ;  /* 0x0000000f0e05723e */ /* 0x004fe200000000ff */
[----:B------:R-:W-:Y:S01]  /*f2a0*/  IMAD.MOV.U32 R9, RZ, RZ, R97 ;  /* 0x000000ffff097224 */ /* 0x000fe200078e0061 */
[----:B------:R-:W-:Y:S01]  /*f2b0*/  MOV R8, R96 ;  /* 0x0000006000087202 */ /* 0x000fe20000000f00 */
[----:B------:R-:W-:Y:S01]  /*f2c0*/  FFMA.FTZ R2, R244, R29, R2 ;  /* 0x0000001df4027223 */ /* 0x000fe20000010002 */
[----:B------:R-:W-:Y:S01]  /*f2d0*/  LOP3.LUT R146, R10, R4, RZ, 0xc0, !PT ;  /* 0x000000040a927212 */ /* 0x000fe200078ec0ff */
[----:B------:R-:W-:Y:S01]  /*f2e0*/  FFMA.FTZ R0, R245, R28, R0 ;  /* 0x0000001cf5007223 */ /* 0x000fe20000010000 */
[----:B------:R-:W-:Y:S01]  /*f2f0*/  LOP3.LUT R147, R11, R5, RZ, 0xc0, !PT ;  /* 0x000000050b937212 */ /* 0x000fe200078ec0ff */
[----:B------:R-:W-:Y:S01]  /*f300*/  FADD.FTZ R2, R9, R2 ;  /* 0x0000000209027221 */ /* 0x000fe20000010000 */
[----:B------:R-:W2:Y:S01]  /*f310*/  LDSM.16.MT88.4 R96, [R209+0x1d800] ;  /* 0x01d80000d160783b */ /* 0x000ea20000004200 */
[----:B------:R-:W-:-:S02]  /*f320*/  FADD.FTZ R0, R8, R0 ;  /* 0x0000000008007221 */ /* 0x000fc40000010000 */
[----:B------:R-:W-:Y:S01]  /*f330*/  FADD.FTZ R2, R12, R2 ;  /* 0x000000020c027221 */ /* 0x000fe20000010000 */
[----:B------:R-:W-:Y:S01]  /*f340*/  LDSM.16.MT88.4 R4, [R211+0x1f800] ;  /* 0x01f80000d304783b */ /* 0x000fe20000004200 */
[----:B----4-:R-:W-:Y:S01]  /*f350*/  HMMA.16816.F32 R152, R144, R156, R152 ;  /* 0x0000009c9098723c */ /* 0x010fe20000001898 */
[----:B------:R-:W-:Y:S02]  /*f360*/  FADD.FTZ R0, R13, R0 ;  /* 0x000000000d007221 */ /* 0x000fe40000010000 */
[----:B------:R-:W-:Y:S02]  /*f370*/  FADD.FTZ R2, R150, R2 ;  /* 0x0000000296027221 */ /* 0x000fe40000010000 */
[----:B------:R-:W-:-:S03]  /*f380*/  FADD.FTZ R0, R204, R0 ;  /* 0x00000000cc007221 */ /* 0x000fc60000010000 */
        /* <DEDUP_REMOVED lines=8> */
[----:B------:R-:W-:Y:S01]  /*f410*/  HMMA.16816.F32 R48, R144, R50, R68 ;  /* 0x000000329030723c */ /* 0x000fe20000001844 */
[----:B------:R-:W-:-:S07]  /*f420*/  FADD.FTZ R0, R243, R0 ;  /* 0x00000000f3007221 */ /* 0x000fce0000010000 */
[C---:B------:R-:W-:Y:S08]  /*f430*/  HMMA.16816.F32 R56, R144.reuse, R58, R84 ;  /* 0x0000003a9038723c */ /* 0x040ff00000001854 */
[C---:B------:R-:W-:Y:S01]  /*f440*/  HMMA.16816.F32 R68, R144.reuse, R72, R104 ;  /* 0x000000489044723c */ /* 0x040fe20000001868 */
[----:B------:R-:W3:Y:S07]  /*f450*/  LDSM.16.MT88.4 R104, [R210+0x1d800] ;  /* 0x01d80000d268783b */ /* 0x000eee0000004200 */
[C---:B-1----:R-:W-:Y:S01]  /*f460*/  HMMA.16816.F32 R76, R144.reuse, R80, R112 ;  /* 0x00000050904c723c */ /* 0x042fe20000001870 */
[----:B------:R-:W1:Y:S07]  /*f470*/  LDSM.16.MT88.4 R112, [R212+0x1d800] ;  /* 0x01d80000d470783b */ /* 0x000e6e0000004200 */
        /* <DEDUP_REMOVED lines=20> */
[----:B------:R-:W-:Y:S01]  /*f5c0*/  FADD.FTZ R0, R30, R0 ;  /* 0x000000001e007221 */ /* 0x000fe20000010000 */
[----:B------:R-:W-:Y:S01]  /*f5d0*/  @UP0 UIADD3 UR23, UR23, -0x4, URZ ;  /* 0xfffffffc17170890 */ /* 0x000fe2000fffe03f */
[----:B------:R-:W-:-:S03]  /*f5e0*/  FADD.FTZ R2, R151, R2 ;  /* 0x0000000297027221 */ /* 0x000fc60000010000 */
[----:B------:R-:W-:Y:S01]  /*f5f0*/  HMMA.16816.F32 R64, R144, R66, R100 ;  /* 0x000000429040723c */ /* 0x000fe20000001864 */
[----:B------:R-:W-:-:S07]  /*f600*/  FADD.FTZ R0, R15, R0 ;  /* 0x000000000f007221 */ /* 0x000fce0000010000 */
[----:B------:R-:W-:Y:S01]  /*f610*/  HMMA.16816.F32 R72, R144, R74, R108 ;  /* 0x0000004a9048723c */ /* 0x000fe2000000186c */
[----:B------:R-:W-:-:S07]  /*f620*/  FADD.FTZ R244, R149, R2 ;  /* 0x0000000295f47221 */ /* 0x000fce0000010000 */
[----:B------:R-:W-:Y:S01]  /*f630*/  HMMA.16816.F32 R80, R144, R82, R116 ;  /* 0x000000529050723c */ /* 0x000fe20000001874 */
[----:B------:R-:W-:-:S07]  /*f640*/  FADD.FTZ R245, R14, R0 ;  /* 0x000000000ef57221 */ /* 0x000fce0000010000 */
[C---:B------:R-:W-:Y:S08]  /*f650*/  HMMA.16816.F32 R88, R144.reuse, R90, R124 ;  /* 0x0000005a9058723c */ /* 0x040ff0000000187c */
[C---:B--2---:R-:W-:Y:S08]  /*f660*/  HMMA.16816.F32 R92, R144.reuse, R96, R132 ;  /* 0x00000060905c723c */ /* 0x044ff00000001884 */
[C---:B---3--:R-:W-:Y:S08]  /*f670*/  HMMA.16816.F32 R100, R144.reuse, R104, R192 ;  /* 0x000000689064723c */ /* 0x048ff000000018c0 */
[C---:B-1----:R-:W-:Y:S08]  /*f680*/  HMMA.16816.F32 R108, R144.reuse, R112, R188 ;  /* 0x00000070906c723c */ /* 0x042ff000000018bc */
        /* <DEDUP_REMOVED lines=14> */
.L_x_750:
[----:B------:R-:W-:-:S12]  /*f770*/  UIADD3 UR23, UR28, -0x1, URZ ;  /* 0xffffffff1c177890 */ /* 0x000fd8000fffe03f */
.L_x_753:
[----:B------:R-:W-:-:S13]  /*f780*/  ISETP.LE.AND P0, PT, RZ, UR23, PT ;  /* 0x00000017ff007c0c */ /* 0x000fda000bf03270 */
[----:B------:R-:W-:Y:S05]  /*f790*/  @!P0 BRA `(.L_x_754) ;  /* 0x000039d000008947 */ /* 0x000fea0003800000 */
[----:B------:R-:W2:Y:S01]  /*f7a0*/  LDL.LU R2, [R1+0x38] ;  /* 0x0000380001027983 */ /* 0x000ea20000300800 */
[----:B------:R-:W1:Y:S01]  /*f7b0*/  LDC.U8 R241, c[0x0][0x2d8] ;  /* 0x0000b600fff17b82 */ /* 0x000e620000000000 */
[----:B------:R-:W-:Y:S01]  /*f7c0*/  ULDC.64 UR4, c[0x0][0x1a0] ;  /* 0x0000680000047ab9 */ /* 0x000fe20000000a00 */
[----:B------:R-:W-:Y:S01]  /*f7d0*/  MOV R150, R3 ;  /* 0x0000000300967202 */ /* 0x000fe20000000f00 */
[----:B------:R-:W3:Y:S01]  /*f7e0*/  LDL R0, [R1+0x10] ;  /* 0x0000100001007983 */ /* 0x000ee20000100800 */
[----:B------:R-:W-:Y:S01]  /*f7f0*/  USHF.L.U64.HI UR31, UR4, 0x5, UR5 ;  /* 0x00000005041f7899 */ /* 0x000fe20008010205 */
[----:B------:R-:W-:Y:S01]  /*f800*/  MOV R149, R148 ;  /* 0x0000009400957202 */ /* 0x000fe20000000f00 */
[----:B------:R-:W-:Y:S01]  /*f810*/  USHF.L.U32 UR32, UR4, 0x5, URZ ;  /* 0x0000000504207899 */ /* 0x000fe2000800063f */
[----:B------:R-:W4:Y:S01]  /*f820*/  LDL.LU.64 R6, [R1+0x40] ;  /* 0x0000400001067983 */ /* 0x000f220000300a00 */
[----:B------:R-:W-:Y:S02]  /*f830*/  USHF.L.U64.HI UR28, UR4, 0x6, UR5 ;  /* 0x00000006041c7899 */ /* 0x000fe40008010205 */
[----:B------:R-:W-:Y:S01]  /*f840*/  USHF.L.U64.HI UR31, UR32, 0x1, UR31 ;  /* 0x00000001201f7899 */ /* 0x000fe2000801021f */
[----:B------:R-:W4:Y:S01]  /*f850*/  LDL.LU.64 R4, [R1+0x10] ;  /* 0x0000100001047983 */ /* 0x000f220000300a00 */
[----:B------:R-:W-:-:S02]  /*f860*/  USHF.L.U32 UR30, UR4, 0x6, URZ ;  /* 0x00000006041e7899 */ /* 0x000fc4000800063f */
[----:B------:R-:W-:Y:S01]  /*f870*/  USHF.L.U32 UR32, UR32, 0x1, URZ ;  /* 0x0000000120207899 */ /* 0x000fe2000800063f */
[----:B------:R-:W2:Y:S01]  /*f880*/  LDL.LU R8, [R1+0x28] ;  /* 0x0000280001087983 */ /* 0x000ea20000300800 */
[----:B-1----:R-:W-:Y:S02]  /*f890*/  PRMT R241, R241, 0x7054, R241 ;  /* 0x00007054f1f17816 */ /* 0x002fe400000000f1 */
[----:B----4-:R-:W-:-:S05]  /*f8a0*/  MOV R4, R6 ;  /* 0x0000000600047202 */ /* 0x010fca0000000f00 */
[----:B------:R1:W-:Y:S01]  /*f8b0*/  STL.64 [R1+0x10], R4 ;  /* 0x0000100401007387 */ /* 0x0003e20000100a00 */
[----:B--2---:R-:W-:-:S05]  /*f8c0*/  IMAD.WIDE.U32 R242, R8, -0x326172a9, RZ ;  /* 0xcd9e8d5708f27825 */ /* 0x004fca00078e00ff */
[----:B------:R-:W-:Y:S01]  /*f8d0*/  LOP3.LUT R236, R243, R2, RZ, 0x3c, !PT ;  /* 0x00000002f3ec7212 */ /* 0x000fe200078e3cff */
[----:B---3--:R-:W-:-:S04]  /*f8e0*/  IMAD.WIDE.U32 R238, R0, -0x2daee0ad, RZ ;  /* 0xd2511f5300ee7825 */ /* 0x008fc800078e00ff */
[----:B------:R-:W-:Y:S01]  /*f8f0*/  IMAD.WIDE.U32 R236, R236, -0x2daee0ad, RZ ;  /* 0xd2511f53ecec7825 */ /* 0x000fe200078e00ff */
[----:B------:R-:W-:Y:S05]  /*f900*/  BRA `(.L_x_755) ;  /* 0x000001f000007947 */ /* 0x000fea0003800000 */
.L_x_757:
        /* <DEDUP_REMOVED lines=31> */
.L_x_755:
[----:B------:R-:W2:Y:S01]  /*fb00*/  LDL.64 R2, [R1+0x10] ;  /* 0x0000100001027983 */ /* 0x000ea20000100a00 */
[----:B------:R-:W-:Y:S04]  /*fb10*/  DEPBAR.LE SB0, 0x0 ;  /* 0x000080000000791a */ /* 0x000fe80000000000 */
[----:B------:R-:W-:Y:S01]  /*fb20*/  BAR.SYNC.DEFER_BLOCKING 0x0 ;  /* 0x0000000000007b1d */ /* 0x000fe20000010000 */
[----:B------:R-:W-:Y:S01]  /*fb30*/  USHF.R.S32.HI UR5, URZ, 0x1f, UR23 ;  /* 0x0000001f3f057899 */ /* 0x000fe20008011417 */
[----:B-1----:R-:W-:Y:S01]  /*fb40*/  IMAD.U32 R4, RZ, RZ, UR30 ;  /* 0x0000001eff047e24 */ /* 0x002fe2000f8e00ff */
        /* <DEDUP_REMOVED lines=12> */
[----:B------:R-:W-:Y:S01]  /*fc10*/  ISETP.LT.AND P0, PT, RZ, UR23, PT ;  /* 0x00000017ff007c0c */ /* 0x000fe2000bf01270 */
        /* <DEDUP_REMOVED lines=8> */
[----:B------:R-:W2:Y:S04]  /*fca0*/  LDSM.16.M88.4 R8, [R208+0x10000] ;  /* 0x01000000d008783b */ /* 0x000ea80000000200 */
[----:B-----5:R-:W3:Y:S04]  /*fcb0*/  LDSM.16.M88.4 R16, [R208+0x10800] ;  /* 0x01080000d010783b */ /* 0x020ee80000000200 */
[----:B------:R-:W4:Y:S04]  /*fcc0*/  LDSM.16.M88.4 R24, [R208+0x11000] ;  /* 0x01100000d018783b */ /* 0x000f280000000200 */
[----:B------:R-:W0:Y:S04]  /*fcd0*/  LDGDEPBAR ;  /* 0x00000000000079af */ /* 0x000e280000000000 */
[----:B------:R-:W1:Y:S04]  /*fce0*/  LDSM.16.M88.4 R168, [R208+0x11800] ;  /* 0x01180000d0a8783b */ /* 0x000e680000000200 */
[----:B------:R-:W-:Y:S04]  /*fcf0*/  LDSM.16.M88.4 R172, [R216] ;  /* 0x00000000d8ac783b */ /* 0x000fe80000000200 */
[----:B------:R-:W1:Y:S04]  /*fd00*/  LDSM.16.M88.4 R176, [R219] ;  /* 0x00000000dbb0783b */ /* 0x000e680000000200 */
[----:B------:R-:W1:Y:S04]  /*fd10*/  LDSM.16.M88.4 R180, [R234] ;  /* 0x00000000eab4783b */ /* 0x000e680000000200 */
[----:B------:R-:W1:Y:S04]  /*fd20*/  LDSM.16.M88.4 R184, [R233] ;  /* 0x00000000e9b8783b */ /* 0x000e680000000200 */
[----:B------:R-:W1:Y:S01]  /*fd30*/  LDSM.16.M88.4 R188, [R232] ;  /* 0x00000000e8bc783b */ /* 0x000e620000000200 */
[C---:B--2---:R-:W-:Y:S03]  /*fd40*/  HMMA.16816.F32 R4, R32.reuse, R8, RZ ;  /* 0x000000082004723c */ /* 0x044fe600000018ff */
[----:B------:R-:W-:Y:S04]  /*fd50*/  LDSM.16.M88.4 R192, [R218] ;  /* 0x00000000dac0783b */ /* 0x000fe80000000200 */
[----:B------:R-:W2:Y:S01]  /*fd60*/  LDSM.16.M88.4 R196, [R214+0x10000] ;  /* 0x01000000d6c4783b */ /* 0x000ea20000000200 */
[C---:B------:R-:W-:Y:S03]  /*fd70*/  HMMA.16816.F32 R8, R32.reuse, R10, RZ ;  /* 0x0000000a2008723c */ /* 0x040fe600000018ff */
[----:B------:R-:W2:Y:S04]  /*fd80*/  LDSM.16.M88.4 R200, [R214+0x10800] ;  /* 0x01080000d6c8783b */ /* 0x000ea80000000200 */
[----:B------:R-:W-:Y:S01]  /*fd90*/  LDSM.16.M88.4 R204, [R214+0x11800] ;  /* 0x01180000d6cc783b */ /* 0x000fe20000000200 */
[C---:B---3--:R-:W-:Y:S08]  /*fda0*/  HMMA.16816.F32 R12, R32.reuse, R16, RZ ;  /* 0x00000010200c723c */ /* 0x048ff000000018ff */
[C---:B------:R-:W-:Y:S08]  /*fdb0*/  HMMA.16816.F32 R16, R32.reuse, R18, RZ ;  /* 0x000000122010723c */ /* 0x040ff000000018ff */
[C---:B----4-:R-:W-:Y:S08]  /*fdc0*/  HMMA.16816.F32 R20, R32.reuse, R24, RZ ;  /* 0x000000182014723c */ /* 0x050ff000000018ff */
[C---:B------:R-:W-:Y:S08]  /*fdd0*/  HMMA.16816.F32 R24, R32.reuse, R26, RZ ;  /* 0x0000001a2018723c */ /* 0x040ff000000018ff */
[C---:B-1----:R-:W-:Y:S08]  /*fde0*/  HMMA.16816.F32 R28, R32.reuse, R168, RZ ;  /* 0x000000a8201c723c */ /* 0x042ff000000018ff */
[----:B------:R-:W-:Y:S01]  /*fdf0*/  HMMA.16816.F32 R32, R32, R170, RZ ;  /* 0x000000aa2020723c */ /* 0x000fe200000018ff */
[----:B------:R-:W1:Y:S07]  /*fe00*/  LDSM.16.M88.4 R168, [R214+0x11000] ;  /* 0x01100000d6a8783b */ /* 0x000e6e0000000200 */
[C---:B------:R-:W-:Y:S08]  /*fe10*/  HMMA.16816.F32 R4, R172.reuse, R176, R4 ;  /* 0x000000b0ac04723c */ /* 0x040ff00000001804 */
[C---:B------:R-:W-:Y:S01]  /*fe20*/  HMMA.16816.F32 R8, R172.reuse, R178, R8 ;  /* 0x000000b2ac08723c */ /* 0x040fe20000001808 */
[----:B------:R-:W-:Y:S07]  /*fe30*/  LDSM.16.M88.4 R176, [R217] ;  /* 0x00000000d9b0783b */ /* 0x000fee0000000200 */
        /* <DEDUP_REMOVED lines=8> */
[----:B------:R-:W3:Y:S04]  /*fec0*/  LDSM.16.M88.4 R172, [R213+0x1000] ;  /* 0x00100000d5ac783b */ /* 0x000ee80000000200 */
[----:B------:R-:W3:Y:S03]  /*fed0*/  LDSM.16.M88.4 R188, [R213+0x1800] ;  /* 0x00180000d5bc783b */ /* 0x000ee60000000200 */
[C---:B--2---:R-:W-:Y:S08]  /*fee0*/  HMMA.16816.F32 R4, R192.reuse, R196, R4 ;  /* 0x000000c4c004723c */ /* 0x044ff00000001804 */
        /* <DEDUP_REMOVED lines=10> */
[----:B------:R-:W2:Y:S04]  /*ff90*/  LDSM.16.M88.4 R192, [R208+0x13000] ;  /* 0x01300000d0c0783b */ /* 0x000ea80000000200 */
[----:B------:R-:W1:Y:S03]  /*ffa0*/  LDSM.16.M88.4 R204, [R208+0x13800] ;  /* 0x01380000d0cc783b */ /* 0x000e660000000200 */
[C---:B---3--:R-:W-:Y:S08]  /*ffb0*/  HMMA.16816.F32 R4, R176.reuse, R180, R4 ;  /* 0x000000b4b004723c */ /* 0x048ff00000001804 */
[C---:B------:R-:W-:Y:S01]  /*ffc0*/  HMMA.16816.F32 R8, R176.reuse, R182, R8 ;  /* 0x000000b6b008723c */ /* 0x040fe20000001808 */
[----:B------:R-:W-:Y:S07]  /*ffd0*/  LDSM.16.M88.4 R180, [R231] ;  /* 0x00000000e7b4783b */ /* 0x000fee0000000200 */
[C---:B----4-:R-:W-:Y:S08]  /*ffe0*/  HMMA.16816.F32 R12, R176.reuse, R184, R12 ;  /* 0x000000b8b00c723c */ /* 0x050ff0000000180c */
[C---:B------:R-:W-:Y:S01]  /*fff0*/  HMMA.16816.F32 R16, R176.reuse, R186, R16 ;  /* 0x000000bab010723c */ /* 0x040fe20000001810 */
[----:B------:R-:W-:Y:S07]  /*10000*/  LDSM.16.M88.4 R184, [R230] ;  /* 0x00000000e6b8783b */ /* 0x000fee0000000200 */
[C---:B------:R-:W-:Y:S08]  /*10010*/  HMMA.16816.F32 R20, R176.reuse, R172, R20 ;  /* 0x000000acb014723c */ /* 0x040ff00000001814 */
[C---:B------:R-:W-:Y:S01]  /*10020*/  HMMA.16816.F32 R24, R176.reuse, R174, R24 ;  /* 0x000000aeb018723c */ /* 0x040fe20000001818 */
[----:B------:R-:W3:Y:S07]  /*10030*/  LDSM.16.M88.4 R172, [R216+0x4000] ;  /* 0x00400000d8ac783b */ /* 0x000eee0000000200 */
[C---:B------:R-:W-:Y:S08]  /*10040*/  HMMA.16816.F32 R28, R176.reuse, R188, R28 ;  /* 0x000000bcb01c723c */ /* 0x040ff0000000181c */
[----:B------:R-:W-:Y:S01]  /*10050*/  HMMA.16816.F32 R32, R176, R190, R32 ;  /* 0x000000beb020723c */ /* 0x000fe20000001820 */
[----:B------:R-:W4:Y:S04]  /*10060*/  LDSM.16.M88.4 R176, [R229] ;  /* 0x00000000e5b0783b */ /* 0x000f280000000200 */
        /* <DEDUP_REMOVED lines=43> */
[C---:B------:R-:W-:Y:S08]  /*10320*/  HMMA.16816.F32 R12, R176.reuse, R184, R12 ;  /* 0x000000b8b00c723c */ /* 0x040ff0000000180c */
[C---:B------:R-:W-:Y:S01]  /*10330*/  HMMA.16816.F32 R16, R176.reuse, R186, R16 ;  /* 0x000000bab010723c */ /* 0x040fe20000001810 */
[----:B------:R-:W-:Y:S07]  /*10340*/  LDSM.16.M88.4 R184, [R226] ;  /* 0x00000000e2b8783b */ /* 0x000fee0000000200 */
[C---:B----4-:R-:W-:Y:S08]  /*10350*/  HMMA.16816.F32 R20, R176.reuse, R172, R20 ;  /* 0x000000acb014723c */ /* 0x050ff00000001814 */
        /* <DEDUP_REMOVED lines=92> */
[C---:B------:R-:W-:Y:S08]  /*10920*/  HMMA.16816.F32 R28, R192.reuse, R204, R28 ;  /* 0x000000ccc01c723c */ /* 0x040ff0000000181c */
[----:B------:R-:W-:Y:S08]  /*10930*/  HMMA.16816.F32 R32, R192, R206, R32 ;  /* 0x000000cec020723c */ /* 0x000ff00000001820 */
[C---:B---3--:R-:W-:Y:S08]  /*10940*/  HMMA.16816.F32 R4, R176.reuse, R180, R4 ;  /* 0x000000b4b004723c */ /* 0x048ff00000001804 */
[C---:B------:R-:W-:Y:S08]  /*10950*/  HMMA.16816.F32 R8, R176.reuse, R182, R8 ;  /* 0x000000b6b008723c */ /* 0x040ff00000001808 */
[C---:B------:R-:W-:Y:S08]  /*10960*/  HMMA.16816.F32 R12, R176.reuse, R184, R12 ;  /* 0x000000b8b00c723c */ /* 0x040ff0000000180c */
[C---:B------:R-:W-:Y:S08]  /*10970*/  HMMA.16816.F32 R16, R176.reuse, R186, R16 ;  /* 0x000000bab010723c */ /* 0x040ff00000001810 */
[C---:B----4-:R-:W-:Y:S08]  /*10980*/  HMMA.16816.F32 R20, R176.reuse, R172, R20 ;  /* 0x000000acb014723c */ /* 0x050ff00000001814 */
[C---:B------:R-:W-:Y:S08]  /*10990*/  HMMA.16816.F32 R24, R176.reuse, R174, R24 ;  /* 0x000000aeb018723c */ /* 0x040ff00000001818 */
[C---:B------:R-:W-:Y:S08]  /*109a0*/  HMMA.16816.F32 R28, R176.reuse, R188, R28 ;  /* 0x000000bcb01c723c */ /* 0x040ff0000000181c */
[----:B------:R-:W-:Y:S01]  /*109b0*/  HMMA.16816.F32 R32, R176, R190, R32 ;  /* 0x000000beb020723c */ /* 0x000fe20000001820 */
[----:B------:R-:W-:-:S07]  /*109c0*/  @P0 BRA `(.L_x_757) ;  /* 0xffffef4000000947 */ /* 0x000fce000383ffff */
.L_x_756:
[----:B------:R-:W-:Y:S01]  /*109d0*/  FMNMX.FTZ R0, R4, R149, !PT ;  /* 0x0000009504007209 */ /* 0x000fe20007810000 */
[----:B------:R-:W-:Y:S01]  /*109e0*/  USHF.L.U32 UR4, UR23, 0x1, URZ ;  /* 0x0000000117047899 */ /* 0x000fe2000800063f */
[----:B------:R-:W-:Y:S01]  /*109f0*/  LDSM.16.MT88.4 R172, [R209+0x18000] ;  /* 0x01800000d1ac783b */ /* 0x000fe20000004200 */
[----:B------:R-:W-:Y:S01]  /*10a00*/  UIADD3 UR23, UR23, -0x1, URZ ;  /* 0xffffffff17177890 */ /* 0x000fe2000fffe03f */
[----:B------:R-:W-:Y:S04]  /*10a10*/  FMNMX.FTZ R0, R5, R0, !PT ;  /* 0x0000000005007209 */ /* 0x000fe80007810000 */
[----:B------:R-:W-:Y:S02]  /*10a20*/  FMNMX.FTZ R0, R8, R0, !PT ;  /* 0x0000000008007209 */ /* 0x000fe40007810000 */
[----:B------:R-:W-:Y:S02]  /*10a30*/  LDSM.16.MT88.4 R176, [R210+0x18000] ;  /* 0x01800000d2b0783b */ /* 0x000fe40000004200 */
[----:B------:R-:W-:Y:S04]  /*10a40*/  FMNMX.FTZ R0, R9, R0, !PT ;  /* 0x0000000009007209 */ /* 0x000fe80007810000 */
[----:B-1----:R-:W-:Y:S02]  /*10a50*/  FMNMX.FTZ R2, R12, R0, !PT ;  /* 0x000000000c027209 */ /* 0x002fe40007810000 */
        /* <DEDUP_REMOVED lines=109> */
[--C-:B-1----:R-:W-:Y:S01]  /*11130*/  SHF.R.U32.HI R7, RZ, 0x10, R5.reuse ;  /* 0x00000010ff077819 */ /* 0x102fe20000011605 */
[----:B------:R-:W-:Y:S01]  /*11140*/  FFMA.FTZ R28, R28, c[0x0][0x23c], -R184 ;  /* 0x00008f001c1c7a23 */ /* 0x000fe200000108b8 */
[----:B------:R-:W-:Y:S01]  /*11150*/  SHF.R.U32.HI R10, RZ, 0x8, R6 ;  /* 0x00000008ff0a7819 */ /* 0x000fe20000011606 */
[--C-:B------:R-:W-:Y:S01]  /*11160*/  FFMA.FTZ R29, R29, c[0x0][0x23c], -R184.reuse ;  /* 0x00008f001d1d7a23 */ /* 0x100fe200000108b8 */
[----:B------:R-:W-:Y:S01]  /*11170*/  LOP3.LUT R9, R8, 0xff, RZ, 0xc0, !PT ;  /* 0x000000ff08097812 */ /* 0x000fe200078ec0ff */
[----:B------:R-:W-:Y:S01]  /*11180*/  FFMA.FTZ R184, R33, c[0x0][0x23c], -R184 ;  /* 0x00008f0021b87a23 */ /* 0x000fe200000108b8 */
[----:B------:R-:W-:Y:S01]  /*11190*/  LOP3.LUT R8, R5, 0xff, RZ, 0xc0, !PT ;  /* 0x000000ff05087812 */ /* 0x000fe200078ec0ff */
[----:B------:R1:W-:Y:S01]  /*111a0*/  MUFU.EX2 R200, R16 ;  /* 0x0000001000c87308 */ /* 0x0003e20000000800 */
[----:B------:R-:W-:Y:S01]  /*111b0*/  SHF.R.U32.HI R6, RZ, 0x18, R5 ;  /* 0x00000018ff067819 */ /* 0x000fe20000011605 */
[----:B------:R-:W-:Y:S01]  /*111c0*/  FFMA.FTZ R30, R30, c[0x0][0x23c], -R185 ;  /* 0x00008f001e1e7a23 */ /* 0x000fe200000108b9 */
        /* <DEDUP_REMOVED lines=63> */
[----:B------:R-:W-:Y:S01]  /*115c0*/  MUFU.EX2 R184, R184 ;  /* 0x000000b800b87308 */ /* 0x000fe20000000800 */
[C---:B------:R-:W-:Y:S03]  /*115d0*/  HMMA.16816.F32 R48, R168.reuse, R154, R48 ;  /* 0x0000009aa830723c */ /* 0x040fe60000001830 */
[----:B------:R-:W-:Y:S02]  /*115e0*/  FMUL.FTZ R53, R2, R53 ;  /* 0x0000003502357220 */ /* 0x000fe40000410000 */
[----:B------:R-:W2:Y:S01]  /*115f0*/  LDSM.16.MT88.4 R152, [R210+0x1a000] ;  /* 0x01a00000d298783b */ /* 0x000ea20000004200 */
[C---:B------:R-:W-:Y:S02]  /*11600*/  FMUL.FTZ R54, R0.reuse, R54 ;  /* 0x0000003600367220 */ /* 0x040fe40000410000 */
[C---:B------:R-:W-:Y:S01]  /*11610*/  FMUL.FTZ R55, R0.reuse, R55 ;  /* 0x0000003700377220 */ /* 0x040fe20000410000 */
[----:B------:R-:W-:Y:S03]  /*11620*/  MUFU.EX2 R196, R12 ;  /* 0x0000000c00c47308 */ /* 0x000fe60000000800 */
[C---:B---3--:R-:W-:Y:S02]  /*11630*/  FMUL.FTZ R14, R0.reuse, R166 ;  /* 0x000000a6000e7220 */ /* 0x048fe40000410000 */
[----:B-1----:R-:W-:Y:S01]  /*11640*/  FMUL.FTZ R15, R0, R167 ;  /* 0x000000a7000f7220 */ /* 0x002fe20000410000 */
[C---:B------:R-:W-:Y:S03]  /*11650*/  HMMA.16816.F32 R52, R168.reuse, R156, R52 ;  /* 0x0000009ca834723c */ /* 0x040fe60000001834 */
[C---:B------:R-:W-:Y:S01]  /*11660*/  FMUL.FTZ R56, R2.reuse, R56 ;  /* 0x0000003802387220 */ /* 0x040fe20000410000 */
[----:B------:R-:W1:Y:S01]  /*11670*/  MUFU.EX2 R195, R13 ;  /* 0x0000000d00c37308 */ /* 0x000e620000000800 */
[----:B------:R-:W-:Y:S02]  /*11680*/  FMUL.FTZ R57, R2, R57 ;  /* 0x0000003902397220 */ /* 0x000fe40000410000 */
[C---:B------:R-:W-:Y:S02]  /*11690*/  FMUL.FTZ R58, R0.reuse, R58 ;  /* 0x0000003a003a7220 */ /* 0x040fe40000410000 */
[----:B------:R-:W-:Y:S03]  /*116a0*/  FMUL.FTZ R59, R0, R59 ;  /* 0x0000003b003b7220 */ /* 0x000fe60000410000 */
[C---:B------:R-:W-:Y:S02]  /*116b0*/  FMUL.FTZ R60, R2.reuse, R60 ;  /* 0x0000003c023c7220 */ /* 0x040fe40000410000 */
[----:B------:R-:W-:Y:S01]  /*116c0*/  FMUL.FTZ R61, R2, R61 ;  /* 0x0000003d023d7220 */ /* 0x000fe20000410000 */
[----:B------:R3:W-:Y:S01]  /*116d0*/  MUFU.EX2 R192, R24 ;  /* 0x0000001800c07308 */ /* 0x0007e20000000800 */
[C---:B------:R-:W-:Y:S01]  /*116e0*/  HMMA.16816.F32 R56, R168.reuse, R158, R56 ;  /* 0x0000009ea838723c */ /* 0x040fe20000001838 */
[----:B------:R-:W5:Y:S02]  /*116f0*/  LDSM.16.MT88.4 R156, [R212+0x1a000] ;  /* 0x01a00000d49c783b */ /* 0x000f640000004200 */
        /* <DEDUP_REMOVED lines=8> */
[C---:B------:R-:W-:Y:S01]  /*11780*/  FMUL.FTZ R68, R2.reuse, R68 ;  /* 0x0000004402447220 */ /* 0x040fe20000410000 */
[----:B------:R4:W-:Y:S01]  /*11790*/  MUFU.EX2 R190, R26 ;  /* 0x0000001a00be7308 */ /* 0x0009e20000000800 */
[----:B------:R-:W-:Y:S03]  /*117a0*/  FMUL.FTZ R69, R2, R69 ;  /* 0x0000004502457220 */ /* 0x000fe60000410000 */
[C---:B------:R-:W-:Y:S01]  /*117b0*/  HMMA.16816.F32 R64, R168.reuse, R174, R64 ;  /* 0x000000aea840723c */ /* 0x040fe20000001840 */
[----:B------:R-:W1:Y:S01]  /*117c0*/  LDSM.16.MT88.4 R172, [R211+0x1a000] ;  /* 0x01a00000d3ac783b */ /* 0x000e620000004200 */
[----:B---3--:R-:W-:Y:S01]  /*117d0*/  MOV R24, UR4 ;  /* 0x0000000400187c02 */ /* 0x008fe20008000f00 */
[C---:B------:R-:W-:Y:S02]  /*117e0*/  FMUL.FTZ R70, R0.reuse, R70 ;  /* 0x0000004600467220 */ /* 0x040fe40000410000 */
[----:B------:R-:W-:Y:S01]  /*117f0*/  FMUL.FTZ R71, R0, R71 ;  /* 0x0000004700477220 */ /* 0x000fe20000410000 */
[----:B------:R-:W-:Y:S01]  /*11800*/  LOP3.LUT R24, R239, UR27, R24, 0x96, !PT ;  /* 0x0000001bef187c12 */ /* 0x000fe2000f8e9618 */
        /* <DEDUP_REMOVED lines=93> */
[----:B------:R-:W-:Y:S05]  /*11de0*/  IMAD.WIDE.U32 R150, R150, -0x2daee0ad, RZ ;  /* 0xd2511f5396967825 */ /* 0x000fea00078e00ff */
[C---:B------:R-:W-:Y:S01]  /*11df0*/  HMMA.16816.F32 R136, R168.reuse, R174, R136 ;  /* 0x000000aea888723c */ /* 0x040fe20000001888 */
[----:B------:R-:W1:Y:S02]  /*11e00*/  LDSM.16.MT88.4 R172, [R210+0x18800] ;  /* 0x01880000d2ac783b */ /* 0x000e640000004200 */
[--C-:B------:R-:W-:Y:S01]  /*11e10*/  SHF.R.U32.HI R12, RZ, 0x10, R150.reuse ;  /* 0x00000010ff0c7819 */ /* 0x100fe20000011696 */
[----:B------:R-:W-:Y:S01]  /*11e20*/  FMUL.FTZ R140, R2, R140 ;  /* 0x0000008c028c7220 */ /* 0x000fe20000410000 */
[----:B------:R-:W-:Y:S01]  /*11e30*/  LOP3.LUT R149, R150, 0xffff, RZ, 0xc0, !PT ;  /* 0x0000ffff96957812 */ /* 0x000fe200078ec0ff */
[----:B------:R-:W-:Y:S01]  /*11e40*/  FMUL.FTZ R141, R2, R141 ;  /* 0x0000008d028d7220 */ /* 0x000fe20000410000 */
[----:B------:R-:W-:Y:S01]  /*11e50*/  LOP3.LUT R12, R12, 0xff, RZ, 0xc0, !PT ;  /* 0x000000ff0c0c7812 */ /* 0x000fe200078ec0ff */
[C---:B--2---:R-:W-:Y:S04]  /*11e60*/  HMMA.16816.F32 R16, R168.reuse, R152, R16 ;  /* 0x00000098a810723c */ /* 0x044fe80000001810 */
        /* <DEDUP_REMOVED lines=8> */
[----:B------:R-:W2:Y:S02]  /*11ef0*/  LDSM.16.MT88.4 R180, [R211+0x18800] ;  /* 0x01880000d3b4783b */ /* 0x000ea40000004200 */
[----:B------:R-:W-:Y:S01]  /*11f00*/  SHF.R.U32.HI R13, RZ, 0x10, R150 ;  /* 0x00000010ff0d7819 */ /* 0x000fe20000011696 */
[----:B------:R-:W-:Y:S01]  /*11f10*/  FMUL.FTZ R145, R2, R145 ;  /* 0x0000009102917220 */ /* 0x000fe20000410000 */
[----:B------:R-:W-:Y:S01]  /*11f20*/  PRMT R187, R12, 0x5410, R152 ;  /* 0x000054100cbb7816 */ /* 0x000fe20000000098 */
[----:B------:R-:W-:Y:S01]  /*11f30*/  FMUL.FTZ R146, R0, R146 ;  /* 0x0000009200927220 */ /* 0x000fe20000410000 */
[----:B------:R-:W-:Y:S01]  /*11f40*/  LOP3.LUT R12, R150, 0xffff, RZ, 0xc0, !PT ;  /* 0x0000ffff960c7812 */ /* 0x000fe200078ec0ff */
[----:B------:R-:W-:Y:S01]  /*11f50*/  FMUL.FTZ R147, R0, R147 ;  /* 0x0000009300937220 */ /* 0x000fe20000410000 */
[----:B------:R-:W-:Y:S03]  /*11f60*/  LOP3.LUT R151, R13, 0xff, RZ, 0xc0, !PT ;  /* 0x000000ff0d977812 */ /* 0x000fe600078ec0ff */
[C---:B------:R-:W-:Y:S01]  /*11f70*/  FMUL.FTZ R13, R2.reuse, R165 ;  /* 0x000000a5020d7220 */ /* 0x040fe20000410000 */
[----:B------:R-:W-:Y:S01]  /*11f80*/  SHF.R.U32.HI R152, RZ, 0x8, R12 ;  /* 0x00000008ff987819 */ /* 0x000fe2000001160c */
[----:B------:R-:W-:Y:S01]  /*11f90*/  FMUL.FTZ R12, R2, R164 ;  /* 0x000000a4020c7220 */ /* 0x000fe20000410000 */
[----:B------:R-:W-:Y:S01]  /*11fa0*/  PRMT R149, R153, 0x5410, R149 ;  /* 0x0000541099957816 */ /* 0x000fe20000000095 */
[----:B------:R-:W5:Y:S01]  /*11fb0*/  LDSM.16.MT88.4 R164, [R209+0x1a800] ;  /* 0x01a80000d1a4783b */ /* 0x000f620000004200 */
[----:B------:R-:W-:Y:S01]  /*11fc0*/  LOP3.LUT R186, R150, 0xff, RZ, 0xc0, !PT ;  /* 0x000000ff96ba7812 */ /* 0x000fe200078ec0ff */
[--C-:B------:R-:W-:Y:S01]  /*11fd0*/  FFMA.FTZ R31, R31, c[0x0][0x23c], -R185.reuse ;  /* 0x00008f001f1f7a23 */ /* 0x100fe200000108b9 */
[----:B------:R-:W-:Y:S01]  /*11fe0*/  SHF.R.U32.HI R153, RZ, 0x18, R150 ;  /* 0x00000018ff997819 */ /* 0x000fe20000011696 */
[----:B------:R-:W-:Y:S01]  /*11ff0*/  FFMA.FTZ R185, R35, c[0x0][0x23c], -R185 ;  /* 0x00008f0023b97a23 */ /* 0x000fe200000108b9 */
[C---:B---3--:R-:W-:Y:S03]  /*12000*/  HMMA.16816.F32 R12, R168.reuse, R156, R12 ;  /* 0x0000009ca80c723c */ /* 0x048fe6000000180c */
[----:B------:R-:W-:Y:S01]  /*12010*/  PRMT R152, R186, 0x5410, R152 ;  /* 0x00005410ba987816 */ /* 0x000fe20000000098 */
[--C-:B------:R-:W-:Y:S01]  /*12020*/  HSET2.LE.AND R149, R149, R241.reuse, PT ;  /* 0x000000f195957233 */ /* 0x100fe20003803000 */
[----:B------:R-:W-:Y:S01]  /*12030*/  PRMT R153, R151, 0x5410, R153 ;  /* 0x0000541097997816 */ /* 0x000fe20000000099 */
[--C-:B------:R-:W-:Y:S01]  /*12040*/  HSET2.LE.AND R150, R187, R241.reuse, PT ;  /* 0x000000f1bb967233 */ /* 0x100fe20003803000 */
[----:B------:R-:W-:Y:S01]  /*12050*/  F2FP.PACK_AB R154, R199, R200 ;  /* 0x000000c8c79a723e */ /* 0x000fe200000000ff */
[----:B------:R-:W-:Y:S01]  /*12060*/  HMMA.16816.F32 R144, R168, R158, R144 ;  /* 0x0000009ea890723c */ /* 0x000fe20000001890 */
[----:B------:R-:W3:Y:S01]  /*12070*/  LDSM.16.MT88.4 R156, [R210+0x1a800] ;  /* 0x01a80000d29c783b */ /* 0x000ee20000004200 */
[----:B------:R-:W-:Y:S02]  /*12080*/  MUFU.EX2 R186, R22 ;  /* 0x0000001600ba7308 */ /* 0x000fe40000000800 */
[----:B------:R-:W-:Y:S01]  /*12090*/  F2FP.PACK_AB R155, R197, R198 ;  /* 0x000000c6c59b723e */ /* 0x000fe200000000ff */
[--C-:B------:R-:W-:Y:S01]  /*120a0*/  HSET2.LE.AND R152, R152, R241.reuse, PT ;  /* 0x000000f198987233 */ /* 0x100fe20003803000 */
[----:B------:R-:W-:Y:S01]  /*120b0*/  LOP3.LUT R154, R149, R154, RZ, 0xc0, !PT ;  /* 0x0000009a959a7212 */ /* 0x000fe200078ec0ff */
[--C-:B------:R-:W-:Y:S01]  /*120c0*/  HSET2.LE.AND R153, R153, R241.reuse, PT ;  /* 0x000000f199997233 */ /* 0x100fe20003803000 */
[----:B------:R-:W-:Y:S01]  /*120d0*/  LOP3.LUT R155, R150, R155, RZ, 0xc0, !PT ;  /* 0x0000009b969b7212 */ /* 0x000fe200078ec0ff */
[----:B------:R-:W-:Y:S03]  /*120e0*/  LDSM.16.MT88.4 R168, [R211+0x1a800] ;  /* 0x01a80000d3a8783b */ /* 0x000fe60000004200 */
[----:B------:R-:W-:Y:S01]  /*120f0*/  F2FP.PACK_AB R149, R195, R196 ;  /* 0x000000c4c395723e */ /* 0x000fe200000000ff */
[----:B------:R-:W-:Y:S01]  /*12100*/  MUFU.EX2 R187, R21 ;  /* 0x0000001500bb7308 */ /* 0x000fe20000000800 */
[----:B------:R-:W-:Y:S01]  /*12110*/  F2FP.PACK_AB R150, R193, R194 ;  /* 0x000000c2c196723e */ /* 0x000fe200000000ff */
[----:B------:R-:W-:Y:S01]  /*12120*/  IMAD.WIDE.U32 R24, R24, -0x326172a9, RZ ;  /* 0xcd9e8d5718187825 */ /* 0x000fe200078e00ff */
[----:B------:R-:W-:Y:S02]  /*12130*/  LOP3.LUT R152, R152, R149, RZ, 0xc0, !PT ;  /* 0x0000009598987212 */ /* 0x000fe400078ec0ff */
[----:B------:R-:W-:Y:S01]  /*12140*/  LOP3.LUT R153, R153, R150, RZ, 0xc0, !PT ;  /* 0x0000009699997212 */ /* 0x000fe200078ec0ff */
[----:B------:R-:W-:Y:S01]  /*12150*/  FFMA.FTZ R2, R2, R244, R204 ;  /* 0x000000f402027223 */ /* 0x000fe200000100cc */
[----:B------:R-:W-:Y:S01]  /*12160*/  LOP3.LUT R25, R25, UR15, R242, 0x96, !PT ;  /* 0x0000000f19197c12 */ /* 0x000fe2000f8e96f2 */
[----:B------:R-:W-:Y:S01]  /*12170*/  FFMA.FTZ R0, R0, R245, R202 ;  /* 0x000000f500007223 */ /* 0x000fe200000100ca */
[----:B------:R-:W-:Y:S01]  /*12180*/  LOP3.LUT R24, R189, UR13, R24, 0x96, !PT ;  /* 0x0000000dbd187c12 */ /* 0x000fe2000f8e9618 */
[----:B------:R-:W-:Y:S01]  /*12190*/  MUFU.EX2 R185, R185 ;  /* 0x000000b900b97308 */ /* 0x000fe20000000800 */
[----:B------:R-:W-:Y:S01]  /*121a0*/  FADD.FTZ R2, R203, R2 ;  /* 0x00000002cb027221 */ /* 0x000fe20000010000 */
[C---:B------:R-:W-:Y:S05]  /*121b0*/  HMMA.16816.F32 R4, R152.reuse, R160, R4 ;  /* 0x000000a09804723c */ /* 0x040fea0000001804 */
[----:B------:R-:W-:Y:S03]  /*121c0*/  IMAD.WIDE.U32 R150, R25, -0x2daee0ad, RZ ;  /* 0xd2511f5319967825 */ /* 0x000fe600078e00ff */
[C---:B------:R-:W-:Y:S01]  /*121d0*/  HMMA.16816.F32 R8, R152.reuse, R162, R8 ;  /* 0x000000a29808723c */ /* 0x040fe20000001808 */
[----:B------:R-:W3:Y:S01]  /*121e0*/  LDSM.16.MT88.4 R160, [R212+0x1a800] ;  /* 0x01a80000d4a0783b */ /* 0x000ee20000004200 */
[----:B------:R2:W-:Y:S02]  /*121f0*/  MUFU.EX2 R189, R27 ;  /* 0x0000001b00bd7308 */ /* 0x0005e40000000800 */
[----:B------:R-:W-:Y:S01]  /*12200*/  IMAD.WIDE.U32 R24, R24, -0x2daee0ad, RZ ;  /* 0xd2511f5318187825 */ /* 0x000fe200078e00ff */
[----:B----4-:R-:W-:Y:S03]  /*12210*/  LOP3.LUT R26, R151, UR12, R236, 0x96, !PT ;  /* 0x0000000c971a7c12 */ /* 0x010fe6000f8e96ec */
[C---:B-1----:R-:W-:Y:S04]  /*12220*/  HMMA.16816.F32 R36, R152.reuse, R172, R36 ;  /* 0x000000ac9824723c */ /* 0x042fe80000001824 */
[----:B------:R-:W-:Y:S01]  /*12230*/  LOP3.LUT R25, R25, UR10, R150, 0x96, !PT ;  /* 0x0000000a19197c12 */ /* 0x000fe2000f8e9696 */
[----:B------:R-:W-:Y:S03]  /*12240*/  IMAD.WIDE.U32 R150, R26, -0x326172a9, RZ ;  /* 0xcd9e8d571a967825 */ /* 0x000fe600078e00ff */
[C---:B------:R-:W-:Y:S01]  /*12250*/  HMMA.16816.F32 R40, R152.reuse, R174, R40 ;  /* 0x000000ae9828723c */ /* 0x040fe20000001828 */
[----:B------:R-:W1:Y:S03]  /*12260*/  LDSM.16.MT88.4 R172, [R209+0x1c800] ;  /* 0x01c80000d1ac783b */ /* 0x000e660000004200 */
[----:B------:R-:W-:Y:S01]  /*12270*/  LOP3.LUT R26, R151, UR11, R188, 0x96, !PT ;  /* 0x0000000b971a7c12 */ /* 0x000fe2000f8e96bc */
[----:B------:R-:W-:Y:S01]  /*12280*/  FADD.FTZ R0, R201, R0 ;  /* 0x00000000c9007221 */ /* 0x000fe20000010000 */
[----:B------:R-:W4:Y:S01]  /*12290*/  MUFU.EX2 R188, R20 ;  /* 0x0000001400bc7308 */ /* 0x000f220000000800 */
[----:B------:R-:W-:Y:S01]  /*122a0*/  FADD.FTZ R2, R240, R2 ;  /* 0x00000002f0027221 */ /* 0x000fe20000010000 */
[C---:B------:R-:W-:Y:S04]  /*122b0*/  HMMA.16816.F32 R44, R152.reuse, R176, R44 ;  /* 0x000000b0982c723c */ /* 0x040fe8000000182c */
[----:B--2---:R-:W-:Y:S04]  /*122c0*/  IMAD.WIDE.U32 R26, R26, -0x2daee0ad, RZ ;  /* 0xd2511f531a1a7825 */ /* 0x004fe800078e00ff */
        /* <DEDUP_REMOVED lines=9> */
[----:B------:R-:W1:Y:S03]  /*12360*/  LDSM.16.MT88.4 R180, [R212+0x1c800] ;  /* 0x01c80000d4b4783b */ /* 0x000e660000004200 */
[----:B------:R-:W-:Y:S02]  /*12370*/  FADD.FTZ R0, R194, R0 ;  /* 0x00000000c2007221 */ /* 0x000fe40000010000 */
[----:B------:R-:W-:Y:S02]  /*12380*/  FADD.FTZ R2, R195, R2 ;  /* 0x00000002c3027221 */ /* 0x000fe40000010000 */
[C---:B-----5:R-:W-:Y:S04]  /*12390*/  HMMA.16816.F32 R60, R152.reuse, R164, R60 ;  /* 0x000000a4983c723c */ /* 0x060fe8000000183c */
[----:B------:R-:W-:Y:S02]  /*123a0*/  FADD.FTZ R0, R193, R0 ;  /* 0x00000000c1007221 */ /* 0x000fe40000010000 */
[----:B------:R-:W-:Y:S02]  /*123b0*/  FADD.FTZ R2, R200, R2 ;  /* 0x00000002c8027221 */ /* 0x000fe40000010000 */
[C---:B------:R-:W-:Y:S01]  /*123c0*/  HMMA.16816.F32 R64, R152.reuse, R166, R64 ;  /* 0x000000a69840723c */ /* 0x040fe20000001840 */
[----:B------:R-:W5:Y:S03]  /*123d0*/  LDSM.16.MT88.4 R164, [R211+0x1c800] ;  /* 0x01c80000d3a4783b */ /* 0x000f660000004200 */
[----:B------:R-:W-:Y:S02]  /*123e0*/  FADD.FTZ R0, R198, R0 ;  /* 0x00000000c6007221 */ /* 0x000fe40000010000 */
[----:B------:R-:W-:Y:S02]  /*123f0*/  FADD.FTZ R2, R199, R2 ;  /* 0x00000002c7027221 */ /* 0x000fe40000010000 */
[C---:B---3--:R-:W-:Y:S04]  /*12400*/  HMMA.16816.F32 R68, R152.reuse, R156, R68 ;  /* 0x0000009c9844723c */ /* 0x048fe80000001844 */
[----:B------:R-:W-:Y:S02]  /*12410*/  FADD.FTZ R0, R197, R0 ;  /* 0x00000000c5007221 */ /* 0x000fe40000010000 */
[----:B----4-:R-:W-:Y:S02]  /*12420*/  FADD.FTZ R2, R188, R2 ;  /* 0x00000002bc027221 */ /* 0x010fe40000010000 */
[C---:B------:R-:W-:Y:S01]  /*12430*/  HMMA.16816.F32 R72, R152.reuse, R158, R72 ;  /* 0x0000009e9848723c */ /* 0x040fe20000001848 */
[----:B------:R-:W3:Y:S03]  /*12440*/  LDSM.16.MT88.4 R156, [R209+0x1e800] ;  /* 0x01e80000d19c783b */ /* 0x000ee60000004200 */
[----:B------:R-:W-:Y:S02]  /*12450*/  FADD.FTZ R0, R186, R0 ;  /* 0x00000000ba007221 */ /* 0x000fe40000010000 */
[----:B------:R-:W-:Y:S02]  /*12460*/  FADD.FTZ R2, R187, R2 ;  /* 0x00000002bb027221 */ /* 0x000fe40000010000 */
[C---:B------:R-:W-:Y:S04]  /*12470*/  HMMA.16816.F32 R76, R152.reuse, R160, R76 ;  /* 0x000000a0984c723c */ /* 0x040fe8000000184c */
[----:B------:R-:W-:Y:S04]  /*12480*/  FADD.FTZ R2, R192, R2 ;  /* 0x00000002c0027221 */ /* 0x000fe80000010000 */
[C---:B------:R-:W-:Y:S01]  /*12490*/  HMMA.16816.F32 R80, R152.reuse, R162, R80 ;  /* 0x000000a29850723c */ /* 0x040fe20000001850 */
[----:B------:R-:W4:Y:S03]  /*124a0*/  LDSM.16.MT88.4 R160, [R210+0x1e800] ;  /* 0x01e80000d2a0783b */ /* 0x000f260000004200 */
[----:B------:R-:W-:Y:S04]  /*124b0*/  FADD.FTZ R2, R191, R2 ;  /* 0x00000002bf027221 */ /* 0x000fe80000010000 */
[C---:B------:R-:W-:Y:S08]  /*124c0*/  HMMA.16816.F32 R84, R152.reuse, R168, R84 ;  /* 0x000000a89854723c */ /* 0x040ff00000001854 */
[C---:B------:R-:W-:Y:S08]  /*124d0*/  HMMA.16816.F32 R88, R152.reuse, R170, R88 ;  /* 0x000000aa9858723c */ /* 0x040ff00000001858 */
[C---:B-1----:R-:W-:Y:S08]  /*124e0*/  HMMA.16816.F32 R92, R152.reuse, R172, R92 ;  /* 0x000000ac985c723c */ /* 0x042ff0000000185c */
[C---:B------:R-:W-:Y:S07]  /*124f0*/  HMMA.16816.F32 R96, R152.reuse, R174, R96 ;  /* 0x000000ae9860723c */ /* 0x040fee0000001860 */
[----:B------:R-:W-:Y:S01]  /*12500*/  IMAD.WIDE.U32 R174, R25, -0x326172a9, RZ ;  /* 0xcd9e8d5719ae7825 */ /* 0x000fe200078e00ff */
[C---:B--2---:R-:W-:Y:S04]  /*12510*/  HMMA.16816.F32 R100, R152.reuse, R176, R100 ;  /* 0x000000b09864723c */ /* 0x044fe80000001864 */
[----:B------:R-:W-:Y:S03]  /*12520*/  LOP3.LUT R25, R175, UR9, R150, 0x96, !PT ;  /* 0x00000009af197c12 */ /* 0x000fe6000f8e9696 */
[----:B------:R-:W-:Y:S01]  /*12530*/  IMAD.WIDE.U32 R176, R24, -0x326172a9, RZ ;  /* 0xcd9e8d5718b07825 */ /* 0x000fe200078e00ff */
[C---:B------:R-:W-:Y:S01]  /*12540*/  HMMA.16816.F32 R104, R152.reuse, R178, R104 ;  /* 0x000000b29868723c */ /* 0x040fe20000001868 */
[----:B------:R-:W-:Y:S03]  /*12550*/  MUFU.EX2 R178, R32 ;  /* 0x0000002000b27308 */ /* 0x000fe60000000800 */
[----:B------:R-:W-:Y:S04]  /*12560*/  IMAD.WIDE.U32 R172, R25, -0x2daee0ad, RZ ;  /* 0xd2511f5319ac7825 */ /* 0x000fe800078e00ff */
[C---:B------:R-:W-:Y:S03]  /*12570*/  HMMA.16816.F32 R108, R152.reuse, R180, R108 ;  /* 0x000000b4986c723c */ /* 0x040fe6000000186c */
[----:B------:R-:W-:Y:S01]  /*12580*/  MUFU.EX2 R180, R30 ;  /* 0x0000001e00b47308 */ /* 0x000fe20000000800 */
[----:B------:R-:W-:Y:S02]  /*12590*/  LOP3.LUT R20, R173, UR6, R26, 0x96, !PT ;  /* 0x00000006ad147c12 */ /* 0x000fe4000f8e961a */
[----:B------:R-:W-:Y:S02]  /*125a0*/  LDSM.16.MT88.4 R24, [R209+0x19000] ;  /* 0x01900000d118783b */ /* 0x000fe40000004200 */
[C---:B------:R-:W-:Y:S04]  /*125b0*/  HMMA.16816.F32 R112, R152.reuse, R182, R112 ;  /* 0x000000b69870723c */ /* 0x040fe80000001870 */
[----:B------:R-:W-:Y:S01]  /*125c0*/  IMAD.WIDE.U32 R20, R20, -0x326172a9, RZ ;  /* 0xcd9e8d5714147825 */ /* 0x000fe200078e00ff */
[----:B------:R-:W1:Y:S03]  /*125d0*/  MUFU.EX2 R183, R23 ;  /* 0x0000001700b77308 */ /* 0x000e660000000800 */
[C---:B-----5:R-:W-:Y:S04]  /*125e0*/  HMMA.16816.F32 R116, R152.reuse, R164, R116 ;  /* 0x000000a49874723c */ /* 0x060fe80000001874 */
[C---:B------:R-:W-:Y:S02]  /*125f0*/  LOP3.LUT R169, R20.reuse, 0xff, RZ, 0xc0, !PT ;  /* 0x000000ff14a97812 */ /* 0x040fe400078ec0ff */
[----:B------:R-:W-:Y:S01]  /*12600*/  SHF.R.U32.HI R168, RZ, 0x18, R20 ;  /* 0x00000018ffa87819 */ /* 0x000fe20000011614 */
[----:B------:R-:W2:Y:S01]  /*12610*/  MUFU.EX2 R182, R28 ;  /* 0x0000001c00b67308 */ /* 0x000ea20000000800 */
[C---:B------:R-:W-:Y:S01]  /*12620*/  HMMA.16816.F32 R120, R152.reuse, R166, R120 ;  /* 0x000000a69878723c */ /* 0x040fe20000001878 */
[----:B------:R-:W5:Y:S03]  /*12630*/  LDSM.16.MT88.4 R164, [R212+0x1e800] ;  /* 0x01e80000d4a4783b */ /* 0x000f660000004200 */
[----:B------:R-:W-:Y:S02]  /*12640*/  LOP3.LUT R150, R20, 0xffff, RZ, 0xc0, !PT ;  /* 0x0000ffff14967812 */ /* 0x000fe400078ec0ff */
[----:B------:R-:W-:Y:S02]  /*12650*/  LOP3.LUT R21, R21, UR16, R176, 0x96, !PT ;  /* 0x0000001015157c12 */ /* 0x000fe4000f8e96b0 */
[C---:B---3--:R-:W-:Y:S01]  /*12660*/  HMMA.16816.F32 R124, R152.reuse, R156, R124 ;  /* 0x0000009c987c723c */ /* 0x048fe2000000187c */
[----:B------:R3:W-:Y:S03]  /*12670*/  MUFU.EX2 R176, R34 ;  /* 0x0000002200b07308 */ /* 0x0007e60000000800 */
[----:B------:R-:W-:Y:S01]  /*12680*/  SHF.R.U32.HI R150, RZ, 0x8, R150 ;  /* 0x00000008ff967819 */ /* 0x000fe20000011696 */
[----:B-1----:R-:W-:Y:S01]  /*12690*/  FADD.FTZ R0, R183, R0 ;  /* 0x00000000b7007221 */ /* 0x002fe20000010000 */
[--C-:B------:R-:W-:Y:S02]  /*126a0*/  SHF.R.U32.HI R23, RZ, 0x10, R21.reuse ;  /* 0x00000010ff177819 */ /* 0x100fe40000011615 */
[C---:B------:R-:W-:Y:S01]  /*126b0*/  HMMA.16816.F32 R128, R152.reuse, R158, R128 ;  /* 0x0000009e9880723c */ /* 0x040fe20000001880 */
[----:B------:R-:W1:Y:S02]  /*126c0*/  LDSM.16.MT88.4 R156, [R211+0x1e800] ;  /* 0x01e80000d39c783b */ /* 0x000e640000004200 */
[----:B------:R-:W3:Y:S01]  /*126d0*/  MUFU.EX2 R179, R31 ;  /* 0x0000001f00b37308 */ /* 0x000ee20000000800 */
[----:B------:R-:W-:Y:S01]  /*126e0*/  PRMT R150, R169, 0x5410, R150 ;  /* 0x00005410a9967816 */ /* 0x000fe20000000096 */
[----:B------:R-:W-:Y:S01]  /*126f0*/  FADD.FTZ R0, R190, R0 ;  /* 0x00000000be007221 */ /* 0x000fe20000010000 */
[----:B------:R-:W-:Y:S01]  /*12700*/  LOP3.LUT R151, R21, 0xff, RZ, 0xc0, !PT ;  /* 0x000000ff15977812 */ /* 0x000fe200078ec0ff */
[----:B--2---:R-:W-:Y:S01]  /*12710*/  FADD.FTZ R2, R182, R2 ;  /* 0x00000002b6027221 */ /* 0x004fe20000010000 */
[C---:B----4-:R-:W-:Y:S04]  /*12720*/  HMMA.16816.F32 R132, R152.reuse, R160, R132 ;  /* 0x000000a09884723c */ /* 0x050fe80000001884 */
[----:B------:R-:W-:Y:S01]  /*12730*/  LOP3.LUT R28, R177, UR7, R174, 0x96, !PT ;  /* 0x00000007b11c7c12 */ /* 0x000fe2000f8e96ae */
[----:B------:R2:W4:Y:S01]  /*12740*/  MUFU.EX2 R181, R29 ;  /* 0x0000001d00b57308 */ /* 0x0005220000000800 */
[----:B------:R-:W-:Y:S01]  /*12750*/  SHF.R.U32.HI R22, RZ, 0x18, R21 ;  /* 0x00000018ff167819 */ /* 0x000fe20000011615 */
[----:B------:R-:W-:Y:S01]  /*12760*/  FADD.FTZ R0, R189, R0 ;  /* 0x00000000bd007221 */ /* 0x000fe20000010000 */
[C---:B------:R-:W-:Y:S01]  /*12770*/  HMMA.16816.F32 R136, R152.reuse, R162, R136 ;  /* 0x000000a29888723c */ /* 0x040fe20000001888 */
[----:B------:R-:W4:Y:S03]  /*12780*/  LDSM.16.MT88.4 R160, [R210+0x19000] ;  /* 0x01900000d2a0783b */ /* 0x000f260000004200 */
[----:B------:R-:W-:Y:S01]  /*12790*/  SHF.R.U32.HI R149, RZ, 0x10, R20 ;  /* 0x00000010ff957819 */ /* 0x000fe20000011614 */
[----:B------:R-:W-:Y:S01]  /*127a0*/  FADD.FTZ R0, R180, R0 ;  /* 0x00000000b4007221 */ /* 0x000fe20000010000 */
[----:B------:R-:W-:Y:S02]  /*127b0*/  LOP3.LUT R20, R21, 0xffff, RZ, 0xc0, !PT ;  /* 0x0000ffff15147812 */ /* 0x000fe400078ec0ff */
[----:B------:R-:W-:Y:S01]  /*127c0*/  LOP3.LUT R149, R149, 0xff, RZ, 0xc0, !PT ;  /* 0x000000ff95957812 */ /* 0x000fe200078ec0ff */
[C---:B-----5:R-:W-:Y:S01]  /*127d0*/  HMMA.16816.F32 R16, R152.reuse, R164, R16 ;  /* 0x000000a49810723c */ /* 0x060fe20000001810 */
[----:B---3--:R-:W-:Y:S02]  /*127e0*/  LDSM.16.MT88.4 R32, [R209+0x19800] ;  /* 0x01980000d120783b */ /* 0x008fe40000004200 */
[----:B------:R-:W-:Y:S01]  /*127f0*/  SHF.R.U32.HI R21, RZ, 0x8, R20 ;  /* 0x00000008ff157819 */ /* 0x000fe20000011614 */
[----:B------:R-:W-:Y:S01]  /*12800*/  FADD.FTZ R0, R179, R0 ;  /* 0x00000000b3007221 */ /* 0x000fe20000010000 */
[----:B------:R-:W-:Y:S02]  /*12810*/  LOP3.LUT R20, R23, 0xff, RZ, 0xc0, !PT ;  /* 0x000000ff17147812 */ /* 0x000fe400078ec0ff */
[----:B------:R-:W-:Y:S01]  /*12820*/  PRMT R23, R149, 0x5410, R168 ;  /* 0x0000541095177816 */ /* 0x000fe200000000a8 */
[C---:B------:R-:W-:Y:S01]  /*12830*/  HMMA.16816.F32 R140, R152.reuse, R166, R140 ;  /* 0x000000a6988c723c */ /* 0x040fe2000000188c */
[----:B------:R-:W3:Y:S03]  /*12840*/  LDSM.16.MT88.4 R164, [R212+0x19000] ;  /* 0x01900000d4a4783b */ /* 0x000ee60000004200 */
[----:B------:R-:W-:Y:S01]  /*12850*/  PRMT R21, R151, 0x5410, R21 ;  /* 0x0000541097157816 */ /* 0x000fe20000000015 */
[----:B--2---:R-:W-:Y:S01]  /*12860*/  IMAD.WIDE.U32 R28, R28, -0x2daee0ad, RZ ;  /* 0xd2511f531c1c7825 */ /* 0x004fe200078e00ff */
[----:B------:R-:W-:Y:S01]  /*12870*/  PRMT R20, R20, 0x5410, R22 ;  /* 0x0000541014147816 */ /* 0x000fe20000000016 */
[--C-:B------:R-:W-:Y:S01]  /*12880*/  HSET2.LE.AND R22, R150, R241.reuse, PT ;  /* 0x000000f196167233 */ /* 0x100fe20003803000 */
[C---:B-1----:R-:W-:Y:S04]  /*12890*/  HMMA.16816.F32 R12, R152.reuse, R156, R12 ;  /* 0x0000009c980c723c */ /* 0x042fe8000000180c */
[--C-:B------:R-:W-:Y:S01]  /*128a0*/  HSET2.LE.AND R23, R23, R241.reuse, PT ;  /* 0x000000f117177233 */ /* 0x100fe20003803000 */
[----:B------:R-:W-:Y:S01]  /*128b0*/  F2FP.PACK_AB R168, R183, R186 ;  /* 0x000000bab7a8723e */ /* 0x000fe200000000ff */
[--C-:B------:R-:W-:Y:S01]  /*128c0*/  HSET2.LE.AND R149, R21, R241.reuse, PT ;  /* 0x000000f115957233 */ /* 0x100fe20003803000 */
[----:B------:R-:W-:Y:S01]  /*128d0*/  F2FP.PACK_AB R21, R189, R190 ;  /* 0x000000bebd15723e */ /* 0x000fe200000000ff */
[----:B------:R-:W-:Y:S01]  /*128e0*/  HMMA.16816.F32 R144, R152, R158, R144 ;  /* 0x0000009e9890723c */ /* 0x000fe20000001890 */
[----:B------:R-:W1:Y:S03]  /*128f0*/  LDSM.16.MT88.4 R152, [R211+0x19000] ;  /* 0x01900000d398783b */ /* 0x000e660000004200 */
[--C-:B------:R-:W-:Y:S01]  /*12900*/  HSET2.LE.AND R151, R20, R241.reuse, PT ;  /* 0x000000f114977233 */ /* 0x100fe20003803000 */
[----:B------:R-:W-:Y:S01]  /*12910*/  F2FP.PACK_AB R20, R191, R192 ;  /* 0x000000c0bf14723e */ /* 0x000fe200000000ff */
[----:B----4-:R-:W-:Y:S01]  /*12920*/  FADD.FTZ R2, R181, R2 ;  /* 0x00000002b5027221 */ /* 0x010fe20000010000 */
[----:B------:R-:W-:Y:S01]  /*12930*/  F2FP.PACK_AB R150, R187, R188 ;  /* 0x000000bcbb96723e */ /* 0x000fe200000000ff */
[----:B------:R-:W-:Y:S01]  /*12940*/  FADD.FTZ R0, R176, R0 ;  /* 0x00000000b0007221 */ /* 0x000fe20000010000 */
[----:B------:R-:W-:Y:S01]  /*12950*/  LOP3.LUT R22, R22, R20, RZ, 0xc0, !PT ;  /* 0x0000001416167212 */ /* 0x000fe200078ec0ff */
[----:B------:R-:W2:Y:S02]  /*12960*/  LDSM.16.MT88.4 R156, [R209+0x1b000] ;  /* 0x01b00000d19c783b */ /* 0x000ea40000004200 */
[----:B------:R-:W-:Y:S01]  /*12970*/  LOP3.LUT R23, R23, R21, RZ, 0xc0, !PT ;  /* 0x0000001517177212 */ /* 0x000fe200078ec0ff */
[----:B------:R-:W-:Y:S01]  /*12980*/  FADD.FTZ R2, R178, R2 ;  /* 0x00000002b2027221 */ /* 0x000fe20000010000 */
[----:B------:R-:W-:Y:S01]  /*12990*/  LOP3.LUT R20, R149, R150, RZ, 0xc0, !PT ;  /* 0x0000009695147212 */ /* 0x000fe200078ec0ff */
[----:B------:R-:W-:Y:S01]  /*129a0*/  FADD.FTZ R245, R185, R0 ;  /* 0x00000000b9f57221 */ /* 0x000fe20000010000 */
[----:B------:R-:W-:Y:S01]  /*129b0*/  LOP3.LUT R21, R151, R168, RZ, 0xc0, !PT ;  /* 0x000000a897157212 */ /* 0x000fe200078ec0ff */
[----:B------:R-:W-:Y:S01]  /*129c0*/  FADD.FTZ R244, R184, R2 ;  /* 0x00000002b8f47221 */ /* 0x000fe20000010000 */
[----:B------:R-:W4:Y:S01]  /*129d0*/  LDSM.16.MT88.4 R168, [R210+0x1b000] ;  /* 0x01b00000d2a8783b */ /* 0x000f220000004200 */
[----:B------:R-:W-:Y:S02]  /*129e0*/  LOP3.LUT R30, R29, UR17, R172, 0x96, !PT ;  /* 0x000000111d1e7c12 */ /* 0x000fe4000f8e96ac */
[----:B------:R-:W-:Y:S02]  /*129f0*/  LOP3.LUT R149, R28, 0xffff, RZ, 0xc0, !PT ;  /* 0x0000ffff1c957812 */ /* 0x000fe400078ec0ff */
[C---:B------:R-:W-:Y:S03]  /*12a00*/  HMMA.16816.F32 R4, R20.reuse, R24, R4 ;  /* 0x000000181404723c */ /* 0x040fe60000001804 */
[----:B------:R-:W-:Y:S02]  /*12a10*/  LDSM.16.MT88.4 R172, [R209+0x1b800] ;  /* 0x01b80000d1ac783b */ /* 0x000fe40000004200 */
[----:B------:R-:W-:Y:S02]  /*12a20*/  SHF.R.U32.HI R149, RZ, 0x8, R149 ;  /* 0x00000008ff957819 */ /* 0x000fe40000011695 */
[C---:B------:R-:W-:Y:S01]  /*12a30*/  LOP3.LUT R31, R30.reuse, 0xffff, RZ, 0xc0, !PT ;  /* 0x0000ffff1e1f7812 */ /* 0x040fe200078ec0ff */
[C---:B------:R-:W-:Y:S03]  /*12a40*/  HMMA.16816.F32 R8, R20.reuse, R26, R8 ;  /* 0x0000001a1408723c */ /* 0x040fe60000001808 */
[----:B------:R-:W5:Y:S01]  /*12a50*/  LDSM.16.MT88.4 R24, [R212+0x1b000] ;  /* 0x01b00000d418783b */ /* 0x000f620000004200 */
[----:B------:R-:W-:Y:S02]  /*12a60*/  LOP3.LUT R29, R30, 0xff, RZ, 0xc0, !PT ;  /* 0x000000ff1e1d7812 */ /* 0x000fe400078ec0ff */
[----:B------:R-:W-:Y:S02]  /*12a70*/  SHF.R.U32.HI R31, RZ, 0x8, R31 ;  /* 0x00000008ff1f7819 */ /* 0x000fe4000001161f */
[C---:B------:R-:W-:Y:S04]  /*12a80*/  HMMA.16816.F32 R36, R20.reuse, R160, R36 ;  /* 0x000000a01424723c */ /* 0x040fe80000001824 */
[----:B------:R-:W-:Y:S02]  /*12a90*/  PRMT R29, R29, 0x5410, R31 ;  /* 0x000054101d1d7816 */ /* 0x000fe4000000001f */
[----:B------:R-:W-:Y:S02]  /*12aa0*/  SHF.R.U32.HI R31, RZ, 0x18, R30 ;  /* 0x00000018ff1f7819 */ /* 0x000fe4000001161e */
[C---:B------:R-:W-:Y:S01]  /*12ab0*/  HMMA.16816.F32 R40, R20.reuse, R162, R40 ;  /* 0x000000a21428723c */ /* 0x040fe20000001828 */
[----:B------:R-:W4:Y:S03]  /*12ac0*/  LDSM.16.MT88.4 R160, [R211+0x1b000] ;  /* 0x01b00000d3a0783b */ /* 0x000f260000004200 */
[--C-:B------:R-:W-:Y:S02]  /*12ad0*/  SHF.R.U32.HI R150, RZ, 0x10, R28.reuse ;  /* 0x00000010ff967819 */ /* 0x100fe4000001161c */
[----:B------:R-:W-:Y:S02]  /*12ae0*/  SHF.R.U32.HI R151, RZ, 0x18, R28 ;  /* 0x00000018ff977819 */ /* 0x000fe4000001161c */
[C---:B---3--:R-:W-:Y:S04]  /*12af0*/  HMMA.16816.F32 R44, R20.reuse, R164, R44 ;  /* 0x000000a4142c723c */ /* 0x048fe8000000182c */
[----:B------:R-:W-:Y:S04]  /*12b00*/  LOP3.LUT R150, R150, 0xff, RZ, 0xc0, !PT ;  /* 0x000000ff96967812 */ /* 0x000fe800078ec0ff */
[C---:B------:R-:W-:Y:S01]  /*12b10*/  HMMA.16816.F32 R48, R20.reuse, R166, R48 ;  /* 0x000000a61430723c */ /* 0x040fe20000001830 */
[----:B------:R-:W-:Y:S03]  /*12b20*/  LDSM.16.MT88.4 R164, [R210+0x1d000] ;  /* 0x01d00000d2a4783b */ /* 0x000fe60000004200 */
[----:B------:R-:W-:Y:S04]  /*12b30*/  PRMT R150, R150, 0x5410, R151 ;  /* 0x0000541096967816 */ /* 0x000fe80000000097 */
        /* <DEDUP_REMOVED lines=8> */
[----:B------:R-:W3:Y:S07]  /*12bc0*/  LDSM.16.MT88.4 R168, [R211+0x1d000] ;  /* 0x01d00000d3a8783b */ /* 0x000eee0000004200 */
[C---:B-----5:R-:W-:Y:S08]  /*12bd0*/  HMMA.16816.F32 R76, R20.reuse, R24, R76 ;  /* 0x00000018144c723c */ /* 0x060ff0000000184c */
[C---:B------:R-:W-:Y:S01]  /*12be0*/  HMMA.16816.F32 R80, R20.reuse, R26, R80 ;  /* 0x0000001a1450723c */ /* 0x040fe20000001850 */
[----:B------:R-:W4:Y:S07]  /*12bf0*/  LDSM.16.MT88.4 R24, [R209+0x1f000] ;  /* 0x01f00000d118783b */ /* 0x000f2e0000004200 */
        /* <DEDUP_REMOVED lines=14> */
[----:B------:R-:W-:Y:S07]  /*12ce0*/  LDSM.16.MT88.4 R168, [R211+0x19800] ;  /* 0x01980000d3a8783b */ /* 0x000fee0000004200 */
[C---:B----4-:R-:W-:Y:S08]  /*12cf0*/  HMMA.16816.F32 R124, R20.reuse, R24, R124 ;  /* 0x00000018147c723c */ /* 0x050ff0000000187c */
[C---:B------:R-:W-:Y:S01]  /*12d00*/  HMMA.16816.F32 R128, R20.reuse, R26, R128 ;  /* 0x0000001a1480723c */ /* 0x040fe20000001880 */
[----:B------:R-:W3:Y:S07]  /*12d10*/  LDSM.16.MT88.4 R24, [R211+0x1f000] ;  /* 0x01f00000d318783b */ /* 0x000eee0000004200 */
[C---:B-1----:R-:W-:Y:S07]  /*12d20*/  HMMA.16816.F32 R132, R20.reuse, R152, R132 ;  /* 0x000000981484723c */ /* 0x042fee0000001884 */
[----:B------:R-:W-:Y:S01]  /*12d30*/  LOP3.LUT R152, R28, 0xff, RZ, 0xc0, !PT ;  /* 0x000000ff1c987812 */ /* 0x000fe200078ec0ff */
[C---:B------:R-:W-:Y:S04]  /*12d40*/  HMMA.16816.F32 R136, R20.reuse, R154, R136 ;  /* 0x0000009a1488723c */ /* 0x040fe80000001888 */
[----:B------:R-:W-:Y:S02]  /*12d50*/  PRMT R149, R152, 0x5410, R149 ;  /* 0x0000541098957816 */ /* 0x000fe40000000095 */
[----:B------:R-:W-:Y:S02]  /*12d60*/  SHF.R.U32.HI R28, RZ, 0x10, R30 ;  /* 0x00000010ff1c7819 */ /* 0x000fe4000001161e */
[C---:B--2---:R-:W-:Y:S04]  /*12d70*/  HMMA.16816.F32 R16, R20.reuse, R156, R16 ;  /* 0x0000009c1410723c */ /* 0x044fe80000001810 */
        /* <DEDUP_REMOVED lines=8> */
[C---:B---3--:R-:W-:Y:S03]  /*12e00*/  HMMA.16816.F32 R12, R20.reuse, R24, R12 ;  /* 0x00000018140c723c */ /* 0x048fe6000000180c */
        /* <DEDUP_REMOVED lines=54> */
.L_x_754:
        /* <DEDUP_REMOVED lines=9> */
[----:B------:R-:W4:Y:S01]  /*13200*/  S2UR UR10, SR_CTAID.Z ;  /* 0x00000000000a79c3 */ /* 0x000f220000002700 */
[----:B------:R-:W-:Y:S01]  /*13210*/  ULDC UR8, c[0x0][0x214] ;  /* 0x0000850000087ab9 */ /* 0x000fe20000000800 */
[----:B------:R-:W4:Y:S01]  /*13220*/  S2R R173, SR_TID.X ;  /* 0x0000000000ad7919 */ /* 0x000f220000002100 */
        /* <DEDUP_REMOVED lines=10> */
[----:B------:R-:W-:Y:S02]  /*132d0*/  SHF.R.S32.HI R174, RZ, 0x1f, R173 ;  /* 0x0000001fffae7819 */ /* 0x000fe400000114ad */
        /* <DEDUP_REMOVED lines=144> */
[C---:B-----5:R-:W-:Y:S01]  /*13be0*/  FMUL.FTZ R16, R0.reuse, R47 ;  /* 0x0000002f00107220 */ /* 0x060fe20000410000 */
        /* <DEDUP_REMOVED lines=124> */
[----:B--2---:R-:W-:Y:S01]  /*143b0*/  IADD3 R9, R10, R2, RZ ;  /* 0x000000020a097210 */ /* 0x004fe20007ffe0ff */
        /* <DEDUP_REMOVED lines=55> */
[----:B--2---:R-:W-:Y:S02]  /*14730*/  SHF.R.S32.HI R2, RZ, 0x1f, R14 ;  /* 0x0000001fff027819 */ /* 0x004fe4000001140e */
[----:B------:R-:W-:Y:S01]  /*14740*/  LOP3.LUT P0, RZ, R0, 0x3, RZ, 0xc0, !PT ;  /* 0x0000000300ff7812 */ /* 0x000fe2000780c0ff */
[----:B------:R-:W-:Y:S01]  /*14750*/  STS [R9+0xc000], R22 ;  /* 0x00c0001609007388 */ /* 0x000fe20000000800 */
[----:B------:R-:W-:-:S03]  /*14760*/  LEA.HI R2, R2, R14, RZ, 0x3 ;  /* 0x0000000e02027211 */ /* 0x000fc600078f18ff */
[----:B------:R-:W-:Y:S01]  /*14770*/  STS [R9+0xc400], R21 ;  /* 0x00c4001509007388 */ /* 0x000fe20000000800 */
[----:B---3--:R-:W2:Y:S01]  /*14780*/  @P3 MUFU.LG2 R5, R150 ;  /* 0x0000009600053308 */ /* 0x008ea20000000c00 */
[----:B------:R-:W-:Y:S02]  /*14790*/  LOP3.LUT R2, R2, 0xffffff8, RZ, 0xc0, !PT ;  /* 0x0ffffff802027812 */ /* 0x000fe400078ec0ff */
[----:B------:R-:W-:Y:S02]  /*147a0*/  STS [R7+0xc000], R20 ;  /* 0x00c0001407007388 */ /* 0x000fe40000000800 */
[----:B------:R-:W-:Y:S02]  /*147b0*/  IADD3 R0, R14, -R2, RZ ;  /* 0x800000020e007210 */ /* 0x000fe40007ffe0ff */
[----:B------:R3:W-:Y:S01]  /*147c0*/  STS [R7+0xc400], R19 ;  /* 0x00c4001307007388 */ /* 0x0007e20000000800 */
[----:B----4-:R-:W4:Y:S01]  /*147d0*/  @P4 MUFU.LG2 R4, R149 ;  /* 0x0000009500044308 */ /* 0x010f220000000c00 */
[----:B------:R-:W-:-:S02]  /*147e0*/  LEA R0, R0, R175, 0x4 ;  /* 0x000000af00007211 */ /* 0x000fc400078e20ff */
[----:B------:R3:W-:Y:S04]  /*147f0*/  STS [R6+0xc000], R18 ;  /* 0x00c0001206007388 */ /* 0x0007e80000000800 */
[----:B------:R3:W-:Y:S01]  /*14800*/  STS [R6+0xc400], R17 ;  /* 0x00c4001106007388 */ /* 0x0007e20000000800 */
[----:B--2---:R-:W-:Y:S01]  /*14810*/  @P3 FMUL.FTZ R2, R5, 0.69314718246459960938 ;  /* 0x3f31721805023820 */ /* 0x004fe20000410000 */
[----:B-1----:R-:W-:Y:S02]  /*14820*/  MOV R8, 0x7f800000 ;  /* 0x7f80000000087802 */ /* 0x002fe40000000f00 */
[----:B------:R-:W-:Y:S01]  /*14830*/  BAR.SYNC.DEFER_BLOCKING 0x0 ;  /* 0x0000000000007b1d */ /* 0x000fe20000010000 */
[----:B------:R-:W-:Y:S02]  /*14840*/  @P3 FFMA.FTZ R8, R3, c[0x0][0x238], R2 ;  /* 0x00008e0003083a23 */ /* 0x000fe40000010002 */
[----:B----4-:R-:W-:Y:S01]  /*14850*/  @P4 FMUL.FTZ R4, R4, 0.69314718246459960938 ;  /* 0x3f31721804044820 */ /* 0x010fe20000410000 */
[----:B---3--:R-:W-:-:S03]  /*14860*/  MOV R7, 0x7f800000 ;  /* 0x7f80000000077802 */ /* 0x008fc60000000f00 */
[----:B------:R-:W-:Y:S01]  /*14870*/  @P4 FFMA.FTZ R7, R148, c[0x0][0x238], R4 ;  /* 0x00008e0094074a23 */ /* 0x000fe20000010004 */
        /* <DEDUP_REMOVED lines=33> */
.L_x_759:
[----:B--234-:R-:W-:Y:S05]  /*14a90*/  BSYNC B0 ;  /* 0x0000000000007941 */ /* 0x01cfea0003800000 */
.L_x_758:
[----:B------:R-:W2:Y:S04]  /*14aa0*/  LDL.LU.64 R4, [R1+0x30] ;  /* 0x0000300001047983 */ /* 0x000ea80000300a00 */
        /* <DEDUP_REMOVED lines=28> */
.L_x_761:
[----:B-1----:R-:W-:Y:S05]  /*14c70*/  BSYNC B0 ;  /* 0x0000000000007941 */ /* 0x002fea0003800000 */
.L_x_760:
        /* <DEDUP_REMOVED lines=18> */
.L_x_763:
[----:B------:R-:W-:Y:S05]  /*14da0*/  BSYNC B0 ;  /* 0x0000000000007941 */ /* 0x000fea0003800000 */
.L_x_762:
[----:B------:R-:W2:Y:S01]  /*14db0*/  LDL.LU R0, [R1+0x48] ;  /* 0x0000480001007983 */ /* 0x000ea20000300800 */
[----:B------:R-:W-:Y:S01]  /*14dc0*/  BSSY B0, `(.L_x_764) ;  /* 0x0000011000007945 */ /* 0x000fe20003800000 */
[----:B--2---:R-:W-:-:S13]  /*14dd0*/  ISETP.GE.AND P0, PT, R0, UR18, PT ;  /* 0x0000001200007c0c */ /* 0x004fda000bf06270 */
        /* <DEDUP_REMOVED lines=15> */
.L_x_765:
[----:B------:R-:W-:Y:S05]  /*14ed0*/  BSYNC B0 ;  /* 0x0000000000007941 */ /* 0x000fea0003800000 */
.L_x_764:
        /* <DEDUP_REMOVED lines=18> */
.L_x_746:
[----:B------:R-:W-:Y:S01]  /*15000*/  UISETP.NE.AND UP4, UPT, UR21, -0x1, UPT ;  /* 0xffffffff1500788c */ /* 0x000fe2000bf85270 */
[----:B------:R-:W-:Y:S01]  /*15010*/  LEA.HI R6, R24, R112, RZ, 0x3 ;  /* 0x0000007018067211 */ /* 0x000fe200078f18ff */
[----:B------:R-:W-:Y:S01]  /*15020*/  ULDC.U8 UR15, c[0x0][0x329] ;  /* 0x0000ca40000f7ab9 */ /* 0x000fe20000000000 */
[----:B------:R-:W1:Y:S01]  /*15030*/  S2R R12, SR_CTAID.Z ;  /* 0x00000000000c7919 */ /* 0x000e620000002700 */
[----:B------:R-:W-:Y:S01]  /*15040*/  UISETP.NE.AND UP3, UPT, UR15, URZ, UPT ;  /* 0x0000003f0f00728c */ /* 0x000fe2000bf65270 */
[----:B------:R-:W-:Y:S01]  /*15050*/  LOP3.LUT R0, R6, 0x1ffffff8, RZ, 0xc0, !PT ;  /* 0x1ffffff806007812 */ /* 0x000fe200078ec0ff */
[----:B------:R-:W-:Y:S01]  /*15060*/  ULDC.64 UR4, c[0x0][0x1e0] ;  /* 0x0000780000047ab9 */ /* 0x000fe20000000a00 */
[----:B------:R-:W2:Y:S01]  /*15070*/  S2R R4, SR_CTAID.X ;  /* 0x0000000000047919 */ /* 0x000ea20000002500 */
[----:B------:R-:W-:Y:S01]  /*15080*/  ULDC.64 UR6, c[0x0][0x1e8] ;  /* 0x00007a0000067ab9 */ /* 0x000fe20000000a00 */
[----:B------:R-:W-:Y:S01]  /*15090*/  SHF.R.S32.HI R6, RZ, 0x3, R6 ;  /* 0x00000003ff067819 */ /* 0x000fe20000011406 */
[----:B------:R-:W-:Y:S01]  /*150a0*/  USHF.R.S32.HI UR14, URZ, 0x1f, UR10 ;  /* 0x0000001f3f0e7899 */ /* 0x000fe2000801140a */
[----:B------:R-:W-:Y:S01]  /*150b0*/  IMAD.IADD R0, R112, 0x1, -R0 ;  /* 0x0000000170007824 */ /* 0x000fe200078e0a00 */
[----:B------:R-:W-:Y:S01]  /*150c0*/  @!UP4 USHF.R.S32.HI UR17, URZ, 0x1f, UR11 ;  /* 0x0000001f3f11c899 */ /* 0x000fe2000801140b */
[----:B------:R-:W-:Y:S01]  /*150d0*/  SHF.R.S32.HI R7, RZ, 0x1f, R6 ;  /* 0x0000001fff077819 */ /* 0x000fe20000011406 */
[----:B------:R-:W-:Y:S01]  /*150e0*/  @UP4 UIMAD.WIDE.U32 UR12, UR21, UR6, URZ ;  /* 0x00000006150c42a5 */ /* 0x000fe2000f8e003f */
[----:B------:R-:W-:Y:S01]  /*150f0*/  IMAD.SHL.U32 R0, R0, 0x8, RZ ;  /* 0x0000000800007824 */ /* 0x000fe200078e00ff */
[----:B------:R-:W-:Y:S01]  /*15100*/  @!UP4 UIMAD UR17, UR17, UR4, URZ ;  /* 0x000000041111c2a4 */ /* 0x000fe2000f8e023f */
[----:B------:R-:W-:Y:S01]  /*15110*/  BSSY B0, `(.L_x_766) ;  /* 0x0000039000007945 */ /* 0x000fe20003800000 */
[----:B------:R-:W-:-:S02]  /*15120*/  ULDC.U8 UR16, c[0x0][0x328] ;  /* 0x0000ca0000107ab9 */ /* 0x000fc40000000000 */
[----:B------:R-:W-:Y:S02]  /*15130*/  @!UP4 UIMAD.WIDE.U32 UR18, UR11, UR4, URZ ;  /* 0x000000040b12c2a5 */ /* 0x000fe4000f8e003f */
[----:B------:R-:W-:Y:S02]  /*15140*/  @!UP4 UIMAD UR17, UR11, UR5, UR17 ;  /* 0x000000050b11c2a4 */ /* 0x000fe4000f8e0211 */
[----:B------:R-:W-:Y:S02]  /*15150*/  UISETP.NE.AND UP2, UPT, UR16, URZ, UPT ;  /* 0x0000003f1000728c */ /* 0x000fe4000bf45270 */
[----:B------:R-:W-:Y:S02]  /*15160*/  ULDC.64 UR4, c[0x0][0x1f0] ;  /* 0x00007c0000047ab9 */ /* 0x000fe40000000a00 */
[----:B------:R-:W-:Y:S02]  /*15170*/  UIMAD UR4, UR14, UR4, URZ ;  /* 0x000000040e0472a4 */ /* 0x000fe4000f8e023f */
[----:B------:R-:W-:Y:S01]  /*15180*/  @UP4 UIMAD UR7, UR21, UR7, UR13 ;  /* 0x00000007150742a4 */ /* 0x000fe2000f8e020d */
[----:B--2---:R-:W-:Y:S01]  /*15190*/  IMAD.WIDE R4, R4, 0x80, R6 ;  /* 0x0000008004047825 */ /* 0x004fe200078e0206 */
[----:B------:R-:W-:-:S02]  /*151a0*/  @UP4 UMOV UR14, UR12 ;  /* 0x0000000c000e4c82 */ /* 0x000fc40008000000 */
[----:B------:R-:W-:Y:S02]  /*151b0*/  UISETP.EQ.AND UP2, UPT, UR15, URZ, UP2 ;  /* 0x0000003f0f00728c */ /* 0x000fe40009742270 */
[----:B------:R-:W-:Y:S02]  /*151c0*/  @!UP3 UISETP.NE.AND UP1, UPT, UR16, URZ, UPT ;  /* 0x0000003f1000b28c */ /* 0x000fe4000bf25270 */
[----:B------:R-:W-:Y:S02]  /*151d0*/  ULDC UR13, c[0x0][0x214] ;  /* 0x00008500000d7ab9 */ /* 0x000fe40000000800 */
[----:B------:R-:W-:Y:S02]  /*151e0*/  @UP3 ULDC UR12, c[0x0][0x210] ;  /* 0x00008400000c3ab9 */ /* 0x000fe40000000800 */
[----:B------:R-:W-:Y:S02]  /*151f0*/  ULDC UR9, c[0x0][0x234] ;  /* 0x00008d0000097ab9 */ /* 0x000fe40000000800 */
[----:B------:R-:W-:-:S02]  /*15200*/  @UP3 UIMAD UR12, UR12, UR13, URZ ;  /* 0x0000000d0c0c32a4 */ /* 0x000fc4000f8e023f */
[----:B------:R-:W-:Y:S02]  /*15210*/  UISETP.NE.OR UP0, UPT, UR21, -0x1, !UP2 ;  /* 0xffffffff1500788c */ /* 0x000fe4000d705670 */
[----:B------:R-:W-:Y:S02]  /*15220*/  @!UP3 USEL UR12, UR13, UR9, !UP1 ;  /* 0x000000090d0cb287 */ /* 0x000fe4000c800000 */
[----:B------:R-:W-:Y:S02]  /*15230*/  ULDC UR6, c[0x0][0x1c0] ;  /* 0x0000700000067ab9 */ /* 0x000fe40000000800 */
[----:B------:R-:W-:Y:S02]  /*15240*/  @UP3 UMOV UR15, 0x1 ;  /* 0x00000001000f3882 */ /* 0x000fe40000000000 */
[----:B------:R-:W-:Y:S02]  /*15250*/  @!UP3 UIMAD UR15, UR12, UR6, URZ ;  /* 0x000000060c0fb2a4 */ /* 0x000fe4000f8e023f */
[----:B------:R-:W-:-:S02]  /*15260*/  @!UP4 UMOV UR14, UR18 ;  /* 0x00000012000ecc82 */ /* 0x000fc40008000000 */
        /* <DEDUP_REMOVED lines=35> */
.L_x_767:
[----:B------:R-:W-:Y:S05]  /*154a0*/  BSYNC B0 ;  /* 0x0000000000007941 */ /* 0x000fea0003800000 */
.L_x_766:
        /* <DEDUP_REMOVED lines=18> */
.L_x_769:
[----:B------:R-:W-:Y:S05]  /*155d0*/  BSYNC B0 ;  /* 0x0000000000007941 */ /* 0x000fea0003800000 */
.L_x_768:
        /* <DEDUP_REMOVED lines=18> */
.L_x_771:
[----:B------:R-:W-:Y:S05]  /*15700*/  BSYNC B0 ;  /* 0x0000000000007941 */ /* 0x000fea0003800000 */
.L_x_770:
        /* <DEDUP_REMOVED lines=17> */
.L_x_773:
[----:B------:R-:W-:Y:S05]  /*15820*/  BSYNC B0 ;  /* 0x0000000000007941 */ /* 0x000fea0003800000 */
.L_x_772:
        /* <DEDUP_REMOVED lines=35> */
.L_x_774:
        /* <DEDUP_REMOVED lines=10> */
.L_x_1086:


//--------------------- .text._ZN5flash16flash_fwd_kernelI23Flash_fwd_kernel_traitsILi256ELi128ELi64ELi8ELb0ELb0EN7cutlass6half_tE19Flash_kernel_traitsILi256ELi128ELi64ELi8ES3_EELb0ELb1ELb0ELb0ELb0ELb1ELb1ELb0EEEvNS_16Flash_fwd_paramsE --------------------------
	.section	.text._ZN5flash16flash_fwd_kernelI23Flash_fwd_kernel_traitsILi256ELi128ELi64ELi8ELb0ELb0EN7cutlass6half_tE19Flash_kernel_traitsILi256ELi128ELi64ELi8ES3_EELb0ELb1ELb0ELb0ELb0ELb1ELb1ELb0EEEvNS_16Flash_fwd_paramsE,"ax",@progbits
	.sectioninfo	@"SHI_REGISTERS=255"
	.align	128
        .global         _ZN5flash16flash_fwd_kernelI23Flash_fwd_kernel_traitsILi256ELi128ELi64ELi8ELb0ELb0EN7cutlass6half_tE19Flash_kernel_traitsILi256ELi128ELi64ELi8ES3_EELb0ELb1ELb0ELb0ELb0ELb1ELb1ELb0EEEvNS_16Flash_fwd_paramsE
        .type           _ZN5flash16flash_fwd_kernelI23Flash_fwd_kernel_traitsILi256ELi128ELi64ELi8ELb0ELb0EN7cutlass6half_tE19Flash_kernel_traitsILi256ELi128ELi64ELi8ES3_EELb0ELb1ELb0ELb0ELb0ELb1ELb1ELb0EEEvNS_16Flash_fwd_paramsE,@function
        .size           _ZN5flash16flash_fwd_kernelI23Flash_fwd_kernel_traitsILi256ELi128ELi64ELi8ELb0ELb0EN7cutlass6half_tE19Flash_kernel_traitsILi256ELi128ELi64ELi8ES3_EELb0ELb1ELb0ELb0ELb0ELb1ELb1ELb0EEEvNS_16Flash_fwd_paramsE,(.L_x_1087 - _ZN5flash16flash_fwd_kernelI23Flash_fwd_kernel_traitsILi256ELi128ELi64ELi8ELb0ELb0EN7cutlass6half_tE19Flash_kernel_traitsILi256ELi128ELi64ELi8ES3_EELb0ELb1ELb0ELb0ELb0ELb1ELb1ELb0EEEvNS_16Flash_fwd_paramsE)
        .other          _ZN5flash16flash_fwd_kernelI23Flash_fwd_kernel_traitsILi256ELi128ELi64ELi8ELb0ELb0EN7cutlass6half_tE19Flash_kernel_traitsILi256ELi128ELi64ELi8ES3_EELb0ELb1ELb0ELb0ELb0ELb1ELb1ELb0EEEvNS_16Flash_fwd_paramsE,@"STO_CUDA_ENTRY STV_DEFAULT"
_ZN5flash16flash_fwd_kernelI23Flash_fwd_kernel_traitsILi256ELi128ELi64ELi8ELb0ELb0EN7cutlass6half_tE19Flash_kernel_traitsILi256ELi128ELi64ELi8ES3_EELb0ELb1ELb0ELb0ELb0ELb1ELb1ELb0EEEvNS_16Flash_fwd_paramsE:
.text._ZN5flash16flash_fwd_kernelI23Flash_fwd_kernel_traitsILi256ELi128ELi64ELi8ELb0ELb0EN7cutlass6half_tE19Flash_kernel_traitsILi256ELi128ELi64ELi8ES3_EELb0ELb1ELb0ELb0ELb0ELb1ELb1ELb0EEEvNS_16Flash_fwd_paramsE:
        /* <DEDUP_REMOVED lines=57> */
.L_x_775:
[----:B------:R-:W-:Y:S02]  /*0390*/  ULDC UR6, c[0x0][0x218] ;  /* 0x0000860000067ab9 */ /* 0x000fe40000000800 */
.L_x_776:
        /* <DEDUP_REMOVED lines=69> */
.L_x_778:
        /* <DEDUP_REMOVED lines=44> */
.L_x_779:
[----:B------:R-:W-:Y:S01]  /*0ab0*/  SHF.R.S32.HI R94, RZ, 0x1f, R92 ;  /* 0x0000001fff5e7819 */ /* 0x000fe2000001145c */
[----:B------:R-:W1:Y:S01]  /*0ac0*/  S2R R250, SR_CTAID.X ;  /* 0x0000000000fa7919 */ /* 0x000e620000002500 */
[----:B------:R-:W-:Y:S01]  /*0ad0*/  UIADD3 UR10, -UR12, UR15, URZ ;  /* 0x0000000f0c0a7290 */ /* 0x000fe2000fffe13f */
[----:B------:R-:W-:Y:S01]  /*0ae0*/  SHF.R.S32.HI R244, RZ, 0x1f, R8 ;  /* 0x0000001ffff47819 */ /* 0x000fe20000011408 */
[----:B------:R-:W-:Y:S01]  /*0af0*/  ULDC.64 UR4, c[0x0][0x1a8] ;  /* 0x00006a0000047ab9 */ /* 0x000fe20000000a00 */
[-C--:B------:R-:W-:Y:S01]  /*0b00*/  LEA.HI R3, R94, R92.reuse, RZ, 0x3 ;  /* 0x0000005c5e037211 */ /* 0x080fe200078f18ff */
[----:B------:R-:W2:Y:S01]  /*0b10*/  S2R R6, SR_CTAID.Z ;  /* 0x0000000000067919 */ /* 0x000ea20000002700 */
[----:B------:R-:W-:Y:S01]  /*0b20*/  UIMAD UR4, UR19, UR4, URZ ;  /* 0x00000004130472a4 */ /* 0x000fe2000f8e023f */
[----:B------:R-:W-:Y:S01]  /*0b30*/  IMAD R246, R244, c[0x0][0x1b0], RZ ;  /* 0x00006c00f4f67a24 */ /* 0x000fe200078e02ff */
[----:B------:R-:W-:Y:S01]  /*0b40*/  SHF.R.S32.HI R10, RZ, 0x3, R3 ;  /* 0x00000003ff0a7819 */ /* 0x000fe20000011403 */
[----:B------:R-:W-:Y:S01]  /*0b50*/  UMOV UR14, 0x6 ;  /* 0x00000006000e7882 */ /* 0x000fe20000000000 */
[----:B------:R-:W-:Y:S01]  /*0b60*/  LOP3.LUT R3, R3, 0xfffffff8, RZ, 0xc0, !PT ;  /* 0xfffffff803037812 */ /* 0x000fe200078ec0ff */
[----:B------:R-:W-:Y:S01]  /*0b70*/  UIMAD UR4, UR11, UR5, UR4 ;  /* 0x000000050b0472a4 */ /* 0x000fe2000f8e0204 */
[----:B------:R-:W-:Y:S01]  /*0b80*/  IADD3 R5, R10, 0x20, RZ ;  /* 0x000000200a057810 */ /* 0x000fe20007ffe0ff */
[----:B------:R-:W-:Y:S01]  /*0b90*/  UIADD3 UR11, UR8, -0x1, URZ ;  /* 0xffffffff080b7890 */ /* 0x000fe2000fffe03f */
[----:B------:R-:W-:Y:S01]  /*0ba0*/  SHF.R.S32.HI R11, RZ, 0x1f, R10 ;  /* 0x0000001fff0b7819 */ /* 0x000fe2000001140a */
[----:B------:R-:W-:Y:S01]  /*0bb0*/  IMAD.IADD R3, R92, 0x1, -R3 ;  /* 0x000000015c037824 */ /* 0x000fe200078e0a03 */
[----:B------:R-:W-:Y:S01]  /*0bc0*/  ISETP.GE.AND P3, PT, R5, UR10, PT ;  /* 0x0000000a05007c0c */ /* 0x000fe2000bf66270 */
[----:B------:R-:W-:Y:S01]  /*0bd0*/  IMAD R246, R8, c[0x0][0x1b4], R246 ;  /* 0x00006d0008f67a24 */ /* 0x000fe200078e02f6 */
[C---:B------:R-:W-:Y:S01]  /*0be0*/  IADD3 R0, R10.reuse, 0x40, RZ ;  /* 0x000000400a007810 */ /* 0x040fe20007ffe0ff */
[----:B------:R-:W-:Y:S01]  /*0bf0*/  IMAD.SHL.U32 R248, R3, 0x8, RZ ;  /* 0x0000000803f87824 */ /* 0x000fe200078e00ff */
[----:B------:R-:W-:Y:S01]  /*0c00*/  ISETP.GE.AND P4, PT, R10, UR10, PT ;  /* 0x0000000a0a007c0c */ /* 0x000fe2000bf86270 */
[----:B------:R-:W-:Y:S01]  /*0c10*/  UMOV UR19, 0x5 ;  /* 0x0000000500137882 */ /* 0x000fe20000000000 */
[----:B------:R-:W-:Y:S01]  /*0c20*/  ISETP.GE.AND P2, PT, R0, UR10, PT ;  /* 0x0000000a00007c0c */ /* 0x000fe2000bf46270 */
[----:B------:R-:W-:Y:S01]  /*0c30*/  IMAD R244, R244, c[0x0][0x1b8], RZ ;  /* 0x00006e00f4f47a24 */ /* 0x000fe200078e02ff */
[----:B------:R-:W-:Y:S01]  /*0c40*/  SHF.R.S32.HI R249, RZ, 0x1f, R248 ;  /* 0x0000001ffff97819 */ /* 0x000fe200000114f8 */
[----:B-1----:R-:W-:Y:S01]  /*0c50*/  IMAD.WIDE R250, R250, 0x80, R10 ;  /* 0x00000080fafa7825 */ /* 0x002fe200078e020a */
[----:B------:R-:W-:Y:S01]  /*0c60*/  IADD3 R12, P0, R248, UR6, RZ ;  /* 0x00000006f80c7c10 */ /* 0x000fe2000ff1e0ff */
[----:B------:R-:W-:Y:S01]  /*0c70*/  UIMAD UR6, UR11, -0x40, UR13 ;  /* 0xffffffc00b0678a4 */ /* 0x000fe2000f8e020d */
[----:B------:R-:W-:Y:S01]  /*0c80*/  IADD3 R239, R10, 0x60, RZ ;  /* 0x000000600aef7810 */ /* 0x000fe20007ffe0ff */
[----:B------:R-:W-:Y:S01]  /*0c90*/  IMAD R244, R8, c[0x0][0x1bc], R244 ;  /* 0x00006f0008f47a24 */ /* 0x000fe200078e02f4 */
[----:B------:R-:W-:Y:S01]  /*0ca0*/  IADD3.X R13, R249, UR18, RZ, P0, !PT ;  /* 0x00000012f90d7c10 */ /* 0x000fe200087fe4ff */
[----:B------:R-:W-:Y:S01]  /*0cb0*/  IMAD.MOV.U32 R165, RZ, RZ, 0x40 ;  /* 0x00000040ffa57424 */ /* 0x000fe200078e00ff */
[----:B------:R-:W-:Y:S01]  /*0cc0*/  @!P3 IADD3 R16, P0, R250, 0x20, RZ ;  /* 0x00000020fa10b810 */ /* 0x000fe20007f1e0ff */
[----:B------:R-:W-:Y:S01]  /*0cd0*/  @!P4 IMAD R2, R251, c[0x0][0x190], RZ ;  /* 0x00006400fb02ca24 */ /* 0x000fe200078e02ff */
[----:B------:R-:W-:Y:S01]  /*0ce0*/  ISETP.GE.AND P1, PT, R239, UR10, PT ;  /* 0x0000000aef007c0c */ /* 0x000fe2000bf26270 */
[----:B--2---:R-:W-:Y:S01]  /*0cf0*/  IMAD.WIDE.U32 R6, R6, c[0x0][0x1a8], R12 ;  /* 0x00006a0006067a25 */ /* 0x004fe200078e000c */
[----:B------:R-:W-:Y:S01]  /*0d00*/  LEA.HI R237, R94, R92, RZ, 0x4 ;  /* 0x0000005c5eed7211 */ /* 0x000fe200078f20ff */
[----:B------:R-:W-:-:S02]  /*0d10*/  UISETP.GE.AND UP0, UPT, UR8, 0x2, UPT ;  /* 0x000000020800788c */ /* 0x000fc4000bf06270 */
[----:B------:R-:W-:Y:S01]  /*0d20*/  @!P3 IMAD.X R4, RZ, RZ, R251, P0 ;  /* 0x000000ffff04b224 */ /* 0x000fe200000e06fb */
[----:B------:R-:W-:Y:S01]  /*0d30*/  IADD3 R7, R7, UR4, RZ ;  /* 0x0000000407077c10 */ /* 0x000fe2000fffe0ff */
[----:B------:R-:W-:Y:S01]  /*0d40*/  @!P4 IMAD.MOV.U32 R22, RZ, RZ, R6 ;  /* 0x000000ffff16c224 */ /* 0x000fe200078e0006 */
[----:B------:R-:W-:Y:S01]  /*0d50*/  @!P2 IADD3 R14, P0, R250, 0x40, RZ ;  /* 0x00000040fa0ea810 */ /* 0x000fe20007f1e0ff */
[----:B------:R-:W-:Y:S01]  /*0d60*/  @!P3 IMAD R4, R4, c[0x0][0x190], RZ ;  /* 0x000064000404ba24 */ /* 0x000fe200078e02ff */
[----:B------:R-:W-:Y:S01]  /*0d70*/  ULDC.64 UR4, c[0x0][0x198] ;  /* 0x0000660000047ab9 */ /* 0x000fe20000000a00 */
[----:B------:R-:W-:Y:S01]  /*0d80*/  @!P4 IMAD.MOV.U32 R23, RZ, RZ, R7 ;  /* 0x000000ffff17c224 */ /* 0x000fe200078e0007 */
[----:B------:R-:W-:Y:S01]  /*0d90*/  USHF.L.U64.HI UR14, UR4, UR14, UR5 ;  /* 0x0000000e040e7299 */ /* 0x000fe20008010205 */
[C---:B------:R-:W-:Y:S01]  /*0da0*/  @!P4 IMAD R2, R250.reuse, c[0x0][0x194], R2 ;  /* 0x00006500fa02ca24 */ /* 0x040fe200078e0202 */
[----:B------:R-:W-:Y:S01]  /*0db0*/  USHF.L.U32 UR18, UR4, 0x6, URZ ;  /* 0x0000000604127899 */ /* 0x000fe2000800063f */
[----:B------:R-:W-:Y:S01]  /*0dc0*/  @!P4 IMAD.WIDE.U32 R22, R250, c[0x0][0x190], R22 ;  /* 0x00006400fa16ca25 */ /* 0x000fe200078e0016 */
[----:B------:R-:W-:-:S03]  /*0dd0*/  USHF.L.U64.HI UR19, UR4, UR19, UR5 ;  /* 0x0000001304137299 */ /* 0x000fc60008010205 */
[----:B------:R-:W-:Y:S01]  /*0de0*/  @!P3 IMAD R4, R16, c[0x0][0x194], R4 ;  /* 0x000065001004ba24 */ /* 0x000fe200078e0204 */
[----:B------:R-:W-:Y:S01]  /*0df0*/  @!P4 LEA R12, P6, R22, c[0x0][0x160], 0x1 ;  /* 0x00005800160cca11 */ /* 0x000fe200078c08ff */
[----:B------:R-:W-:Y:S01]  /*0e00*/  @!P2 IMAD.X R0, RZ, RZ, R251, P0 ;  /* 0x000000ffff00a224 */ /* 0x000fe200000e06fb */
[----:B------:R-:W-:Y:S01]  /*0e10*/  @!P1 IADD3 R20, P0, R250, 0x60, RZ ;  /* 0x00000060fa149810 */ /* 0x000fe20007f1e0ff */
[----:B------:R-:W-:-:S04]  /*0e20*/  @!P3 IMAD.WIDE.U32 R16, R16, c[0x0][0x190], R6 ;  /* 0x000064001010ba25 */ /* 0x000fc800078e0006 */
[----:B------:R-:W-:Y:S01]  /*0e30*/  @!P4 IMAD.IADD R2, R23, 0x1, R2 ;  /* 0x000000011702c824 */ /* 0x000fe200078e0202 */
[----:B------:R-:W-:Y:S01]  /*0e40*/  @!P3 LEA R18, P5, R16, c[0x0][0x160], 0x1 ;  /* 0x000058001012ba11 */ /* 0x000fe200078a08ff */
[----:B------:R-:W-:Y:S02]  /*0e50*/  @!P3 IMAD.IADD R4, R17, 0x1, R4 ;  /* 0x000000011104b824 */ /* 0x000fe400078e0204 */
[----:B------:R-:W-:Y:S01]  /*0e60*/  @!P2 IMAD R0, R0, c[0x0][0x190], RZ ;  /* 0x000064000000aa24 */ /* 0x000fe200078e02ff */
[----:B------:R-:W-:Y:S01]  /*0e70*/  @!P4 LEA.HI.X R13, R22, c[0x0][0x164], R2, 0x1, P6 ;  /* 0x00005900160dca11 */ /* 0x000fe200030f0c02 */
[----:B------:R-:W-:Y:S01]  /*0e80*/  @!P1 IMAD.X R2, RZ, RZ, R251, P0 ;  /* 0x000000ffff029224 */ /* 0x000fe200000e06fb */
[----:B------:R-:W-:Y:S01]  /*0e90*/  @!P3 LEA.HI.X R19, R16, c[0x0][0x164], R4, 0x1, P5 ;  /* 0x000059001013ba11 */ /* 0x000fe200028f0c04 */
[C---:B------:R-:W-:Y:S01]  /*0ea0*/  @!P2 IMAD R0, R14.reuse, c[0x0][0x194], R0 ;  /* 0x000065000e00aa24 */ /* 0x040fe200078e0200 */
[C---:B------:R-:W-:Y:S01]  /*0eb0*/  ISETP.GE.AND P5, PT, R5.reuse, UR6, PT ;  /* 0x0000000605007c0c */ /* 0x040fe2000bfa6270 */
[----:B------:R-:W-:Y:S01]  /*0ec0*/  @!P2 IMAD.WIDE.U32 R14, R14, c[0x0][0x190], R6 ;  /* 0x000064000e0eaa25 */ /* 0x000fe200078e0006 */
[----:B------:R-:W-:-:S02]  /*0ed0*/  ISETP.GE.AND P0, PT, R5, UR6, PT ;  /* 0x0000000605007c0c */ /* 0x000fc4000bf06270 */
[-C--:B------:R-:W-:Y:S01]  /*0ee0*/  LEA.HI R5, R94, R92.reuse, RZ, 0x6 ;  /* 0x0000005c5e057211 */ /* 0x080fe200078f30ff */
[----:B------:R-:W-:Y:S01]  /*0ef0*/  @!P1 IMAD R4, R2, c[0x0][0x190], RZ ;  /* 0x0000640002049a24 */ /* 0x000fe200078e02ff */
[----:B------:R-:W-:Y:S01]  /*0f00*/  @!P2 LEA R16, P6, R14, c[0x0][0x160], 0x1 ;  /* 0x000058000e10aa11 */ /* 0x000fe200078c08ff */
[----:B------:R-:W-:Y:S01]  /*0f10*/  @!P1 IMAD.MOV.U32 R22, RZ, RZ, R6 ;  /* 0x000000ffff169224 */ /* 0x000fe200078e0006 */
[----:B------:R-:W-:Y:S01]  /*0f20*/  LEA.HI R94, R94, R92, RZ, 0x5 ;  /* 0x0000005c5e5e7211 */ /* 0x000fe200078f28ff */
[----:B------:R-:W-:Y:S01]  /*0f30*/  @!P1 IMAD.MOV.U32 R23, RZ, RZ, R7 ;  /* 0x000000ffff179224 */ /* 0x000fe200078e0007 */
[----:B------:R-:W-:Y:S01]  /*0f40*/  SHF.R.S32.HI R7, RZ, 0x4, R237 ;  /* 0x00000004ff077819 */ /* 0x000fe200000114ed */
[----:B------:R-:W-:Y:S01]  /*0f50*/  IMAD.SHL.U32 R6, R10, 0x40, RZ ;  /* 0x000000400a067824 */ /* 0x000fe200078e00ff */
[----:B------:R-:W-:Y:S01]  /*0f60*/  SHF.R.S32.HI R93, RZ, 0x5, R94 ;  /* 0x00000005ff5d7819 */ /* 0x000fe2000001145e */
[----:B------:R-:W-:Y:S01]  /*0f70*/  @!P2 IMAD.IADD R0, R15, 0x1, R0 ;  /* 0x000000010f00a824 */ /* 0x000fe200078e0200 */
[----:B------:R-:W-:Y:S01]  /*0f80*/  LOP3.LUT R94, R94, 0xffffffe0, RZ, 0xc0, !PT ;  /* 0xffffffe05e5e7812 */ /* 0x000fe200078ec0ff */
[----:B------:R-:W-:Y:S01]  /*0f90*/  @!P1 IMAD R4, R20, c[0x0][0x194], R4 ;  /* 0x0000650014049a24 */ /* 0x000fe200078e0204 */
        /* <DEDUP_REMOVED lines=17> */
[C---:B------:R-:W-:Y:S01]  /*10b0*/  IMAD.WIDE.U32 R4, R10.reuse, c[0x0][0x1a0], R248 ;  /* 0x000068000a047a25 */ /* 0x040fe200078e00f8 */
[----:B------:R-:W-:Y:S01]  /*10c0*/  IADD3.X R243, R23, UR7, R0, P6, !PT ;  /* 0x0000000717f37c10 */ /* 0x000fe2000b7fe400 */
[----:B------:R-:W-:Y:S01]  /*10d0*/  USHF.R.S32.HI UR7, URZ, 0x1f, UR11 ;  /* 0x0000001f3f077899 */ /* 0x000fe2000801140b */
[----:B------:R-:W-:Y:S01]  /*10e0*/  ISETP.GE.AND P6, PT, R10, UR6, PT ;  /* 0x000000060a007c0c */ /* 0x000fe2000bfc6270 */
[----:B------:R-:W-:Y:S01]  /*10f0*/  IMAD.SHL.U32 R240, R2, 0x2, RZ ;  /* 0x0000000202f07824 */ /* 0x000fe200078e00ff */
[----:B------:R-:W-:Y:S01]  /*1100*/  LEA.HI R237, R237, R7, RZ, 0x1 ;  /* 0x00000007eded7211 */ /* 0x000fe200078f08ff */
[----:B------:R-:W-:Y:S01]  /*1110*/  IMAD.WIDE.U32 R242, R8, c[0x0][0x1b0], R242 ;  /* 0x00006c0008f27a25 */ /* 0x000fe200078e00f2 */
[----:B------:R-:W-:-:S02]  /*1120*/  UIMAD UR20, UR7, UR18, UR20 ;  /* 0x00000012071472a4 */ /* 0x000fc4000f8e0214 */
[----:B------:R-:W-:Y:S01]  /*1130*/  @!PT LDS RZ, [RZ] ;  /* 0x00000000fffff984 */ /* 0x000fe20000000800 */
[----:B------:R-:W-:Y:S01]  /*1140*/  @!PT LDS RZ, [RZ] ;  /* 0x00000000fffff984 */ /* 0x000fe20000000800 */
[----:B------:R-:W-:Y:S01]  /*1150*/  @!PT LDS RZ, [RZ] ;  /* 0x00000000fffff984 */ /* 0x000fe20000000800 */
[----:B------:R1:W-:Y:S01]  /*1160*/  @!P4 LDGSTS.E.BYPASS.LTC128B.128 [R240], [R12.64] ;  /* 0x000000000cf0cfae */ /* 0x0003e2000b901d50 */
[----:B------:R-:W-:Y:S01]  /*1170*/  IMAD R2, R11, c[0x0][0x1a0], RZ ;  /* 0x000068000b027a24 */ /* 0x000fe200078e02ff */
[----:B------:R-:W-:Y:S01]  /*1180*/  LOP3.LUT R237, R237, 0xfffffffe, RZ, 0xc0, !PT ;  /* 0xfffffffeeded7812 */ /* 0x000fe200078ec0ff */
[----:B------:R-:W-:Y:S01]  /*1190*/  IMAD.IADD R247, R243, 0x1, R246 ;  /* 0x00000001f3f77824 */ /* 0x000fe200078e02f6 */
[----:B------:R1:W-:Y:S01]  /*11a0*/  @!P4 LDGSTS.E.BYPASS.LTC128B.128 [R240+0x4000], [R12.64+0x80] ;  /* 0x040000800cf0cfae */ /* 0x0003e2000b901d50 */
[----:B------:R-:W-:Y:S02]  /*11b0*/  IMAD.U32 R0, RZ, RZ, UR11 ;  /* 0x0000000bff007e24 */ /* 0x000fe4000f8e00ff */
[----:B------:R-:W-:Y:S01]  /*11c0*/  IMAD.IADD R6, R92, 0x1, -R6 ;  /* 0x000000015c067824 */ /* 0x000fe200078e0a06 */
[----:B------:R1:W-:Y:S01]  /*11d0*/  @!P4 LDGSTS.E.BYPASS.LTC128B.128 [R240+0x8000], [R12.64+0x100] ;  /* 0x080001000cf0cfae */ /* 0x0003e2000b901d50 */
[----:B------:R-:W-:Y:S02]  /*11e0*/  IMAD.MOV.U32 R246, RZ, RZ, R242 ;  /* 0x000000fffff67224 */ /* 0x000fe400078e00f2 */
[----:B------:R-:W-:Y:S01]  /*11f0*/  IMAD R2, R10, c[0x0][0x1a4], R2 ;  /* 0x000069000a027a24 */ /* 0x000fe200078e0202 */
[----:B------:R1:W-:Y:S01]  /*1200*/  @!P4 LDGSTS.E.BYPASS.LTC128B.128 [R240+0xc000], [R12.64+0x180] ;  /* 0x0c0001800cf0cfae */ /* 0x0003e2000b901d50 */
[----:B------:R-:W-:Y:S01]  /*1210*/  IADD3 R20, P4, R4, UR22, RZ ;  /* 0x0000001604147c10 */ /* 0x000fe2000ff9e0ff */
[----:B------:R-:W-:Y:S01]  /*1220*/  IMAD.WIDE.U32 R22, R0, UR18, R246 ;  /* 0x0000001200167c25 */ /* 0x000fe2000f8e00f6 */
[----:B------:R-:W-:Y:S01]  /*1230*/  SHF.R.S32.HI R4, RZ, 0x1f, R6 ;  /* 0x0000001fff047819 */ /* 0x000fe20000011406 */
[----:B------:R2:W-:Y:S01]  /*1240*/  @!P3 LDGSTS.E.BYPASS.LTC128B.128 [R240+0x1000], [R18.64] ;  /* 0x0100000012f0bfae */ /* 0x0005e2000b901d50 */
[----:B------:R-:W-:Y:S01]  /*1250*/  IADD3.X R21, R5, UR21, R2, P4, !PT ;  /* 0x0000001505157c10 */ /* 0x000fe2000a7fe402 */
[----:B------:R-:W-:Y:S01]  /*1260*/  USHF.L.U32 UR21, UR4, 0x5, URZ ;  /* 0x0000000504157899 */ /* 0x000fe2000800063f */
[----:B------:R-:W-:Y:S01]  /*1270*/  LEA.HI R4, R4, R6, RZ, 0x3 ;  /* 0x0000000604047211 */ /* 0x000fe200078f18ff */
[----:B------:R2:W-:Y:S01]  /*1280*/  @!P3 LDGSTS.E.BYPASS.LTC128B.128 [R240+0x5000], [R18.64+0x80] ;  /* 0x0500008012f0bfae */ /* 0x0005e2000b901d50 */
[----:B------:R-:W-:Y:S01]  /*1290*/  IADD3 R0, R23, UR20, RZ ;  /* 0x0000001417007c10 */ /* 0x000fe2000fffe0ff */
[----:B------:R-:W-:Y:S01]  /*12a0*/  IMAD.IADD R237, R7, 0x1, -R237 ;  /* 0x0000000107ed7824 */ /* 0x000fe200078e0aed */
[----:B------:R-:W-:Y:S01]  /*12b0*/  LOP3.LUT R2, R4, 0xfffffff8, RZ, 0xc0, !PT ;  /* 0xfffffff804027812 */ /* 0x000fe200078ec0ff */
[----:B------:R2:W-:Y:S01]  /*12c0*/  @!P3 LDGSTS.E.BYPASS.LTC128B.128 [R240+0x9000], [R18.64+0x100] ;  /* 0x0900010012f0bfae */ /* 0x0005e2000b901d50 */
[----:B------:R-:W-:Y:S01]  /*12d0*/  ULDC.64 UR4, c[0x0][0x1a0] ;  /* 0x0000680000047ab9 */ /* 0x000fe20000000a00 */
[----:B------:R-:W-:Y:S01]  /*12e0*/  IMAD.SHL.U32 R11, R237, 0x8, RZ ;  /* 0x00000008ed0b7824 */ /* 0x000fe200078e00ff */
[----:B------:R-:W-:Y:S01]  /*12f0*/  UIMAD.WIDE.U32 UR22, UR11, UR4, URZ ;  /* 0x000000040b1672a5 */ /* 0x000fe2000f8e003f */
[----:B------:R2:W-:Y:S01]  /*1300*/  @!P3 LDGSTS.E.BYPASS.LTC128B.128 [R240+0xd000], [R18.64+0x180] ;  /* 0x0d00018012f0bfae */ /* 0x0005e2000b901d50 */
[----:B------:R-:W-:Y:S01]  /*1310*/  IMAD.IADD R2, R6, 0x1, -R2 ;  /* 0x0000000106027824 */ /* 0x000fe200078e0a02 */
[----:B------:R-:W-:Y:S01]  /*1320*/  UIMAD UR4, UR7, UR4, URZ ;  /* 0x00000004070472a4 */ /* 0x000fe2000f8e023f */
[----:B------:R-:W-:Y:S01]  /*1330*/  IMAD.WIDE.U32 R8, R8, c[0x0][0x1b8], R20 ;  /* 0x00006e0008087a25 */ /* 0x000fe200078e0014 */
[----:B------:R3:W-:Y:S02]  /*1340*/  @!P2 LDGSTS.E.BYPASS.LTC128B.128 [R240+0x2000], [R16.64] ;  /* 0x0200000010f0afae */ /* 0x0007e4000b901d50 */
[----:B------:R-:W-:Y:S01]  /*1350*/  UIMAD UR4, UR11, UR5, UR4 ;  /* 0x000000050b0472a4 */ /* 0x000fe2000f8e0204 */
[----:B------:R-:W-:Y:S01]  /*1360*/  IMAD.IADD R245, R9, 0x1, R244 ;  /* 0x0000000109f57824 */ /* 0x000fe200078e02f4 */
[----:B------:R3:W-:Y:S01]  /*1370*/  @!P2 LDGSTS.E.BYPASS.LTC128B.128 [R240+0x6000], [R16.64+0x80] ;  /* 0x0600008010f0afae */ /* 0x0007e2000b901d50 */
[----:B------:R-:W-:Y:S01]  /*1380*/  IMAD.IADD R94, R92, 0x1, -R94 ;  /* 0x000000015c5e7824 */ /* 0x000fe200078e0a5e */
[----:B------:R-:W-:Y:S01]  /*1390*/  UIADD3 UR4, UR23, UR4, URZ ;  /* 0x0000000417047290 */ /* 0x000fe2000fffe03f */
[----:B-1----:R-:W-:Y:S01]  /*13a0*/  @!P6 LEA R12, P4, R22, c[0x0][0x168], 0x1 ;  /* 0x00005a00160cea11 */ /* 0x002fe200078808ff */
[----:B------:R3:W-:Y:S01]  /*13b0*/  @!P2 LDGSTS.E.BYPASS.LTC128B.128 [R240+0xa000], [R16.64+0x100] ;  /* 0x0a00010010f0afae */ /* 0x0007e2000b901d50 */
[----:B------:R-:W-:Y:S01]  /*13c0*/  IMAD.SHL.U32 R204, R92, 0x2, RZ ;  /* 0x000000025ccc7824 */ /* 0x000fe200078e00ff */
[----:B------:R-:W-:-:S02]  /*13d0*/  SHF.R.S32.HI R241, RZ, 0x1f, R94 ;  /* 0x0000001ffff17819 */ /* 0x000fc4000001145e */
[C---:B------:R-:W-:Y:S01]  /*13e0*/  @!P6 LEA.HI.X R13, R22.reuse, c[0x0][0x16c], R0, 0x1, P4 ;  /* 0x00005b00160dea11 */ /* 0x040fe200020f0c00 */
[----:B------:R3:W-:Y:S01]  /*13f0*/  @!P2 LDGSTS.E.BYPASS.LTC128B.128 [R240+0xe000], [R16.64+0x180] ;  /* 0x0e00018010f0afae */ /* 0x0007e2000b901d50 */
[----:B------:R-:W-:Y:S02]  /*1400*/  @!P5 IADD3 R5, P4, R22, UR21, RZ ;  /* 0x000000151605dc10 */ /* 0x000fe4000ff9e0ff */
[----:B------:R-:W-:Y:S01]  /*1410*/  LEA.HI R241, R241, R94, RZ, 0x2 ;  /* 0x0000005ef1f17211 */ /* 0x000fe200078f10ff */
[----:B------:R1:W-:Y:S01]  /*1420*/  @!P1 LDGSTS.E.BYPASS.LTC128B.128 [R240+0x3000], [R14.64] ;  /* 0x030000000ef09fae */ /* 0x0003e2000b901d50 */
[----:B------:R-:W-:Y:S02]  /*1430*/  @!P5 IADD3.X R0, R0, UR19, RZ, P4, !PT ;  /* 0x000000130000dc10 */ /* 0x000fe4000a7fe4ff */
[----:B------:R-:W-:Y:S01]  /*1440*/  @!P5 LEA R6, P4, R5, c[0x0][0x168], 0x1 ;  /* 0x00005a000506da11 */ /* 0x000fe200078808ff */
[----:B------:R1:W-:Y:S01]  /*1450*/  @!P1 LDGSTS.E.BYPASS.LTC128B.128 [R240+0x7000], [R14.64+0x80] ;  /* 0x070000800ef09fae */ /* 0x0003e2000b901d50 */
[----:B------:R-:W-:-:S02]  /*1460*/  SHF.R.S32.HI R241, RZ, 0x2, R241 ;  /* 0x00000002fff17819 */ /* 0x000fc400000114f1 */
[----:B------:R-:W-:Y:S01]  /*1470*/  @!P5 LEA.HI.X R7, R5, c[0x0][0x16c], R0, 0x1, P4 ;  /* 0x00005b000507da11 */ /* 0x000fe200020f0c00 */
[----:B------:R1:W-:Y:S01]  /*1480*/  @!P1 LDGSTS.E.BYPASS.LTC128B.128 [R240+0xb000], [R14.64+0x100] ;  /* 0x0b0001000ef09fae */ /* 0x0003e2000b901d50 */
[----:B------:R-:W-:Y:S01]  /*1490*/  IMAD.SHL.U32 R5, R2, 0x40, RZ ;  /* 0x0000004002057824 */ /* 0x000fe200078e00ff */
[----:B------:R-:W-:Y:S01]  /*14a0*/  ISETP.GE.AND P4, PT, R10, UR6, PT ;  /* 0x000000060a007c0c */ /* 0x000fe2000bf86270 */
[----:B------:R-:W-:Y:S01]  /*14b0*/  IMAD.MOV.U32 R0, RZ, RZ, 0x20 ;  /* 0x00000020ff007424 */ /* 0x000fe200078e00ff */
[----:B------:R1:W-:Y:S01]  /*14c0*/  @!P1 LDGSTS.E.BYPASS.LTC128B.128 [R240+0xf000], [R14.64+0x180] ;  /* 0x0f0001800ef09fae */ /* 0x0003e2000b901d50 */
[----:B------:R-:W-:-:S03]  /*14d0*/  LOP3.LUT R204, R204, 0x6, RZ, 0xc0, !PT ;  /* 0x00000006cccc7812 */ /* 0x000fc600078ec0ff */
[----:B------:R4:W-:Y:S04]  /*14e0*/  @!P6 LDGSTS.E.BYPASS.LTC128B.128 [R240+0x10000], [R12.64] ;  /* 0x100000000cf0efae */ /* 0x0009e8000b901d50 */
[----:B------:R4:W-:Y:S01]  /*14f0*/  @!P6 LDGSTS.E.BYPASS.LTC128B.128 [R240+0x12000], [R12.64+0x80] ;  /* 0x120000800cf0efae */ /* 0x0009e2000b901d50 */
[----:B---3--:R-:W-:-:S03]  /*1500*/  IMAD.U32 R16, RZ, RZ, UR22 ;  /* 0x00000016ff107e24 */ /* 0x008fc6000f8e00ff */
[----:B------:R4:W-:Y:S01]  /*1510*/  @!P6 LDGSTS.E.BYPASS.LTC128B.128 [R240+0x14000], [R12.64+0x100] ;  /* 0x140001000cf0efae */ /* 0x0009e2000b901d50 */
[----:B------:R-:W-:-:S03]  /*1520*/  IMAD.U32 R17, RZ, RZ, UR23 ;  /* 0x00000017ff117e24 */ /* 0x000fc6000f8e00ff */
[----:B------:R4:W-:Y:S04]  /*1530*/  @!P6 LDGSTS.E.BYPASS.LTC128B.128 [R240+0x16000], [R12.64+0x180] ;  /* 0x160001800cf0efae */ /* 0x0009e8000b901d50 */
[----:B------:R3:W-:Y:S04]  /*1540*/  @!P5 LDGSTS.E.BYPASS.LTC128B.128 [R240+0x11000], [R6.64] ;  /* 0x1100000006f0dfae */ /* 0x0007e8000b901d50 */
[----:B------:R3:W-:Y:S01]  /*1550*/  @!P5 LDGSTS.E.BYPASS.LTC128B.128 [R240+0x13000], [R6.64+0x80] ;  /* 0x1300008006f0dfae */ /* 0x0007e2000b901d50 */
[----:B-1----:R-:W-:-:S03]  /*1560*/  IMAD.WIDE.U32 R14, R0, c[0x0][0x1a0], RZ ;  /* 0x00006800000e7a25 */ /* 0x002fc600078e00ff */
[----:B------:R3:W-:Y:S04]  /*1570*/  @!P5 LDGSTS.E.BYPASS.LTC128B.128 [R240+0x15000], [R6.64+0x100] ;  /* 0x1500010006f0dfae */ /* 0x0007e8000b901d50 */
[----:B------:R3:W-:Y:S04]  /*1580*/  @!P5 LDGSTS.E.BYPASS.LTC128B.128 [R240+0x17000], [R6.64+0x180] ;  /* 0x1700018006f0dfae */ /* 0x0007e8000b901d50 */
[----:B------:R-:W0:Y:S01]  /*1590*/  LDGDEPBAR ;  /* 0x00000000000079af */ /* 0x000e220000000000 */
[----:B----4-:R-:W-:Y:S01]  /*15a0*/  IMAD.SHL.U32 R12, R10, 0x8, RZ ;  /* 0x000000080a0c7824 */ /* 0x010fe200078e00ff */
[----:B------:R-:W-:Y:S01]  /*15b0*/  LOP3.LUT R10, R5, 0x1c0, RZ, 0xc0, !PT ;  /* 0x000001c0050a7812 */ /* 0x000fe200078ec0ff */
[----:B------:R-:W-:-:S03]  /*15c0*/  IMAD.U32 R5, RZ, RZ, UR4 ;  /* 0x00000004ff057e24 */ /* 0x000fc6000f8e00ff */
[----:B------:R-:W-:Y:S02]  /*15d0*/  LOP3.LUT R11, R10, 0x8, R11, 0xf8, !PT ;  /* 0x000000080a0b7812 */ /* 0x000fe400078ef80b */
[----:B------:R-:W-:-:S04]  /*15e0*/  SHF.R.U32.HI R10, RZ, 0x3, R10 ;  /* 0x00000003ff0a7819 */ /* 0x000fc8000001160a */
[----:B------:R-:W-:Y:S01]  /*15f0*/  LOP3.LUT R10, R11, R10, RZ, 0x3c, !PT ;  /* 0x0000000a0b0a7212 */ /* 0x000fe200078e3cff */
[----:B------:R-:W-:Y:S02]  /*1600*/  IMAD.SHL.U32 R11, R4, 0x40, RZ ;  /* 0x00000040040b7824 */ /* 0x000fe400078e00ff */
[----:B---3--:R-:W-:Y:S01]  /*1610*/  IMAD.SHL.U32 R7, R3, 0x40, RZ ;  /* 0x0000004003077824 */ /* 0x008fe200078e00ff */
[----:B------:R-:W-:-:S04]  /*1620*/  DEPBAR.LE SB0, 0x0 ;  /* 0x000080000000791a */ /* 0x000fc80000000000 */
[----:B------:R-:W-:Y:S01]  /*1630*/  BAR.SYNC.DEFER_BLOCKING 0x0 ;  /* 0x0000000000007b1d */ /* 0x000fe20000010000 */
[----:B------:R-:W-:Y:S02]  /*1640*/  LOP3.LUT R7, R7, 0x1c0, RZ, 0xc0, !PT ;  /* 0x000001c007077812 */ /* 0x000fe400078ec0ff */
[C---:B------:R-:W-:Y:S02]  /*1650*/  LEA R6, P1, R16.reuse, R8, 0x6 ;  /* 0x0000000810067211 */ /* 0x040fe400078230ff */
[----:B------:R-:W-:Y:S02]  /*1660*/  LOP3.LUT R12, R7, 0x8, R12, 0xf8, !PT ;  /* 0x00000008070c7812 */ /* 0x000fe400078ef80c */
[----:B------:R-:W-:Y:S02]  /*1670*/  SHF.R.U32.HI R7, RZ, 0x3, R7 ;  /* 0x00000003ff077819 */ /* 0x000fe40000011607 */
[----:B------:R-:W-:Y:S02]  /*1680*/  LEA.HI.X R5, R16, R245, R5, 0x6, P1 ;  /* 0x000000f510057211 */ /* 0x000fe400008f3405 */
[----:B------:R-:W-:Y:S01]  /*1690*/  LOP3.LUT R7, R12, R7, RZ, 0x3c, !PT ;  /* 0x000000070c077212 */ /* 0x000fe200078e3cff */
[----:B------:R-:W-:Y:S01]  /*16a0*/  IMAD R12, R0, c[0x0][0x1a4], RZ ;  /* 0x00006900000c7a24 */ /* 0x000fe200078e02ff */
[----:B------:R-:W-:-:S02]  /*16b0*/  @!P0 IADD3 R4, P1, R6, R14, RZ ;  /* 0x0000000e06048210 */ /* 0x000fc40007f3e0ff */
[C---:B------:R-:W-:Y:S01]  /*16c0*/  @!P4 LEA R14, P2, R6.reuse, c[0x0][0x170], 0x1 ;  /* 0x00005c00060eca11 */ /* 0x040fe200078408ff */
[----:B------:R-:W-:Y:S01]  /*16d0*/  IMAD R237, R237, 0x200, R7 ;  /* 0x00000200eded7824 */ /* 0x000fe200078e0207 */
[----:B------:R-:W-:Y:S02]  /*16e0*/  LOP3.LUT R11, R11, 0xfffffe00, RZ, 0xc0, !PT ;  /* 0xfffffe000b0b7812 */ /* 0x000fe400078ec0ff */
[----:B------:R-:W-:Y:S01]  /*16f0*/  @!P0 IADD3.X R12, R5, R15, R12, P1, !PT ;  /* 0x0000000f050c8210 */ /* 0x000fe20000ffe40c */
[----:B------:R-:W-:Y:S01]  /*1700*/  IMAD.SHL.U32 R237, R237, 0x2, RZ ;  /* 0x00000002eded7824 */ /* 0x000fe200078e00ff */
[----:B------:R-:W-:Y:S01]  /*1710*/  @!P4 LEA.HI.X R15, R6, c[0x0][0x174], R5, 0x1, P2 ;  /* 0x00005d00060fca11 */ /* 0x000fe200010f0c05 */
[----:B------:R-:W-:Y:S01]  /*1720*/  IMAD R238, R93, 0x400, R11 ;  /* 0x000004005dee7824 */ /* 0x000fe200078e020b */
[----:B------:R-:W-:Y:S01]  /*1730*/  @!P0 LEA R6, P3, R4, c[0x0][0x170], 0x1 ;  /* 0x00005c0004068a11 */ /* 0x000fe200078608ff */
[----:B------:R-:W-:Y:S01]  /*1740*/  @P4 STS.128 [R240+0x18000], RZ ;  /* 0x018000fff0004388 */ /* 0x000fe20000000c00 */
[----:B------:R-:W-:Y:S01]  /*1750*/  IADD3 R235, R237, 0x10020, RZ ;  /* 0x00010020edeb7810 */ /* 0x000fe20007ffe0ff */
[----:B------:R-:W-:Y:S01]  /*1760*/  IMAD.IADD R238, R10, 0x1, R238 ;  /* 0x000000010aee7824 */ /* 0x000fe200078e02ee */
[----:B------:R-:W-:Y:S01]  /*1770*/  @!P0 LEA.HI.X R7, R4, c[0x0][0x174], R12, 0x1, P3 ;  /* 0x00005d0004078a11 */ /* 0x000fe200018f0c0c */
[----:B------:R-:W-:Y:S01]  /*1780*/  @P4 STS.128 [R240+0x1a000], RZ ;  /* 0x01a000fff0004388 */ /* 0x000fe20000000c00 */
[----:B------:R-:W-:Y:S01]  /*1790*/  LEA R93, R93, UR12, 0x4 ;  /* 0x0000000c5d5d7c11 */ /* 0x000fe2000f8e20ff */
[----:B------:R-:W-:-:S02]  /*17a0*/  IMAD.SHL.U32 R238, R238, 0x2, RZ ;  /* 0x00000002eeee7824 */ /* 0x000fc400078e00ff */
[----:B------:R-:W-:Y:S01]  /*17b0*/  @P4 STS.128 [R240+0x1c000], RZ ;  /* 0x01c000fff0004388 */ /* 0x000fe20000000c00 */
[----:B------:R-:W-:-:S03]  /*17c0*/  IADD3 R93, R93, 0x1, R241 ;  /* 0x000000015d5d7810 */ /* 0x000fc60007ffe0f1 */
[----:B------:R-:W-:Y:S01]  /*17d0*/  @P4 STS.128 [R240+0x1e000], RZ ;  /* 0x01e000fff0004388 */ /* 0x000fe20000000c00 */
[----:B------:R-:W-:Y:S01]  /*17e0*/  R2P PR, R2, 0x6 ;  /* 0x0000000602007804 */ /* 0x000fe20000000000 */
[----:B------:R-:W-:Y:S02]  /*17f0*/  IMAD.MOV.U32 R2, RZ, RZ, 0x10 ;  /* 0x00000010ff027424 */ /* 0x000fe400078e00ff */
[----:B------:R-:W-:Y:S01]  /*1800*/  @!PT LDS RZ, [RZ] ;  /* 0x00000000fffff984 */ /* 0x000fe20000000800 */
[----:B------:R-:W-:Y:S01]  /*1810*/  @!PT LDS RZ, [RZ] ;  /* 0x00000000fffff984 */ /* 0x000fe20000000800 */
[----:B------:R-:W-:Y:S01]  /*1820*/  @!PT LDS RZ, [RZ] ;  /* 0x00000000fffff984 */ /* 0x000fe20000000800 */
[----:B------:R1:W-:Y:S02]  /*1830*/  @!P4 LDGSTS.E.BYPASS.LTC128B.128 [R240+0x18000], [R14.64] ;  /* 0x180000000ef0cfae */ /* 0x0003e4000b901d50 */
[----:B------:R-:W-:Y:S02]  /*1840*/  SEL R0, R0, 0xffffffe0, !P2 ;  /* 0xffffffe000007807 */ /* 0x000fe40005000000 */
[----:B------:R1:W-:Y:S01]  /*1850*/  @!P4 LDGSTS.E.BYPASS.LTC128B.128 [R240+0x1a000], [R14.64+0x80] ;  /* 0x1a0000800ef0cfae */ /* 0x0003e2000b901d50 */
[----:B------:R-:W-:Y:S02]  /*1860*/  SEL R2, R2, 0xfffffff0, !P1 ;  /* 0xfffffff002027807 */ /* 0x000fe40004800000 */
[----:B------:R-:W-:Y:S01]  /*1870*/  R2P PR, R3, 0x6 ;  /* 0x0000000603007804 */ /* 0x000fe20000000000 */
[----:B------:R1:W-:Y:S01]  /*1880*/  @!P4 LDGSTS.E.BYPASS.LTC128B.128 [R240+0x1c000], [R14.64+0x100] ;  /* 0x1c0001000ef0cfae */ /* 0x0003e2000b901d50 */
[----:B------:R-:W-:Y:S01]  /*1890*/  IADD3 R3, R237, 0x10000, RZ ;  /* 0x00010000ed037810 */ /* 0x000fe20007ffe0ff */
[----:B------:R-:W-:-:S02]  /*18a0*/  IMAD R236, R2, 0x2, R238 ;  /* 0x0000000202ec7824 */ /* 0x000fc400078e02ee */
[----:B------:R1:W-:Y:S01]  /*18b0*/  @!P4 LDGSTS.E.BYPASS.LTC128B.128 [R240+0x1e000], [R14.64+0x180] ;  /* 0x1e0001800ef0cfae */ /* 0x0003e2000b901d50 */
[C---:B------:R-:W-:Y:S02]  /*18c0*/  IMAD R234, R0.reuse, 0x2, R238 ;  /* 0x0000000200ea7824 */ /* 0x040fe400078e02ee */
[----:B------:R-:W-:Y:S01]  /*18d0*/  IMAD R233, R0, 0x2, R236 ;  /* 0x0000000200e97824 */ /* 0x000fe200078e02ec */
[----:B------:R-:W-:Y:S04]  /*18e0*/  @P0 STS.128 [R240+0x19000], RZ ;  /* 0x019000fff0000388 */ /* 0x000fe80000000c00 */
[----:B------:R-:W-:Y:S01]  /*18f0*/  @P0 STS.128 [R240+0x1b000], RZ ;  /* 0x01b000fff0000388 */ /* 0x000fe20000000c00 */
[----:B------:R-:W-:Y:S02]  /*1900*/  @P1 IADD3 R235, R3, -0x20, RZ ;  /* 0xffffffe003eb1810 */ /* 0x000fe40007ffe0ff */
[----:B------:R-:W-:Y:S01]  /*1910*/  SEL R3, R165, 0xffffffc0, !P2 ;  /* 0xffffffc0a5037807 */ /* 0x000fe20005000000 */
[----:B------:R-:W-:Y:S01]  /*1920*/  @P0 STS.128 [R240+0x1d000], RZ ;  /* 0x01d000fff0000388 */ /* 0x000fe20000000c00 */
[----:B------:R-:W-:-:S02]  /*1930*/  IADD3 R227, R235, 0x800, RZ ;  /* 0x00000800ebe37810 */ /* 0x000fc40007ffe0ff */
[----:B------:R-:W-:Y:S01]  /*1940*/  IADD3 R226, R235, 0x1000, RZ ;  /* 0x00001000ebe27810 */ /* 0x000fe20007ffe0ff */
[----:B------:R-:W-:Y:S01]  /*1950*/  @P0 STS.128 [R240+0x1f000], RZ ;  /* 0x01f000fff0000388 */ /* 0x000fe20000000c00 */
[----:B------:R-:W-:Y:S01]  /*1960*/  IMAD.IADD R231, R237, 0x1, R3 ;  /* 0x00000001ede77824 */ /* 0x000fe200078e0203 */
[----:B------:R-:W-:Y:S01]  /*1970*/  IADD3 R225, R235, 0x1800, RZ ;  /* 0x00001800ebe17810 */ /* 0x000fe20007ffe0ff */
[----:B------:R-:W-:Y:S01]  /*1980*/  IMAD.IADD R224, R3, 0x1, R235 ;  /* 0x0000000103e07824 */ /* 0x000fe200078e02eb */
[----:B------:R-:W-:Y:S01]  /*1990*/  @!PT LDS RZ, [RZ] ;  /* 0x00000000fffff984 */ /* 0x000fe20000000800 */
[----:B------:R-:W-:Y:S01]  /*19a0*/  @!PT LDS RZ, [RZ] ;  /* 0x00000000fffff984 */ /* 0x000fe20000000800 */
[----:B------:R-:W-:Y:S01]  /*19b0*/  @!PT LDS RZ, [RZ] ;  /* 0x00000000fffff984 */ /* 0x000fe20000000800 */
[----:B------:R3:W-:Y:S01]  /*19c0*/  @!P0 LDGSTS.E.BYPASS.LTC128B.128 [R240+0x19000], [R6.64] ;  /* 0x1900000006f08fae */ /* 0x0007e2000b901d50 */
[C---:B------:R-:W-:Y:S02]  /*19d0*/  IADD3 R223, R235.reuse, 0x2000, RZ ;  /* 0x00002000ebdf7810 */ /* 0x040fe40007ffe0ff */
[C---:B------:R-:W-:Y:S01]  /*19e0*/  IADD3 R222, R235.reuse, 0x2800, RZ ;  /* 0x00002800ebde7810 */ /* 0x040fe20007ffe0ff */
[----:B------:R3:W-:Y:S01]  /*19f0*/  @!P0 LDGSTS.E.BYPASS.LTC128B.128 [R240+0x1b000], [R6.64+0x80] ;  /* 0x1b00008006f08fae */ /* 0x0007e2000b901d50 */
[----:B------:R-:W-:-:S02]  /*1a00*/  IADD3 R221, R235, 0x3000, RZ ;  /* 0x00003000ebdd7810 */ /* 0x000fc40007ffe0ff */
[C---:B------:R-:W-:Y:S01]  /*1a10*/  IADD3 R220, R235.reuse, 0x3800, RZ ;  /* 0x00003800ebdc7810 */ /* 0x040fe20007ffe0ff */
[----:B------:R3:W-:Y:S01]  /*1a20*/  @!P0 LDGSTS.E.BYPASS.LTC128B.128 [R240+0x1d000], [R6.64+0x100] ;  /* 0x1d00010006f08fae */ /* 0x0007e2000b901d50 */
[C---:B------:R-:W-:Y:S02]  /*1a30*/  IADD3 R219, R235.reuse, 0x4000, RZ ;  /* 0x00004000ebdb7810 */ /* 0x040fe40007ffe0ff */
[C---:B------:R-:W-:Y:S01]  /*1a40*/  IADD3 R218, R235.reuse, 0x4800, RZ ;  /* 0x00004800ebda7810 */ /* 0x040fe20007ffe0ff */
[----:B------:R3:W-:Y:S01]  /*1a50*/  @!P0 LDGSTS.E.BYPASS.LTC128B.128 [R240+0x1f000], [R6.64+0x180] ;  /* 0x1f00018006f08fae */ /* 0x0007e2000b901d50 */
[C---:B------:R-:W-:Y:S02]  /*1a60*/  IADD3 R217, R235.reuse, 0x5000, RZ ;  /* 0x00005000ebd97810 */ /* 0x040fe40007ffe0ff */
[C---:B------:R-:W-:Y:S01]  /*1a70*/  IADD3 R216, R235.reuse, 0x5800, RZ ;  /* 0x00005800ebd87810 */ /* 0x040fe20007ffe0ff */
[----:B------:R-:W-:Y:S01]  /*1a80*/  LDSM.16.M88.4 R48, [R238] ;  /* 0x00000000ee30783b */ /* 0x000fe20000000200 */
[----:B------:R-:W-:-:S02]  /*1a90*/  IADD3 R215, R235, 0x6000, RZ ;  /* 0x00006000ebd77810 */ /* 0x000fc40007ffe0ff */
[C---:B------:R-:W-:Y:S01]  /*1aa0*/  IADD3 R214, R235.reuse, 0x6800, RZ ;  /* 0x00006800ebd67810 */ /* 0x040fe20007ffe0ff */
[----:B------:R-:W4:Y:S01]  /*1ab0*/  LDSM.16.M88.4 R20, [R237+0x10000] ;  /* 0x01000000ed14783b */ /* 0x000f220000000200 */
[C---:B------:R-:W-:Y:S02]  /*1ac0*/  IADD3 R213, R235.reuse, 0x7000, RZ ;  /* 0x00007000ebd57810 */ /* 0x040fe40007ffe0ff */
[----:B------:R-:W-:Y:S01]  /*1ad0*/  IADD3 R212, R235, 0x7800, RZ ;  /* 0x00007800ebd47810 */ /* 0x000fe20007ffe0ff */
[----:B------:R-:W5:Y:S04]  /*1ae0*/  LDSM.16.M88.4 R44, [R237+0x10800] ;  /* 0x01080000ed2c783b */ /* 0x000f680000000200 */
[----:B------:R-:W5:Y:S04]  /*1af0*/  LDSM.16.M88.4 R64, [R237+0x11000] ;  /* 0x01100000ed40783b */ /* 0x000f680000000200 */
[----:B------:R-:W5:Y:S04]  /*1b00*/  LDSM.16.M88.4 R28, [R237+0x11800] ;  /* 0x01180000ed1c783b */ /* 0x000f680000000200 */
[----:B-1----:R-:W-:Y:S04]  /*1b10*/  LDSM.16.M88.4 R12, [R236] ;  /* 0x00000000ec0c783b */ /* 0x002fe80000000200 */
[----:B--2---:R-:W1:Y:S04]  /*1b20*/  LDSM.16.M88.4 R16, [R235] ;  /* 0x00000000eb10783b */ /* 0x004e680000000200 */
[----:B---3--:R-:W2:Y:S04]  /*1b30*/  LDSM.16.M88.4 R4, [R235+0x800] ;  /* 0x00080000eb04783b */ /* 0x008ea80000000200 */
[----:B------:R-:W3:Y:S04]  /*1b40*/  LDSM.16.M88.4 R40, [R235+0x1800] ;  /* 0x00180000eb28783b */ /* 0x000ee80000000200 */
[----:B------:R-:W-:Y:S04]  /*1b50*/  LDSM.16.M88.4 R56, [R234] ;  /* 0x00000000ea38783b */ /* 0x000fe80000000200 */
[----:B------:R-:W-:Y:S01]  /*1b60*/  LDSM.16.M88.4 R80, [R231+0x11000] ;  /* 0x01100000e750783b */ /* 0x000fe20000000200 */
[C---:B----4-:R-:W-:Y:S03]  /*1b70*/  HMMA.16816.F32 R24, R48.reuse, R20, RZ ;  /* 0x000000143018723c */ /* 0x050fe600000018ff */
[----:B------:R-:W-:Y:S04]  /*1b80*/  LDSM.16.M88.4 R36, [R224] ;  /* 0x00000000e024783b */ /* 0x000fe80000000200 */
[----:B------:R-:W-:Y:S01]  /*1b90*/  LDSM.16.M88.4 R76, [R231+0x11800] ;  /* 0x01180000e74c783b */ /* 0x000fe20000000200 */
[C---:B------:R-:W-:Y:S03]  /*1ba0*/  HMMA.16816.F32 R20, R48.reuse, R22, RZ ;  /* 0x000000163014723c */ /* 0x040fe600000018ff */
[----:B------:R-:W-:Y:S04]  /*1bb0*/  LDSM.16.M88.4 R52, [R224+0x1000] ;  /* 0x00100000e034783b */ /* 0x000fe80000000200 */
[----:B------:R-:W-:Y:S01]  /*1bc0*/  LDSM.16.M88.4 R72, [R238+0x4000] ;  /* 0x00400000ee48783b */ /* 0x000fe20000000200 */
        /* <DEDUP_REMOVED lines=17> */
[C---:B----4-:R-:W-:Y:S08]  /*1ce0*/  HMMA.16816.F32 R68, R12.reuse, R28, R68 ;  /* 0x0000001c0c44723c */ /* 0x050ff00000001844 */
        /* <DEDUP_REMOVED lines=151> */
[----:B------:R-:W-:Y:S01]  /*2660*/  LDSM.16.M88.4 R4, [R231+0x17000] ;  /* 0x01700000e704783b */ /* 0x000fe20000000200 */
[----:B------:R-:W-:Y:S06]  /*2670*/  MUFU.TANH R3, R3 ;  /* 0x0000000300037308 */ /* 0x000fec0000002400 */
[----:B---3--:R-:W-:Y:S02]  /*2680*/  HMMA.16816.F32 R88, R52, R48, R88 ;  /* 0x000000303458723c */ /* 0x008fe40000001858 */
[----:B------:R-:W3:Y:S06]  /*2690*/  MUFU.TANH R48, R25 ;  /* 0x0000001900307308 */ /* 0x000eec0000002400 */
[----:B--2---:R-:W-:Y:S08]  /*26a0*/  HMMA.16816.F32 R32, R16, R68, R32 ;  /* 0x000000441020723c */ /* 0x004ff00000001820 */
[----:B----4-:R-:W-:Y:S01]  /*26b0*/  HMMA.16816.F32 R60, R52, R28, R60 ;  /* 0x0000001c343c723c */ /* 0x010fe2000000183c */
[----:B------:R-:W-:Y:S01]  /*26c0*/  MUFU.TANH R28, R26 ;  /* 0x0000001a001c7308 */ /* 0x000fe20000002400 */
[----:B------:R-:W-:-:S02]  /*26d0*/  FMUL.FTZ R20, R20, c[0x0][0x2ec] ;  /* 0x0000bb0014147a20 */ /* 0x000fc40000410000 */
[----:B------:R-:W-:Y:S02]  /*26e0*/  FMUL.FTZ R21, R21, c[0x0][0x2ec] ;  /* 0x0000bb0015157a20 */ /* 0x000fe40000410000 */
[----:B------:R-:W-:Y:S02]  /*26f0*/  FMUL.FTZ R22, R22, c[0x0][0x2ec] ;  /* 0x0000bb0016167a20 */ /* 0x000fe40000410000 */
[----:B------:R-:W-:Y:S01]  /*2700*/  HMMA.16816.F32 R44, R52, R86, R44 ;  /* 0x00000056342c723c */ /* 0x000fe2000000182c */
[----:B------:R2:W-:Y:S01]  /*2710*/  MUFU.TANH R29, R27 ;  /* 0x0000001b001d7308 */ /* 0x0005e20000002400 */
[----:B------:R-:W-:-:S06]  /*2720*/  FMUL.FTZ R23, R23, c[0x0][0x2ec] ;  /* 0x0000bb0017177a20 */ /* 0x000fcc0000410000 */
[----:B------:R-:W-:Y:S01]  /*2730*/  HMMA.16816.F32 R64, R52, R50, R64 ;  /* 0x000000323440723c */ /* 0x000fe20000001840 */
[----:B------:R-:W-:Y:S07]  /*2740*/  MUFU.TANH R49, R20 ;  /* 0x0000001400317308 */ /* 0x000fee0000002400 */
[----:B-1----:R-:W-:Y:S01]  /*2750*/  HMMA.16816.F32 R32, R12, R56, R32 ;  /* 0x000000380c20723c */ /* 0x002fe20000001820 */
[----:B--2---:R-:W1:Y:S01]  /*2760*/  LDSM.16.M88.4 R24, [R235+0x7800] ;  /* 0x00780000eb18783b */ /* 0x004e620000000200 */
[----:B------:R-:W-:Y:S06]  /*2770*/  MUFU.TANH R50, R21 ;  /* 0x0000001500327308 */ /* 0x000fec0000002400 */
[----:B------:R-:W-:Y:S02]  /*2780*/  HMMA.16816.F32 R72, R52, R30, R72 ;  /* 0x0000001e3448723c */ /* 0x000fe40000001848 */
[----:B------:R-:W2:Y:S06]  /*2790*/  MUFU.TANH R56, R22 ;  /* 0x0000001600387308 */ /* 0x000eac0000002400 */
[C---:B------:R-:W-:Y:S01]  /*27a0*/  HMMA.16816.F32 R44, R40.reuse, R38, R44 ;  /* 0x00000026282c723c */ /* 0x040fe2000000182c */
[----:B------:R-:W-:Y:S01]  /*27b0*/  LDSM.16.M88.4 R36, [R224+0x7000] ;  /* 0x00700000e024783b */ /* 0x000fe20000000200 */
[----:B------:R4:W-:Y:S06]  /*27c0*/  MUFU.TANH R51, R23 ;  /* 0x0000001700337308 */ /* 0x0009ec0000002400 */
[----:B-----5:R-:W-:Y:S01]  /*27d0*/  HMMA.16816.F32 R88, R40, R76, R88 ;  /* 0x0000004c2858723c */ /* 0x020fe20000001858 */
[----:B------:R-:W-:-:S02]  /*27e0*/  FMUL.FTZ R31, R35, c[0x0][0x2ec] ;  /* 0x0000bb00231f7a20 */ /* 0x000fc40000410000 */
[----:B------:R-:W-:Y:S02]  /*27f0*/  IMAD.U32 R35, RZ, RZ, UR11 ;  /* 0x0000000bff237e24 */ /* 0x000fe4000f8e00ff */
[----:B------:R-:W-:Y:S02]  /*2800*/  FMUL.FTZ R32, R32, c[0x0][0x2ec] ;  /* 0x0000bb0020207a20 */ /* 0x000fe40000410000 */
[----:B------:R-:W-:Y:S01]  /*2810*/  IMAD R35, R35, 0x40, R204 ;  /* 0x0000004023237824 */ /* 0x000fe200078e02cc */
[----:B------:R-:W-:Y:S01]  /*2820*/  HMMA.16816.F32 R64, R40, R78, R64 ;  /* 0x0000004e2840723c */ /* 0x000fe20000001840 */
[----:B------:R-:W-:Y:S01]  /*2830*/  FMUL.FTZ R30, R34, c[0x0][0x2ec] ;  /* 0x0000bb00221e7a20 */ /* 0x000fe20000410000 */
[----:B----4-:R-:W4:Y:S01]  /*2840*/  LDSM.16.M88.4 R20, [R231+0x17800] ;  /* 0x01780000e714783b */ /* 0x010f220000000200 */
[----:B------:R-:W5:Y:S05]  /*2850*/  MUFU.TANH R32, R32 ;  /* 0x0000002000207308 */ /* 0x000f6a0000002400 */
[----:B------:R-:W-:Y:S03]  /*2860*/  HMMA.16816.F32 R44, R16, R70, R44 ;  /* 0x00000046102c723c */ /* 0x000fe6000000182c */
[----:B------:R-:W2:Y:S05]  /*2870*/  MUFU.TANH R30, R30 ;  /* 0x0000001e001e7308 */ /* 0x000eaa0000002400 */
[C---:B-1----:R-:W-:Y:S03]  /*2880*/  HMMA.16816.F32 R60, R40.reuse, R24, R60 ;  /* 0x00000018283c723c */ /* 0x042fe6000000183c */
[----:B------:R-:W-:Y:S05]  /*2890*/  MUFU.TANH R31, R31 ;  /* 0x0000001f001f7308 */ /* 0x000fea0000002400 */
[----:B------:R-:W-:Y:S01]  /*28a0*/  HMMA.16816.F32 R72, R40, R26, R72 ;  /* 0x0000001a2848723c */ /* 0x000fe20000001848 */
[----:B------:R-:W1:Y:S01]  /*28b0*/  LDSM.16.M88.4 R24, [R224+0x7800] ;  /* 0x00780000e018783b */ /* 0x000e620000000200 */
[----:B------:R-:W-:-:S06]  /*28c0*/  DEPBAR.LE SB0, 0x0 ;  /* 0x000080000000791a */ /* 0x000fcc0000000000 */
[C---:B------:R-:W-:Y:S07]  /*28d0*/  HMMA.16816.F32 R88, R16.reuse, R4, R88 ;  /* 0x000000041058723c */ /* 0x040fee0000001858 */
[----:B------:R-:W-:Y:S01]  /*28e0*/  IMAD.IADD R4, R11, 0x1, R10 ;  /* 0x000000010b047824 */ /* 0x000fe200078e020a */
[----:B------:R-:W-:Y:S01]  /*28f0*/  HMMA.16816.F32 R64, R16, R6, R64 ;  /* 0x000000061040723c */ /* 0x000fe20000001840 */
[----:B------:R-:W-:-:S06]  /*2900*/  FMUL.FTZ R5, R33, c[0x0][0x2ec] ;  /* 0x0000bb0021057a20 */ /* 0x000fcc0000410000 */
[----:B------:R-:W-:Y:S01]  /*2910*/  IMAD.U32 R6, RZ, RZ, UR13 ;  /* 0x0000000dff067e24 */ /* 0x000fe2000f8e00ff */
[----:B----4-:R-:W-:Y:S01]  /*2920*/  HMMA.16816.F32 R60, R16, R20, R60 ;  /* 0x00000014103c723c */ /* 0x010fe2000000183c */
[----:B------:R-:W-:Y:S01]  /*2930*/  IADD3 R7, R35, 0x8, RZ ;  /* 0x0000000823077810 */ /* 0x000fe20007ffe0ff */
[----:B------:R-:W-:Y:S02]  /*2940*/  MUFU.TANH R5, R5 ;  /* 0x0000000500057308 */ /* 0x000fe40000002400 */
[----:B------:R-:W-:-:S04]  /*2950*/  IADD3 R6, R6, -UR15, R93 ;  /* 0x8000000f06067c10 */ /* 0x000fc8000fffe05d */
[C---:B------:R-:W-:Y:S01]  /*2960*/  HMMA.16816.F32 R44, R12.reuse, R58, R44 ;  /* 0x0000003a0c2c723c */ /* 0x040fe2000000182c */
[----:B------:R-:W-:Y:S02]  /*2970*/  IADD3 R11, R6, c[0x0][0x2e8], RZ ;  /* 0x0000ba00060b7a10 */ /* 0x000fe40007ffe0ff */
[----:B------:R-:W-:Y:S02]  /*2980*/  IADD3 R6, R35, 0x1, RZ ;  /* 0x0000000123067810 */ /* 0x000fe40007ffe0ff */
[C---:B------:R-:W-:Y:S02]  /*2990*/  IADD3 R10, R11.reuse, 0x8, RZ ;  /* 0x000000080b0a7810 */ /* 0x040fe40007ffe0ff */
[----:B------:R-:W-:Y:S01]  /*29a0*/  IMNMX R11, R11, UR13, PT ;  /* 0x0000000d0b0b7c17 */ /* 0x000fe2000b800200 */
[----:B------:R-:W-:Y:S01]  /*29b0*/  HMMA.16816.F32 R88, R12, R36, R88 ;  /* 0x000000240c58723c */ /* 0x000fe20000001858 */
[----:B------:R-:W-:Y:S02]  /*29c0*/  IMNMX R10, R10, UR13, PT ;  /* 0x0000000d0a0a7c17 */ /* 0x000fe4000b800200 */
[----:B------:R-:W-:-:S02]  /*29d0*/  ISETP.GE.AND P6, PT, R6, R11, PT ;  /* 0x0000000b0600720c */ /* 0x000fc40003fc6270 */
[-C--:B------:R-:W-:Y:S02]  /*29e0*/  ISETP.GE.AND P3, PT, R6, R10.reuse, PT ;  /* 0x0000000a0600720c */ /* 0x080fe40003f66270 */
[----:B------:R-:W-:Y:S01]  /*29f0*/  IADD3 R6, R35, 0x9, RZ ;  /* 0x0000000923067810 */ /* 0x000fe20007ffe0ff */
[----:B------:R-:W-:Y:S01]  /*2a00*/  HMMA.16816.F32 R72, R16, R22, R72 ;  /* 0x000000161048723c */ /* 0x000fe20000001848 */
[CC--:B------:R-:W-:Y:S02]  /*2a10*/  ISETP.GE.AND P4, PT, R7.reuse, R11.reuse, PT ;  /* 0x0000000b0700720c */ /* 0x0c0fe40003f86270 */
[-C--:B------:R-:W-:Y:S02]  /*2a20*/  ISETP.GE.AND P1, PT, R7, R10.reuse, PT ;  /* 0x0000000a0700720c */ /* 0x080fe40003f26270 */
[----:B------:R-:W-:Y:S02]  /*2a30*/  IADD3 R7, R35, 0x10, RZ ;  /* 0x0000001023077810 */ /* 0x000fe40007ffe0ff */
[-C--:B------:R-:W-:Y:S01]  /*2a40*/  ISETP.GE.AND P0, PT, R6, R11.reuse, PT ;  /* 0x0000000b0600720c */ /* 0x080fe20003f06270 */
[C---:B------:R-:W-:Y:S01]  /*2a50*/  HMMA.16816.F32 R64, R12.reuse, R38, R64 ;  /* 0x000000260c40723c */ /* 0x040fe20000001840 */
[----:B------:R-:W-:Y:S01]  /*2a60*/  FMUL.FTZ R37, R46, c[0x0][0x2ec] ;  /* 0x0000bb002e257a20 */ /* 0x000fe20000410000 */
[-C--:B------:R-:W-:Y:S01]  /*2a70*/  ISETP.GE.AND P5, PT, R6, R10.reuse, PT ;  /* 0x0000000a0600720c */ /* 0x080fe20003fa6270 */
[----:B------:R-:W-:Y:S01]  /*2a80*/  FMUL.FTZ R36, R47, c[0x0][0x2ec] ;  /* 0x0000bb002f247a20 */ /* 0x000fe20000410000 */
[----:B------:R-:W-:Y:S01]  /*2a90*/  IADD3 R6, R35, 0x18, RZ ;  /* 0x0000001823067810 */ /* 0x000fe20007ffe0ff */
[----:B------:R-:W-:Y:S01]  /*2aa0*/  FMUL.FTZ R33, R44, c[0x0][0x2ec] ;  /* 0x0000bb002c217a20 */ /* 0x000fe20000410000 */
[----:B---3--:R-:W-:Y:S01]  /*2ab0*/  FSEL R48, R48, -INF , !P6 ;  /* 0xff80000030307808 */ /* 0x008fe20007000000 */
[----:B------:R-:W3:Y:S01]  /*2ac0*/  MUFU.TANH R37, R37 ;  /* 0x0000002500257308 */ /* 0x000ee20000002400 */
[C---:B-1----:R-:W-:Y:S01]  /*2ad0*/  HMMA.16816.F32 R60, R12.reuse, R24, R60 ;  /* 0x000000180c3c723c */ /* 0x042fe2000000183c */
[----:B------:R-:W-:Y:S01]  /*2ae0*/  FMUL.FTZ R88, R88, c[0x0][0x2ec] ;  /* 0x0000bb0058587a20 */ /* 0x000fe20000410000 */
[CC--:B------:R-:W-:Y:S01]  /*2af0*/  ISETP.GE.AND P2, PT, R7.reuse, R11.reuse, PT ;  /* 0x0000000b0700720c */ /* 0x0c0fe20003f46270 */
[----:B------:R-:W-:Y:S01]  /*2b00*/  FMUL.FTZ R90, R90, c[0x0][0x2ec] ;  /* 0x0000bb005a5a7a20 */ /* 0x000fe20000410000 */
[----:B------:R-:W-:Y:S01]  /*2b10*/  ISETP.GE.AND P6, PT, R7, R10, PT ;  /* 0x0000000a0700720c */ /* 0x000fe20003fc6270 */
[----:B------:R-:W-:Y:S01]  /*2b20*/  FMUL.FTZ R34, R45, c[0x0][0x2ec] ;  /* 0x0000bb002d227a20 */ /* 0x000fe20000410000 */
[----:B------:R-:W-:Y:S01]  /*2b30*/  IADD3 R7, R35, 0x11, RZ ;  /* 0x0000001123077810 */ /* 0x000fe20007ffe0ff */
[----:B------:R-:W1:Y:S01]  /*2b40*/  MUFU.TANH R36, R36 ;  /* 0x0000002400247308 */ /* 0x000e620000002400 */
[----:B------:R-:W-:Y:S01]  /*2b50*/  HMMA.16816.F32 R72, R12, R26, R72 ;  /* 0x0000001a0c48723c */ /* 0x000fe20000001848 */
[----:B--2---:R-:W-:Y:S01]  /*2b60*/  FSEL R56, R56, -INF , !P1 ;  /* 0xff80000038387808 */ /* 0x004fe20004800000 */
[----:B------:R-:W-:Y:S01]  /*2b70*/  FMUL.FTZ R89, R89, c[0x0][0x2ec] ;  /* 0x0000bb0059597a20 */ /* 0x000fe20000410000 */
[----:B------:R-:W-:Y:S01]  /*2b80*/  FSEL R50, R50, -INF , !P0 ;  /* 0xff80000032327808 */ /* 0x000fe20004000000 */
[----:B------:R-:W-:Y:S01]  /*2b90*/  FMUL.FTZ R91, R91, c[0x0][0x2ec] ;  /* 0x0000bb005b5b7a20 */ /* 0x000fe20000410000 */
[----:B------:R-:W-:-:S02]  /*2ba0*/  ISETP.GE.AND P1, PT, R6, R11, PT ;  /* 0x0000000b0600720c */ /* 0x000fc40003f26270 */
[----:B------:R-:W2:Y:S01]  /*2bb0*/  MUFU.TANH R184, R88 ;  /* 0x0000005800b87308 */ /* 0x000ea20000002400 */
[----:B------:R-:W-:Y:S01]  /*2bc0*/  FMUL.FTZ R64, R64, c[0x0][0x2ec] ;  /* 0x0000bb0040407a20 */ /* 0x000fe20000410000 */
[-C--:B------:R-:W-:Y:S01]  /*2bd0*/  ISETP.GE.AND P0, PT, R6, R10.reuse, PT ;  /* 0x0000000a0600720c */ /* 0x080fe20003f06270 */
[----:B------:R-:W-:Y:S01]  /*2be0*/  FMUL.FTZ R67, R67, c[0x0][0x2ec] ;  /* 0x0000bb0043437a20 */ /* 0x000fe20000410000 */
[----:B------:R-:W-:Y:S01]  /*2bf0*/  IADD3 R6, R35, 0x19, RZ ;  /* 0x0000001923067810 */ /* 0x000fe20007ffe0ff */
[----:B------:R-:W-:Y:S01]  /*2c00*/  FMUL.FTZ R65, R65, c[0x0][0x2ec] ;  /* 0x0000bb0041417a20 */ /* 0x000fe20000410000 */
[----:B------:R-:W-:Y:S01]  /*2c10*/  IADD3 R17, R35, 0x20, RZ ;  /* 0x0000002023117810 */ /* 0x000fe20007ffe0ff */
[----:B------:R-:W-:Y:S01]  /*2c20*/  FMUL.FTZ R66, R66, c[0x0][0x2ec] ;  /* 0x0000bb0042427a20 */ /* 0x000fe20000410000 */
[----:B------:R-:W4:Y:S01]  /*2c30*/  MUFU.TANH R186, R64 ;  /* 0x0000004000ba7308 */ /* 0x000f220000002400 */
[----:B------:R-:W-:Y:S01]  /*2c40*/  FMUL.FTZ R63, R63, c[0x0][0x2ec] ;  /* 0x0000bb003f3f7a20 */ /* 0x000fe20000410000 */
[----:B------:R-:W-:Y:S01]  /*2c50*/  FSEL R29, R29, -INF , !P3 ;  /* 0xff8000001d1d7808 */ /* 0x000fe20005800000 */
[----:B------:R-:W-:Y:S01]  /*2c60*/  FMUL.FTZ R60, R60, c[0x0][0x2ec] ;  /* 0x0000bb003c3c7a20 */ /* 0x000fe20000410000 */
[----:B------:R-:W-:Y:S01]  /*2c70*/  FSEL R49, R49, -INF , !P4 ;  /* 0xff80000031317808 */ /* 0x000fe20006000000 */
[----:B------:R-:W-:Y:S01]  /*2c80*/  FMUL.FTZ R61, R61, c[0x0][0x2ec] ;  /* 0x0000bb003d3d7a20 */ /* 0x000fe20000410000 */
[CC--:B------:R-:W-:Y:S01]  /*2c90*/  ISETP.GE.AND P3, PT, R7.reuse, R11.reuse, PT ;  /* 0x0000000b0700720c */ /* 0x0c0fe20003f66270 */
[----:B------:R-:W-:Y:S01]  /*2ca0*/  FMUL.FTZ R62, R62, c[0x0][0x2ec] ;  /* 0x0000bb003e3e7a20 */ /* 0x000fe20000410000 */
[-C--:B------:R-:W-:Y:S01]  /*2cb0*/  ISETP.GE.AND P4, PT, R7, R10.reuse, PT ;  /* 0x0000000a0700720c */ /* 0x080fe20003f86270 */
[----:B------:R-:W2:Y:S01]  /*2cc0*/  MUFU.TANH R191, R63 ;  /* 0x0000003f00bf7308 */ /* 0x000ea20000002400 */
[----:B-----5:R-:W-:Y:S01]  /*2cd0*/  FSEL R7, R32, -INF , !P2 ;  /* 0xff80000020077808 */ /* 0x020fe20005000000 */
[----:B------:R-:W-:Y:S01]  /*2ce0*/  FMUL.FTZ R72, R72, c[0x0][0x2ec] ;  /* 0x0000bb0048487a20 */ /* 0x000fe20000410000 */
[----:B------:R-:W-:Y:S01]  /*2cf0*/  FSEL R16, R30, -INF , !P6 ;  /* 0xff8000001e107808 */ /* 0x000fe20007000000 */
[----:B------:R-:W-:Y:S01]  /*2d00*/  FMUL.FTZ R73, R73, c[0x0][0x2ec] ;  /* 0x0000bb0049497a20 */ /* 0x000fe20000410000 */
[----:B------:R-:W-:Y:S01]  /*2d10*/  ISETP.GE.AND P2, PT, R6, R10, PT ;  /* 0x0000000a0600720c */ /* 0x000fe20003f46270 */
[----:B------:R-:W-:Y:S01]  /*2d20*/  FMUL.FTZ R74, R74, c[0x0][0x2ec] ;  /* 0x0000bb004a4a7a20 */ /* 0x000fe20000410000 */
[----:B------:R-:W-:Y:S01]  /*2d30*/  ISETP.GE.AND P6, PT, R17, R11, PT ;  /* 0x0000000b1100720c */ /* 0x000fe20003fc6270 */
[----:B------:R-:W5:Y:S01]  /*2d40*/  MUFU.TANH R33, R33 ;  /* 0x0000002100217308 */ /* 0x000f620000002400 */
[----:B------:R-:W-:Y:S01]  /*2d50*/  IADD3 R18, R35, 0x28, RZ ;  /* 0x0000002823127810 */ /* 0x000fe20007ffe0ff */
[----:B------:R-:W-:Y:S01]  /*2d60*/  FMUL.FTZ R75, R75, c[0x0][0x2ec] ;  /* 0x0000bb004b4b7a20 */ /* 0x000fe20000410000 */
[----:B------:R-:W-:-:S02]  /*2d70*/  IADD3 R13, R35, 0x29, RZ ;  /* 0x00000029230d7810 */ /* 0x000fc40007ffe0ff */
[----:B---3--:R-:W-:Y:S02]  /*2d80*/  FSEL R21, R37, -INF , !P0 ;  /* 0xff80000025157808 */ /* 0x008fe40004000000 */
[----:B-1----:R-:W-:Y:S01]  /*2d90*/  FSEL R20, R36, -INF , !P2 ;  /* 0xff80000024147808 */ /* 0x002fe20005000000 */
[----:B------:R-:W1:Y:S01]  /*2da0*/  MUFU.TANH R192, R90 ;  /* 0x0000005a00c07308 */ /* 0x000e620000002400 */
[----:B--2---:R-:W-:Y:S02]  /*2db0*/  FSEL R184, R184, -INF , !P6 ;  /* 0xff800000b8b87808 */ /* 0x004fe40007000000 */
[-C--:B------:R-:W-:Y:S02]  /*2dc0*/  ISETP.GE.AND P0, PT, R18, R11.reuse, PT ;  /* 0x0000000b1200720c */ /* 0x080fe40003f06270 */
[C---:B------:R-:W-:Y:S02]  /*2dd0*/  ISETP.GE.AND P2, PT, R13.reuse, R11, PT ;  /* 0x0000000b0d00720c */ /* 0x040fe40003f46270 */
[----:B------:R-:W-:Y:S01]  /*2de0*/  ISETP.GE.AND P6, PT, R13, R10, PT ;  /* 0x0000000a0d00720c */ /* 0x000fe20003fc6270 */
[----:B------:R-:W2:Y:S01]  /*2df0*/  MUFU.TANH R185, R89 ;  /* 0x0000005900b97308 */ /* 0x000ea20000002400 */
[----:B------:R-:W-:-:S02]  /*2e00*/  IADD3 R13, R35, 0x31, RZ ;  /* 0x00000031230d7810 */ /* 0x000fc40007ffe0ff */
[----:B------:R-:W-:Y:S02]  /*2e10*/  FSEL R51, R51, -INF , !P5 ;  /* 0xff80000033337808 */ /* 0x000fe40006800000 */
[----:B------:R-:W-:Y:S02]  /*2e20*/  ISETP.GE.AND P5, PT, R6, R11, PT ;  /* 0x0000000b0600720c */ /* 0x000fe40003fa6270 */
[----:B------:R-:W-:Y:S01]  /*2e30*/  FSEL R6, R5, -INF , !P3 ;  /* 0xff80000005067808 */ /* 0x000fe20005800000 */
[----:B------:R-:W3:Y:S01]  /*2e40*/  MUFU.TANH R34, R34 ;  /* 0x0000002200227308 */ /* 0x000ee20000002400 */
[----:B----4-:R-:W-:Y:S02]  /*2e50*/  FSEL R186, R186, -INF , !P0 ;  /* 0xff800000baba7808 */ /* 0x010fe40004000000 */
[-C--:B------:R-:W-:Y:S02]  /*2e60*/  ISETP.GE.AND P3, PT, R17, R10.reuse, PT ;  /* 0x0000000a1100720c */ /* 0x080fe40003f66270 */
[----:B------:R-:W-:-:S02]  /*2e70*/  ISETP.GE.AND P0, PT, R13, R10, PT ;  /* 0x0000000a0d00720c */ /* 0x000fc40003f06270 */
[C---:B------:R-:W-:Y:S01]  /*2e80*/  IADD3 R17, R35.reuse, 0x21, RZ ;  /* 0x0000002123117810 */ /* 0x040fe20007ffe0ff */
[----:B------:R-:W4:Y:S01]  /*2e90*/  MUFU.TANH R193, R91 ;  /* 0x0000005b00c17308 */ /* 0x000f220000002400 */
[----:B------:R-:W-:Y:S02]  /*2ea0*/  IADD3 R12, R35, 0x30, RZ ;  /* 0x00000030230c7810 */ /* 0x000fe40007ffe0ff */
[----:B------:R-:W-:Y:S02]  /*2eb0*/  FSEL R22, R31, -INF , !P4 ;  /* 0xff8000001f167808 */ /* 0x000fe40006000000 */
[----:B------:R-:W-:Y:S02]  /*2ec0*/  FSEL R191, R191, -INF , !P0 ;  /* 0xff800000bfbf7808 */ /* 0x000fe40004000000 */
[----:B------:R-:W-:Y:S01]  /*2ed0*/  ISETP.GE.AND P4, PT, R17, R11, PT ;  /* 0x0000000b1100720c */ /* 0x000fe20003f86270 */
[----:B------:R-:W4:Y:S01]  /*2ee0*/  MUFU.TANH R195, R67 ;  /* 0x0000004300c37308 */ /* 0x000f220000002400 */
[----:B-----5:R-:W-:-:S02]  /*2ef0*/  FSEL R5, R33, -INF , !P1 ;  /* 0xff80000021057808 */ /* 0x020fc40004800000 */
[----:B-1----:R-:W-:Y:S02]  /*2f00*/  FSEL R192, R192, -INF , !P3 ;  /* 0xff800000c0c07808 */ /* 0x002fe40005800000 */
[----:B------:R-:W-:Y:S02]  /*2f10*/  PLOP3.LUT P0, PT, PT, PT, UP0, 0x80, 0x0 ;  /* 0x000000000000781c */ /* 0x000fe40003f0f008 */
[----:B------:R-:W-:Y:S01]  /*2f20*/  ISETP.GE.AND P1, PT, R17, R10, PT ;  /* 0x0000000a1100720c */ /* 0x000fe20003f26270 */
[----:B------:R-:W1:Y:S01]  /*2f30*/  MUFU.TANH R60, R60 ;  /* 0x0000003c003c7308 */ /* 0x000e620000002400 */
[----:B------:R-:W-:Y:S02]  /*2f40*/  ISETP.GE.AND P3, PT, R12, R11, PT ;  /* 0x0000000b0c00720c */ /* 0x000fe40003f66270 */
[----:B--2---:R-:W-:Y:S02]  /*2f50*/  FSEL R185, R185, -INF , !P4 ;  /* 0xff800000b9b97808 */ /* 0x004fe40006000000 */
[----:B---3--:R-:W-:-:S02]  /*2f60*/  FSEL R17, R34, -INF , !P5 ;  /* 0xff80000022117808 */ /* 0x008fc40006800000 */
[-C--:B------:R-:W-:Y:S01]  /*2f70*/  ISETP.GE.AND P4, PT, R12, R10.reuse, PT ;  /* 0x0000000a0c00720c */ /* 0x080fe20003f86270 */
[----:B------:R-:W2:Y:S01]  /*2f80*/  MUFU.TANH R187, R65 ;  /* 0x0000004100bb7308 */ /* 0x000ea20000002400 */
[----:B----4-:R-:W-:Y:S02]  /*2f90*/  FSEL R193, R193, -INF , !P1 ;  /* 0xff800000c1c17808 */ /* 0x010fe40004800000 */
[----:B------:R-:W-:Y:S02]  /*2fa0*/  FSEL R195, R195, -INF , !P6 ;  /* 0xff800000c3c37808 */ /* 0x000fe40007000000 */
[----:B------:R-:W-:Y:S02]  /*2fb0*/  ISETP.GE.AND P5, PT, R18, R10, PT ;  /* 0x0000000a1200720c */ /* 0x000fe40003fa6270 */
[----:B------:R-:W-:Y:S01]  /*2fc0*/  IADD3 R12, R35, 0x38, RZ ;  /* 0x00000038230c7810 */ /* 0x000fe20007ffe0ff */
[----:B------:R-:W3:Y:S01]  /*2fd0*/  MUFU.TANH R194, R66 ;  /* 0x0000004200c27308 */ /* 0x000ee20000002400 */
[----:B-1----:R-:W-:-:S02]  /*2fe0*/  FSEL R197, R60, -INF , !P3 ;  /* 0xff8000003cc57808 */ /* 0x002fc40005800000 */
[-C--:B------:R-:W-:Y:S02]  /*2ff0*/  ISETP.GE.AND P1, PT, R13, R11.reuse, PT ;  /* 0x0000000b0d00720c */ /* 0x080fe40003f26270 */
[C---:B------:R-:W-:Y:S02]  /*3000*/  ISETP.GE.AND P6, PT, R35.reuse, R11, PT ;  /* 0x0000000b2300720c */ /* 0x040fe40003fc6270 */
[CC--:B------:R-:W-:Y:S01]  /*3010*/  ISETP.GE.AND P3, PT, R35.reuse, R10.reuse, PT ;  /* 0x0000000a2300720c */ /* 0x0c0fe20003f66270 */
[----:B------:R-:W1:Y:S01]  /*3020*/  MUFU.TANH R196, R61 ;  /* 0x0000003d00c47308 */ /* 0x000e620000002400 */
[----:B------:R-:W-:Y:S02]  /*3030*/  IADD3 R35, R35, 0x39, RZ ;  /* 0x0000003923237810 */ /* 0x000fe40007ffe0ff */
[----:B--2---:R-:W-:Y:S02]  /*3040*/  FSEL R187, R187, -INF , !P2 ;  /* 0xff800000bbbb7808 */ /* 0x004fe40005000000 */
[----:B------:R-:W-:-:S02]  /*3050*/  ISETP.GE.AND P2, PT, R12, R10, PT ;  /* 0x0000000a0c00720c */ /* 0x000fc40003f46270 */
[----:B------:R-:W-:Y:S01]  /*3060*/  FSEL R3, R3, -INF , !P6 ;  /* 0xff80000003037808 */ /* 0x000fe20007000000 */
[----:B------:R-:W2:Y:S01]  /*3070*/  MUFU.TANH R168, R62 ;  /* 0x0000003e00a87308 */ /* 0x000ea20000002400 */
[----:B---3--:R-:W-:Y:S02]  /*3080*/  FSEL R194, R194, -INF , !P5 ;  /* 0xff800000c2c27808 */ /* 0x008fe40006800000 */
[----:B------:R-:W-:Y:S02]  /*3090*/  ISETP.GE.AND P5, PT, R12, R11, PT ;  /* 0x0000000b0c00720c */ /* 0x000fe40003fa6270 */
[----:B------:R-:W-:-:S03]  /*30a0*/  FSEL R28, R28, -INF , !P3 ;  /* 0xff8000001c1c7808 */ /* 0x000fc60005800000 */
[----:B------:R-:W3:Y:S01]  /*30b0*/  MUFU.TANH R171, R72 ;  /* 0x0000004800ab7308 */ /* 0x000ee20000002400 */
[----:B-1----:R-:W-:Y:S01]  /*30c0*/  FSEL R196, R196, -INF , !P1 ;  /* 0xff800000c4c47808 */ /* 0x002fe20004800000 */
[----:B------:R-:W-:Y:S01]  /*30d0*/  BAR.SYNC.DEFER_BLOCKING 0x0 ;  /* 0x0000000000007b1d */ /* 0x000fe20000010000 */
[----:B------:R-:W-:-:S05]  /*30e0*/  ISETP.GE.AND P1, PT, R35, R10, PT ;  /* 0x0000000a2300720c */ /* 0x000fca0003f26270 */
[----:B------:R-:W1:Y:S01]  /*30f0*/  MUFU.TANH R169, R73 ;  /* 0x0000004900a97308 */ /* 0x000e620000002400 */
[----:B--2---:R-:W-:Y:S02]  /*3100*/  FSEL R168, R168, -INF , !P4 ;  /* 0xff800000a8a87808 */ /* 0x004fe40006000000 */
[----:B------:R-:W-:-:S05]  /*3110*/  ISETP.GE.AND P4, PT, R35, R11, PT ;  /* 0x0000000b2300720c */ /* 0x000fca0003f86270 */
[----:B------:R-:W2:Y:S01]  /*3120*/  MUFU.TANH R189, R74 ;  /* 0x0000004a00bd7308 */ /* 0x000ea20000002400 */
[----:B---3--:R-:W-:-:S07]  /*3130*/  FSEL R171, R171, -INF , !P5 ;  /* 0xff800000abab7808 */ /* 0x008fce0006800000 */
[----:B------:R-:W3:Y:S01]  /*3140*/  MUFU.TANH R188, R75 ;  /* 0x0000004b00bc7308 */ /* 0x000ee20000002400 */
[----:B-1----:R-:W-:Y:S02]  /*3150*/  FSEL R169, R169, -INF , !P4 ;  /* 0xff800000a9a97808 */ /* 0x002fe40006000000 */
[----:B--2---:R-:W-:Y:S02]  /*3160*/  FSEL R189, R189, -INF , !P2 ;  /* 0xff800000bdbd7808 */ /* 0x004fe40005000000 */
[----:B---3--:R-:W-:Y:S01]  /*3170*/  FSEL R188, R188, -INF , !P1 ;  /* 0xff800000bcbc7808 */ /* 0x008fe20004800000 */
        /* <DEDUP_REMOVED lines=26> */
.L_x_780:
        /* <DEDUP_REMOVED lines=52> */
[----:B------:R-:W-:Y:S02]  /*3660*/  FMUL.FTZ R170, R164, c[0x0][0x23c] ;  /* 0x00008f00a4aa7a20 */ /* 0x000fe40000410000 */
[----:B------:R-:W-:Y:S03]  /*3670*/  LDSM.16.MT88.4 R104, [R232+0x1e000] ;  /* 0x01e00000e868783b */ /* 0x000fe60000004200 */
[----:B------:R-:W-:Y:S01]  /*3680*/  FSEL R170, R170, RZ, P1 ;  /* 0x000000ffaaaa7208 */ /* 0x000fe20000800000 */
[----:B------:R-:W-:Y:S04]  /*3690*/  LDSM.16.MT88.4 R112, [R230+0x1e000] ;  /* 0x01e00000e670783b */ /* 0x000fe80000004200 */
[--C-:B------:R-:W-:Y:S01]  /*36a0*/  FFMA.FTZ R180, R3, c[0x0][0x23c], -R170.reuse ;  /* 0x00008f0003b47a23 */ /* 0x100fe200000108aa */
[----:B--2---:R-:W-:Y:S01]  /*36b0*/  FMNMX.FTZ R3, R13, R12, !PT ;  /* 0x0000000c0d037209 */ /* 0x004fe20007810000 */
[--C-:B------:R-:W-:Y:S01]  /*36c0*/  FFMA.FTZ R179, R48, c[0x0][0x23c], -R170.reuse ;  /* 0x00008f0030b37a23 */ /* 0x100fe200000108aa */
[----:B------:R-:W-:Y:S01]  /*36d0*/  LDSM.16.MT88.4 R120, [R229+0x1e000] ;  /* 0x01e00000e578783b */ /* 0x000fe20000004200 */
[--C-:B------:R-:W-:Y:S01]  /*36e0*/  FFMA.FTZ R178, R49, c[0x0][0x23c], -R170.reuse ;  /* 0x00008f0031b27a23 */ /* 0x100fe200000108aa */
[C---:B------:R-:W-:Y:S01]  /*36f0*/  FSETP.NEU.FTZ.AND P1, PT, R3.reuse, -INF , PT ;  /* 0xff8000000300780b */ /* 0x040fe20003f3d000 */
[----:B------:R-:W-:Y:S01]  /*3700*/  FMUL.FTZ R190, R3, c[0x0][0x23c] ;  /* 0x00008f0003be7a20 */ /* 0x000fe20000410000 */
[----:B------:R-:W-:Y:S01]  /*3710*/  MUFU.EX2 R180, R180 ;  /* 0x000000b400b47308 */ /* 0x000fe20000000800 */
[--C-:B------:R-:W-:Y:S01]  /*3720*/  FFMA.FTZ R174, R50, c[0x0][0x23c], -R170.reuse ;  /* 0x00008f0032ae7a23 */ /* 0x100fe200000108aa */
[----:B------:R-:W-:Y:S01]  /*3730*/  LDSM.16.MT88.4 R12, [R230+0x18800] ;  /* 0x01880000e60c783b */ /* 0x000fe20000004200 */
[--C-:B------:R-:W-:Y:S01]  /*3740*/  FFMA.FTZ R177, R7, c[0x0][0x23c], -R170.reuse ;  /* 0x00008f0007b17a23 */ /* 0x100fe200000108aa */
[----:B------:R-:W-:Y:S01]  /*3750*/  FSEL R190, R190, RZ, P1 ;  /* 0x000000ffbebe7208 */ /* 0x000fe20000800000 */
[--C-:B------:R-:W-:Y:S01]  /*3760*/  FFMA.FTZ R173, R6, c[0x0][0x23c], -R170.reuse ;  /* 0x00008f0006ad7a23 */ /* 0x100fe200000108aa */
[----:B------:R-:W-:Y:S01]  /*3770*/  LDSM.16.MT88.4 R24, [R232+0x1a800] ;  /* 0x01a80000e818783b */ /* 0x000fe20000004200 */
[----:B------:R-:W-:Y:S01]  /*3780*/  FFMA.FTZ R172, R5, c[0x0][0x23c], -R170 ;  /* 0x00008f0005ac7a23 */ /* 0x000fe200000108aa */
[----:B------:R-:W1:Y:S01]  /*3790*/  MUFU.EX2 R179, R179 ;  /* 0x000000b300b37308 */ /* 0x000e620000000800 */
[--C-:B------:R-:W-:Y:S01]  /*37a0*/  FFMA.FTZ R181, R28, c[0x0][0x23c], -R190.reuse ;  /* 0x00008f001cb57a23 */ /* 0x100fe200000108be */
[----:B------:R-:W-:Y:S01]  /*37b0*/  LDSM.16.MT88.4 R4, [R228+0x1e000] ;  /* 0x01e00000e404783b */ /* 0x000fe20000004200 */
[----:B------:R-:W-:-:S02]  /*37c0*/  FFMA.FTZ R183, R29, c[0x0][0x23c], -R190 ;  /* 0x00008f001db77a23 */ /* 0x000fc400000108be */
[--C-:B------:R-:W-:Y:S01]  /*37d0*/  FFMA.FTZ R182, R56, c[0x0][0x23c], -R190.reuse ;  /* 0x00008f0038b67a23 */ /* 0x100fe200000108be */
[----:B------:R-:W-:Y:S01]  /*37e0*/  LDSM.16.MT88.4 R28, [R229+0x18800] ;  /* 0x01880000e51c783b */ /* 0x000fe20000004200 */
[----:B------:R-:W-:Y:S01]  /*37f0*/  FFMA.FTZ R175, R51, c[0x0][0x23c], -R190 ;  /* 0x00008f0033af7a23 */ /* 0x000fe200000108be */
[----:B------:R-:W-:Y:S01]  /*3800*/  MUFU.EX2 R178, R178 ;  /* 0x000000b200b27308 */ /* 0x000fe20000000800 */
[----:B------:R-:W-:Y:S01]  /*3810*/  FFMA.FTZ R2, R17, c[0x0][0x23c], -R170 ;  /* 0x00008f0011027a23 */ /* 0x000fe200000108aa */
[----:B------:R-:W2:Y:S01]  /*3820*/  LDSM.16.MT88.4 R48, [R230+0x1a000] ;  /* 0x01a00000e630783b */ /* 0x000ea20000004200 */
[--C-:B------:R-:W-:Y:S02]  /*3830*/  FFMA.FTZ R176, R16, c[0x0][0x23c], -R190.reuse ;  /* 0x00008f0010b07a23 */ /* 0x100fe400000108be */
[--C-:B------:R-:W-:Y:S01]  /*3840*/  FFMA.FTZ R167, R22, c[0x0][0x23c], -R190.reuse ;  /* 0x00008f0016a77a23 */ /* 0x100fe200000108be */
[----:B------:R-:W3:Y:S01]  /*3850*/  LDSM.16.MT88.4 R56, [R229+0x1a000] ;  /* 0x01a00000e538783b */ /* 0x000ee20000004200 */
[--C-:B------:R-:W-:Y:S01]  /*3860*/  FFMA.FTZ R166, R21, c[0x0][0x23c], -R190.reuse ;  /* 0x00008f0015a67a23 */ /* 0x100fe200000108be */
[----:B------:R-:W4:Y:S01]  /*3870*/  MUFU.EX2 R174, R174 ;  /* 0x000000ae00ae7308 */ /* 0x000f220000000800 */
[----:B-1----:R-:W-:Y:S01]  /*3880*/  F2FP.PACK_AB R128, R179, R180 ;  /* 0x000000b4b380723e */ /* 0x002fe200000000ff */
[----:B------:R-:W1:Y:S01]  /*3890*/  LDSM.16.MT88.4 R16, [R232+0x18800] ;  /* 0x01880000e810783b */ /* 0x000e620000004200 */
[----:B------:R-:W-:-:S02]  /*38a0*/  FFMA.FTZ R0, R20, c[0x0][0x23c], -R190 ;  /* 0x00008f0014007a23 */ /* 0x000fc400000108be */
[--C-:B------:R-:W-:Y:S01]  /*38b0*/  FFMA.FTZ R184, R184, c[0x0][0x23c], -R170.reuse ;  /* 0x00008f00b8b87a23 */ /* 0x100fe200000108aa */
[----:B------:R-:W5:Y:S01]  /*38c0*/  LDSM.16.MT88.4 R20, [R228+0x18800] ;  /* 0x01880000e414783b */ /* 0x000f620000004200 */
[--C-:B------:R-:W-:Y:S01]  /*38d0*/  FFMA.FTZ R185, R185, c[0x0][0x23c], -R170.reuse ;  /* 0x00008f00b9b97a23 */ /* 0x100fe200000108aa */
[----:B------:R-:W-:Y:S01]  /*38e0*/  MUFU.EX2 R181, R181 ;  /* 0x000000b500b57308 */ /* 0x000fe20000000800 */
[--C-:B------:R-:W-:Y:S01]  /*38f0*/  FFMA.FTZ R186, R186, c[0x0][0x23c], -R170.reuse ;  /* 0x00008f00baba7a23 */ /* 0x100fe200000108aa */
[----:B------:R-:W-:Y:S01]  /*3900*/  LDSM.16.MT88.4 R32, [R228+0x1a800] ;  /* 0x01a80000e420783b */ /* 0x000fe20000004200 */
[----:B------:R-:W-:Y:S02]  /*3910*/  FFMA.FTZ R187, R187, c[0x0][0x23c], -R170 ;  /* 0x00008f00bbbb7a23 */ /* 0x000fe400000108aa */
[--C-:B------:R-:W-:Y:S02]  /*3920*/  FFMA.FTZ R192, R192, c[0x0][0x23c], -R190.reuse ;  /* 0x00008f00c0c07a23 */ /* 0x100fe400000108be */
[--C-:B------:R-:W-:Y:S01]  /*3930*/  FFMA.FTZ R193, R193, c[0x0][0x23c], -R190.reuse ;  /* 0x00008f00c1c17a23 */ /* 0x100fe200000108be */
[----:B------:R-:W2:Y:S01]  /*3940*/  MUFU.EX2 R183, R183 ;  /* 0x000000b700b77308 */ /* 0x000ea20000000800 */
[----:B----4-:R-:W-:Y:S01]  /*3950*/  F2FP.PACK_AB R130, R174, R178 ;  /* 0x000000b2ae82723e */ /* 0x010fe200000000ff */
        /* <DEDUP_REMOVED lines=8> */
[----:B------:R-:W4:Y:S01]  /*39e0*/  MUFU.EX2 R175, R175 ;  /* 0x000000af00af7308 */ /* 0x000f220000000800 */
[----:B--2---:R-:W-:Y:S01]  /*39f0*/  F2FP.PACK_AB R129, R183, R181 ;  /* 0x000000b5b781723e */ /* 0x004fe200000000ff */
[--C-:B------:R-:W-:Y:S01]  /*3a00*/  FFMA.FTZ R191, R191, c[0x0][0x23c], -R190.reuse ;  /* 0x00008f00bfbf7a23 */ /* 0x100fe200000108be */
[----:B------:R-:W-:Y:S01]  /*3a10*/  LDSM.16.MT88.4 R168, [R232+0x19800] ;  /* 0x01980000e8a8783b */ /* 0x000fe20000004200 */
[----:B------:R-:W-:-:S02]  /*3a20*/  FFMA.FTZ R189, R189, c[0x0][0x23c], -R190 ;  /* 0x00008f00bdbd7a23 */ /* 0x000fc400000108be */
[----:B------:R-:W-:Y:S02]  /*3a30*/  FFMA.FTZ R252, R188, c[0x0][0x23c], -R190 ;  /* 0x00008f00bcfc7a23 */ /* 0x000fe400000108be */
[----:B------:R-:W-:Y:S01]  /*3a40*/  MUFU.EX2 R177, R177 ;  /* 0x000000b100b17308 */ /* 0x000fe20000000800 */
[----:B------:R-:W-:Y:S02]  /*3a50*/  FADD.FTZ R179, R180, R179 ;  /* 0x000000b3b4b37221 */ /* 0x000fe40000010000 */
[----:B------:R-:W-:Y:S02]  /*3a60*/  FADD.FTZ R181, R181, R183 ;  /* 0x000000b7b5b57221 */ /* 0x000fe40000010000 */
[----:B------:R-:W-:Y:S01]  /*3a70*/  FADD.FTZ R178, R178, R179 ;  /* 0x000000b3b2b27221 */ /* 0x000fe20000010000 */
[----:B----4-:R-:W-:Y:S02]  /*3a80*/  F2FP.PACK_AB R131, R175, R182 ;  /* 0x000000b6af83723e */ /* 0x010fe400000000ff */
[----:B------:R-:W2:Y:S01]  /*3a90*/  MUFU.EX2 R173, R173 ;  /* 0x000000ad00ad7308 */ /* 0x000ea20000000800 */
[----:B------:R-:W-:-:S02]  /*3aa0*/  FADD.FTZ R178, R174, R178 ;  /* 0x000000b2aeb27221 */ /* 0x000fc40000010000 */
[----:B------:R-:W-:Y:S02]  /*3ab0*/  FADD.FTZ R182, R182, R181 ;  /* 0x000000b5b6b67221 */ /* 0x000fe40000010000 */
[C---:B------:R-:W-:Y:S02]  /*3ac0*/  HMMA.16816.F32 R160, R128.reuse, R156, RZ ;  /* 0x0000009c80a0723c */ /* 0x040fe400000018ff */
[----:B------:R-:W-:Y:S01]  /*3ad0*/  FADD.FTZ R182, R175, R182 ;  /* 0x000000b6afb67221 */ /* 0x000fe20000010000 */
[----:B------:R-:W-:Y:S05]  /*3ae0*/  MUFU.EX2 R172, R172 ;  /* 0x000000ac00ac7308 */ /* 0x000fea0000000800 */
[C---:B------:R-:W-:Y:S03]  /*3af0*/  HMMA.16816.F32 R152, R128.reuse, R148, RZ ;  /* 0x000000948098723c */ /* 0x040fe600000018ff */
[----:B------:R-:W-:Y:S05]  /*3b00*/  MUFU.EX2 R2, R2 ;  /* 0x0000000200027308 */ /* 0x000fea0000000800 */
[C---:B------:R-:W-:Y:S03]  /*3b10*/  HMMA.16816.F32 R156, R128.reuse, R158, RZ ;  /* 0x0000009e809c723c */ /* 0x040fe600000018ff */
[----:B------:R-:W-:Y:S05]  /*3b20*/  MUFU.EX2 R176, R176 ;  /* 0x000000b000b07308 */ /* 0x000fea0000000800 */
[C---:B------:R-:W-:Y:S03]  /*3b30*/  HMMA.16816.F32 R148, R128.reuse, R150, RZ ;  /* 0x000000968094723c */ /* 0x040fe600000018ff */
[----:B------:R-:W4:Y:S05]  /*3b40*/  MUFU.EX2 R167, R167 ;  /* 0x000000a700a77308 */ /* 0x000f2a0000000800 */
[C---:B------:R-:W-:Y:S03]  /*3b50*/  HMMA.16816.F32 R144, R128.reuse, R140, RZ ;  /* 0x0000008c8090723c */ /* 0x040fe600000018ff */
[----:B------:R-:W-:Y:S05]  /*3b60*/  MUFU.EX2 R166, R166 ;  /* 0x000000a600a67308 */ /* 0x000fea0000000800 */
[C---:B------:R-:W-:Y:S03]  /*3b70*/  HMMA.16816.F32 R136, R128.reuse, R132, RZ ;  /* 0x000000848088723c */ /* 0x040fe600000018ff */
[----:B------:R-:W1:Y:S05]  /*3b80*/  MUFU.EX2 R0, R0 ;  /* 0x0000000000007308 */ /* 0x000e6a0000000800 */
[C---:B------:R-:W-:Y:S03]  /*3b90*/  HMMA.16816.F32 R36, R128.reuse, R40, RZ ;  /* 0x000000288024723c */ /* 0x040fe600000018ff */
[----:B------:R-:W-:Y:S05]  /*3ba0*/  MUFU.EX2 R184, R184 ;  /* 0x000000b800b87308 */ /* 0x000fea0000000800 */
[C---:B------:R-:W-:Y:S03]  /*3bb0*/  HMMA.16816.F32 R44, R128.reuse, R48, RZ ;  /* 0x00000030802c723c */ /* 0x040fe600000018ff */
[----:B------:R-:W1:Y:S05]  /*3bc0*/  MUFU.EX2 R185, R185 ;  /* 0x000000b900b97308 */ /* 0x000e6a0000000800 */
[C---:B---3--:R-:W-:Y:S03]  /*3bd0*/  HMMA.16816.F32 R52, R128.reuse, R56, RZ ;  /* 0x000000388034723c */ /* 0x048fe600000018ff */
[----:B------:R-:W-:Y:S05]  /*3be0*/  MUFU.EX2 R186, R186 ;  /* 0x000000ba00ba7308 */ /* 0x000fea0000000800 */
[C---:B------:R-:W-:Y:S03]  /*3bf0*/  HMMA.16816.F32 R60, R128.reuse, R64, RZ ;  /* 0x00000040803c723c */ /* 0x040fe600000018ff */
[----:B------:R-:W-:Y:S05]  /*3c00*/  MUFU.EX2 R187, R187 ;  /* 0x000000bb00bb7308 */ /* 0x000fea0000000800 */
[C---:B------:R-:W-:Y:S03]  /*3c10*/  HMMA.16816.F32 R68, R128.reuse, R72, RZ ;  /* 0x000000488044723c */ /* 0x040fe600000018ff */
[----:B------:R-:W-:Y:S05]  /*3c20*/  MUFU.EX2 R192, R192 ;  /* 0x000000c000c07308 */ /* 0x000fea0000000800 */
[C---:B------:R-:W-:Y:S03]  /*3c30*/  HMMA.16816.F32 R76, R128.reuse, R80, RZ ;  /* 0x00000050804c723c */ /* 0x040fe600000018ff */
[----:B------:R-:W3:Y:S05]  /*3c40*/  MUFU.EX2 R193, R193 ;  /* 0x000000c100c17308 */ /* 0x000eea0000000800 */
[C---:B------:R-:W-:Y:S03]  /*3c50*/  HMMA.16816.F32 R84, R128.reuse, R88, RZ ;  /* 0x000000588054723c */ /* 0x040fe600000018ff */
[----:B------:R-:W-:Y:S05]  /*3c60*/  MUFU.EX2 R194, R194 ;  /* 0x000000c200c27308 */ /* 0x000fea0000000800 */
[C---:B------:R-:W-:Y:S03]  /*3c70*/  HMMA.16816.F32 R92, R128.reuse, R96, RZ ;  /* 0x00000060805c723c */ /* 0x040fe600000018ff */
[----:B------:R-:W1:Y:S05]  /*3c80*/  MUFU.EX2 R195, R195 ;  /* 0x000000c300c37308 */ /* 0x000e6a0000000800 */
[C---:B------:R-:W-:Y:S03]  /*3c90*/  HMMA.16816.F32 R100, R128.reuse, R104, RZ ;  /* 0x000000688064723c */ /* 0x040fe600000018ff */
[----:B------:R-:W1:Y:S05]  /*3ca0*/  MUFU.EX2 R197, R197 ;  /* 0x000000c500c57308 */ /* 0x000e6a0000000800 */
[C---:B------:R-:W-:Y:S03]  /*3cb0*/  HMMA.16816.F32 R108, R128.reuse, R112, RZ ;  /* 0x00000070806c723c */ /* 0x040fe600000018ff */
[----:B------:R-:W-:Y:S05]  /*3cc0*/  MUFU.EX2 R196, R196 ;  /* 0x000000c400c47308 */ /* 0x000fea0000000800 */
[C---:B------:R-:W-:Y:S03]  /*3cd0*/  HMMA.16816.F32 R116, R128.reuse, R120, RZ ;  /* 0x000000788074723c */ /* 0x040fe600000018ff */
[----:B------:R-:W-:Y:S05]  /*3ce0*/  MUFU.EX2 R198, R198 ;  /* 0x000000c600c67308 */ /* 0x000fea0000000800 */
[C---:B------:R-:W-:Y:S03]  /*3cf0*/  HMMA.16816.F32 R140, R128.reuse, R142, RZ ;  /* 0x0000008e808c723c */ /* 0x040fe600000018ff */
[----:B------:R-:W-:Y:S05]  /*3d00*/  MUFU.EX2 R199, R199 ;  /* 0x000000c700c77308 */ /* 0x000fea0000000800 */
[C---:B------:R-:W-:Y:S03]  /*3d10*/  HMMA.16816.F32 R132, R128.reuse, R134, RZ ;  /* 0x000000868084723c */ /* 0x040fe600000018ff */
[----:B------:R-:W1:Y:S05]  /*3d20*/  MUFU.EX2 R200, R200 ;  /* 0x000000c800c87308 */ /* 0x000e6a0000000800 */
[C---:B------:R-:W-:Y:S03]  /*3d30*/  HMMA.16816.F32 R40, R128.reuse, R42, RZ ;  /* 0x0000002a8028723c */ /* 0x040fe600000018ff */
[----:B------:R-:W1:Y:S05]  /*3d40*/  MUFU.EX2 R191, R191 ;  /* 0x000000bf00bf7308 */ /* 0x000e6a0000000800 */
[C---:B------:R-:W-:Y:S03]  /*3d50*/  HMMA.16816.F32 R48, R128.reuse, R50, RZ ;  /* 0x000000328030723c */ /* 0x040fe600000018ff */
[----:B------:R-:W1:Y:S05]  /*3d60*/  MUFU.EX2 R189, R189 ;  /* 0x000000bd00bd7308 */ /* 0x000e6a0000000800 */
[C---:B------:R-:W-:Y:S03]  /*3d70*/  HMMA.16816.F32 R56, R128.reuse, R58, RZ ;  /* 0x0000003a8038723c */ /* 0x040fe600000018ff */
[----:B------:R-:W1:Y:S05]  /*3d80*/  MUFU.EX2 R252, R252 ;  /* 0x000000fc00fc7308 */ /* 0x000e6a0000000800 */
        /* <DEDUP_REMOVED lines=9> */
[----:B--2---:R-:W-:Y:S01]  /*3e20*/  F2FP.PACK_AB R4, R173, R177 ;  /* 0x000000b1ad04723e */ /* 0x004fe200000000ff */
[----:B------:R-:W-:Y:S01]  /*3e30*/  HMMA.16816.F32 R128, R128, R6, RZ ;  /* 0x000000068080723c */ /* 0x000fe200000018ff */
[----:B----4-:R-:W-:Y:S01]  /*3e40*/  F2FP.PACK_AB R5, R167, R176 ;  /* 0x000000b0a705723e */ /* 0x010fe200000000ff */
[----:B------:R-:W-:-:S02]  /*3e50*/  FADD.FTZ R177, R177, R178 ;  /* 0x000000b2b1b17221 */ /* 0x000fc40000010000 */
[----:B------:R-:W-:Y:S02]  /*3e60*/  FADD.FTZ R176, R176, R182 ;  /* 0x000000b6b0b07221 */ /* 0x000fe40000010000 */
[----:B------:R-:W-:Y:S01]  /*3e70*/  FADD.FTZ R177, R173, R177 ;  /* 0x000000b1adb17221 */ /* 0x000fe20000010000 */
[----:B------:R-:W-:Y:S01]  /*3e80*/  F2FP.PACK_AB R6, R2, R172 ;  /* 0x000000ac0206723e */ /* 0x000fe200000000ff */
[----:B------:R-:W-:Y:S01]  /*3e90*/  FADD.FTZ R176, R167, R176 ;  /* 0x000000b0a7b07221 */ /* 0x000fe20000010000 */
[----:B-1----:R-:W-:Y:S01]  /*3ea0*/  F2FP.PACK_AB R7, R0, R166 ;  /* 0x000000a60007723e */ /* 0x002fe200000000ff */
        /* <DEDUP_REMOVED lines=10> */
[C---:B-----5:R-:W-:Y:S08]  /*3f50*/  HMMA.16816.F32 R136, R4.reuse, R20, R136 ;  /* 0x000000140488723c */ /* 0x060ff00000001888 */
        /* <DEDUP_REMOVED lines=62> */
[----:B------:R-:W-:Y:S02]  /*4340*/  FADD.FTZ R194, R189, R194 ;  /* 0x000000c2bdc27221 */ /* 0x000fe40000010000 */
[----:B------:R-:W-:-:S05]  /*4350*/  FADD.FTZ R205, R199, R186 ;  /* 0x000000bac7cd7221 */ /* 0x000fca0000010000 */
[C---:B------:R-:W-:Y:S01]  /*4360*/  HMMA.16816.F32 R48, R4.reuse, R14, R48 ;  /* 0x0000000e0430723c */ /* 0x040fe20000001830 */
[----:B------:R-:W2:Y:S04]  /*4370*/  LDSM.16.MT88.4 R12, [R228+0x1d000] ;  /* 0x01d00000e40c783b */ /* 0x000ea80000004200 */
[----:B------:R-:W-:Y:S03]  /*4380*/  STL [R1], R205 ;  /* 0x000000cd01007387 */ /* 0x000fe60000100800 */
        /* <DEDUP_REMOVED lines=108> */
[----:B------:R-:W-:-:S04]  /*4a50*/  LEA.HI.X R7, R2, c[0x0][0x174], R0, 0x1, P1 ;  /* 0x00005d0002077a11 */ /* 0x000fc800008f0c00 */
        /* <DEDUP_REMOVED lines=191> */
[----:B------:R-:W-:Y:S01]  /*5650*/  HMMA.16816.F32 R20, R184, R34, R20 ;  /* 0x00000022b814723c */ /* 0x000fe20000001814 */
[----:B------:R-:W1:Y:S07]  /*5660*/  LDSM.16.M88.4 R32, [R231+0x16800] ;  /* 0x01680000e720783b */ /* 0x000e6e0000000200 */
[----:B------:R-:W-:Y:S01]  /*5670*/  HMMA.16816.F32 R28, R168, R202, R28 ;  /* 0x000000caa81c723c */ /* 0x000fe2000000181c */
[----:B------:R-:W3:Y:S07]  /*5680*/  LDSM.16.M88.4 R200, [R224+0x6800] ;  /* 0x00680000e0c8783b */ /* 0x000eee0000000200 */
[----:B------:R-:W-:Y:S08]  /*5690*/  HMMA.16816.F32 R176, R184, R180, R176 ;  /* 0x000000b4b8b0723c */ /* 0x000ff000000018b0 */
[----:B--2---:R-:W-:Y:S08]  /*56a0*/  HMMA.16816.F32 R4, R16, R12, R4 ;  /* 0x0000000c1004723c */ /* 0x004ff00000001804 */
[----:B------:R-:W-:Y:S01]  /*56b0*/  HMMA.16816.F32 R172, R184, R182, R172 ;  /* 0x000000b6b8ac723c */ /* 0x000fe200000018ac */
[----:B------:R-:W2:Y:S07]  /*56c0*/  LDSM.16.M88.4 R180, [R231+0x17000] ;  /* 0x01700000e7b4783b */ /* 0x000eae0000000200 */
[----:B------:R-:W-:Y:S01]  /*56d0*/  HMMA.16816.F32 R28, R16, R14, R28 ;  /* 0x0000000e101c723c */ /* 0x000fe2000000181c */
[----:B------:R-:W4:Y:S07]  /*56e0*/  LDSM.16.M88.4 R12, [R237+0x17800] ;  /* 0x01780000ed0c783b */ /* 0x000f2e0000000200 */
[----:B-1----:R-:W-:Y:S01]  /*56f0*/  HMMA.16816.F32 R24, R168, R32, R24 ;  /* 0x00000020a818723c */ /* 0x002fe20000001818 */
[----:B------:R-:W-:-:S02]  /*5700*/  FMUL.FTZ R5, R5, c[0x0][0x2ec] ;  /* 0x0000bb0005057a20 */ /* 0x000fc40000410000 */
[----:B------:R-:W-:Y:S02]  /*5710*/  FMUL.FTZ R7, R7, c[0x0][0x2ec] ;  /* 0x0000bb0007077a20 */ /* 0x000fe40000410000 */
[----:B------:R-:W-:Y:S01]  /*5720*/  FMUL.FTZ R0, R4, c[0x0][0x2ec] ;  /* 0x0000bb0004007a20 */ /* 0x000fe20000410000 */
[----:B------:R-:W1:Y:S01]  /*5730*/  MUFU.TANH R165, R5 ;  /* 0x0000000500a57308 */ /* 0x000e620000002400 */
[----:B------:R-:W-:Y:S01]  /*5740*/  FMUL.FTZ R2, R6, c[0x0][0x2ec] ;  /* 0x0000bb0006027a20 */ /* 0x000fe20000410000 */
[----:B------:R-:W-:Y:S01]  /*5750*/  HMMA.16816.F32 R20, R168, R34, R20 ;  /* 0x00000022a814723c */ /* 0x000fe20000001814 */
[----:B------:R-:W5:Y:S05]  /*5760*/  LDSM.16.M88.4 R32, [R212] ;  /* 0x00000000d420783b */ /* 0x000f6a0000000200 */
[----:B------:R1:W-:Y:S02]  /*5770*/  MUFU.TANH R166, R7 ;  /* 0x0000000700a67308 */ /* 0x0003e40000002400 */
[----:B------:R-:W-:-:S02]  /*5780*/  FMUL.FTZ R28, R28, c[0x0][0x2ec] ;  /* 0x0000bb001c1c7a20 */ /* 0x000fc40000410000 */
[----:B------:R-:W-:Y:S02]  /*5790*/  FMUL.FTZ R29, R29, c[0x0][0x2ec] ;  /* 0x0000bb001d1d7a20 */ /* 0x000fe40000410000 */
[----:B------:R-:W-:Y:S02]  /*57a0*/  FMUL.FTZ R30, R30, c[0x0][0x2ec] ;  /* 0x0000bb001e1e7a20 */ /* 0x000fe40000410000 */
[----:B------:R-:W4:Y:S01]  /*57b0*/  MUFU.TANH R28, R28 ;  /* 0x0000001c001c7308 */ /* 0x000f220000002400 */
[----:B------:R-:W-:Y:S01]  /*57c0*/  FMUL.FTZ R31, R31, c[0x0][0x2ec] ;  /* 0x0000bb001f1f7a20 */ /* 0x000fe20000410000 */
[----:B---3--:R-:W-:Y:S01]  /*57d0*/  HMMA.16816.F32 R24, R16, R200, R24 ;  /* 0x000000c81018723c */ /* 0x008fe20000001818 */
[----:B-1----:R-:W1:Y:S05]  /*57e0*/  LDSM.16.M88.4 R4, [R224+0x7000] ;  /* 0x00700000e004783b */ /* 0x002e6a0000000200 */
[----:B------:R-:W-:Y:S02]  /*57f0*/  MUFU.TANH R29, R29 ;  /* 0x0000001d001d7308 */ /* 0x000fe40000002400 */
[----:B--2---:R-:W-:Y:S06]  /*5800*/  HMMA.16816.F32 R176, R168, R180, R176 ;  /* 0x000000b4a8b0723c */ /* 0x004fec00000018b0 */
[----:B------:R-:W2:Y:S02]  /*5810*/  MUFU.TANH R30, R30 ;  /* 0x0000001e001e7308 */ /* 0x000ea40000002400 */
[C---:B----4-:R-:W-:Y:S06]  /*5820*/  HMMA.16816.F32 R192, R196.reuse, R12, R192 ;  /* 0x0000000cc4c0723c */ /* 0x050fec00000018c0 */
[----:B------:R-:W3:Y:S02]  /*5830*/  MUFU.TANH R31, R31 ;  /* 0x0000001f001f7308 */ /* 0x000ee40000002400 */
[----:B------:R-:W-:Y:S01]  /*5840*/  FMUL.FTZ R24, R24, c[0x0][0x2ec] ;  /* 0x0000bb0018187a20 */ /* 0x000fe20000410000 */
[----:B------:R-:W-:Y:S01]  /*5850*/  HMMA.16816.F32 R188, R196, R14, R188 ;  /* 0x0000000ec4bc723c */ /* 0x000fe200000018bc */
[----:B------:R-:W-:Y:S01]  /*5860*/  FMUL.FTZ R25, R25, c[0x0][0x2ec] ;  /* 0x0000bb0019197a20 */ /* 0x000fe20000410000 */
[----:B------:R-:W-:Y:S01]  /*5870*/  LDSM.16.M88.4 R12, [R224+0x7800] ;  /* 0x00780000e00c783b */ /* 0x000fe20000000200 */
[----:B------:R-:W-:-:S02]  /*5880*/  FMUL.FTZ R26, R26, c[0x0][0x2ec] ;  /* 0x0000bb001a1a7a20 */ /* 0x000fc40000410000 */
[----:B------:R-:W-:Y:S01]  /*5890*/  FMUL.FTZ R27, R27, c[0x0][0x2ec] ;  /* 0x0000bb001b1b7a20 */ /* 0x000fe20000410000 */
[----:B------:R-:W-:Y:S02]  /*58a0*/  MUFU.TANH R167, R24 ;  /* 0x0000001800a77308 */ /* 0x000fe40000002400 */
[----:B------:R-:W-:Y:S06]  /*58b0*/  HMMA.16816.F32 R172, R168, R182, R172 ;  /* 0x000000b6a8ac723c */ /* 0x000fec00000018ac */
[----:B------:R-:W4:Y:S02]  /*58c0*/  MUFU.TANH R180, R25 ;  /* 0x0000001900b47308 */ /* 0x000f240000002400 */
[----:B-----5:R-:W-:Y:S06]  /*58d0*/  HMMA.16816.F32 R192, R184, R32, R192 ;  /* 0x00000020b8c0723c */ /* 0x020fec00000018c0 */
[----:B------:R-:W5:Y:S02]  /*58e0*/  MUFU.TANH R181, R26 ;  /* 0x0000001a00b57308 */ /* 0x000f640000002400 */
[----:B-1----:R-:W-:Y:S06]  /*58f0*/  HMMA.16816.F32 R176, R16, R4, R176 ;  /* 0x0000000410b0723c */ /* 0x002fec00000018b0 */
[----:B------:R1:W1:Y:S02]  /*5900*/  MUFU.TANH R5, R27 ;  /* 0x0000001b00057308 */ /* 0x0002640000002400 */
[----:B------:R-:W-:Y:S06]  /*5910*/  HMMA.16816.F32 R188, R184, R34, R188 ;  /* 0x00000022b8bc723c */ /* 0x000fec00000018bc */
[----:B------:R-:W-:Y:S02]  /*5920*/  MUFU.TANH R0, R0 ;  /* 0x0000000000007308 */ /* 0x000fe40000002400 */
[C---:B------:R-:W-:Y:S01]  /*5930*/  HMMA.16816.F32 R20, R16.reuse, R202, R20 ;  /* 0x000000ca1014723c */ /* 0x040fe20000001814 */
[----:B-1----:R-:W1:Y:S05]  /*5940*/  LDSM.16.M88.4 R24, [R231+0x17800] ;  /* 0x01780000e718783b */ /* 0x002e6a0000000200 */
[----:B------:R-:W-:Y:S02]  /*5950*/  MUFU.TANH R2, R2 ;  /* 0x0000000200027308 */ /* 0x000fe40000002400 */
[----:B------:R-:W-:Y:S01]  /*5960*/  HMMA.16816.F32 R172, R16, R6, R172 ;  /* 0x0000000610ac723c */ /* 0x000fe200000018ac */
[----:B------:R-:W-:Y:S01]  /*5970*/  FMUL.FTZ R176, R176, c[0x0][0x2ec] ;  /* 0x0000bb00b0b07a20 */ /* 0x000fe20000410000 */
[----:B------:R-:W-:-:S04]  /*5980*/  DEPBAR.LE SB0, 0x0 ;  /* 0x000080000000791a */ /* 0x000fc80000000000 */
[----:B------:R-:W-:Y:S01]  /*5990*/  FMUL.FTZ R177, R177, c[0x0][0x2ec] ;  /* 0x0000bb00b1b17a20 */ /* 0x000fe20000410000 */
[----:B------:R-:W-:Y:S01]  /*59a0*/  MUFU.TANH R199, R176 ;  /* 0x000000b000c77308 */ /* 0x000fe20000002400 */
[----:B------:R-:W-:Y:S02]  /*59b0*/  IMAD.U32 R7, RZ, RZ, UR11 ;  /* 0x0000000bff077e24 */ /* 0x000fe4000f8e00ff */
[----:B------:R-:W-:Y:S02]  /*59c0*/  FMUL.FTZ R6, R178, c[0x0][0x2ec] ;  /* 0x0000bb00b2067a20 */ /* 0x000fe40000410000 */
[----:B------:R-:W-:-:S03]  /*59d0*/  IMAD R7, R7, 0x40, R204 ;  /* 0x0000004007077824 */ /* 0x000fc600078e02cc */
[----:B------:R1:W-:Y:S01]  /*59e0*/  MUFU.TANH R198, R177 ;  /* 0x000000b100c67308 */ /* 0x0003e20000002400 */
[----:B------:R-:W-:Y:S02]  /*59f0*/  FMUL.FTZ R4, R20, c[0x0][0x2ec] ;  /* 0x0000bb0014047a20 */ /* 0x000fe40000410000 */
[----:B------:R-:W-:Y:S02]  /*5a00*/  FMUL.FTZ R20, R21, c[0x0][0x2ec] ;  /* 0x0000bb0015147a20 */ /* 0x000fe40000410000 */
[----:B------:R-:W-:Y:S02]  /*5a10*/  FMUL.FTZ R21, R22, c[0x0][0x2ec] ;  /* 0x0000bb0016157a20 */ /* 0x000fe40000410000 */
[----:B------:R-:W-:Y:S01]  /*5a20*/  FMUL.FTZ R22, R23, c[0x0][0x2ec] ;  /* 0x0000bb0017167a20 */ /* 0x000fe20000410000 */
[----:B------:R-:W2:Y:S01]  /*5a30*/  MUFU.TANH R4, R4 ;  /* 0x0000000400047308 */ /* 0x000ea20000002400 */
[----:B------:R-:W-:Y:S02]  /*5a40*/  FMUL.FTZ R172, R172, c[0x0][0x2ec] ;  /* 0x0000bb00acac7a20 */ /* 0x000fe40000410000 */
[----:B------:R-:W-:-:S02]  /*5a50*/  FMUL.FTZ R23, R179, c[0x0][0x2ec] ;  /* 0x0000bb00b3177a20 */ /* 0x000fc40000410000 */
[----:B------:R-:W-:Y:S02]  /*5a60*/  FMUL.FTZ R173, R173, c[0x0][0x2ec] ;  /* 0x0000bb00adad7a20 */ /* 0x000fe40000410000 */
[----:B------:R-:W-:Y:S01]  /*5a70*/  FMUL.FTZ R174, R174, c[0x0][0x2ec] ;  /* 0x0000bb00aeae7a20 */ /* 0x000fe20000410000 */
[----:B------:R-:W-:Y:S01]  /*5a80*/  MUFU.TANH R20, R20 ;  /* 0x0000001400147308 */ /* 0x000fe20000002400 */
[----:B------:R-:W-:Y:S01]  /*5a90*/  FMUL.FTZ R175, R175, c[0x0][0x2ec] ;  /* 0x0000bb00afaf7a20 */ /* 0x000fe20000410000 */
[C---:B-1----:R-:W-:Y:S06]  /*5aa0*/  HMMA.16816.F32 R192, R168.reuse, R24, R192 ;  /* 0x00000018a8c0723c */ /* 0x042fec00000018c0 */
[----:B------:R-:W1:Y:S01]  /*5ab0*/  MUFU.TANH R21, R21 ;  /* 0x0000001500157308 */ /* 0x000e620000002400 */
[----:B------:R-:W-:Y:S01]  /*5ac0*/  IADD3 R24, R7, 0x1, RZ ;  /* 0x0000000107187810 */ /* 0x000fe20007ffe0ff */
[----:B------:R-:W-:Y:S06]  /*5ad0*/  HMMA.16816.F32 R188, R168, R26, R188 ;  /* 0x0000001aa8bc723c */ /* 0x000fec00000018bc */
[----:B------:R-:W1:Y:S01]  /*5ae0*/  MUFU.TANH R22, R22 ;  /* 0x0000001600167308 */ /* 0x000e620000002400 */
[----:B------:R-:W-:-:S02]  /*5af0*/  ISETP.GE.AND P5, PT, R24, R11, PT ;  /* 0x0000000b1800720c */ /* 0x000fc40003fa6270 */
[-C--:B------:R-:W-:Y:S02]  /*5b00*/  ISETP.GE.AND P2, PT, R24, R10.reuse, PT ;  /* 0x0000000a1800720c */ /* 0x080fe40003f46270 */
[----:B------:R-:W-:Y:S02]  /*5b10*/  IADD3 R24, R7, 0x8, RZ ;  /* 0x0000000807187810 */ /* 0x000fe40007ffe0ff */
[----:B------:R-:W-:Y:S01]  /*5b20*/  FSEL R33, R165, -INF , !P5 ;  /* 0xff800000a5217808 */ /* 0x000fe20006800000 */
[----:B------:R-:W1:Y:S01]  /*5b30*/  MUFU.TANH R197, R172 ;  /* 0x000000ac00c57308 */ /* 0x000e620000002400 */
[C---:B------:R-:W-:Y:S02]  /*5b40*/  ISETP.GE.AND P4, PT, R24.reuse, R11, PT ;  /* 0x0000000b1800720c */ /* 0x040fe40003f86270 */
[----:B------:R-:W-:Y:S02]  /*5b50*/  ISETP.GE.AND P1, PT, R24, R10, PT ;  /* 0x0000000a1800720c */ /* 0x000fe40003f26270 */
[----:B------:R-:W-:Y:S01]  /*5b60*/  FSEL R34, R28, -INF , !P4 ;  /* 0xff8000001c227808 */ /* 0x000fe20006000000 */
[----:B------:R-:W-:Y:S01]  /*5b70*/  HMMA.16816.F32 R192, R16, R12, R192 ;  /* 0x0000000c10c0723c */ /* 0x000fe200000018c0 */
[----:B--2---:R-:W-:Y:S01]  /*5b80*/  FSEL R32, R30, -INF , !P1 ;  /* 0xff8000001e207808 */ /* 0x004fe20004800000 */
[----:B------:R-:W-:Y:S01]  /*5b90*/  MUFU.TANH R23, R23 ;  /* 0x0000001700177308 */ /* 0x000fe20000002400 */
[----:B------:R-:W-:-:S04]  /*5ba0*/  IADD3 R24, R7, 0x19, RZ ;  /* 0x0000001907187810 */ /* 0x000fc80007ffe0ff */
[C---:B------:R-:W-:Y:S01]  /*5bb0*/  IADD3 R12, R7.reuse, 0x10, RZ ;  /* 0x00000010070c7810 */ /* 0x040fe20007ffe0ff */
[----:B------:R-:W-:Y:S01]  /*5bc0*/  HMMA.16816.F32 R188, R16, R14, R188 ;  /* 0x0000000e10bc723c */ /* 0x000fe200000018bc */
[C---:B------:R-:W-:Y:S01]  /*5bd0*/  IADD3 R13, R7.reuse, 0x9, RZ ;  /* 0x00000009070d7810 */ /* 0x040fe20007ffe0ff */
[----:B------:R-:W-:Y:S01]  /*5be0*/  MUFU.TANH R6, R6 ;  /* 0x0000000600067308 */ /* 0x000fe20000002400 */
[CC--:B------:R-:W-:Y:S02]  /*5bf0*/  ISETP.GE.AND P3, PT, R12.reuse, R11.reuse, PT ;  /* 0x0000000b0c00720c */ /* 0x0c0fe40003f66270 */
[-C--:B------:R-:W-:Y:S02]  /*5c00*/  ISETP.GE.AND P5, PT, R12, R10.reuse, PT ;  /* 0x0000000a0c00720c */ /* 0x080fe40003fa6270 */
[----:B------:R-:W-:Y:S02]  /*5c10*/  IADD3 R12, R7, 0x11, RZ ;  /* 0x00000011070c7810 */ /* 0x000fe40007ffe0ff */
[C---:B------:R-:W-:Y:S01]  /*5c20*/  ISETP.GE.AND P0, PT, R13.reuse, R11, PT ;  /* 0x0000000b0d00720c */ /* 0x040fe20003f06270 */
[----:B------:R-:W-:Y:S01]  /*5c30*/  MUFU.TANH R196, R173 ;  /* 0x000000ad00c47308 */ /* 0x000fe20000002400 */
[----:B------:R-:W-:-:S02]  /*5c40*/  ISETP.GE.AND P6, PT, R13, R10, PT ;  /* 0x0000000a0d00720c */ /* 0x000fc40003fc6270 */
[----:B------:R-:W-:Y:S02]  /*5c50*/  FSEL R13, R166, -INF , !P2 ;  /* 0xff800000a60d7808 */ /* 0x000fe40005000000 */
[-C--:B------:R-:W-:Y:S01]  /*5c60*/  ISETP.GE.AND P2, PT, R12, R11.reuse, PT ;  /* 0x0000000b0c00720c */ /* 0x080fe20003f46270 */
[----:B------:R-:W-:Y:S01]  /*5c70*/  FMUL.FTZ R168, R192, c[0x0][0x2ec] ;  /* 0x0000bb00c0a87a20 */ /* 0x000fe20000410000 */
[-C--:B------:R-:W-:Y:S01]  /*5c80*/  ISETP.GE.AND P4, PT, R12, R10.reuse, PT ;  /* 0x0000000a0c00720c */ /* 0x080fe20003f86270 */
[----:B------:R-:W-:Y:S01]  /*5c90*/  FMUL.FTZ R14, R193, c[0x0][0x2ec] ;  /* 0x0000bb00c10e7a20 */ /* 0x000fe20000410000 */
[----:B------:R-:W-:Y:S01]  /*5ca0*/  IADD3 R12, R7, 0x18, RZ ;  /* 0x00000018070c7810 */ /* 0x000fe20007ffe0ff */
[----:B------:R-:W-:Y:S01]  /*5cb0*/  MUFU.TANH R165, R174 ;  /* 0x000000ae00a57308 */ /* 0x000fe20000002400 */
[----:B------:R-:W-:Y:S02]  /*5cc0*/  FSEL R35, R29, -INF , !P0 ;  /* 0xff8000001d237808 */ /* 0x000fe40004000000 */
[CC--:B------:R-:W-:Y:S01]  /*5cd0*/  ISETP.GE.AND P1, PT, R12.reuse, R11.reuse, PT ;  /* 0x0000000b0c00720c */ /* 0x0c0fe20003f26270 */
[----:B------:R-:W-:Y:S01]  /*5ce0*/  FMUL.FTZ R182, R189, c[0x0][0x2ec] ;  /* 0x0000bb00bdb67a20 */ /* 0x000fe20000410000 */
[----:B------:R-:W-:Y:S01]  /*5cf0*/  ISETP.GE.AND P0, PT, R12, R10, PT ;  /* 0x0000000a0c00720c */ /* 0x000fe20003f06270 */
[----:B------:R-:W-:Y:S01]  /*5d00*/  FMUL.FTZ R179, R190, c[0x0][0x2ec] ;  /* 0x0000bb00beb37a20 */ /* 0x000fe20000410000 */
[----:B---3--:R-:W-:Y:S01]  /*5d10*/  FSEL R12, R31, -INF , !P6 ;  /* 0xff8000001f0c7808 */ /* 0x008fe20007000000 */
[----:B------:R-:W-:Y:S01]  /*5d20*/  MUFU.TANH R166, R175 ;  /* 0x000000af00a67308 */ /* 0x000fe20000002400 */
[----:B----4-:R-:W-:Y:S01]  /*5d30*/  FSEL R31, R180, -INF , !P2 ;  /* 0xff800000b41f7808 */ /* 0x010fe20005000000 */
[----:B------:R-:W-:Y:S01]  /*5d40*/  FMUL.FTZ R180, R195, c[0x0][0x2ec] ;  /* 0x0000bb00c3b47a20 */ /* 0x000fe20000410000 */
[----:B------:R-:W-:Y:S01]  /*5d50*/  IADD3 R16, R7, 0x20, RZ ;  /* 0x0000002007107810 */ /* 0x000fe20007ffe0ff */
[----:B------:R-:W-:Y:S01]  /*5d60*/  FMUL.FTZ R177, R191, c[0x0][0x2ec] ;  /* 0x0000bb00bfb17a20 */ /* 0x000fe20000410000 */
[----:B------:R-:W-:-:S02]  /*5d70*/  ISETP.GE.AND P6, PT, R24, R11, PT ;  /* 0x0000000b1800720c */ /* 0x000fc40003fc6270 */
[----:B------:R-:W-:Y:S01]  /*5d80*/  FSEL R30, R167, -INF , !P3 ;  /* 0xff800000a71e7808 */ /* 0x000fe20005800000 */
[----:B------:R-:W2:Y:S01]  /*5d90*/  MUFU.TANH R180, R180 ;  /* 0x000000b400b47308 */ /* 0x000ea20000002400 */
[----:B-----5:R-:W-:Y:S01]  /*5da0*/  FSEL R27, R181, -INF , !P5 ;  /* 0xff800000b51b7808 */ /* 0x020fe20006800000 */
[----:B------:R-:W-:Y:S01]  /*5db0*/  FMUL.FTZ R181, R194, c[0x0][0x2ec] ;  /* 0x0000bb00c2b57a20 */ /* 0x000fe20000410000 */
[----:B------:R-:W-:Y:S02]  /*5dc0*/  FSEL R26, R5, -INF , !P4 ;  /* 0xff800000051a7808 */ /* 0x000fe40006000000 */
[----:B------:R-:W-:Y:S02]  /*5dd0*/  ISETP.GE.AND P3, PT, R24, R10, PT ;  /* 0x0000000a1800720c */ /* 0x000fe40003f66270 */
[----:B------:R-:W-:Y:S01]  /*5de0*/  ISETP.GE.AND P5, PT, R16, R11, PT ;  /* 0x0000000b1000720c */ /* 0x000fe20003fa6270 */
[----:B------:R-:W3:Y:S01]  /*5df0*/  MUFU.TANH R168, R168 ;  /* 0x000000a800a87308 */ /* 0x000ee20000002400 */
[----:B------:R-:W-:-:S02]  /*5e00*/  FSEL R29, R4, -INF , !P1 ;  /* 0xff800000041d7808 */ /* 0x000fc40004800000 */
[C---:B------:R-:W-:Y:S02]  /*5e10*/  IADD3 R5, R7.reuse, 0x28, RZ ;  /* 0x0000002807057810 */ /* 0x040fe40007ffe0ff */
[----:B------:R-:W-:Y:S02]  /*5e20*/  IADD3 R4, R7, 0x29, RZ ;  /* 0x0000002907047810 */ /* 0x000fe40007ffe0ff */
[----:B-1----:R-:W-:Y:S01]  /*5e30*/  FSEL R25, R21, -INF , !P0 ;  /* 0xff80000015197808 */ /* 0x002fe20004000000 */
[----:B------:R-:W-:Y:S01]  /*5e40*/  MUFU.TANH R14, R14 ;  /* 0x0000000e000e7308 */ /* 0x000fe20000002400 */
[----:B------:R-:W-:Y:S02]  /*5e50*/  FSEL R28, R20, -INF , !P6 ;  /* 0xff800000141c7808 */ /* 0x000fe40007000000 */
[C---:B------:R-:W-:Y:S02]  /*5e60*/  ISETP.GE.AND P0, PT, R5.reuse, R11, PT ;  /* 0x0000000b0500720c */ /* 0x040fe40003f06270 */
[----:B------:R-:W-:-:S02]  /*5e70*/  ISETP.GE.AND P6, PT, R5, R10, PT ;  /* 0x0000000a0500720c */ /* 0x000fc40003fc6270 */
[----:B------:R-:W-:Y:S01]  /*5e80*/  FSEL R24, R22, -INF , !P3 ;  /* 0xff80000016187808 */ /* 0x000fe20005800000 */
[----:B------:R-:W1:Y:S01]  /*5e90*/  MUFU.TANH R181, R181 ;  /* 0x000000b500b57308 */ /* 0x000e620000002400 */
[----:B------:R-:W-:Y:S02]  /*5ea0*/  FSEL R199, R199, -INF , !P5 ;  /* 0xff800000c7c77808 */ /* 0x000fe40006800000 */
[C---:B------:R-:W-:Y:S02]  /*5eb0*/  ISETP.GE.AND P3, PT, R4.reuse, R11, PT ;  /* 0x0000000b0400720c */ /* 0x040fe40003f66270 */
[----:B------:R-:W-:Y:S01]  /*5ec0*/  ISETP.GE.AND P5, PT, R4, R10, PT ;  /* 0x0000000a0400720c */ /* 0x000fe20003fa6270 */
[----:B------:R-:W-:Y:S01]  /*5ed0*/  FMUL.FTZ R4, R188, c[0x0][0x2ec] ;  /* 0x0000bb00bc047a20 */ /* 0x000fe20000410000 */
[----:B------:R-:W-:Y:S01]  /*5ee0*/  IADD3 R5, R7, 0x31, RZ ;  /* 0x0000003107057810 */ /* 0x000fe20007ffe0ff */
[----:B------:R-:W-:Y:S01]  /*5ef0*/  MUFU.TANH R182, R182 ;  /* 0x000000b600b67308 */ /* 0x000fe20000002400 */
[----:B------:R-:W-:-:S02]  /*5f00*/  FSEL R197, R197, -INF , !P0 ;  /* 0xff800000c5c57808 */ /* 0x000fc40004000000 */
[-C--:B------:R-:W-:Y:S02]  /*5f10*/  ISETP.GE.AND P0, PT, R5, R10.reuse, PT ;  /* 0x0000000a0500720c */ /* 0x080fe40003f06270 */
[----:B------:R-:W-:Y:S02]  /*5f20*/  IADD3 R15, R7, 0x21, RZ ;  /* 0x00000021070f7810 */ /* 0x000fe40007ffe0ff */
[----:B--2---:R-:W-:Y:S01]  /*5f30*/  FSEL R180, R180, -INF , !P0 ;  /* 0xff800000b4b47808 */ /* 0x004fe20004000000 */
[----:B------:R-:W2:Y:S01]  /*5f40*/  MUFU.TANH R4, R4 ;  /* 0x0000000400047308 */ /* 0x000ea20000002400 */
[-C--:B------:R-:W-:Y:S02]  /*5f50*/  ISETP.GE.AND P1, PT, R15, R10.reuse, PT ;  /* 0x0000000a0f00720c */ /* 0x080fe40003f26270 */
[----:B------:R-:W-:Y:S02]  /*5f60*/  PLOP3.LUT P0, PT, PT, PT, UP0, 0x80, 0x0 ;  /* 0x000000000000781c */ /* 0x000fe40003f0f008 */
[----:B------:R-:W-:-:S02]  /*5f70*/  ISETP.GE.AND P2, PT, R16, R10, PT ;  /* 0x0000000a1000720c */ /* 0x000fc40003f46270 */
[-C--:B------:R-:W-:Y:S01]  /*5f80*/  ISETP.GE.AND P4, PT, R15, R11.reuse, PT ;  /* 0x0000000b0f00720c */ /* 0x080fe20003f86270 */
[----:B------:R-:W4:Y:S01]  /*5f90*/  MUFU.TANH R179, R179 ;  /* 0x000000b300b37308 */ /* 0x000f220000002400 */
[----:B------:R-:W-:Y:S02]  /*5fa0*/  IADD3 R15, R7, 0x30, RZ ;  /* 0x00000030070f7810 */ /* 0x000fe40007ffe0ff */
[----:B------:R-:W-:Y:S02]  /*5fb0*/  FSEL R194, R23, -INF , !P1 ;  /* 0xff80000017c27808 */ /* 0x000fe40004800000 */
[----:B------:R-:W-:Y:S02]  /*5fc0*/  FSEL R195, R6, -INF , !P2 ;  /* 0xff80000006c37808 */ /* 0x000fe40005000000 */
[----:B------:R-:W-:Y:S01]  /*5fd0*/  FSEL R198, R198, -INF , !P4 ;  /* 0xff800000c6c67808 */ /* 0x000fe20006000000 */
[----:B------:R-:W5:Y:S01]  /*5fe0*/  MUFU.TANH R177, R177 ;  /* 0x000000b100b17308 */ /* 0x000f620000002400 */
[----:B------:R-:W-:Y:S01]  /*5ff0*/  BAR.SYNC.DEFER_BLOCKING 0x0 ;  /* 0x0000000000007b1d */ /* 0x000fe20000010000 */
[----:B------:R-:W-:-:S02]  /*6000*/  ISETP.GE.AND P1, PT, R5, R11, PT ;  /* 0x0000000b0500720c */ /* 0x000fc40003f26270 */
        /* <DEDUP_REMOVED lines=9> */
[----:B------:R-:W-:Y:S02]  /*60a0*/  ISETP.GE.AND P5, PT, R5, R11, PT ;  /* 0x0000000b0500720c */ /* 0x000fe40003fa6270 */
[----:B---3--:R-:W-:Y:S02]  /*60b0*/  FSEL R167, R168, -INF , !P2 ;  /* 0xff800000a8a77808 */ /* 0x008fe40005000000 */
[----:B-1----:R-:W-:-:S02]  /*60c0*/  FSEL R181, R181, -INF , !P4 ;  /* 0xff800000b5b57808 */ /* 0x002fc40006000000 */
[----:B------:R-:W-:Y:S02]  /*60d0*/  FSEL R166, R14, -INF , !P1 ;  /* 0xff8000000ea67808 */ /* 0x000fe40004800000 */
[-C--:B------:R-:W-:Y:S02]  /*60e0*/  ISETP.GE.AND P2, PT, R5, R10.reuse, PT ;  /* 0x0000000a0500720c */ /* 0x080fe40003f46270 */
[C---:B------:R-:W-:Y:S02]  /*60f0*/  ISETP.GE.AND P4, PT, R7.reuse, R11, PT ;  /* 0x0000000b0700720c */ /* 0x040fe40003f86270 */
[----:B------:R-:W-:Y:S02]  /*6100*/  ISETP.GE.AND P1, PT, R7, R10, PT ;  /* 0x0000000a0700720c */ /* 0x000fe40003f26270 */
[----:B--2---:R-:W-:Y:S02]  /*6110*/  FSEL R165, R4, -INF , !P5 ;  /* 0xff80000004a57808 */ /* 0x004fe40006800000 */
[----:B----4-:R-:W-:-:S02]  /*6120*/  FSEL R179, R179, -INF , !P2 ;  /* 0xff800000b3b37808 */ /* 0x010fc40005000000 */
[----:B------:R-:W-:Y:S02]  /*6130*/  FSEL R0, R0, -INF , !P6 ;  /* 0xff80000000007808 */ /* 0x000fe40007000000 */
[----:B------:R-:W-:Y:S02]  /*6140*/  FSEL R4, R2, -INF , !P3 ;  /* 0xff80000002047808 */ /* 0x000fe40005800000 */
[----:B------:R-:W-:Y:S02]  /*6150*/  FSEL R182, R182, -INF , !P4 ;  /* 0xff800000b6b67808 */ /* 0x000fe40006000000 */
[----:B-----5:R-:W-:Y:S01]  /*6160*/  FSEL R177, R177, -INF , !P1 ;  /* 0xff800000b1b17808 */ /* 0x020fe20004800000 */
[----:B------:R-:W-:Y:S05]  /*6170*/  @!P0 BRA `(.L_x_782) ;  /* 0x000001c000008947 */ /* 0x000fea0003800000 */
        /* <DEDUP_REMOVED lines=28> */
.L_x_782:
[----:B------:R-:W-:Y:S01]  /*6340*/  FMNMX.FTZ R2, R164, R0, !PT ;  /* 0x00000000a4027209 */ /* 0x000fe20007810000 */
[----:B------:R-:W-:Y:S01]  /*6350*/  LDSM.16.MT88.4 R20, [R232+0x18000] ;  /* 0x01800000e814783b */ /* 0x000fe20000004200 */
        /* <DEDUP_REMOVED lines=33> */
[----:B-1----:R-:W1:Y:S04]  /*6570*/  SHFL.BFLY PT, R7, R2, 0x2, 0x1f ;  /* 0x0c401f0002077f89 */ /* 0x002e6800000e0000 */
        /* <DEDUP_REMOVED lines=14> */
[C---:B------:R-:W-:Y:S01]  /*6660*/  FMUL.FTZ R178, R0.reuse, c[0x0][0x23c] ;  /* 0x00008f0000b27a20 */ /* 0x040fe20000410000 */
[----:B------:R-:W-:Y:S01]  /*6670*/  MUFU.EX2 R174, R174 ;  /* 0x000000ae00ae7308 */ /* 0x000fe20000000800 */
[--C-:B------:R-:W-:Y:S01]  /*6680*/  FFMA.FTZ R171, R35, c[0x0][0x23c], -R183.reuse ;  /* 0x00008f0023ab7a23 */ /* 0x100fe200000108b7 */
[----:B------:R-:W-:Y:S01]  /*6690*/  FSEL R5, R0, RZ, P0 ;  /* 0x000000ff00057208 */ /* 0x000fe20000000000 */
[--C-:B------:R-:W-:Y:S01]  /*66a0*/  FFMA.FTZ R184, R30, c[0x0][0x23c], -R183.reuse ;  /* 0x00008f001eb87a23 */ /* 0x100fe200000108b7 */
[----:B------:R-:W-:Y:S01]  /*66b0*/  FSEL R178, R178, RZ, P0 ;  /* 0x000000ffb2b27208 */ /* 0x000fe20000000000 */
[----:B------:R-:W-:Y:S01]  /*66c0*/  FFMA.FTZ R185, R31, c[0x0][0x23c], -R183 ;  /* 0x00008f001fb97a23 */ /* 0x000fe200000108b7 */
[----:B------:R-:W-:Y:S01]  /*66d0*/  PLOP3.LUT P0, PT, PT, PT, UP0, 0x80, 0x0 ;  /* 0x000000000000781c */ /* 0x000fe20003f0f008 */
[----:B------:R-:W-:Y:S01]  /*66e0*/  FADD.FTZ R5, R3, -R5 ;  /* 0x8000000503057221 */ /* 0x000fe20000010000 */
[----:B------:R-:W-:Y:S01]  /*66f0*/  MUFU.EX2 R173, R173 ;  /* 0x000000ad00ad7308 */ /* 0x000fe20000000800 */
[--C-:B------:R-:W-:Y:S01]  /*6700*/  FFMA.FTZ R170, R4, c[0x0][0x23c], -R178.reuse ;  /* 0x00008f0004aa7a23 */ /* 0x100fe200000108b2 */
[----:B------:R-:W-:Y:S01]  /*6710*/  FSEL R4, R2, RZ, P1 ;  /* 0x000000ff02047208 */ /* 0x000fe20000800000 */
[----:B------:R-:W-:-:S02]  /*6720*/  FFMA.FTZ R169, R13, c[0x0][0x23c], -R178 ;  /* 0x00008f000da97a23 */ /* 0x000fc400000108b2 */
[----:B------:R-:W-:Y:S02]  /*6730*/  FFMA.FTZ R168, R32, c[0x0][0x23c], -R178 ;  /* 0x00008f0020a87a23 */ /* 0x000fe400000108b2 */
[----:B------:R-:W-:Y:S01]  /*6740*/  FADD.FTZ R4, R164, -R4 ;  /* 0x80000004a4047221 */ /* 0x000fe20000010000 */
[----:B------:R-:W-:Y:S01]  /*6750*/  MUFU.EX2 R172, R172 ;  /* 0x000000ac00ac7308 */ /* 0x000fe20000000800 */
[----:B------:R-:W-:Y:S01]  /*6760*/  FFMA.FTZ R175, R12, c[0x0][0x23c], -R178 ;  /* 0x00008f000caf7a23 */ /* 0x000fe200000108b2 */
[----:B------:R-:W-:Y:S01]  /*6770*/  LDSM.16.MT88.4 R32, [R229+0x1e800] ;  /* 0x01e80000e520783b */ /* 0x000fe20000004200 */
[----:B------:R-:W-:Y:S02]  /*6780*/  FMUL.FTZ R3, R5, c[0x0][0x23c] ;  /* 0x00008f0005037a20 */ /* 0x000fe40000410000 */
[----:B------:R-:W-:Y:S01]  /*6790*/  FMUL.FTZ R4, R4, c[0x0][0x23c] ;  /* 0x00008f0004047a20 */ /* 0x000fe20000410000 */
[----:B------:R-:W1:Y:S01]  /*67a0*/  LDSM.16.MT88.4 R12, [R229+0x18000] ;  /* 0x01800000e50c783b */ /* 0x000e620000004200 */
[--C-:B------:R-:W-:Y:S01]  /*67b0*/  FFMA.FTZ R186, R29, c[0x0][0x23c], -R183.reuse ;  /* 0x00008f001dba7a23 */ /* 0x100fe200000108b7 */
[----:B------:R-:W2:Y:S01]  /*67c0*/  MUFU.EX2 R171, R171 ;  /* 0x000000ab00ab7308 */ /* 0x000ea20000000800 */
[----:B------:R-:W-:-:S02]  /*67d0*/  FFMA.FTZ R187, R28, c[0x0][0x23c], -R183 ;  /* 0x00008f001cbb7a23 */ /* 0x000fc400000108b7 */
[--C-:B------:R-:W-:Y:S01]  /*67e0*/  FFMA.FTZ R188, R27, c[0x0][0x23c], -R178.reuse ;  /* 0x00008f001bbc7a23 */ /* 0x100fe200000108b2 */
[----:B------:R-:W-:Y:S01]  /*67f0*/  LDSM.16.MT88.4 R28, [R229+0x18800] ;  /* 0x01880000e51c783b */ /* 0x000fe20000004200 */
[--C-:B------:R-:W-:Y:S02]  /*6800*/  FFMA.FTZ R189, R26, c[0x0][0x23c], -R178.reuse ;  /* 0x00008f001abd7a23 */ /* 0x100fe400000108b2 */
[--C-:B------:R-:W-:Y:S01]  /*6810*/  FFMA.FTZ R190, R25, c[0x0][0x23c], -R178.reuse ;  /* 0x00008f0019be7a23 */ /* 0x100fe200000108b2 */
[----:B------:R-:W-:Y:S01]  /*6820*/  MUFU.EX2 R170, R170 ;  /* 0x000000aa00aa7308 */ /* 0x000fe20000000800 */
[----:B------:R-:W-:Y:S02]  /*6830*/  FFMA.FTZ R191, R24, c[0x0][0x23c], -R178 ;  /* 0x00008f0018bf7a23 */ /* 0x000fe400000108b2 */
[----:B------:R-:W-:Y:S01]  /*6840*/  LDSM.16.MT88.4 R24, [R228+0x18800] ;  /* 0x01880000e418783b */ /* 0x000fe20000004200 */
[--C-:B------:R-:W-:Y:S02]  /*6850*/  FFMA.FTZ R199, R199, c[0x0][0x23c], -R183.reuse ;  /* 0x00008f00c7c77a23 */ /* 0x100fe400000108b7 */
[----:B------:R-:W-:-:S02]  /*6860*/  FFMA.FTZ R198, R198, c[0x0][0x23c], -R183 ;  /* 0x00008f00c6c67a23 */ /* 0x000fc400000108b7 */
[----:B------:R-:W3:Y:S01]  /*6870*/  MUFU.EX2 R169, R169 ;  /* 0x000000a900a97308 */ /* 0x000ee20000000800 */
[----:B--2---:R-:W-:Y:S01]  /*6880*/  F2FP.PACK_AB R6, R171, R172 ;  /* 0x000000acab06723e */ /* 0x004fe200000000ff */
[--C-:B------:R-:W-:Y:S02]  /*6890*/  FFMA.FTZ R197, R197, c[0x0][0x23c], -R183.reuse ;  /* 0x00008f00c5c57a23 */ /* 0x100fe400000108b7 */
[----:B------:R-:W-:Y:S02]  /*68a0*/  FFMA.FTZ R196, R196, c[0x0][0x23c], -R183 ;  /* 0x00008f00c4c47a23 */ /* 0x000fe400000108b7 */
[--C-:B------:R-:W-:Y:S02]  /*68b0*/  FFMA.FTZ R195, R195, c[0x0][0x23c], -R178.reuse ;  /* 0x00008f00c3c37a23 */ /* 0x100fe400000108b2 */
[----:B------:R-:W-:Y:S01]  /*68c0*/  MUFU.EX2 R168, R168 ;  /* 0x000000a800a87308 */ /* 0x000fe20000000800 */
[--C-:B------:R-:W-:Y:S02]  /*68d0*/  FFMA.FTZ R194, R194, c[0x0][0x23c], -R178.reuse ;  /* 0x00008f00c2c27a23 */ /* 0x100fe400000108b2 */
[----:B------:R-:W-:-:S02]  /*68e0*/  FFMA.FTZ R193, R193, c[0x0][0x23c], -R178 ;  /* 0x00008f00c1c17a23 */ /* 0x000fc400000108b2 */
[--C-:B------:R-:W-:Y:S02]  /*68f0*/  FFMA.FTZ R192, R192, c[0x0][0x23c], -R178.reuse ;  /* 0x00008f00c0c07a23 */ /* 0x100fe400000108b2 */
[--C-:B------:R-:W-:Y:S01]  /*6900*/  FFMA.FTZ R200, R167, c[0x0][0x23c], -R183.reuse ;  /* 0x00008f00a7c87a23 */ /* 0x100fe200000108b7 */
[----:B------:R-:W2:Y:S01]  /*6910*/  MUFU.EX2 R175, R175 ;  /* 0x000000af00af7308 */ /* 0x000ea20000000800 */
[----:B---3--:R-:W-:Y:S01]  /*6920*/  F2FP.PACK_AB R5, R169, R170 ;  /* 0x000000aaa905723e */ /* 0x008fe200000000ff */
[--C-:B------:R-:W-:Y:S02]  /*6930*/  FFMA.FTZ R201, R166, c[0x0][0x23c], -R183.reuse ;  /* 0x00008f00a6c97a23 */ /* 0x100fe400000108b7 */
[--C-:B------:R-:W-:Y:S02]  /*6940*/  FFMA.FTZ R202, R165, c[0x0][0x23c], -R183.reuse ;  /* 0x00008f00a5ca7a23 */ /* 0x100fe400000108b7 */
[----:B------:R-:W-:Y:S01]  /*6950*/  LDSM.16.MT88.4 R164, [R229+0x1f000] ;  /* 0x01f00000e5a4783b */ /* 0x000fe20000004200 */
[----:B------:R-:W-:Y:S01]  /*6960*/  FFMA.FTZ R182, R182, c[0x0][0x23c], -R183 ;  /* 0x00008f00b6b67a23 */ /* 0x000fe200000108b7 */
[----:B------:R3:W4:Y:S01]  /*6970*/  MUFU.EX2 R176, R4 ;  /* 0x0000000400b07308 */ /* 0x0007220000000800 */
[----:B------:R-:W-:-:S02]  /*6980*/  FFMA.FTZ R181, R181, c[0x0][0x23c], -R178 ;  /* 0x00008f00b5b57a23 */ /* 0x000fc400000108b2 */
[--C-:B------:R-:W-:Y:S02]  /*6990*/  FFMA.FTZ R180, R180, c[0x0][0x23c], -R178.reuse ;  /* 0x00008f00b4b47a23 */ /* 0x100fe400000108b2 */
[--C-:B------:R-:W-:Y:S02]  /*69a0*/  FFMA.FTZ R179, R179, c[0x0][0x23c], -R178.reuse ;  /* 0x00008f00b3b37a23 */ /* 0x100fe400000108b2 */
[----:B------:R-:W-:Y:S01]  /*69b0*/  FFMA.FTZ R177, R177, c[0x0][0x23c], -R178 ;  /* 0x00008f00b1b17a23 */ /* 0x000fe200000108b2 */
[----:B------:R-:W5:Y:S01]  /*69c0*/  MUFU.EX2 R3, R3 ;  /* 0x0000000300037308 */ /* 0x000f620000000800 */
[----:B--2---:R-:W-:Y:S02]  /*69d0*/  F2FP.PACK_AB R7, R175, R168 ;  /* 0x000000a8af07723e */ /* 0x004fe400000000ff */
        /* <DEDUP_REMOVED lines=71> */
[-C--:B------:R-:W-:Y:S01]  /*6e50*/  FMUL.FTZ R49, R49, R176.reuse ;  /* 0x000000b031317220 */ /* 0x080fe20000410000 */
        /* <DEDUP_REMOVED lines=8> */
[----:B------:R-:W1:Y:S01]  /*6ee0*/  MUFU.EX2 R195, R195 ;  /* 0x000000c300c37308 */ /* 0x000e620000000800 */
        /* <DEDUP_REMOVED lines=20> */
[-C--:B------:R-:W-:Y:S02]  /*7030*/  FMUL.FTZ R67, R67, R3.reuse ;  /* 0x0000000343437220 */ /* 0x080fe40000410000 */
[-C--:B------:R-:W-:Y:S02]  /*7040*/  FMUL.FTZ R68, R68, R176.reuse ;  /* 0x000000b044447220 */ /* 0x080fe40000410000 */
[----:B------:R-:W-:Y:S01]  /*7050*/  FMUL.FTZ R69, R69, R176 ;  /* 0x000000b045457220 */ /* 0x000fe20000410000 */
[----:B--2---:R-:W-:Y:S01]  /*7060*/  HMMA.16816.F32 R60, R4, R16, R60 ;  /* 0x00000010043c723c */ /* 0x004fe2000000183c */
[-C--:B------:R-:W-:Y:S01]  /*7070*/  FMUL.FTZ R70, R70, R3.reuse ;  /* 0x0000000346467220 */ /* 0x080fe20000410000 */
[----:B------:R-:W2:Y:S01]  /*7080*/  MUFU.EX2 R200, R200 ;  /* 0x000000c800c87308 */ /* 0x000ea20000000800 */
[----:B------:R-:W-:-:S02]  /*7090*/  FMUL.FTZ R71, R71, R3 ;  /* 0x0000000347477220 */ /* 0x000fc40000410000 */
[-C--:B------:R-:W-:Y:S02]  /*70a0*/  FMUL.FTZ R72, R72, R176.reuse ;  /* 0x000000b048487220 */ /* 0x080fe40000410000 */
[-C--:B------:R-:W-:Y:S01]  /*70b0*/  FMUL.FTZ R73, R73, R176.reuse ;  /* 0x000000b049497220 */ /* 0x080fe20000410000 */
[C---:B------:R-:W-:Y:S01]  /*70c0*/  HMMA.16816.F32 R64, R4.reuse, R18, R64 ;  /* 0x000000120440723c */ /* 0x040fe20000001840 */
[-C--:B------:R-:W-:Y:S01]  /*70d0*/  FMUL.FTZ R74, R74, R3.reuse ;  /* 0x000000034a4a7220 */ /* 0x080fe20000410000 */
[----:B------:R-:W2:Y:S01]  /*70e0*/  LDSM.16.MT88.4 R16, [R229+0x1c000] ;  /* 0x01c00000e510783b */ /* 0x000ea20000004200 */
[-C--:B------:R-:W-:Y:S01]  /*70f0*/  FMUL.FTZ R75, R75, R3.reuse ;  /* 0x000000034b4b7220 */ /* 0x080fe20000410000 */
[----:B------:R-:W-:Y:S01]  /*7100*/  MUFU.EX2 R201, R201 ;  /* 0x000000c900c97308 */ /* 0x000fe20000000800 */
        /* <DEDUP_REMOVED lines=25> */
[----:B------:R-:W1:Y:S01]  /*72a0*/  MUFU.EX2 R180, R180 ;  /* 0x000000b400b47308 */ /* 0x000e620000000800 */
[-C--:B------:R-:W-:Y:S02]  /*72b0*/  FMUL.FTZ R92, R92, R176.reuse ;  /* 0x000000b05c5c7220 */ /* 0x080fe40000410000 */
[-C--:B------:R-:W-:Y:S01]  /*72c0*/  FMUL.FTZ R93, R93, R176.reuse ;  /* 0x000000b05d5d7220 */ /* 0x080fe20000410000 */
[----:B--2---:R-:W-:Y:S01]  /*72d0*/  HMMA.16816.F32 R84, R4, R16, R84 ;  /* 0x000000100454723c */ /* 0x004fe20000001854 */
[-C--:B------:R-:W-:Y:S02]  /*72e0*/  FMUL.FTZ R94, R94, R3.reuse ;  /* 0x000000035e5e7220 */ /* 0x080fe40000410000 */
[----:B------:R-:W-:Y:S01]  /*72f0*/  FMUL.FTZ R95, R95, R3 ;  /* 0x000000035f5f7220 */ /* 0x000fe20000410000 */
[----:B------:R-:W2:Y:S01]  /*7300*/  MUFU.EX2 R179, R179 ;  /* 0x000000b300b37308 */ /* 0x000ea20000000800 */
        /* <DEDUP_REMOVED lines=32> */
[----:B--2---:R-:W-:Y:S01]  /*7510*/  HMMA.16816.F32 R108, R4, R16, R108 ;  /* 0x00000010046c723c */ /* 0x004fe2000000186c */
[----:B------:R-:W-:Y:S02]  /*7520*/  FMUL.FTZ R119, R119, R3 ;  /* 0x0000000377777220 */ /* 0x000fe40000410000 */
[----:B------:R-:W-:-:S02]  /*7530*/  FMUL.FTZ R120, R120, R176 ;  /* 0x000000b078787220 */ /* 0x000fc40000410000 */
[-C--:B------:R-:W-:Y:S02]  /*7540*/  FMUL.FTZ R121, R121, R176.reuse ;  /* 0x000000b079797220 */ /* 0x080fe40000410000 */
[-C--:B------:R-:W-:Y:S01]  /*7550*/  FMUL.FTZ R122, R122, R3.reuse ;  /* 0x000000037a7a7220 */ /* 0x080fe20000410000 */
[C---:B------:R-:W-:Y:S01]  /*7560*/  HMMA.16816.F32 R112, R4.reuse, R18, R112 ;  /* 0x000000120470723c */ /* 0x040fe20000001870 */
[-C--:B------:R-:W-:Y:S01]  /*7570*/  FMUL.FTZ R123, R123, R3.reuse ;  /* 0x000000037b7b7220 */ /* 0x080fe20000410000 */
[----:B------:R-:W2:Y:S01]  /*7580*/  LDSM.16.MT88.4 R16, [R232+0x18800] ;  /* 0x01880000e810783b */ /* 0x000ea20000004200 */
        /* <DEDUP_REMOVED lines=9> */
[----:B------:R-:W1:Y:S01]  /*7620*/  LDSM.16.MT88.4 R12, [R230+0x18800] ;  /* 0x01880000e60c783b */ /* 0x000e620000004200 */
        /* <DEDUP_REMOVED lines=26> */
[----:B----4-:R-:W-:Y:S02]  /*77d0*/  FADD.FTZ R187, R199, R187 ;  /* 0x000000bbc7bb7221 */ /* 0x010fe40000010000 */
[----:B------:R-:W-:-:S03]  /*77e0*/  FADD.FTZ R191, R195, R191 ;  /* 0x000000bfc3bf7221 */ /* 0x000fc60000010000 */
[C---:B------:R-:W-:Y:S01]  /*77f0*/  HMMA.16816.F32 R156, R4.reuse, R18, R156 ;  /* 0x00000012049c723c */ /* 0x040fe2000000189c */
[----:B------:R-:W2:Y:S07]  /*7800*/  LDSM.16.MT88.4 R16, [R230+0x1a800] ;  /* 0x01a80000e610783b */ /* 0x000eae0000004200 */
        /* <DEDUP_REMOVED lines=65> */
[C---:B-1----:R-:W-:Y:S01]  /*7c20*/  HMMA.16816.F32 R152, R4.reuse, R12, R152 ;  /* 0x0000000c0498723c */ /* 0x042fe20000001898 */
[----:B------:R-:W-:Y:S02]  /*7c30*/  FADD.FTZ R252, R177, R192 ;  /* 0x000000c0b1fc7221 */ /* 0x000fe40000010000 */
[----:B------:R-:W-:Y:S05]  /*7c40*/  STL [R1], R203 ;  /* 0x000000cb01007387 */ /* 0x000fea0000100800 */
        /* <DEDUP_REMOVED lines=125> */
[----:B------:R-:W1:Y:S04]  /*8420*/  LDSM.16.M88.4 R20, [R237+0x10800] ;  /* 0x01080000ed14783b */ /* 0x000e680000000200 */
        /* <DEDUP_REMOVED lines=8> */
[C---:B--2---:R-:W-:Y:S03]  /*84b0*/  HMMA.16816.F32 R4, R184.reuse, R28, RZ ;  /* 0x0000001cb804723c */ /* 0x044fe600000018ff */
[----:B------:R-:W-:Y:S04]  /*84c0*/  LDSM.16.M88.4 R176, [R231+0x11800] ;  /* 0x01180000e7b0783b */ /* 0x000fe80000000200 */
[----:B------:R-:W0:Y:S01]  /*84d0*/  LDGDEPBAR ;  /* 0x00000000000079af */ /* 0x000e220000000000 */
[C---:B-1----:R-:W-:Y:S08]  /*84e0*/  HMMA.16816.F32 R24, R184.reuse, R20, RZ ;  /* 0x00000014b818723c */ /* 0x042ff000000018ff */
        /* <DEDUP_REMOVED lines=182> */
[----:B------:R-:W-:Y:S04]  /*9050*/  MUFU.TANH R176, R6 ;  /* 0x0000000600b07308 */ /* 0x000fe80000002400 */
[----:B------:R-:W-:Y:S01]  /*9060*/  HMMA.16816.F32 R20, R164, R34, R20 ;  /* 0x00000022a414723c */ /* 0x000fe20000001814 */
[----:B------:R-:W3:Y:S01]  /*9070*/  LDSM.16.M88.4 R32, [R212] ;  /* 0x00000000d420783b */ /* 0x000ee20000000200 */
[----:B------:R-:W-:-:S02]  /*9080*/  FMUL.FTZ R28, R28, c[0x0][0x2ec] ;  /* 0x0000bb001c1c7a20 */ /* 0x000fc40000410000 */
[----:B------:R4:W5:Y:S01]  /*9090*/  MUFU.TANH R177, R7 ;  /* 0x0000000700b17308 */ /* 0x0009620000002400 */
[----:B------:R-:W-:Y:S02]  /*90a0*/  FMUL.FTZ R30, R30, c[0x0][0x2ec] ;  /* 0x0000bb001e1e7a20 */ /* 0x000fe40000410000 */
[----:B------:R-:W-:Y:S01]  /*90b0*/  FMUL.FTZ R29, R29, c[0x0][0x2ec] ;  /* 0x0000bb001d1d7a20 */ /* 0x000fe20000410000 */
[----:B------:R-:W-:Y:S01]  /*90c0*/  HMMA.16816.F32 R168, R164, R178, R168 ;  /* 0x000000b2a4a8723c */ /* 0x000fe200000018a8 */
[----:B------:R-:W-:-:S03]  /*90d0*/  FMUL.FTZ R31, R31, c[0x0][0x2ec] ;  /* 0x0000bb001f1f7a20 */ /* 0x000fc60000410000 */
[----:B------:R-:W-:Y:S04]  /*90e0*/  MUFU.TANH R28, R28 ;  /* 0x0000001c001c7308 */ /* 0x000fe80000002400 */
[----:B------:R-:W-:Y:S01]  /*90f0*/  FMUL.FTZ R24, R24, c[0x0][0x2ec] ;  /* 0x0000bb0018187a20 */ /* 0x000fe20000410000 */
[----:B-1----:R-:W-:Y:S01]  /*9100*/  HMMA.16816.F32 R188, R192, R12, R188 ;  /* 0x0000000cc0bc723c */ /* 0x002fe200000018bc */
[----:B------:R-:W-:Y:S01]  /*9110*/  FMUL.FTZ R25, R25, c[0x0][0x2ec] ;  /* 0x0000bb0019197a20 */ /* 0x000fe20000410000 */
[----:B----4-:R-:W1:Y:S01]  /*9120*/  LDSM.16.M88.4 R4, [R224+0x7000] ;  /* 0x00700000e004783b */ /* 0x010e620000000200 */
        /* <DEDUP_REMOVED lines=8> */
[C---:B---3--:R-:W-:Y:S04]  /*91b0*/  HMMA.16816.F32 R188, R180.reuse, R32, R188 ;  /* 0x00000020b4bc723c */ /* 0x048fe800000018bc */
[----:B------:R-:W-:Y:S04]  /*91c0*/  MUFU.TANH R30, R30 ;  /* 0x0000001e001e7308 */ /* 0x000fe80000002400 */
[----:B------:R-:W-:Y:S04]  /*91d0*/  HMMA.16816.F32 R184, R180, R34, R184 ;  /* 0x00000022b4b8723c */ /* 0x000fe800000018b8 */
[----:B------:R-:W3:Y:S04]  /*91e0*/  MUFU.TANH R29, R29 ;  /* 0x0000001d001d7308 */ /* 0x000ee80000002400 */
[----:B------:R-:W-:Y:S01]  /*91f0*/  FMUL.FTZ R23, R23, c[0x0][0x2ec] ;  /* 0x0000bb0017177a20 */ /* 0x000fe20000410000 */
[C---:B-1----:R-:W-:Y:S03]  /*9200*/  HMMA.16816.F32 R172, R16.reuse, R4, R172 ;  /* 0x0000000410ac723c */ /* 0x042fe600000018ac */
[----:B------:R1:W-:Y:S04]  /*9210*/  MUFU.TANH R5, R27 ;  /* 0x0000001b00057308 */ /* 0x0003e80000002400 */
[----:B------:R-:W-:Y:S01]  /*9220*/  FMUL.FTZ R4, R20, c[0x0][0x2ec] ;  /* 0x0000bb0014047a20 */ /* 0x000fe20000410000 */
[----:B------:R-:W-:Y:S01]  /*9230*/  HMMA.16816.F32 R168, R16, R6, R168 ;  /* 0x0000000610a8723c */ /* 0x000fe200000018a8 */
[----:B------:R-:W-:-:S02]  /*9240*/  FMUL.FTZ R20, R21, c[0x0][0x2ec] ;  /* 0x0000bb0015147a20 */ /* 0x000fc40000410000 */
[----:B------:R-:W4:Y:S01]  /*9250*/  MUFU.TANH R31, R31 ;  /* 0x0000001f001f7308 */ /* 0x000f220000002400 */
[----:B------:R-:W-:-:S03]  /*9260*/  FMUL.FTZ R21, R22, c[0x0][0x2ec] ;  /* 0x0000bb0016157a20 */ /* 0x000fc60000410000 */
[----:B------:R-:W-:Y:S01]  /*9270*/  IMAD.U32 R6, RZ, RZ, UR11 ;  /* 0x0000000bff067e24 */ /* 0x000fe2000f8e00ff */
[----:B-1----:R-:W1:Y:S03]  /*9280*/  LDSM.16.M88.4 R24, [R231+0x17800] ;  /* 0x01780000e718783b */ /* 0x002e660000000200 */
[----:B------:R-:W-:Y:S01]  /*9290*/  IMAD R204, R6, 0x40, R204 ;  /* 0x0000004006cc7824 */ /* 0x000fe200078e02cc */
[----:B------:R-:W1:Y:S01]  /*92a0*/  MUFU.TANH R4, R4 ;  /* 0x0000000400047308 */ /* 0x000e620000002400 */
[----:B------:R-:W-:-:S04]  /*92b0*/  DEPBAR.LE SB0, 0x0 ;  /* 0x000080000000791a */ /* 0x000fc80000000000 */
[----:B------:R-:W-:Y:S01]  /*92c0*/  IADD3 R6, R204, 0x1, RZ ;  /* 0x00000001cc067810 */ /* 0x000fe20007ffe0ff */
[----:B------:R-:W-:Y:S01]  /*92d0*/  FMUL.FTZ R22, R172, c[0x0][0x2ec] ;  /* 0x0000bb00ac167a20 */ /* 0x000fe20000410000 */
[----:B------:R-:W-:Y:S01]  /*92e0*/  IADD3 R7, R204, 0x9, RZ ;  /* 0x00000009cc077810 */ /* 0x000fe20007ffe0ff */
[----:B------:R-:W-:Y:S01]  /*92f0*/  FMUL.FTZ R32, R175, c[0x0][0x2ec] ;  /* 0x0000bb00af207a20 */ /* 0x000fe20000410000 */
[CC--:B------:R-:W-:Y:S01]  /*9300*/  ISETP.GE.AND P5, PT, R6.reuse, R11.reuse, PT ;  /* 0x0000000b0600720c */ /* 0x0c0fe20003fa6270 */
[----:B------:R-:W1:Y:S01]  /*9310*/  MUFU.TANH R21, R21 ;  /* 0x0000001500157308 */ /* 0x000e620000002400 */
[-C--:B------:R-:W-:Y:S01]  /*9320*/  ISETP.GE.AND P2, PT, R6, R10.reuse, PT ;  /* 0x0000000a0600720c */ /* 0x080fe20003f46270 */
[----:B------:R-:W-:Y:S01]  /*9330*/  FMUL.FTZ R168, R168, c[0x0][0x2ec] ;  /* 0x0000bb00a8a87a20 */ /* 0x000fe20000410000 */
[----:B------:R-:W-:Y:S01]  /*9340*/  IADD3 R6, R204, 0x8, RZ ;  /* 0x00000008cc067810 */ /* 0x000fe20007ffe0ff */
[----:B------:R-:W-:Y:S01]  /*9350*/  FMUL.FTZ R34, R170, c[0x0][0x2ec] ;  /* 0x0000bb00aa227a20 */ /* 0x000fe20000410000 */
[----:B--2---:R-:W-:Y:S01]  /*9360*/  FSEL R200, R200, -INF , !P5 ;  /* 0xff800000c8c87808 */ /* 0x004fe20006800000 */
[----:B------:R-:W-:Y:S01]  /*9370*/  FMUL.FTZ R173, R173, c[0x0][0x2ec] ;  /* 0x0000bb00adad7a20 */ /* 0x000fe20000410000 */
[CC--:B------:R-:W-:Y:S01]  /*9380*/  ISETP.GE.AND P4, PT, R6.reuse, R11.reuse, PT ;  /* 0x0000000b0600720c */ /* 0x0c0fe20003f86270 */
[----:B------:R-:W2:Y:S01]  /*9390*/  MUFU.TANH R23, R23 ;  /* 0x0000001700177308 */ /* 0x000ea20000002400 */
[-C--:B------:R-:W-:Y:S01]  /*93a0*/  ISETP.GE.AND P1, PT, R6, R10.reuse, PT ;  /* 0x0000000a0600720c */ /* 0x080fe20003f26270 */
[----:B------:R-:W-:Y:S01]  /*93b0*/  FMUL.FTZ R174, R174, c[0x0][0x2ec] ;  /* 0x0000bb00aeae7a20 */ /* 0x000fe20000410000 */
[----:B------:R-:W-:Y:S01]  /*93c0*/  IADD3 R6, R204, 0x10, RZ ;  /* 0x00000010cc067810 */ /* 0x000fe20007ffe0ff */
[----:B------:R-:W-:Y:S01]  /*93d0*/  FMUL.FTZ R169, R169, c[0x0][0x2ec] ;  /* 0x0000bb00a9a97a20 */ /* 0x000fe20000410000 */
[-C--:B------:R-:W-:Y:S01]  /*93e0*/  ISETP.GE.AND P0, PT, R7, R11.reuse, PT ;  /* 0x0000000b0700720c */ /* 0x080fe20003f06270 */
[----:B------:R-:W-:Y:S01]  /*93f0*/  FMUL.FTZ R35, R171, c[0x0][0x2ec] ;  /* 0x0000bb00ab237a20 */ /* 0x000fe20000410000 */
[C---:B------:R-:W-:Y:S01]  /*9400*/  ISETP.GE.AND P3, PT, R6.reuse, R11, PT ;  /* 0x0000000b0600720c */ /* 0x040fe20003f66270 */
[----:B------:R-:W2:Y:S01]  /*9410*/  MUFU.TANH R22, R22 ;  /* 0x0000001600167308 */ /* 0x000ea20000002400 */
[----:B------:R-:W-:-:S02]  /*9420*/  ISETP.GE.AND P5, PT, R6, R10, PT ;  /* 0x0000000a0600720c */ /* 0x000fc40003fa6270 */
[----:B------:R-:W-:Y:S02]  /*9430*/  IADD3 R6, R204, 0x11, RZ ;  /* 0x00000011cc067810 */ /* 0x000fe40007ffe0ff */
[----:B------:R-:W-:Y:S02]  /*9440*/  ISETP.GE.AND P6, PT, R7, R10, PT ;  /* 0x0000000a0700720c */ /* 0x000fe40003fc6270 */
[----:B-----5:R-:W-:Y:S01]  /*9450*/  FSEL R7, R177, -INF , !P2 ;  /* 0xff800000b1077808 */ /* 0x020fe20005000000 */
[----:B------:R-:W5:Y:S01]  /*9460*/  MUFU.TANH R32, R32 ;  /* 0x0000002000207308 */ /* 0x000f620000002400 */
[----:B------:R-:W-:Y:S02]  /*9470*/  ISETP.GE.AND P2, PT, R6, R11, PT ;  /* 0x0000000b0600720c */ /* 0x000fe40003f46270 */
[----:B---3--:R-:W-:Y:S01]  /*9480*/  FSEL R33, R29, -INF , !P0 ;  /* 0xff8000001d217808 */ /* 0x008fe20004000000 */
[C---:B-1----:R-:W-:Y:S04]  /*9490*/  HMMA.16816.F32 R188, R164.reuse, R24, R188 ;  /* 0x00000018a4bc723c */ /* 0x042fe800000018bc */
[----:B------:R1:W3:Y:S03]  /*94a0*/  MUFU.TANH R194, R168 ;  /* 0x000000a800c27308 */ /* 0x0002e60000002400 */
[----:B------:R-:W-:Y:S01]  /*94b0*/  IADD3 R24, R204, 0x19, RZ ;  /* 0x00000019cc187810 */ /* 0x000fe20007ffe0ff */
[----:B------:R-:W-:Y:S04]  /*94c0*/  HMMA.16816.F32 R184, R164, R26, R184 ;  /* 0x0000001aa4b8723c */ /* 0x000fe800000018b8 */
[----:B------:R-:W-:Y:S03]  /*94d0*/  MUFU.TANH R20, R20 ;  /* 0x0000001400147308 */ /* 0x000fe60000002400 */
[----:B------:R-:W-:-:S02]  /*94e0*/  FSEL R26, R178, -INF , !P3 ;  /* 0xff800000b21a7808 */ /* 0x000fc40005800000 */
[-C--:B------:R-:W-:Y:S02]  /*94f0*/  ISETP.GE.AND P3, PT, R24, R10.reuse, PT ;  /* 0x0000000a1800720c */ /* 0x080fe40003f66270 */
[----:B------:R-:W-:Y:S01]  /*9500*/  FSEL R27, R179, -INF , !P2 ;  /* 0xff800000b31b7808 */ /* 0x000fe20005000000 */
[----:B------:R-:W-:Y:S04]  /*9510*/  MUFU.TANH R195, R173 ;  /* 0x000000ad00c37308 */ /* 0x000fe80000002400 */
[C---:B------:R-:W-:Y:S04]  /*9520*/  HMMA.16816.F32 R188, R16.reuse, R12, R188 ;  /* 0x0000000c10bc723c */ /* 0x040fe800000018bc */
[----:B------:R-:W-:Y:S03]  /*9530*/  MUFU.TANH R192, R174 ;  /* 0x000000ae00c07308 */ /* 0x000fe60000002400 */
[----:B------:R-:W-:Y:S01]  /*9540*/  FSEL R13, R28, -INF , !P4 ;  /* 0xff8000001c0d7808 */ /* 0x000fe20006000000 */
[----:B------:R-:W-:Y:S01]  /*9550*/  HMMA.16816.F32 R184, R16, R14, R184 ;  /* 0x0000000e10b8723c */ /* 0x000fe200000018b8 */
[----:B------:R-:W-:-:S02]  /*9560*/  ISETP.GE.AND P4, PT, R6, R10, PT ;  /* 0x0000000a0600720c */ /* 0x000fc40003f86270 */
[----:B------:R-:W-:Y:S01]  /*9570*/  IADD3 R6, R204, 0x18, RZ ;  /* 0x00000018cc067810 */ /* 0x000fe20007ffe0ff */
[----:B------:R1:W-:Y:S01]  /*9580*/  MUFU.TANH R193, R169 ;  /* 0x000000a900c17308 */ /* 0x0003e20000002400 */
[----:B------:R-:W-:Y:S02]  /*9590*/  FSEL R12, R30, -INF , !P1 ;  /* 0xff8000001e0c7808 */ /* 0x000fe40004800000 */
[----:B------:R-:W-:Y:S02]  /*95a0*/  ISETP.GE.AND P1, PT, R6, R11, PT ;  /* 0x0000000b0600720c */ /* 0x000fe40003f26270 */
[----:B------:R-:W-:Y:S02]  /*95b0*/  IADD3 R15, R204, 0x20, RZ ;  /* 0x00000020cc0f7810 */ /* 0x000fe40007ffe0ff */
[----:B------:R-:W-:Y:S01]  /*95c0*/  ISETP.GE.AND P0, PT, R6, R10, PT ;  /* 0x0000000a0600720c */ /* 0x000fe20003f06270 */
[----:B------:R-:W-:Y:S01]  /*95d0*/  MUFU.TANH R34, R34 ;  /* 0x0000002200227308 */ /* 0x000fe20000002400 */
[----:B----4-:R-:W-:-:S02]  /*95e0*/  FSEL R6, R31, -INF , !P6 ;  /* 0xff8000001f067808 */ /* 0x010fc40007000000 */
[----:B------:R-:W-:Y:S01]  /*95f0*/  FSEL R31, R196, -INF , !P5 ;  /* 0xff800000c41f7808 */ /* 0x000fe20006800000 */
[----:B------:R-:W-:Y:S01]  /*9600*/  FMUL.FTZ R178, R191, c[0x0][0x2ec] ;  /* 0x0000bb00bfb27a20 */ /* 0x000fe20000410000 */
[----:B------:R-:W-:Y:S01]  /*9610*/  ISETP.GE.AND P5, PT, R15, R11, PT ;  /* 0x0000000b0f00720c */ /* 0x000fe20003fa6270 */
[----:B------:R-:W-:Y:S01]  /*9620*/  FMUL.FTZ R181, R188, c[0x0][0x2ec] ;  /* 0x0000bb00bcb57a20 */ /* 0x000fe20000410000 */
[----:B------:R-:W-:Y:S01]  /*9630*/  FSEL R30, R5, -INF , !P4 ;  /* 0xff800000051e7808 */ /* 0x000fe20006000000 */
[----:B------:R-:W-:Y:S01]  /*9640*/  FMUL.FTZ R180, R189, c[0x0][0x2ec] ;  /* 0x0000bb00bdb47a20 */ /* 0x000fe20000410000 */
[----:B------:R-:W-:Y:S01]  /*9650*/  FSEL R25, R4, -INF , !P1 ;  /* 0xff80000004197808 */ /* 0x000fe20004800000 */
[----:B------:R-:W4:Y:S01]  /*9660*/  MUFU.TANH R178, R178 ;  /* 0x000000b200b27308 */ /* 0x000f220000002400 */
[----:B------:R-:W-:Y:S01]  /*9670*/  IADD3 R14, R204, 0x21, RZ ;  /* 0x00000021cc0e7810 */ /* 0x000fe20007ffe0ff */
[----:B-1----:R-:W-:Y:S01]  /*9680*/  FMUL.FTZ R168, R190, c[0x0][0x2ec] ;  /* 0x0000bb00bea87a20 */ /* 0x002fe20000410000 */
[----:B------:R-:W-:Y:S01]  /*9690*/  IADD3 R5, R204, 0x28, RZ ;  /* 0x00000028cc057810 */ /* 0x000fe20007ffe0ff */
[----:B------:R-:W-:Y:S01]  /*96a0*/  FMUL.FTZ R171, R184, c[0x0][0x2ec] ;  /* 0x0000bb00b8ab7a20 */ /* 0x000fe20000410000 */
[----:B------:R-:W-:Y:S01]  /*96b0*/  IADD3 R4, R204, 0x29, RZ ;  /* 0x00000029cc047810 */ /* 0x000fe20007ffe0ff */
[----:B------:R-:W-:Y:S01]  /*96c0*/  FMUL.FTZ R169, R185, c[0x0][0x2ec] ;  /* 0x0000bb00b9a97a20 */ /* 0x000fe20000410000 */
[----:B------:R-:W-:Y:S01]  /*96d0*/  FSEL R29, R21, -INF , !P0 ;  /* 0xff800000151d7808 */ /* 0x000fe20004000000 */
[----:B------:R-:W-:Y:S01]  /*96e0*/  FMUL.FTZ R175, R187, c[0x0][0x2ec] ;  /* 0x0000bb00bbaf7a20 */ /* 0x000fe20000410000 */
[----:B--2---:R-:W-:Y:S01]  /*96f0*/  FSEL R28, R23, -INF , !P3 ;  /* 0xff800000171c7808 */ /* 0x004fe20005800000 */
[----:B------:R-:W1:Y:S01]  /*9700*/  MUFU.TANH R35, R35 ;  /* 0x0000002300237308 */ /* 0x000e620000002400 */
[----:B------:R-:W-:-:S02]  /*9710*/  FSEL R196, R22, -INF , !P5 ;  /* 0xff80000016c47808 */ /* 0x000fc40006800000 */
[-C--:B------:R-:W-:Y:S02]  /*9720*/  ISETP.GE.AND P1, PT, R14, R10.reuse, PT ;  /* 0x0000000a0e00720c */ /* 0x080fe40003f26270 */
[-C--:B------:R-:W-:Y:S02]  /*9730*/  ISETP.GE.AND P0, PT, R5, R11.reuse, PT ;  /* 0x0000000b0500720c */ /* 0x080fe40003f06270 */
[C---:B------:R-:W-:Y:S01]  /*9740*/  ISETP.GE.AND P3, PT, R4.reuse, R11, PT ;  /* 0x0000000b0400720c */ /* 0x040fe20003f66270 */
[----:B------:R-:W2:Y:S01]  /*9750*/  MUFU.TANH R181, R181 ;  /* 0x000000b500b57308 */ /* 0x000ea20000002400 */
[----:B------:R-:W-:Y:S02]  /*9760*/  ISETP.GE.AND P5, PT, R4, R10, PT ;  /* 0x0000000a0400720c */ /* 0x000fe40003fa6270 */
[----:B------:R-:W-:Y:S02]  /*9770*/  IADD3 R4, R204, 0x31, RZ ;  /* 0x00000031cc047810 */ /* 0x000fe40007ffe0ff */
[----:B-----5:R-:W-:-:S02]  /*9780*/  FSEL R191, R32, -INF , !P1 ;  /* 0xff80000020bf7808 */ /* 0x020fc40004800000 */
[----:B---3--:R-:W-:Y:S01]  /*9790*/  FSEL R194, R194, -INF , !P0 ;  /* 0xff800000c2c27808 */ /* 0x008fe20004000000 */
[----:B------:R-:W-:Y:S01]  /*97a0*/  MUFU.TANH R180, R180 ;  /* 0x000000b400b47308 */ /* 0x000fe20000002400 */
[CC--:B------:R-:W-:Y:S02]  /*97b0*/  ISETP.GE.AND P1, PT, R4.reuse, R11.reuse, PT ;  /* 0x0000000b0400720c */ /* 0x0c0fe40003f26270 */
[----:B------:R-:W-:Y:S01]  /*97c0*/  ISETP.GE.AND P0, PT, R4, R10, PT ;  /* 0x0000000a0400720c */ /* 0x000fe20003f06270 */
[----:B------:R-:W-:Y:S01]  /*97d0*/  FMUL.FTZ R4, R186, c[0x0][0x2ec] ;  /* 0x0000bb00ba047a20 */ /* 0x000fe20000410000 */
[----:B------:R-:W-:Y:S02]  /*97e0*/  ISETP.GE.AND P6, PT, R24, R11, PT ;  /* 0x0000000b1800720c */ /* 0x000fe40003fc6270 */
[----:B----4-:R-:W-:Y:S01]  /*97f0*/  FSEL R178, R178, -INF , !P0 ;  /* 0xff800000b2b27808 */ /* 0x010fe20004000000 */
[----:B------:R-:W3:Y:S01]  /*9800*/  MUFU.TANH R168, R168 ;  /* 0x000000a800a87308 */ /* 0x000ee20000002400 */
[----:B------:R-:W-:-:S02]  /*9810*/  FSEL R24, R20, -INF , !P6 ;  /* 0xff80000014187808 */ /* 0x000fc40007000000 */
[-C--:B------:R-:W-:Y:S02]  /*9820*/  ISETP.GE.AND P2, PT, R15, R10.reuse, PT ;  /* 0x0000000a0f00720c */ /* 0x080fe40003f46270 */
[----:B------:R-:W-:Y:S02]  /*9830*/  ISETP.GE.AND P4, PT, R14, R11, PT ;  /* 0x0000000b0e00720c */ /* 0x000fe40003f86270 */
[----:B------:R-:W-:Y:S01]  /*9840*/  ISETP.GE.AND P6, PT, R5, R10, PT ;  /* 0x0000000a0500720c */ /* 0x000fe20003fc6270 */
[----:B------:R-:W4:Y:S01]  /*9850*/  MUFU.TANH R3, R3 ;  /* 0x0000000300037308 */ /* 0x000f220000002400 */
[----:B------:R-:W-:Y:S02]  /*9860*/  PLOP3.LUT P0, PT, PT, PT, UP0, 0x80, 0x0 ;  /* 0x000000000000781c */ /* 0x000fe40003f0f008 */
[----:B------:R-:W-:Y:S02]  /*9870*/  IADD3 R5, R204, 0x30, RZ ;  /* 0x00000030cc057810 */ /* 0x000fe40007ffe0ff */
[----:B------:R-:W-:-:S02]  /*9880*/  FSEL R192, R192, -INF , !P2 ;  /* 0xff800000c0c07808 */ /* 0x000fc40005000000 */
[----:B------:R-:W-:Y:S01]  /*9890*/  FSEL R195, R195, -INF , !P4 ;  /* 0xff800000c3c37808 */ /* 0x000fe20006000000 */
[----:B------:R-:W5:Y:S01]  /*98a0*/  MUFU.TANH R171, R171 ;  /* 0x000000ab00ab7308 */ /* 0x000f620000002400 */
[CC--:B------:R-:W-:Y:S02]  /*98b0*/  ISETP.GE.AND P2, PT, R5.reuse, R11.reuse, PT ;  /* 0x0000000b0500720c */ /* 0x0c0fe40003f46270 */
[----:B------:R-:W-:Y:S02]  /*98c0*/  ISETP.GE.AND P4, PT, R5, R10, PT ;  /* 0x0000000a0500720c */ /* 0x000fe40003f86270 */
[----:B------:R-:W-:Y:S02]  /*98d0*/  FSEL R190, R34, -INF , !P6 ;  /* 0xff80000022be7808 */ /* 0x000fe40007000000 */
[----:B------:R-:W-:Y:S01]  /*98e0*/  FSEL R193, R193, -INF , !P3 ;  /* 0xff800000c1c17808 */ /* 0x000fe20005800000 */
[----:B------:R-:W4:Y:S01]  /*98f0*/  MUFU.TANH R169, R169 ;  /* 0x000000a900a97308 */ /* 0x000f220000002400 */
[----:B------:R-:W-:-:S02]  /*9900*/  ISETP.GE.AND P6, PT, R204, R11, PT ;  /* 0x0000000bcc00720c */ /* 0x000fc40003fc6270 */
[C---:B------:R-:W-:Y:S02]  /*9910*/  ISETP.GE.AND P3, PT, R204.reuse, R10, PT ;  /* 0x0000000acc00720c */ /* 0x040fe40003f66270 */
[C---:B------:R-:W-:Y:S02]  /*9920*/  IADD3 R5, R204.reuse, 0x38, RZ ;  /* 0x00000038cc057810 */ /* 0x040fe40007ffe0ff */
[----:B------:R-:W-:Y:S01]  /*9930*/  IADD3 R204, R204, 0x39, RZ ;  /* 0x00000039cccc7810 */ /* 0x000fe20007ffe0ff */
[----:B------:R-:W4:Y:S01]  /*9940*/  MUFU.TANH R4, R4 ;  /* 0x0000000400047308 */ /* 0x000f220000002400 */
[----:B-1----:R-:W-:Y:S02]  /*9950*/  FSEL R189, R35, -INF , !P5 ;  /* 0xff80000023bd7808 */ /* 0x002fe40006800000 */
[----:B--2---:R-:W-:Y:S02]  /*9960*/  FSEL R181, R181, -INF , !P2 ;  /* 0xff800000b5b57808 */ /* 0x004fe40005000000 */
[----:B---3--:R-:W-:-:S02]  /*9970*/  FSEL R168, R168, -INF , !P4 ;  /* 0xff800000a8a87808 */ /* 0x008fc40006000000 */
[----:B------:R-:W-:Y:S01]  /*9980*/  FSEL R180, R180, -INF , !P1 ;  /* 0xff800000b4b47808 */ /* 0x000fe20004800000 */
[----:B------:R-:W1:Y:S01]  /*9990*/  MUFU.TANH R175, R175 ;  /* 0x000000af00af7308 */ /* 0x000e620000002400 */
[----:B------:R-:W-:Y:S01]  /*99a0*/  BAR.SYNC.DEFER_BLOCKING 0x0 ;  /* 0x0000000000007b1d */ /* 0x000fe20000010000 */
[CC--:B------:R-:W-:Y:S02]  /*99b0*/  ISETP.GE.AND P5, PT, R5.reuse, R11.reuse, PT ;  /* 0x0000000b0500720c */ /* 0x0c0fe40003fa6270 */
[-C--:B------:R-:W-:Y:S02]  /*99c0*/  ISETP.GE.AND P2, PT, R5, R10.reuse, PT ;  /* 0x0000000a0500720c */ /* 0x080fe40003f46270 */
[C---:B------:R-:W-:Y:S02]  /*99d0*/  ISETP.GE.AND P4, PT, R204.reuse, R11, PT ;  /* 0x0000000bcc00720c */ /* 0x040fe40003f86270 */
[----:B------:R-:W-:Y:S02]  /*99e0*/  ISETP.GE.AND P1, PT, R204, R10, PT ;  /* 0x0000000acc00720c */ /* 0x000fe40003f26270 */
[----:B------:R-:W-:-:S02]  /*99f0*/  FSEL R5, R176, -INF , !P3 ;  /* 0xff800000b0057808 */ /* 0x000fc40005800000 */
[----:B----4-:R-:W-:Y:S02]  /*9a00*/  FSEL R3, R3, -INF , !P6 ;  /* 0xff80000003037808 */ /* 0x010fe40007000000 */
[----:B-----5:R-:W-:Y:S02]  /*9a10*/  FSEL R171, R171, -INF , !P5 ;  /* 0xff800000abab7808 */ /* 0x020fe40006800000 */
[----:B------:R-:W-:Y:S02]  /*9a20*/  FSEL R169, R169, -INF , !P4 ;  /* 0xff800000a9a97808 */ /* 0x000fe40006000000 */
[----:B------:R-:W-:Y:S02]  /*9a30*/  FSEL R176, R4, -INF , !P2 ;  /* 0xff80000004b07808 */ /* 0x000fe40005000000 */
[----:B-1----:R-:W-:Y:S01]  /*9a40*/  FSEL R175, R175, -INF , !P1 ;  /* 0xff800000afaf7808 */ /* 0x002fe20004800000 */
        /* <DEDUP_REMOVED lines=29> */
.L_x_783:
[----:B-1----:R-:W-:Y:S01]  /*9c20*/  FMNMX.FTZ R14, R2, R3, !PT ;  /* 0x00000003020e7209 */ /* 0x002fe20007810000 */
        /* <DEDUP_REMOVED lines=49> */
[----:B------:R-:W-:Y:S01]  /*9f40*/  FFMA.FTZ R167, R13, c[0x0][0x23c], -R170 ;  /* 0x00008f000da77a23 */ /* 0x000fe200000108aa */
[C---:B------:R-:W-:Y:S01]  /*9f50*/  FSETP.NEU.FTZ.AND P0, PT, R3.reuse, -INF , PT ;  /* 0xff8000000300780b */ /* 0x040fe20003f1d000 */
[----:B------:R-:W-:Y:S01]  /*9f60*/  FMUL.FTZ R177, R3, c[0x0][0x23c] ;  /* 0x00008f0003b17a20 */ /* 0x000fe20000410000 */
[----:B------:R-:W-:Y:S01]  /*9f70*/  MUFU.EX2 R173, R173 ;  /* 0x000000ad00ad7308 */ /* 0x000fe20000000800 */
[----:B------:R-:W-:Y:S02]  /*9f80*/  FADD.FTZ R4, R2, -R4 ;  /* 0x8000000402047221 */ /* 0x000fe40000010000 */
[--C-:B------:R-:W-:Y:S01]  /*9f90*/  FFMA.FTZ R166, R33, c[0x0][0x23c], -R170.reuse ;  /* 0x00008f0021a67a23 */ /* 0x100fe200000108aa */
[----:B------:R-:W-:Y:S01]  /*9fa0*/  FSEL R177, R177, RZ, P0 ;  /* 0x000000ffb1b17208 */ /* 0x000fe20000000000 */
[----:B------:R-:W-:Y:S01]  /*9fb0*/  FMUL.FTZ R4, R4, c[0x0][0x23c] ;  /* 0x00008f0004047a20 */ /* 0x000fe20000410000 */
[----:B------:R-:W-:Y:S01]  /*9fc0*/  LDSM.16.MT88.4 R32, [R232+0x1c800] ;  /* 0x01c80000e820783b */ /* 0x000fe20000004200 */
[----:B------:R-:W-:Y:S01]  /*9fd0*/  FFMA.FTZ R179, R26, c[0x0][0x23c], -R170 ;  /* 0x00008f001ab37a23 */ /* 0x000fe200000108aa */
        /* <DEDUP_REMOVED lines=11> */
[--C-:B------:R-:W-:Y:S02]  /*a090*/  FFMA.FTZ R182, R27, c[0x0][0x23c], -R170.reuse ;  /* 0x00008f001bb67a23 */ /* 0x100fe400000108aa */
        /* <DEDUP_REMOVED lines=92> */
[----:B------:R-:W2:Y:S01]  /*a660*/  LDSM.16.MT88.4 R20, [R229+0x1a000] ;  /* 0x01a00000e514783b */ /* 0x000ea20000004200 */
[----:B------:R-:W-:-:S02]  /*a670*/  FMUL.FTZ R40, R40, R174 ;  /* 0x000000ae28287220 */ /* 0x000fc40000410000 */
[----:B------:R-:W-:Y:S02]  /*a680*/  FMUL.FTZ R41, R41, R174 ;  /* 0x000000ae29297220 */ /* 0x000fe40000410000 */
[-C--:B------:R-:W-:Y:S01]  /*a690*/  FMUL.FTZ R42, R42, R0.reuse ;  /* 0x000000002a2a7220 */ /* 0x080fe20000410000 */
[----:B------:R-:W1:Y:S01]  /*a6a0*/  MUFU.EX2 R195, R195 ;  /* 0x000000c300c37308 */ /* 0x000e620000000800 */
[----:B------:R-:W-:Y:S02]  /*a6b0*/  FMUL.FTZ R43, R43, R0 ;  /* 0x000000002b2b7220 */ /* 0x000fe40000410000 */
        /* <DEDUP_REMOVED lines=8> */
[----:B------:R-:W-:Y:S01]  /*a740*/  FMUL.FTZ R49, R49, R174 ;  /* 0x000000ae31317220 */ /* 0x000fe20000410000 */
        /* <DEDUP_REMOVED lines=29> */
[----:B------:R-:W-:Y:S02]  /*a920*/  FMUL.FTZ R67, R67, R0 ;  /* 0x0000000043437220 */ /* 0x000fe40000410000 */
[-C--:B------:R-:W-:Y:S02]  /*a930*/  FMUL.FTZ R68, R68, R174.reuse ;  /* 0x000000ae44447220 */ /* 0x080fe40000410000 */
[----:B------:R-:W-:Y:S01]  /*a940*/  FMUL.FTZ R69, R69, R174 ;  /* 0x000000ae45457220 */ /* 0x000fe20000410000 */
[----:B-----5:R-:W-:Y:S01]  /*a950*/  HMMA.16816.F32 R60, R4, R16, R60 ;  /* 0x00000010043c723c */ /* 0x020fe2000000183c */
[-C--:B------:R-:W-:Y:S01]  /*a960*/  FMUL.FTZ R70, R70, R0.reuse ;  /* 0x0000000046467220 */ /* 0x080fe20000410000 */
[----:B------:R-:W5:Y:S01]  /*a970*/  MUFU.EX2 R181, R181 ;  /* 0x000000b500b57308 */ /* 0x000f620000000800 */
[----:B------:R-:W-:-:S02]  /*a980*/  FMUL.FTZ R71, R71, R0 ;  /* 0x0000000047477220 */ /* 0x000fc40000410000 */
[-C--:B------:R-:W-:Y:S02]  /*a990*/  FMUL.FTZ R72, R72, R174.reuse ;  /* 0x000000ae48487220 */ /* 0x080fe40000410000 */
[----:B------:R-:W-:Y:S01]  /*a9a0*/  FMUL.FTZ R73, R73, R174 ;  /* 0x000000ae49497220 */ /* 0x000fe20000410000 */
[C---:B------:R-:W-:Y:S01]  /*a9b0*/  HMMA.16816.F32 R64, R4.reuse, R18, R64 ;  /* 0x000000120440723c */ /* 0x040fe20000001840 */
[-C--:B------:R-:W-:Y:S01]  /*a9c0*/  FMUL.FTZ R74, R74, R0.reuse ;  /* 0x000000004a4a7220 */ /* 0x080fe20000410000 */
[----:B------:R-:W3:Y:S01]  /*a9d0*/  LDSM.16.MT88.4 R16, [R229+0x1c000] ;  /* 0x01c00000e510783b */ /* 0x000ee20000004200 */
        /* <DEDUP_REMOVED lines=16> */
[C---:B--2---:R-:W-:Y:S01]  /*aae0*/  HMMA.16816.F32 R76, R4.reuse, R20, R76 ;  /* 0x00000014044c723c */ /* 0x044fe2000000184c */
[----:B------:R-:W-:Y:S02]  /*aaf0*/  FMUL.FTZ R85, R85, R174 ;  /* 0x000000ae55557220 */ /* 0x000fe40000410000 */
        /* <DEDUP_REMOVED lines=8> */
[----:B------:R-:W-:Y:S01]  /*ab80*/  FMUL.FTZ R91, R91, R0 ;  /* 0x000000005b5b7220 */ /* 0x000fe20000410000 */
[----:B------:R-:W1:Y:S01]  /*ab90*/  MUFU.EX2 R178, R178 ;  /* 0x000000b200b27308 */ /* 0x000e620000000800 */
[-C--:B------:R-:W-:Y:S02]  /*aba0*/  FMUL.FTZ R92, R92, R174.reuse ;  /* 0x000000ae5c5c7220 */ /* 0x080fe40000410000 */
[----:B------:R-:W-:Y:S01]  /*abb0*/  FMUL.FTZ R93, R93, R174 ;  /* 0x000000ae5d5d7220 */ /* 0x000fe20000410000 */
[----:B---3--:R-:W-:Y:S01]  /*abc0*/  HMMA.16816.F32 R84, R4, R16, R84 ;  /* 0x000000100454723c */ /* 0x008fe20000001854 */
[-C--:B------:R-:W-:Y:S02]  /*abd0*/  FMUL.FTZ R94, R94, R0.reuse ;  /* 0x000000005e5e7220 */ /* 0x080fe40000410000 */
[----:B------:R-:W-:Y:S01]  /*abe0*/  FMUL.FTZ R95, R95, R0 ;  /* 0x000000005f5f7220 */ /* 0x000fe20000410000 */
[----:B------:R-:W3:Y:S01]  /*abf0*/  MUFU.EX2 R176, R176 ;  /* 0x000000b000b07308 */ /* 0x000ee20000000800 */
[----:B------:R-:W-:-:S02]  /*ac00*/  FMUL.FTZ R96, R96, R174 ;  /* 0x000000ae60607220 */ /* 0x000fc40000410000 */
        /* <DEDUP_REMOVED lines=30> */
[-C--:B------:R-:W-:Y:S01]  /*adf0*/  FMUL.FTZ R118, R118, R0.reuse ;  /* 0x0000000076767220 */ /* 0x080fe20000410000 */
[----:B---3--:R-:W-:Y:S01]  /*ae00*/  HMMA.16816.F32 R108, R4, R16, R108 ;  /* 0x00000010046c723c */ /* 0x008fe2000000186c */
[----:B------:R-:W-:Y:S02]  /*ae10*/  FMUL.FTZ R119, R119, R0 ;  /* 0x0000000077777220 */ /* 0x000fe40000410000 */
[----:B------:R-:W-:-:S02]  /*ae20*/  FMUL.FTZ R120, R120, R174 ;  /* 0x000000ae78787220 */ /* 0x000fc40000410000 */
[----:B------:R-:W-:Y:S02]  /*ae30*/  FMUL.FTZ R121, R121, R174 ;  /* 0x000000ae79797220 */ /* 0x000fe40000410000 */
[-C--:B------:R-:W-:Y:S01]  /*ae40*/  FMUL.FTZ R122, R122, R0.reuse ;  /* 0x000000007a7a7220 */ /* 0x080fe20000410000 */
[C---:B------:R-:W-:Y:S01]  /*ae50*/  HMMA.16816.F32 R112, R4.reuse, R18, R112 ;  /* 0x000000120470723c */ /* 0x040fe20000001870 */
[----:B------:R-:W-:Y:S01]  /*ae60*/  FMUL.FTZ R123, R123, R0 ;  /* 0x000000007b7b7220 */ /* 0x000fe20000410000 */
[----:B------:R-:W3:Y:S01]  /*ae70*/  LDSM.16.MT88.4 R16, [R229+0x18800] ;  /* 0x01880000e510783b */ /* 0x000ee20000004200 */
        /* <DEDUP_REMOVED lines=25> */
[----:B------:R-:W-:Y:S01]  /*b010*/  F2FP.PACK_AB R5, R186, R185 ;  /* 0x000000b9ba05723e */ /* 0x000fe200000000ff */
[----:B------:R-:W-:Y:S01]  /*b020*/  FADD.FTZ R185, R185, R10 ;  /* 0x0000000ab9b97221 */ /* 0x000fe20000010000 */
[----:B------:R-:W-:Y:S01]  /*b030*/  F2FP.PACK_AB R6, R184, R183 ;  /* 0x000000b7b806723e */ /* 0x000fe200000000ff */
[----:B------:R-:W-:Y:S01]  /*b040*/  FADD.FTZ R182, R183, R182 ;  /* 0x000000b6b7b67221 */ /* 0x000fe20000010000 */
[----:B------:R-:W-:Y:S01]  /*b050*/  F2FP.PACK_AB R7, R188, R187 ;  /* 0x000000bbbc07723e */ /* 0x000fe200000000ff */
[----:B------:R-:W-:Y:S02]  /*b060*/  FADD.FTZ R185, R186, R185 ;  /* 0x000000b9bab97221 */ /* 0x000fe40000010000 */
        /* <DEDUP_REMOVED lines=166> */
.L_x_781:
[----:B------:R-:W-:-:S12]  /*bad0*/  UIADD3 UR8, UR11, -0x1, URZ ;  /* 0xffffffff0b087890 */ /* 0x000fd8000fffe03f */
.L_x_784:
        /* <DEDUP_REMOVED lines=13> */
.L_x_788:
        /* <DEDUP_REMOVED lines=29> */
.L_x_786:
        /* <DEDUP_REMOVED lines=16> */
[----:B------:R-:W-:Y:S03]  /*be80*/  ISETP.LT.AND P0, PT, RZ, UR8, PT ;  /* 0x00000008ff007c0c */ /* 0x000fe6000bf01270 */
        /* <DEDUP_REMOVED lines=8> */
[----:B------:R-:W1:Y:S06]  /*bf10*/  LDSM.16.M88.4 R8, [R237+0x10000] ;  /* 0x01000000ed08783b */ /* 0x000e6c0000000200 */
[----:B------:R-:W2:Y:S06]  /*bf20*/  LDSM.16.M88.4 R16, [R237+0x10800] ;  /* 0x01080000ed10783b */ /* 0x000eac0000000200 */
[----:B------:R-:W3:Y:S06]  /*bf30*/  LDSM.16.M88.4 R24, [R237+0x11000] ;  /* 0x01100000ed18783b */ /* 0x000eec0000000200 */
        /* <DEDUP_REMOVED lines=9> */
[C---:B--2---:R-:W-:Y:S05]  /*bfd0*/  HMMA.16816.F32 R12, R32.reuse, R16, RZ ;  /* 0x00000010200c723c */ /* 0x044fea00000018ff */
[----:B------:R-:W-:Y:S03]  /*bfe0*/  LDSM.16.M88.4 R188, [R234] ;  /* 0x00000000eabc783b */ /* 0x000fe60000000200 */
[C---:B------:R-:W-:Y:S03]  /*bff0*/  HMMA.16816.F32 R16, R32.reuse, R18, RZ ;  /* 0x000000122010723c */ /* 0x040fe600000018ff */
[----:B------:R-:W2:Y:S05]  /*c000*/  LDSM.16.M88.4 R192, [R231+0x10000] ;  /* 0x01000000e7c0783b */ /* 0x000eaa0000000200 */
[C---:B---3--:R-:W-:Y:S01]  /*c010*/  HMMA.16816.F32 R20, R32.reuse, R24, RZ ;  /* 0x000000182014723c */ /* 0x048fe200000018ff */
[----:B------:R-:W-:Y:S06]  /*c020*/  LDSM.16.M88.4 R196, [R231+0x11000] ;  /* 0x01100000e7c4783b */ /* 0x000fec0000000200 */
[----:B------:R-:W-:Y:S01]  /*c030*/  LDSM.16.M88.4 R200, [R231+0x11800] ;  /* 0x01180000e7c8783b */ /* 0x000fe20000000200 */
[C---:B------:R-:W-:Y:S05]  /*c040*/  HMMA.16816.F32 R24, R32.reuse, R26, RZ ;  /* 0x0000001a2018723c */ /* 0x040fea00000018ff */
[----:B------:R-:W-:Y:S03]  /*c050*/  LDSM.16.M88.4 R204, [R233] ;  /* 0x00000000e9cc783b */ /* 0x000fe60000000200 */
[C---:B----4-:R-:W-:Y:S03]  /*c060*/  HMMA.16816.F32 R28, R32.reuse, R164, RZ ;  /* 0x000000a4201c723c */ /* 0x050fe600000018ff */
[----:B------:R-:W-:Y:S05]  /*c070*/  LDSM.16.M88.4 R208, [R224] ;  /* 0x00000000e0d0783b */ /* 0x000fea0000000200 */
[----:B------:R-:W-:Y:S01]  /*c080*/  HMMA.16816.F32 R32, R32, R166, RZ ;  /* 0x000000a62020723c */ /* 0x000fe200000018ff */
[----:B------:R-:W3:Y:S07]  /*c090*/  LDSM.16.M88.4 R164, [R231+0x10800] ;  /* 0x01080000e7a4783b */ /* 0x000eee0000000200 */
        /* <DEDUP_REMOVED lines=250> */
.L_x_787:
[----:B------:R-:W-:Y:S01]  /*d040*/  FMNMX.FTZ R5, R183, R2, !PT ;  /* 0x00000002b7057209 */ /* 0x000fe20007810000 */
        /* <DEDUP_REMOVED lines=36> */
[----:B-1----:R-:W1:Y:S08]  /*d290*/  SHFL.BFLY PT, R6, R5, 0x2, 0x1f ;  /* 0x0c401f0005067f89 */ /* 0x002e7000000e0000 */
        /* <DEDUP_REMOVED lines=452> */
.L_x_785:
        /* <DEDUP_REMOVED lines=399> */
.L_x_790:
[----:B--234-:R-:W-:Y:S05]  /*107d0*/  BSYNC B0 ;  /* 0x0000000000007941 */ /* 0x01cfea0003800000 */
.L_x_789:
        /* <DEDUP_REMOVED lines=27> */
.L_x_792:
[----:B------:R-:W-:Y:S05]  /*10990*/  BSYNC B0 ;  /* 0x0000000000007941 */ /* 0x000fea0003800000 */
.L_x_791:
        /* <DEDUP_REMOVED lines=18> */
.L_x_794:
[----:B------:R-:W-:Y:S05]  /*10ac0*/  BSYNC B0 ;  /* 0x0000000000007941 */ /* 0x000fea0003800000 */
.L_x_793:
        /* <DEDUP_REMOVED lines=18> */
.L_x_796:
[----:B------:R-:W-:Y:S05]  /*10bf0*/  BSYNC B0 ;  /* 0x0000000000007941 */ /* 0x000fea0003800000 */
.L_x_795:
        /* <DEDUP_REMOVED lines=17> */
.L_x_777:
        /* <DEDUP_REMOVED lines=73> */
.L_x_798:
[----:B------:R-:W-:Y:S05]  /*111a0*/  BSYNC B0 ;  /* 0x0000000000007941 */ /* 0x000fea0003800000 */
.L_x_797:
        /* <DEDUP_REMOVED lines=18> */
.L_x_800:
[----:B------:R-:W-:Y:S05]  /*112d0*/  BSYNC B0 ;  /* 0x0000000000007941 */ /* 0x000fea0003800000 */
.L_x_799:
        /* <DEDUP_REMOVED lines=18> */
.L_x_802:
[----:B------:R-:W-:Y:S05]  /*11400*/  BSYNC B0 ;  /* 0x0000000000007941 */ /* 0x000fea0003800000 */
.L_x_801:
        /* <DEDUP_REMOVED lines=17> */
.L_x_804:
[----:B------:R-:W-:Y:S05]  /*11520*/  BSYNC B0 ;  /* 0x0000000000007941 */ /* 0x000fea0003800000 */
.L_x_803:
        /* <DEDUP_REMOVED lines=35> */
.L_x_805:
        /* <DEDUP_REMOVED lines=10> */
.L_x_1087:


//--------------------- .text._ZN5flash16flash_fwd_kernelI23Flash_fwd_kernel_traitsILi256ELi128ELi64ELi8ELb0ELb0EN7cutlass6half_tE19Flash_kernel_traitsILi256ELi128ELi64ELi8ES3_EELb1ELb1ELb0ELb1ELb0ELb0ELb0ELb0EEEvNS_16Flash_fwd_paramsE --------------------------
	.section	.text._ZN5flash16flash_fwd_kernelI23Flash_fwd_kernel_traitsILi256ELi128ELi64ELi8ELb0ELb0EN7cutlass6half_tE19Flash_kernel_traitsILi256ELi128ELi64ELi8ES3_EELb1ELb1ELb0ELb1ELb0ELb0ELb0ELb0EEEvNS_16Flash_fwd_paramsE,"ax",@progbits
	.sectioninfo	@"SHI_REGISTERS=255"
	.align	128
        .global         _ZN5flash16flash_fwd_kernelI23Flash_fwd_kernel_traitsILi256ELi128ELi64ELi8ELb0ELb0EN7cutlass6half_tE19Flash_kernel_traitsILi256ELi128ELi64ELi8ES3_EELb1ELb1ELb0ELb1ELb0ELb0ELb0ELb0EEEvNS_16Flash_fwd_paramsE
        .type           _ZN5flash16flash_fwd_kernelI23Flash_fwd_kernel_traitsILi256ELi128ELi64ELi8ELb0ELb0EN7cutlass6half_tE19Flash_kernel_traitsILi256ELi128ELi64ELi8ES3_EELb1ELb1ELb0ELb1ELb0ELb0ELb0ELb0EEEvNS_16Flash_fwd_paramsE,@function
        .size           _ZN5flash16flash_fwd_kernelI23Flash_fwd_kernel_traitsILi256ELi128ELi64ELi8ELb0ELb0EN7cutlass6half_tE19Flash_kernel_traitsILi256ELi128ELi64ELi8ES3_EELb1ELb1ELb0ELb1ELb0ELb0ELb0ELb0EEEvNS_16Flash_fwd_paramsE,(.L_x_1088 - _ZN5flash16flash_fwd_kernelI23Flash_fwd_kernel_traitsILi256ELi128ELi64ELi8ELb0ELb0EN7cutlass6half_tE19Flash_kernel_traitsILi256ELi128ELi64ELi8ES3_EELb1ELb1ELb0ELb1ELb0ELb0ELb0ELb0EEEvNS_16Flash_fwd_paramsE)
        .other          _ZN5flash16flash_fwd_kernelI23Flash_fwd_kernel_traitsILi256ELi128ELi64ELi8ELb0ELb0EN7cutlass6half_tE19Flash_kernel_traitsILi256ELi128ELi64ELi8ES3_EELb1ELb1ELb0ELb1ELb0ELb0ELb0ELb0EEEvNS_16Flash_fwd_paramsE,@"STO_CUDA_ENTRY STV_DEFAULT"
_ZN5flash16flash_fwd_kernelI23Flash_fwd_kernel_traitsILi256ELi128ELi64ELi8ELb0ELb0EN7cutlass6half_tE19Flash_kernel_traitsILi256ELi128ELi64ELi8ES3_EELb1ELb1ELb0ELb1ELb0ELb0ELb0ELb0EEEvNS_16Flash_fwd_paramsE:
.text._ZN5flash16flash_fwd_kernelI23Flash_fwd_kernel_traitsILi256ELi128ELi64ELi8ELb0ELb0EN7cutlass6half_tE19Flash_kernel_traitsILi256ELi128ELi64ELi8ES3_EELb1ELb1ELb0ELb1ELb0ELb0ELb0ELb0EEEvNS_16Flash_fwd_paramsE:
        /* <DEDUP_REMOVED lines=25> */
[----:B------:R-:W-:Y:S01]  /*0190*/  ULDC.64 UR4, c[0x0][0x248] ;  /* 0x0000920000047ab9 */ /* 0x000fe20000000a00 */
[----:B------:R-:W-:Y:S01]  /*01a0*/  PLOP3.LUT P0, PT, PT, PT, UP2, 0x80, 0x0 ;  /* 0x000000000000781c */ /* 0x000fe20003f0f028 */
[----:B------:R-:W-:Y:S02]  /*01b0*/  UISETP.NE.AND UP3, UPT, UR6, URZ, UPT ;  /* 0x0000003f0600728c */ /* 0x000fe4000bf65270 */
        /* <DEDUP_REMOVED lines=66> */
.L_x_806:
[----:B------:R-:W-:Y:S02]  /*05e0*/  ULDC UR6, c[0x0][0x218] ;  /* 0x0000860000067ab9 */ /* 0x000fe40000000800 */
.L_x_807:
        /* <DEDUP_REMOVED lines=47> */
[----:B------:R-:W-:Y:S02]  /*08e0*/  @UP0 UIMAD.WIDE.U32 UR18, UR32, UR4, URZ ;  /* 0x00000004201202a5 */ /* 0x000fe4000f8e003f */
[----:B------:R-:W-:Y:S02]  /*08f0*/  @!UP1 UIMAD.WIDE.U32 UR20, UR12, UR6, URZ ;  /* 0x000000060c1492a5 */ /* 0x000fe4000f8e003f */
[----:B------:R-:W-:Y:S02]  /*0900*/  @!UP1 UIMAD UR7, UR12, UR7, UR11 ;  /* 0x000000070c0792a4 */ /* 0x000fe4000f8e020b */
[----:B------:R-:W-:Y:S02]  /*0910*/  @UP1 UMOV UR6, UR16 ;  /* 0x0000001000061c82 */ /* 0x000fe40008000000 */
[----:B------:R-:W-:Y:S02]  /*0920*/  @UP0 UIMAD UR32, UR32, UR5, UR19 ;  /* 0x00000005202002a4 */ /* 0x000fe4000f8e0213 */
        /* <DEDUP_REMOVED lines=13> */
[----:B------:R-:W-:Y:S02]  /*0a00*/  UMOV UR16, UR18 ;  /* 0x0000001200107c82 */ /* 0x000fe40008000000 */
[----:B------:R-:W-:-:S02]  /*0a10*/  UIMAD UR7, UR7, UR4, URZ ;  /* 0x00000004070772a4 */ /* 0x000fc4000f8e023f */
[----:B------:R-:W-:Y:S02]  /*0a20*/  UIMAD.WIDE.U32 UR16, UR12, UR4, UR16 ;  /* 0x000000040c1072a5 */ /* 0x000fe4000f8e0010 */
[----:B------:R-:W-:-:S04]  /*0a30*/  UIMAD UR5, UR12, UR5, UR7 ;  /* 0x000000050c0572a4 */ /* 0x000fc8000f8e0207 */
[----:B------:R-:W-:Y:S02]  /*0a40*/  UIADD3 UR32, UR17, UR5, URZ ;  /* 0x0000000511207290 */ /* 0x000fe4000fffe03f */
[----:B------:R-:W-:Y:S02]  /*0a50*/  UMOV UR34, UR16 ;  /* 0x0000001000227c82 */ /* 0x000fe40008000000 */
.L_x_809:
        /* <DEDUP_REMOVED lines=48> */
.L_x_810:
        /* <DEDUP_REMOVED lines=10> */
[C---:B------:R-:W-:Y:S01]  /*0e00*/  LOP3.LUT R2, R5.reuse, 0xfffffff0, RZ, 0xc0, !PT ;  /* 0xfffffff005027812 */ /* 0x040fe200078ec0ff */
        /* <DEDUP_REMOVED lines=19> */
[----:B------:R2:W-:Y:S01]  /*0f40*/  STL.64 [R1+0x8], R116 ;  /* 0x0000087401007387 */ /* 0x0005e20000100a00 */
[----:B------:R-:W-:Y:S01]  /*0f50*/  IADD3 R2, P0, R116, UR6, RZ ;  /* 0x0000000674027c10 */ /* 0x000fe2000ff1e0ff */
[----:B------:R-:W-:Y:S01]  /*0f60*/  IMAD.IADD R0, R6, 0x1, -R0 ;  /* 0x0000000106007824 */ /* 0x000fe200078e0a00 */
[----:B------:R-:W-:Y:S01]  /*0f70*/  ULDC.64 UR6, c[0x0][0x1b0] ;  /* 0x00006c0000067ab9 */ /* 0x000fe20000000a00 */
        /* <DEDUP_REMOVED lines=8> */
[----:B------:R-:W-:Y:S01]  /*1000*/  UIMAD UR6, UR15, UR6, URZ ;  /* 0x000000060f0672a4 */ /* 0x000fe2000f8e023f */
[----:B------:R-:W-:Y:S01]  /*1010*/  LOP3.LUT R10, R10, 0xfffffe00, R9, 0xf8, !PT ;  /* 0xfffffe000a0a7812 */ /* 0x000fe200078ef809 */
[----:B------:R-:W-:Y:S01]  /*1020*/  IMAD.SHL.U32 R0, R0, 0x40, RZ ;  /* 0x0000004000007824 */ /* 0x000fe200078e00ff */
[----:B------:R-:W-:Y:S01]  /*1030*/  IADD3.X R9, R5, UR32, R6, P0, !PT ;  /* 0x0000002005097c10 */ /* 0x000fe200087fe406 */
[----:B------:R-:W-:Y:S01]  /*1040*/  IMAD.SHL.U32 R6, R23, 0x8, RZ ;  /* 0x0000000817067824 */ /* 0x000fe200078e00ff */
[----:B------:R-:W-:Y:S01]  /*1050*/  UIMAD UR7, UR29, UR7, UR6 ;  /* 0x000000071d0772a4 */ /* 0x000fe2000f8e0206 */
[----:B------:R-:W-:Y:S01]  /*1060*/  IMAD.WIDE.U32 R2, R234, c[0x0][0x1a0], R116 ;  /* 0x00006800ea027a25 */ /* 0x000fe200078e0074 */
[----:B------:R-:W-:Y:S01]  /*1070*/  LOP3.LUT R0, R0, 0x1c0, RZ, 0xc0, !PT ;  /* 0x000001c000007812 */ /* 0x000fe200078ec0ff */
[----:B------:R-:W-:Y:S01]  /*1080*/  UIMAD UR6, UR29, UR5, UR4 ;  /* 0x000000051d0672a4 */ /* 0x000fe2000f8e0204 */
[----:B------:R-:W-:Y:S01]  /*1090*/  IADD3 R114, R116, 0x40, RZ ;  /* 0x0000004074727810 */ /* 0x000fe20007ffe0ff */
[----:B------:R-:W-:Y:S01]  /*10a0*/  IMAD R4, R234, c[0x0][0x1a4], R4 ;  /* 0x00006900ea047a24 */ /* 0x000fe200078e0204 */
[----:B------:R-:W-:Y:S01]  /*10b0*/  LOP3.LUT R6, R0, 0x8, R6, 0xf8, !PT ;  /* 0x0000000800067812 */ /* 0x000fe200078ef806 */
[----:B------:R-:W-:Y:S01]  /*10c0*/  ULDC.64 UR4, c[0x0][0x1a8] ;  /* 0x00006a0000047ab9 */ /* 0x000fe20000000a00 */
[----:B------:R-:W-:Y:S01]  /*10d0*/  IADD3 R2, P0, R2, UR36, RZ ;  /* 0x0000002402027c10 */ /* 0x000fe2000ff1e0ff */
[----:B------:R-:W-:Y:S01]  /*10e0*/  UIMAD UR4, UR11, UR4, URZ ;  /* 0x000000040b0472a4 */ /* 0x000fe2000f8e023f */
[----:B------:R-:W-:Y:S01]  /*10f0*/  SHF.R.U32.HI R0, RZ, 0x3, R0 ;  /* 0x00000003ff007819 */ /* 0x000fe20000011600 */
[----:B------:R-:W-:Y:S01]  /*1100*/  IMAD.SHL.U32 R5, R11, 0x40, RZ ;  /* 0x000000400b057824 */ /* 0x000fe200078e00ff */
[----:B------:R-:W-:Y:S01]  /*1110*/  IADD3.X R3, R3, UR33, R4, P0, !PT ;  /* 0x0000002103037c10 */ /* 0x000fe200087fe404 */
[----:B------:R-:W-:Y:S01]  /*1120*/  IMAD.U32 R4, RZ, RZ, UR29 ;  /* 0x0000001dff047e24 */ /* 0x000fe2000f8e00ff */
[----:B------:R-:W-:Y:S01]  /*1130*/  LOP3.LUT R6, R6, R0, RZ, 0x3c, !PT ;  /* 0x0000000006067212 */ /* 0x000fe200078e3cff */
[----:B------:R-:W-:Y:S01]  /*1140*/  IMAD.U32 R0, RZ, RZ, UR29 ;  /* 0x0000001dff007e24 */ /* 0x000fe2000f8e00ff */
[----:B------:R-:W-:Y:S01]  /*1150*/  IADD3 R111, R116, 0x80, RZ ;  /* 0x00000080746f7810 */ /* 0x000fe20007ffe0ff */
[----:B------:R-:W-:Y:S01]  /*1160*/  IMAD.WIDE.U32 R26, R4, c[0x0][0x1b8], R2 ;  /* 0x00006e00041a7a25 */ /* 0x000fe200078e0002 */
[----:B------:R-:W-:Y:S01]  /*1170*/  IADD3 R110, R116, 0xc0, RZ ;  /* 0x000000c0746e7810 */ /* 0x000fe20007ffe0ff */
[----:B------:R-:W-:Y:S01]  /*1180*/  UIMAD UR4, UR10, UR5, UR4 ;  /* 0x000000050a0472a4 */ /* 0x000fe2000f8e0204 */
[----:B------:R-:W-:Y:S01]  /*1190*/  ISETP.GE.AND P0, PT, R234, UR19, PT ;  /* 0x00000013ea007c0c */ /* 0x000fe2000bf06270 */
[----:B------:R-:W-:Y:S01]  /*11a0*/  IMAD.WIDE.U32 R30, R0, c[0x0][0x1b0], R8 ;  /* 0x00006c00001e7a25 */ /* 0x000fe200078e0008 */
[----:B------:R-:W-:-:S02]  /*11b0*/  IADD3 R29, R27, UR6, RZ ;  /* 0x000000061b1d7c10 */ /* 0x000fc4000fffe0ff */
        /* <DEDUP_REMOVED lines=57> */
.L_x_812:
[----:B------:R-:W-:Y:S05]  /*1550*/  BSYNC B0 ;  /* 0x0000000000007941 */ /* 0x000fea0003800000 */
.L_x_811:
        /* <DEDUP_REMOVED lines=45> */
.L_x_814:
[----:B------:R-:W-:Y:S05]  /*1830*/  BSYNC B0 ;  /* 0x0000000000007941 */ /* 0x000fea0003800000 */
.L_x_813:
        /* <DEDUP_REMOVED lines=45> */
.L_x_816:
[----:B------:R-:W-:Y:S05]  /*1b10*/  BSYNC B0 ;  /* 0x0000000000007941 */ /* 0x000fea0003800000 */
.L_x_815:
        /* <DEDUP_REMOVED lines=48> */
.L_x_818:
[----:B------:R-:W-:Y:S05]  /*1e20*/  BSYNC B0 ;  /* 0x0000000000007941 */ /* 0x000fea0003800000 */
.L_x_817:
        /* <DEDUP_REMOVED lines=48> */
.L_x_820:
[----:B------:R-:W-:Y:S05]  /*2130*/  BSYNC B0 ;  /* 0x0000000000007941 */ /* 0x000fea0003800000 */
.L_x_819:
        /* <DEDUP_REMOVED lines=42> */
.L_x_822:
[----:B------:R-:W-:Y:S05]  /*23e0*/  BSYNC B0 ;  /* 0x0000000000007941 */ /* 0x000fea0003800000 */
.L_x_821:
[----:B------:R-:W-:Y:S01]  /*23f0*/  ULDC.64 UR4, c[0x0][0x318] ;  /* 0x0000c60000047ab9 */ /* 0x000fe20000000a00 */
[----:B------:R-:W0:Y:S01]  /*2400*/  LDGDEPBAR ;  /* 0x00000000000079af */ /* 0x000e220000000000 */
[----:B------:R-:W-:Y:S01]  /*2410*/  UISETP.NE.U32.AND UP1, UPT, URZ, UR4, UPT ;  /* 0x000000043f00728c */ /* 0x000fe2000bf25070 */
[----:B------:R-:W-:Y:S01]  /*2420*/  ISETP.GE.AND P1, PT, R234, UR14, PT ;  /* 0x0000000eea007c0c */ /* 0x000fe2000bf26270 */
[----:B-1--4-:R-:W-:Y:S01]  /*2430*/  IMAD.MOV.U32 R10, RZ, RZ, R28 ;  /* 0x000000ffff0a7224 */ /* 0x012fe200078e001c */
[----:B------:R-:W-:Y:S01]  /*2440*/  ULDC.64 UR24, c[0x0][0x1a0] ;  /* 0x0000680000187ab9 */ /* 0x000fe20000000a00 */
        /* <DEDUP_REMOVED lines=15> */
[----:B------:R-:W-:-:S05]  /*2540*/  MOV R3, UR17 ;  /* 0x0000001100037c02 */ /* 0x000fca0008000f00 */
[----:B------:R1:W4:Y:S01]  /*2550*/  @P0 LDG.E R2, [R2.64] ;  /* 0x0000001e02020981 */ /* 0x000322000c1e1900 */
[----:B------:R-:W-:Y:S01]  /*2560*/  MOV R7, UR27 ;  /* 0x0000001b00077c02 */ /* 0x000fe20008000f00 */
[----:B------:R-:W-:Y:S01]  /*2570*/  IMAD.MOV.U32 R10, RZ, RZ, R26 ;  /* 0x000000ffff0a7224 */ /* 0x000fe200078e001a */
[----:B------:R-:W-:Y:S01]  /*2580*/  USHF.L.U32 UR23, UR24, 0x6, URZ ;  /* 0x0000000618177899 */ /* 0x000fe2000800063f */
[----:B------:R-:W-:Y:S01]  /*2590*/  BAR.SYNC.DEFER_BLOCKING 0x0 ;  /* 0x0000000000007b1d */ /* 0x000fe20000010000 */
[----:B------:R-:W-:Y:S01]  /*25a0*/  LEA R109, R7, R21, 0x3 ;  /* 0x00000015076d7211 */ /* 0x000fe200078e18ff */
[----:B------:R-:W-:Y:S01]  /*25b0*/  USHF.L.U64.HI UR22, UR24, UR22, UR25 ;  /* 0x0000001618167299 */ /* 0x000fe20008010219 */
[----:B------:R-:W-:Y:S01]  /*25c0*/  SHF.R.S32.HI R6, RZ, 0x1f, R20 ;  /* 0x0000001fff067819 */ /* 0x000fe20000011414 */
[----:B------:R-:W-:Y:S02]  /*25d0*/  IMAD.SHL.U32 R24, R24, 0x2, RZ ;  /* 0x0000000218187824 */ /* 0x000fe400078e00ff */
[----:B------:R2:W-:Y:S01]  /*25e0*/  STL.64 [R1+0x48], R10 ;  /* 0x0000480a01007387 */ /* 0x0005e20000100a00 */
[----:B------:R-:W-:Y:S01]  /*25f0*/  UIMAD UR4, UR22, UR37, URZ ;  /* 0x00000025160472a4 */ /* 0x000fe2000f8e023f */
[----:B------:R-:W-:Y:S01]  /*2600*/  IMAD.U32 R8, RZ, RZ, UR23 ;  /* 0x00000017ff087e24 */ /* 0x000fe2000f8e00ff */
[----:B------:R-:W-:Y:S01]  /*2610*/  LEA.HI R6, R6, R20, RZ, 0x2 ;  /* 0x0000001406067211 */ /* 0x000fe200078f10ff */
[----:B------:R2:W-:Y:S01]  /*2620*/  STL [R1+0x44], R109 ;  /* 0x0000446d01007387 */ /* 0x0005e20000100800 */
[----:B------:R-:W-:Y:S01]  /*2630*/  UIMAD UR15, UR15, UR23, UR4 ;  /* 0x000000170f0f72a4 */ /* 0x000fe2000f8e0204 */
[----:B------:R-:W-:Y:S01]  /*2640*/  BSSY B0, `(.L_x_823) ;  /* 0x0000030000007945 */ /* 0x000fe20003800000 */
[----:B------:R-:W-:Y:S01]  /*2650*/  SHF.R.S32.HI R7, RZ, 0x2, R6 ;  /* 0x00000002ff077819 */ /* 0x000fe20000011406 */
[----:B------:R-:W-:Y:S01]  /*2660*/  UMOV UR4, URZ ;  /* 0x0000003f00047c82 */ /* 0x000fe20008000000 */
[----:B------:R-:W-:Y:S01]  /*2670*/  LOP3.LUT R115, R24, 0x6, RZ, 0xc0, !PT ;  /* 0x0000000618737812 */ /* 0x000fe200078ec0ff */
[----:B-1----:R-:W4:Y:S01]  /*2680*/  @P0 MUFU.RCP R3, c[0x0][0x238] ;  /* 0x00008e0000030b08 */ /* 0x002f220000001000 */
[----:B------:R2:W-:Y:S04]  /*2690*/  @P1 STS.128 [R226+0x18000], RZ ;  /* 0x018000ffe2001388 */ /* 0x0005e80000000c00 */
[----:B------:R2:W-:Y:S04]  /*26a0*/  @P1 STS.128 [R226+0x1a000], RZ ;  /* 0x01a000ffe2001388 */ /* 0x0005e80000000c00 */
[----:B------:R2:W-:Y:S04]  /*26b0*/  @P1 STS.128 [R226+0x1c000], RZ ;  /* 0x01c000ffe2001388 */ /* 0x0005e80000000c00 */
[----:B------:R2:W-:Y:S01]  /*26c0*/  @P1 STS.128 [R226+0x1e000], RZ ;  /* 0x01e000ffe2001388 */ /* 0x0005e20000000c00 */
[----:B----4-:R-:W-:-:S04]  /*26d0*/  @P0 FMUL.FTZ R2, R2, R3 ;  /* 0x0000000302020220 */ /* 0x010fc80000410000 */
[----:B------:R1:W4:Y:S02]  /*26e0*/  @P0 R2UR UR5, R2 ;  /* 0x00000000020503c2 */ /* 0x00032400000e0000 */
[----:B-1----:R-:W-:Y:S01]  /*26f0*/  IMAD.WIDE.U32 R2, R8, UR37, R10 ;  /* 0x0000002508027c25 */ /* 0x002fe2000f8e000a */
[----:B----4-:R-:W-:-:S04]  /*2700*/  @UP1 UMOV UR4, UR5 ;  /* 0x0000000500041c82 */ /* 0x010fc80008000000 */
        /* <DEDUP_REMOVED lines=35> */
.L_x_824:
[----:B--2---:R-:W-:Y:S05]  /*2940*/  BSYNC B0 ;  /* 0x0000000000007941 */ /* 0x004fea0003800000 */
.L_x_823:
[----:B------:R-:W-:Y:S01]  /*2950*/  ISETP.GE.AND P0, PT, R17, UR14, PT ;  /* 0x0000000e11007c0c */ /* 0x000fe2000bf06270 */
[----:B------:R-:W2:Y:S01]  /*2960*/  LDC.U8 R105, c[0x0][0x2d8] ;  /* 0x0000b600ff697b82 */ /* 0x000ea20000000000 */
[----:B-1----:R-:W-:Y:S01]  /*2970*/  LEA R8, R21, UR9, 0x4 ;  /* 0x0000000915087c11 */ /* 0x002fe2000f8e20ff */
[----:B------:R-:W-:Y:S01]  /*2980*/  ULDC UR5, c[0x0][0x1a4] ;  /* 0x0000690000057ab9 */ /* 0x000fe20000000800 */
[----:B------:R-:W-:Y:S01]  /*2990*/  BSSY B0, `(.L_x_825) ;  /* 0x000002f000007945 */ /* 0x000fe20003800000 */
[----:B------:R-:W-:Y:S01]  /*29a0*/  USHF.L.U32 UR25, UR24, 0x5, URZ ;  /* 0x0000000518197899 */ /* 0x000fe2000800063f */
[----:B------:R-:W-:Y:S01]  /*29b0*/  IADD3 R8, R8, 0x1, R7 ;  /* 0x0000000108087810 */ /* 0x000fe20007ffe007 */
[----:B------:R-:W-:Y:S01]  /*29c0*/  IMAD.U32 R7, RZ, RZ, UR8 ;  /* 0x00000008ff077e24 */ /* 0x000fe2000f8e00ff */
[----:B------:R-:W-:-:S04]  /*29d0*/  USHF.L.U64.HI UR24, UR24, UR13, UR5 ;  /* 0x0000000d18187299 */ /* 0x000fc80008010205 */
[----:B------:R-:W-:Y:S01]  /*29e0*/  IADD3 R7, R7, -UR28, R8 ;  /* 0x8000001c07077c10 */ /* 0x000fe2000fffe008 */
[----:B------:R1:W-:Y:S03]  /*29f0*/  @P0 STS.128 [R226+0x19000], RZ ;  /* 0x019000ffe2000388 */ /* 0x0003e60000000c00 */
[----:B------:R-:W-:Y:S01]  /*2a00*/  IADD3 R104, R7, c[0x0][0x2e8], RZ ;  /* 0x0000ba0007687a10 */ /* 0x000fe20007ffe0ff */
[----:B------:R1:W-:Y:S04]  /*2a10*/  @P0 STS.128 [R226+0x1b000], RZ ;  /* 0x01b000ffe2000388 */ /* 0x0003e80000000c00 */
[----:B------:R1:W-:Y:S04]  /*2a20*/  @P0 STS.128 [R226+0x1d000], RZ ;  /* 0x01d000ffe2000388 */ /* 0x0003e80000000c00 */
[----:B------:R1:W-:Y:S01]  /*2a30*/  @P0 STS.128 [R226+0x1f000], RZ ;  /* 0x01f000ffe2000388 */ /* 0x0003e20000000c00 */
[----:B------:R-:W-:Y:S05]  /*2a40*/  @P0 BRA `(.L_x_826) ;  /* 0x0000023000000947 */ /* 0x000fea0003800000 */
[----:B--2---:R-:W-:Y:S02]  /*2a50*/  ISETP.GE.AND P5, PT, R116, c[0x0][0x220], PT ;  /* 0x0000880074007a0c */ /* 0x004fe40003fa6270 */
        /* <DEDUP_REMOVED lines=34> */
.L_x_826:
[----:B--2---:R-:W-:Y:S05]  /*2c80*/  BSYNC B0 ;  /* 0x0000000000007941 */ /* 0x004fea0003800000 */
.L_x_825:
        /* <DEDUP_REMOVED lines=16> */
[----:B------:R-:W-:Y:S01]  /*2d90*/  LDSM.16.M88.4 R8, [R206] ;  /* 0x00000000ce08783b */ /* 0x000fe20000000200 */
[C---:B------:R-:W-:Y:S01]  /*2da0*/  IMAD R209, R0.reuse, 0x2, R206 ;  /* 0x0000000200d17824 */ /* 0x040fe200078e02ce */
[C---:B------:R-:W-:Y:S01]  /*2db0*/  IADD3 R2, R151.reuse, 0x10000, RZ ;  /* 0x0001000097027810 */ /* 0x040fe20007ffe0ff */
[----:B------:R-:W-:Y:S01]  /*2dc0*/  IMAD R208, R0, 0x2, R207 ;  /* 0x0000000200d07824 */ /* 0x000fe200078e02cf */
[----:B------:R-:W2:Y:S01]  /*2dd0*/  LDSM.16.M88.4 R16, [R151+0x10000] ;  /* 0x010000009710783b */ /* 0x000ea20000000200 */
[----:B------:R-:W-:-:S02]  /*2de0*/  IADD3 R210, R151, 0x10020, RZ ;  /* 0x0001002097d27810 */ /* 0x000fc40007ffe0ff */
[----:B------:R-:W-:Y:S01]  /*2df0*/  @P1 IADD3 R210, R2, -0x20, RZ ;  /* 0xffffffe002d21810 */ /* 0x000fe20007ffe0ff */
[----:B------:R-:W4:Y:S01]  /*2e00*/  LDSM.16.M88.4 R32, [R151+0x10800] ;  /* 0x010800009720783b */ /* 0x000f220000000200 */
[----:B------:R-:W-:Y:S02]  /*2e10*/  IMAD.MOV.U32 R2, RZ, RZ, 0x40 ;  /* 0x00000040ff027424 */ /* 0x000fe400078e00ff */
[C---:B------:R-:W-:Y:S01]  /*2e20*/  IADD3 R225, R210.reuse, 0x800, RZ ;  /* 0x00000800d2e17810 */ /* 0x040fe20007ffe0ff */
[----:B------:R-:W5:Y:S01]  /*2e30*/  LDSM.16.M88.4 R28, [R151+0x11000] ;  /* 0x01100000971c783b */ /* 0x000f620000000200 */
[----:B------:R-:W-:Y:S02]  /*2e40*/  IADD3 R224, R210, 0x1000, RZ ;  /* 0x00001000d2e07810 */ /* 0x000fe40007ffe0ff */
[----:B------:R-:W-:Y:S01]  /*2e50*/  SEL R2, R2, 0xffffffc0, !P2 ;  /* 0xffffffc002027807 */ /* 0x000fe20005000000 */
[----:B------:R-:W1:Y:S01]  /*2e60*/  LDSM.16.M88.4 R24, [R151+0x11800] ;  /* 0x011800009718783b */ /* 0x000e620000000200 */
[----:B------:R-:W-:-:S02]  /*2e70*/  IADD3 R223, R210, 0x1800, RZ ;  /* 0x00001800d2df7810 */ /* 0x000fc40007ffe0ff */
[C---:B------:R-:W-:Y:S01]  /*2e80*/  IADD3 R222, R210.reuse, 0x2000, RZ ;  /* 0x00002000d2de7810 */ /* 0x040fe20007ffe0ff */
[----:B------:R-:W-:Y:S01]  /*2e90*/  LDSM.16.M88.4 R12, [R207] ;  /* 0x00000000cf0c783b */ /* 0x000fe20000000200 */
[----:B------:R-:W-:Y:S01]  /*2ea0*/  IMAD.IADD R205, R151, 0x1, R2 ;  /* 0x0000000197cd7824 */ /* 0x000fe200078e0202 */
[----:B------:R-:W-:Y:S01]  /*2eb0*/  IADD3 R221, R210, 0x2800, RZ ;  /* 0x00002800d2dd7810 */ /* 0x000fe20007ffe0ff */
[----:B------:R-:W-:Y:S01]  /*2ec0*/  IMAD.IADD R204, R2, 0x1, R210 ;  /* 0x0000000102cc7824 */ /* 0x000fe200078e02d2 */
[----:B------:R-:W3:Y:S01]  /*2ed0*/  LDSM.16.M88.4 R40, [R210] ;  /* 0x00000000d228783b */ /* 0x000ee20000000200 */
        /* <DEDUP_REMOVED lines=9> */
[----:B------:R-:W-:Y:S02]  /*2f70*/  IADD3 R6, R2, 0x8, RZ ;  /* 0x0000000802067810 */ /* 0x000fe40007ffe0ff */
[C---:B------:R-:W-:Y:S01]  /*2f80*/  IADD3 R217, R210.reuse, 0x4800, RZ ;  /* 0x00004800d2d97810 */ /* 0x040fe20007ffe0ff */
[----:B------:R-:W-:Y:S01]  /*2f90*/  LDSM.16.M88.4 R20, [R209] ;  /* 0x00000000d114783b */ /* 0x000fe20000000200 */
[C---:B------:R-:W-:Y:S02]  /*2fa0*/  IADD3 R216, R210.reuse, 0x5000, RZ ;  /* 0x00005000d2d87810 */ /* 0x040fe40007ffe0ff */
[C---:B------:R-:W-:Y:S01]  /*2fb0*/  IADD3 R215, R210.reuse, 0x5800, RZ ;  /* 0x00005800d2d77810 */ /* 0x040fe20007ffe0ff */
[----:B--2---:R-:W-:Y:S01]  /*2fc0*/  HMMA.16816.F32 R36, R8, R16, RZ ;  /* 0x000000100824723c */ /* 0x004fe200000018ff */
[----:B------:R-:W2:Y:S01]  /*2fd0*/  LDSM.16.M88.4 R88, [R205+0x10000] ;  /* 0x01000000cd58783b */ /* 0x000ea20000000200 */
[----:B------:R-:W-:-:S02]  /*2fe0*/  IADD3 R214, R210, 0x6000, RZ ;  /* 0x00006000d2d67810 */ /* 0x000fc40007ffe0ff */
[C---:B------:R-:W-:Y:S01]  /*2ff0*/  IADD3 R213, R210.reuse, 0x6800, RZ ;  /* 0x00006800d2d57810 */ /* 0x040fe20007ffe0ff */
[----:B------:R-:W1:Y:S01]  /*3000*/  LDSM.16.M88.4 R80, [R205+0x10800] ;  /* 0x01080000cd50783b */ /* 0x000e620000000200 */
[C---:B------:R-:W-:Y:S02]  /*3010*/  IADD3 R212, R210.reuse, 0x7000, RZ ;  /* 0x00007000d2d47810 */ /* 0x040fe40007ffe0ff */
[----:B------:R-:W-:Y:S01]  /*3020*/  HMMA.16816.F32 R44, R8, R18, RZ ;  /* 0x00000012082c723c */ /* 0x000fe200000018ff */
[----:B------:R-:W2:Y:S01]  /*3030*/  LDSM.16.M88.4 R84, [R205+0x11000] ;  /* 0x01100000cd54783b */ /* 0x000ea20000000200 */
[----:B------:R-:W-:-:S03]  /*3040*/  IADD3 R211, R210, 0x7800, RZ ;  /* 0x00007800d2d37810 */ /* 0x000fc60007ffe0ff */
[----:B------:R-:W2:Y:S03]  /*3050*/  LDSM.16.M88.4 R92, [R205+0x11800] ;  /* 0x01180000cd5c783b */ /* 0x000ea60000000200 */
[C---:B----4-:R-:W-:Y:S01]  /*3060*/  HMMA.16816.F32 R52, R8.reuse, R34, RZ ;  /* 0x000000220834723c */ /* 0x050fe200000018ff */
[----:B------:R-:W-:Y:S04]  /*3070*/  LDSM.16.M88.4 R100, [R204] ;  /* 0x00000000cc64783b */ /* 0x000fe80000000200 */
[----:B------:R-:W-:Y:S03]  /*3080*/  LDSM.16.M88.4 R96, [R151+0x12000] ;  /* 0x012000009760783b */ /* 0x000fe60000000200 */
[C---:B-----5:R-:W-:Y:S08]  /*3090*/  HMMA.16816.F32 R56, R8.reuse, R28, RZ ;  /* 0x0000001c0838723c */ /* 0x060ff000000018ff */
[C---:B------:R-:W-:Y:S08]  /*30a0*/  HMMA.16816.F32 R48, R8.reuse, R32, RZ ;  /* 0x000000200830723c */ /* 0x040ff000000018ff */
[C---:B------:R-:W-:Y:S08]  /*30b0*/  HMMA.16816.F32 R60, R8.reuse, R30, RZ ;  /* 0x0000001e083c723c */ /* 0x040ff000000018ff */
[C---:B-1----:R-:W-:Y:S08]  /*30c0*/  HMMA.16816.F32 R68, R8.reuse, R24, RZ ;  /* 0x000000180844723c */ /* 0x042ff000000018ff */
[----:B------:R-:W-:Y:S01]  /*30d0*/  HMMA.16816.F32 R16, R8, R26, RZ ;  /* 0x0000001a0810723c */ /* 0x000fe200000018ff */
[----:B------:R-:W1:Y:S04]  /*30e0*/  LDSM.16.M88.4 R8, [R208] ;  /* 0x00000000d008783b */ /* 0x000e680000000200 */
[----:B------:R-:W4:Y:S03]  /*30f0*/  LDSM.16.M88.4 R24, [R204+0x800] ;  /* 0x00080000cc18783b */ /* 0x000f260000000200 */
[C---:B---3--:R-:W-:Y:S08]  /*3100*/  HMMA.16816.F32 R28, R12.reuse, R40, R36 ;  /* 0x000000280c1c723c */ /* 0x048ff00000001824 */
[C---:B------:R-:W-:Y:S08]  /*3110*/  HMMA.16816.F32 R32, R12.reuse, R42, R44 ;  /* 0x0000002a0c20723c */ /* 0x040ff0000000182c */
[C---:B------:R-:W-:Y:S01]  /*3120*/  HMMA.16816.F32 R40, R12.reuse, R66, R52 ;  /* 0x000000420c28723c */ /* 0x040fe20000001834 */
[----:B------:R-:W3:Y:S07]  /*3130*/  LDSM.16.M88.4 R52, [R204+0x1000] ;  /* 0x00100000cc34783b */ /* 0x000eee0000000200 */
        /* <DEDUP_REMOVED lines=26> */
[----:B------:R-:W-:Y:S07]  /*32e0*/  LDSM.16.M88.4 R100, [R210+0x4000] ;  /* 0x00400000d264783b */ /* 0x000fee0000000200 */
[C---:B----4-:R-:W-:Y:S08]  /*32f0*/  HMMA.16816.F32 R40, R8.reuse, R26, R40 ;  /* 0x0000001a0828723c */ /* 0x050ff00000001828 */
[C---:B---3--:R-:W-:Y:S08]  /*3300*/  HMMA.16816.F32 R44, R8.reuse, R52, R44 ;  /* 0x00000034082c723c */ /* 0x048ff0000000182c */
[C---:B------:R-:W-:Y:S01]  /*3310*/  HMMA.16816.F32 R36, R8.reuse, R24, R36 ;  /* 0x000000180824723c */ /* 0x040fe20000001824 */
[----:B------:R-:W1:Y:S07]  /*3320*/  LDSM.16.M88.4 R24, [R210+0x2800] ;  /* 0x00280000d218783b */ /* 0x000e6e0000000200 */
        /* <DEDUP_REMOVED lines=19> */
[C---:B--2---:R-:W-:Y:S08]  /*3460*/  HMMA.16816.F32 R28, R20.reuse, R80, R28 ;  /* 0x00000050141c723c */ /* 0x044ff0000000181c */
[C---:B------:R-:W-:Y:S01]  /*3470*/  HMMA.16816.F32 R32, R20.reuse, R82, R32 ;  /* 0x000000521420723c */ /* 0x040fe20000001820 */
[----:B------:R-:W-:Y:S07]  /*3480*/  LDSM.16.M88.4 R80, [R151+0x15800] ;  /* 0x015800009750783b */ /* 0x000fee0000000200 */
[C---:B-1----:R-:W-:Y:S08]  /*3490*/  HMMA.16816.F32 R40, R20.reuse, R26, R40 ;  /* 0x0000001a1428723c */ /* 0x042ff00000001828 */
        /* <DEDUP_REMOVED lines=126> */
[----:B------:R-:W5:Y:S01]  /*3c80*/  LDSM.16.M88.4 R40, [R204+0x7800] ;  /* 0x00780000cc28783b */ /* 0x000f620000000200 */
[----:B---3--:R-:W-:Y:S01]  /*3c90*/  IADD3 R6, R2, 0x10, RZ ;  /* 0x0000001002067810 */ /* 0x008fe20007ffe0ff */
[----:B-1----:R-:W-:Y:S01]  /*3ca0*/  FFMA.FTZ R7, R19, UR4, R67 ;  /* 0x0000000413077c23 */ /* 0x002fe20008010043 */
[----:B------:R-:W-:-:S04]  /*3cb0*/  DEPBAR.LE SB0, 0x0 ;  /* 0x000080000000791a */ /* 0x000fc80000000000 */
[----:B------:R-:W-:Y:S01]  /*3cc0*/  HMMA.16816.F32 R72, R12, R80, R44 ;  /* 0x000000500c48723c */ /* 0x000fe2000000182c */
[----:B------:R1:W-:Y:S01]  /*3cd0*/  I2F R28, R6 ;  /* 0x00000006001c7306 */ /* 0x0003e20000201400 */
[----:B------:R-:W-:Y:S01]  /*3ce0*/  BAR.SYNC.DEFER_BLOCKING 0x0 ;  /* 0x0000000000007b1d */ /* 0x000fe20000010000 */
[----:B------:R-:W-:-:S05]  /*3cf0*/  ISETP.GE.AND P3, PT, R6, R16, PT ;  /* 0x000000100600720c */ /* 0x000fca0003f66270 */
[----:B------:R-:W-:Y:S01]  /*3d00*/  HMMA.16816.F32 R56, R12, R82, R56 ;  /* 0x000000520c38723c */ /* 0x000fe20000001838 */
[----:B------:R3:W3:Y:S06]  /*3d10*/  I2F R15, R3 ;  /* 0x00000003000f7306 */ /* 0x0006ec0000201400 */
[----:B------:R-:W-:Y:S01]  /*3d20*/  FFMA.FTZ R13, R19, UR4, R65 ;  /* 0x00000004130d7c23 */ /* 0x000fe20008010041 */
[----:B--2---:R-:W-:Y:S01]  /*3d30*/  HMMA.16816.F32 R32, R8, R24, R32 ;  /* 0x000000180820723c */ /* 0x004fe20000001820 */
[----:B----4-:R-:W-:Y:S01]  /*3d40*/  FFMA.FTZ R12, R18, UR4, R20 ;  /* 0x00000004120c7c23 */ /* 0x010fe20008010014 */
[----:B------:R-:W-:-:S02]  /*3d50*/  FSEL R65, R7, -INF , !P2 ;  /* 0xff80000007417808 */ /* 0x000fc40005000000 */
[----:B------:R-:W-:Y:S02]  /*3d60*/  FSEL R49, R13, -INF , !P5 ;  /* 0xff8000000d317808 */ /* 0x000fe40006800000 */
[----:B------:R-:W-:Y:S01]  /*3d70*/  ISETP.GE.AND P5, PT, R6, R17, PT ;  /* 0x000000110600720c */ /* 0x000fe20003fa6270 */
[----:B-1----:R-:W-:Y:S01]  /*3d80*/  FFMA.FTZ R6, R18, UR4, R22 ;  /* 0x0000000412067c23 */ /* 0x002fe20008010016 */
[----:B------:R-:W-:Y:S01]  /*3d90*/  HMMA.16816.F32 R24, R8, R26, R52 ;  /* 0x0000001a0818723c */ /* 0x000fe20000001834 */
[----:B---3--:R-:W-:Y:S01]  /*3da0*/  IADD3 R3, R2, 0x11, RZ ;  /* 0x0000001102037810 */ /* 0x008fe20007ffe0ff */
[----:B------:R-:W-:Y:S01]  /*3db0*/  FFMA.FTZ R7, R15, UR4, R21 ;  /* 0x000000040f077c23 */ /* 0x000fe20008010015 */
[----:B------:R-:W-:Y:S02]  /*3dc0*/  FSEL R51, R12, -INF , !P4 ;  /* 0xff8000000c337808 */ /* 0x000fe40006000000 */
[----:B------:R-:W1:Y:S01]  /*3dd0*/  I2F R14, R3 ;  /* 0x00000003000e7306 */ /* 0x000e620000201400 */
[----:B------:R-:W-:-:S02]  /*3de0*/  ISETP.GE.AND P2, PT, R3, R16, PT ;  /* 0x000000100300720c */ /* 0x000fc40003f46270 */
[----:B------:R-:W-:Y:S01]  /*3df0*/  ISETP.GE.AND P4, PT, R3, R17, PT ;  /* 0x000000110300720c */ /* 0x000fe20003f86270 */
[C---:B------:R-:W-:Y:S01]  /*3e00*/  HMMA.16816.F32 R44, R8.reuse, R36, R60 ;  /* 0x00000024082c723c */ /* 0x040fe2000000183c */
[----:B------:R-:W-:Y:S02]  /*3e10*/  FSEL R50, R6, -INF , !P1 ;  /* 0xff80000006327808 */ /* 0x000fe40004800000 */
[----:B------:R-:W-:Y:S02]  /*3e20*/  IADD3 R6, R2, 0x19, RZ ;  /* 0x0000001902067810 */ /* 0x000fe40007ffe0ff */
[----:B------:R-:W-:Y:S01]  /*3e30*/  FSEL R48, R7, -INF , !P0 ;  /* 0xff80000007307808 */ /* 0x000fe20004000000 */
[----:B------:R-:W-:Y:S01]  /*3e40*/  FFMA.FTZ R7, R15, UR4, R23 ;  /* 0x000000040f077c23 */ /* 0x000fe20008010017 */
[----:B------:R2:W-:Y:S01]  /*3e50*/  I2F R18, R6 ;  /* 0x0000000600127306 */ /* 0x0005e20000201400 */
[C---:B------:R-:W-:Y:S01]  /*3e60*/  FFMA.FTZ R13, R28.reuse, UR4, R32 ;  /* 0x000000041c0d7c23 */ /* 0x040fe20008010020 */
[----:B------:R-:W-:Y:S01]  /*3e70*/  HMMA.16816.F32 R36, R8, R38, R68 ;  /* 0x000000260824723c */ /* 0x000fe20000001844 */
[----:B------:R-:W-:Y:S01]  /*3e80*/  FFMA.FTZ R12, R28, UR4, R34 ;  /* 0x000000041c0c7c23 */ /* 0x000fe20008010022 */
[----:B------:R-:W-:Y:S01]  /*3e90*/  FSEL R22, R7, -INF , !P6 ;  /* 0xff80000007167808 */ /* 0x000fe20007000000 */
[----:B-1----:R-:W-:Y:S01]  /*3ea0*/  FFMA.FTZ R7, R14, UR4, R33 ;  /* 0x000000040e077c23 */ /* 0x002fe20008010021 */
[----:B------:R-:W-:-:S02]  /*3eb0*/  IADD3 R3, R2, 0x18, RZ ;  /* 0x0000001802037810 */ /* 0x000fc40007ffe0ff */
[----:B------:R-:W-:Y:S02]  /*3ec0*/  FSEL R150, R13, -INF , !P3 ;  /* 0xff8000000d967808 */ /* 0x000fe40005800000 */
[----:B------:R1:W3:Y:S01]  /*3ed0*/  I2F R19, R3 ;  /* 0x0000000300137306 */ /* 0x0002e20000201400 */
[CC--:B------:R-:W-:Y:S01]  /*3ee0*/  ISETP.GE.AND P1, PT, R3.reuse, R16.reuse, PT ;  /* 0x000000100300720c */ /* 0x0c0fe20003f26270 */
[----:B-----5:R-:W-:Y:S01]  /*3ef0*/  HMMA.16816.F32 R28, R8, R40, R72 ;  /* 0x00000028081c723c */ /* 0x020fe20000001848 */
[-C--:B------:R-:W-:Y:S02]  /*3f00*/  ISETP.GE.AND P0, PT, R3, R17.reuse, PT ;  /* 0x000000110300720c */ /* 0x080fe40003f06270 */
[C---:B------:R-:W-:Y:S02]  /*3f10*/  ISETP.GE.AND P6, PT, R6.reuse, R16, PT ;  /* 0x000000100600720c */ /* 0x040fe40003fc6270 */
[----:B------:R-:W-:Y:S02]  /*3f20*/  ISETP.GE.AND P3, PT, R6, R17, PT ;  /* 0x000000110600720c */ /* 0x000fe40003f66270 */
[----:B--2---:R-:W-:-:S02]  /*3f30*/  IADD3 R6, R2, 0x21, RZ ;  /* 0x0000002102067810 */ /* 0x004fc40007ffe0ff */
[----:B------:R-:W-:Y:S01]  /*3f40*/  FSEL R153, R7, -INF , !P2 ;  /* 0xff80000007997808 */ /* 0x000fe20005000000 */
[----:B------:R-:W-:Y:S01]  /*3f50*/  FFMA.FTZ R7, R14, UR4, R35 ;  /* 0x000000040e077c23 */ /* 0x000fe20008010023 */
[----:B------:R2:W-:Y:S01]  /*3f60*/  I2F R21, R6 ;  /* 0x0000000600157306 */ /* 0x0005e20000201400 */
[----:B------:R-:W-:Y:S02]  /*3f70*/  FSEL R154, R12, -INF , !P5 ;  /* 0xff8000000c9a7808 */ /* 0x000fe40006800000 */
[----:B-1----:R-:W-:Y:S01]  /*3f80*/  IADD3 R3, R2, 0x20, RZ ;  /* 0x0000002002037810 */ /* 0x002fe20007ffe0ff */
[----:B---3--:R-:W-:Y:S01]  /*3f90*/  FFMA.FTZ R13, R19, UR4, R24 ;  /* 0x00000004130d7c23 */ /* 0x008fe20008010018 */
[----:B------:R-:W-:Y:S01]  /*3fa0*/  FSEL R155, R7, -INF , !P4 ;  /* 0xff800000079b7808 */ /* 0x000fe20006000000 */
[----:B------:R-:W-:Y:S01]  /*3fb0*/  FFMA.FTZ R7, R18, UR4, R25 ;  /* 0x0000000412077c23 */ /* 0x000fe20008010019 */
[C---:B------:R-:W-:Y:S01]  /*3fc0*/  ISETP.GE.AND P5, PT, R3.reuse, R16, PT ;  /* 0x000000100300720c */ /* 0x040fe20003fa6270 */
[----:B------:R1:W3:Y:S01]  /*3fd0*/  I2F R15, R3 ;  /* 0x00000003000f7306 */ /* 0x0002e20000201400 */
[----:B------:R-:W-:Y:S01]  /*3fe0*/  ISETP.GE.AND P2, PT, R3, R17, PT ;  /* 0x000000110300720c */ /* 0x000fe20003f46270 */
[----:B------:R-:W-:Y:S01]  /*3ff0*/  FFMA.FTZ R12, R19, UR4, R26 ;  /* 0x00000004130c7c23 */ /* 0x000fe2000801001a */
[----:B------:R-:W-:-:S02]  /*4000*/  FSEL R63, R13, -INF , !P1 ;  /* 0xff8000000d3f7808 */ /* 0x000fc40004800000 */
[----:B------:R-:W-:Y:S01]  /*4010*/  FSEL R62, R7, -INF , !P6 ;  /* 0xff800000073e7808 */ /* 0x000fe20007000000 */
[----:B------:R-:W-:Y:S01]  /*4020*/  FFMA.FTZ R7, R18, UR4, R27 ;  /* 0x0000000412077c23 */ /* 0x000fe2000801001b */
[CC--:B------:R-:W-:Y:S02]  /*4030*/  ISETP.GE.AND P4, PT, R6.reuse, R16.reuse, PT ;  /* 0x000000100600720c */ /* 0x0c0fe40003f86270 */
[-C--:B------:R-:W-:Y:S02]  /*4040*/  ISETP.GE.AND P1, PT, R6, R17.reuse, PT ;  /* 0x000000110600720c */ /* 0x080fe40003f26270 */
[----:B--2---:R-:W-:Y:S02]  /*4050*/  IADD3 R6, R2, 0x29, RZ ;  /* 0x0000002902067810 */ /* 0x004fe40007ffe0ff */
[----:B------:R-:W-:Y:S02]  /*4060*/  FSEL R152, R12, -INF , !P0 ;  /* 0xff8000000c987808 */ /* 0x000fe40004000000 */
[----:B------:R2:W-:Y:S01]  /*4070*/  I2F R19, R6 ;  /* 0x0000000600137306 */ /* 0x0005e20000201400 */
[----:B-1----:R-:W-:Y:S01]  /*4080*/  IADD3 R3, R2, 0x28, RZ ;  /* 0x0000002802037810 */ /* 0x002fe20007ffe0ff */
[----:B---3--:R-:W-:Y:S01]  /*4090*/  FFMA.FTZ R12, R15, UR4, R46 ;  /* 0x000000040f0c7c23 */ /* 0x008fe2000801002e */
[----:B------:R-:W-:Y:S01]  /*40a0*/  FSEL R149, R7, -INF , !P3 ;  /* 0xff80000007957808 */ /* 0x000fe20005800000 */
[----:B------:R-:W-:Y:S01]  /*40b0*/  FFMA.FTZ R7, R21, UR4, R45 ;  /* 0x0000000415077c23 */ /* 0x000fe2000801002d */
[----:B------:R-:W-:Y:S01]  /*40c0*/  ISETP.GE.AND P0, PT, R3, R16, PT ;  /* 0x000000100300720c */ /* 0x000fe20003f06270 */
[----:B------:R-:W-:Y:S01]  /*40d0*/  FFMA.FTZ R13, R15, UR4, R44 ;  /* 0x000000040f0d7c23 */ /* 0x000fe2000801002c */
[----:B------:R-:W-:Y:S01]  /*40e0*/  ISETP.GE.AND P6, PT, R3, R17, PT ;  /* 0x000000110300720c */ /* 0x000fe20003fc6270 */
[----:B------:R-:W1:Y:S01]  /*40f0*/  I2F R20, R3 ;  /* 0x0000000300147306 */ /* 0x000e620000201400 */
[----:B------:R-:W-:-:S02]  /*4100*/  FSEL R237, R12, -INF , !P2 ;  /* 0xff8000000ced7808 */ /* 0x000fc40005000000 */
[----:B------:R-:W-:Y:S02]  /*4110*/  FSEL R232, R7, -INF , !P4 ;  /* 0xff80000007e87808 */ /* 0x000fe40006000000 */
[----:B------:R-:W-:Y:S02]  /*4120*/  FSEL R227, R13, -INF , !P5 ;  /* 0xff8000000de37808 */ /* 0x000fe40006800000 */
[C---:B------:R-:W-:Y:S01]  /*4130*/  ISETP.GE.AND P3, PT, R6.reuse, R16, PT ;  /* 0x000000100600720c */ /* 0x040fe20003f66270 */
[----:B------:R-:W-:Y:S01]  /*4140*/  HMMA.16816.F32 R12, R8, R42, R56 ;  /* 0x0000002a080c723c */ /* 0x000fe20000001838 */
[----:B------:R-:W-:Y:S01]  /*4150*/  ISETP.GE.AND P5, PT, R6, R17, PT ;  /* 0x000000110600720c */ /* 0x000fe20003fa6270 */
[----:B--2---:R-:W-:-:S05]  /*4160*/  FFMA.FTZ R6, R21, UR4, R47 ;  /* 0x0000000415067c23 */ /* 0x004fca000801002f */
[----:B------:R-:W-:Y:S01]  /*4170*/  FSEL R195, R6, -INF , !P1 ;  /* 0xff80000006c37808 */ /* 0x000fe20004800000 */
[----:B-1----:R-:W-:Y:S01]  /*4180*/  FFMA.FTZ R7, R20, UR4, R36 ;  /* 0x0000000414077c23 */ /* 0x002fe20008010024 */
[C---:B------:R-:W-:Y:S01]  /*4190*/  IADD3 R3, R2.reuse, 0x30, RZ ;  /* 0x0000003002037810 */ /* 0x040fe20007ffe0ff */
[----:B------:R-:W-:Y:S01]  /*41a0*/  FFMA.FTZ R6, R19, UR4, R39 ;  /* 0x0000000413067c23 */ /* 0x000fe20008010027 */
[----:B------:R-:W-:Y:S01]  /*41b0*/  IADD3 R9, R2, 0x38, RZ ;  /* 0x0000003802097810 */ /* 0x000fe20007ffe0ff */
[----:B------:R-:W-:Y:S01]  /*41c0*/  FFMA.FTZ R8, R20, UR4, R38 ;  /* 0x0000000414087c23 */ /* 0x000fe20008010026 */
[----:B------:R1:W2:Y:S01]  /*41d0*/  I2F R18, R3 ;  /* 0x0000000300127306 */ /* 0x0002a20000201400 */
[C---:B------:R-:W-:Y:S02]  /*41e0*/  ISETP.GE.AND P2, PT, R3.reuse, R16, PT ;  /* 0x000000100300720c */ /* 0x040fe40003f46270 */
[----:B------:R-:W-:Y:S02]  /*41f0*/  ISETP.GE.AND P4, PT, R3, R17, PT ;  /* 0x000000110300720c */ /* 0x000fe40003f86270 */
[----:B------:R-:W-:-:S02]  /*4200*/  FSEL R166, R7, -INF , !P0 ;  /* 0xff80000007a67808 */ /* 0x000fc40004000000 */
[----:B------:R-:W-:Y:S01]  /*4210*/  FSEL R252, R6, -INF , !P5 ;  /* 0xff80000006fc7808 */ /* 0x000fe20006800000 */
[----:B------:R3:W-:Y:S01]  /*4220*/  I2F R10, R9 ;  /* 0x00000009000a7306 */ /* 0x0007e20000201400 */
        /* <DEDUP_REMOVED lines=11> */
[----:B---3--:R-:W-:-:S05]  /*42e0*/  FFMA.FTZ R9, R76, UR4, R64 ;  /* 0x000000044c097c23 */ /* 0x008fca0008010040 */
[----:B------:R-:W-:Y:S01]  /*42f0*/  FSEL R20, R9, -INF , !P6 ;  /* 0xff80000009147808 */ /* 0x000fe20007000000 */
[----:B-1----:R-:W-:Y:S02]  /*4300*/  FFMA.FTZ R3, R19, UR4, R37 ;  /* 0x0000000413037c23 */ /* 0x002fe40008010025 */
[----:B--2---:R-:W-:-:S03]  /*4310*/  FFMA.FTZ R6, R11, UR4, R29 ;  /* 0x000000040b067c23 */ /* 0x004fc6000801001d */
[----:B------:R-:W-:Y:S01]  /*4320*/  FSEL R167, R3, -INF , !P3 ;  /* 0xff80000003a77808 */ /* 0x000fe20005800000 */
[----:B------:R-:W-:Y:S01]  /*4330*/  FFMA.FTZ R3, R18, UR4, R30 ;  /* 0x0000000412037c23 */ /* 0x000fe2000801001e */
[C---:B------:R-:W-:Y:S02]  /*4340*/  ISETP.GE.AND P3, PT, R2.reuse, R17, PT ;  /* 0x000000110200720c */ /* 0x040fe40003f66270 */
[----:B------:R-:W-:Y:S02]  /*4350*/  IADD3 R2, R2, 0x39, RZ ;  /* 0x0000003902027810 */ /* 0x000fe40007ffe0ff */
[----:B------:R-:W-:Y:S02]  /*4360*/  FSEL R3, R3, -INF , !P4 ;  /* 0xff80000003037808 */ /* 0x000fe40006000000 */
[----:B------:R1:W2:Y:S01]  /*4370*/  I2F R8, R2 ;  /* 0x0000000200087306 */ /* 0x0002a20000201400 */
[----:B------:R-:W-:Y:S02]  /*4380*/  ISETP.GE.AND P4, PT, R2, R16, PT ;  /* 0x000000100200720c */ /* 0x000fe40003f86270 */
[----:B------:R3:W-:Y:S01]  /*4390*/  STL [R1+0x20], R3 ;  /* 0x0000200301007387 */ /* 0x0007e20000100800 */
[----:B------:R-:W-:-:S02]  /*43a0*/  FSEL R21, R7, -INF , !P3 ;  /* 0xff80000007157808 */ /* 0x000fc40005800000 */
[----:B---3--:R-:W-:Y:S01]  /*43b0*/  FSEL R3, R6, -INF , !P1 ;  /* 0xff80000006037808 */ /* 0x008fe20004800000 */
[----:B------:R-:W-:Y:S01]  /*43c0*/  FFMA.FTZ R6, R10, UR4, R14 ;  /* 0x000000040a067c23 */ /* 0x000fe2000801000e */
[----:B------:R-:W-:Y:S01]  /*43d0*/  ISETP.GE.AND P1, PT, R2, R17, PT ;  /* 0x000000110200720c */ /* 0x000fe20003f26270 */
[----:B-1----:R-:W-:Y:S02]  /*43e0*/  FFMA.FTZ R2, R11, UR4, R31 ;  /* 0x000000040b027c23 */ /* 0x002fe4000801001f */
[----:B------:R2:W-:Y:S01]  /*43f0*/  STL [R1+0x14], R3 ;  /* 0x0000140301007387 */ /* 0x0005e20000100800 */
[----:B------:R-:W-:Y:S01]  /*4400*/  FFMA.FTZ R11, R10, UR4, R12 ;  /* 0x000000040a0b7c23 */ /* 0x000fe2000801000c */
[----:B------:R-:W-:Y:S02]  /*4410*/  FSEL R196, R6, -INF , !P2 ;  /* 0xff80000006c47808 */ /* 0x000fe40005000000 */
[----:B------:R-:W-:Y:S02]  /*4420*/  FSEL R230, R2, -INF , !P0 ;  /* 0xff80000002e67808 */ /* 0x000fe40004000000 */
[----:B------:R-:W-:-:S02]  /*4430*/  PLOP3.LUT P0, PT, PT, PT, UP0, 0x80, 0x0 ;  /* 0x000000000000781c */ /* 0x000fc40003f0f008 */
[----:B------:R-:W-:Y:S01]  /*4440*/  FSEL R229, R11, -INF , !P5 ;  /* 0xff8000000be57808 */ /* 0x000fe20006800000 */
[C---:B--2---:R-:W-:Y:S02]  /*4450*/  FFMA.FTZ R3, R8.reuse, UR4, R13 ;  /* 0x0000000408037c23 */ /* 0x044fe4000801000d */
[----:B------:R-:W-:-:S03]  /*4460*/  FFMA.FTZ R8, R8, UR4, R15 ;  /* 0x0000000408087c23 */ /* 0x000fc6000801000f */
[----:B------:R-:W-:Y:S02]  /*4470*/  FSEL R173, R3, -INF , !P4 ;  /* 0xff80000003ad7808 */ /* 0x000fe40006000000 */
[----:B------:R-:W-:-:S03]  /*4480*/  FSEL R182, R8, -INF , !P1 ;  /* 0xff80000008b67808 */ /* 0x000fc60004800000 */
        /* <DEDUP_REMOVED lines=71> */
.L_x_829:
[----:B------:R-:W-:Y:S05]  /*4900*/  BSYNC B0 ;  /* 0x0000000000007941 */ /* 0x000fea0003800000 */
.L_x_828:
[----:B------:R-:W0:Y:S02]  /*4910*/  LDGDEPBAR ;  /* 0x00000000000079af */ /* 0x000e240000000000 */
.L_x_827:
[----:B------:R3:W-:Y:S04]  /*4920*/  STL [R1+0x78], R206 ;  /* 0x000078ce01007387 */ /* 0x0007e80000100800 */
[----:B---3--:R-:W3:Y:S04]  /*4930*/  LDL.LU R206, [R1+0x14] ;  /* 0x0000140001ce7983 */ /* 0x008ee80000300800 */
[----:B------:R4:W-:Y:S04]  /*4940*/  STL [R1+0x74], R205 ;  /* 0x000074cd01007387 */ /* 0x0009e80000100800 */
[----:B----4-:R-:W4:Y:S01]  /*4950*/  LDL.LU R205, [R1+0x20] ;  /* 0x0000200001cd7983 */ /* 0x010f220000300800 */
[----:B--2---:R-:W-:Y:S01]  /*4960*/  FMNMX.FTZ R2, R20, R49, !PT ;  /* 0x0000003114027209 */ /* 0x004fe20007810000 */
        /* <DEDUP_REMOVED lines=10> */
[----:B------:R2:W-:Y:S01]  /*4a10*/  STL [R1+0x68], R17 ;  /* 0x0000681101007387 */ /* 0x0005e20000100800 */
[----:B------:R-:W-:Y:S01]  /*4a20*/  FMNMX.FTZ R2, R150, R2, !PT ;  /* 0x0000000296027209 */ /* 0x000fe20007810000 */
[----:B------:R-:W-:Y:S01]  /*4a30*/  UIADD3 UR14, UR38, 0x3c6ef372, URZ ;  /* 0x3c6ef372260e7890 */ /* 0x000fe2000fffe03f */
[----:B------:R-:W-:Y:S01]  /*4a40*/  IMAD R201, R4, 0x2, R200 ;  /* 0x0000000204c97824 */ /* 0x000fe200078e02c8 */
[----:B------:R-:W-:Y:S01]  /*4a50*/  STL [R1+0x64], R16 ;  /* 0x0000641001007387 */ /* 0x000fe20000100800 */
[----:B------:R-:W-:Y:S01]  /*4a60*/  FMNMX.FTZ R2, R153, R2, !PT ;  /* 0x0000000299027209 */ /* 0x000fe20007810000 */
[----:B------:R-:W-:Y:S01]  /*4a70*/  UIADD3 UR13, UR39, 0x76cf5d0a, URZ ;  /* 0x76cf5d0a270d7890 */ /* 0x000fe2000fffe03f */
[C---:B------:R-:W-:Y:S01]  /*4a80*/  LEA R203, R0.reuse, R200, 0x1 ;  /* 0x000000c800cb7211 */ /* 0x040fe200078e08ff */
[----:B------:R-:W-:Y:S01]  /*4a90*/  UIADD3 UR11, UR39, 0x32370b8f, URZ ;  /* 0x32370b8f270b7890 */ /* 0x000fe2000fffe03f */
[----:B------:R-:W-:Y:S01]  /*4aa0*/  FMNMX.FTZ R2, R63, R2, !PT ;  /* 0x000000023f027209 */ /* 0x000fe20007810000 */
[----:B------:R-:W-:Y:S01]  /*4ab0*/  UIADD3 UR10, UR38, 0x78dde6e4, URZ ;  /* 0x78dde6e4260a7890 */ /* 0x000fe2000fffe03f */
[----:B------:R-:W-:Y:S01]  /*4ac0*/  IMAD R202, R0, 0x2, R201 ;  /* 0x0000000200ca7824 */ /* 0x000fe200078e02c9 */
[----:B------:R-:W-:Y:S01]  /*4ad0*/  UIADD3 UR12, UR38, -0x255992d5, URZ ;  /* 0xdaa66d2b260c7890 */ /* 0x000fe2000fffe03f */
[----:B------:R-:W-:Y:S01]  /*4ae0*/  FMNMX.FTZ R2, R62, R2, !PT ;  /* 0x000000023e027209 */ /* 0x000fe20007810000 */
[----:B------:R-:W-:Y:S01]  /*4af0*/  UIADD3 UR5, UR39, -0x56f99767, URZ ;  /* 0xa906689927057890 */ /* 0x000fe2000fffe03f */
[----:B------:R-:W-:Y:S01]  /*4b00*/  LDSM.16.MT88.4 R32, [R201+0x1a000] ;  /* 0x01a00000c920783b */ /* 0x000fe20000004200 */
[----:B------:R-:W-:Y:S01]  /*4b10*/  UIADD3 UR9, UR39, -0x126145ec, URZ ;  /* 0xed9eba1427097890 */ /* 0x000fe2000fffe03f */
[----:B------:R-:W-:Y:S01]  /*4b20*/  FMNMX.FTZ R3, R227, R2, !PT ;  /* 0x00000002e3037209 */ /* 0x000fe20007810000 */
[----:B------:R-:W-:Y:S01]  /*4b30*/  UIADD3 UR17, UR38, -0x4ab325aa, URZ ;  /* 0xb54cda5626117890 */ /* 0x000fe2000fffe03f */
        /* <DEDUP_REMOVED lines=15> */
[----:B--2---:R-:W-:-:S02]  /*4c30*/  PRMT R17, R105, 0x7054, R105 ;  /* 0x0000705469117816 */ /* 0x004fc40000000069 */
[----:B------:R-:W-:Y:S01]  /*4c40*/  FMNMX.FTZ R2, R152, R2, !PT ;  /* 0x0000000298027209 */ /* 0x000fe20007810000 */
[----:B------:R-:W-:Y:S03]  /*4c50*/  LDSM.16.MT88.4 R52, [R200+0x1e000] ;  /* 0x01e00000c834783b */ /* 0x000fe60000004200 */
[----:B------:R-:W-:Y:S01]  /*4c60*/  FMNMX.FTZ R2, R149, R2, !PT ;  /* 0x0000000295027209 */ /* 0x000fe20007810000 */
[----:B------:R-:W-:Y:S03]  /*4c70*/  LDSM.16.MT88.4 R36, [R200+0x1a000] ;  /* 0x01a00000c824783b */ /* 0x000fe60000004200 */
[----:B------:R-:W-:-:S04]  /*4c80*/  FMNMX.FTZ R2, R237, R2, !PT ;  /* 0x00000002ed027209 */ /* 0x000fc80007810000 */
[----:B------:R-:W-:-:S04]  /*4c90*/  FMNMX.FTZ R2, R195, R2, !PT ;  /* 0x00000002c3027209 */ /* 0x000fc80007810000 */
[----:B------:R-:W-:-:S04]  /*4ca0*/  FMNMX.FTZ R2, R233, R2, !PT ;  /* 0x00000002e9027209 */ /* 0x000fc80007810000 */
[----:B------:R-:W-:Y:S02]  /*4cb0*/  FMNMX.FTZ R2, R252, R2, !PT ;  /* 0x00000002fc027209 */ /* 0x000fe40007810000 */
[----:B---3--:R-:W-:-:S04]  /*4cc0*/  FMNMX.FTZ R148, R206, R148, !PT ;  /* 0x00000094ce947209 */ /* 0x008fc80007810000 */
[----:B------:R-:W-:-:S04]  /*4cd0*/  FMNMX.FTZ R148, R229, R148, !PT ;  /* 0x00000094e5947209 */ /* 0x000fc80007810000 */
[----:B------:R-:W-:-:S05]  /*4ce0*/  FMNMX.FTZ R148, R173, R148, !PT ;  /* 0x00000094ad947209 */ /* 0x000fca0007810000 */
[----:B------:R-:W2:Y:S01]  /*4cf0*/  SHFL.BFLY PT, R3, R148, 0x2, 0x1f ;  /* 0x0c401f0094037f89 */ /* 0x000ea200000e0000 */
[----:B----4-:R-:W-:-:S04]  /*4d00*/  FMNMX.FTZ R2, R205, R2, !PT ;  /* 0x00000002cd027209 */ /* 0x010fc80007810000 */
        /* <DEDUP_REMOVED lines=45> */
[----:B------:R-:W-:Y:S01]  /*4fe0*/  LOP3.LUT R6, R19, UR5, R6, 0x96, !PT ;  /* 0x0000000513067c12 */ /* 0x000fe2000f8e9606 */
[----:B------:R-:W-:Y:S01]  /*4ff0*/  IMAD.MOV.U32 R19, RZ, RZ, R17 ;  /* 0x000000ffff137224 */ /* 0x000fe200078e0011 */
        /* <DEDUP_REMOVED lines=13> */
[----:B------:R-:W1:Y:S01]  /*50d0*/  LDSM.16.MT88.4 R48, [R201+0x18000] ;  /* 0x01800000c930783b */ /* 0x000e620000004200 */
[----:B------:R-:W-:Y:S01]  /*50e0*/  PRMT R7, R11, 0x5410, R9 ;  /* 0x000054100b077816 */ /* 0x000fe20000000009 */
[----:B------:R2:W-:Y:S01]  /*50f0*/  MUFU.EX2 R193, R8 ;  /* 0x0000000800c17308 */ /* 0x0005e20000000800 */
[----:B------:R-:W-:Y:S02]  /*5100*/  LOP3.LUT R11, R5, 0xff, RZ, 0xc0, !PT ;  /* 0x000000ff050b7812 */ /* 0x000fe400078ec0ff */
[----:B------:R-:W-:Y:S02]  /*5110*/  SHF.R.U32.HI R9, RZ, 0x18, R5 ;  /* 0x00000018ff097819 */ /* 0x000fe40000011605 */
[----:B------:R-:W-:-:S04]  /*5120*/  LOP3.LUT R5, R4, 0xff, RZ, 0xc0, !PT ;  /* 0x000000ff04057812 */ /* 0x000fc800078ec0ff */
[----:B------:R-:W-:-:S05]  /*5130*/  PRMT R5, R5, 0x5410, R9 ;  /* 0x0000541005057816 */ /* 0x000fca0000000009 */
[----:B------:R-:W-:Y:S01]  /*5140*/  HSET2.LE.AND R5, R5, R17, PT ;  /* 0x0000001105057233 */ /* 0x000fe20003803000 */
[----:B--2---:R-:W-:Y:S01]  /*5150*/  SHF.R.U32.HI R8, RZ, 0x10, R6 ;  /* 0x00000010ff087819 */ /* 0x004fe20000011606 */
[----:B------:R-:W-:-:S03]  /*5160*/  FFMA.FTZ R6, R22, c[0x0][0x23c], -R2 ;  /* 0x00008f0016067a23 */ /* 0x000fc60000010802 */
[----:B------:R-:W-:Y:S01]  /*5170*/  LOP3.LUT R8, R8, 0xff, RZ, 0xc0, !PT ;  /* 0x000000ff08087812 */ /* 0x000fe200078ec0ff */
[----:B------:R2:W3:Y:S03]  /*5180*/  MUFU.EX2 R183, R6 ;  /* 0x0000000600b77308 */ /* 0x0004e60000000800 */
[----:B------:R-:W-:Y:S02]  /*5190*/  PRMT R10, R8, 0x5410, R10 ;  /* 0x00005410080a7816 */ /* 0x000fe4000000000a */
[----:B------:R-:W-:Y:S01]  /*51a0*/  SHF.R.U32.HI R8, RZ, 0x8, R0 ;  /* 0x00000008ff087819 */ /* 0x000fe20000011600 */
[--C-:B------:R-:W-:Y:S02]  /*51b0*/  HSET2.LE.AND R0, R7, R17.reuse, PT ;  /* 0x0000001107007233 */ /* 0x100fe40003803000 */
[----:B------:R-:W-:Y:S01]  /*51c0*/  HSET2.LE.AND R7, R10, R17, PT ;  /* 0x000000110a077233 */ /* 0x000fe20003803000 */
[----:B------:R-:W-:Y:S01]  /*51d0*/  PRMT R8, R11, 0x5410, R8 ;  /* 0x000054100b087816 */ /* 0x000fe20000000008 */
[----:B--2---:R-:W-:Y:S01]  /*51e0*/  FFMA.FTZ R6, R21, c[0x0][0x23c], -R2 ;  /* 0x00008f0015067a23 */ /* 0x004fe20000010802 */
[----:B---3--:R-:W-:Y:S01]  /*51f0*/  F2FP.PACK_AB R4, R183, R193 ;  /* 0x000000c1b704723e */ /* 0x008fe200000000ff */
[----:B------:R-:W2:Y:S02]  /*5200*/  LDSM.16.MT88.4 R20, [R200+0x1c000] ;  /* 0x01c00000c814783b */ /* 0x000ea40000004200 */
[----:B------:R3:W-:Y:S01]  /*5210*/  MUFU.EX2 R197, R6 ;  /* 0x0000000600c57308 */ /* 0x0007e20000000800 */
[----:B------:R-:W-:-:S02]  /*5220*/  LOP3.LUT R7, R7, R4, RZ, 0xc0, !PT ;  /* 0x0000000407077212 */ /* 0x000fc400078ec0ff */
[----:B------:R-:W-:Y:S01]  /*5230*/  F2FP.PACK_AB R4, R16, R151 ;  /* 0x000000971004723e */ /* 0x000fe200000000ff */
[----:B---3--:R-:W-:-:S04]  /*5240*/  FFMA.FTZ R6, R65, c[0x0][0x23c], -R2 ;  /* 0x00008f0041067a23 */ /* 0x008fc80000010802 */
[----:B------:R3:W4:Y:S02]  /*5250*/  MUFU.EX2 R204, R6 ;  /* 0x0000000600cc7308 */ /* 0x0007240000000800 */
[----:B---3--:R-:W-:-:S04]  /*5260*/  F2FP.PACK_AB R6, R192, R194 ;  /* 0x000000c2c006723e */ /* 0x008fc800000000ff */
[----:B------:R-:W-:Y:S01]  /*5270*/  LOP3.LUT R6, R0, R6, RZ, 0xc0, !PT ;  /* 0x0000000600067212 */ /* 0x000fe200078ec0ff */
[----:B------:R-:W-:Y:S01]  /*5280*/  HSET2.LE.AND R0, R8, R17, PT ;  /* 0x0000001108007233 */ /* 0x000fe20003803000 */
[----:B----4-:R-:W-:-:S04]  /*5290*/  F2FP.PACK_AB R8, R204, R197 ;  /* 0x000000c5cc08723e */ /* 0x010fc800000000ff */
[----:B------:R-:W-:Y:S02]  /*52a0*/  LOP3.LUT R5, R5, R8, RZ, 0xc0, !PT ;  /* 0x0000000805057212 */ /* 0x000fe400078ec0ff */
[----:B------:R-:W3:Y:S01]  /*52b0*/  LDSM.16.MT88.4 R8, [R201+0x1c000] ;  /* 0x01c00000c908783b */ /* 0x000ee20000004200 */
[----:B------:R-:W-:Y:S01]  /*52c0*/  LOP3.LUT R4, R0, R4, RZ, 0xc0, !PT ;  /* 0x0000000400047212 */ /* 0x000fe200078ec0ff */
[----:B------:R-:W-:-:S04]  /*52d0*/  FFMA.FTZ R0, R150, c[0x0][0x23c], -R12 ;  /* 0x00008f0096007a23 */ /* 0x000fc8000001080c */
[----:B------:R4:W-:Y:S02]  /*52e0*/  MUFU.EX2 R231, R0 ;  /* 0x0000000000e77308 */ /* 0x0009e40000000800 */
[C---:B------:R-:W-:Y:S08]  /*52f0*/  HMMA.16816.F32 R136, R4.reuse, R32, RZ ;  /* 0x000000200488723c */ /* 0x040ff000000018ff */
[----:B------:R-:W-:Y:S01]  /*5300*/  HMMA.16816.F32 R120, R4, R34, RZ ;  /* 0x000000220478723c */ /* 0x000fe200000018ff */
[----:B------:R-:W2:Y:S01]  /*5310*/  LDSM.16.MT88.4 R32, [R201+0x1e000] ;  /* 0x01e00000c920783b */ /* 0x000ea20000004200 */
[----:B----4-:R-:W-:-:S06]  /*5320*/  LOP3.LUT R0, R15, UR8, R156, 0x96, !PT ;  /* 0x000000080f007c12 */ /* 0x010fcc000f8e969c */
[C---:B------:R-:W-:Y:S08]  /*5330*/  HMMA.16816.F32 R140, R4.reuse, R40, RZ ;  /* 0x00000028048c723c */ /* 0x040ff000000018ff */
[C---:B------:R-:W-:Y:S01]  /*5340*/  HMMA.16816.F32 R128, R4.reuse, R42, RZ ;  /* 0x0000002a0480723c */ /* 0x040fe200000018ff */
[----:B------:R-:W4:Y:S07]  /*5350*/  LDSM.16.MT88.4 R40, [R203+0x1c000] ;  /* 0x01c00000cb28783b */ /* 0x000f2e0000004200 */
[C---:B-1----:R-:W-:Y:S08]  /*5360*/  HMMA.16816.F32 R116, R4.reuse, R48, RZ ;  /* 0x000000300474723c */ /* 0x042ff000000018ff */
[C---:B------:R-:W-:Y:S01]  /*5370*/  HMMA.16816.F32 R108, R4.reuse, R50, RZ ;  /* 0x00000032046c723c */ /* 0x040fe200000018ff */
[----:B------:R-:W1:Y:S07]  /*5380*/  LDSM.16.MT88.4 R48, [R202+0x1c000] ;  /* 0x01c00000ca30783b */ /* 0x000e6e0000004200 */
[C---:B------:R-:W-:Y:S08]  /*5390*/  HMMA.16816.F32 R96, R4.reuse, R24, RZ ;  /* 0x000000180460723c */ /* 0x040ff000000018ff */
[C---:B------:R-:W-:Y:S01]  /*53a0*/  HMMA.16816.F32 R84, R4.reuse, R26, RZ ;  /* 0x0000001a0454723c */ /* 0x040fe200000018ff */
[----:B------:R-:W-:Y:S07]  /*53b0*/  LDSM.16.MT88.4 R24, [R202+0x1e000] ;  /* 0x01e00000ca18783b */ /* 0x000fee0000004200 */
[C---:B--2---:R-:W-:Y:S08]  /*53c0*/  HMMA.16816.F32 R64, R4.reuse, R20, RZ ;  /* 0x000000140440723c */ /* 0x044ff000000018ff */
[C---:B------:R-:W-:Y:S01]  /*53d0*/  HMMA.16816.F32 R80, R4.reuse, R22, RZ ;  /* 0x000000160450723c */ /* 0x040fe200000018ff */
[----:B------:R-:W2:Y:S07]  /*53e0*/  LDSM.16.MT88.4 R20, [R203+0x1e000] ;  /* 0x01e00000cb14783b */ /* 0x000eae0000004200 */
[C---:B------:R-:W-:Y:S08]  /*53f0*/  HMMA.16816.F32 R100, R4.reuse, R56, RZ ;  /* 0x000000380464723c */ /* 0x040ff000000018ff */
[C---:B------:R-:W-:Y:S08]  /*5400*/  HMMA.16816.F32 R88, R4.reuse, R58, RZ ;  /* 0x0000003a0458723c */ /* 0x040ff000000018ff */
[C---:B---3--:R-:W-:Y:S07]  /*5410*/  HMMA.16816.F32 R56, R4.reuse, R8, RZ ;  /* 0x000000080438723c */ /* 0x048fee00000018ff */
[--C-:B------:R-:W-:Y:S01]  /*5420*/  FFMA.FTZ R8, R153, c[0x0][0x23c], -R12.reuse ;  /* 0x00008f0099087a23 */ /* 0x100fe2000001080c */
[C---:B------:R-:W-:Y:S03]  /*5430*/  HMMA.16816.F32 R76, R4.reuse, R10, RZ ;  /* 0x0000000a044c723c */ /* 0x040fe600000018ff */
[----:B------:R3:W-:Y:S04]  /*5440*/  MUFU.EX2 R174, R8 ;  /* 0x0000000800ae7308 */ /* 0x0007e80000000800 */
[----:B------:R-:W-:Y:S01]  /*5450*/  FFMA.FTZ R11, R62, c[0x0][0x23c], -R12 ;  /* 0x00008f003e0b7a23 */ /* 0x000fe2000001080c */
[C---:B------:R-:W-:Y:S03]  /*5460*/  HMMA.16816.F32 R112, R4.reuse, R28, RZ ;  /* 0x0000001c0470723c */ /* 0x040fe600000018ff */
[----:B------:R-:W-:Y:S05]  /*5470*/  MUFU.EX2 R228, R11 ;  /* 0x0000000b00e47308 */ /* 0x000fea0000000800 */
[----:B------:R-:W-:Y:S01]  /*5480*/  HMMA.16816.F32 R104, R4, R30, RZ ;  /* 0x0000001e0468723c */ /* 0x000fe200000018ff */
[----:B------:R-:W-:Y:S01]  /*5490*/  LDSM.16.MT88.4 R28, [R201+0x18800] ;  /* 0x01880000c91c783b */ /* 0x000fe20000004200 */
[----:B---3--:R-:W-:-:S04]  /*54a0*/  IMAD.WIDE.U32 R8, R0, -0x2daee0ad, RZ ;  /* 0xd2511f5300087825 */ /* 0x008fc800078e00ff */
[----:B------:R-:W-:Y:S01]  /*54b0*/  FFMA.FTZ R0, R63, c[0x0][0x23c], -R12 ;  /* 0x00008f003f007a23 */ /* 0x000fe2000001080c */
[--C-:B------:R-:W-:Y:S01]  /*54c0*/  SHF.R.U32.HI R10, RZ, 0x10, R8.reuse ;  /* 0x00000010ff0a7819 */ /* 0x100fe20000011608 */
[----:B------:R-:W-:Y:S01]  /*54d0*/  HMMA.16816.F32 R156, R4, R32, RZ ;  /* 0x00000020049c723c */ /* 0x000fe200000018ff */
[----:B------:R-:W-:Y:S01]  /*54e0*/  LOP3.LUT R14, R8, 0xff, RZ, 0xc0, !PT ;  /* 0x000000ff080e7812 */ /* 0x000fe200078ec0ff */
[----:B------:R3:W1:Y:S01]  /*54f0*/  MUFU.EX2 R236, R0 ;  /* 0x0000000000ec7308 */ /* 0x0006620000000800 */
[----:B------:R-:W-:-:S05]  /*5500*/  SHF.R.U32.HI R13, RZ, 0x18, R8 ;  /* 0x00000018ff0d7819 */ /* 0x000fca0000011608 */
[C---:B------:R-:W-:Y:S01]  /*5510*/  HMMA.16816.F32 R160, R4.reuse, R34, RZ ;  /* 0x0000002204a0723c */ /* 0x040fe200000018ff */
[----:B------:R-:W2:Y:S07]  /*5520*/  LDSM.16.MT88.4 R32, [R200+0x18800] ;  /* 0x01880000c820783b */ /* 0x000eae0000004200 */
[----:B------:R-:W-:Y:S01]  /*5530*/  HMMA.16816.F32 R72, R4, R44, RZ ;  /* 0x0000002c0448723c */ /* 0x000fe200000018ff */
[----:B---3--:R-:W-:Y:S02]  /*5540*/  LOP3.LUT R0, R8, 0xffff, RZ, 0xc0, !PT ;  /* 0x0000ffff08007812 */ /* 0x008fe400078ec0ff */
[----:B------:R-:W-:Y:S01]  /*5550*/  LOP3.LUT R8, R10, 0xff, RZ, 0xc0, !PT ;  /* 0x000000ff0a087812 */ /* 0x000fe200078ec0ff */
[----:B------:R-:W-:Y:S01]  /*5560*/  FFMA.FTZ R10, R154, c[0x0][0x23c], -R2 ;  /* 0x00008f009a0a7a23 */ /* 0x000fe20000010802 */
[----:B------:R-:W-:-:S02]  /*5570*/  SHF.R.U32.HI R11, RZ, 0x8, R0 ;  /* 0x00000008ff0b7819 */ /* 0x000fc40000011600 */
[----:B------:R-:W-:Y:S01]  /*5580*/  LOP3.LUT R0, R9, UR18, R18, 0x96, !PT ;  /* 0x0000001209007c12 */ /* 0x000fe2000f8e9612 */
[----:B------:R3:W-:Y:S01]  /*5590*/  MUFU.EX2 R175, R10 ;  /* 0x0000000a00af7308 */ /* 0x0007e20000000800 */
[----:B------:R-:W-:Y:S01]  /*55a0*/  PRMT R18, R8, 0x5410, R13 ;  /* 0x0000541008127816 */ /* 0x000fe2000000000d */
[C---:B----4-:R-:W-:Y:S01]  /*55b0*/  HMMA.16816.F32 R92, R4.reuse, R40, RZ ;  /* 0x00000028045c723c */ /* 0x050fe200000018ff */
[----:B------:R-:W-:Y:S02]  /*55c0*/  LOP3.LUT R8, R0, 0xffff, RZ, 0xc0, !PT ;  /* 0x0000ffff00087812 */ /* 0x000fe400078ec0ff */
[----:B------:R-:W-:Y:S02]  /*55d0*/  SHF.R.U32.HI R9, RZ, 0x10, R0 ;  /* 0x00000010ff097819 */ /* 0x000fe40000011600 */
[----:B------:R-:W-:Y:S02]  /*55e0*/  PRMT R15, R14, 0x5410, R11 ;  /* 0x000054100e0f7816 */ /* 0x000fe4000000000b */
[----:B------:R-:W-:Y:S01]  /*55f0*/  SHF.R.U32.HI R11, RZ, 0x8, R8 ;  /* 0x00000008ff0b7819 */ /* 0x000fe20000011608 */
[----:B-1----:R-:W-:Y:S01]  /*5600*/  HMMA.16816.F32 R132, R4, R48, RZ ;  /* 0x000000300484723c */ /* 0x002fe200000018ff */
[----:B------:R-:W-:Y:S01]  /*5610*/  LOP3.LUT R8, R9, 0xff, RZ, 0xc0, !PT ;  /* 0x000000ff09087812 */ /* 0x000fe200078ec0ff */
[----:B------:R-:W-:Y:S01]  /*5620*/  FFMA.FTZ R9, R149, c[0x0][0x23c], -R2 ;  /* 0x00008f0095097a23 */ /* 0x000fe20000010802 */
[----:B------:R-:W-:-:S02]  /*5630*/  LOP3.LUT R14, R0, 0xff, RZ, 0xc0, !PT ;  /* 0x000000ff000e7812 */ /* 0x000fc400078ec0ff */
[----:B------:R-:W-:Y:S01]  /*5640*/  SHF.R.U32.HI R13, RZ, 0x18, R0 ;  /* 0x00000018ff0d7819 */ /* 0x000fe20000011600 */
[----:B---3--:R-:W-:Y:S01]  /*5650*/  FFMA.FTZ R10, R152, c[0x0][0x23c], -R2 ;  /* 0x00008f00980a7a23 */ /* 0x008fe20000010802 */
[----:B------:R1:W-:Y:S01]  /*5660*/  MUFU.EX2 R172, R9 ;  /* 0x0000000900ac7308 */ /* 0x0003e20000000800 */
[----:B------:R-:W-:Y:S01]  /*5670*/  HMMA.16816.F32 R144, R4, R52, RZ ;  /* 0x000000340490723c */ /* 0x000fe200000018ff */
[----:B------:R-:W-:Y:S01]  /*5680*/  HSET2.LE.AND R0, R15, R19, PT ;  /* 0x000000130f007233 */ /* 0x000fe20003803000 */
[----:B------:R-:W-:Y:S02]  /*5690*/  PRMT R14, R14, 0x5410, R11 ;  /* 0x000054100e0e7816 */ /* 0x000fe4000000000b */
[----:B------:R-:W-:-:S03]  /*56a0*/  MOV R149, R230 ;  /* 0x000000e600957202 */ /* 0x000fc60000000f00 */
[----:B------:R3:W4:Y:S01]  /*56b0*/  MUFU.EX2 R150, R10 ;  /* 0x0000000a00967308 */ /* 0x0007220000000800 */
[----:B------:R-:W-:Y:S01]  /*56c0*/  HMMA.16816.F32 R44, R4, R46, RZ ;  /* 0x0000002e042c723c */ /* 0x000fe200000018ff */
[----:B-1----:R-:W-:-:S07]  /*56d0*/  PRMT R9, R8, 0x5410, R13 ;  /* 0x0000541008097816 */ /* 0x002fce000000000d */
[----:B------:R-:W-:Y:S01]  /*56e0*/  HMMA.16816.F32 R68, R4, R36, RZ ;  /* 0x000000240444723c */ /* 0x000fe200000018ff */
[----:B---3--:R-:W-:-:S07]  /*56f0*/  F2FP.PACK_AB R10, R228, R236 ;  /* 0x000000ece40a723e */ /* 0x008fce00000000ff */
[----:B------:R-:W-:Y:S01]  /*5700*/  HMMA.16816.F32 R124, R4, R38, RZ ;  /* 0x00000026047c723c */ /* 0x000fe200000018ff */
[----:B------:R-:W-:Y:S01]  /*5710*/  LDSM.16.MT88.4 R36, [R200+0x1a800] ;  /* 0x01a80000c824783b */ /* 0x000fe20000004200 */
[----:B------:R-:W-:Y:S01]  /*5720*/  LOP3.LUT R10, R0, R10, RZ, 0xc0, !PT ;  /* 0x0000000a000a7212 */ /* 0x000fe200078ec0ff */
[----:B------:R-:W-:-:S05]  /*5730*/  HSET2.LE.AND R0, R18, R19, PT ;  /* 0x0000001312007233 */ /* 0x000fca0003803000 */
[C---:B------:R-:W-:Y:S08]  /*5740*/  HMMA.16816.F32 R40, R4.reuse, R42, RZ ;  /* 0x0000002a0428723c */ /* 0x040ff000000018ff */
[C---:B------:R-:W-:Y:S08]  /*5750*/  HMMA.16816.F32 R48, R4.reuse, R50, RZ ;  /* 0x000000320430723c */ /* 0x040ff000000018ff */
[C---:B------:R-:W-:Y:S08]  /*5760*/  HMMA.16816.F32 R52, R4.reuse, R54, RZ ;  /* 0x000000360434723c */ /* 0x040ff000000018ff */
[C---:B--2---:R-:W-:Y:S08]  /*5770*/  HMMA.16816.F32 R176, R4.reuse, R20, RZ ;  /* 0x0000001404b0723c */ /* 0x044ff000000018ff */
[C---:B------:R-:W-:Y:S01]  /*5780*/  HMMA.16816.F32 R168, R4.reuse, R22, RZ ;  /* 0x0000001604a8723c */ /* 0x040fe200000018ff */
[----:B------:R-:W-:Y:S07]  /*5790*/  LDSM.16.MT88.4 R20, [R202+0x18800] ;  /* 0x01880000ca14783b */ /* 0x000fee0000004200 */
[C---:B------:R-:W-:Y:S08]  /*57a0*/  HMMA.16816.F32 R184, R4.reuse, R24, RZ ;  /* 0x0000001804b8723c */ /* 0x040ff000000018ff */
[----:B------:R-:W-:Y:S01]  /*57b0*/  HMMA.16816.F32 R188, R4, R26, RZ ;  /* 0x0000001a04bc723c */ /* 0x000fe200000018ff */
[----:B------:R-:W1:Y:S06]  /*57c0*/  LDSM.16.MT88.4 R24, [R203+0x18800] ;  /* 0x01880000cb18783b */ /* 0x000e6c0000004200 */
[----:B------:R-:W-:-:S04]  /*57d0*/  FFMA.FTZ R4, R155, c[0x0][0x23c], -R2 ;  /* 0x00008f009b047a23 */ /* 0x000fc80000010802 */
        /* <DEDUP_REMOVED lines=9> */
[----:B------:R-:W-:Y:S01]  /*5870*/  IMAD.MOV.U32 R0, RZ, RZ, R150 ;  /* 0x000000ffff007224 */ /* 0x000fe200078e0096 */
[----:B------:R-:W-:-:S05]  /*5880*/  MOV R150, R238 ;  /* 0x000000ee00967202 */ /* 0x000fca0000000f00 */
[C---:B------:R-:W-:Y:S07]  /*5890*/  HMMA.16816.F32 R152, R8.reuse, R32, R140 ;  /* 0x000000200898723c */ /* 0x040fee000000188c */
[----:B------:R-:W-:Y:S01]  /*58a0*/  IMAD.MOV.U32 R143, RZ, RZ, R237 ;  /* 0x000000ffff8f7224 */ /* 0x000fe200078e00ed */
[----:B------:R-:W-:Y:S01]  /*58b0*/  HMMA.16816.F32 R128, R8, R34, R128 ;  /* 0x000000220880723c */ /* 0x000fe20000001880 */
[----:B------:R-:W-:Y:S02]  /*58c0*/  IMAD.MOV.U32 R142, RZ, RZ, R236 ;  /* 0x000000ffff8e7224 */ /* 0x000fe400078e00ec */
[----:B------:R-:W-:-:S02]  /*58d0*/  IMAD.MOV.U32 R141, RZ, RZ, R231 ;  /* 0x000000ffff8d7224 */ /* 0x000fc400078e00e7 */
[----:B------:R-:W-:-:S03]  /*58e0*/  IMAD.MOV.U32 R140, RZ, RZ, R229 ;  /* 0x000000ffff8c7224 */ /* 0x000fc600078e00e5 */
[C---:B------:R-:W-:Y:S08]  /*58f0*/  HMMA.16816.F32 R4, R8.reuse, R28, R116 ;  /* 0x0000001c0804723c */ /* 0x040ff00000001874 */
[C---:B------:R-:W-:Y:S08]  /*5900*/  HMMA.16816.F32 R32, R8.reuse, R30, R108 ;  /* 0x0000001e0820723c */ /* 0x040ff0000000186c */
        /* <DEDUP_REMOVED lines=9> */
[C---:B------:R-:W-:Y:S01]  /*59a0*/  HMMA.16816.F32 R108, R8.reuse, R20, R72 ;  /* 0x00000014086c723c */ /* 0x040fe20000001848 */
[----:B------:R-:W-:Y:S01]  /*59b0*/  IMAD.MOV.U32 R29, RZ, RZ, R7 ;  /* 0x000000ffff1d7224 */ /* 0x000fe200078e0007 */
[----:B------:R-:W-:Y:S01]  /*59c0*/  MOV R15, R4 ;  /* 0x00000004000f7202 */ /* 0x000fe20000000f00 */
[----:B------:R-:W-:Y:S02]  /*59d0*/  IMAD.MOV.U32 R28, RZ, RZ, R6 ;  /* 0x000000ffff1c7224 */ /* 0x000fe400078e0006 */
[----:B------:R-:W-:Y:S01]  /*59e0*/  IMAD.MOV.U32 R14, RZ, RZ, R5 ;  /* 0x000000ffff0e7224 */ /* 0x000fe200078e0005 */
[----:B------:R-:W-:Y:S01]  /*59f0*/  MOV R6, R33 ;  /* 0x0000002100067202 */ /* 0x000fe20000000f00 */
[----:B------:R-:W-:Y:S01]  /*5a00*/  IMAD.MOV.U32 R7, RZ, RZ, R32 ;  /* 0x000000ffff077224 */ /* 0x000fe200078e0020 */
[----:B------:R-:W-:Y:S01]  /*5a10*/  HMMA.16816.F32 R196, R8, R22, R44 ;  /* 0x0000001608c4723c */ /* 0x000fe2000000182c */
[----:B------:R-:W1:Y:S01]  /*5a20*/  LDSM.16.MT88.4 R20, [R203+0x1a800] ;  /* 0x01a80000cb14783b */ /* 0x000e620000004200 */
[----:B------:R-:W-:Y:S01]  /*5a30*/  IMAD.MOV.U32 R5, RZ, RZ, R34 ;  /* 0x000000ffff057224 */ /* 0x000fe200078e0022 */
[----:B------:R-:W-:Y:S01]  /*5a40*/  MOV R74, R28 ;  /* 0x0000001c004a7202 */ /* 0x000fe20000000f00 */
[----:B------:R-:W-:-:S02]  /*5a50*/  IMAD.MOV.U32 R4, RZ, RZ, R35 ;  /* 0x000000ffff047224 */ /* 0x000fc400078e0023 */
[----:B------:R-:W-:Y:S01]  /*5a60*/  IMAD.MOV.U32 R72, RZ, RZ, R7 ;  /* 0x000000ffff487224 */ /* 0x000fe200078e0007 */
[----:B------:R-:W-:Y:S01]  /*5a70*/  MOV R44, R5 ;  /* 0x00000005002c7202 */ /* 0x000fe20000000f00 */
[C---:B------:R-:W-:Y:S01]  /*5a80*/  HMMA.16816.F32 R116, R8.reuse, R36, R68 ;  /* 0x000000240874723c */ /* 0x040fe20000001844 */
[----:B------:R-:W-:Y:S01]  /*5a90*/  IMAD.MOV.U32 R73, RZ, RZ, R6 ;  /* 0x000000ffff497224 */ /* 0x000fe200078e0006 */
[----:B------:R-:W-:Y:S01]  /*5aa0*/  LDSM.16.MT88.4 R32, [R201+0x1c800] ;  /* 0x01c80000c920783b */ /* 0x000fe20000004200 */
[----:B------:R-:W-:Y:S01]  /*5ab0*/  IMAD.MOV.U32 R47, RZ, RZ, R228 ;  /* 0x000000ffff2f7224 */ /* 0x000fe200078e00e4 */
[----:B------:R-:W-:Y:S01]  /*5ac0*/  MOV R46, R182 ;  /* 0x000000b6002e7202 */ /* 0x000fe20000000f00 */
[----:B------:R-:W-:Y:S02]  /*5ad0*/  IMAD.MOV.U32 R45, RZ, RZ, R195 ;  /* 0x000000ffff2d7224 */ /* 0x000fe400078e00c3 */
[----:B------:R-:W-:Y:S01]  /*5ae0*/  MOV R71, R4 ;  /* 0x0000000400477202 */ /* 0x000fe20000000f00 */
[----:B------:R-:W-:Y:S01]  /*5af0*/  HMMA.16816.F32 R236, R8, R26, R88 ;  /* 0x0000001a08ec723c */ /* 0x000fe20000001858 */
[----:B------:R-:W2:Y:S01]  /*5b00*/  LDSM.16.MT88.4 R4, [R202+0x1a800] ;  /* 0x01a80000ca04783b */ /* 0x000ea20000004200 */
[----:B------:R-:W-:-:S02]  /*5b10*/  IMAD.MOV.U32 R75, RZ, RZ, R29 ;  /* 0x000000ffff4b7224 */ /* 0x000fc400078e001d */
[----:B------:R-:W-:Y:S01]  /*5b20*/  IMAD.MOV.U32 R69, RZ, RZ, R181 ;  /* 0x000000ffff457224 */ /* 0x000fe200078e00b5 */
[----:B------:R-:W3:Y:S01]  /*5b30*/  LDSM.16.MT88.4 R24, [R201+0x1a800] ;  /* 0x01a80000c918783b */ /* 0x000ee20000004200 */
[----:B------:R-:W-:Y:S01]  /*5b40*/  IMAD.MOV.U32 R68, RZ, RZ, R180 ;  /* 0x000000ffff447224 */ /* 0x000fe200078e00b4 */
[----:B------:R-:W-:Y:S01]  /*5b50*/  MOV R90, R193 ;  /* 0x000000c1005a7202 */ /* 0x000fe20000000f00 */
[----:B------:R-:W-:Y:S01]  /*5b60*/  IMAD.MOV.U32 R91, RZ, RZ, R194 ;  /* 0x000000ffff5b7224 */ /* 0x000fe200078e00c2 */
[----:B------:R-:W4:Y:S01]  /*5b70*/  LDSM.16.MT88.4 R28, [R200+0x1c800] ;  /* 0x01c80000c81c783b */ /* 0x000f220000004200 */
[----:B------:R-:W-:Y:S01]  /*5b80*/  IMAD.MOV.U32 R89, RZ, RZ, R192 ;  /* 0x000000ffff597224 */ /* 0x000fe200078e00c0 */
[----:B------:R-:W-:Y:S01]  /*5b90*/  HMMA.16816.F32 R124, R8, R38, R124 ;  /* 0x00000026087c723c */ /* 0x000fe2000000187c */
[----:B------:R-:W-:Y:S02]  /*5ba0*/  IMAD.MOV.U32 R88, RZ, RZ, R183 ;  /* 0x000000ffff587224 */ /* 0x000fe400078e00b7 */
[----:B------:R-:W-:-:S02]  /*5bb0*/  IMAD.MOV.U32 R70, RZ, RZ, R44 ;  /* 0x000000ffff467224 */ /* 0x000fc400078e002c */
[----:B------:R-:W-:-:S03]  /*5bc0*/  IMAD.MOV.U32 R44, RZ, RZ, R172 ;  /* 0x000000ffff2c7224 */ /* 0x000fc600078e00ac */
[C---:B-1----:R-:W-:Y:S08]  /*5bd0*/  HMMA.16816.F32 R112, R8.reuse, R20, R112 ;  /* 0x000000140870723c */ /* 0x042ff00000001870 */
[C---:B------:R-:W-:Y:S01]  /*5be0*/  HMMA.16816.F32 R244, R8.reuse, R22, R104 ;  /* 0x0000001608f4723c */ /* 0x040fe20000001868 */
[----:B------:R-:W1:Y:S06]  /*5bf0*/  LDSM.16.MT88.4 R20, [R203+0x1c800] ;  /* 0x01c80000cb14783b */ /* 0x000e6c0000004200 */
[----:B------:R-:W-:Y:S01]  /*5c00*/  MOV R106, R100 ;  /* 0x00000064006a7202 */ /* 0x000fe20000000f00 */
[----:B--2---:R-:W-:Y:S01]  /*5c10*/  HMMA.16816.F32 R228, R8, R4, R96 ;  /* 0x0000000408e4723c */ /* 0x004fe20000001860 */
[----:B------:R-:W-:Y:S01]  /*5c20*/  IMAD.MOV.U32 R107, RZ, RZ, R101 ;  /* 0x000000ffff6b7224 */ /* 0x000fe200078e0065 */
[----:B------:R-:W-:-:S06]  /*5c30*/  MOV R104, R74 ;  /* 0x0000004a00687202 */ /* 0x000fcc0000000f00 */
[C---:B------:R-:W-:Y:S01]  /*5c40*/  HMMA.16816.F32 R192, R8.reuse, R6, R84 ;  /* 0x0000000608c0723c */ /* 0x040fe20000001854 */
[----:B------:R-:W2:Y:S01]  /*5c50*/  LDSM.16.MT88.4 R4, [R202+0x1c800] ;  /* 0x01c80000ca04783b */ /* 0x000ea20000004200 */
[----:B------:R-:W-:Y:S01]  /*5c60*/  IMAD.MOV.U32 R39, RZ, RZ, R112 ;  /* 0x000000ffff277224 */ /* 0x000fe200078e0070 */
[----:B------:R-:W-:Y:S01]  /*5c70*/  MOV R37, R114 ;  /* 0x0000007200257202 */ /* 0x000fe20000000f00 */
[----:B------:R-:W-:Y:S02]  /*5c80*/  IMAD.MOV.U32 R112, RZ, RZ, R103 ;  /* 0x000000ffff707224 */ /* 0x000fe400078e0067 */
[----:B------:R-:W-:Y:S02]  /*5c90*/  IMAD.MOV.U32 R114, RZ, RZ, R141 ;  /* 0x000000ffff727224 */ /* 0x000fe400078e008d */
[----:B---3--:R-:W-:Y:S01]  /*5ca0*/  HMMA.16816.F32 R128, R8, R24, R136 ;  /* 0x000000180880723c */ /* 0x008fe20000001888 */
[----:B------:R-:W-:Y:S02]  /*5cb0*/  IMAD.MOV.U32 R36, RZ, RZ, R115 ;  /* 0x000000ffff247224 */ /* 0x000fe400078e0073 */
[----:B------:R-:W-:-:S02]  /*5cc0*/  IMAD.MOV.U32 R115, RZ, RZ, R142 ;  /* 0x000000ffff737224 */ /* 0x000fc400078e008e */
[----:B------:R-:W-:Y:S01]  /*5cd0*/  IMAD.MOV.U32 R38, RZ, RZ, R113 ;  /* 0x000000ffff267224 */ /* 0x000fe200078e0071 */
[----:B------:R-:W-:Y:S02]  /*5ce0*/  MOV R113, R140 ;  /* 0x0000008c00717202 */ /* 0x000fe40000000f00 */
[C---:B------:R-:W-:Y:S01]  /*5cf0*/  HMMA.16816.F32 R248, R8.reuse, R26, R120 ;  /* 0x0000001a08f8723c */ /* 0x040fe20000001878 */
[----:B------:R-:W3:Y:S01]  /*5d00*/  LDSM.16.MT88.4 R24, [R200+0x1e800] ;  /* 0x01e80000c818783b */ /* 0x000ee20000004200 */
[----:B------:R-:W-:Y:S01]  /*5d10*/  MOV R105, R115 ;  /* 0x0000007300697202 */ /* 0x000fe20000000f00 */
[----:B------:R-:W-:Y:S02]  /*5d20*/  IMAD.MOV.U32 R107, RZ, RZ, R113 ;  /* 0x000000ffff6b7224 */ /* 0x000fe400078e0071 */
[----:B------:R-:W-:Y:S02]  /*5d30*/  IMAD.MOV.U32 R113, RZ, RZ, R75 ;  /* 0x000000ffff717224 */ /* 0x000fe400078e004b */
[----:B------:R-:W-:Y:S01]  /*5d40*/  IMAD.MOV.U32 R122, RZ, RZ, R102 ;  /* 0x000000ffff7a7224 */ /* 0x000fe200078e0066 */
[C---:B----4-:R-:W-:Y:S01]  /*5d50*/  HMMA.16816.F32 R180, R8.reuse, R28, R64 ;  /* 0x0000001c08b4723c */ /* 0x050fe20000001840 */
[----:B------:R-:W-:Y:S01]  /*5d60*/  IMAD.MOV.U32 R121, RZ, RZ, R0 ;  /* 0x000000ffff797224 */ /* 0x000fe200078e0000 */
[----:B------:R-:W-:Y:S01]  /*5d70*/  MOV R0, UR6 ;  /* 0x0000000600007c02 */ /* 0x000fe20008000f00 */
[----:B------:R-:W-:Y:S01]  /*5d80*/  IMAD.MOV.U32 R123, RZ, RZ, R47 ;  /* 0x000000ffff7b7224 */ /* 0x000fe200078e002f */
[----:B------:R-:W-:Y:S01]  /*5d90*/  MOV R120, R143 ;  /* 0x0000008f00787202 */ /* 0x000fe20000000f00 */
[----:B------:R-:W-:Y:S01]  /*5da0*/  IMAD.MOV.U32 R115, RZ, RZ, R121 ;  /* 0x000000ffff737224 */ /* 0x000fe200078e0079 */
[----:B------:R-:W-:Y:S01]  /*5db0*/  LOP3.LUT R0, R165, UR39, R0, 0x96, !PT ;  /* 0x00000027a5007c12 */ /* 0x000fe2000f8e9600 */
[----:B------:R-:W-:Y:S01]  /*5dc0*/  IMAD.MOV.U32 R64, RZ, RZ, R68 ;  /* 0x000000ffff407224 */ /* 0x000fe200078e0044 */
[C---:B-1----:R-:W-:Y:S01]  /*5dd0*/  HMMA.16816.F32 R100, R8.reuse, R20, R92 ;  /* 0x000000140864723c */ /* 0x042fe2000000185c */
[----:B------:R-:W-:Y:S01]  /*5de0*/  MOV R65, R69 ;  /* 0x0000004500417202 */ /* 0x000fe20000000f00 */
[----:B------:R-:W-:Y:S01]  /*5df0*/  IMAD.MOV.U32 R69, RZ, RZ, R45 ;  /* 0x000000ffff457224 */ /* 0x000fe200078e002d */
[----:B------:R-:W-:Y:S01]  /*5e00*/  MOV R67, R14 ;  /* 0x0000000e00437202 */ /* 0x000fe20000000f00 */
[----:B------:R-:W-:Y:S01]  /*5e10*/  IMAD.MOV.U32 R66, RZ, RZ, R120 ;  /* 0x000000ffff427224 */ /* 0x000fe200078e0078 */
[----:B------:R-:W-:Y:S01]  /*5e20*/  MOV R68, R46 ;  /* 0x0000002e00447202 */ /* 0x000fe20000000f00 */
[----:B------:R-:W-:Y:S01]  /*5e30*/  IMAD.MOV.U32 R47, RZ, RZ, R175 ;  /* 0x000000ffff2f7224 */ /* 0x000fe200078e00af */
[----:B------:R-:W-:Y:S01]  /*5e40*/  MOV R121, R122 ;  /* 0x0000007a00797202 */ /* 0x000fe20000000f00 */
        /* <DEDUP_REMOVED lines=8> */
[----:B--2---:R-:W-:Y:S01]  /*5ed0*/  HMMA.16816.F32 R96, R8, R4, R132 ;  /* 0x000000040860723c */ /* 0x004fe20000001884 */
[----:B------:R-:W-:Y:S01]  /*5ee0*/  IMAD.MOV.U32 R68, RZ, RZ, R72 ;  /* 0x000000ffff447224 */ /* 0x000fe200078e0048 */
[----:B------:R2:W5:Y:S01]  /*5ef0*/  LDL.LU R206, [R1+0x78] ;  /* 0x0000780001ce7983 */ /* 0x0005620000300800 */
[----:B------:R-:W-:-:S04]  /*5f00*/  IMAD.MOV.U32 R69, RZ, RZ, R73 ;  /* 0x000000ffff457224 */ /* 0x000fc800078e0049 */
[----:B------:R-:W-:Y:S01]  /*5f10*/  IMAD.WIDE.U32 R4, R0, -0x326172a9, RZ ;  /* 0xcd9e8d5700047825 */ /* 0x000fe200078e00ff */
[C---:B------:R-:W-:Y:S04]  /*5f20*/  HMMA.16816.F32 R140, R8.reuse, R32, R56 ;  /* 0x00000020088c723c */ /* 0x040fe80000001838 */
[----:B------:R-:W-:Y:S01]  /*5f30*/  LOP3.LUT R5, R5, UR16, R106, 0x96, !PT ;  /* 0x0000001005057c12 */ /* 0x000fe2000f8e966a */
[----:B------:R-:W-:Y:S01]  /*5f40*/  IMAD.MOV.U32 R106, RZ, RZ, R114 ;  /* 0x000000ffff6a7224 */ /* 0x000fe200078e0072 */
[----:B------:R-:W-:Y:S01]  /*5f50*/  LOP3.LUT R0, R65, UR14, R4, 0x96, !PT ;  /* 0x0000000e41007c12 */ /* 0x000fe2000f8e9604 */
[----:B------:R-:W-:Y:S01]  /*5f60*/  IMAD.MOV.U32 R114, RZ, RZ, R15 ;  /* 0x000000ffff727224 */ /* 0x000fe200078e000f */
[----:B---3--:R-:W-:Y:S01]  /*5f70*/  HMMA.16816.F32 R92, R8, R24, R144 ;  /* 0x00000018085c723c */ /* 0x008fe20000001890 */
[----:B------:R-:W-:-:S04]  /*5f80*/  IMAD.WIDE.U32 R4, R5, -0x2daee0ad, RZ ;  /* 0xd2511f5305047825 */ /* 0x000fc800078e00ff */
[----:B------:R-:W-:Y:S01]  /*5f90*/  IMAD.WIDE.U32 R14, R0, -0x2daee0ad, RZ ;  /* 0xd2511f53000e7825 */ /* 0x000fe200078e00ff */
[----:B------:R-:W-:Y:S02]  /*5fa0*/  LOP3.LUT R5, R5, UR13, R60, 0x96, !PT ;  /* 0x0000000d05057c12 */ /* 0x000fe4000f8e963c */
[----:B------:R-:W-:Y:S01]  /*5fb0*/  HMMA.16816.F32 R172, R8, R30, R80 ;  /* 0x0000001e08ac723c */ /* 0x000fe20000001850 */
[----:B------:R-:W3:Y:S01]  /*5fc0*/  LDSM.16.MT88.4 R28, [R203+0x1e800] ;  /* 0x01e80000cb1c783b */ /* 0x000ee20000004200 */
[----:B------:R-:W-:Y:S01]  /*5fd0*/  LOP3.LUT R0, R15, UR11, R4, 0x96, !PT ;  /* 0x0000000b0f007c12 */ /* 0x000fe2000f8e9604 */
[----:B------:R-:W-:-:S04]  /*5fe0*/  IMAD.WIDE.U32 R4, R5, -0x326172a9, RZ ;  /* 0xcd9e8d5705047825 */ /* 0x000fc800078e00ff */
[----:B------:R-:W-:Y:S01]  /*5ff0*/  IMAD.WIDE.U32 R146, R0, -0x326172a9, RZ ;  /* 0xcd9e8d5700927825 */ /* 0x000fe200078e00ff */
[----:B------:R-:W-:Y:S01]  /*6000*/  LOP3.LUT R0, R5, UR12, R64, 0x96, !PT ;  /* 0x0000000c05007c12 */ /* 0x000fe2000f8e9640 */
[C---:B-1----:R-:W-:Y:S02]  /*6010*/  HMMA.16816.F32 R72, R8.reuse, R20, R156 ;  /* 0x000000140848723c */ /* 0x042fe4000000189c */
[----:B------:R-:W-:Y:S02]  /*6020*/  FFMA.FTZ R5, R227, c[0x0][0x23c], -R12 ;  /* 0x00008f00e3057a23 */ /* 0x000fe4000001080c */
[----:B------:R-:W-:Y:S01]  /*6030*/  IMAD.MOV.U32 R33, RZ, RZ, R66 ;  /* 0x000000ffff217224 */ /* 0x000fe200078e0042 */
[----:B------:R-:W-:Y:S01]  /*6040*/  MOV R66, R18 ;  /* 0x0000001200427202 */ /* 0x000fe20000000f00 */
[----:B------:R1:W-:Y:S01]  /*6050*/  MUFU.EX2 R24, R5 ;  /* 0x0000000500187308 */ /* 0x0003e20000000800 */
[----:B------:R-:W-:Y:S01]  /*6060*/  IMAD.MOV.U32 R64, RZ, RZ, R19 ;  /* 0x000000ffff407224 */ /* 0x000fe200078e0013 */
[----:B------:R-:W-:Y:S01]  /*6070*/  HMMA.16816.F32 R56, R8, R22, R160 ;  /* 0x000000160838723c */ /* 0x000fe200000018a0 */
[----:B------:R-:W4:Y:S01]  /*6080*/  LDSM.16.MT88.4 R20, [R202+0x1e800] ;  /* 0x01e80000ca14783b */ /* 0x000f220000004200 */
[----:B------:R-:W-:-:S02]  /*6090*/  IMAD.MOV.U32 R65, RZ, RZ, R13 ;  /* 0x000000ffff417224 */ /* 0x000fc400078e000d */
[----:B------:R-:W-:Y:S01]  /*60a0*/  IMAD.MOV.U32 R32, RZ, RZ, R66 ;  /* 0x000000ffff207224 */ /* 0x000fe200078e0042 */
[----:B------:R-:W-:Y:S02]  /*60b0*/  MOV R66, R104 ;  /* 0x0000006800427202 */ /* 0x000fe40000000f00 */
[----:B------:R-:W-:Y:S01]  /*60c0*/  MOV R104, R115 ;  /* 0x0000007300687202 */ /* 0x000fe20000000f00 */
[----:B------:R-:W-:Y:S01]  /*60d0*/  HMMA.16816.F32 R80, R8, R6, R48 ;  /* 0x000000060850723c */ /* 0x000fe20000001830 */
[----:B------:R-:W-:Y:S01]  /*60e0*/  MOV R115, R45 ;  /* 0x0000002d00737202 */ /* 0x000fe20000000f00 */
[----:B------:R-:W-:-:S06]  /*60f0*/  IMAD.MOV.U32 R160, RZ, RZ, R150 ;  /* 0x000000ffffa07224 */ /* 0x000fcc00078e0096 */
[----:B------:R-:W-:Y:S01]  /*6100*/  HMMA.16816.F32 R136, R8, R34, R76 ;  /* 0x000000220888723c */ /* 0x000fe2000000184c */
[----:B------:R-:W-:Y:S01]  /*6110*/  LOP3.LUT R6, R147, UR10, R4, 0x96, !PT ;  /* 0x0000000a93067c12 */ /* 0x000fe2000f8e9604 */
[----:B-1----:R-:W-:Y:S01]  /*6120*/  IMAD.WIDE.U32 R4, R0, -0x2daee0ad, RZ ;  /* 0xd2511f5300047825 */ /* 0x002fe200078e00ff */
[----:B------:R-:W-:-:S03]  /*6130*/  MOV R162, R151 ;  /* 0x0000009700a27202 */ /* 0x000fc60000000f00 */
[----:B------:R-:W-:Y:S01]  /*6140*/  IMAD.MOV.U32 R164, RZ, RZ, R16 ;  /* 0x000000ffffa47224 */ /* 0x000fe200078e0010 */
[----:B------:R-:W-:Y:S01]  /*6150*/  MOV R132, R39 ;  /* 0x0000002700847202 */ /* 0x000fe20000000f00 */
[----:B------:R-:W-:Y:S01]  /*6160*/  FFMA.FTZ R0, R232, c[0x0][0x23c], -R12 ;  /* 0x00008f00e8007a23 */ /* 0x000fe2000001080c */
[C---:B------:R-:W-:Y:S01]  /*6170*/  HMMA.16816.F32 R76, R8.reuse, R26, R52 ;  /* 0x0000001a084c723c */ /* 0x040fe20000001834 */
[----:B------:R-:W-:Y:S01]  /*6180*/  IMAD.WIDE.U32 R144, R6, -0x2daee0ad, RZ ;  /* 0xd2511f5306907825 */ /* 0x000fe200078e00ff */
[----:B------:R-:W-:Y:S01]  /*6190*/  LOP3.LUT R6, R5, UR9, R14, 0x96, !PT ;  /* 0x0000000905067c12 */ /* 0x000fe2000f8e960e */
[----:B------:R1:W-:Y:S01]  /*61a0*/  MUFU.EX2 R157, R0 ;  /* 0x00000000009d7308 */ /* 0x0003e20000000800 */
[----:B------:R-:W-:Y:S01]  /*61b0*/  MOV R135, R36 ;  /* 0x0000002400877202 */ /* 0x000fe20000000f00 */
[----:B------:R-:W-:Y:S01]  /*61c0*/  IMAD.MOV.U32 R34, RZ, RZ, R64 ;  /* 0x000000ffff227224 */ /* 0x000fe200078e0040 */
[----:B------:R-:W-:Y:S01]  /*61d0*/  MOV R60, R32 ;  /* 0x00000020003c7202 */ /* 0x000fe20000000f00 */
[----:B------:R-:W-:Y:S01]  /*61e0*/  IMAD.WIDE.U32 R18, R6, -0x326172a9, RZ ;  /* 0xcd9e8d5706127825 */ /* 0x000fe200078e00ff */
[----:B---3--:R-:W-:Y:S03]  /*61f0*/  HMMA.16816.F32 R52, R8, R28, R176 ;  /* 0x0000001c0834723c */ /* 0x008fe600000018b0 */
[----:B------:R-:W-:-:S02]  /*6200*/  IMAD.MOV.U32 R64, RZ, RZ, R114 ;  /* 0x000000ffff407224 */ /* 0x000fc400078e0072 */
[----:B------:R-:W-:Y:S02]  /*6210*/  IMAD.MOV.U32 R35, RZ, RZ, R120 ;  /* 0x000000ffff237224 */ /* 0x000fe400078e0078 */
[----:B------:R-:W-:Y:S01]  /*6220*/  IMAD.MOV.U32 R120, RZ, RZ, R44 ;  /* 0x000000ffff787224 */ /* 0x000fe200078e002c */
[----:B------:R-:W-:Y:S01]  /*6230*/  HMMA.16816.F32 R48, R8, R30, R168 ;  /* 0x0000001e0830723c */ /* 0x000fe200000018a8 */
[----:B------:R-:W-:Y:S01]  /*6240*/  IMAD.MOV.U32 R114, RZ, RZ, R46 ;  /* 0x000000ffff727224 */ /* 0x000fe200078e002e */
[----:B------:R-:W-:Y:S01]  /*6250*/  LDSM.16.MT88.4 R28, [R201+0x19000] ;  /* 0x01900000c91c783b */ /* 0x000fe20000004200 */
[----:B-1----:R-:W-:Y:S01]  /*6260*/  LOP3.LUT R0, R145, UR5, R4, 0x96, !PT ;  /* 0x0000000591007c12 */ /* 0x002fe2000f8e9604 */
[----:B------:R-:W-:-:S04]  /*6270*/  FFMA.FTZ R4, R166, c[0x0][0x23c], -R12 ;  /* 0x00008f00a6047a23 */ /* 0x000fc8000001080c */
[----:B------:R1:W-:Y:S01]  /*6280*/  MUFU.EX2 R158, R4 ;  /* 0x00000004009e7308 */ /* 0x0003e20000000800 */
[----:B----4-:R-:W-:Y:S01]  /*6290*/  HMMA.16816.F32 R40, R8, R22, R188 ;  /* 0x000000160828723c */ /* 0x010fe200000018bc */
[----:B-1----:R-:W-:-:S04]  /*62a0*/  IMAD.WIDE.U32 R4, R0, -0x326172a9, RZ ;  /* 0xcd9e8d5700047825 */ /* 0x002fc800078e00ff */
[----:B------:R-:W-:Y:S01]  /*62b0*/  FFMA.FTZ R0, R167, c[0x0][0x23c], -R12 ;  /* 0x00008f00a7007a23 */ /* 0x000fe2000001080c */
[----:B------:R-:W-:Y:S02]  /*62c0*/  SHF.R.U32.HI R6, RZ, 0x10, R4 ;  /* 0x00000010ff067819 */ /* 0x000fe40000011604 */
[C---:B------:R-:W-:Y:S01]  /*62d0*/  LOP3.LUT R7, R4.reuse, 0xffff, RZ, 0xc0, !PT ;  /* 0x0000ffff04077812 */ /* 0x040fe200078ec0ff */
[----:B------:R1:W3:Y:S01]  /*62e0*/  MUFU.EX2 R25, R0 ;  /* 0x0000000000197308 */ /* 0x0002e20000000800 */
[----:B------:R-:W-:Y:S02]  /*62f0*/  LOP3.LUT R13, R4, 0xff, RZ, 0xc0, !PT ;  /* 0x000000ff040d7812 */ /* 0x000fe400078ec0ff */
[----:B------:R-:W-:Y:S01]  /*6300*/  LOP3.LUT R14, R6, 0xff, RZ, 0xc0, !PT ;  /* 0x000000ff060e7812 */ /* 0x000fe200078ec0ff */
[----:B------:R-:W-:Y:S01]  /*6310*/  FFMA.FTZ R6, R33, c[0x0][0x23c], -R2 ;  /* 0x00008f0021067a23 */ /* 0x000fe20000010802 */
[----:B------:R-:W-:Y:S02]  /*6320*/  SHF.R.U32.HI R4, RZ, 0x18, R4 ;  /* 0x00000018ff047819 */ /* 0x000fe40000011604 */
[----:B------:R-:W-:Y:S01]  /*6330*/  SHF.R.U32.HI R7, RZ, 0x8, R7 ;  /* 0x00000008ff077819 */ /* 0x000fe20000011607 */
[----:B------:R4:W-:Y:S01]  /*6340*/  MUFU.EX2 R156, R6 ;  /* 0x00000006009c7308 */ /* 0x0009e20000000800 */
[----:B------:R-:W-:Y:S01]  /*6350*/  MOV R33, R65 ;  /* 0x0000004100217202 */ /* 0x000fe20000000f00 */
[----:B------:R-:W-:Y:S01]  /*6360*/  IMAD.MOV.U32 R65, RZ, RZ, R67 ;  /* 0x000000ffff417224 */ /* 0x000fe200078e0043 */
[----:B------:R-:W-:Y:S01]  /*6370*/  PRMT R13, R13, 0x5410, R7 ;  /* 0x000054100d0d7816 */ /* 0x000fe20000000007 */
[----:B------:R-:W-:-:S02]  /*6380*/  IMAD.MOV.U32 R67, RZ, RZ, R113 ;  /* 0x000000ffff437224 */ /* 0x000fc400078e0071 */
[----:B------:R-:W-:Y:S01]  /*6390*/  IMAD.MOV.U32 R113, RZ, RZ, R47 ;  /* 0x000000ffff717224 */ /* 0x000fe200078e002f */
[----:B-1----:R-:W-:Y:S01]  /*63a0*/  LOP3.LUT R0, R5, UR17, R18, 0x96, !PT ;  /* 0x0000001105007c12 */ /* 0x002fe2000f8e9612 */
[----:B------:R-:W-:Y:S01]  /*63b0*/  HMMA.16816.F32 R44, R8, R20, R184 ;  /* 0x00000014082c723c */ /* 0x000fe200000018b8 */
[----:B------:R-:W-:Y:S01]  /*63c0*/  PRMT R18, R14, 0x5410, R4 ;  /* 0x000054100e127816 */ /* 0x000fe20000000004 */
[----:B------:R-:W1:Y:S01]  /*63d0*/  LDSM.16.MT88.4 R8, [R200+0x1b000] ;  /* 0x01b00000c808783b */ /* 0x000e620000004200 */
[----:B------:R-:W-:Y:S01]  /*63e0*/  LOP3.LUT R4, R0, 0xffff, RZ, 0xc0, !PT ;  /* 0x0000ffff00047812 */ /* 0x000fe200078ec0ff */
[----:B------:R-:W-:Y:S01]  /*63f0*/  IMAD.MOV.U32 R150, RZ, RZ, R205 ;  /* 0x000000ffff967224 */ /* 0x000fe200078e00cd */
[----:B------:R-:W-:Y:S01]  /*6400*/  SHF.R.U32.HI R5, RZ, 0x10, R0 ;  /* 0x00000010ff057819 */ /* 0x000fe20000011600 */
[----:B------:R2:W5:Y:S01]  /*6410*/  LDL.LU R205, [R1+0x74] ;  /* 0x0000740001cd7983 */ /* 0x0005620000300800 */
[----:B------:R-:W-:Y:S01]  /*6420*/  SHF.R.U32.HI R7, RZ, 0x8, R4 ;  /* 0x00000008ff077819 */ /* 0x000fe20000011604 */
[--C-:B----4-:R-:W-:Y:S01]  /*6430*/  FFMA.FTZ R6, R233, c[0x0][0x23c], -R2.reuse ;  /* 0x00008f00e9067a23 */ /* 0x110fe20000010802 */
[----:B------:R-:W-:Y:S01]  /*6440*/  LOP3.LUT R4, R5, 0xff, RZ, 0xc0, !PT ;  /* 0x000000ff05047812 */ /* 0x000fe200078ec0ff */
[----:B------:R-:W-:Y:S01]  /*6450*/  FFMA.FTZ R5, R252, c[0x0][0x23c], -R2 ;  /* 0x00008f00fc057a23 */ /* 0x000fe20000010802 */
[----:B------:R-:W-:Y:S01]  /*6460*/  SHF.R.U32.HI R14, RZ, 0x18, R0 ;  /* 0x00000018ff0e7819 */ /* 0x000fe20000011600 */
[----:B------:R4:W-:Y:S01]  /*6470*/  MUFU.EX2 R159, R6 ;  /* 0x00000006009f7308 */ /* 0x0009e20000000800 */
[----:B------:R-:W-:Y:S01]  /*6480*/  MOV R186, R34 ;  /* 0x0000002200ba7202 */ /* 0x000fe20000000f00 */
[----:B---3--:R-:W-:Y:S01]  /*6490*/  IMAD.MOV.U32 R252, RZ, RZ, R25 ;  /* 0x000000fffffc7224 */ /* 0x008fe200078e0019 */
[----:B------:R-:W-:Y:S01]  /*64a0*/  LOP3.LUT R15, R0, 0xff, RZ, 0xc0, !PT ;  /* 0x000000ff000f7812 */ /* 0x000fe200078ec0ff */
[----:B------:R-:W-:Y:S01]  /*64b0*/  IMAD.MOV.U32 R161, RZ, RZ, R204 ;  /* 0x000000ffffa17224 */ /* 0x000fe200078e00cc */
[----:B------:R-:W3:Y:S01]  /*64c0*/  LDSM.16.MT88.4 R20, [R202+0x19000] ;  /* 0x01900000ca14783b */ /* 0x000ee20000004200 */
[----:B------:R-:W-:Y:S01]  /*64d0*/  HSET2.LE.AND R0, R13, R186, PT ;  /* 0x000000ba0d007233 */ /* 0x000fe20003803000 */
[----:B------:R-:W-:Y:S01]  /*64e0*/  PRMT R15, R15, 0x5410, R7 ;  /* 0x000054100f0f7816 */ /* 0x000fe20000000007 */
[----:B------:R2:W2:Y:S01]  /*64f0*/  MUFU.EX2 R233, R5 ;  /* 0x0000000500e97308 */ /* 0x0004a20000000800 */
[----:B------:R1:W5:Y:S01]  /*6500*/  LDL.LU R204, [R1+0x70] ;  /* 0x0000700001cc7983 */ /* 0x0003620000300800 */
[----:B------:R-:W-:-:S02]  /*6510*/  IMAD.MOV.U32 R163, RZ, RZ, R17 ;  /* 0x000000ffffa37224 */ /* 0x000fc400078e0011 */
[----:B------:R-:W-:Y:S01]  /*6520*/  IMAD.MOV.U32 R133, RZ, RZ, R38 ;  /* 0x000000ffff857224 */ /* 0x000fe200078e0026 */
[----:B------:R1:W5:Y:S01]  /*6530*/  LDL.LU R151, [R1+0x6c] ;  /* 0x00006c0001977983 */ /* 0x0003620000300800 */
[----:B------:R-:W-:Y:S01]  /*6540*/  IMAD.MOV.U32 R134, RZ, RZ, R37 ;  /* 0x000000ffff867224 */ /* 0x000fe200078e0025 */
[----:B----4-:R-:W-:Y:S02]  /*6550*/  F2FP.PACK_AB R6, R252, R158 ;  /* 0x0000009efc06723e */ /* 0x010fe400000000ff */
[----:B------:R4:W5:Y:S01]  /*6560*/  LDL.LU R17, [R1+0x68] ;  /* 0x0000680001117983 */ /* 0x0009620000300800 */
[----:B------:R-:W-:Y:S01]  /*6570*/  IMAD.MOV.U32 R61, RZ, RZ, R33 ;  /* 0x000000ffff3d7224 */ /* 0x000fe200078e0021 */
[----:B------:R-:W-:Y:S02]  /*6580*/  LOP3.LUT R6, R0, R6, RZ, 0xc0, !PT ;  /* 0x0000000600067212 */ /* 0x000fe400078ec0ff */
[----:B--2---:R-:W-:Y:S01]  /*6590*/  PRMT R5, R4, 0x5410, R14 ;  /* 0x0000541004057816 */ /* 0x004fe2000000000e */
[----:B------:R-:W-:Y:S01]  /*65a0*/  FFMA.FTZ R4, R35, c[0x0][0x23c], -R2 ;  /* 0x00008f0023047a23 */ /* 0x000fe20000010802 */
[--C-:B------:R-:W-:Y:S01]  /*65b0*/  HSET2.LE.AND R0, R18, R186.reuse, PT ;  /* 0x000000ba12007233 */ /* 0x100fe20003803000 */
[----:B------:R-:W-:Y:S01]  /*65c0*/  F2FP.PACK_AB R7, R233, R159 ;  /* 0x0000009fe907723e */ /* 0x000fe200000000ff */
[----:B------:R-:W-:Y:S01]  /*65d0*/  IMAD.MOV.U32 R14, RZ, RZ, R24 ;  /* 0x000000ffff0e7224 */ /* 0x000fe200078e0018 */
[----:B------:R2:W1:Y:S01]  /*65e0*/  MUFU.EX2 R232, R4 ;  /* 0x0000000400e87308 */ /* 0x0004620000000800 */
[----:B------:R4:W5:Y:S01]  /*65f0*/  LDL.LU R16, [R1+0x64] ;  /* 0x0000640001107983 */ /* 0x0009620000300800 */
[----:B------:R-:W-:Y:S01]  /*6600*/  LOP3.LUT R7, R0, R7, RZ, 0xc0, !PT ;  /* 0x0000000700077212 */ /* 0x000fe200078ec0ff */
[----:B------:R-:W-:-:S02]  /*6610*/  HSET2.LE.AND R0, R15, R186, PT ;  /* 0x000000ba0f007233 */ /* 0x000fc40003803000 */
[----:B------:R-:W3:Y:S01]  /*6620*/  LDSM.16.MT88.4 R24, [R203+0x19000] ;  /* 0x01900000cb18783b */ /* 0x000ee20000004200 */
[----:B------:R-:W-:Y:S01]  /*6630*/  IMAD.MOV.U32 R169, RZ, RZ, R120 ;  /* 0x000000ffffa97224 */ /* 0x000fe200078e0078 */
[----:B------:R-:W-:Y:S01]  /*6640*/  MOV R176, R122 ;  /* 0x0000007a00b07202 */ /* 0x000fe20000000f00 */
[----:B------:R-:W-:Y:S01]  /*6650*/  IMAD.MOV.U32 R170, RZ, RZ, R121 ;  /* 0x000000ffffaa7224 */ /* 0x000fe200078e0079 */
[----:B------:R-:W3:Y:S01]  /*6660*/  LDSM.16.MT88.4 R36, [R201+0x1b000] ;  /* 0x01b00000c924783b */ /* 0x000ee20000004200 */
[----:B------:R-:W-:-:S03]  /*6670*/  IMAD.MOV.U32 R177, RZ, RZ, R123 ;  /* 0x000000ffffb17224 */ /* 0x000fc600078e007b */
[----:B------:R-:W4:Y:S01]  /*6680*/  LDSM.16.MT88.4 R32, [R200+0x19000] ;  /* 0x01900000c820783b */ /* 0x000f220000004200 */
[----:B--2---:R-:W-:-:S04]  /*6690*/  F2FP.PACK_AB R4, R157, R14 ;  /* 0x0000000e9d04723e */ /* 0x004fc800000000ff */
[----:B------:R-:W-:Y:S01]  /*66a0*/  LOP3.LUT R4, R0, R4, RZ, 0xc0, !PT ;  /* 0x0000000400047212 */ /* 0x000fe200078ec0ff */
[----:B------:R-:W-:Y:S01]  /*66b0*/  HSET2.LE.AND R0, R5, R186, PT ;  /* 0x000000ba05007233 */ /* 0x000fe20003803000 */
[----:B-1----:R-:W-:-:S04]  /*66c0*/  F2FP.PACK_AB R5, R232, R156 ;  /* 0x0000009ce805723e */ /* 0x002fc800000000ff */
[----:B------:R-:W-:-:S07]  /*66d0*/  LOP3.LUT R5, R0, R5, RZ, 0xc0, !PT ;  /* 0x0000000500057212 */ /* 0x000fce00078ec0ff */
[C---:B------:R-:W-:Y:S08]  /*66e0*/  HMMA.16816.F32 R116, R4.reuse, R8, R116 ;  /* 0x000000080474723c */ /* 0x040ff00000001874 */
[----:B------:R-:W-:Y:S01]  /*66f0*/  HMMA.16816.F32 R120, R4, R10, R124 ;  /* 0x0000000a0478723c */ /* 0x000fe2000000187c */
[----:B------:R-:W1:Y:S01]  /*6700*/  LDSM.16.MT88.4 R8, [R200+0x1d000] ;  /* 0x01d00000c808783b */ /* 0x000e620000004200 */
[----:B------:R-:W-:Y:S01]  /*6710*/  MOV R167, R112 ;  /* 0x0000007000a77202 */ /* 0x000fe20000000f00 */
[----:B------:R-:W-:Y:S01]  /*6720*/  IMAD.MOV.U32 R13, RZ, RZ, R113 ;  /* 0x000000ffff0d7224 */ /* 0x000fe200078e0071 */
[----:B------:R-:W-:Y:S01]  /*6730*/  MOV R168, R115 ;  /* 0x0000007300a87202 */ /* 0x000fe20000000f00 */
[----:B------:R-:W-:-:S03]  /*6740*/  IMAD.MOV.U32 R184, RZ, RZ, R114 ;  /* 0x000000ffffb87224 */ /* 0x000fc600078e0072 */
[C---:B---3--:R-:W-:Y:S08]  /*6750*/  HMMA.16816.F32 R108, R4.reuse, R20, R108 ;  /* 0x00000014046c723c */ /* 0x048ff0000000186c */
[----:B------:R-:W-:Y:S01]  /*6760*/  HMMA.16816.F32 R112, R4, R22, R196 ;  /* 0x000000160470723c */ /* 0x000fe200000018c4 */
[----:B------:R-:W2:Y:S01]  /*6770*/  LDSM.16.MT88.4 R20, [R202+0x1b000] ;  /* 0x01b00000ca14783b */ /* 0x000ea20000004200 */
        /* <DEDUP_REMOVED lines=10> */
[----:B------:R-:W-:Y:S01]  /*6820*/  HMMA.16816.F32 R104, R4, R26, R236 ;  /* 0x0000001a0468723c */ /* 0x000fe200000018ec */
[----:B------:R-:W-:Y:S02]  /*6830*/  IMAD.MOV.U32 R160, RZ, RZ, R90 ;  /* 0x000000ffffa07224 */ /* 0x000fe400078e005a */
[----:B------:R-:W-:Y:S01]  /*6840*/  IMAD.MOV.U32 R161, RZ, RZ, R91 ;  /* 0x000000ffffa17224 */ /* 0x000fe200078e005b */
[----:B------:R-:W-:Y:S01]  /*6850*/  MOV R189, R191 ;  /* 0x000000bf00bd7202 */ /* 0x000fe20000000f00 */
[----:B------:R-:W-:-:S03]  /*6860*/  IMAD.MOV.U32 R190, RZ, RZ, R13 ;  /* 0x000000ffffbe7224 */ /* 0x000fc600078e000d */
[----:B------:R-:W-:Y:S01]  /*6870*/  HMMA.16816.F32 R88, R4, R24, R240 ;  /* 0x000000180458723c */ /* 0x000fe200000018f0 */
[----:B------:R-:W3:Y:S01]  /*6880*/  LDSM.16.MT88.4 R24, [R203+0x1b000] ;  /* 0x01b00000cb18783b */ /* 0x000ee20000004200 */
[----:B------:R-:W-:Y:S01]  /*6890*/  IMAD.MOV.U32 R191, RZ, RZ, R184 ;  /* 0x000000ffffbf7224 */ /* 0x000fe200078e00b8 */
[----:B------:R-:W-:-:S05]  /*68a0*/  MOV R13, R185 ;  /* 0x000000b9000d7202 */ /* 0x000fca0000000f00 */
[C---:B------:R-:W-:Y:S08]  /*68b0*/  HMMA.16816.F32 R64, R4.reuse, R28, R64 ;  /* 0x0000001c0440723c */ /* 0x040ff00000001840 */
[C---:B------:R-:W-:Y:S01]  /*68c0*/  HMMA.16816.F32 R68, R4.reuse, R30, R68 ;  /* 0x0000001e0444723c */ /* 0x040fe20000001844 */
[----:B------:R-:W2:Y:S07]  /*68d0*/  LDSM.16.MT88.4 R28, [R201+0x1d000] ;  /* 0x01d00000c91c783b */ /* 0x000eae0000004200 */
[C---:B------:R-:W-:Y:S08]  /*68e0*/  HMMA.16816.F32 R124, R4.reuse, R36, R128 ;  /* 0x00000024047c723c */ /* 0x040ff00000001880 */
[C---:B----4-:R-:W-:Y:S08]  /*68f0*/  HMMA.16816.F32 R152, R4.reuse, R32, R152 ;  /* 0x000000200498723c */ /* 0x050ff00000001898 */
[C---:B------:R-:W-:Y:S01]  /*6900*/  HMMA.16816.F32 R60, R4.reuse, R34, R60 ;  /* 0x00000022043c723c */ /* 0x040fe2000000183c */
[----:B------:R-:W4:Y:S07]  /*6910*/  LDSM.16.MT88.4 R32, [R203+0x1d000] ;  /* 0x01d00000cb20783b */ /* 0x000f2e0000004200 */
[C---:B------:R-:W-:Y:S07]  /*6920*/  HMMA.16816.F32 R128, R4.reuse, R38, R248 ;  /* 0x000000260480723c */ /* 0x040fee00000018f8 */
[----:B------:R-:W-:Y:S01]  /*6930*/  IMAD.MOV.U32 R249, RZ, RZ, R186 ;  /* 0x000000fffff97224 */ /* 0x000fe200078e00ba */
[----:B-1----:R-:W-:Y:S01]  /*6940*/  HMMA.16816.F32 R236, R4, R10, R172 ;  /* 0x0000000a04ec723c */ /* 0x002fe200000018ac */
[----:B------:R-:W-:-:S07]  /*6950*/  IMAD.MOV.U32 R248, RZ, RZ, R187 ;  /* 0x000000fffff87224 */ /* 0x000fce00078e00bb */
[C---:B------:R-:W-:Y:S01]  /*6960*/  HMMA.16816.F32 R184, R4.reuse, R8, R180 ;  /* 0x0000000804b8723c */ /* 0x040fe200000018b4 */
[----:B------:R-:W1:Y:S07]  /*6970*/  LDSM.16.MT88.4 R8, [R202+0x1d000] ;  /* 0x01d00000ca08783b */ /* 0x000e6e0000004200 */
[C---:B--2---:R-:W-:Y:S08]  /*6980*/  HMMA.16816.F32 R228, R4.reuse, R20, R228 ;  /* 0x0000001404e4723c */ /* 0x044ff000000018e4 */
[----:B------:R-:W-:Y:S01]  /*6990*/  HMMA.16816.F32 R192, R4, R22, R192 ;  /* 0x0000001604c0723c */ /* 0x000fe200000018c0 */
[----:B------:R-:W2:Y:S01]  /*69a0*/  LDSM.16.MT88.4 R20, [R200+0x1f000] ;  /* 0x01f00000c814783b */ /* 0x000ea20000004200 */
[----:B------:R-:W-:Y:S01]  /*69b0*/  MOV R250, R176 ;  /* 0x000000b000fa7202 */ /* 0x000fe20000000f00 */
[----:B------:R-:W-:Y:S01]  /*69c0*/  IMAD.MOV.U32 R37, RZ, RZ, R178 ;  /* 0x000000ffff257224 */ /* 0x000fe200078e00b2 */
[----:B------:R-:W-:-:S04]  /*69d0*/  MOV R36, R179 ;  /* 0x000000b300247202 */ /* 0x000fc80000000f00 */
[C---:B---3--:R-:W-:Y:S08]  /*69e0*/  HMMA.16816.F32 R240, R4.reuse, R26, R244 ;  /* 0x0000001a04f0723c */ /* 0x048ff000000018f4 */
[C---:B------:R-:W-:Y:S08]  /*69f0*/  HMMA.16816.F32 R244, R4.reuse, R28, R140 ;  /* 0x0000001c04f4723c */ /* 0x040ff0000000188c */
[C---:B----4-:R-:W-:Y:S07]  /*6a00*/  HMMA.16816.F32 R140, R4.reuse, R32, R100 ;  /* 0x00000020048c723c */ /* 0x050fee0000001864 */
[----:B------:R-:W-:Y:S01]  /*6a10*/  IMAD.MOV.U32 R102, RZ, RZ, R177 ;  /* 0x000000ffff667224 */ /* 0x000fe200078e00b1 */
[C---:B-1----:R-:W-:Y:S08]  /*6a20*/  HMMA.16816.F32 R180, R4.reuse, R8, R96 ;  /* 0x0000000804b4723c */ /* 0x042ff00000001860 */
[C---:B------:R-:W-:Y:S01]  /*6a30*/  HMMA.16816.F32 R176, R4.reuse, R10, R80 ;  /* 0x0000000a04b0723c */ /* 0x040fe20000001850 */
[----:B------:R-:W-:Y:S07]  /*6a40*/  LDSM.16.MT88.4 R8, [R203+0x1f000] ;  /* 0x01f00000cb08783b */ /* 0x000fee0000004200 */
[----:B------:R-:W-:Y:S01]  /*6a50*/  HMMA.16816.F32 R132, R4, R24, R132 ;  /* 0x000000180484723c */ /* 0x000fe20000001884 */
[----:B------:R-:W1:Y:S01]  /*6a60*/  LDSM.16.MT88.4 R24, [R201+0x1f000] ;  /* 0x01f00000c918783b */ /* 0x000e620000004200 */
[----:B------:R-:W-:-:S02]  /*6a70*/  IMAD.MOV.U32 R39, RZ, RZ, R160 ;  /* 0x000000ffff277224 */ /* 0x000fc400078e00a0 */
[----:B------:R-:W-:-:S04]  /*6a80*/  IMAD.MOV.U32 R38, RZ, RZ, R161 ;  /* 0x000000ffff267224 */ /* 0x000fc800078e00a1 */
[C---:B------:R-:W-:Y:S01]  /*6a90*/  HMMA.16816.F32 R196, R4.reuse, R30, R136 ;  /* 0x0000001e04c4723c */ /* 0x040fe20000001888 */
[----:B------:R-:W-:Y:S01]  /*6aa0*/  FFMA.FTZ R0, R227, c[0x0][0x23c], -R12 ;  /* 0x00008f00e3007a23 */ /* 0x000fe2000001080c */
[----:B------:R-:W-:Y:S01]  /*6ab0*/  MOV R101, R168 ;  /* 0x000000a800657202 */ /* 0x000fe20000000f00 */
[----:B------:R-:W-:Y:S02]  /*6ac0*/  IMAD.MOV.U32 R103, RZ, RZ, R190 ;  /* 0x000000ffff677224 */ /* 0x000fe400078e00be */
[----:B------:R-:W-:Y:S02]  /*6ad0*/  IMAD.MOV.U32 R251, RZ, RZ, R169 ;  /* 0x000000fffffb7224 */ /* 0x000fe400078e00a9 */
[----:B------:R-:W-:Y:S01]  /*6ae0*/  IMAD.MOV.U32 R15, RZ, RZ, R170 ;  /* 0x000000ffff0f7224 */ /* 0x000fe200078e00aa */
[----:B------:R-:W-:Y:S01]  /*6af0*/  MOV R138, R162 ;  /* 0x000000a2008a7202 */ /* 0x000fe20000000f00 */
[----:B------:R-:W-:Y:S01]  /*6b00*/  IMAD.MOV.U32 R137, RZ, RZ, R163 ;  /* 0x000000ffff897224 */ /* 0x000fe200078e00a3 */
[C---:B--2---:R-:W-:Y:S01]  /*6b10*/  HMMA.16816.F32 R28, R4.reuse, R22, R76 ;  /* 0x00000016041c723c */ /* 0x044fe2000000184c */
[----:B------:R-:W-:Y:S01]  /*6b20*/  MOV R100, R167 ;  /* 0x000000a700647202 */ /* 0x000fe20000000f00 */
[----:B------:R-:W-:Y:S01]  /*6b30*/  IMAD.MOV.U32 R99, RZ, RZ, R14 ;  /* 0x000000ffff637224 */ /* 0x000fe200078e000e */
[----:B------:R-:W-:Y:S05]  /*6b40*/  LDSM.16.MT88.4 R80, [R203+0x1b800] ;  /* 0x01b80000cb50783b */ /* 0x000fea0000004200 */
[----:B------:R-:W-:Y:S01]  /*6b50*/  HMMA.16816.F32 R160, R4, R20, R92 ;  /* 0x0000001404a0723c */ /* 0x000fe2000000185c */
[----:B------:R-:W2:Y:S01]  /*6b60*/  LDSM.16.MT88.4 R20, [R202+0x1f000] ;  /* 0x01f00000ca14783b */ /* 0x000ea20000004200 */
[----:B------:R3:W-:Y:S01]  /*6b70*/  MUFU.EX2 R227, R0 ;  /* 0x0000000000e37308 */ /* 0x0007e20000000800 */
[----:B------:R-:W-:Y:S01]  /*6b80*/  MOV R139, R189 ;  /* 0x000000bd008b7202 */ /* 0x000fe20000000f00 */
[----:B------:R-:W-:-:S04]  /*6b90*/  IMAD.MOV.U32 R136, RZ, RZ, R191 ;  /* 0x000000ffff887224 */ /* 0x000fc800078e00bf */
[C---:B------:R-:W-:Y:S01]  /*6ba0*/  HMMA.16816.F32 R188, R4.reuse, R34, R84 ;  /* 0x0000002204bc723c */ /* 0x040fe20000001854 */
[----:B---3--:R-:W-:Y:S02]  /*6bb0*/  FFMA.FTZ R0, R165, c[0x0][0x23c], -R12 ;  /* 0x00008f00a5007a23 */ /* 0x008fe4000001080c */
[----:B------:R-:W-:Y:S02]  /*6bc0*/  IMAD.MOV.U32 R165, RZ, RZ, R150 ;  /* 0x000000ffffa57224 */ /* 0x000fe400078e0096 */
[----:B------:R3:W4:Y:S02]  /*6bd0*/  MUFU.EX2 R150, R0 ;  /* 0x0000000000967308 */ /* 0x0007240000000800 */
[----:B------:R-:W-:Y:S01]  /*6be0*/  MOV R85, R149 ;  /* 0x0000009500557202 */ /* 0x000fe20000000f00 */
[C---:B-1----:R-:W-:Y:S08]  /*6bf0*/  HMMA.16816.F32 R32, R4.reuse, R24, R72 ;  /* 0x000000180420723c */ /* 0x042ff00000001848 */
[----:B------:R-:W-:Y:S01]  /*6c00*/  HMMA.16816.F32 R172, R4, R26, R56 ;  /* 0x0000001a04ac723c */ /* 0x000fe20000001838 */
[----:B------:R-:W-:Y:S01]  /*6c10*/  IMAD.MOV.U32 R86, RZ, RZ, R102 ;  /* 0x000000ffff567224 */ /* 0x000fe200078e0066 */
[----:B------:R-:W-:Y:S01]  /*6c20*/  LDSM.16.MT88.4 R56, [R202+0x19800] ;  /* 0x01980000ca38783b */ /* 0x000fe20000004200 */
[----:B---3--:R-:W-:-:S03]  /*6c30*/  FFMA.FTZ R0, R171, c[0x0][0x23c], -R12 ;  /* 0x00008f00ab007a23 */ /* 0x008fc6000001080c */
[----:B------:R-:W-:Y:S02]  /*6c40*/  LDSM.16.MT88.4 R72, [R201+0x1b800] ;  /* 0x01b80000c948783b */ /* 0x000fe40000004200 */
[C---:B------:R-:W-:Y:S01]  /*6c50*/  HMMA.16816.F32 R168, R4.reuse, R8, R52 ;  /* 0x0000000804a8723c */ /* 0x040fe20000001834 */
[----:B------:R1:W-:Y:S06]  /*6c60*/  MUFU.EX2 R149, R0 ;  /* 0x0000000000957308 */ /* 0x0003ec0000000800 */
[----:B------:R-:W-:Y:S01]  /*6c70*/  FFMA.FTZ R8, R101, c[0x0][0x23c], -R12 ;  /* 0x00008f0065087a23 */ /* 0x000fe2000001080c */
[----:B------:R-:W-:Y:S01]  /*6c80*/  HMMA.16816.F32 R24, R4, R10, R48 ;  /* 0x0000000a0418723c */ /* 0x000fe20000001830 */
[----:B------:R-:W3:Y:S01]  /*6c90*/  LDSM.16.MT88.4 R48, [R203+0x19800] ;  /* 0x01980000cb30783b */ /* 0x000ee20000004200 */
[----:B-1----:R-:W-:-:S05]  /*6ca0*/  LOP3.LUT R0, R19, UR8, R146, 0x96, !PT ;  /* 0x0000000813007c12 */ /* 0x002fca000f8e9692 */
[----:B------:R-:W-:Y:S01]  /*6cb0*/  FFMA.FTZ R10, R165, c[0x0][0x23c], -R2 ;  /* 0x00008f00a50a7a23 */ /* 0x000fe20000010802 */
[----:B------:R1:W-:Y:S01]  /*6cc0*/  MUFU.EX2 R19, R8 ;  /* 0x0000000800137308 */ /* 0x0003e20000000800 */
[----:B------:R-:W-:Y:S02]  /*6cd0*/  IMAD.MOV.U32 R101, RZ, RZ, R13 ;  /* 0x000000ffff657224 */ /* 0x000fe400078e000d */
[----:B------:R-:W-:Y:S01]  /*6ce0*/  IMAD.MOV.U32 R102, RZ, RZ, R139 ;  /* 0x000000ffff667224 */ /* 0x000fe200078e008b */
[----:B------:R-:W-:-:S04]  /*6cf0*/  MOV R139, R248 ;  /* 0x000000f8008b7202 */ /* 0x000fc80000000f00 */
[----:B------:R2:W-:Y:S01]  /*6d00*/  MUFU.EX2 R18, R10 ;  /* 0x0000000a00127308 */ /* 0x0005e20000000800 */
[----:B------:R-:W-:Y:S02]  /*6d10*/  IMAD.MOV.U32 R87, RZ, RZ, R249 ;  /* 0x000000ffff577224 */ /* 0x000fe400078e00f9 */
[----:B-1----:R-:W-:-:S05]  /*6d20*/  IMAD.WIDE.U32 R8, R0, -0x2daee0ad, RZ ;  /* 0xd2511f5300087825 */ /* 0x002fca00078e00ff */
[----:B------:R-:W-:Y:S01]  /*6d30*/  LOP3.LUT R0, R9, UR18, R144, 0x96, !PT ;  /* 0x0000001209007c12 */ /* 0x000fe2000f8e9690 */
[----:B--2---:R-:W-:Y:S01]  /*6d40*/  FFMA.FTZ R10, R85, c[0x0][0x23c], -R2 ;  /* 0x00008f00550a7a23 */ /* 0x004fe20000010802 */
[C---:B------:R-:W-:Y:S02]  /*6d50*/  LOP3.LUT R9, R8.reuse, 0xffff, RZ, 0xc0, !PT ;  /* 0x0000ffff08097812 */ /* 0x040fe400078ec0ff */
[----:B------:R-:W-:Y:S02]  /*6d60*/  LOP3.LUT R13, R8, 0xff, RZ, 0xc0, !PT ;  /* 0x000000ff080d7812 */ /* 0x000fe400078ec0ff */
[--C-:B------:R-:W-:Y:S02]  /*6d70*/  SHF.R.U32.HI R11, RZ, 0x10, R8.reuse ;  /* 0x00000010ff0b7819 */ /* 0x100fe40000011608 */
[----:B------:R-:W-:Y:S01]  /*6d80*/  SHF.R.U32.HI R12, RZ, 0x18, R8 ;  /* 0x00000018ff0c7819 */ /* 0x000fe20000011608 */
[----:B------:R-:W-:Y:S02]  /*6d90*/  FFMA.FTZ R8, R15, c[0x0][0x23c], -R2 ;  /* 0x00008f000f087a23 */ /* 0x000fe40000010802 */
[----:B------:R-:W-:Y:S01]  /*6da0*/  IMAD.MOV.U32 R248, RZ, RZ, R166 ;  /* 0x000000fffff87224 */ /* 0x000fe200078e00a6 */
[----:B------:R1:W2:Y:S01]  /*6db0*/  MUFU.EX2 R15, R10 ;  /* 0x0000000a000f7308 */ /* 0x0002a20000000800 */
[----:B------:R-:W-:-:S02]  /*6dc0*/  IMAD.MOV.U32 R249, RZ, RZ, R164 ;  /* 0x000000fffff97224 */ /* 0x000fc400078e00a4 */
[C---:B------:R-:W-:Y:S05]  /*6dd0*/  HMMA.16816.F32 R164, R4.reuse, R20, R44 ;  /* 0x0000001404a4723c */ /* 0x040fea000000182c */
[----:B------:R2:W-:Y:S03]  /*6de0*/  MUFU.EX2 R14, R8 ;  /* 0x00000008000e7308 */ /* 0x0005e60000000800 */
[----:B------:R-:W-:Y:S01]  /*6df0*/  HMMA.16816.F32 R20, R4, R22, R40 ;  /* 0x000000160414723c */ /* 0x000fe20000001828 */
[----:B------:R-:W3:Y:S01]  /*6e00*/  LDSM.16.MT88.4 R40, [R201+0x19800] ;  /* 0x01980000c928783b */ /* 0x000ee20000004200 */
[----:B-1----:R-:W-:Y:S01]  /*6e10*/  FFMA.FTZ R10, R86, c[0x0][0x23c], -R2 ;  /* 0x00008f00560a7a23 */ /* 0x002fe20000010802 */
[----:B------:R-:W-:-:S04]  /*6e20*/  LOP3.LUT R2, R0, 0xffff, RZ, 0xc0, !PT ;  /* 0x0000ffff00027812 */ /* 0x000fc800078ec0ff */
[--C-:B------:R-:W-:Y:S02]  /*6e30*/  SHF.R.U32.HI R5, RZ, 0x10, R0.reuse ;  /* 0x00000010ff057819 */ /* 0x100fe40000011600 */
[----:B------:R-:W-:Y:S01]  /*6e40*/  SHF.R.U32.HI R7, RZ, 0x18, R0 ;  /* 0x00000018ff077819 */ /* 0x000fe20000011600 */
[----:B------:R-:W1:Y:S01]  /*6e50*/  MUFU.EX2 R10, R10 ;  /* 0x0000000a000a7308 */ /* 0x000e620000000800 */
[----:B--2---:R-:W-:Y:S02]  /*6e60*/  LOP3.LUT R8, R0, 0xff, RZ, 0xc0, !PT ;  /* 0x000000ff00087812 */ /* 0x004fe400078ec0ff */
[----:B------:R-:W-:Y:S02]  /*6e70*/  SHF.R.U32.HI R0, RZ, 0x8, R2 ;  /* 0x00000008ff007819 */ /* 0x000fe40000011602 */
[----:B------:R-:W-:Y:S02]  /*6e80*/  LOP3.LUT R2, R5, 0xff, RZ, 0xc0, !PT ;  /* 0x000000ff05027812 */ /* 0x000fe400078ec0ff */
[----:B------:R-:W-:-:S02]  /*6e90*/  SHF.R.U32.HI R6, RZ, 0x8, R9 ;  /* 0x00000008ff067819 */ /* 0x000fc40000011609 */
[----:B------:R-:W-:Y:S02]  /*6ea0*/  MOV R98, R87 ;  /* 0x0000005700627202 */ /* 0x000fe40000000f00 */
[----:B------:R-:W-:Y:S02]  /*6eb0*/  LOP3.LUT R4, R11, 0xff, RZ, 0xc0, !PT ;  /* 0x000000ff0b047812 */ /* 0x000fe400078ec0ff */
[----:B------:R-:W-:Y:S02]  /*6ec0*/  PRMT R0, R8, 0x5410, R0 ;  /* 0x0000541008007816 */ /* 0x000fe40000000000 */
[----:B------:R-:W-:Y:S02]  /*6ed0*/  PRMT R2, R2, 0x5410, R7 ;  /* 0x0000541002027816 */ /* 0x000fe40000000007 */
[----:B------:R-:W-:Y:S01]  /*6ee0*/  PRMT R9, R13, 0x5410, R6 ;  /* 0x000054100d097816 */ /* 0x000fe20000000006 */
[--C-:B------:R-:W-:Y:S01]  /*6ef0*/  HSET2.LE.AND R0, R0, R98.reuse, PT ;  /* 0x0000006200007233 */ /* 0x100fe20003803000 */
[----:B------:R-:W-:Y:S01]  /*6f00*/  PRMT R6, R4, 0x5410, R12 ;  /* 0x0000541004067816 */ /* 0x000fe2000000000c */
[----:B------:R-:W-:Y:S01]  /*6f10*/  HSET2.LE.AND R4, R2, R98, PT ;  /* 0x0000006202047233 */ /* 0x000fe20003803000 */
[----:B----4-:R-:W-:-:S02]  /*6f20*/  F2FP.PACK_AB R2, R150, R227 ;  /* 0x000000e39602723e */ /* 0x010fc400000000ff */
[----:B------:R-:W-:Y:S02]  /*6f30*/  F2FP.PACK_AB R5, R15, R18 ;  /* 0x000000120f05723e */ /* 0x000fe400000000ff */
[----:B------:R-:W-:Y:S01]  /*6f40*/  LOP3.LUT R144, R0, R2, RZ, 0xc0, !PT ;  /* 0x0000000200907212 */ /* 0x000fe200078ec0ff */
[--C-:B------:R-:W-:Y:S01]  /*6f50*/  HSET2.LE.AND R0, R9, R98.reuse, PT ;  /* 0x0000006209007233 */ /* 0x100fe20003803000 */
[----:B------:R-:W-:Y:S01]  /*6f60*/  LOP3.LUT R145, R4, R5, RZ, 0xc0, !PT ;  /* 0x0000000504917212 */ /* 0x000fe200078ec0ff */
[----:B------:R-:W-:Y:S01]  /*6f70*/  HSET2.LE.AND R4, R6, R98, PT ;  /* 0x0000006206047233 */ /* 0x000fe20003803000 */
[----:B------:R-:W-:Y:S02]  /*6f80*/  F2FP.PACK_AB R2, R19, R149 ;  /* 0x000000951302723e */ /* 0x000fe400000000ff */
[----:B-1----:R-:W-:Y:S02]  /*6f90*/  F2FP.PACK_AB R5, R10, R14 ;  /* 0x0000000e0a05723e */ /* 0x002fe400000000ff */
[----:B------:R-:W-:-:S02]  /*6fa0*/  LOP3.LUT R146, R0, R2, RZ, 0xc0, !PT ;  /* 0x0000000200927212 */ /* 0x000fc400078ec0ff */
[----:B------:R-:W-:Y:S01]  /*6fb0*/  LOP3.LUT R147, R4, R5, RZ, 0xc0, !PT ;  /* 0x0000000504937212 */ /* 0x000fe200078ec0ff */
[----:B------:R-:W-:Y:S02]  /*6fc0*/  IMAD.MOV.U32 R87, RZ, RZ, R248 ;  /* 0x000000ffff577224 */ /* 0x000fe400078e00f8 */
[----:B------:R-:W-:Y:S01]  /*6fd0*/  IMAD.MOV.U32 R86, RZ, RZ, R249 ;  /* 0x000000ffff567224 */ /* 0x000fe200078e00f9 */
[----:B------:R-:W-:Y:S01]  /*6fe0*/  MOV R85, R250 ;  /* 0x000000fa00557202 */ /* 0x000fe20000000f00 */
[----:B------:R-:W-:Y:S01]  /*6ff0*/  IMAD.MOV.U32 R84, RZ, RZ, R251 ;  /* 0x000000ffff547224 */ /* 0x000fe200078e00fb */
[----:B------:R-:W-:Y:S01]  /*7000*/  MOV R0, R100 ;  /* 0x0000006400007202 */ /* 0x000fe20000000f00 */
[----:B---3--:R-:W-:Y:S01]  /*7010*/  HMMA.16816.F32 R44, R144, R48, R88 ;  /* 0x00000030902c723c */ /* 0x008fe20000001858 */
[----:B------:R-:W1:Y:S01]  /*7020*/  LDSM.16.MT88.4 R88, [R202+0x1b800] ;  /* 0x01b80000ca58783b */ /* 0x000e620000004200 */
[----:B------:R-:W-:Y:S01]  /*7030*/  IMAD.MOV.U32 R8, RZ, RZ, R86 ;  /* 0x000000ffff087224 */ /* 0x000fe200078e0056 */
[----:B------:R-:W-:Y:S01]  /*7040*/  MOV R251, R159 ;  /* 0x0000009f00fb7202 */ /* 0x000fe20000000f00 */
        /* <DEDUP_REMOVED lines=8> */
[----:B------:R-:W2:Y:S01]  /*70d0*/  LDSM.16.MT88.4 R156, [R200+0x19800] ;  /* 0x01980000c89c783b */ /* 0x000ea20000004200 */
[----:B------:R-:W-:Y:S01]  /*70e0*/  IMAD.MOV.U32 R100, RZ, RZ, R136 ;  /* 0x000000ffff647224 */ /* 0x000fe200078e0088 */
[----:B------:R-:W-:Y:S01]  /*70f0*/  MOV R102, R38 ;  /* 0x0000002600667202 */ /* 0x000fe20000000f00 */
[----:B------:R-:W-:Y:S01]  /*7100*/  IMAD.MOV.U32 R101, RZ, RZ, R137 ;  /* 0x000000ffff657224 */ /* 0x000fe200078e0089 */
[----:B------:R-:W-:Y:S01]  /*7110*/  MOV R137, R37 ;  /* 0x0000002500897202 */ /* 0x000fe20000000f00 */
[----:B------:R-:W-:Y:S01]  /*7120*/  IMAD.MOV.U32 R103, RZ, RZ, R39 ;  /* 0x000000ffff677224 */ /* 0x000fe200078e0027 */
[----:B------:R-:W-:Y:S01]  /*7130*/  HMMA.16816.F32 R52, R144, R56, R108 ;  /* 0x000000389034723c */ /* 0x000fe2000000186c */
[----:B------:R-:W-:-:S07]  /*7140*/  IMAD.MOV.U32 R136, RZ, RZ, R36 ;  /* 0x000000ffff887224 */ /* 0x000fce00078e0024 */
[C---:B------:R-:W-:Y:S01]  /*7150*/  HMMA.16816.F32 R36, R144.reuse, R40, R64 ;  /* 0x000000289024723c */ /* 0x040fe20000001840 */
[----:B------:R-:W3:Y:S07]  /*7160*/  LDSM.16.MT88.4 R64, [R200+0x1b800] ;  /* 0x01b80000c840783b */ /* 0x000eee0000004200 */
[----:B------:R-:W-:Y:S01]  /*7170*/  HMMA.16816.F32 R56, R144, R58, R112 ;  /* 0x0000003a9038723c */ /* 0x000fe20000001870 */
[----:B------:R-:W4:Y:S01]  /*7180*/  LDSM.16.MT88.4 R112, [R203+0x1d800] ;  /* 0x01d80000cb70783b */ /* 0x000f220000004200 */
[----:B------:R-:W-:Y:S01]  /*7190*/  IMAD.MOV.U32 R13, RZ, RZ, R84 ;  /* 0x000000ffff0d7224 */ /* 0x000fe200078e0054 */
[----:B------:R-:W-:-:S05]  /*71a0*/  MOV R12, R85 ;  /* 0x00000055000c7202 */ /* 0x000fca0000000f00 */
[C---:B------:R-:W-:Y:S08]  /*71b0*/  HMMA.16816.F32 R76, R144.reuse, R80, R132 ;  /* 0x00000050904c723c */ /* 0x040ff00000001884 */
[----:B------:R-:W-:Y:S07]  /*71c0*/  HMMA.16816.F32 R80, R144, R82, R240 ;  /* 0x000000529050723c */ /* 0x000fee00000018f0 */
[----:B------:R-:W-:-:S02]  /*71d0*/  IMAD.MOV.U32 R240, RZ, RZ, R86 ;  /* 0x000000fffff07224 */ /* 0x000fc400078e0056 */
[----:B------:R-:W-:Y:S02]  /*71e0*/  IMAD.MOV.U32 R241, RZ, RZ, R87 ;  /* 0x000000fffff17224 */ /* 0x000fe400078e0057 */
[C---:B-1----:R-:W-:Y:S08]  /*71f0*/  HMMA.16816.F32 R84, R144.reuse, R88, R228 ;  /* 0x000000589054723c */ /* 0x042ff000000018e4 */
[----:B------:R-:W-:Y:S01]  /*7200*/  HMMA.16816.F32 R88, R144, R90, R192 ;  /* 0x0000005a9058723c */ /* 0x000fe200000018c0 */
[----:B------:R-:W-:Y:S01]  /*7210*/  MOV R229, R103 ;  /* 0x0000006700e57202 */ /* 0x000fe20000000f00 */
[----:B------:R-:W-:-:S05]  /*7220*/  IMAD.MOV.U32 R228, RZ, RZ, R102 ;  /* 0x000000ffffe47224 */ /* 0x000fca00078e0066 */
[----:B------:R-:W-:Y:S01]  /*7230*/  MOV R194, R138 ;  /* 0x0000008a00c27202 */ /* 0x000fe20000000f00 */
[----:B------:R-:W-:-:S04]  /*7240*/  IMAD.MOV.U32 R195, RZ, RZ, R139 ;  /* 0x000000ffffc37224 */ /* 0x000fc800078e008b */
[----:B------:R-:W-:Y:S02]  /*7250*/  FADD.FTZ R2, R2, R194 ;  /* 0x000000c202027221 */ /* 0x000fe40000010000 */
[----:B------:R-:W-:Y:S02]  /*7260*/  FADD.FTZ R0, R0, R195 ;  /* 0x000000c300007221 */ /* 0x000fe40000010000 */
[----:B------:R-:W-:Y:S02]  /*7270*/  IMAD.MOV.U32 R230, RZ, RZ, R136 ;  /* 0x000000ffffe67224 */ /* 0x000fe400078e0088 */
[----:B------:R-:W-:Y:S02]  /*7280*/  IMAD.MOV.U32 R231, RZ, RZ, R137 ;  /* 0x000000ffffe77224 */ /* 0x000fe400078e0089 */
[----:B------:R-:W-:Y:S01]  /*7290*/  FADD.FTZ R2, R228, R2 ;  /* 0x00000002e4027221 */ /* 0x000fe20000010000 */
[----:B--2---:R-:W-:Y:S01]  /*72a0*/  HMMA.16816.F32 R152, R144, R156, R152 ;  /* 0x0000009c9098723c */ /* 0x004fe20000001898 */
[----:B------:R-:W-:Y:S01]  /*72b0*/  FADD.FTZ R0, R229, R0 ;  /* 0x00000000e5007221 */ /* 0x000fe20000010000 */
[----:B------:R-:W-:Y:S01]  /*72c0*/  MOV R242, R100 ;  /* 0x0000006400f27202 */ /* 0x000fe20000000f00 */
[----:B------:R-:W-:Y:S01]  /*72d0*/  FADD.FTZ R2, R230, R2 ;  /* 0x00000002e6027221 */ /* 0x000fe20000010000 */
[----:B------:R-:W-:Y:S01]  /*72e0*/  LDSM.16.MT88.4 R136, [R201+0x1f800] ;  /* 0x01f80000c988783b */ /* 0x000fe20000004200 */
[----:B------:R-:W-:-:S03]  /*72f0*/  FADD.FTZ R0, R231, R0 ;  /* 0x00000000e7007221 */ /* 0x000fc60000010000 */
[----:B------:R-:W-:Y:S01]  /*7300*/  HMMA.16816.F32 R40, R144, R42, R68 ;  /* 0x0000002a9028723c */ /* 0x000fe20000001844 */
[----:B------:R-:W-:Y:S02]  /*7310*/  IMAD.MOV.U32 R11, RZ, RZ, R99 ;  /* 0x000000ffff0b7224 */ /* 0x000fe400078e0063 */
[----:B------:R-:W-:Y:S01]  /*7320*/  LDSM.16.MT88.4 R96, [R200+0x1d800] ;  /* 0x01d80000c860783b */ /* 0x000fe20000004200 */
[----:B------:R-:W-:-:S04]  /*7330*/  IMAD.MOV.U32 R243, RZ, RZ, R101 ;  /* 0x000000fffff37224 */ /* 0x000fc800078e0065 */
[----:B------:R-:W-:Y:S01]  /*7340*/  HMMA.16816.F32 R156, R144, R158, R60 ;  /* 0x0000009e909c723c */ /* 0x000fe2000000183c */
[----:B------:R-:W-:Y:S02]  /*7350*/  FADD.FTZ R2, R240, R2 ;  /* 0x00000002f0027221 */ /* 0x000fe40000010000 */
[----:B------:R-:W-:-:S05]  /*7360*/  FADD.FTZ R0, R241, R0 ;  /* 0x00000000f1007221 */ /* 0x000fca0000010000 */
[----:B------:R-:W-:Y:S01]  /*7370*/  HMMA.16816.F32 R68, R144, R72, R124 ;  /* 0x000000489044723c */ /* 0x000fe2000000187c */
[----:B------:R-:W-:-:S07]  /*7380*/  FADD.FTZ R2, R242, R2 ;  /* 0x00000002f2027221 */ /* 0x000fce0000010000 */
[----:B---3--:R-:W-:Y:S01]  /*7390*/  HMMA.16816.F32 R60, R144, R64, R116 ;  /* 0x00000040903c723c */ /* 0x008fe20000001874 */
[----:B------:R-:W-:-:S07]  /*73a0*/  FADD.FTZ R0, R243, R0 ;  /* 0x00000000f3007221 */ /* 0x000fce0000010000 */
[C---:B------:R-:W-:Y:S01]  /*73b0*/  HMMA.16816.F32 R72, R144.reuse, R74, R128 ;  /* 0x0000004a9048723c */ /* 0x040fe20000001880 */
[----:B------:R-:W1:Y:S07]  /*73c0*/  LDSM.16.MT88.4 R128, [R200+0x1f800] ;  /* 0x01f80000c880783b */ /* 0x000e6e0000004200 */
[C---:B------:R-:W-:Y:S01]  /*73d0*/  HMMA.16816.F32 R48, R144.reuse, R50, R104 ;  /* 0x000000329030723c */ /* 0x040fe20000001868 */
[----:B------:R-:W2:Y:S07]  /*73e0*/  LDSM.16.MT88.4 R104, [R201+0x1d800] ;  /* 0x01d80000c968783b */ /* 0x000eae0000004200 */
[C---:B------:R-:W-:Y:S01]  /*73f0*/  HMMA.16816.F32 R64, R144.reuse, R66, R120 ;  /* 0x000000429040723c */ /* 0x040fe20000001878 */
[----:B------:R-:W3:Y:S07]  /*7400*/  LDSM.16.MT88.4 R120, [R202+0x1d800] ;  /* 0x01d80000ca78783b */ /* 0x000eee0000004200 */
        /* <DEDUP_REMOVED lines=19> */
[----:B------:R-:W-:Y:S02]  /*7540*/  FADD.FTZ R2, R149, R2 ;  /* 0x0000000295027221 */ /* 0x000fe40000010000 */
[----:B------:R-:W-:-:S05]  /*7550*/  FADD.FTZ R0, R14, R0 ;  /* 0x000000000e007221 */ /* 0x000fca0000010000 */
[C---:B------:R-:W-:Y:S08]  /*7560*/  HMMA.16816.F32 R92, R144.reuse, R96, R184 ;  /* 0x00000060905c723c */ /* 0x040ff000000018b8 */
[C---:B--2---:R-:W-:Y:S08]  /*7570*/  HMMA.16816.F32 R100, R144.reuse, R104, R244 ;  /* 0x000000689064723c */ /* 0x044ff000000018f4 */
[----:B---3--:R-:W-:Y:S01]  /*7580*/  HMMA.16816.F32 R116, R144, R120, R180 ;  /* 0x000000789074723c */ /* 0x008fe200000018b4 */
[----:B------:R-:W-:-:S02]  /*7590*/  FADD.FTZ R244, R19, R2 ;  /* 0x0000000213f47221 */ /* 0x000fc40000010000 */
[----:B------:R-:W-:-:S05]  /*75a0*/  FADD.FTZ R245, R10, R0 ;  /* 0x000000000af57221 */ /* 0x000fca0000010000 */
        /* <DEDUP_REMOVED lines=12> */
[----:B------:R-:W2:Y:S01]  /*7670*/  LDL.64 R8, [R1+0x8] ;  /* 0x0000080001087983 */ /* 0x000ea20000100a00 */
        /* <DEDUP_REMOVED lines=102> */
[C---:B------:R-:W-:Y:S01]  /*7ce0*/  HMMA.16816.F32 R188, R8.reuse, R34, R24 ;  /* 0x0000002208bc723c */ /* 0x040fe20000001818 */
[----:B------:R-:W1:Y:S07]  /*7cf0*/  LDSM.16.M88.4 R32, [R205+0x10800] ;  /* 0x01080000cd20783b */ /* 0x000e6e0000000200 */
[C---:B--2---:R-:W-:Y:S01]  /*7d00*/  HMMA.16816.F32 R236, R8.reuse, R180, R12 ;  /* 0x000000b408ec723c */ /* 0x044fe2000000180c */
[----:B------:R-:W2:Y:S07]  /*7d10*/  LDSM.16.M88.4 R12, [R205+0x11000] ;  /* 0x01100000cd0c783b */ /* 0x000eae0000000200 */
[C---:B------:R-:W-:Y:S08]  /*7d20*/  HMMA.16816.F32 R28, R8.reuse, R182, R20 ;  /* 0x000000b6081c723c */ /* 0x040ff00000001814 */
[C---:B---3--:R-:W-:Y:S01]  /*7d30*/  HMMA.16816.F32 R24, R8.reuse, R196, R176 ;  /* 0x000000c40818723c */ /* 0x048fe200000018b0 */
[----:B------:R-:W3:Y:S07]  /*7d40*/  LDSM.16.M88.4 R176, [R205+0x11800] ;  /* 0x01180000cdb0783b */ /* 0x000eee0000000200 */
[C---:B------:R-:W-:Y:S08]  /*7d50*/  HMMA.16816.F32 R20, R8.reuse, R198, R172 ;  /* 0x000000c60814723c */ /* 0x040ff000000018ac */
[C---:B----4-:R-:W-:Y:S08]  /*7d60*/  HMMA.16816.F32 R172, R8.reuse, R240, R184 ;  /* 0x000000f008ac723c */ /* 0x050ff000000018b8 */
[----:B------:R-:W-:Y:S01]  /*7d70*/  HMMA.16816.F32 R184, R8, R242, R192 ;  /* 0x000000f208b8723c */ /* 0x000fe200000018c0 */
[----:B------:R-:W-:Y:S04]  /*7d80*/  LDSM.16.M88.4 R8, [R208] ;  /* 0x00000000d008783b */ /* 0x000fe80000000200 */
[----:B------:R-:W4:Y:S03]  /*7d90*/  LDSM.16.M88.4 R192, [R204] ;  /* 0x00000000ccc0783b */ /* 0x000f260000000200 */
[C---:B-1----:R-:W-:Y:S08]  /*7da0*/  HMMA.16816.F32 R196, R4.reuse, R168, R228 ;  /* 0x000000a804c4723c */ /* 0x042ff000000018e4 */
[C---:B------:R-:W-:Y:S01]  /*7db0*/  HMMA.16816.F32 R188, R4.reuse, R170, R188 ;  /* 0x000000aa04bc723c */ /* 0x040fe200000018bc */
[----:B------:R-:W1:Y:S07]  /*7dc0*/  LDSM.16.M88.4 R168, [R204+0x800] ;  /* 0x00080000cca8783b */ /* 0x000e6e0000000200 */
[C---:B------:R-:W-:Y:S08]  /*7dd0*/  HMMA.16816.F32 R236, R4.reuse, R32, R236 ;  /* 0x0000002004ec723c */ /* 0x040ff000000018ec */
[C---:B------:R-:W-:Y:S08]  /*7de0*/  HMMA.16816.F32 R228, R4.reuse, R34, R28 ;  /* 0x0000002204e4723c */ /* 0x040ff0000000181c */
[C---:B--2---:R-:W-:Y:S01]  /*7df0*/  HMMA.16816.F32 R32, R4.reuse, R14, R20 ;  /* 0x0000000e0420723c */ /* 0x044fe20000001814 */
[----:B------:R-:W2:Y:S07]  /*7e00*/  LDSM.16.M88.4 R20, [R204+0x1800] ;  /* 0x00180000cc14783b */ /* 0x000eae0000000200 */
[C---:B------:R-:W-:Y:S01]  /*7e10*/  HMMA.16816.F32 R180, R4.reuse, R12, R24 ;  /* 0x0000000c04b4723c */ /* 0x040fe20000001818 */
[----:B------:R-:W2:Y:S07]  /*7e20*/  LDSM.16.M88.4 R24, [R204+0x1000] ;  /* 0x00100000cc18783b */ /* 0x000eae0000000200 */
[C---:B---3--:R-:W-:Y:S01]  /*7e30*/  HMMA.16816.F32 R28, R4.reuse, R176, R172 ;  /* 0x000000b0041c723c */ /* 0x048fe200000018ac */
[----:B------:R-:W-:Y:S07]  /*7e40*/  LDSM.16.M88.4 R172, [R151+0x12000] ;  /* 0x0120000097ac783b */ /* 0x000fee0000000200 */
[----:B------:R-:W-:Y:S01]  /*7e50*/  HMMA.16816.F32 R12, R4, R178, R184 ;  /* 0x000000b2040c723c */ /* 0x000fe200000018b8 */
[----:B------:R-:W3:Y:S04]  /*7e60*/  LDSM.16.M88.4 R4, [R206+0x4000] ;  /* 0x00400000ce04783b */ /* 0x000ee80000000200 */
[----:B------:R-:W3:Y:S03]  /*7e70*/  LDSM.16.M88.4 R176, [R151+0x12800] ;  /* 0x0128000097b0783b */ /* 0x000ee60000000200 */
[C---:B----4-:R-:W-:Y:S08]  /*7e80*/  HMMA.16816.F32 R196, R8.reuse, R192, R196 ;  /* 0x000000c008c4723c */ /* 0x050ff000000018c4 */
[C---:B------:R-:W-:Y:S08]  /*7e90*/  HMMA.16816.F32 R184, R8.reuse, R194, R188 ;  /* 0x000000c208b8723c */ /* 0x040ff000000018bc */
[C---:B-1----:R-:W-:Y:S08]  /*7ea0*/  HMMA.16816.F32 R236, R8.reuse, R168, R236 ;  /* 0x000000a808ec723c */ /* 0x042ff000000018ec */
[C---:B------:R-:W-:Y:S08]  /*7eb0*/  HMMA.16816.F32 R192, R8.reuse, R170, R228 ;  /* 0x000000aa08c0723c */ /* 0x040ff000000018e4 */
[C---:B--2---:R-:W-:Y:S01]  /*7ec0*/  HMMA.16816.F32 R168, R8.reuse, R20, R28 ;  /* 0x0000001408a8723c */ /* 0x044fe2000000181c */
[----:B------:R-:W1:Y:S07]  /*7ed0*/  LDSM.16.M88.4 R28, [R151+0x13000] ;  /* 0x01300000971c783b */ /* 0x000e6e0000000200 */
[C---:B------:R-:W-:Y:S08]  /*7ee0*/  HMMA.16816.F32 R188, R8.reuse, R24, R180 ;  /* 0x0000001808bc723c */ /* 0x040ff000000018b4 */
[C---:B------:R-:W-:Y:S01]  /*7ef0*/  HMMA.16816.F32 R180, R8.reuse, R26, R32 ;  /* 0x0000001a08b4723c */ /* 0x040fe20000001820 */
[----:B------:R-:W2:Y:S04]  /*7f00*/  LDSM.16.M88.4 R24, [R151+0x13800] ;  /* 0x013800009718783b */ /* 0x000ea80000000200 */
[----:B------:R-:W-:Y:S03]  /*7f10*/  LDSM.16.M88.4 R32, [R222] ;  /* 0x00000000de20783b */ /* 0x000fe60000000200 */
[----:B------:R-:W-:Y:S01]  /*7f20*/  HMMA.16816.F32 R20, R8, R22, R12 ;  /* 0x000000160814723c */ /* 0x000fe2000000180c */
[----:B------:R-:W4:Y:S07]  /*7f30*/  LDSM.16.M88.4 R8, [R207+0x4000] ;  /* 0x00400000cf08783b */ /* 0x000f2e0000000200 */
[C---:B---3--:R-:W-:Y:S08]  /*7f40*/  HMMA.16816.F32 R12, R4.reuse, R172, R196 ;  /* 0x000000ac040c723c */ /* 0x048ff000000018c4 */
[C---:B------:R-:W-:Y:S08]  /*7f50*/  HMMA.16816.F32 R196, R4.reuse, R178, R192 ;  /* 0x000000b204c4723c */ /* 0x040ff000000018c0 */
[C---:B-1----:R-:W-:Y:S01]  /*7f60*/  HMMA.16816.F32 R192, R4.reuse, R28, R188 ;  /* 0x0000001c04c0723c */ /* 0x042fe200000018bc */
[----:B------:R-:W1:Y:S07]  /*7f70*/  LDSM.16.M88.4 R188, [R221] ;  /* 0x00000000ddbc783b */ /* 0x000e6e0000000200 */
[C---:B------:R-:W-:Y:S08]  /*7f80*/  HMMA.16816.F32 R172, R4.reuse, R174, R184 ;  /* 0x000000ae04ac723c */ /* 0x040ff000000018b8 */
[C---:B------:R-:W-:Y:S01]  /*7f90*/  HMMA.16816.F32 R184, R4.reuse, R30, R180 ;  /* 0x0000001e04b8723c */ /* 0x040fe200000018b4 */
[----:B------:R-:W3:Y:S04]  /*7fa0*/  LDSM.16.M88.4 R180, [R220] ;  /* 0x00000000dcb4783b */ /* 0x000ee80000000200 */
[----:B------:R-:W1:Y:S03]  /*7fb0*/  LDSM.16.M88.4 R28, [R219] ;  /* 0x00000000db1c783b */ /* 0x000e660000000200 */
[C---:B------:R-:W-:Y:S08]  /*7fc0*/  HMMA.16816.F32 R228, R4.reuse, R176, R236 ;  /* 0x000000b004e4723c */ /* 0x040ff000000018ec */
[C---:B--2---:R-:W-:Y:S08]  /*7fd0*/  HMMA.16816.F32 R176, R4.reuse, R24, R168 ;  /* 0x0000001804b0723c */ /* 0x044ff000000018a8 */
[----:B------:R-:W-:Y:S01]  /*7fe0*/  HMMA.16816.F32 R168, R4, R26, R20 ;  /* 0x0000001a04a8723c */ /* 0x000fe20000001814 */
[----:B------:R-:W-:Y:S04]  /*7ff0*/  LDSM.16.M88.4 R4, [R209+0x4000] ;  /* 0x00400000d104783b */ /* 0x000fe80000000200 */
[----:B------:R-:W2:Y:S03]  /*8000*/  LDSM.16.M88.4 R24, [R205+0x12000] ;  /* 0x01200000cd18783b */ /* 0x000ea60000000200 */
[C---:B----4-:R-:W-:Y:S08]  /*8010*/  HMMA.16816.F32 R20, R8.reuse, R32, R12 ;  /* 0x000000200814723c */ /* 0x050ff0000000180c */
[C---:B------:R-:W-:Y:S01]  /*8020*/  HMMA.16816.F32 R12, R8.reuse, R34, R172 ;  /* 0x00000022080c723c */ /* 0x040fe200000018ac */
[----:B------:R-:W-:Y:S07]  /*8030*/  LDSM.16.M88.4 R172, [R204+0x2800] ;  /* 0x00280000ccac783b */ /* 0x000fee0000000200 */
[C---:B-1----:R-:W-:Y:S08]  /*8040*/  HMMA.16816.F32 R236, R8.reuse, R188, R228 ;  /* 0x000000bc08ec723c */ /* 0x042ff000000018e4 */
[C---:B------:R-:W-:Y:S08]  /*8050*/  HMMA.16816.F32 R228, R8.reuse, R190, R196 ;  /* 0x000000be08e4723c */ /* 0x040ff000000018c4 */
[C---:B---3--:R-:W-:Y:S01]  /*8060*/  HMMA.16816.F32 R196, R8.reuse, R180, R192 ;  /* 0x000000b408c4723c */ /* 0x048fe200000018c0 */
[----:B------:R-:W1:Y:S07]  /*8070*/  LDSM.16.M88.4 R192, [R205+0x12800] ;  /* 0x01280000cdc0783b */ /* 0x000e6e0000000200 */
[C---:B------:R-:W-:Y:S08]  /*8080*/  HMMA.16816.F32 R188, R8.reuse, R182, R184 ;  /* 0x000000b608bc723c */ /* 0x040ff000000018b8 */
[C---:B------:R-:W-:Y:S08]  /*8090*/  HMMA.16816.F32 R180, R8.reuse, R28, R176 ;  /* 0x0000001c08b4723c */ /* 0x040ff000000018b0 */
[----:B------:R-:W-:Y:S01]  /*80a0*/  HMMA.16816.F32 R176, R8, R30, R168 ;  /* 0x0000001e08b0723c */ /* 0x000fe200000018a8 */
[----:B------:R-:W3:Y:S04]  /*80b0*/  LDSM.16.M88.4 R168, [R205+0x13000] ;  /* 0x01300000cda8783b */ /* 0x000ee80000000200 */
[----:B------:R-:W4:Y:S03]  /*80c0*/  LDSM.16.M88.4 R28, [R205+0x13800] ;  /* 0x01380000cd1c783b */ /* 0x000f260000000200 */
[C---:B--2---:R-:W-:Y:S01]  /*80d0*/  HMMA.16816.F32 R32, R4.reuse, R24, R20 ;  /* 0x000000180420723c */ /* 0x044fe20000001814 */
[----:B------:R-:W-:Y:S07]  /*80e0*/  LDSM.16.M88.4 R8, [R208+0x4000] ;  /* 0x00400000d008783b */ /* 0x000fee0000000200 */
[C---:B------:R-:W-:Y:S01]  /*80f0*/  HMMA.16816.F32 R20, R4.reuse, R26, R12 ;  /* 0x0000001a0414723c */ /* 0x040fe2000000180c */
[----:B------:R-:W2:Y:S07]  /*8100*/  LDSM.16.M88.4 R24, [R204+0x2000] ;  /* 0x00200000cc18783b */ /* 0x000eae0000000200 */
[C---:B-1----:R-:W-:Y:S08]  /*8110*/  HMMA.16816.F32 R184, R4.reuse, R194, R228 ;  /* 0x000000c204b8723c */ /* 0x042ff000000018e4 */
[C---:B------:R-:W-:Y:S01]  /*8120*/  HMMA.16816.F32 R12, R4.reuse, R192, R236 ;  /* 0x000000c0040c723c */ /* 0x040fe200000018ec */
[----:B------:R-:W-:Y:S07]  /*8130*/  LDSM.16.M88.4 R236, [R151+0x15000] ;  /* 0x0150000097ec783b */ /* 0x000fee0000000200 */
[C---:B---3--:R-:W-:Y:S08]  /*8140*/  HMMA.16816.F32 R228, R4.reuse, R168, R196 ;  /* 0x000000a804e4723c */ /* 0x048ff000000018c4 */
[C---:B------:R-:W-:Y:S01]  /*8150*/  HMMA.16816.F32 R196, R4.reuse, R170, R188 ;  /* 0x000000aa04c4723c */ /* 0x040fe200000018bc */
[----:B------:R-:W-:Y:S07]  /*8160*/  LDSM.16.M88.4 R168, [R151+0x14800] ;  /* 0x0148000097a8783b */ /* 0x000fee0000000200 */
[C---:B----4-:R-:W-:Y:S08]  /*8170*/  HMMA.16816.F32 R192, R4.reuse, R28, R180 ;  /* 0x0000001c04c0723c */ /* 0x050ff000000018b4 */
[----:B------:R-:W-:Y:S01]  /*8180*/  HMMA.16816.F32 R188, R4, R30, R176 ;  /* 0x0000001e04bc723c */ /* 0x000fe200000018b0 */
[----:B------:R-:W1:Y:S04]  /*8190*/  LDSM.16.M88.4 R28, [R204+0x3000] ;  /* 0x00300000cc1c783b */ /* 0x000e680000000200 */
[----:B------:R-:W-:Y:S03]  /*81a0*/  LDSM.16.M88.4 R4, [R206+0x8000] ;  /* 0x00800000ce04783b */ /* 0x000fe60000000200 */
[C---:B--2---:R-:W-:Y:S08]  /*81b0*/  HMMA.16816.F32 R180, R8.reuse, R24, R32 ;  /* 0x0000001808b4723c */ /* 0x044ff00000001820 */
[C---:B------:R-:W-:Y:S01]  /*81c0*/  HMMA.16816.F32 R32, R8.reuse, R26, R20 ;  /* 0x0000001a0820723c */ /* 0x040fe20000001814 */
[----:B------:R-:W2:Y:S04]  /*81d0*/  LDSM.16.M88.4 R20, [R151+0x14000] ;  /* 0x014000009714783b */ /* 0x000ea80000000200 */
[----:B------:R-:W3:Y:S03]  /*81e0*/  LDSM.16.M88.4 R24, [R204+0x3800] ;  /* 0x00380000cc18783b */ /* 0x000ee60000000200 */
[C---:B------:R-:W-:Y:S08]  /*81f0*/  HMMA.16816.F32 R12, R8.reuse, R172, R12 ;  /* 0x000000ac080c723c */ /* 0x040ff0000000180c */
[C---:B------:R-:W-:Y:S08]  /*8200*/  HMMA.16816.F32 R176, R8.reuse, R174, R184 ;  /* 0x000000ae08b0723c */ /* 0x040ff000000018b8 */
[C---:B-1----:R-:W-:Y:S08]  /*8210*/  HMMA.16816.F32 R184, R8.reuse, R28, R228 ;  /* 0x0000001c08b8723c */ /* 0x042ff000000018e4 */
[----:B------:R-:W-:Y:S01]  /*8220*/  HMMA.16816.F32 R228, R8, R30, R196 ;  /* 0x0000001e08e4723c */ /* 0x000fe200000018c4 */
[----:B------:R-:W-:Y:S07]  /*8230*/  LDSM.16.M88.4 R28, [R218] ;  /* 0x00000000da1c783b */ /* 0x000fee0000000200 */
[----:B--2---:R-:W-:Y:S01]  /*8240*/  HMMA.16816.F32 R172, R4, R22, R32 ;  /* 0x0000001604ac723c */ /* 0x004fe20000001820 */
[----:B------:R-:W1:Y:S07]  /*8250*/  LDSM.16.M88.4 R32, [R151+0x15800] ;  /* 0x015800009720783b */ /* 0x000e6e0000000200 */
[C---:B---3--:R-:W-:Y:S08]  /*8260*/  HMMA.16816.F32 R196, R8.reuse, R24, R192 ;  /* 0x0000001808c4723c */ /* 0x048ff000000018c0 */
[----:B------:R-:W-:Y:S01]  /*8270*/  HMMA.16816.F32 R188, R8, R26, R188 ;  /* 0x0000001a08bc723c */ /* 0x000fe200000018bc */
[----:B------:R-:W2:Y:S04]  /*8280*/  LDSM.16.M88.4 R8, [R207+0x8000] ;  /* 0x00800000cf08783b */ /* 0x000ea80000000200 */
[----:B------:R-:W3:Y:S03]  /*8290*/  LDSM.16.M88.4 R24, [R217] ;  /* 0x00000000d918783b */ /* 0x000ee60000000200 */
[C---:B------:R-:W-:Y:S08]  /*82a0*/  HMMA.16816.F32 R180, R4.reuse, R20, R180 ;  /* 0x0000001404b4723c */ /* 0x040ff000000018b4 */
[C---:B------:R-:W-:Y:S08]  /*82b0*/  HMMA.16816.F32 R20, R4.reuse, R168, R12 ;  /* 0x000000a80414723c */ /* 0x040ff0000000180c */
[C---:B------:R-:W-:Y:S08]  /*82c0*/  HMMA.16816.F32 R12, R4.reuse, R170, R176 ;  /* 0x000000aa040c723c */ /* 0x040ff000000018b0 */
[C---:B------:R-:W-:Y:S01]  /*82d0*/  HMMA.16816.F32 R168, R4.reuse, R236, R184 ;  /* 0x000000ec04a8723c */ /* 0x040fe200000018b8 */
[----:B------:R-:W4:Y:S07]  /*82e0*/  LDSM.16.M88.4 R184, [R216] ;  /* 0x00000000d8b8783b */ /* 0x000f2e0000000200 */
[C---:B------:R-:W-:Y:S01]  /*82f0*/  HMMA.16816.F32 R192, R4.reuse, R238, R228 ;  /* 0x000000ee04c0723c */ /* 0x040fe200000018e4 */
[----:B------:R-:W-:Y:S07]  /*8300*/  LDSM.16.M88.4 R236, [R205+0x15800] ;  /* 0x01580000cdec783b */ /* 0x000fee0000000200 */
[C---:B-1----:R-:W-:Y:S01]  /*8310*/  HMMA.16816.F32 R228, R4.reuse, R32, R196 ;  /* 0x0000002004e4723c */ /* 0x042fe200000018c4 */
[----:B------:R-:W1:Y:S07]  /*8320*/  LDSM.16.M88.4 R196, [R215] ;  /* 0x00000000d7c4783b */ /* 0x000e6e0000000200 */
        /* <DEDUP_REMOVED lines=9> */
[C---:B----4-:R-:W-:Y:S08]  /*83c0*/  HMMA.16816.F32 R12, R8.reuse, R184, R168 ;  /* 0x000000b8080c723c */ /* 0x050ff000000018a8 */
[C---:B------:R-:W-:Y:S08]  /*83d0*/  HMMA.16816.F32 R168, R8.reuse, R186, R192 ;  /* 0x000000ba08a8723c */ /* 0x040ff000000018c0 */
[C---:B-1----:R-:W-:Y:S08]  /*83e0*/  HMMA.16816.F32 R228, R8.reuse, R196, R228 ;  /* 0x000000c408e4723c */ /* 0x042ff000000018e4 */
[----:B------:R-:W-:Y:S08]  /*83f0*/  HMMA.16816.F32 R192, R8, R198, R188 ;  /* 0x000000c608c0723c */ /* 0x000ff000000018bc */
[C---:B--2---:R-:W-:Y:S08]  /*8400*/  HMMA.16816.F32 R196, R4.reuse, R28, R180 ;  /* 0x0000001c04c4723c */ /* 0x044ff000000018b4 */
[C---:B------:R-:W-:Y:S01]  /*8410*/  HMMA.16816.F32 R188, R4.reuse, R30, R176 ;  /* 0x0000001e04bc723c */ /* 0x040fe200000018b0 */
[----:B------:R-:W-:Y:S07]  /*8420*/  LDSM.16.M88.4 R28, [R204+0x5000] ;  /* 0x00500000cc1c783b */ /* 0x000fee0000000200 */
[C---:B------:R-:W-:Y:S01]  /*8430*/  HMMA.16816.F32 R8, R4.reuse, R32, R12 ;  /* 0x000000200408723c */ /* 0x040fe2000000180c */
[----:B------:R-:W1:Y:S07]  /*8440*/  LDSM.16.M88.4 R12, [R208+0x8000] ;  /* 0x00800000d00c783b */ /* 0x000e6e0000000200 */
[C---:B---3--:R-:W-:Y:S01]  /*8450*/  HMMA.16816.F32 R184, R4.reuse, R24, R172 ;  /* 0x0000001804b8723c */ /* 0x048fe200000018ac */
[----:B------:R-:W-:Y:S07]  /*8460*/  LDSM.16.M88.4 R172, [R204+0x5800] ;  /* 0x00580000ccac783b */ /* 0x000fee0000000200 */
[C---:B------:R-:W-:Y:S01]  /*8470*/  HMMA.16816.F32 R180, R4.reuse, R26, R20 ;  /* 0x0000001a04b4723c */ /* 0x040fe20000001814 */
[----:B------:R-:W2:Y:S04]  /*8480*/  LDSM.16.M88.4 R24, [R204+0x4000] ;  /* 0x00400000cc18783b */ /* 0x000ea80000000200 */
[----:B------:R-:W3:Y:S03]  /*8490*/  LDSM.16.M88.4 R20, [R204+0x4800] ;  /* 0x00480000cc14783b */ /* 0x000ee60000000200 */
[C---:B------:R-:W-:Y:S08]  /*84a0*/  HMMA.16816.F32 R168, R4.reuse, R34, R168 ;  /* 0x0000002204a8723c */ /* 0x040ff000000018a8 */
[C---:B------:R-:W-:Y:S08]  /*84b0*/  HMMA.16816.F32 R176, R4.reuse, R236, R228 ;  /* 0x000000ec04b0723c */ /* 0x040ff000000018e4 */
[----:B------:R-:W-:Y:S01]  /*84c0*/  HMMA.16816.F32 R32, R4, R238, R192 ;  /* 0x000000ee0420723c */ /* 0x000fe200000018c0 */
[----:B------:R-:W-:Y:S07]  /*84d0*/  LDSM.16.M88.4 R4, [R151+0x16800] ;  /* 0x016800009704783b */ /* 0x000fee0000000200 */
[C---:B-1----:R-:W-:Y:S01]  /*84e0*/  HMMA.16816.F32 R228, R12.reuse, R28, R8 ;  /* 0x0000001c0ce4723c */ /* 0x042fe20000001808 */
[----:B------:R-:W1:Y:S07]  /*84f0*/  LDSM.16.M88.4 R8, [R206+0xc000] ;  /* 0x00c00000ce08783b */ /* 0x000e6e0000000200 */
[C---:B--2---:R-:W-:Y:S08]  /*8500*/  HMMA.16816.F32 R236, R12.reuse, R24, R196 ;  /* 0x000000180cec723c */ /* 0x044ff000000018c4 */
[C---:B------:R-:W-:Y:S08]  /*8510*/  HMMA.16816.F32 R196, R12.reuse, R26, R188 ;  /* 0x0000001a0cc4723c */ /* 0x040ff000000018bc */
[C---:B---3--:R-:W-:Y:S08]  /*8520*/  HMMA.16816.F32 R192, R12.reuse, R20, R184 ;  /* 0x000000140cc0723c */ /* 0x048ff000000018b8 */
[C---:B------:R-:W-:Y:S01]  /*8530*/  HMMA.16816.F32 R188, R12.reuse, R22, R180 ;  /* 0x000000160cbc723c */ /* 0x040fe200000018b4 */
[----:B------:R-:W2:Y:S07]  /*8540*/  LDSM.16.M88.4 R20, [R151+0x16000] ;  /* 0x016000009714783b */ /* 0x000eae0000000200 */
[C---:B------:R-:W-:Y:S08]  /*8550*/  HMMA.16816.F32 R240, R12.reuse, R30, R168 ;  /* 0x0000001e0cf0723c */ /* 0x040ff000000018a8 */
[C---:B------:R-:W-:Y:S01]  /*8560*/  HMMA.16816.F32 R184, R12.reuse, R172, R176 ;  /* 0x000000ac0cb8723c */ /* 0x040fe200000018b0 */
[----:B------:R-:W3:Y:S07]  /*8570*/  LDSM.16.M88.4 R176, [R151+0x17000] ;  /* 0x0170000097b0783b */ /* 0x000eee0000000200 */
[----:B------:R-:W-:Y:S01]  /*8580*/  HMMA.16816.F32 R28, R12, R174, R32 ;  /* 0x000000ae0c1c723c */ /* 0x000fe20000001820 */
[----:B------:R-:W4:Y:S04]  /*8590*/  LDSM.16.M88.4 R32, [R151+0x17800] ;  /* 0x017800009720783b */ /* 0x000f280000000200 */
[----:B------:R-:W-:Y:S03]  /*85a0*/  LDSM.16.M88.4 R12, [R214] ;  /* 0x00000000d60c783b */ /* 0x000fe60000000200 */
[C---:B-1----:R-:W-:Y:S01]  /*85b0*/  HMMA.16816.F32 R180, R8.reuse, R4, R192 ;  /* 0x0000000408b4723c */ /* 0x042fe200000018c0 */
[----:B------:R-:W-:Y:S07]  /*85c0*/  LDSM.16.M88.4 R172, [R213] ;  /* 0x00000000d5ac783b */ /* 0x000fee0000000200 */
[C---:B------:R-:W-:Y:S01]  /*85d0*/  HMMA.16816.F32 R188, R8.reuse, R6, R188 ;  /* 0x0000000608bc723c */ /* 0x040fe200000018bc */
[----:B------:R-:W1:Y:S07]  /*85e0*/  LDSM.16.M88.4 R4, [R207+0xc000] ;  /* 0x00c00000cf04783b */ /* 0x000e6e0000000200 */
[C---:B--2---:R-:W-:Y:S08]  /*85f0*/  HMMA.16816.F32 R24, R8.reuse, R20, R236 ;  /* 0x000000140818723c */ /* 0x044ff000000018ec */
[C---:B------:R-:W-:Y:S08]  /*8600*/  HMMA.16816.F32 R168, R8.reuse, R22, R196 ;  /* 0x0000001608a8723c */ /* 0x040ff000000018c4 */
[C---:B---3--:R-:W-:Y:S08]  /*8610*/  HMMA.16816.F32 R192, R8.reuse, R176, R228 ;  /* 0x000000b008c0723c */ /* 0x048ff000000018e4 */
[C---:B----4-:R-:W-:Y:S01]  /*8620*/  HMMA.16816.F32 R228, R8.reuse, R32, R184 ;  /* 0x0000002008e4723c */ /* 0x050fe200000018b8 */
[----:B------:R-:W2:Y:S07]  /*8630*/  LDSM.16.M88.4 R184, [R212] ;  /* 0x00000000d4b8783b */ /* 0x000eae0000000200 */
[----:B------:R-:W-:Y:S08]  /*8640*/  HMMA.16816.F32 R32, R8, R34, R28 ;  /* 0x000000220820723c */ /* 0x000ff0000000181c */
[----:B-1----:R-:W-:Y:S01]  /*8650*/  HMMA.16816.F32 R20, R4, R12, R24 ;  /* 0x0000000c0414723c */ /* 0x002fe20000001818 */
[----:B------:R-:W1:Y:S07]  /*8660*/  LDSM.16.M88.4 R24, [R211] ;  /* 0x00000000d318783b */ /* 0x000e6e0000000200 */
[----:B------:R-:W-:Y:S01]  /*8670*/  HMMA.16816.F32 R196, R8, R178, R240 ;  /* 0x000000b208c4723c */ /* 0x000fe200000018f0 */
[----:B------:R-:W-:Y:S07]  /*8680*/  LDSM.16.M88.4 R8, [R209+0xc000] ;  /* 0x00c00000d108783b */ /* 0x000fee0000000200 */
[C---:B------:R-:W-:Y:S01]  /*8690*/  HMMA.16816.F32 R28, R4.reuse, R14, R168 ;  /* 0x0000000e041c723c */ /* 0x040fe200000018a8 */
[----:B------:R-:W3:Y:S04]  /*86a0*/  LDSM.16.M88.4 R12, [R205+0x16000] ;  /* 0x01600000cd0c783b */ /* 0x000ee80000000200 */
[----:B------:R-:W4:Y:S03]  /*86b0*/  LDSM.16.M88.4 R168, [R205+0x17000] ;  /* 0x01700000cda8783b */ /* 0x000f260000000200 */
[C---:B------:R-:W-:Y:S08]  /*86c0*/  HMMA.16816.F32 R176, R4.reuse, R172, R180 ;  /* 0x000000ac04b0723c */ /* 0x040ff000000018b4 */
[C---:B--2---:R-:W-:Y:S08]  /*86d0*/  HMMA.16816.F32 R192, R4.reuse, R184, R192 ;  /* 0x000000b804c0723c */ /* 0x044ff000000018c0 */
[C---:B------:R-:W-:Y:S01]  /*86e0*/  HMMA.16816.F32 R180, R4.reuse, R174, R188 ;  /* 0x000000ae04b4723c */ /* 0x040fe200000018bc */
[----:B------:R-:W2:Y:S07]  /*86f0*/  LDSM.16.M88.4 R172, [R205+0x16800] ;  /* 0x01680000cdac783b */ /* 0x000eae0000000200 */
[C---:B------:R-:W-:Y:S08]  /*8700*/  HMMA.16816.F32 R184, R4.reuse, R186, R196 ;  /* 0x000000ba04b8723c */ /* 0x040ff000000018c4 */
[C---:B-1----:R-:W-:Y:S08]  /*8710*/  HMMA.16816.F32 R196, R4.reuse, R24, R228 ;  /* 0x0000001804c4723c */ /* 0x042ff000000018e4 */
[----:B------:R-:W-:Y:S01]  /*8720*/  HMMA.16816.F32 R188, R4, R26, R32 ;  /* 0x0000001a04bc723c */ /* 0x000fe20000001820 */
[----:B------:R-:W-:Y:S07]  /*8730*/  LDSM.16.M88.4 R4, [R208+0xc000] ;  /* 0x00c00000d004783b */ /* 0x000fee0000000200 */
[C---:B---3--:R-:W-:Y:S08]  /*8740*/  HMMA.16816.F32 R24, R8.reuse, R12, R20 ;  /* 0x0000000c0818723c */ /* 0x048ff00000001814 */
[C---:B------:R-:W-:Y:S01]  /*8750*/  HMMA.16816.F32 R20, R8.reuse, R14, R28 ;  /* 0x0000000e0814723c */ /* 0x040fe2000000181c */
[----:B------:R-:W1:Y:S04]  /*8760*/  LDSM.16.M88.4 R12, [R204+0x6000] ;  /* 0x00600000cc0c783b */ /* 0x000e680000000200 */
[----:B------:R-:W3:Y:S03]  /*8770*/  LDSM.16.M88.4 R28, [R205+0x17800] ;  /* 0x01780000cd1c783b */ /* 0x000ee60000000200 */
[C---:B----4-:R-:W-:Y:S08]  /*8780*/  HMMA.16816.F32 R192, R8.reuse, R168, R192 ;  /* 0x000000a808c0723c */ /* 0x050ff000000018c0 */
[----:B------:R-:W-:Y:S01]  /*8790*/  HMMA.16816.F32 R228, R8, R170, R184 ;  /* 0x000000aa08e4723c */ /* 0x000fe200000018b8 */
[----:B------:R-:W4:Y:S01]  /*87a0*/  LDSM.16.M88.4 R168, [R204+0x6800] ;  /* 0x00680000cca8783b */ /* 0x000f220000000200 */
[----:B------:R-:W-:-:S05]  /*87b0*/  IMAD.SHL.U32 R252, R252, 0x2, RZ ;  /* 0x00000002fcfc7824 */ /* 0x000fca00078e00ff */
[----:B------:R-:W-:Y:S01]  /*87c0*/  LOP3.LUT R252, R252, 0x6, RZ, 0xc0, !PT ;  /* 0x00000006fcfc7812 */ /* 0x000fe200078ec0ff */
[----:B--2---:R-:W-:Y:S04]  /*87d0*/  HMMA.16816.F32 R32, R8, R172, R176 ;  /* 0x000000ac0820723c */ /* 0x004fe800000018b0 */
[----:B------:R-:W-:-:S04]  /*87e0*/  IMAD R0, R0, 0x40, R252 ;  /* 0x0000004000007824 */ /* 0x000fc800078e02fc */
[----:B------:R-:W-:Y:S01]  /*87f0*/  HMMA.16816.F32 R180, R8, R174, R180 ;  /* 0x000000ae08b4723c */ /* 0x000fe200000018b4 */
[----:B------:R-:W2:Y:S07]  /*8800*/  LDSM.16.M88.4 R172, [R204+0x7000] ;  /* 0x00700000ccac783b */ /* 0x000eae0000000200 */
[C---:B-1----:R-:W-:Y:S07]  /*8810*/  HMMA.16816.F32 R184, R4.reuse, R12, R24 ;  /* 0x0000000c04b8723c */ /* 0x042fee0000001818 */
[C---:B------:R-:W-:Y:S01]  /*8820*/  IADD3 R12, R0.reuse, 0x1, RZ ;  /* 0x00000001000c7810 */ /* 0x040fe20007ffe0ff */
[----:B------:R-:W-:Y:S01]  /*8830*/  HMMA.16816.F32 R20, R4, R14, R20 ;  /* 0x0000000e0414723c */ /* 0x000fe20000001814 */
[----:B------:R-:W-:-:S02]  /*8840*/  IADD3 R13, R0, 0x8, RZ ;  /* 0x00000008000d7810 */ /* 0x000fc40007ffe0ff */
[----:B------:R-:W1:Y:S01]  /*8850*/  I2F R14, R12 ;  /* 0x0000000c000e7306 */ /* 0x000e620000201400 */
[----:B------:R-:W-:-:S07]  /*8860*/  IADD3 R2, R0, 0x9, RZ ;  /* 0x0000000900027810 */ /* 0x000fce0007ffe0ff */
[----:B------:R-:W1:Y:S01]  /*8870*/  I2F R15, R13 ;  /* 0x0000000d000f7306 */ /* 0x000e620000201400 */
[C---:B---3--:R-:W-:Y:S08]  /*8880*/  HMMA.16816.F32 R196, R8.reuse, R28, R196 ;  /* 0x0000001c08c4723c */ /* 0x048ff000000018c4 */
[----:B------:R-:W-:Y:S01]  /*8890*/  HMMA.16816.F32 R188, R8, R30, R188 ;  /* 0x0000001e08bc723c */ /* 0x000fe200000018bc */
[----:B------:R-:W3:Y:S07]  /*88a0*/  I2F R9, R2 ;  /* 0x0000000200097306 */ /* 0x000eee0000201400 */
[C---:B----4-:R-:W-:Y:S01]  /*88b0*/  HMMA.16816.F32 R28, R4.reuse, R168, R32 ;  /* 0x000000a8041c723c */ /* 0x050fe20000001820 */
[----:B------:R-:W-:Y:S01]  /*88c0*/  IADD3 R8, R0, 0x10, RZ ;  /* 0x0000001000087810 */ /* 0x000fe20007ffe0ff */
[----:B-1----:R-:W-:Y:S01]  /*88d0*/  FFMA.FTZ R10, R14, UR4, R185 ;  /* 0x000000040e0a7c23 */ /* 0x002fe200080100b9 */
[-C--:B------:R-:W-:Y:S01]  /*88e0*/  ISETP.GE.AND P0, PT, R12, R16.reuse, PT ;  /* 0x000000100c00720c */ /* 0x080fe20003f06270 */
[----:B------:R-:W-:Y:S01]  /*88f0*/  FFMA.FTZ R11, R14, UR4, R187 ;  /* 0x000000040e0b7c23 */ /* 0x000fe200080100bb */
[----:B------:R-:W-:Y:S01]  /*8900*/  ISETP.GE.AND P2, PT, R12, R17, PT ;  /* 0x000000110c00720c */ /* 0x000fe20003f46270 */
[----:B------:R-:W1:Y:S01]  /*8910*/  I2F R14, R8 ;  /* 0x00000008000e7306 */ /* 0x000e620000201400 */
[----:B------:R-:W-:Y:S01]  /*8920*/  FFMA.FTZ R12, R15, UR4, R20 ;  /* 0x000000040f0c7c23 */ /* 0x000fe20008010014 */
[----:B------:R-:W-:Y:S01]  /*8930*/  ISETP.GE.AND P1, PT, R13, R16, PT ;  /* 0x000000100d00720c */ /* 0x000fe20003f26270 */
[----:B------:R-:W-:Y:S01]  /*8940*/  HMMA.16816.F32 R24, R4, R170, R180 ;  /* 0x000000aa0418723c */ /* 0x000fe200000018b4 */
[----:B------:R-:W4:Y:S01]  /*8950*/  LDSM.16.M88.4 R32, [R204+0x7800] ;  /* 0x00780000cc20783b */ /* 0x000f220000000200 */
[----:B------:R-:W-:Y:S01]  /*8960*/  FSEL R150, R10, -INF , !P0 ;  /* 0xff8000000a967808 */ /* 0x000fe20004000000 */
[----:B------:R-:W-:Y:S01]  /*8970*/  UISETP.GE.AND UP0, UPT, UR35, 0x3, UPT ;  /* 0x000000032300788c */ /* 0x000fe2000bf06270 */
[----:B------:R-:W-:Y:S01]  /*8980*/  FSEL R168, R12, -INF , !P1 ;  /* 0xff8000000ca87808 */ /* 0x000fe20004800000 */
[----:B---3--:R-:W-:Y:S01]  /*8990*/  FFMA.FTZ R12, R9, UR4, R21 ;  /* 0x00000004090c7c23 */ /* 0x008fe20008010015 */
[----:B------:R-:W-:Y:S01]  /*89a0*/  FSEL R176, R11, -INF , !P2 ;  /* 0xff8000000bb07808 */ /* 0x000fe20005000000 */
[----:B------:R-:W-:Y:S01]  /*89b0*/  FFMA.FTZ R11, R15, UR4, R22 ;  /* 0x000000040f0b7c23 */ /* 0x000fe20008010016 */
[----:B------:R-:W-:Y:S01]  /*89c0*/  IADD3 R10, R0, 0x11, RZ ;  /* 0x00000011000a7810 */ /* 0x000fe20007ffe0ff */
[----:B------:R-:W-:-:S04]  /*89d0*/  DEPBAR.LE SB0, 0x0 ;  /* 0x000080000000791a */ /* 0x000fc80000000000 */
[----:B------:R-:W-:Y:S01]  /*89e0*/  BAR.SYNC.DEFER_BLOCKING 0x0 ;  /* 0x0000000000007b1d */ /* 0x000fe20000010000 */
[C---:B------:R-:W-:Y:S02]  /*89f0*/  ISETP.GE.AND P2, PT, R2.reuse, R16, PT ;  /* 0x000000100200720c */ /* 0x040fe40003f46270 */
[-C--:B------:R-:W-:Y:S02]  /*8a00*/  ISETP.GE.AND P1, PT, R2, R17.reuse, PT ;  /* 0x000000110200720c */ /* 0x080fe40003f26270 */
[----:B------:R-:W-:Y:S02]  /*8a10*/  IADD3 R2, R0, 0x18, RZ ;  /* 0x0000001800027810 */ /* 0x000fe40007ffe0ff */
[----:B------:R-:W-:Y:S02]  /*8a20*/  ISETP.GE.AND P0, PT, R13, R17, PT ;  /* 0x000000110d00720c */ /* 0x000fe40003f06270 */
[----:B------:R3:W3:Y:S01]  /*8a30*/  I2F R13, R10 ;  /* 0x0000000a000d7306 */ /* 0x0006e20000201400 */
[----:B------:R-:W-:-:S02]  /*8a40*/  FSEL R149, R12, -INF , !P2 ;  /* 0xff8000000c957808 */ /* 0x000fc40005000000 */
[----:B------:R-:W-:Y:S01]  /*8a50*/  FSEL R169, R11, -INF , !P0 ;  /* 0xff8000000ba97808 */ /* 0x000fe20004000000 */
[----:B-1----:R-:W-:Y:S01]  /*8a60*/  FFMA.FTZ R11, R14, UR4, R28 ;  /* 0x000000040e0b7c23 */ /* 0x002fe2000801001c */
[----:B------:R-:W-:-:S03]  /*8a70*/  ISETP.GE.AND P0, PT, R8, R16, PT ;  /* 0x000000100800720c */ /* 0x000fc60003f06270 */
[----:B------:R-:W1:Y:S01]  /*8a80*/  I2F R12, R2 ;  /* 0x00000002000c7306 */ /* 0x000e620000201400 */
[-C--:B------:R-:W-:Y:S01]  /*8a90*/  ISETP.GE.AND P2, PT, R8, R17.reuse, PT ;  /* 0x000000110800720c */ /* 0x080fe20003f46270 */
[----:B------:R-:W-:Y:S01]  /*8aa0*/  FFMA.FTZ R8, R9, UR4, R23 ;  /* 0x0000000409087c23 */ /* 0x000fe20008010017 */
[----:B------:R-:W-:Y:S01]  /*8ab0*/  IADD3 R9, R0, 0x19, RZ ;  /* 0x0000001900097810 */ /* 0x000fe20007ffe0ff */
[----:B--2---:R-:W-:Y:S01]  /*8ac0*/  HMMA.16816.F32 R20, R4, R172, R192 ;  /* 0x000000ac0414723c */ /* 0x004fe200000018c0 */
[----:B------:R-:W-:Y:S02]  /*8ad0*/  FSEL R179, R11, -INF , !P0 ;  /* 0xff8000000bb37808 */ /* 0x000fe40004000000 */
[----:B------:R-:W-:Y:S01]  /*8ae0*/  FSEL R170, R8, -INF , !P1 ;  /* 0xff80000008aa7808 */ /* 0x000fe20004800000 */
[----:B------:R2:W2:Y:S01]  /*8af0*/  I2F R11, R9 ;  /* 0x00000009000b7306 */ /* 0x0004a20000201400 */
[----:B------:R-:W-:Y:S01]  /*8b00*/  ISETP.GE.AND P1, PT, R10, R16, PT ;  /* 0x000000100a00720c */ /* 0x000fe20003f26270 */
[----:B------:R-:W-:Y:S01]  /*8b10*/  FFMA.FTZ R8, R14, UR4, R30 ;  /* 0x000000040e087c23 */ /* 0x000fe2000801001e */
[----:B------:R-:W-:-:S02]  /*8b20*/  ISETP.GE.AND P0, PT, R10, R17, PT ;  /* 0x000000110a00720c */ /* 0x000fc40003f06270 */
[----:B---3--:R-:W-:Y:S01]  /*8b30*/  IADD3 R10, R0, 0x20, RZ ;  /* 0x00000020000a7810 */ /* 0x008fe20007ffe0ff */
[C---:B------:R-:W-:Y:S01]  /*8b40*/  FFMA.FTZ R18, R13.reuse, UR4, R29 ;  /* 0x000000040d127c23 */ /* 0x040fe2000801001d */
[----:B------:R-:W-:Y:S01]  /*8b50*/  FSEL R178, R8, -INF , !P2 ;  /* 0xff80000008b27808 */ /* 0x000fe20005000000 */
[----:B------:R-:W-:Y:S01]  /*8b60*/  FFMA.FTZ R14, R13, UR4, R31 ;  /* 0x000000040d0e7c23 */ /* 0x000fe2000801001f */
[----:B------:R-:W3:Y:S01]  /*8b70*/  I2F R15, R10 ;  /* 0x0000000a000f7306 */ /* 0x000ee20000201400 */
[----:B-1----:R-:W-:Y:S01]  /*8b80*/  FFMA.FTZ R13, R12, UR4, R24 ;  /* 0x000000040c0d7c23 */ /* 0x002fe20008010018 */
[----:B------:R-:W-:Y:S01]  /*8b90*/  ISETP.GE.AND P2, PT, R2, R16, PT ;  /* 0x000000100200720c */ /* 0x000fe20003f46270 */
[----:B------:R-:W-:Y:S01]  /*8ba0*/  HMMA.16816.F32 R28, R4, R174, R228 ;  /* 0x000000ae041c723c */ /* 0x000fe200000018e4 */
[----:B------:R-:W-:Y:S02]  /*8bb0*/  FSEL R185, R14, -INF , !P0 ;  /* 0xff8000000eb97808 */ /* 0x000fe40004000000 */
[----:B------:R-:W-:-:S02]  /*8bc0*/  FSEL R173, R13, -INF , !P2 ;  /* 0xff8000000dad7808 */ /* 0x000fc40005000000 */
[----:B------:R-:W-:Y:S02]  /*8bd0*/  FSEL R177, R18, -INF , !P1 ;  /* 0xff80000012b17808 */ /* 0x000fe40004800000 */
[C---:B------:R-:W-:Y:S02]  /*8be0*/  ISETP.GE.AND P0, PT, R9.reuse, R16, PT ;  /* 0x000000100900720c */ /* 0x040fe40003f06270 */
[-C--:B------:R-:W-:Y:S01]  /*8bf0*/  ISETP.GE.AND P2, PT, R9, R17.reuse, PT ;  /* 0x000000110900720c */ /* 0x080fe20003f46270 */
[----:B--2---:R-:W-:Y:S01]  /*8c00*/  FFMA.FTZ R9, R12, UR4, R26 ;  /* 0x000000040c097c23 */ /* 0x004fe2000801001a */
[----:B------:R-:W-:Y:S01]  /*8c10*/  ISETP.GE.AND P1, PT, R2, R17, PT ;  /* 0x000000110200720c */ /* 0x000fe20003f26270 */
[----:B------:R-:W-:Y:S01]  /*8c20*/  FFMA.FTZ R12, R11, UR4, R25 ;  /* 0x000000040b0c7c23 */ /* 0x000fe20008010019 */
[C---:B------:R-:W-:Y:S02]  /*8c30*/  IADD3 R8, R0.reuse, 0x21, RZ ;  /* 0x0000002100087810 */ /* 0x040fe40007ffe0ff */
[----:B------:R-:W-:-:S02]  /*8c40*/  IADD3 R2, R0, 0x28, RZ ;  /* 0x0000002800027810 */ /* 0x000fc40007ffe0ff */
[----:B------:R1:W2:Y:S01]  /*8c50*/  I2F R13, R8 ;  /* 0x00000008000d7306 */ /* 0x0002a20000201400 */
[----:B------:R-:W-:Y:S01]  /*8c60*/  FFMA.FTZ R11, R11, UR4, R27 ;  /* 0x000000040b0b7c23 */ /* 0x000fe2000801001b */
[----:B------:R-:W-:Y:S02]  /*8c70*/  FSEL R174, R9, -INF , !P1 ;  /* 0xff80000009ae7808 */ /* 0x000fe40004800000 */
[----:B------:R-:W-:Y:S01]  /*8c80*/  FSEL R172, R12, -INF , !P0 ;  /* 0xff8000000cac7808 */ /* 0x000fe20004000000 */
[----:B---3--:R-:W-:Y:S01]  /*8c90*/  FFMA.FTZ R9, R15, UR4, R20 ;  /* 0x000000040f097c23 */ /* 0x008fe20008010014 */
[C---:B------:R-:W-:Y:S02]  /*8ca0*/  ISETP.GE.AND P1, PT, R10.reuse, R16, PT ;  /* 0x000000100a00720c */ /* 0x040fe40003f26270 */
[----:B------:R-:W3:Y:S01]  /*8cb0*/  I2F R14, R2 ;  /* 0x00000002000e7306 */ /* 0x000ee20000201400 */
[----:B------:R-:W-:Y:S02]  /*8cc0*/  ISETP.GE.AND P0, PT, R10, R17, PT ;  /* 0x000000110a00720c */ /* 0x000fe40003f06270 */
[----:B------:R-:W-:Y:S01]  /*8cd0*/  IADD3 R10, R0, 0x29, RZ ;  /* 0x00000029000a7810 */ /* 0x000fe20007ffe0ff */
[----:B----4-:R-:W-:Y:S01]  /*8ce0*/  HMMA.16816.F32 R24, R4, R32, R196 ;  /* 0x000000200418723c */ /* 0x010fe200000018c4 */
[----:B------:R-:W-:-:S02]  /*8cf0*/  FSEL R175, R11, -INF , !P2 ;  /* 0xff8000000baf7808 */ /* 0x000fc40005000000 */
[----:B------:R-:W-:Y:S01]  /*8d00*/  FSEL R181, R9, -INF , !P1 ;  /* 0xff80000009b57808 */ /* 0x000fe20004800000 */
[----:B------:R-:W4:Y:S01]  /*8d10*/  I2F R11, R10 ;  /* 0x0000000a000b7306 */ /* 0x000f220000201400 */
[----:B------:R-:W-:Y:S02]  /*8d20*/  IADD3 R9, R0, 0x30, RZ ;  /* 0x0000003000097810 */ /* 0x000fe40007ffe0ff */
[C---:B------:R-:W-:Y:S02]  /*8d30*/  ISETP.GE.AND P2, PT, R8.reuse, R16, PT ;  /* 0x000000100800720c */ /* 0x040fe40003f46270 */
[----:B------:R-:W-:Y:S01]  /*8d40*/  ISETP.GE.AND P1, PT, R8, R17, PT ;  /* 0x000000110800720c */ /* 0x000fe20003f26270 */
[----:B-1----:R-:W-:Y:S02]  /*8d50*/  FFMA.FTZ R8, R15, UR4, R22 ;  /* 0x000000040f087c23 */ /* 0x002fe40008010016 */
[----:B------:R-:W1:Y:S01]  /*8d60*/  I2F R12, R9 ;  /* 0x00000009000c7306 */ /* 0x000e620000201400 */
[----:B--2---:R-:W-:-:S02]  /*8d70*/  FFMA.FTZ R18, R13, UR4, R21 ;  /* 0x000000040d127c23 */ /* 0x004fc40008010015 */
[----:B------:R-:W-:Y:S01]  /*8d80*/  FFMA.FTZ R15, R13, UR4, R23 ;  /* 0x000000040d0f7c23 */ /* 0x000fe20008010017 */
[----:B------:R-:W-:Y:S01]  /*8d90*/  FSEL R171, R8, -INF , !P0 ;  /* 0xff80000008ab7808 */ /* 0x000fe20004000000 */
[----:B---3--:R-:W-:Y:S01]  /*8da0*/  FFMA.FTZ R13, R14, UR4, R28 ;  /* 0x000000040e0d7c23 */ /* 0x008fe2000801001c */
[-C--:B------:R-:W-:Y:S02]  /*8db0*/  ISETP.GE.AND P0, PT, R2, R16.reuse, PT ;  /* 0x000000100200720c */ /* 0x080fe40003f06270 */
[----:B------:R-:W-:Y:S01]  /*8dc0*/  IADD3 R8, R0, 0x31, RZ ;  /* 0x0000003100087810 */ /* 0x000fe20007ffe0ff */
[----:B------:R-:W-:Y:S01]  /*8dd0*/  HMMA.16816.F32 R20, R4, R34, R188 ;  /* 0x000000220414723c */ /* 0x000fe200000018bc */
[----:B------:R-:W-:Y:S02]  /*8de0*/  FSEL R194, R15, -INF , !P1 ;  /* 0xff8000000fc27808 */ /* 0x000fe40004800000 */
[----:B------:R-:W-:Y:S02]  /*8df0*/  FSEL R183, R13, -INF , !P0 ;  /* 0xff8000000db77808 */ /* 0x000fe40004000000 */
[----:B------:R-:W-:-:S02]  /*8e00*/  ISETP.GE.AND P1, PT, R10, R16, PT ;  /* 0x000000100a00720c */ /* 0x000fc40003f26270 */
[-C--:B------:R-:W-:Y:S01]  /*8e10*/  ISETP.GE.AND P0, PT, R10, R17.reuse, PT ;  /* 0x000000110a00720c */ /* 0x080fe20003f06270 */
[----:B----4-:R-:W-:Y:S01]  /*8e20*/  FFMA.FTZ R5, R11, UR4, R29 ;  /* 0x000000040b057c23 */ /* 0x010fe2000801001d */
[----:B------:R-:W2:Y:S01]  /*8e30*/  I2F R10, R8 ;  /* 0x00000008000a7306 */ /* 0x000ea20000201400 */
[----:B------:R-:W-:Y:S02]  /*8e40*/  FSEL R187, R18, -INF , !P2 ;  /* 0xff80000012bb7808 */ /* 0x000fe40005000000 */
[-C--:B------:R-:W-:Y:S02]  /*8e50*/  ISETP.GE.AND P2, PT, R2, R17.reuse, PT ;  /* 0x000000110200720c */ /* 0x080fe40003f46270 */
[----:B------:R-:W-:Y:S01]  /*8e60*/  FSEL R247, R5, -INF , !P1 ;  /* 0xff80000005f77808 */ /* 0x000fe20004800000 */
[----:B-1----:R-:W-:Y:S01]  /*8e70*/  FFMA.FTZ R5, R12, UR4, R26 ;  /* 0x000000040c057c23 */ /* 0x002fe2000801001a */
[----:B------:R-:W-:Y:S02]  /*8e80*/  IADD3 R2, R0, 0x38, RZ ;  /* 0x0000003800027810 */ /* 0x000fe40007ffe0ff */
[----:B------:R-:W-:Y:S01]  /*8e90*/  ISETP.GE.AND P1, PT, R9, R17, PT ;  /* 0x000000110900720c */ /* 0x000fe20003f26270 */
[----:B------:R-:W-:Y:S01]  /*8ea0*/  FFMA.FTZ R6, R11, UR4, R31 ;  /* 0x000000040b067c23 */ /* 0x000fe2000801001f */
[----:B------:R-:W1:Y:S02]  /*8eb0*/  I2F R4, R2 ;  /* 0x0000000200047306 */ /* 0x000e640000201400 */
[----:B------:R-:W-:Y:S01]  /*8ec0*/  FSEL R180, R5, -INF , !P1 ;  /* 0xff80000005b47808 */ /* 0x000fe20004800000 */
[----:B------:R-:W-:Y:S01]  /*8ed0*/  FFMA.FTZ R14, R14, UR4, R30 ;  /* 0x000000040e0e7c23 */ /* 0x000fe2000801001e */
[----:B------:R-:W-:-:S04]  /*8ee0*/  FSEL R195, R6, -INF , !P0 ;  /* 0xff80000006c37808 */ /* 0x000fc80004000000 */
[----:B------:R3:W4:Y:S01]  /*8ef0*/  I2F R5, R0 ;  /* 0x0000000000057306 */ /* 0x0007220000201400 */
[----:B--2---:R-:W-:Y:S01]  /*8f00*/  FFMA.FTZ R6, R10, UR4, R25 ;  /* 0x000000040a067c23 */ /* 0x004fe20008010019 */
[-C--:B------:R-:W-:Y:S01]  /*8f10*/  ISETP.GE.AND P0, PT, R8, R16.reuse, PT ;  /* 0x000000100800720c */ /* 0x080fe20003f06270 */
[----:B------:R-:W-:Y:S01]  /*8f20*/  FFMA.FTZ R7, R12, UR4, R24 ;  /* 0x000000040c077c23 */ /* 0x000fe20008010018 */
[----:B------:R-:W-:Y:S02]  /*8f30*/  FSEL R229, R14, -INF , !P2 ;  /* 0xff8000000ee57808 */ /* 0x000fe40005000000 */
[-C--:B------:R-:W-:Y:S02]  /*8f40*/  ISETP.GE.AND P2, PT, R9, R16.reuse, PT ;  /* 0x000000100900720c */ /* 0x080fe40003f46270 */
[----:B------:R-:W-:Y:S02]  /*8f50*/  FSEL R32, R6, -INF , !P0 ;  /* 0xff80000006207808 */ /* 0x000fe40004000000 */
[----:B------:R-:W-:-:S02]  /*8f60*/  ISETP.GE.AND P1, PT, R0, R16, PT ;  /* 0x000000100000720c */ /* 0x000fc40003f26270 */
[-C--:B------:R-:W-:Y:S01]  /*8f70*/  ISETP.GE.AND P0, PT, R0, R17.reuse, PT ;  /* 0x000000110000720c */ /* 0x080fe20003f06270 */
[----:B------:R-:W-:Y:S01]  /*8f80*/  FFMA.FTZ R10, R10, UR4, R27 ;  /* 0x000000040a0a7c23 */ /* 0x000fe2000801001b */
[----:B------:R-:W-:Y:S02]  /*8f90*/  FSEL R182, R7, -INF , !P2 ;  /* 0xff80000007b67808 */ /* 0x000fe40005000000 */
[----:B---3--:R-:W-:Y:S01]  /*8fa0*/  IADD3 R0, R0, 0x39, RZ ;  /* 0x0000003900007810 */ /* 0x008fe20007ffe0ff */
[----:B-1----:R-:W-:Y:S01]  /*8fb0*/  FFMA.FTZ R6, R4, UR4, R20 ;  /* 0x0000000404067c23 */ /* 0x002fe20008010014 */
[----:B------:R-:W-:Y:S01]  /*8fc0*/  ISETP.GE.AND P2, PT, R8, R17, PT ;  /* 0x000000110800720c */ /* 0x000fe20003f46270 */
[----:B------:R-:W-:Y:S02]  /*8fd0*/  FFMA.FTZ R7, R4, UR4, R22 ;  /* 0x0000000404077c23 */ /* 0x000fe40008010016 */
[----:B------:R-:W1:Y:S01]  /*8fe0*/  I2F R4, R0 ;  /* 0x0000000000047306 */ /* 0x000e620000201400 */
[----:B----4-:R-:W-:Y:S01]  /*8ff0*/  FFMA.FTZ R19, R5, UR4, R186 ;  /* 0x0000000405137c23 */ /* 0x010fe200080100ba */
[----:B------:R-:W-:-:S02]  /*9000*/  FSEL R30, R10, -INF , !P2 ;  /* 0xff8000000a1e7808 */ /* 0x000fc40005000000 */
[----:B------:R-:W-:Y:S02]  /*9010*/  ISETP.GE.AND P2, PT, R2, R16, PT ;  /* 0x000000100200720c */ /* 0x000fe40003f46270 */
[----:B------:R-:W-:Y:S02]  /*9020*/  FSEL R19, R19, -INF , !P0 ;  /* 0xff80000013137808 */ /* 0x000fe40004000000 */
[----:B------:R-:W-:Y:S01]  /*9030*/  PLOP3.LUT P0, PT, PT, PT, UP0, 0x80, 0x0 ;  /* 0x000000000000781c */ /* 0x000fe20003f0f008 */
[----:B------:R-:W-:Y:S01]  /*9040*/  FFMA.FTZ R18, R5, UR4, R184 ;  /* 0x0000000405127c23 */ /* 0x000fe200080100b8 */
[----:B------:R-:W-:Y:S02]  /*9050*/  FSEL R35, R6, -INF , !P2 ;  /* 0xff80000006237808 */ /* 0x000fe40005000000 */
[----:B------:R-:W-:Y:S02]  /*9060*/  ISETP.GE.AND P2, PT, R2, R17, PT ;  /* 0x000000110200720c */ /* 0x000fe40003f46270 */
[----:B------:R-:W-:-:S02]  /*9070*/  FSEL R18, R18, -INF , !P1 ;  /* 0xff80000012127808 */ /* 0x000fc40004800000 */
        /* <DEDUP_REMOVED lines=82> */
.L_x_833:
[----:B------:R-:W-:Y:S05]  /*95a0*/  BSYNC B0 ;  /* 0x0000000000007941 */ /* 0x000fea0003800000 */
.L_x_832:
[----:B------:R-:W0:Y:S02]  /*95b0*/  LDGDEPBAR ;  /* 0x00000000000079af */ /* 0x000e240000000000 */
.L_x_831:
[----:B------:R-:W2:Y:S04]  /*95c0*/  LDL.LU.64 R192, [R1+0x18] ;  /* 0x0000180001c07983 */ /* 0x000ea80000300a00 */
[----:B-1----:R-:W3:Y:S04]  /*95d0*/  LDL R9, [R1+0x60] ;  /* 0x0000600001097983 */ /* 0x002ee80000100800 */
[----:B------:R-:W4:Y:S04]  /*95e0*/  LDL R5, [R1+0x44] ;  /* 0x0000440001057983 */ /* 0x000f280000100800 */
[----:B------:R-:W5:Y:S01]  /*95f0*/  LDL R6, [R1+0x50] ;  /* 0x0000500001067983 */ /* 0x000f620000100800 */
[----:B------:R-:W-:Y:S01]  /*9600*/  FMNMX.FTZ R0, R148, R18, !PT ;  /* 0x0000001294007209 */ /* 0x000fe20007810000 */
[----:B------:R-:W-:Y:S01]  /*9610*/  USHF.L.U32 UR6, UR37, 0x1, URZ ;  /* 0x0000000125067899 */ /* 0x000fe2000800063f */
[----:B------:R-:W1:Y:S01]  /*9620*/  LDC.U8 R186, c[0x0][0x2d8] ;  /* 0x0000b600ffba7b82 */ /* 0x000e620000000000 */
[----:B------:R-:W-:Y:S01]  /*9630*/  LDSM.16.MT88.4 R20, [R200+0x18000] ;  /* 0x01800000c814783b */ /* 0x000fe20000004200 */
[----:B------:R-:W-:-:S04]  /*9640*/  FMNMX.FTZ R0, R150, R0, !PT ;  /* 0x0000000096007209 */ /* 0x000fc80007810000 */
[----:B------:R-:W-:Y:S02]  /*9650*/  FMNMX.FTZ R0, R168, R0, !PT ;  /* 0x00000000a8007209 */ /* 0x000fe40007810000 */
[----:B------:R-:W1:Y:S02]  /*9660*/  LDC.U8 R184, c[0x0][0x2d8] ;  /* 0x0000b600ffb87b82 */ /* 0x000e640000000000 */
        /* <DEDUP_REMOVED lines=23> */
[----:B-1----:R-:W-:Y:S01]  /*97e0*/  PRMT R184, R184, 0x7054, R186 ;  /* 0x00007054b8b87816 */ /* 0x002fe200000000ba */
[----:B------:R-:W1:Y:S01]  /*97f0*/  SHFL.BFLY PT, R4, R0, 0x2, 0x1f ;  /* 0x0c401f0000047f89 */ /* 0x000e6200000e0000 */
[----:B------:R-:W-:Y:S02]  /*9800*/  FMNMX.FTZ R2, R229, R2, !PT ;  /* 0x00000002e5027209 */ /* 0x000fe40007810000 */
[----:B------:R-:W-:Y:S02]  /*9810*/  MOV R186, R182 ;  /* 0x000000b600ba7202 */ /* 0x000fe40000000f00 */
        /* <DEDUP_REMOVED lines=17> */
[----:B------:R-:W-:Y:S01]  /*9930*/  MUFU.EX2 R34, R18 ;  /* 0x0000001200227308 */ /* 0x000fe20000000800 */
        /* <DEDUP_REMOVED lines=16> */
[----:B------:R-:W1:Y:S03]  /*9a40*/  MUFU.EX2 R15, R6 ;  /* 0x00000006000f7308 */ /* 0x000e660000000800 */
[----:B------:R-:W-:Y:S01]  /*9a50*/  IMAD.WIDE.U32 R10, R0, -0x2daee0ad, RZ ;  /* 0xd2511f53000a7825 */ /* 0x000fe200078e00ff */
[----:B------:R-:W-:-:S04]  /*9a60*/  LOP3.LUT R5, R5, UR13, R227, 0x96, !PT ;  /* 0x0000000d05057c12 */ /* 0x000fc8000f8e96e3 */
[----:B------:R-:W-:Y:S01]  /*9a70*/  LOP3.LUT R0, R11, UR11, R4, 0x96, !PT ;  /* 0x0000000b0b007c12 */ /* 0x000fe2000f8e9604 */
[----:B------:R-:W-:-:S04]  /*9a80*/  IMAD.WIDE.U32 R4, R5, -0x326172a9, RZ ;  /* 0xcd9e8d5705047825 */ /* 0x000fc800078e00ff */
[----:B------:R-:W-:Y:S01]  /*9a90*/  IMAD.WIDE.U32 R8, R0, -0x326172a9, RZ ;  /* 0xcd9e8d5700087825 */ /* 0x000fe200078e00ff */
[----:B------:R-:W-:-:S03]  /*9aa0*/  LOP3.LUT R5, R5, UR12, R192, 0x96, !PT ;  /* 0x0000000c05057c12 */ /* 0x000fc6000f8e96c0 */
[----:B-1----:R-:W-:Y:S01]  /*9ab0*/  IMAD.MOV.U32 R19, RZ, RZ, R15 ;  /* 0x000000ffff137224 */ /* 0x002fe200078e000f */
[----:B------:R-:W-:Y:S01]  /*9ac0*/  LOP3.LUT R0, R9, UR10, R4, 0x96, !PT ;  /* 0x0000000a09007c12 */ /* 0x000fe2000f8e9604 */
[----:B------:R-:W-:-:S04]  /*9ad0*/  IMAD.WIDE.U32 R4, R5, -0x2daee0ad, RZ ;  /* 0xd2511f5305047825 */ /* 0x000fc800078e00ff */
[----:B------:R-:W-:Y:S01]  /*9ae0*/  IMAD.WIDE.U32 R24, R0, -0x2daee0ad, RZ ;  /* 0xd2511f5300187825 */ /* 0x000fe200078e00ff */
[----:B------:R-:W-:-:S03]  /*9af0*/  LOP3.LUT R6, R5, UR9, R10, 0x96, !PT ;  /* 0x0000000905067c12 */ /* 0x000fc6000f8e960a */
[----:B------:R-:W-:Y:S01]  /*9b00*/  FFMA.FTZ R0, R168, c[0x0][0x23c], -R12 ;  /* 0x00008f00a8007a23 */ /* 0x000fe2000001080c */
[----:B------:R-:W-:Y:S01]  /*9b10*/  LOP3.LUT R4, R25, UR5, R4, 0x96, !PT ;  /* 0x0000000519047c12 */ /* 0x000fe2000f8e9604 */
[----:B------:R-:W-:Y:S02]  /*9b20*/  IMAD.WIDE.U32 R6, R6, -0x326172a9, RZ ;  /* 0xcd9e8d5706067825 */ /* 0x000fe400078e00ff */
[----:B------:R1:W2:Y:S02]  /*9b30*/  MUFU.EX2 R14, R0 ;  /* 0x00000000000e7308 */ /* 0x0002a40000000800 */
[----:B------:R-:W-:Y:S01]  /*9b40*/  IMAD.WIDE.U32 R4, R4, -0x326172a9, RZ ;  /* 0xcd9e8d5704047825 */ /* 0x000fe200078e00ff */
[----:B------:R-:W-:-:S03]  /*9b50*/  LOP3.LUT R18, R7, UR8, R8, 0x96, !PT ;  /* 0x0000000807127c12 */ /* 0x000fc6000f8e9608 */
[----:B------:R-:W-:Y:S01]  /*9b60*/  IMAD.MOV.U32 R168, RZ, RZ, R195 ;  /* 0x000000ffffa87224 */ /* 0x000fe200078e00c3 */
        /* <DEDUP_REMOVED lines=13> */
[----:B------:R1:W3:Y:S01]  /*9c40*/  MUFU.EX2 R11, R4 ;  /* 0x00000004000b7308 */ /* 0x0002e20000000800 */
[----:B------:R-:W-:-:S02]  /*9c50*/  SHF.R.U32.HI R2, RZ, 0x8, R2 ;  /* 0x00000008ff027819 */ /* 0x000fc40000011602 */
[----:B------:R-:W-:Y:S01]  /*9c60*/  PRMT R8, R8, 0x5410, R6 ;  /* 0x0000541008087816 */ /* 0x000fe20000000006 */
[----:B------:R-:W-:Y:S01]  /*9c70*/  FFMA.FTZ R6, R170, c[0x0][0x23c], -R13 ;  /* 0x00008f00aa067a23 */ /* 0x000fe2000001080d */
[----:B------:R-:W-:Y:S02]  /*9c80*/  PRMT R10, R5, 0x5410, R2 ;  /* 0x00005410050a7816 */ /* 0x000fe40000000002 */
[----:B------:R-:W-:Y:S01]  /*9c90*/  SHF.R.U32.HI R2, RZ, 0x18, R0 ;  /* 0x00000018ff027819 */ /* 0x000fe20000011600 */
[----:B------:R4:W-:Y:S01]  /*9ca0*/  MUFU.EX2 R150, R6 ;  /* 0x0000000600967308 */ /* 0x0009e20000000800 */
[----:B--2---:R-:W-:Y:S02]  /*9cb0*/  MOV R170, R14 ;  /* 0x0000000e00aa7202 */ /* 0x004fe40000000f00 */
[----:B------:R-:W-:Y:S02]  /*9cc0*/  FSEL R5, R246, RZ, P1 ;  /* 0x000000fff6057208 */ /* 0x000fe40000800000 */
[----:B------:R-:W-:-:S02]  /*9cd0*/  MOV R169, R194 ;  /* 0x000000c200a97202 */ /* 0x000fc40000000f00 */
[----:B-1----:R-:W-:Y:S01]  /*9ce0*/  SHF.R.U32.HI R4, RZ, 0x10, R0 ;  /* 0x00000010ff047819 */ /* 0x002fe20000011600 */
[----:B------:R-:W-:-:S03]  /*9cf0*/  FADD.FTZ R3, R3, -R5 ;  /* 0x8000000503037221 */ /* 0x000fc60000010000 */
[----:B------:R-:W-:Y:S01]  /*9d00*/  LOP3.LUT R0, R4, 0xff, RZ, 0xc0, !PT ;  /* 0x000000ff04007812 */ /* 0x000fe200078ec0ff */
[----:B------:R-:W-:Y:S01]  /*9d10*/  FMUL.FTZ R3, R3, c[0x0][0x23c] ;  /* 0x00008f0003037a20 */ /* 0x000fe20000410000 */
[----:B------:R-:W-:Y:S02]  /*9d20*/  FSEL R4, R252, RZ, P2 ;  /* 0x000000fffc047208 */ /* 0x000fe40001000000 */
[----:B------:R-:W-:Y:S01]  /*9d30*/  PRMT R9, R0, 0x5410, R2 ;  /* 0x0000541000097816 */ /* 0x000fe20000000002 */
[----:B----4-:R-:W-:Y:S01]  /*9d40*/  FFMA.FTZ R6, R176, c[0x0][0x23c], -R13 ;  /* 0x00008f00b0067a23 */ /* 0x010fe2000001080d */
[----:B------:R-:W-:Y:S01]  /*9d50*/  HSET2.LE.AND R0, R7, R184, PT ;  /* 0x000000b807007233 */ /* 0x000fe20003803000 */
[----:B------:R-:W-:Y:S01]  /*9d60*/  FADD.FTZ R2, R148, -R4 ;  /* 0x8000000494027221 */ /* 0x000fe20000010000 */
[----:B------:R-:W1:Y:S01]  /*9d70*/  MUFU.EX2 R14, R3 ;  /* 0x00000003000e7308 */ /* 0x000e620000000800 */
[----:B---3--:R-:W-:Y:S02]  /*9d80*/  IMAD.MOV.U32 R176, RZ, RZ, R11 ;  /* 0x000000ffffb07224 */ /* 0x008fe400078e000b */
[----:B------:R-:W-:Y:S01]  /*9d90*/  FMUL.FTZ R15, R2, c[0x0][0x23c] ;  /* 0x00008f00020f7a20 */ /* 0x000fe20000410000 */
[----:B------:R-:W-:-:S04]  /*9da0*/  F2FP.PACK_AB R2, R190, R170 ;  /* 0x000000aabe02723e */ /* 0x000fc800000000ff */
[----:B------:R2:W-:Y:S08]  /*9db0*/  MUFU.EX2 R149, R6 ;  /* 0x0000000600957308 */ /* 0x0005f00000000800 */
[----:B------:R-:W3:Y:S01]  /*9dc0*/  MUFU.EX2 R15, R15 ;  /* 0x0000000f000f7308 */ /* 0x000ee20000000800 */
[----:B-1----:R-:W-:Y:S01]  /*9dd0*/  FMUL.FTZ R158, R158, R14 ;  /* 0x0000000e9e9e7220 */ /* 0x002fe20000410000 */
[----:B------:R-:W-:Y:S01]  /*9de0*/  MOV R3, R150 ;  /* 0x0000009600037202 */ /* 0x000fe20000000f00 */
[----:B------:R-:W-:-:S02]  /*9df0*/  FMUL.FTZ R159, R159, R14 ;  /* 0x0000000e9f9f7220 */ /* 0x000fc40000410000 */
[-C--:B------:R-:W-:Y:S02]  /*9e00*/  FMUL.FTZ R38, R38, R14.reuse ;  /* 0x0000000e26267220 */ /* 0x080fe40000410000 */
[----:B------:R-:W-:Y:S01]  /*9e10*/  FMUL.FTZ R39, R39, R14 ;  /* 0x0000000e27277220 */ /* 0x000fe20000410000 */
[----:B--2---:R-:W-:Y:S01]  /*9e20*/  LOP3.LUT R6, R0, R2, RZ, 0xc0, !PT ;  /* 0x0000000200067212 */ /* 0x004fe200078ec0ff */
[--C-:B------:R-:W-:Y:S01]  /*9e30*/  HSET2.LE.AND R0, R8, R184.reuse, PT ;  /* 0x000000b808007233 */ /* 0x100fe20003803000 */
[----:B------:R-:W-:Y:S01]  /*9e40*/  F2FP.PACK_AB R2, R150, R176 ;  /* 0x000000b09602723e */ /* 0x000fe200000000ff */
[-C--:B------:R-:W-:Y:S02]  /*9e50*/  FMUL.FTZ R42, R42, R14.reuse ;  /* 0x0000000e2a2a7220 */ /* 0x080fe40000410000 */
[----:B------:R-:W-:Y:S01]  /*9e60*/  FMUL.FTZ R43, R43, R14 ;  /* 0x0000000e2b2b7220 */ /* 0x000fe20000410000 */
[----:B------:R-:W-:Y:S01]  /*9e70*/  LOP3.LUT R7, R0, R2, RZ, 0xc0, !PT ;  /* 0x0000000200077212 */ /* 0x000fe200078ec0ff */
[----:B------:R-:W-:Y:S01]  /*9e80*/  HSET2.LE.AND R0, R10, R184, PT ;  /* 0x000000b80a007233 */ /* 0x000fe20003803000 */
[----:B------:R-:W-:Y:S01]  /*9e90*/  F2FP.PACK_AB R2, R19, R34 ;  /* 0x000000221302723e */ /* 0x000fe200000000ff */
[----:B---3--:R-:W-:-:S02]  /*9ea0*/  FMUL.FTZ R156, R156, R15 ;  /* 0x0000000f9c9c7220 */ /* 0x008fc40000410000 */
[----:B------:R-:W-:Y:S01]  /*9eb0*/  FMUL.FTZ R157, R157, R15 ;  /* 0x0000000f9d9d7220 */ /* 0x000fe20000410000 */
[----:B------:R-:W-:Y:S01]  /*9ec0*/  LOP3.LUT R4, R0, R2, RZ, 0xc0, !PT ;  /* 0x0000000200047212 */ /* 0x000fe200078ec0ff */
[----:B------:R-:W-:Y:S01]  /*9ed0*/  HSET2.LE.AND R0, R9, R184, PT ;  /* 0x000000b809007233 */ /* 0x000fe20003803000 */
[----:B------:R-:W-:Y:S01]  /*9ee0*/  F2FP.PACK_AB R2, R149, R31 ;  /* 0x0000001f9502723e */ /* 0x000fe200000000ff */
[----:B------:R-:W1:Y:S01]  /*9ef0*/  LDSM.16.MT88.4 R8, [R201+0x18000] ;  /* 0x01800000c908783b */ /* 0x000e620000004200 */
[-C--:B------:R-:W-:Y:S02]  /*9f00*/  FMUL.FTZ R36, R36, R15.reuse ;  /* 0x0000000f24247220 */ /* 0x080fe40000410000 */
[----:B------:R-:W-:Y:S01]  /*9f10*/  LOP3.LUT R5, R0, R2, RZ, 0xc0, !PT ;  /* 0x0000000200057212 */ /* 0x000fe200078ec0ff */
[-C--:B------:R-:W-:Y:S02]  /*9f20*/  FMUL.FTZ R37, R37, R15.reuse ;  /* 0x0000000f25257220 */ /* 0x080fe40000410000 */
[----:B------:R-:W-:-:S02]  /*9f30*/  FMUL.FTZ R40, R40, R15 ;  /* 0x0000000f28287220 */ /* 0x000fc40000410000 */
[-C--:B------:R-:W-:Y:S02]  /*9f40*/  FMUL.FTZ R41, R41, R15.reuse ;  /* 0x0000000f29297220 */ /* 0x080fe40000410000 */
[----:B------:R-:W-:Y:S01]  /*9f50*/  HMMA.16816.F32 R196, R4, R22, R156 ;  /* 0x0000001604c4723c */ /* 0x000fe2000000189c */
[-C--:B------:R-:W-:Y:S02]  /*9f60*/  FMUL.FTZ R152, R152, R15.reuse ;  /* 0x0000000f98987220 */ /* 0x080fe40000410000 */
[----:B------:R-:W-:Y:S02]  /*9f70*/  FMUL.FTZ R153, R153, R15 ;  /* 0x0000000f99997220 */ /* 0x000fe40000410000 */
[-C--:B------:R-:W-:Y:S02]  /*9f80*/  FMUL.FTZ R154, R154, R14.reuse ;  /* 0x0000000e9a9a7220 */ /* 0x080fe40000410000 */
[----:B------:R-:W-:Y:S01]  /*9f90*/  FMUL.FTZ R155, R155, R14 ;  /* 0x0000000e9b9b7220 */ /* 0x000fe20000410000 */
[----:B------:R-:W-:Y:S01]  /*9fa0*/  MOV R157, R189 ;  /* 0x000000bd009d7202 */ /* 0x000fe20000000f00 */
[----:B------:R-:W-:-:S02]  /*9fb0*/  FMUL.FTZ R44, R44, R15 ;  /* 0x0000000f2c2c7220 */ /* 0x000fc40000410000 */
[-C--:B------:R-:W-:Y:S02]  /*9fc0*/  FMUL.FTZ R45, R45, R15.reuse ;  /* 0x0000000f2d2d7220 */ /* 0x080fe40000410000 */
[-C--:B------:R-:W-:Y:S01]  /*9fd0*/  FMUL.FTZ R46, R46, R14.reuse ;  /* 0x0000000e2e2e7220 */ /* 0x080fe20000410000 */
[----:B------:R-:W-:Y:S01]  /*9fe0*/  HMMA.16816.F32 R152, R4, R20, R152 ;  /* 0x000000140498723c */ /* 0x000fe20000001898 */
[----:B------:R-:W2:Y:S01]  /*9ff0*/  LDSM.16.MT88.4 R20, [R203+0x18000] ;  /* 0x01800000cb14783b */ /* 0x000ea20000004200 */
[-C--:B------:R-:W-:Y:S02]  /*a000*/  FMUL.FTZ R47, R47, R14.reuse ;  /* 0x0000000e2f2f7220 */ /* 0x080fe40000410000 */
[-C--:B------:R-:W-:Y:S02]  /*a010*/  FMUL.FTZ R48, R48, R15.reuse ;  /* 0x0000000f30307220 */ /* 0x080fe40000410000 */
[----:B------:R-:W-:Y:S02]  /*a020*/  FMUL.FTZ R49, R49, R15 ;  /* 0x0000000f31317220 */ /* 0x000fe40000410000 */
[----:B------:R-:W-:-:S02]  /*a030*/  FMUL.FTZ R50, R50, R14 ;  /* 0x0000000e32327220 */ /* 0x000fc40000410000 */
[----:B------:R-:W-:Y:S01]  /*a040*/  MOV R29, R196 ;  /* 0x000000c4001d7202 */ /* 0x000fe20000000f00 */
[----:B------:R-:W-:Y:S01]  /*a050*/  IMAD.MOV.U32 R28, RZ, RZ, R197 ;  /* 0x000000ffff1c7224 */ /* 0x000fe200078e00c5 */
[----:B------:R-:W-:Y:S01]  /*a060*/  MOV R27, R198 ;  /* 0x000000c6001b7202 */ /* 0x000fe20000000f00 */
[----:B------:R-:W-:Y:S02]  /*a070*/  IMAD.MOV.U32 R26, RZ, RZ, R199 ;  /* 0x000000ffff1a7224 */ /* 0x000fe400078e00c7 */
[-C--:B------:R-:W-:Y:S01]  /*a080*/  FMUL.FTZ R51, R51, R14.reuse ;  /* 0x0000000e33337220 */ /* 0x080fe20000410000 */
[----:B-1----:R-:W-:Y:S01]  /*a090*/  HMMA.16816.F32 R196, R4, R8, R36 ;  /* 0x0000000804c4723c */ /* 0x002fe20000001824 */
[-C--:B------:R-:W-:Y:S02]  /*a0a0*/  FMUL.FTZ R52, R52, R15.reuse ;  /* 0x0000000f34347220 */ /* 0x080fe40000410000 */
[----:B------:R-:W-:Y:S02]  /*a0b0*/  FMUL.FTZ R53, R53, R15 ;  /* 0x0000000f35357220 */ /* 0x000fe40000410000 */
[----:B------:R-:W-:-:S02]  /*a0c0*/  FMUL.FTZ R54, R54, R14 ;  /* 0x0000000e36367220 */ /* 0x000fc40000410000 */
[-C--:B------:R-:W-:Y:S01]  /*a0d0*/  FMUL.FTZ R55, R55, R14.reuse ;  /* 0x0000000e37377220 */ /* 0x080fe20000410000 */
[----:B------:R-:W-:Y:S01]  /*a0e0*/  HMMA.16816.F32 R8, R4, R10, R40 ;  /* 0x0000000a0408723c */ /* 0x000fe20000001828 */
        /* <DEDUP_REMOVED lines=10> */
[----:B------:R-:W-:Y:S01]  /*a190*/  MOV R36, R199 ;  /* 0x000000c700247202 */ /* 0x000fe20000000f00 */
[----:B------:R-:W-:Y:S01]  /*a1a0*/  IMAD.MOV.U32 R148, RZ, RZ, R196 ;  /* 0x000000ffff947224 */ /* 0x000fe200078e00c4 */
[----:B--2---:R-:W-:Y:S01]  /*a1b0*/  HMMA.16816.F32 R248, R4, R22, R48 ;  /* 0x0000001604f8723c */ /* 0x004fe20000001830 */
[----:B------:R-:W-:-:S02]  /*a1c0*/  FMUL.FTZ R64, R64, R15 ;  /* 0x0000000f40407220 */ /* 0x000fc40000410000 */
[----:B------:R-:W-:Y:S01]  /*a1d0*/  FMUL.FTZ R65, R65, R15 ;  /* 0x0000000f41417220 */ /* 0x000fe20000410000 */
[----:B------:R-:W-:Y:S01]  /*a1e0*/  MOV R41, R9 ;  /* 0x0000000900297202 */ /* 0x000fe20000000f00 */
[----:B------:R-:W-:Y:S01]  /*a1f0*/  IMAD.MOV.U32 R42, RZ, RZ, R11 ;  /* 0x000000ffff2a7224 */ /* 0x000fe200078e000b */
[----:B------:R-:W-:Y:S01]  /*a200*/  MOV R39, R8 ;  /* 0x0000000800277202 */ /* 0x000fe20000000f00 */
[----:B------:R-:W-:Y:S01]  /*a210*/  IMAD.MOV.U32 R40, RZ, RZ, R10 ;  /* 0x000000ffff287224 */ /* 0x000fe200078e000a */
[----:B------:R-:W-:Y:S01]  /*a220*/  HMMA.16816.F32 R196, R4, R20, R44 ;  /* 0x0000001404c4723c */ /* 0x000fe2000000182c */
[----:B------:R-:W1:Y:S01]  /*a230*/  LDSM.16.MT88.4 R8, [R202+0x18000] ;  /* 0x01800000ca08783b */ /* 0x000e620000004200 */
[-C--:B------:R-:W-:Y:S02]  /*a240*/  FMUL.FTZ R66, R66, R14.reuse ;  /* 0x0000000e42427220 */ /* 0x080fe40000410000 */
[----:B------:R-:W-:Y:S01]  /*a250*/  FMUL.FTZ R67, R67, R14 ;  /* 0x0000000e43437220 */ /* 0x000fe20000410000 */
[----:B------:R-:W2:Y:S01]  /*a260*/  LDSM.16.MT88.4 R20, [R200+0x1a000] ;  /* 0x01a00000c814783b */ /* 0x000ea20000004200 */
[-C--:B------:R-:W-:Y:S01]  /*a270*/  FMUL.FTZ R68, R68, R15.reuse ;  /* 0x0000000f44447220 */ /* 0x080fe20000410000 */
[----:B------:R-:W-:Y:S01]  /*a280*/  MOV R47, R150 ;  /* 0x00000096002f7202 */ /* 0x000fe20000000f00 */
[----:B------:R-:W-:Y:S01]  /*a290*/  FMUL.FTZ R69, R69, R15 ;  /* 0x0000000f45457220 */ /* 0x000fe20000410000 */
[----:B------:R-:W-:Y:S01]  /*a2a0*/  MOV R150, R230 ;  /* 0x000000e600967202 */ /* 0x000fe20000000f00 */
[----:B------:R-:W-:Y:S01]  /*a2b0*/  FMUL.FTZ R70, R70, R14 ;  /* 0x0000000e46467220 */ /* 0x000fe20000410000 */
[----:B------:R-:W-:Y:S01]  /*a2c0*/  MOV R44, R42 ;  /* 0x0000002a002c7202 */ /* 0x000fe20000000f00 */
[----:B------:R-:W-:-:S02]  /*a2d0*/  FMUL.FTZ R71, R71, R14 ;  /* 0x0000000e47477220 */ /* 0x000fc40000410000 */
[-C--:B------:R-:W-:Y:S02]  /*a2e0*/  FMUL.FTZ R72, R72, R15.reuse ;  /* 0x0000000f48487220 */ /* 0x080fe40000410000 */
[----:B------:R-:W-:Y:S02]  /*a2f0*/  FMUL.FTZ R73, R73, R15 ;  /* 0x0000000f49497220 */ /* 0x000fe40000410000 */
[-C--:B------:R-:W-:Y:S02]  /*a300*/  FMUL.FTZ R74, R74, R14.reuse ;  /* 0x0000000e4a4a7220 */ /* 0x080fe40000410000 */
[----:B------:R-:W-:Y:S02]  /*a310*/  FMUL.FTZ R75, R75, R14 ;  /* 0x0000000e4b4b7220 */ /* 0x000fe40000410000 */
[----:B------:R-:W-:Y:S02]  /*a320*/  IMAD.MOV.U32 R46, RZ, RZ, R156 ;  /* 0x000000ffff2e7224 */ /* 0x000fe400078e009c */
[----:B------:R-:W-:Y:S01]  /*a330*/  MOV R0, R196 ;  /* 0x000000c400007202 */ /* 0x000fe20000000f00 */
[----:B------:R-:W-:Y:S01]  /*a340*/  IMAD.MOV.U32 R38, RZ, RZ, R199 ;  /* 0x000000ffff267224 */ /* 0x000fe200078e00c7 */
[----:B------:R-:W-:Y:S01]  /*a350*/  MOV R37, R197 ;  /* 0x000000c500257202 */ /* 0x000fe20000000f00 */
[----:B------:R-:W-:-:S02]  /*a360*/  IMAD.MOV.U32 R2, RZ, RZ, R198 ;  /* 0x000000ffff027224 */ /* 0x000fc400078e00c6 */
[----:B------:R-:W-:Y:S02]  /*a370*/  IMAD.MOV.U32 R156, RZ, RZ, R188 ;  /* 0x000000ffff9c7224 */ /* 0x000fe400078e00bc */
[----:B------:R-:W-:Y:S02]  /*a380*/  IMAD.MOV.U32 R159, RZ, RZ, R181 ;  /* 0x000000ffff9f7224 */ /* 0x000fe400078e00b5 */
[----:B------:R-:W-:Y:S02]  /*a390*/  IMAD.MOV.U32 R158, RZ, RZ, R183 ;  /* 0x000000ffff9e7224 */ /* 0x000fe400078e00b7 */
        /* <DEDUP_REMOVED lines=10> */
[----:B------:R-:W-:Y:S01]  /*a440*/  FMUL.FTZ R83, R83, R14 ;  /* 0x0000000e53537220 */ /* 0x000fe20000410000 */
[----:B------:R-:W-:Y:S01]  /*a450*/  MOV R55, R40 ;  /* 0x0000002800377202 */ /* 0x000fe20000000f00 */
[-C--:B------:R-:W-:Y:S01]  /*a460*/  FMUL.FTZ R84, R84, R15.reuse ;  /* 0x0000000f54547220 */ /* 0x080fe20000410000 */
[----:B------:R-:W-:Y:S01]  /*a470*/  MOV R52, R38 ;  /* 0x0000002600347202 */ /* 0x000fe20000000f00 */
[----:B------:R-:W-:-:S02]  /*a480*/  FMUL.FTZ R85, R85, R15 ;  /* 0x0000000f55557220 */ /* 0x000fc40000410000 */
[C---:B--2---:R-:W-:Y:S01]  /*a490*/  HMMA.16816.F32 R196, R4.reuse, R20, R60 ;  /* 0x0000001404c4723c */ /* 0x044fe2000000183c */
[-C--:B------:R-:W-:Y:S02]  /*a4a0*/  FMUL.FTZ R86, R86, R14.reuse ;  /* 0x0000000e56567220 */ /* 0x080fe40000410000 */
[----:B------:R-:W-:Y:S02]  /*a4b0*/  FMUL.FTZ R87, R87, R14 ;  /* 0x0000000e57577220 */ /* 0x000fe40000410000 */
[-C--:B------:R-:W-:Y:S02]  /*a4c0*/  FMUL.FTZ R88, R88, R15.reuse ;  /* 0x0000000f58587220 */ /* 0x080fe40000410000 */
[----:B------:R-:W-:Y:S01]  /*a4d0*/  IMAD.MOV.U32 R60, RZ, RZ, R190 ;  /* 0x000000ffff3c7224 */ /* 0x000fe200078e00be */
[----:B------:R-:W-:Y:S01]  /*a4e0*/  MOV R63, R2 ;  /* 0x00000002003f7202 */ /* 0x000fe20000000f00 */
[----:B------:R-:W-:Y:S01]  /*a4f0*/  IMAD.MOV.U32 R61, RZ, RZ, R0 ;  /* 0x000000ffff3d7224 */ /* 0x000fe200078e0000 */
[----:B------:R-:W-:Y:S01]  /*a500*/  HMMA.16816.F32 R188, R4, R22, R64 ;  /* 0x0000001604bc723c */ /* 0x000fe20000001840 */
[----:B------:R-:W-:Y:S01]  /*a510*/  MOV R0, R180 ;  /* 0x000000b400007202 */ /* 0x000fe20000000f00 */
[----:B------:R-:W2:Y:S01]  /*a520*/  LDSM.16.MT88.4 R20, [R203+0x1a000] ;  /* 0x01a00000cb14783b */ /* 0x000ea20000004200 */
[----:B------:R-:W-:-:S02]  /*a530*/  FMUL.FTZ R89, R89, R15 ;  /* 0x0000000f59597220 */ /* 0x000fc40000410000 */
[----:B------:R-:W-:Y:S01]  /*a540*/  FMUL.FTZ R90, R90, R14 ;  /* 0x0000000e5a5a7220 */ /* 0x000fe20000410000 */
[----:B------:R-:W-:Y:S01]  /*a550*/  MOV R38, R0 ;  /* 0x0000000000267202 */ /* 0x000fe20000000f00 */
[----:B------:R-:W-:Y:S02]  /*a560*/  FMUL.FTZ R91, R91, R14 ;  /* 0x0000000e5b5b7220 */ /* 0x000fe40000410000 */
[----:B------:R-:W-:Y:S01]  /*a570*/  IMAD.MOV.U32 R45, RZ, RZ, R148 ;  /* 0x000000ffff2d7224 */ /* 0x000fe200078e0094 */
[----:B------:R-:W-:Y:S01]  /*a580*/  MOV R148, R229 ;  /* 0x000000e500947202 */ /* 0x000fe20000000f00 */
[----:B------:R-:W-:Y:S02]  /*a590*/  IMAD.MOV.U32 R2, RZ, RZ, R231 ;  /* 0x000000ffff027224 */ /* 0x000fe400078e00e7 */
[----:B------:R-:W-:Y:S02]  /*a5a0*/  IMAD.MOV.U32 R62, RZ, RZ, R37 ;  /* 0x000000ffff3e7224 */ /* 0x000fe400078e0025 */
[----:B------:R-:W-:-:S02]  /*a5b0*/  IMAD.MOV.U32 R37, RZ, RZ, R159 ;  /* 0x000000ffff257224 */ /* 0x000fc400078e009f */
[-C--:B------:R-:W-:Y:S02]  /*a5c0*/  FMUL.FTZ R100, R100, R15.reuse ;  /* 0x0000000f64647220 */ /* 0x080fe40000410000 */
[-C--:B------:R-:W-:Y:S02]  /*a5d0*/  FMUL.FTZ R101, R101, R15.reuse ;  /* 0x0000000f65657220 */ /* 0x080fe40000410000 */
[-C--:B------:R-:W-:Y:S01]  /*a5e0*/  FMUL.FTZ R102, R102, R14.reuse ;  /* 0x0000000e66667220 */ /* 0x080fe20000410000 */
[----:B-1----:R-:W-:Y:S01]  /*a5f0*/  HMMA.16816.F32 R180, R4, R8, R68 ;  /* 0x0000000804b4723c */ /* 0x002fe20000001844 */
[----:B------:R-:W-:Y:S02]  /*a600*/  FMUL.FTZ R103, R103, R14 ;  /* 0x0000000e67677220 */ /* 0x000fe40000410000 */
[-C--:B------:R-:W-:Y:S02]  /*a610*/  FMUL.FTZ R104, R104, R15.reuse ;  /* 0x0000000f68687220 */ /* 0x080fe40000410000 */
[----:B------:R-:W-:-:S02]  /*a620*/  FMUL.FTZ R105, R105, R15 ;  /* 0x0000000f69697220 */ /* 0x000fc40000410000 */
[----:B------:R-:W-:Y:S01]  /*a630*/  MOV R68, R192 ;  /* 0x000000c000447202 */ /* 0x000fe20000000f00 */
[----:B------:R-:W-:Y:S01]  /*a640*/  IMAD.MOV.U32 R69, RZ, RZ, R193 ;  /* 0x000000ffff457224 */ /* 0x000fe200078e00c1 */
[----:B------:R-:W-:Y:S01]  /*a650*/  MOV R71, R170 ;  /* 0x000000aa00477202 */ /* 0x000fe20000000f00 */
[C---:B------:R-:W-:Y:S01]  /*a660*/  HMMA.16816.F32 R192, R4.reuse, R10, R72 ;  /* 0x0000000a04c0723c */ /* 0x040fe20000001848 */
[----:B------:R-:W1:Y:S01]  /*a670*/  LDSM.16.MT88.4 R8, [R202+0x1a000] ;  /* 0x01a00000ca08783b */ /* 0x000e620000004200 */
[----:B------:R-:W-:Y:S02]  /*a680*/  IMAD.MOV.U32 R70, RZ, RZ, R169 ;  /* 0x000000ffff467224 */ /* 0x000fe400078e00a9 */
[-C--:B------:R-:W-:Y:S02]  /*a690*/  FMUL.FTZ R106, R106, R14.reuse ;  /* 0x0000000e6a6a7220 */ /* 0x080fe40000410000 */
[----:B------:R-:W-:Y:S02]  /*a6a0*/  FMUL.FTZ R107, R107, R14 ;  /* 0x0000000e6b6b7220 */ /* 0x000fe40000410000 */
[----:B------:R-:W-:Y:S01]  /*a6b0*/  IMAD.MOV.U32 R54, RZ, RZ, R41 ;  /* 0x000000ffff367224 */ /* 0x000fe200078e0029 */
[----:B--2---:R-:W-:Y:S01]  /*a6c0*/  HMMA.16816.F32 R228, R4, R20, R76 ;  /* 0x0000001404e4723c */ /* 0x004fe2000000184c */
[----:B------:R-:W-:-:S02]  /*a6d0*/  FMUL.FTZ R92, R92, R15 ;  /* 0x0000000f5c5c7220 */ /* 0x000fc40000410000 */
[----:B------:R-:W-:Y:S02]  /*a6e0*/  FMUL.FTZ R93, R93, R15 ;  /* 0x0000000f5d5d7220 */ /* 0x000fe40000410000 */
[----:B------:R-:W-:Y:S02]  /*a6f0*/  FMUL.FTZ R94, R94, R14 ;  /* 0x0000000e5e5e7220 */ /* 0x000fe40000410000 */
[----:B------:R-:W-:Y:S01]  /*a700*/  MOV R77, R168 ;  /* 0x000000a8004d7202 */ /* 0x000fe20000000f00 */
[----:B------:R-:W-:Y:S01]  /*a710*/  IMAD.MOV.U32 R76, RZ, RZ, R171 ;  /* 0x000000ffff4c7224 */ /* 0x000fe200078e00ab */
[----:B------:R-:W-:Y:S01]  /*a720*/  MOV R78, R156 ;  /* 0x0000009c004e7202 */ /* 0x000fe20000000f00 */
[----:B------:R-:W-:Y:S01]  /*a730*/  HMMA.16816.F32 R168, R4, R22, R80 ;  /* 0x0000001604a8723c */ /* 0x000fe20000001850 */
[----:B------:R-:W-:Y:S01]  /*a740*/  IMAD.MOV.U32 R79, RZ, RZ, R157 ;  /* 0x000000ffff4f7224 */ /* 0x000fe200078e009d */
[----:B------:R-:W2:Y:S01]  /*a750*/  LDSM.16.MT88.4 R20, [R200+0x1c000] ;  /* 0x01c00000c814783b */ /* 0x000ea20000004200 */
[----:B------:R-:W-:-:S02]  /*a760*/  FMUL.FTZ R95, R95, R14 ;  /* 0x0000000e5f5f7220 */ /* 0x000fc40000410000 */
[-C--:B------:R-:W-:Y:S02]  /*a770*/  FMUL.FTZ R96, R96, R15.reuse ;  /* 0x0000000f60607220 */ /* 0x080fe40000410000 */
[----:B------:R-:W-:Y:S01]  /*a780*/  MOV R83, R158 ;  /* 0x0000009e00537202 */ /* 0x000fe20000000f00 */
[-C--:B------:R-:W-:Y:S02]  /*a790*/  FMUL.FTZ R97, R97, R15.reuse ;  /* 0x0000000f61617220 */ /* 0x080fe40000410000 */
[-C--:B------:R-:W-:Y:S02]  /*a7a0*/  FMUL.FTZ R98, R98, R14.reuse ;  /* 0x0000000e62627220 */ /* 0x080fe40000410000 */
[----:B------:R-:W-:Y:S02]  /*a7b0*/  FMUL.FTZ R99, R99, R14 ;  /* 0x0000000e63637220 */ /* 0x000fe40000410000 */
[-C--:B------:R-:W-:Y:S02]  /*a7c0*/  FMUL.FTZ R116, R116, R15.reuse ;  /* 0x0000000f74747220 */ /* 0x080fe40000410000 */
[----:B------:R-:W-:-:S02]  /*a7d0*/  FMUL.FTZ R117, R117, R15 ;  /* 0x0000000f75757220 */ /* 0x000fc40000410000 */
[-C--:B------:R-:W-:Y:S02]  /*a7e0*/  FMUL.FTZ R118, R118, R14.reuse ;  /* 0x0000000e76767220 */ /* 0x080fe40000410000 */
        /* <DEDUP_REMOVED lines=8> */
[----:B------:R-:W-:Y:S01]  /*a870*/  FMUL.FTZ R108, R108, R15 ;  /* 0x0000000f6c6c7220 */ /* 0x000fe20000410000 */
[----:B------:R-:W-:Y:S01]  /*a880*/  MOV R84, R31 ;  /* 0x0000001f00547202 */ /* 0x000fe20000000f00 */
[----:B------:R-:W-:Y:S01]  /*a890*/  FMUL.FTZ R109, R109, R15 ;  /* 0x0000000f6d6d7220 */ /* 0x000fe20000410000 */
[----:B------:R-:W-:Y:S01]  /*a8a0*/  MOV R86, R34 ;  /* 0x0000002200567202 */ /* 0x000fe20000000f00 */
[----:B------:R-:W-:Y:S01]  /*a8b0*/  FMUL.FTZ R110, R110, R14 ;  /* 0x0000000e6e6e7220 */ /* 0x000fe20000410000 */
[----:B------:R-:W-:Y:S01]  /*a8c0*/  MOV R91, R32 ;  /* 0x00000020005b7202 */ /* 0x000fe20000000f00 */
[----:B------:R-:W-:-:S02]  /*a8d0*/  FMUL.FTZ R111, R111, R14 ;  /* 0x0000000e6f6f7220 */ /* 0x000fc40000410000 */
[-C--:B------:R-:W-:Y:S01]  /*a8e0*/  FMUL.FTZ R112, R112, R15.reuse ;  /* 0x0000000f70707220 */ /* 0x080fe20000410000 */
[C---:B--2---:R-:W-:Y:S01]  /*a8f0*/  HMMA.16816.F32 R64, R4.reuse, R20, R92 ;  /* 0x000000140440723c */ /* 0x044fe2000000185c */
[-C--:B------:R-:W-:Y:S02]  /*a900*/  FMUL.FTZ R113, R113, R15.reuse ;  /* 0x0000000f71717220 */ /* 0x080fe40000410000 */
[-C--:B------:R-:W-:Y:S02]  /*a910*/  FMUL.FTZ R114, R114, R14.reuse ;  /* 0x0000000e72727220 */ /* 0x080fe40000410000 */
[----:B------:R-:W-:Y:S02]  /*a920*/  FMUL.FTZ R115, R115, R14 ;  /* 0x0000000e73737220 */ /* 0x000fe40000410000 */
[-C--:B------:R-:W-:Y:S01]  /*a930*/  FMUL.FTZ R132, R132, R15.reuse ;  /* 0x0000000f84847220 */ /* 0x080fe20000410000 */
[----:B------:R-:W-:Y:S01]  /*a940*/  HMMA.16816.F32 R56, R4, R22, R96 ;  /* 0x000000160438723c */ /* 0x000fe20000001860 */
[----:B------:R-:W2:Y:S01]  /*a950*/  LDSM.16.MT88.4 R20, [R203+0x1c000] ;  /* 0x01c00000cb14783b */ /* 0x000ea20000004200 */
        /* <DEDUP_REMOVED lines=19> */
[--C-:B------:R-:W-:Y:S02]  /*aa90*/  FFMA.FTZ R0, R179, c[0x0][0x23c], -R12.reuse ;  /* 0x00008f00b3007a23 */ /* 0x100fe4000001080c */
[----:B------:R-:W-:Y:S01]  /*aaa0*/  IMAD.MOV.U32 R82, RZ, RZ, R83 ;  /* 0x000000ffff527224 */ /* 0x000fe200078e0053 */
[----:B------:R-:W-:Y:S01]  /*aab0*/  MOV R83, R76 ;  /* 0x0000004c00537202 */ /* 0x000fe20000000f00 */
[----:B------:R3:W4:Y:S01]  /*aac0*/  MUFU.EX2 R80, R0 ;  /* 0x0000000000507308 */ /* 0x0007220000000800 */
[----:B------:R-:W-:Y:S01]  /*aad0*/  IMAD.MOV.U32 R76, RZ, RZ, R77 ;  /* 0x000000ffff4c7224 */ /* 0x000fe200078e004d */
[----:B------:R-:W-:Y:S01]  /*aae0*/  MOV R77, R70 ;  /* 0x00000046004d7202 */ /* 0x000fe20000000f00 */
[----:B------:R-:W-:Y:S01]  /*aaf0*/  IMAD.MOV.U32 R70, RZ, RZ, R71 ;  /* 0x000000ffff467224 */ /* 0x000fe200078e0047 */
[C---:B--2---:R-:W-:Y:S01]  /*ab00*/  HMMA.16816.F32 R108, R4.reuse, R20, R108 ;  /* 0x00000014046c723c */ /* 0x044fe2000000186c */
        /* <DEDUP_REMOVED lines=9> */
[----:B------:R-:W-:Y:S01]  /*aba0*/  FMUL.FTZ R164, R164, R15 ;  /* 0x0000000fa4a47220 */ /* 0x000fe20000410000 */
[----:B------:R-:W-:Y:S01]  /*abb0*/  MOV R77, R61 ;  /* 0x0000003d004d7202 */ /* 0x000fe20000000f00 */
[----:B---3--:R-:W-:Y:S01]  /*abc0*/  FFMA.FTZ R0, R177, c[0x0][0x23c], -R12 ;  /* 0x00008f00b1007a23 */ /* 0x008fe2000001080c */
[----:B------:R-:W-:Y:S01]  /*abd0*/  MOV R99, R83 ;  /* 0x0000005300637202 */ /* 0x000fe20000000f00 */
[----:B------:R-:W-:Y:S01]  /*abe0*/  FMUL.FTZ R165, R165, R15 ;  /* 0x0000000fa5a57220 */ /* 0x000fe20000410000 */
[----:B------:R-:W-:Y:S01]  /*abf0*/  MOV R102, R71 ;  /* 0x0000004700667202 */ /* 0x000fe20000000f00 */
[----:B------:R3:W-:Y:S01]  /*ac00*/  MUFU.EX2 R95, R0 ;  /* 0x00000000005f7308 */ /* 0x0007e20000000800 */
[----:B------:R-:W-:-:S02]  /*ac10*/  FMUL.FTZ R166, R166, R14 ;  /* 0x0000000ea6a67220 */ /* 0x000fc40000410000 */
[----:B------:R-:W-:Y:S02]  /*ac20*/  FMUL.FTZ R167, R167, R14 ;  /* 0x0000000ea7a77220 */ /* 0x000fe40000410000 */
[----:B------:R-:W-:Y:S01]  /*ac30*/  IMAD.MOV.U32 R52, RZ, RZ, R53 ;  /* 0x000000ffff347224 */ /* 0x000fe200078e0035 */
[----:B------:R-:W-:Y:S01]  /*ac40*/  MOV R53, R54 ;  /* 0x0000003600357202 */ /* 0x000fe20000000f00 */
[----:B------:R-:W-:Y:S01]  /*ac50*/  IMAD.MOV.U32 R54, RZ, RZ, R55 ;  /* 0x000000ffff367224 */ /* 0x000fe200078e0037 */
[----:B------:R-:W-:Y:S01]  /*ac60*/  MOV R55, R44 ;  /* 0x0000002c00377202 */ /* 0x000fe20000000f00 */
[----:B------:R-:W-:Y:S02]  /*ac70*/  IMAD.MOV.U32 R39, RZ, RZ, R2 ;  /* 0x000000ffff277224 */ /* 0x000fe400078e0002 */
[--C-:B------:R-:W-:Y:S01]  /*ac80*/  FFMA.FTZ R2, R173, c[0x0][0x23c], -R12.reuse ;  /* 0x00008f00ad027a23 */ /* 0x100fe2000001080c */
[----:B------:R-:W-:Y:S01]  /*ac90*/  MOV R71, R55 ;  /* 0x0000003700477202 */ /* 0x000fe20000000f00 */
[C---:B-1----:R-:W-:Y:S01]  /*aca0*/  HMMA.16816.F32 R116, R4.reuse, R8, R116 ;  /* 0x000000080474723c */ /* 0x042fe20000001874 */
[----:B------:R-:W-:Y:S01]  /*acb0*/  IMAD.MOV.U32 R44, RZ, RZ, R45 ;  /* 0x000000ffff2c7224 */ /* 0x000fe200078e002d */
[----:B------:R-:W-:Y:S01]  /*acc0*/  MOV R45, R46 ;  /* 0x0000002e002d7202 */ /* 0x000fe20000000f00 */
[----:B---3--:R-:W-:Y:S01]  /*acd0*/  FFMA.FTZ R0, R172, c[0x0][0x23c], -R12 ;  /* 0x00008f00ac007a23 */ /* 0x008fe2000001080c */
[----:B------:R1:W-:Y:S01]  /*ace0*/  MUFU.EX2 R94, R2 ;  /* 0x00000002005e7308 */ /* 0x0003e20000000800 */
[----:B------:R-:W-:Y:S01]  /*acf0*/  IMAD.MOV.U32 R46, RZ, RZ, R47 ;  /* 0x000000ffff2e7224 */ /* 0x000fe200078e002f */
[----:B------:R-:W-:Y:S01]  /*ad00*/  MOV R47, R36 ;  /* 0x00000024002f7202 */ /* 0x000fe20000000f00 */
[----:B------:R-:W-:Y:S01]  /*ad10*/  IMAD.MOV.U32 R36, RZ, RZ, R3 ;  /* 0x000000ffff247224 */ /* 0x000fe200078e0003 */
[----:B------:R-:W-:Y:S01]  /*ad20*/  HMMA.16816.F32 R120, R4, R10, R120 ;  /* 0x0000000a0478723c */ /* 0x000fe20000001878 */
[----:B------:R-:W3:Y:S01]  /*ad30*/  LDSM.16.MT88.4 R8, [R201+0x1e000] ;  /* 0x01e00000c908783b */ /* 0x000ee20000004200 */
[----:B------:R-:W-:Y:S01]  /*ad40*/  FMUL.FTZ R160, R160, R15 ;  /* 0x0000000fa0a07220 */ /* 0x000fe20000410000 */
[----:B------:R-:W-:Y:S01]  /*ad50*/  MOV R61, R45 ;  /* 0x0000002d003d7202 */ /* 0x000fe20000000f00 */
[----:B------:R-:W5:Y:S01]  /*ad60*/  MUFU.EX2 R0, R0 ;  /* 0x0000000000007308 */ /* 0x000f620000000800 */
[----:B------:R-:W-:Y:S01]  /*ad70*/  FMUL.FTZ R161, R161, R15 ;  /* 0x0000000fa1a17220 */ /* 0x000fe20000410000 */
[----:B----4-:R-:W-:Y:S01]  /*ad80*/  MOV R172, R80 ;  /* 0x0000005000ac7202 */ /* 0x010fe20000000f00 */
[-C--:B------:R-:W-:Y:S01]  /*ad90*/  FMUL.FTZ R162, R162, R14.reuse ;  /* 0x0000000ea2a27220 */ /* 0x080fe20000410000 */
        /* <DEDUP_REMOVED lines=12> */
[----:B------:R-:W-:Y:S02]  /*ae60*/  FMUL.FTZ R147, R147, R14 ;  /* 0x0000000e93937220 */ /* 0x000fe40000410000 */
[----:B-1----:R-:W-:Y:S01]  /*ae70*/  IMAD.WIDE.U32 R2, R18, -0x2daee0ad, RZ ;  /* 0xd2511f5312027825 */ /* 0x002fe200078e00ff */
[----:B-----5:R-:W-:-:S03]  /*ae80*/  MOV R18, R0 ;  /* 0x0000000000127202 */ /* 0x020fc60000000f00 */
[----:B------:R-:W-:Y:S01]  /*ae90*/  IMAD.MOV.U32 R98, RZ, RZ, R76 ;  /* 0x000000ffff627224 */ /* 0x000fe200078e004c */
[----:B------:R-:W-:Y:S01]  /*aea0*/  LOP3.LUT R0, R3, UR18, R24, 0x96, !PT ;  /* 0x0000001203007c12 */ /* 0x000fe2000f8e9618 */
[----:B------:R-:W-:Y:S01]  /*aeb0*/  IMAD.MOV.U32 R101, RZ, RZ, R79 ;  /* 0x000000ffff657224 */ /* 0x000fe200078e004f */
[----:B------:R-:W-:Y:S01]  /*aec0*/  MOV R79, R63 ;  /* 0x0000003f004f7202 */ /* 0x000fe20000000f00 */
[----:B------:R-:W-:Y:S01]  /*aed0*/  IMAD.MOV.U32 R76, RZ, RZ, R60 ;  /* 0x000000ffff4c7224 */ /* 0x000fe200078e003c */
[----:B------:R-:W-:Y:S01]  /*aee0*/  MOV R63, R47 ;  /* 0x0000002f003f7202 */ /* 0x000fe20000000f00 */
[----:B------:R-:W-:Y:S01]  /*aef0*/  IMAD.MOV.U32 R78, RZ, RZ, R62 ;  /* 0x000000ffff4e7224 */ /* 0x000fe200078e003e */
[----:B------:R-:W-:Y:S01]  /*af00*/  LOP3.LUT R3, R2, 0xffff, RZ, 0xc0, !PT ;  /* 0x0000ffff02037812 */ /* 0x000fe200078ec0ff */
[----:B------:R-:W-:Y:S01]  /*af10*/  IMAD.MOV.U32 R60, RZ, RZ, R44 ;  /* 0x000000ffff3c7224 */ /* 0x000fe200078e002c */
[----:B---3--:R-:W-:Y:S01]  /*af20*/  HMMA.16816.F32 R132, R4, R8, R132 ;  /* 0x000000080484723c */ /* 0x008fe20000001884 */
[----:B------:R-:W-:Y:S01]  /*af30*/  IMAD.MOV.U32 R62, RZ, RZ, R46 ;  /* 0x000000ffff3e7224 */ /* 0x000fe200078e002e */
[----:B------:R-:W-:Y:S01]  /*af40*/  SHF.R.U32.HI R3, RZ, 0x8, R3 ;  /* 0x00000008ff037819 */ /* 0x000fe20000011603 */
[----:B------:R-:W-:Y:S01]  /*af50*/  IMAD.MOV.U32 R89, RZ, RZ, R82 ;  /* 0x000000ffff597224 */ /* 0x000fe200078e0052 */
[----:B------:R-:W-:Y:S01]  /*af60*/  MOV R82, R37 ;  /* 0x0000002500527202 */ /* 0x000fe20000000f00 */
[----:B------:R-:W-:-:S02]  /*af70*/  IMAD.MOV.U32 R87, RZ, RZ, R150 ;  /* 0x000000ffff577224 */ /* 0x000fc400078e0096 */
[----:B------:R-:W-:Y:S01]  /*af80*/  IMAD.MOV.U32 R83, RZ, RZ, R36 ;  /* 0x000000ffff537224 */ /* 0x000fe200078e0024 */
[C---:B------:R-:W-:Y:S01]  /*af90*/  HMMA.16816.F32 R136, R4.reuse, R10, R136 ;  /* 0x0000000a0488723c */ /* 0x040fe20000001888 */
[----:B------:R-:W1:Y:S01]  /*afa0*/  LDSM.16.MT88.4 R8, [R202+0x1e000] ;  /* 0x01e00000ca08783b */ /* 0x000e620000004200 */
[----:B------:R-:W-:Y:S02]  /*afb0*/  IMAD.MOV.U32 R81, RZ, RZ, R38 ;  /* 0x000000ffff517224 */ /* 0x000fe400078e0026 */
[----:B------:R-:W-:Y:S01]  /*afc0*/  IMAD.MOV.U32 R150, RZ, RZ, R30 ;  /* 0x000000ffff967224 */ /* 0x000fe200078e001e */
[----:B------:R-:W3:Y:S01]  /*afd0*/  LDSM.16.MT88.4 R36, [R200+0x18800] ;  /* 0x01880000c824783b */ /* 0x000ee20000004200 */
[----:B------:R-:W-:Y:S02]  /*afe0*/  IMAD.MOV.U32 R103, RZ, RZ, R70 ;  /* 0x000000ffff677224 */ /* 0x000fe400078e0046 */
[----:B------:R-:W-:Y:S01]  /*aff0*/  IMAD.MOV.U32 R70, RZ, RZ, R54 ;  /* 0x000000ffff467224 */ /* 0x000fe200078e0036 */
[----:B------:R-:W-:Y:S01]  /*b000*/  MOV R54, R27 ;  /* 0x0000001b00367202 */ /* 0x000fe20000000f00 */
[----:B------:R-:W-:Y:S01]  /*b010*/  IMAD.MOV.U32 R55, RZ, RZ, R26 ;  /* 0x000000ffff377224 */ /* 0x000fe200078e001a */
[----:B------:R-:W-:Y:S01]  /*b020*/  MOV R179, R103 ;  /* 0x0000006700b37202 */ /* 0x000fe20000000f00 */
[----:B--2---:R-:W-:Y:S01]  /*b030*/  HMMA.16816.F32 R160, R4, R20, R160 ;  /* 0x0000001404a0723c */ /* 0x004fe200000018a0 */
[----:B------:R-:W-:Y:S01]  /*b040*/  LDSM.16.MT88.4 R24, [R203+0x18800] ;  /* 0x01880000cb18783b */ /* 0x000fe20000004200 */
[----:B------:R-:W-:-:S02]  /*b050*/  IMAD.MOV.U32 R85, RZ, RZ, R35 ;  /* 0x000000ffff557224 */ /* 0x000fc400078e0023 */
[----:B------:R-:W-:Y:S02]  /*b060*/  IMAD.MOV.U32 R90, RZ, RZ, R33 ;  /* 0x000000ffff5a7224 */ /* 0x000fe400078e0021 */
[----:B------:R-:W-:Y:S01]  /*b070*/  LDSM.16.MT88.4 R32, [R201+0x1a800] ;  /* 0x01a80000c920783b */ /* 0x000fe20000004200 */
[----:B------:R-:W-:Y:S01]  /*b080*/  IMAD.MOV.U32 R173, RZ, RZ, R83 ;  /* 0x000000ffffad7224 */ /* 0x000fe200078e0053 */
[C---:B------:R-:W-:Y:S01]  /*b090*/  HMMA.16816.F32 R48, R4.reuse, R22, R140 ;  /* 0x000000160430723c */ /* 0x040fe2000000188c */
[----:B------:R-:W-:Y:S01]  /*b0a0*/  IMAD.MOV.U32 R177, RZ, RZ, R101 ;  /* 0x000000ffffb17224 */ /* 0x000fe200078e0065 */
[----:B------:R-:W-:Y:S05]  /*b0b0*/  LDSM.16.MT88.4 R20, [R202+0x18800] ;  /* 0x01880000ca14783b */ /* 0x000fea0000004200 */
[----:B------:R-:W-:Y:S01]  /*b0c0*/  MOV R140, R68 ;  /* 0x00000044008c7202 */ /* 0x000fe20000000f00 */
[----:B------:R-:W-:Y:S01]  /*b0d0*/  IMAD.MOV.U32 R141, RZ, RZ, R69 ;  /* 0x000000ffff8d7224 */ /* 0x000fe200078e0045 */
[----:B------:R-:W-:Y:S01]  /*b0e0*/  MOV R69, R53 ;  /* 0x0000003500457202 */ /* 0x000fe20000000f00 */
[----:B------:R-:W-:Y:S01]  /*b0f0*/  IMAD.MOV.U32 R68, RZ, RZ, R52 ;  /* 0x000000ffff447224 */ /* 0x000fe200078e0034 */
[----:B------:R-:W-:Y:S01]  /*b100*/  MOV R52, R29 ;  /* 0x0000001d00347202 */ /* 0x000fe20000000f00 */
[----:B------:R-:W-:Y:S01]  /*b110*/  IMAD.MOV.U32 R53, RZ, RZ, R28 ;  /* 0x000000ffff357224 */ /* 0x000fe200078e001c */
[----:B------:R-:W-:Y:S01]  /*b120*/  MOV R143, R102 ;  /* 0x00000066008f7202 */ /* 0x000fe20000000f00 */
[----:B------:R-:W2:Y:S01]  /*b130*/  LDSM.16.MT88.4 R28, [R201+0x18800] ;  /* 0x01880000c91c783b */ /* 0x000ea20000004200 */
[----:B------:R-:W-:Y:S01]  /*b140*/  IMAD.MOV.U32 R142, RZ, RZ, R176 ;  /* 0x000000ffff8e7224 */ /* 0x000fe200078e00b0 */
[----:B------:R-:W-:Y:S01]  /*b150*/  MOV R176, R100 ;  /* 0x0000006400b07202 */ /* 0x000fe20000000f00 */
[C---:B-1----:R-:W-:Y:S07]  /*b160*/  HMMA.16816.F32 R164, R4.reuse, R8, R164 ;  /* 0x0000000804a4723c */ /* 0x042fee00000018a4 */
[----:B------:R-:W-:Y:S01]  /*b170*/  FFMA.FTZ R8, R178, c[0x0][0x23c], -R13 ;  /* 0x00008f00b2087a23 */ /* 0x000fe2000001080d */
[----:B------:R-:W-:Y:S01]  /*b180*/  HMMA.16816.F32 R44, R4, R10, R144 ;  /* 0x0000000a042c723c */ /* 0x000fe20000001890 */
[----:B------:R-:W-:-:S02]  /*b190*/  MOV R178, R82 ;  /* 0x0000005200b27202 */ /* 0x000fc40000000f00 */
[----:B------:R1:W-:Y:S04]  /*b1a0*/  MUFU.EX2 R92, R8 ;  /* 0x00000008005c7308 */ /* 0x0003e80000000800 */
[----:B------:R-:W-:Y:S01]  /*b1b0*/  LOP3.LUT R6, R2, 0xff, RZ, 0xc0, !PT ;  /* 0x000000ff02067812 */ /* 0x000fe200078ec0ff */
[----:B------:R-:W-:Y:S01]  /*b1c0*/  FFMA.FTZ R4, R174, c[0x0][0x23c], -R13 ;  /* 0x00008f00ae047a23 */ /* 0x000fe2000001080d */
[----:B------:R-:W-:Y:S01]  /*b1d0*/  SHF.R.U32.HI R7, RZ, 0x10, R2 ;  /* 0x00000010ff077819 */ /* 0x000fe20000011602 */
[----:B------:R-:W-:Y:S01]  /*b1e0*/  IMAD.MOV.U32 R144, RZ, RZ, R85 ;  /* 0x000000ffff907224 */ /* 0x000fe200078e0055 */
[----:B------:R-:W-:Y:S01]  /*b1f0*/  PRMT R6, R6, 0x5410, R3 ;  /* 0x0000541006067816 */ /* 0x000fe20000000003 */
[----:B------:R4:W-:Y:S01]  /*b200*/  MUFU.EX2 R96, R4 ;  /* 0x0000000400607308 */ /* 0x0009e20000000800 */
[----:B------:R-:W-:Y:S01]  /*b210*/  SHF.R.U32.HI R3, RZ, 0x10, R0 ;  /* 0x00000010ff037819 */ /* 0x000fe20000011600 */
[----:B------:R-:W-:Y:S01]  /*b220*/  IMAD.MOV.U32 R147, RZ, RZ, R80 ;  /* 0x000000ffff937224 */ /* 0x000fe200078e0050 */
[----:B------:R-:W-:-:S02]  /*b230*/  MOV R174, R84 ;  /* 0x0000005400ae7202 */ /* 0x000fc40000000f00 */
[----:B------:R-:W-:Y:S01]  /*b240*/  LOP3.LUT R3, R3, 0xff, RZ, 0xc0, !PT ;  /* 0x000000ff03037812 */ /* 0x000fe200078ec0ff */
[----:B-1----:R-:W-:Y:S01]  /*b250*/  FFMA.FTZ R8, R185, c[0x0][0x23c], -R13 ;  /* 0x00008f00b9087a23 */ /* 0x002fe2000001080d */
[----:B------:R-:W-:Y:S02]  /*b260*/  MOV R145, R86 ;  /* 0x0000005600917202 */ /* 0x000fe40000000f00 */
[----:B------:R-:W-:Y:S01]  /*b270*/  MOV R146, R87 ;  /* 0x0000005700927202 */ /* 0x000fe20000000f00 */
[----:B------:R1:W-:Y:S01]  /*b280*/  MUFU.EX2 R93, R8 ;  /* 0x00000008005d7308 */ /* 0x0003e20000000800 */
[----:B------:R-:W-:Y:S02]  /*b290*/  MOV R185, R81 ;  /* 0x0000005100b97202 */ /* 0x000fe40000000f00 */
[----:B----4-:R-:W-:Y:S02]  /*b2a0*/  LOP3.LUT R4, R0, 0xff, RZ, 0xc0, !PT ;  /* 0x000000ff00047812 */ /* 0x010fe400078ec0ff */
[----:B-1----:R-:W-:-:S02]  /*b2b0*/  SHF.R.U32.HI R8, RZ, 0x18, R2 ;  /* 0x00000018ff087819 */ /* 0x002fc40000011602 */
[----:B------:R-:W-:-:S04]  /*b2c0*/  LOP3.LUT R2, R0, 0xffff, RZ, 0xc0, !PT ;  /* 0x0000ffff00027812 */ /* 0x000fc800078ec0ff */
[----:B------:R-:W-:Y:S01]  /*b2d0*/  SHF.R.U32.HI R5, RZ, 0x8, R2 ;  /* 0x00000008ff057819 */ /* 0x000fe20000011602 */
[----:B------:R-:W-:Y:S01]  /*b2e0*/  FFMA.FTZ R2, R175, c[0x0][0x23c], -R13 ;  /* 0x00008f00af027a23 */ /* 0x000fe2000001080d */
[----:B------:R-:W-:-:S03]  /*b2f0*/  MOV R175, R91 ;  /* 0x0000005b00af7202 */ /* 0x000fc60000000f00 */
[----:B------:R1:W4:Y:S02]  /*b300*/  MUFU.EX2 R88, R2 ;  /* 0x0000000200587308 */ /* 0x0003240000000800 */
[----:B-1----:R-:W-:Y:S02]  /*b310*/  PRMT R2, R4, 0x5410, R5 ;  /* 0x0000541004027816 */ /* 0x002fe40000000005 */
[----:B------:R-:W-:Y:S02]  /*b320*/  SHF.R.U32.HI R4, RZ, 0x18, R0 ;  /* 0x00000018ff047819 */ /* 0x000fe40000011600 */
[----:B------:R-:W-:Y:S01]  /*b330*/  LOP3.LUT R5, R7, 0xff, RZ, 0xc0, !PT ;  /* 0x000000ff07057812 */ /* 0x000fe200078ec0ff */
[--C-:B------:R-:W-:Y:S01]  /*b340*/  HSET2.LE.AND R0, R2, R184.reuse, PT ;  /* 0x000000b802007233 */ /* 0x100fe20003803000 */
[----:B------:R-:W-:Y:S02]  /*b350*/  F2FP.PACK_AB R2, R95, R172 ;  /* 0x000000ac5f02723e */ /* 0x000fe400000000ff */
[----:B------:R-:W-:Y:S01]  /*b360*/  PRMT R4, R3, 0x5410, R4 ;  /* 0x0000541003047816 */ /* 0x000fe20000000004 */
[----:B------:R-:W-:Y:S01]  /*b370*/  HSET2.LE.AND R3, R6, R184, PT ;  /* 0x000000b806037233 */ /* 0x000fe20003803000 */
[----:B------:R-:W-:-:S02]  /*b380*/  PRMT R5, R5, 0x5410, R8 ;  /* 0x0000541005057816 */ /* 0x000fc40000000008 */
[----:B------:R-:W-:Y:S01]  /*b390*/  LOP3.LUT R8, R0, R2, RZ, 0xc0, !PT ;  /* 0x0000000200087212 */ /* 0x000fe200078ec0ff */
[--C-:B------:R-:W-:Y:S01]  /*b3a0*/  HSET2.LE.AND R0, R4, R184.reuse, PT ;  /* 0x000000b804007233 */ /* 0x100fe20003803000 */
[----:B------:R-:W-:Y:S01]  /*b3b0*/  F2FP.PACK_AB R4, R18, R94 ;  /* 0x0000005e1204723e */ /* 0x000fe200000000ff */
[----:B------:R-:W-:Y:S01]  /*b3c0*/  HSET2.LE.AND R5, R5, R184, PT ;  /* 0x000000b805057233 */ /* 0x000fe20003803000 */
[----:B----4-:R-:W-:Y:S02]  /*b3d0*/  F2FP.PACK_AB R6, R88, R96 ;  /* 0x000000605806723e */ /* 0x010fe400000000ff */
[----:B------:R-:W-:Y:S01]  /*b3e0*/  LOP3.LUT R10, R3, R4, RZ, 0xc0, !PT ;  /* 0x00000004030a7212 */ /* 0x000fe200078ec0ff */
[----:B------:R-:W-:Y:S01]  /*b3f0*/  IMAD.MOV.U32 R3, RZ, RZ, R89 ;  /* 0x000000ffff037224 */ /* 0x000fe200078e0059 */
[----:B------:R-:W-:Y:S02]  /*b400*/  LOP3.LUT R11, R5, R6, RZ, 0xc0, !PT ;  /* 0x00000006050b7212 */ /* 0x000fe400078ec0ff */
[----:B------:R-:W1:Y:S01]  /*b410*/  LDSM.16.MT88.4 R4, [R200+0x1a800] ;  /* 0x01a80000c804783b */ /* 0x000e620000004200 */
[----:B------:R-:W-:-:S04]  /*b420*/  F2FP.PACK_AB R2, R93, R92 ;  /* 0x0000005c5d02723e */ /* 0x000fc800000000ff */
[----:B------:R-:W-:Y:S01]  /*b430*/  LOP3.LUT R9, R0, R2, RZ, 0xc0, !PT ;  /* 0x0000000200097212 */ /* 0x000fe200078ec0ff */
[----:B------:R-:W-:Y:S01]  /*b440*/  IMAD.MOV.U32 R2, RZ, RZ, R90 ;  /* 0x000000ffff027224 */ /* 0x000fe200078e005a */
[----:B------:R-:W-:-:S05]  /*b450*/  MOV R0, R88 ;  /* 0x0000005800007202 */ /* 0x000fca0000000f00 */
[C---:B---3--:R-:W-:Y:S07]  /*b460*/  HMMA.16816.F32 R152, R8.reuse, R36, R152 ;  /* 0x000000240898723c */ /* 0x048fee0000001898 */
[----:B------:R-:W-:Y:S01]  /*b470*/  IMAD.MOV.U32 R36, RZ, RZ, R95 ;  /* 0x000000ffff247224 */ /* 0x000fe200078e005f */
[----:B------:R-:W-:Y:S01]  /*b480*/  HMMA.16816.F32 R52, R8, R38, R52 ;  /* 0x000000260834723c */ /* 0x000fe20000001834 */
[----:B------:R-:W-:-:S06]  /*b490*/  MOV R37, R92 ;  /* 0x0000005c00257202 */ /* 0x000fcc0000000f00 */
[----:B------:R-:W-:Y:S01]  /*b4a0*/  IMAD.MOV.U32 R38, RZ, RZ, R94 ;  /* 0x000000ffff267224 */ /* 0x000fe200078e005e */
[----:B--2---:R-:W-:Y:S01]  /*b4b0*/  HMMA.16816.F32 R60, R8, R28, R60 ;  /* 0x0000001c083c723c */ /* 0x004fe2000000183c */
[----:B------:R-:W-:-:S06]  /*b4c0*/  MOV R39, R93 ;  /* 0x0000005d00277202 */ /* 0x000fcc0000000f00 */
[----:B------:R-:W-:Y:S01]  /*b4d0*/  MOV R29, R98 ;  /* 0x00000062001d7202 */ /* 0x000fe20000000f00 */
[----:B------:R-:W-:Y:S01]  /*b4e0*/  HMMA.16816.F32 R68, R8, R30, R68 ;  /* 0x0000001e0844723c */ /* 0x000fe20000001844 */
[----:B------:R-:W-:-:S06]  /*b4f0*/  MOV R28, R96 ;  /* 0x00000060001c7202 */ /* 0x000fcc0000000f00 */
[----:B------:R-:W-:Y:S01]  /*b500*/  IMAD.MOV.U32 R30, RZ, RZ, R97 ;  /* 0x000000ffff1e7224 */ /* 0x000fe200078e0061 */
[----:B------:R-:W-:Y:S01]  /*b510*/  HMMA.16816.F32 R84, R8, R20, R240 ;  /* 0x000000140854723c */ /* 0x000fe200000018f0 */
[----:B------:R-:W-:-:S06]  /*b520*/  IMAD.MOV.U32 R31, RZ, RZ, R99 ;  /* 0x000000ffff1f7224 */ /* 0x000fcc00078e0063 */
[----:B------:R-:W-:Y:S01]  /*b530*/  MOV R241, R2 ;  /* 0x0000000200f17202 */ /* 0x000fe20000000f00 */
        /* <DEDUP_REMOVED lines=9> */
[----:B------:R-:W-:-:S02]  /*b5d0*/  MOV R240, R175 ;  /* 0x000000af00f07202 */ /* 0x000fc40000000f00 */
[----:B------:R-:W-:Y:S02]  /*b5e0*/  MOV R38, R173 ;  /* 0x000000ad00267202 */ /* 0x000fe40000000f00 */
[----:B------:R-:W-:Y:S01]  /*b5f0*/  MOV R178, R176 ;  /* 0x000000b000b27202 */ /* 0x000fe20000000f00 */
[----:B------:R-:W-:Y:S01]  /*b600*/  IMAD.MOV.U32 R176, RZ, RZ, R140 ;  /* 0x000000ffffb07224 */ /* 0x000fe200078e008c */
[----:B------:R-:W-:Y:S01]  /*b610*/  MOV R179, R177 ;  /* 0x000000b100b37202 */ /* 0x000fe20000000f00 */
[----:B------:R-:W-:Y:S01]  /*b620*/  HMMA.16816.F32 R96, R8, R6, R188 ;  /* 0x000000060860723c */ /* 0x000fe200000018bc */
[----:B------:R-:W1:Y:S01]  /*b630*/  LDSM.16.MT88.4 R4, [R200+0x1c800] ;  /* 0x01c80000c804783b */ /* 0x000e620000004200 */
[----:B------:R-:W-:Y:S02]  /*b640*/  MOV R177, R141 ;  /* 0x0000008d00b17202 */ /* 0x000fe40000000f00 */
[----:B------:R-:W-:Y:S01]  /*b650*/  MOV R238, R3 ;  /* 0x0000000300ee7202 */ /* 0x000fe20000000f00 */
[----:B------:R-:W-:-:S03]  /*b660*/  IMAD.MOV.U32 R3, RZ, RZ, R146 ;  /* 0x000000ffff037224 */ /* 0x000fc600078e0092 */
[----:B------:R-:W-:Y:S02]  /*b670*/  HMMA.16816.F32 R76, R8, R24, R76 ;  /* 0x00000018084c723c */ /* 0x000fe4000000184c */
[----:B------:R-:W-:-:S06]  /*b680*/  MOV R236, R3 ;  /* 0x0000000300ec7202 */ /* 0x000fcc0000000f00 */
[C---:B------:R-:W-:Y:S01]  /*b690*/  HMMA.16816.F32 R80, R8.reuse, R26, R248 ;  /* 0x0000001a0850723c */ /* 0x040fe200000018f8 */
[----:B------:R-:W3:Y:S06]  /*b6a0*/  LDSM.16.MT88.4 R24, [R203+0x1a800] ;  /* 0x01a80000cb18783b */ /* 0x000eec0000004200 */
[----:B------:R-:W-:Y:S01]  /*b6b0*/  IMAD.MOV.U32 R248, RZ, RZ, R28 ;  /* 0x000000fffff87224 */ /* 0x000fe200078e001c */
        /* <DEDUP_REMOVED lines=8> */
[----:B--2---:R-:W-:Y:S01]  /*b740*/  HMMA.16816.F32 R172, R8, R20, R156 ;  /* 0x0000001408ac723c */ /* 0x004fe2000000189c */
[----:B------:R-:W-:Y:S01]  /*b750*/  MOV R31, R37 ;  /* 0x00000025001f7202 */ /* 0x000fe20000000f00 */
[----:B------:R-:W-:Y:S01]  /*b760*/  IMAD.MOV.U32 R37, RZ, RZ, R143 ;  /* 0x000000ffff257224 */ /* 0x000fe200078e008f */
[----:B------:R-:W-:Y:S01]  /*b770*/  MOV R36, R142 ;  /* 0x0000008e00247202 */ /* 0x000fe20000000f00 */
[----:B------:R-:W-:Y:S01]  /*b780*/  IMAD.MOV.U32 R237, RZ, RZ, R251 ;  /* 0x000000ffffed7224 */ /* 0x000fe200078e00fb */
[----:B------:R-:W-:-:S02]  /*b790*/  MOV R249, R144 ;  /* 0x0000009000f97202 */ /* 0x000fc40000000f00 */
[----:B------:R-:W-:Y:S01]  /*b7a0*/  MOV R251, R184 ;  /* 0x000000b800fb7202 */ /* 0x000fe20000000f00 */
[C---:B-1----:R-:W-:Y:S08]  /*b7b0*/  HMMA.16816.F32 R156, R8.reuse, R4, R64 ;  /* 0x00000004089c723c */ /* 0x042ff00000001840 */
[C---:B------:R-:W-:Y:S01]  /*b7c0*/  HMMA.16816.F32 R140, R8.reuse, R6, R56 ;  /* 0x00000006088c723c */ /* 0x040fe20000001838 */
[----:B------:R-:W1:Y:S07]  /*b7d0*/  LDSM.16.MT88.4 R4, [R203+0x1c800] ;  /* 0x01c80000cb04783b */ /* 0x000e6e0000004200 */
[C---:B---3--:R-:W-:Y:S08]  /*b7e0*/  HMMA.16816.F32 R228, R8.reuse, R24, R228 ;  /* 0x0000001808e4723c */ /* 0x048ff000000018e4 */
[C---:B------:R-:W-:Y:S01]  /*b7f0*/  HMMA.16816.F32 R188, R8.reuse, R26, R168 ;  /* 0x0000001a08bc723c */ /* 0x040fe200000018a8 */
[----:B------:R-:W2:Y:S07]  /*b800*/  LDSM.16.MT88.4 R24, [R201+0x1c800] ;  /* 0x01c80000c918783b */ /* 0x000eae0000004200 */
[C---:B------:R-:W-:Y:S07]  /*b810*/  HMMA.16816.F32 R100, R8.reuse, R32, R180 ;  /* 0x000000200864723c */ /* 0x040fee00000018b4 */
[----:B------:R-:W-:Y:S01]  /*b820*/  MOV R33, R0 ;  /* 0x0000000000217202 */ /* 0x000fe20000000f00 */
[----:B------:R-:W-:Y:S01]  /*b830*/  IMAD.U32 R0, RZ, RZ, UR6 ;  /* 0x00000006ff007e24 */ /* 0x000fe2000f8e00ff */
[----:B------:R-:W-:Y:S01]  /*b840*/  HMMA.16816.F32 R168, R8, R22, R72 ;  /* 0x0000001608a8723c */ /* 0x000fe20000001848 */
[----:B------:R-:W-:Y:S01]  /*b850*/  IMAD.MOV.U32 R32, RZ, RZ, R2 ;  /* 0x000000ffff207224 */ /* 0x000fe200078e0002 */
[----:B------:R-:W3:Y:S02]  /*b860*/  LDSM.16.MT88.4 R20, [R202+0x1c800] ;  /* 0x01c80000ca14783b */ /* 0x000ee40000004200 */
[----:B------:R-:W-:-:S04]  /*b870*/  LOP3.LUT R0, R233, UR39, R0, 0x96, !PT ;  /* 0x00000027e9007c12 */ /* 0x000fc8000f8e9600 */
[----:B-1----:R-:W-:Y:S01]  /*b880*/  HMMA.16816.F32 R196, R8, R4, R108 ;  /* 0x0000000408c4723c */ /* 0x002fe2000000186c */
[----:B------:R-:W-:-:S07]  /*b890*/  IMAD.WIDE.U32 R2, R0, -0x326172a9, RZ ;  /* 0xcd9e8d5700027825 */ /* 0x000fce00078e00ff */
[C---:B------:R-:W-:Y:S01]  /*b8a0*/  HMMA.16816.F32 R180, R8.reuse, R6, R112 ;  /* 0x0000000608b4723c */ /* 0x040fe20000001870 */
[----:B------:R-:W1:Y:S07]  /*b8b0*/  LDSM.16.MT88.4 R4, [R201+0x1e800] ;  /* 0x01e80000c904783b */ /* 0x000e6e0000004200 */
[----:B--2---:R-:W-:Y:S07]  /*b8c0*/  HMMA.16816.F32 R144, R8, R24, R40 ;  /* 0x000000180890723c */ /* 0x004fee0000001828 */
[----:B------:R-:W-:Y:S01]  /*b8d0*/  MOV R43, R238 ;  /* 0x000000ee002b7202 */ /* 0x000fe20000000f00 */
[----:B------:R-:W-:Y:S01]  /*b8e0*/  IMAD.MOV.U32 R42, RZ, RZ, R187 ;  /* 0x000000ffff2a7224 */ /* 0x000fe200078e00bb */
[----:B------:R-:W-:-:S02]  /*b8f0*/  MOV R238, R249 ;  /* 0x000000f900ee7202 */ /* 0x000fc40000000f00 */
[----:B------:R-:W-:Y:S02]  /*b900*/  MOV R41, R185 ;  /* 0x000000b900297202 */ /* 0x000fe40000000f00 */
[----:B------:R-:W-:Y:S02]  /*b910*/  MOV R249, R186 ;  /* 0x000000ba00f97202 */ /* 0x000fe40000000f00 */
[----:B------:R-:W-:Y:S01]  /*b920*/  HMMA.16816.F32 R184, R8, R26, R104 ;  /* 0x0000001a08b8723c */ /* 0x000fe20000001868 */
[----:B------:R-:W2:Y:S01]  /*b930*/  LDSM.16.MT88.4 R24, [R200+0x1e800] ;  /* 0x01e80000c818783b */ /* 0x000ea20000004200 */
[----:B------:R-:W-:Y:S01]  /*b940*/  MOV R40, R42 ;  /* 0x0000002a00287202 */ /* 0x000fe20000000f00 */
[----:B------:R-:W-:Y:S01]  /*b950*/  IMAD.MOV.U32 R42, RZ, RZ, R34 ;  /* 0x000000ffff2a7224 */ /* 0x000fe200078e0022 */
[----:B------:R-:W-:-:S03]  /*b960*/  MOV R34, R148 ;  /* 0x0000009400227202 */ /* 0x000fc60000000f00 */
[----:B------:R-:W-:Y:S01]  /*b970*/  MOV R107, R177 ;  /* 0x000000b1006b7202 */ /* 0x000fe20000000f00 */
[----:B------:R-:W-:Y:S01]  /*b980*/  IMAD.MOV.U32 R105, RZ, RZ, R179 ;  /* 0x000000ffff697224 */ /* 0x000fe200078e00b3 */
[----:B------:R-:W-:Y:S01]  /*b990*/  MOV R104, R178 ;  /* 0x000000b200687202 */ /* 0x000fe20000000f00 */
[C---:B---3--:R-:W-:Y:S01]  /*b9a0*/  HMMA.16816.F32 R72, R8.reuse, R22, R120 ;  /* 0x000000160848723c */ /* 0x048fe20000001878 */
[----:B------:R-:W-:Y:S01]  /*b9b0*/  MOV R105, R107 ;  /* 0x0000006b00697202 */ /* 0x000fe20000000f00 */
[----:B------:R-:W-:Y:S01]  /*b9c0*/  IMAD.MOV.U32 R107, RZ, RZ, R41 ;  /* 0x000000ffff6b7224 */ /* 0x000fe200078e0029 */
[----:B------:R-:W-:Y:S02]  /*b9d0*/  LOP3.LUT R3, R3, UR16, R104, 0x96, !PT ;  /* 0x0000001003037c12 */ /* 0x000fe4000f8e9668 */
[----:B------:R-:W-:Y:S02]  /*b9e0*/  LOP3.LUT R0, R105, UR14, R2, 0x96, !PT ;  /* 0x0000000e69007c12 */ /* 0x000fe4000f8e9602 */
[----:B------:R-:W-:Y:S01]  /*b9f0*/  MOV R41, R43 ;  /* 0x0000002b00297202 */ /* 0x000fe20000000f00 */
[----:B-1----:R-:W-:Y:S01]  /*ba00*/  HMMA.16816.F32 R136, R8, R6, R136 ;  /* 0x000000060888723c */ /* 0x002fe20000001888 */
[----:B------:R-:W-:Y:S01]  /*ba10*/  IMAD.WIDE.U32 R2, R3, -0x2daee0ad, RZ ;  /* 0xd2511f5303027825 */ /* 0x000fe200078e00ff */
[----:B------:R-:W-:-:S02]  /*ba20*/  MOV R43, R35 ;  /* 0x00000023002b7202 */ /* 0x000fc40000000f00 */
[----:B------:R-:W-:Y:S01]  /*ba30*/  MOV R106, R176 ;  /* 0x000000b0006a7202 */ /* 0x000fe20000000f00 */
[----:B------:R-:W-:Y:S01]  /*ba40*/  IMAD.MOV.U32 R35, RZ, RZ, R149 ;  /* 0x000000ffff237224 */ /* 0x000fe200078e0095 */
[----:B------:R-:W-:Y:S01]  /*ba50*/  LOP3.LUT R3, R3, UR13, R227, 0x96, !PT ;  /* 0x0000000d03037c12 */ /* 0x000fe2000f8e96e3 */
[----:B------:R-:W-:Y:S01]  /*ba60*/  IMAD.WIDE.U32 R6, R0, -0x2daee0ad, RZ ;  /* 0xd2511f5300067825 */ /* 0x000fe200078e00ff */
[----:B------:R-:W-:Y:S01]  /*ba70*/  MOV R104, R106 ;  /* 0x0000006a00687202 */ /* 0x000fe20000000f00 */
[----:B------:R-:W-:Y:S01]  /*ba80*/  HMMA.16816.F32 R132, R8, R4, R132 ;  /* 0x000000040884723c */ /* 0x000fe20000001884 */
[----:B------:R-:W-:Y:S02]  /*ba90*/  MOV R123, R37 ;  /* 0x00000025007b7202 */ /* 0x000fe40000000f00 */
[----:B------:R-:W-:Y:S01]  /*baa0*/  LOP3.LUT R0, R7, UR11, R2, 0x96, !PT ;  /* 0x0000000b07007c12 */ /* 0x000fe2000f8e9602 */
[----:B------:R-:W-:-:S04]  /*bab0*/  IMAD.WIDE.U32 R2, R3, -0x326172a9, RZ ;  /* 0xcd9e8d5703027825 */ /* 0x000fc800078e00ff */
[----:B------:R-:W-:Y:S01]  /*bac0*/  IMAD.WIDE.U32 R148, R0, -0x326172a9, RZ ;  /* 0xcd9e8d5700947825 */ /* 0x000fe200078e00ff */
[----:B------:R-:W-:Y:S01]  /*bad0*/  LOP3.LUT R3, R3, UR12, R104, 0x96, !PT ;  /* 0x0000000c03037c12 */ /* 0x000fe2000f8e9668 */
[C---:B------:R-:W-:Y:S01]  /*bae0*/  HMMA.16816.F32 R176, R8.reuse, R20, R116 ;  /* 0x0000001408b0723c */ /* 0x040fe20000001874 */
[----:B------:R-:W1:Y:S01]  /*baf0*/  LDSM.16.MT88.4 R20, [R203+0x1e800] ;  /* 0x01e80000cb14783b */ /* 0x000e620000004200 */
[----:B------:R-:W-:Y:S01]  /*bb00*/  FFMA.FTZ R0, R107, c[0x0][0x23c], -R12 ;  /* 0x00008f006b007a23 */ /* 0x000fe2000001080c */
[----:B------:R-:W-:Y:S02]  /*bb10*/  MOV R107, R40 ;  /* 0x00000028006b7202 */ /* 0x000fe40000000f00 */
[----:B------:R-:W-:Y:S01]  /*bb20*/  MOV R40, R41 ;  /* 0x0000002900287202 */ /* 0x000fe20000000f00 */
[----:B------:R-:W-:Y:S01]  /*bb30*/  IMAD.MOV.U32 R41, RZ, RZ, R42 ;  /* 0x000000ffff297224 */ /* 0x000fe200078e002a */
[----:B------:R-:W-:Y:S01]  /*bb40*/  MOV R42, R43 ;  /* 0x0000002b002a7202 */ /* 0x000fe20000000f00 */
        /* <DEDUP_REMOVED lines=11> */
[----:B------:R-:W-:Y:S01]  /*bc00*/  LOP3.LUT R4, R149, UR10, R2, 0x96, !PT ;  /* 0x0000000a95047c12 */ /* 0x000fe2000f8e9602 */
[----:B------:R-:W-:Y:S01]  /*bc10*/  IMAD.WIDE.U32 R2, R3, -0x2daee0ad, RZ ;  /* 0xd2511f5303027825 */ /* 0x000fe200078e00ff */
[----:B------:R-:W-:Y:S01]  /*bc20*/  MOV R239, R240 ;  /* 0x000000f000ef7202 */ /* 0x000fe20000000f00 */
[----:B------:R-:W-:Y:S01]  /*bc30*/  HMMA.16816.F32 R56, R8, R26, R128 ;  /* 0x0000001a0838723c */ /* 0x000fe20000001880 */
[----:B------:R-:W-:Y:S01]  /*bc40*/  MOV R34, R35 ;  /* 0x0000002300227202 */ /* 0x000fe20000000f00 */
[----:B------:R2:W-:Y:S01]  /*bc50*/  MUFU.EX2 R240, R0 ;  /* 0x0000000000f07308 */ /* 0x0005e20000000800 */
[----:B------:R-:W-:Y:S01]  /*bc60*/  MOV R35, R32 ;  /* 0x0000002000237202 */ /* 0x000fe20000000f00 */
[----:B------:R-:W-:Y:S01]  /*bc70*/  IMAD.MOV.U32 R32, RZ, RZ, R33 ;  /* 0x000000ffff207224 */ /* 0x000fe200078e0021 */
[----:B------:R-:W-:Y:S01]  /*bc80*/  MOV R105, R40 ;  /* 0x0000002800697202 */ /* 0x000fe20000000f00 */
[----:B------:R-:W3:Y:S01]  /*bc90*/  LDSM.16.MT88.4 R24, [R202+0x1e800] ;  /* 0x01e80000ca18783b */ /* 0x000ee20000004200 */
[----:B------:R-:W-:-:S02]  /*bca0*/  MOV R40, R43 ;  /* 0x0000002b00287202 */ /* 0x000fc40000000f00 */
[----:B------:R-:W-:Y:S02]  /*bcb0*/  MOV R33, R236 ;  /* 0x000000ec00217202 */ /* 0x000fe40000000f00 */
[----:B------:R-:W-:Y:S01]  /*bcc0*/  MOV R236, R237 ;  /* 0x000000ed00ec7202 */ /* 0x000fe20000000f00 */
[----:B------:R-:W-:Y:S01]  /*bcd0*/  IMAD.MOV.U32 R237, RZ, RZ, R238 ;  /* 0x000000ffffed7224 */ /* 0x000fe200078e00ee */
[----:B------:R-:W-:Y:S02]  /*bce0*/  MOV R238, R239 ;  /* 0x000000ef00ee7202 */ /* 0x000fe40000000f00 */
[----:B------:R-:W-:Y:S02]  /*bcf0*/  MOV R111, R40 ;  /* 0x00000028006f7202 */ /* 0x000fe40000000f00 */
[----:B------:R-:W-:Y:S01]  /*bd00*/  MOV R104, R41 ;  /* 0x0000002900687202 */ /* 0x000fe20000000f00 */
[--C-:B--2---:R-:W-:Y:S01]  /*bd10*/  FFMA.FTZ R0, R107, c[0x0][0x23c], -R12.reuse ;  /* 0x00008f006b007a23 */ /* 0x104fe2000001080c */
[----:B------:R-:W-:Y:S01]  /*bd20*/  MOV R107, R42 ;  /* 0x0000002a006b7202 */ /* 0x000fe20000000f00 */
[----:B------:R-:W-:Y:S01]  /*bd30*/  IMAD.WIDE.U32 R42, R4, -0x2daee0ad, RZ ;  /* 0xd2511f53042a7825 */ /* 0x000fe200078e00ff */
[----:B------:R-:W-:Y:S01]  /*bd40*/  MOV R109, R106 ;  /* 0x0000006a006d7202 */ /* 0x000fe20000000f00 */
[----:B------:R2:W4:Y:S01]  /*bd50*/  MUFU.EX2 R239, R0 ;  /* 0x0000000000ef7308 */ /* 0x0005220000000800 */
[----:B------:R-:W-:Y:S01]  /*bd60*/  MOV R106, R35 ;  /* 0x00000023006a7202 */ /* 0x000fe20000000f00 */
[----:B------:R-:W-:Y:S01]  /*bd70*/  FFMA.FTZ R4, R105, c[0x0][0x23c], -R12 ;  /* 0x00008f0069047a23 */ /* 0x000fe2000001080c */
        /* <DEDUP_REMOVED lines=12> */
[----:B-1----:R-:W-:Y:S01]  /*be40*/  HMMA.16816.F32 R160, R8, R20, R160 ;  /* 0x0000001408a0723c */ /* 0x002fe200000018a0 */
[----:B--2---:R-:W-:Y:S01]  /*be50*/  LOP3.LUT R0, R3, UR9, R6, 0x96, !PT ;  /* 0x0000000903007c12 */ /* 0x004fe2000f8e9606 */
[----:B------:R-:W-:-:S04]  /*be60*/  IMAD.WIDE.U32 R2, R2, -0x326172a9, RZ ;  /* 0xcd9e8d5702027825 */ /* 0x000fc800078e00ff */
[----:B------:R-:W-:Y:S01]  /*be70*/  IMAD.WIDE.U32 R40, R0, -0x326172a9, RZ ;  /* 0xcd9e8d5700287825 */ /* 0x000fe200078e00ff */
[----:B------:R-:W-:Y:S01]  /*be80*/  SHF.R.U32.HI R6, RZ, 0x10, R2 ;  /* 0x00000010ff067819 */ /* 0x000fe20000011602 */
[C---:B------:R-:W-:Y:S01]  /*be90*/  HMMA.16816.F32 R48, R8.reuse, R22, R48 ;  /* 0x000000160830723c */ /* 0x040fe20000001830 */
[C---:B------:R-:W-:Y:S01]  /*bea0*/  LOP3.LUT R18, R2.reuse, 0xff, RZ, 0xc0, !PT ;  /* 0x000000ff02127812 */ /* 0x040fe200078ec0ff */
[----:B------:R-:W-:Y:S01]  /*beb0*/  FFMA.FTZ R0, R247, c[0x0][0x23c], -R12 ;  /* 0x00008f00f7007a23 */ /* 0x000fe2000001080c */
[----:B------:R-:W-:Y:S01]  /*bec0*/  SHF.R.U32.HI R7, RZ, 0x18, R2 ;  /* 0x00000018ff077819 */ /* 0x000fe20000011602 */
[----:B------:R-:W-:Y:S01]  /*bed0*/  LDSM.16.MT88.4 R20, [R203+0x19000] ;  /* 0x01900000cb14783b */ /* 0x000fe20000004200 */
[----:B-----5:R-:W-:Y:S01]  /*bee0*/  LOP3.LUT R4, R2, 0xffff, RZ, 0xc0, !PT ;  /* 0x0000ffff02047812 */ /* 0x020fe200078ec0ff */
[----:B------:R1:W-:Y:S02]  /*bef0*/  MUFU.EX2 R237, R0 ;  /* 0x0000000000ed7308 */ /* 0x0003e40000000800 */
[----:B---3--:R-:W-:Y:S01]  /*bf00*/  HMMA.16816.F32 R164, R8, R24, R164 ;  /* 0x0000001808a4723c */ /* 0x008fe200000018a4 */
[----:B------:R-:W-:-:S02]  /*bf10*/  SHF.R.U32.HI R5, RZ, 0x8, R4 ;  /* 0x00000008ff057819 */ /* 0x000fc40000011604 */
[----:B------:R-:W-:Y:S02]  /*bf20*/  LOP3.LUT R4, R6, 0xff, RZ, 0xc0, !PT ;  /* 0x000000ff06047812 */ /* 0x000fe400078ec0ff */
[----:B------:R-:W-:Y:S02]  /*bf30*/  PRMT R6, R18, 0x5410, R5 ;  /* 0x0000541012067816 */ /* 0x000fe40000000005 */
[----:B------:R-:W-:Y:S01]  /*bf40*/  PRMT R7, R4, 0x5410, R7 ;  /* 0x0000541004077816 */ /* 0x000fe20000000007 */
[----:B------:R-:W-:Y:S01]  /*bf50*/  HMMA.16816.F32 R44, R8, R26, R44 ;  /* 0x0000001a082c723c */ /* 0x000fe2000000182c */
[----:B------:R-:W-:Y:S04]  /*bf60*/  LDSM.16.MT88.4 R24, [R201+0x19000] ;  /* 0x01900000c918783b */ /* 0x000fe80000004200 */
[----:B------:R-:W-:Y:S01]  /*bf70*/  LDSM.16.MT88.4 R8, [R202+0x19000] ;  /* 0x01900000ca08783b */ /* 0x000fe20000004200 */
[----:B-1----:R-:W-:Y:S01]  /*bf80*/  LOP3.LUT R0, R3, UR17, R40, 0x96, !PT ;  /* 0x0000001103007c12 */ /* 0x002fe2000f8e9628 */
[----:B------:R-:W-:Y:S01]  /*bf90*/  FFMA.FTZ R3, R109, c[0x0][0x23c], -R13 ;  /* 0x00008f006d037a23 */ /* 0x000fe2000001080d */
[----:B------:R-:W-:-:S02]  /*bfa0*/  MOV R109, R110 ;  /* 0x0000006e006d7202 */ /* 0x000fc40000000f00 */
[----:B------:R-:W-:Y:S01]  /*bfb0*/  MOV R110, R111 ;  /* 0x0000006f006e7202 */ /* 0x000fe20000000f00 */
[----:B------:R-:W-:Y:S01]  /*bfc0*/  IMAD.MOV.U32 R111, RZ, RZ, R104 ;  /* 0x000000ffff6f7224 */ /* 0x000fe200078e0068 */
[----:B------:R-:W-:Y:S01]  /*bfd0*/  MOV R104, R105 ;  /* 0x0000006900687202 */ /* 0x000fe20000000f00 */
[----:B------:R-:W-:Y:S01]  /*bfe0*/  FFMA.FTZ R4, R109, c[0x0][0x23c], -R13 ;  /* 0x00008f006d047a23 */ /* 0x000fe2000001080d */
[----:B------:R-:W-:Y:S01]  /*bff0*/  MOV R105, R106 ;  /* 0x0000006a00697202 */ /* 0x000fe20000000f00 */
[----:B------:R-:W-:Y:S01]  /*c000*/  IMAD.MOV.U32 R106, RZ, RZ, R107 ;  /* 0x000000ffff6a7224 */ /* 0x000fe200078e006b */
[----:B------:R-:W-:Y:S01]  /*c010*/  MOV R107, R34 ;  /* 0x00000022006b7202 */ /* 0x000fe20000000f00 */
[----:B------:R1:W-:Y:S01]  /*c020*/  MUFU.EX2 R233, R4 ;  /* 0x0000000400e97308 */ /* 0x0003e20000000800 */
[----:B------:R-:W-:Y:S01]  /*c030*/  MOV R34, R35 ;  /* 0x0000002300227202 */ /* 0x000fe20000000f00 */
[----:B------:R-:W-:Y:S01]  /*c040*/  IMAD.MOV.U32 R35, RZ, RZ, R32 ;  /* 0x000000ffff237224 */ /* 0x000fe200078e0020 */
[----:B------:R-:W-:Y:S01]  /*c050*/  LOP3.LUT R2, R0, 0xffff, RZ, 0xc0, !PT ;  /* 0x0000ffff00027812 */ /* 0x000fe200078ec0ff */
[----:B------:R-:W-:Y:S01]  /*c060*/  IMAD.MOV.U32 R108, RZ, RZ, R111 ;  /* 0x000000ffff6c7224 */ /* 0x000fe200078e006f */
[----:B------:R-:W-:Y:S01]  /*c070*/  MOV R32, R33 ;  /* 0x0000002100207202 */ /* 0x000fe20000000f00 */
[----:B------:R-:W-:Y:S01]  /*c080*/  IMAD.MOV.U32 R111, RZ, RZ, R106 ;  /* 0x000000ffff6f7224 */ /* 0x000fe200078e006a */
[----:B------:R-:W-:Y:S01]  /*c090*/  MOV R33, R236 ;  /* 0x000000ec00217202 */ /* 0x000fe20000000f00 */
[----:B------:R-:W-:Y:S01]  /*c0a0*/  IMAD.MOV.U32 R106, RZ, RZ, R35 ;  /* 0x000000ffff6a7224 */ /* 0x000fe200078e0023 */
[----:B------:R2:W3:Y:S01]  /*c0b0*/  MUFU.EX2 R236, R3 ;  /* 0x0000000300ec7308 */ /* 0x0004e20000000800 */
[----:B------:R-:W-:Y:S01]  /*c0c0*/  SHF.R.U32.HI R2, RZ, 0x8, R2 ;  /* 0x00000008ff027819 */ /* 0x000fe20000011602 */
[----:B------:R-:W-:Y:S01]  /*c0d0*/  IMAD.MOV.U32 R35, RZ, RZ, R241 ;  /* 0x000000ffff237224 */ /* 0x000fe200078e00f1 */
[----:B------:R-:W-:-:S02]  /*c0e0*/  SHF.R.U32.HI R5, RZ, 0x10, R0 ;  /* 0x00000010ff057819 */ /* 0x000fc40000011600 */
[----:B------:R-:W-:Y:S02]  /*c0f0*/  MOV R109, R104 ;  /* 0x00000068006d7202 */ /* 0x000fe40000000f00 */
[----:B-1----:R-:W-:Y:S02]  /*c100*/  SHF.R.U32.HI R4, RZ, 0x18, R0 ;  /* 0x00000018ff047819 */ /* 0x002fe40000011600 */
[----:B------:R-:W-:Y:S02]  /*c110*/  MOV R104, R107 ;  /* 0x0000006b00687202 */ /* 0x000fe40000000f00 */
[----:B------:R-:W-:Y:S02]  /*c120*/  MOV R107, R32 ;  /* 0x00000020006b7202 */ /* 0x000fe40000000f00 */
[----:B------:R-:W-:Y:S02]  /*c130*/  MOV R241, R30 ;  /* 0x0000001e00f17202 */ /* 0x000fe40000000f00 */
[----:B------:R-:W-:-:S02]  /*c140*/  MOV R32, R31 ;  /* 0x0000001f00207202 */ /* 0x000fc40000000f00 */
[----:B--2---:R-:W-:Y:S02]  /*c150*/  LOP3.LUT R3, R0, 0xff, RZ, 0xc0, !PT ;  /* 0x000000ff00037812 */ /* 0x004fe400078ec0ff */
[----:B------:R-:W-:Y:S02]  /*c160*/  MOV R118, R106 ;  /* 0x0000006a00767202 */ /* 0x000fe40000000f00 */
[----:B------:R-:W-:Y:S02]  /*c170*/  PRMT R2, R3, 0x5410, R2 ;  /* 0x0000541003027816 */ /* 0x000fe40000000002 */
[----:B------:R-:W-:Y:S01]  /*c180*/  LOP3.LUT R3, R5, 0xff, RZ, 0xc0, !PT ;  /* 0x000000ff05037812 */ /* 0x000fe200078ec0ff */
[----:B------:R-:W-:Y:S01]  /*c190*/  FFMA.FTZ R5, R110, c[0x0][0x23c], -R13 ;  /* 0x00008f006e057a23 */ /* 0x000fe2000001080d */
[----:B------:R-:W-:Y:S01]  /*c1a0*/  MOV R110, R105 ;  /* 0x00000069006e7202 */ /* 0x000fe20000000f00 */
[----:B------:R-:W-:Y:S01]  /*c1b0*/  HSET2.LE.AND R0, R2, R251, PT ;  /* 0x000000fb02007233 */ /* 0x000fe20003803000 */
[----:B----4-:R-:W-:Y:S01]  /*c1c0*/  F2FP.PACK_AB R2, R239, R240 ;  /* 0x000000f0ef02723e */ /* 0x010fe200000000ff */
[----:B------:R-:W-:Y:S01]  /*c1d0*/  MUFU.EX2 R232, R5 ;  /* 0x0000000500e87308 */ /* 0x000fe20000000800 */
[----:B------:R-:W-:Y:S01]  /*c1e0*/  MOV R105, R34 ;  /* 0x0000002200697202 */ /* 0x000fe20000000f00 */
[----:B------:R-:W-:Y:S01]  /*c1f0*/  IMAD.MOV.U32 R114, RZ, RZ, R110 ;  /* 0x000000ffff727224 */ /* 0x000fe200078e006e */
[----:B------:R-:W-:-:S02]  /*c200*/  PRMT R3, R3, 0x5410, R4 ;  /* 0x0000541003037816 */ /* 0x000fc40000000004 */
[----:B------:R-:W-:Y:S01]  /*c210*/  MOV R34, R33 ;  /* 0x0000002100227202 */ /* 0x000fe20000000f00 */
[----:B------:R-:W-:Y:S01]  /*c220*/  IMAD.MOV.U32 R33, RZ, RZ, R28 ;  /* 0x000000ffff217224 */ /* 0x000fe200078e001c */
[----:B------:R-:W-:Y:S01]  /*c230*/  LOP3.LUT R4, R0, R2, RZ, 0xc0, !PT ;  /* 0x0000000200047212 */ /* 0x000fe200078ec0ff */
[----:B------:R-:W-:Y:S01]  /*c240*/  FFMA.FTZ R2, R29, c[0x0][0x23c], -R13 ;  /* 0x00008f001d027a23 */ /* 0x000fe2000001080d */
[----:B------:R-:W-:Y:S01]  /*c250*/  HSET2.LE.AND R0, R3, R251, PT ;  /* 0x000000fb03007233 */ /* 0x000fe20003803000 */
[----:B------:R-:W1:Y:S01]  /*c260*/  LDSM.16.MT88.4 R28, [R200+0x19000] ;  /* 0x01900000c81c783b */ /* 0x000e620000004200 */
[----:B------:R-:W-:Y:S01]  /*c270*/  MOV R3, R108 ;  /* 0x0000006c00037202 */ /* 0x000fe20000000f00 */
[----:B------:R3:W2:Y:S01]  /*c280*/  MUFU.EX2 R227, R2 ;  /* 0x0000000200e37308 */ /* 0x0006a20000000800 */
[----:B------:R-:W-:Y:S01]  /*c290*/  MOV R117, R107 ;  /* 0x0000006b00757202 */ /* 0x000fe20000000f00 */
[----:B------:R-:W-:Y:S01]  /*c2a0*/  IMAD.MOV.U32 R107, RZ, RZ, R36 ;  /* 0x000000ffff6b7224 */ /* 0x000fe200078e0024 */
[----:B------:R-:W-:Y:S01]  /*c2b0*/  MOV R108, R38 ;  /* 0x00000026006c7202 */ /* 0x000fe20000000f00 */
[----:B------:R-:W-:Y:S01]  /*c2c0*/  IMAD.MOV.U32 R119, RZ, RZ, R105 ;  /* 0x000000ffff777224 */ /* 0x000fe200078e0069 */
[----:B------:R-:W-:Y:S01]  /*c2d0*/  MOV R106, R39 ;  /* 0x00000027006a7202 */ /* 0x000fe20000000f00 */
[----:B------:R-:W-:Y:S01]  /*c2e0*/  IMAD.MOV.U32 R116, RZ, RZ, R34 ;  /* 0x000000ffff747224 */ /* 0x000fe200078e0022 */
[----:B------:R-:W4:Y:S01]  /*c2f0*/  LDSM.16.MT88.4 R36, [R200+0x1b000] ;  /* 0x01b00000c824783b */ /* 0x000f220000004200 */
[----:B------:R-:W-:Y:S01]  /*c300*/  MOV R115, R109 ;  /* 0x0000006d00737202 */ /* 0x000fe20000000f00 */
[----:B------:R-:W-:Y:S01]  /*c310*/  IMAD.MOV.U32 R109, RZ, RZ, R33 ;  /* 0x000000ffff6d7224 */ /* 0x000fe200078e0021 */
[----:B------:R-:W-:-:S02]  /*c320*/  MOV R113, R111 ;  /* 0x0000006f00717202 */ /* 0x000fc40000000f00 */
[----:B------:R-:W-:Y:S02]  /*c330*/  MOV R111, R35 ;  /* 0x00000023006f7202 */ /* 0x000fe40000000f00 */
[----:B------:R-:W-:Y:S02]  /*c340*/  MOV R110, R32 ;  /* 0x00000020006e7202 */ /* 0x000fe40000000f00 */
[----:B---3--:R-:W-:Y:S01]  /*c350*/  F2FP.PACK_AB R2, R233, R236 ;  /* 0x000000ece902723e */ /* 0x008fe200000000ff */
[----:B------:R-:W-:Y:S01]  /*c360*/  LDSM.16.MT88.4 R32, [R201+0x1d000] ;  /* 0x01d00000c920783b */ /* 0x000fe20000004200 */
[----:B------:R-:W-:Y:S02]  /*c370*/  MOV R112, R104 ;  /* 0x0000006800707202 */ /* 0x000fe40000000f00 */
[----:B------:R-:W-:Y:S01]  /*c380*/  LOP3.LUT R5, R0, R2, RZ, 0xc0, !PT ;  /* 0x0000000200057212 */ /* 0x000fe200078ec0ff */
[----:B------:R-:W-:Y:S01]  /*c390*/  HSET2.LE.AND R0, R6, R251, PT ;  /* 0x000000fb06007233 */ /* 0x000fe20003803000 */
[----:B------:R-:W-:-:S02]  /*c3a0*/  F2FP.PACK_AB R2, R237, R238 ;  /* 0x000000eeed02723e */ /* 0x000fc400000000ff */
[----:B------:R-:W-:Y:S02]  /*c3b0*/  MOV R247, R110 ;  /* 0x0000006e00f77202 */ /* 0x000fe40000000f00 */
[----:B------:R-:W-:Y:S01]  /*c3c0*/  LOP3.LUT R6, R0, R2, RZ, 0xc0, !PT ;  /* 0x0000000200067212 */ /* 0x000fe200078ec0ff */
[----:B------:R-:W-:Y:S01]  /*c3d0*/  HSET2.LE.AND R0, R7, R251, PT ;  /* 0x000000fb07007233 */ /* 0x000fe20003803000 */
[----:B--2---:R-:W-:Y:S02]  /*c3e0*/  F2FP.PACK_AB R2, R227, R232 ;  /* 0x000000e8e302723e */ /* 0x004fe400000000ff */
[----:B------:R-:W-:Y:S02]  /*c3f0*/  MOV R149, R111 ;  /* 0x0000006f00957202 */ /* 0x000fe40000000f00 */
[----:B------:R-:W-:Y:S02]  /*c400*/  LOP3.LUT R7, R0, R2, RZ, 0xc0, !PT ;  /* 0x0000000200077212 */ /* 0x000fe400078ec0ff */
[----:B------:R-:W-:Y:S01]  /*c410*/  MOV R18, R117 ;  /* 0x0000007500127202 */ /* 0x000fe20000000f00 */
[----:B------:R-:W-:Y:S01]  /*c420*/  FFMA.FTZ R0, R149, c[0x0][0x23c], -R12 ;  /* 0x00008f0095007a23 */ /* 0x000fe2000001080c */
[----:B------:R-:W-:-:S03]  /*c430*/  MOV R2, R113 ;  /* 0x0000007100027202 */ /* 0x000fc60000000f00 */
[C---:B-1----:R-:W-:Y:S01]  /*c440*/  HMMA.16816.F32 R152, R4.reuse, R28, R152 ;  /* 0x0000001c0498723c */ /* 0x042fe20000001898 */
[----:B------:R1:W-:Y:S07]  /*c450*/  MUFU.EX2 R149, R0 ;  /* 0x0000000000957308 */ /* 0x0003ee0000000800 */
[C---:B------:R-:W-:Y:S01]  /*c460*/  HMMA.16816.F32 R52, R4.reuse, R30, R52 ;  /* 0x0000001e0434723c */ /* 0x040fe20000001834 */
[----:B------:R-:W2:Y:S07]  /*c470*/  LDSM.16.MT88.4 R28, [R201+0x1b000] ;  /* 0x01b00000c91c783b */ /* 0x000eae0000004200 */
[----:B------:R-:W-:Y:S01]  /*c480*/  HMMA.16816.F32 R60, R4, R24, R60 ;  /* 0x00000018043c723c */ /* 0x000fe2000000183c */
[----:B-1----:R-:W-:Y:S01]  /*c490*/  FFMA.FTZ R0, R18, c[0x0][0x23c], -R12 ;  /* 0x00008f0012007a23 */ /* 0x002fe2000001080c */
[----:B------:R-:W-:-:S03]  /*c4a0*/  MOV R18, R150 ;  /* 0x0000009600127202 */ /* 0x000fc60000000f00 */
[----:B------:R1:W-:Y:S03]  /*c4b0*/  MUFU.EX2 R150, R0 ;  /* 0x0000000000967308 */ /* 0x0003e60000000800 */
[C---:B------:R-:W-:Y:S01]  /*c4c0*/  HMMA.16816.F32 R68, R4.reuse, R26, R68 ;  /* 0x0000001a0444723c */ /* 0x040fe20000001844 */
[----:B------:R-:W3:Y:S07]  /*c4d0*/  LDSM.16.MT88.4 R24, [R203+0x1b000] ;  /* 0x01b00000cb18783b */ /* 0x000eee0000004200 */
[C---:B------:R-:W-:Y:S08]  /*c4e0*/  HMMA.16816.F32 R76, R4.reuse, R20, R76 ;  /* 0x00000014044c723c */ /* 0x040ff0000000184c */
[C---:B------:R-:W-:Y:S01]  /*c4f0*/  HMMA.16816.F32 R80, R4.reuse, R22, R80 ;  /* 0x000000160450723c */ /* 0x040fe20000001850 */
[----:B------:R-:W5:Y:S07]  /*c500*/  LDSM.16.MT88.4 R20, [R202+0x1b000] ;  /* 0x01b00000ca14783b */ /* 0x000f6e0000004200 */
[C---:B------:R-:W-:Y:S08]  /*c510*/  HMMA.16816.F32 R84, R4.reuse, R8, R84 ;  /* 0x000000080454723c */ /* 0x040ff00000001854 */
[C---:B------:R-:W-:Y:S01]  /*c520*/  HMMA.16816.F32 R88, R4.reuse, R10, R88 ;  /* 0x0000000a0458723c */ /* 0x040fe20000001858 */
[----:B------:R-:W5:Y:S07]  /*c530*/  LDSM.16.MT88.4 R8, [R200+0x1d000] ;  /* 0x01d00000c808783b */ /* 0x000f6e0000004200 */
[C---:B----4-:R-:W-:Y:S07]  /*c540*/  HMMA.16816.F32 R96, R4.reuse, R38, R96 ;  /* 0x000000260460723c */ /* 0x050fee0000001860 */
[----:B------:R-:W-:Y:S01]  /*c550*/  MOV R39, R106 ;  /* 0x0000006a00277202 */ /* 0x000fe20000000f00 */
[----:B------:R-:W-:Y:S01]  /*c560*/  IMAD.MOV.U32 R38, RZ, RZ, R107 ;  /* 0x000000ffff267224 */ /* 0x000fe200078e006b */
[C---:B------:R-:W-:Y:S07]  /*c570*/  HMMA.16816.F32 R92, R4.reuse, R36, R92 ;  /* 0x00000024045c723c */ /* 0x040fee000000185c */
[----:B------:R-:W-:Y:S01]  /*c580*/  MOV R36, R118 ;  /* 0x0000007600247202 */ /* 0x000fe20000000f00 */
[----:B--2---:R-:W-:Y:S01]  /*c590*/  HMMA.16816.F32 R104, R4, R30, R192 ;  /* 0x0000001e0468723c */ /* 0x004fe200000018c0 */
[----:B------:R-:W-:-:S06]  /*c5a0*/  MOV R37, R112 ;  /* 0x0000007000257202 */ /* 0x000fcc0000000f00 */
[----:B------:R-:W-:Y:S01]  /*c5b0*/  MOV R194, R108 ;  /* 0x0000006c00c27202 */ /* 0x000fe20000000f00 */
[----:B------:R-:W-:Y:S01]  /*c5c0*/  IMAD.MOV.U32 R195, RZ, RZ, R109 ;  /* 0x000000ffffc37224 */ /* 0x000fe200078e006d */
[----:B------:R-:W-:Y:S01]  /*c5d0*/  MOV R193, R123 ;  /* 0x0000007b00c17202 */ /* 0x000fe20000000f00 */
[----:B---3--:R-:W-:Y:S01]  /*c5e0*/  HMMA.16816.F32 R108, R4, R24, R228 ;  /* 0x00000018046c723c */ /* 0x008fe200000018e4 */
[----:B------:R-:W-:-:S04]  /*c5f0*/  IMAD.MOV.U32 R192, RZ, RZ, R119 ;  /* 0x000000ffffc07224 */ /* 0x000fc800078e0077 */
[----:B-1----:R-:W-:Y:S02]  /*c600*/  FFMA.FTZ R0, R192, c[0x0][0x23c], -R12 ;  /* 0x00008f00c0007a23 */ /* 0x002fe4000001080c */
[----:B------:R-:W-:Y:S01]  /*c610*/  IMAD.MOV.U32 R231, RZ, RZ, R116 ;  /* 0x000000ffffe77224 */ /* 0x000fe200078e0074 */
[C---:B-----5:R-:W-:Y:S01]  /*c620*/  HMMA.16816.F32 R120, R4.reuse, R22, R168 ;  /* 0x000000160478723c */ /* 0x060fe200000018a8 */
[----:B------:R-:W-:Y:S01]  /*c630*/  IMAD.MOV.U32 R230, RZ, RZ, R114 ;  /* 0x000000ffffe67224 */ /* 0x000fe200078e0072 */
[----:B------:R-:W-:Y:S01]  /*c640*/  MOV R229, R115 ;  /* 0x0000007300e57202 */ /* 0x000fe20000000f00 */
[----:B------:R1:W-:Y:S02]  /*c650*/  MUFU.EX2 R192, R0 ;  /* 0x0000000000c07308 */ /* 0x0003e40000000800 */
[----:B------:R-:W-:Y:S02]  /*c660*/  IMAD.MOV.U32 R228, RZ, RZ, R230 ;  /* 0x000000ffffe47224 */ /* 0x000fe400078e00e6 */
[----:B------:R-:W-:Y:S01]  /*c670*/  IMAD.MOV.U32 R230, RZ, RZ, R39 ;  /* 0x000000ffffe67224 */ /* 0x000fe200078e0027 */
[----:B------:R-:W-:Y:S01]  /*c680*/  HMMA.16816.F32 R116, R4, R20, R172 ;  /* 0x000000140474723c */ /* 0x000fe200000018ac */
[----:B------:R-:W2:Y:S01]  /*c690*/  LDSM.16.MT88.4 R20, [R203+0x1d000] ;  /* 0x01d00000cb14783b */ /* 0x000ea20000004200 */
[----:B------:R-:W-:-:S06]  /*c6a0*/  MOV R39, R19 ;  /* 0x0000001300277202 */ /* 0x000fcc0000000f00 */
[----:B------:R-:W-:Y:S01]  /*c6b0*/  HMMA.16816.F32 R124, R4, R8, R156 ;  /* 0x00000008047c723c */ /* 0x000fe2000000189c */
[----:B------:R-:W-:Y:S01]  /*c6c0*/  LDSM.16.MT88.4 R156, [R200+0x19800] ;  /* 0x01980000c89c783b */ /* 0x000fe20000004200 */
[----:B-1----:R-:W-:Y:S01]  /*c6d0*/  FFMA.FTZ R0, R2, c[0x0][0x23c], -R12 ;  /* 0x00008f0002007a23 */ /* 0x002fe2000001080c */
[----:B------:R-:W-:-:S03]  /*c6e0*/  LOP3.LUT R2, R41, UR8, R148, 0x96, !PT ;  /* 0x0000000829027c12 */ /* 0x000fc6000f8e9694 */
[----:B------:R1:W-:Y:S02]  /*c6f0*/  MUFU.EX2 R148, R0 ;  /* 0x0000000000947308 */ /* 0x0003e40000000800 */
[C---:B------:R-:W-:Y:S01]  /*c700*/  HMMA.16816.F32 R128, R4.reuse, R10, R140 ;  /* 0x0000000a0480723c */ /* 0x040fe2000000188c */
[----:B------:R-:W3:Y:S07]  /*c710*/  LDSM.16.MT88.4 R8, [R202+0x1d000] ;  /* 0x01d00000ca08783b */ /* 0x000eee0000004200 */
[----:B------:R-:W-:Y:S01]  /*c720*/  HMMA.16816.F32 R140, R4, R32, R144 ;  /* 0x00000020048c723c */ /* 0x000fe20000001890 */
[----:B-1----:R-:W-:-:S07]  /*c730*/  FFMA.FTZ R0, R229, c[0x0][0x23c], -R13 ;  /* 0x00008f00e5007a23 */ /* 0x002fce000001080d */
[C---:B------:R-:W-:Y:S01]  /*c740*/  HMMA.16816.F32 R100, R4.reuse, R28, R100 ;  /* 0x0000001c0464723c */ /* 0x040fe20000001864 */
[----:B------:R-:W1:Y:S01]  /*c750*/  LDSM.16.MT88.4 R28, [R201+0x1f000] ;  /* 0x01f00000c91c783b */ /* 0x000e620000004200 */
[----:B------:R-:W-:Y:S01]  /*c760*/  MOV R229, R231 ;  /* 0x000000e700e57202 */ /* 0x000fe20000000f00 */
[----:B------:R4:W-:Y:S01]  /*c770*/  MUFU.EX2 R19, R0 ;  /* 0x0000000000137308 */ /* 0x0009e20000000800 */
[----:B------:R-:W-:Y:S02]  /*c780*/  MOV R231, R38 ;  /* 0x0000002600e77202 */ /* 0x000fe40000000f00 */
[----:B------:R-:W-:Y:S01]  /*c790*/  MOV R38, R3 ;  /* 0x0000000300267202 */ /* 0x000fe20000000f00 */
[----:B------:R-:W-:Y:S01]  /*c7a0*/  IMAD.WIDE.U32 R2, R2, -0x2daee0ad, RZ ;  /* 0xd2511f5302027825 */ /* 0x000fe200078e00ff */
[----:B------:R-:W-:Y:S04]  /*c7b0*/  HMMA.16816.F32 R32, R4, R34, R184 ;  /* 0x000000220420723c */ /* 0x000fe800000018b8 */
[----:B------:R-:W-:-:S04]  /*c7c0*/  LOP3.LUT R12, R2, 0xff, RZ, 0xc0, !PT ;  /* 0x000000ff020c7812 */ /* 0x000fc800078ec0ff */
[----:B--2---:R-:W-:Y:S01]  /*c7d0*/  HMMA.16816.F32 R172, R4, R22, R180 ;  /* 0x0000001604ac723c */ /* 0x004fe200000018b4 */
[----:B----4-:R-:W-:-:S07]  /*c7e0*/  LOP3.LUT R0, R2, 0xffff, RZ, 0xc0, !PT ;  /* 0x0000ffff02007812 */ /* 0x010fce00078ec0ff */
[C---:B------:R-:W-:Y:S01]  /*c7f0*/  HMMA.16816.F32 R112, R4.reuse, R26, R188 ;  /* 0x0000001a0470723c */ /* 0x040fe200000018bc */
[----:B------:R-:W2:Y:S07]  /*c800*/  LDSM.16.MT88.4 R24, [R200+0x1f000] ;  /* 0x01f00000c818783b */ /* 0x000eae0000004200 */
[C---:B---3--:R-:W-:Y:S08]  /*c810*/  HMMA.16816.F32 R184, R4.reuse, R8, R176 ;  /* 0x0000000804b8723c */ /* 0x048ff000000018b0 */
[C---:B------:R-:W-:Y:S01]  /*c820*/  HMMA.16816.F32 R180, R4.reuse, R10, R72 ;  /* 0x0000000a04b4723c */ /* 0x040fe20000001848 */
[----:B------:R-:W3:Y:S04]  /*c830*/  LDSM.16.MT88.4 R8, [R203+0x1f000] ;  /* 0x01f00000cb08783b */ /* 0x000ee80000004200 */
[----:B------:R-:W-:Y:S03]  /*c840*/  LDSM.16.MT88.4 R72, [R201+0x1b800] ;  /* 0x01b80000c948783b */ /* 0x000fe60000004200 */
[C---:B------:R-:W-:Y:S01]  /*c850*/  HMMA.16816.F32 R168, R4.reuse, R20, R196 ;  /* 0x0000001404a8723c */ /* 0x040fe200000018c4 */
[----:B------:R-:W4:Y:S06]  /*c860*/  LDSM.16.MT88.4 R20, [R202+0x1f000] ;  /* 0x01f00000ca14783b */ /* 0x000f2c0000004200 */
[----:B------:R-:W-:Y:S01]  /*c870*/  MOV R199, R36 ;  /* 0x0000002400c77202 */ /* 0x000fe20000000f00 */
[----:B-1----:R-:W-:Y:S01]  /*c880*/  HMMA.16816.F32 R132, R4, R28, R132 ;  /* 0x0000001c0484723c */ /* 0x002fe20000001884 */
[----:B------:R-:W-:-:S07]  /*c890*/  IMAD.MOV.U32 R198, RZ, RZ, R37 ;  /* 0x000000ffffc67224 */ /* 0x000fce00078e0025 */
[C---:B------:R-:W-:Y:S01]  /*c8a0*/  HMMA.16816.F32 R188, R4.reuse, R30, R136 ;  /* 0x0000001e04bc723c */ /* 0x040fe20000001888 */
[----:B------:R-:W-:Y:S07]  /*c8b0*/  LDSM.16.MT88.4 R136, [R201+0x1f800] ;  /* 0x01f80000c988783b */ /* 0x000fee0000004200 */
[C---:B--2---:R-:W-:Y:S01]  /*c8c0*/  HMMA.16816.F32 R176, R4.reuse, R24, R64 ;  /* 0x0000001804b0723c */ /* 0x044fe20000001840 */
[----:B------:R-:W-:Y:S07]  /*c8d0*/  LDSM.16.MT88.4 R64, [R200+0x1b800] ;  /* 0x01b80000c840783b */ /* 0x000fee0000004200 */
[C---:B------:R-:W-:Y:S01]  /*c8e0*/  HMMA.16816.F32 R24, R4.reuse, R26, R56 ;  /* 0x0000001a0418723c */ /* 0x040fe20000001838 */
[----:B------:R-:W-:Y:S07]  /*c8f0*/  LDSM.16.MT88.4 R56, [R202+0x19800] ;  /* 0x01980000ca38783b */ /* 0x000fee0000004200 */
[C---:B---3--:R-:W-:Y:S07]  /*c900*/  HMMA.16816.F32 R160, R4.reuse, R8, R160 ;  /* 0x0000000804a0723c */ /* 0x048fee00000018a0 */
[----:B------:R-:W-:Y:S01]  /*c910*/  SHF.R.U32.HI R8, RZ, 0x10, R2 ;  /* 0x00000010ff087819 */ /* 0x000fe20000011602 */
[----:B------:R-:W-:Y:S01]  /*c920*/  HMMA.16816.F32 R28, R4, R10, R48 ;  /* 0x0000000a041c723c */ /* 0x000fe20000001830 */
[----:B------:R-:W-:Y:S01]  /*c930*/  LDSM.16.MT88.4 R48, [R203+0x19800] ;  /* 0x01980000cb30783b */ /* 0x000fe20000004200 */
[----:B------:R-:W-:Y:S01]  /*c940*/  FFMA.FTZ R9, R18, c[0x0][0x23c], -R13 ;  /* 0x00008f0012097a23 */ /* 0x000fe2000001080d */
[----:B------:R-:W-:-:S03]  /*c950*/  LOP3.LUT R8, R8, 0xff, RZ, 0xc0, !PT ;  /* 0x000000ff08087812 */ /* 0x000fc600078ec0ff */
[----:B------:R1:W2:Y:S01]  /*c960*/  MUFU.EX2 R18, R9 ;  /* 0x0000000900127308 */ /* 0x0002a20000000800 */
[----:B------:R-:W-:Y:S01]  /*c970*/  SHF.R.U32.HI R11, RZ, 0x18, R2 ;  /* 0x00000018ff0b7819 */ /* 0x000fe20000011602 */
[C---:B----4-:R-:W-:Y:S01]  /*c980*/  HMMA.16816.F32 R164, R4.reuse, R20, R164 ;  /* 0x0000001404a4723c */ /* 0x050fe200000018a4 */
[----:B------:R-:W-:Y:S02]  /*c990*/  LOP3.LUT R2, R3, UR18, R42, 0x96, !PT ;  /* 0x0000001203027c12 */ /* 0x000fe4000f8e962a */
[----:B------:R-:W3:Y:S01]  /*c9a0*/  LDSM.16.MT88.4 R40, [R201+0x19800] ;  /* 0x01980000c928783b */ /* 0x000ee20000004200 */
[----:B------:R-:W-:Y:S01]  /*c9b0*/  SHF.R.U32.HI R10, RZ, 0x8, R0 ;  /* 0x00000008ff0a7819 */ /* 0x000fe20000011600 */
[--C-:B------:R-:W-:Y:S01]  /*c9c0*/  FFMA.FTZ R0, R228, c[0x0][0x23c], -R13.reuse ;  /* 0x00008f00e4007a23 */ /* 0x100fe2000001080d */
[----:B------:R-:W-:Y:S02]  /*c9d0*/  SHF.R.U32.HI R3, RZ, 0x10, R2 ;  /* 0x00000010ff037819 */ /* 0x000fe40000011602 */
[----:B------:R-:W-:Y:S01]  /*c9e0*/  PRMT R12, R12, 0x5410, R10 ;  /* 0x000054100c0c7816 */ /* 0x000fe2000000000a */
[----:B------:R-:W-:Y:S01]  /*c9f0*/  FFMA.FTZ R10, R229, c[0x0][0x23c], -R13 ;  /* 0x00008f00e50a7a23 */ /* 0x000fe2000001080d */
[----:B------:R-:W-:Y:S01]  /*ca00*/  PRMT R11, R8, 0x5410, R11 ;  /* 0x00005410080b7816 */ /* 0x000fe2000000000b */
[----:B------:R4:W-:Y:S01]  /*ca10*/  MUFU.EX2 R13, R0 ;  /* 0x00000000000d7308 */ /* 0x0009e20000000800 */
[----:B------:R-:W-:Y:S01]  /*ca20*/  SHF.R.U32.HI R8, RZ, 0x18, R2 ;  /* 0x00000018ff087819 */ /* 0x000fe20000011602 */
[----:B------:R-:W-:Y:S01]  /*ca30*/  HMMA.16816.F32 R20, R4, R22, R44 ;  /* 0x000000160414723c */ /* 0x000fe2000000182c */
[----:B-1----:R-:W-:Y:S01]  /*ca40*/  LOP3.LUT R9, R2, 0xff, RZ, 0xc0, !PT ;  /* 0x000000ff02097812 */ /* 0x002fe200078ec0ff */
[----:B------:R-:W-:Y:S01]  /*ca50*/  IMAD.MOV.U32 R229, RZ, RZ, R38 ;  /* 0x000000ffffe57224 */ /* 0x000fe200078e0026 */
[----:B------:R-:W-:-:S03]  /*ca60*/  MOV R228, R39 ;  /* 0x0000002700e47202 */ /* 0x000fc60000000f00 */
[----:B------:R-:W1:Y:S01]  /*ca70*/  MUFU.EX2 R10, R10 ;  /* 0x0000000a000a7308 */ /* 0x000e620000000800 */
[--C-:B------:R-:W-:Y:S01]  /*ca80*/  HSET2.LE.AND R5, R12, R251.reuse, PT ;  /* 0x000000fb0c057233 */ /* 0x100fe20003803000 */
[----:B--2---:R-:W-:Y:S01]  /*ca90*/  F2FP.PACK_AB R4, R18, R19 ;  /* 0x000000131204723e */ /* 0x004fe200000000ff */
        /* <DEDUP_REMOVED lines=8> */
[----:B-1----:R-:W-:Y:S01]  /*cb20*/  F2FP.PACK_AB R8, R10, R13 ;  /* 0x0000000d0a08723e */ /* 0x002fe200000000ff */
        /* <DEDUP_REMOVED lines=22> */
[C---:B---3--:R-:W-:Y:S01]  /*cc90*/  HMMA.16816.F32 R36, R144.reuse, R40, R60 ;  /* 0x000000289024723c */ /* 0x048fe2000000183c */
        /* <DEDUP_REMOVED lines=22> */
[----:B------:R-:W-:Y:S01]  /*ce00*/  FADD.FTZ R244, R148, R2 ;  /* 0x0000000294f47221 */ /* 0x000fe20000010000 */
[----:B------:R-:W-:Y:S01]  /*ce10*/  MOV R148, R252 ;  /* 0x000000fc00947202 */ /* 0x000fe20000000f00 */
        /* <DEDUP_REMOVED lines=24> */
[C---:B-1----:R-:W-:Y:S08]  /*cfa0*/  HMMA.16816.F32 R108, R144.reuse, R112, R168 ;  /* 0x00000070906c723c */ /* 0x042ff000000018a8 */
        /* <DEDUP_REMOVED lines=97> */
[----:B------:R-:W-:Y:S04]  /*d5c0*/  LDSM.16.M88.4 R176, [R151+0x11000] ;  /* 0x0110000097b0783b */ /* 0x000fe80000000200 */
[----:B------:R-:W-:Y:S04]  /*d5d0*/  LDSM.16.M88.4 R172, [R151+0x11800] ;  /* 0x0118000097ac783b */ /* 0x000fe80000000200 */
[----:B----4-:R-:W-:Y:S04]  /*d5e0*/  LDSM.16.M88.4 R8, [R207] ;  /* 0x00000000cf08783b */ /* 0x010fe80000000200 */
[----:B------:R-:W-:Y:S04]  /*d5f0*/  LDSM.16.M88.4 R168, [R210] ;  /* 0x00000000d2a8783b */ /* 0x000fe80000000200 */
[----:B-----5:R-:W3:Y:S04]  /*d600*/  LDSM.16.M88.4 R4, [R206] ;  /* 0x00000000ce04783b */ /* 0x020ee80000000200 */
[----:B------:R-:W4:Y:S04]  /*d610*/  LDSM.16.M88.4 R180, [R225] ;  /* 0x00000000e1b4783b */ /* 0x000f280000000200 */
[----:B------:R-:W5:Y:S04]  /*d620*/  LDSM.16.M88.4 R192, [R224] ;  /* 0x00000000e0c0783b */ /* 0x000f680000000200 */
[----:B------:R-:W1:Y:S04]  /*d630*/  LDSM.16.M88.4 R236, [R223] ;  /* 0x00000000dfec783b */ /* 0x000e680000000200 */
[----:B------:R-:W-:Y:S04]  /*d640*/  LDSM.16.M88.4 R240, [R219] ;  /* 0x00000000dbf0783b */ /* 0x000fe80000000200 */
[----:B------:R-:W0:Y:S01]  /*d650*/  LDGDEPBAR ;  /* 0x00000000000079af */ /* 0x000e220000000000 */
[C---:B---3--:R-:W-:Y:S08]  /*d660*/  HMMA.16816.F32 R32, R4.reuse, R12, RZ ;  /* 0x0000000c0420723c */ /* 0x048ff000000018ff */
[C---:B------:R-:W-:Y:S08]  /*d670*/  HMMA.16816.F32 R28, R4.reuse, R14, RZ ;  /* 0x0000000e041c723c */ /* 0x040ff000000018ff */
[C---:B-1----:R-:W-:Y:S08]  /*d680*/  HMMA.16816.F32 R20, R4.reuse, R24, RZ ;  /* 0x000000180414723c */ /* 0x042ff000000018ff */
[C---:B------:R-:W-:Y:S08]  /*d690*/  HMMA.16816.F32 R188, R4.reuse, R176, RZ ;  /* 0x000000b004bc723c */ /* 0x040ff000000018ff */
[C---:B------:R-:W-:Y:S01]  /*d6a0*/  HMMA.16816.F32 R12, R4.reuse, R26, RZ ;  /* 0x0000001a040c723c */ /* 0x040fe200000018ff */
[----:B------:R-:W-:Y:S07]  /*d6b0*/  LDSM.16.M88.4 R24, [R205+0x10000] ;  /* 0x01000000cd18783b */ /* 0x000fee0000000200 */
[C---:B------:R-:W-:Y:S08]  /*d6c0*/  HMMA.16816.F32 R184, R4.reuse, R178, RZ ;  /* 0x000000b204b8723c */ /* 0x040ff000000018ff */
[C---:B------:R-:W-:Y:S08]  /*d6d0*/  HMMA.16816.F32 R176, R4.reuse, R172, RZ ;  /* 0x000000ac04b0723c */ /* 0x040ff000000018ff */
[----:B------:R-:W-:Y:S01]  /*d6e0*/  HMMA.16816.F32 R172, R4, R174, RZ ;  /* 0x000000ae04ac723c */ /* 0x000fe200000018ff */
[----:B------:R-:W1:Y:S07]  /*d6f0*/  LDSM.16.M88.4 R4, [R209] ;  /* 0x00000000d104783b */ /* 0x000e6e0000000200 */
[C---:B------:R-:W-:Y:S08]  /*d700*/  HMMA.16816.F32 R196, R8.reuse, R168, R32 ;  /* 0x000000a808c4723c */ /* 0x040ff00000001820 */
[C---:B------:R-:W-:Y:S08]  /*d710*/  HMMA.16816.F32 R32, R8.reuse, R170, R28 ;  /* 0x000000aa0820723c */ /* 0x040ff0000000181c */
[C---:B----4-:R-:W-:Y:S01]  /*d720*/  HMMA.16816.F32 R28, R8.reuse, R180, R20 ;  /* 0x000000b4081c723c */ /* 0x050fe20000001814 */
[----:B------:R-:W3:Y:S07]  /*d730*/  LDSM.16.M88.4 R20, [R205+0x10800] ;  /* 0x01080000cd14783b */ /* 0x000eee0000000200 */
[C---:B-----5:R-:W-:Y:S08]  /*d740*/  HMMA.16816.F32 R228, R8.reuse, R192, R188 ;  /* 0x000000c008e4723c */ /* 0x060ff000000018bc */
[C---:B------:R-:W-:Y:S01]  /*d750*/  HMMA.16816.F32 R12, R8.reuse, R182, R12 ;  /* 0x000000b6080c723c */ /* 0x040fe2000000180c */
[----:B------:R-:W4:Y:S07]  /*d760*/  LDSM.16.M88.4 R180, [R205+0x11000] ;  /* 0x01100000cdb4783b */ /* 0x000f2e0000000200 */
[C---:B------:R-:W-:Y:S08]  /*d770*/  HMMA.16816.F32 R188, R8.reuse, R194, R184 ;  /* 0x000000c208bc723c */ /* 0x040ff000000018b8 */
[C---:B------:R-:W-:Y:S01]  /*d780*/  HMMA.16816.F32 R184, R8.reuse, R236, R176 ;  /* 0x000000ec08b8723c */ /* 0x040fe200000018b0 */
[----:B------:R-:W5:Y:S07]  /*d790*/  LDSM.16.M88.4 R176, [R205+0x11800] ;  /* 0x01180000cdb0783b */ /* 0x000f6e0000000200 */
[----:B------:R-:W-:Y:S01]  /*d7a0*/  HMMA.16816.F32 R172, R8, R238, R172 ;  /* 0x000000ee08ac723c */ /* 0x000fe200000018ac */
[----:B------:R-:W-:Y:S04]  /*d7b0*/  LDSM.16.M88.4 R8, [R208] ;  /* 0x00000000d008783b */ /* 0x000fe80000000200 */
[----:B------:R-:W-:Y:S03]  /*d7c0*/  LDSM.16.M88.4 R236, [R151+0x13800] ;  /* 0x0138000097ec783b */ /* 0x000fe60000000200 */
[C---:B-1----:R-:W-:Y:S01]  /*d7d0*/  HMMA.16816.F32 R168, R4.reuse, R24, R196 ;  /* 0x0000001804a8723c */ /* 0x042fe200000018c4 */
[----:B------:R-:W-:Y:S07]  /*d7e0*/  LDSM.16.M88.4 R196, [R204+0x1800] ;  /* 0x00180000ccc4783b */ /* 0x000fee0000000200 */
[C---:B------:R-:W-:Y:S01]  /*d7f0*/  HMMA.16816.F32 R32, R4.reuse, R26, R32 ;  /* 0x0000001a0420723c */ /* 0x040fe20000001820 */
[----:B------:R-:W1:Y:S07]  /*d800*/  LDSM.16.M88.4 R24, [R204] ;  /* 0x00000000cc18783b */ /* 0x000e6e0000000200 */
[C---:B---3--:R-:W-:Y:S08]  /*d810*/  HMMA.16816.F32 R28, R4.reuse, R20, R28 ;  /* 0x00000014041c723c */ /* 0x048ff0000000181c */
[C---:B------:R-:W-:Y:S01]  /*d820*/  HMMA.16816.F32 R12, R4.reuse, R22, R12 ;  /* 0x00000016040c723c */ /* 0x040fe2000000180c */
[----:B------:R-:W3:Y:S07]  /*d830*/  LDSM.16.M88.4 R20, [R204+0x800] ;  /* 0x00080000cc14783b */ /* 0x000eee0000000200 */
[C---:B----4-:R-:W-:Y:S08]  /*d840*/  HMMA.16816.F32 R192, R4.reuse, R180, R228 ;  /* 0x000000b404c0723c */ /* 0x050ff000000018e4 */
[C---:B------:R-:W-:Y:S08]  /*d850*/  HMMA.16816.F32 R188, R4.reuse, R182, R188 ;  /* 0x000000b604bc723c */ /* 0x040ff000000018bc */
[C---:B-----5:R-:W-:Y:S01]  /*d860*/  HMMA.16816.F32 R180, R4.reuse, R176, R184 ;  /* 0x000000b004b4723c */ /* 0x060fe200000018b8 */
[----:B------:R-:W4:Y:S07]  /*d870*/  LDSM.16.M88.4 R184, [R204+0x1000] ;  /* 0x00100000ccb8783b */ /* 0x000f2e0000000200 */
[----:B------:R-:W-:Y:S01]  /*d880*/  HMMA.16816.F32 R176, R4, R178, R172 ;  /* 0x000000b204b0723c */ /* 0x000fe200000018ac */
[----:B------:R-:W-:Y:S07]  /*d890*/  LDSM.16.M88.4 R4, [R206+0x4000] ;  /* 0x00400000ce04783b */ /* 0x000fee0000000200 */
[C---:B-1----:R-:W-:Y:S08]  /*d8a0*/  HMMA.16816.F32 R172, R8.reuse, R24, R168 ;  /* 0x0000001808ac723c */ /* 0x042ff000000018a8 */
[C---:B------:R-:W-:Y:S08]  /*d8b0*/  HMMA.16816.F32 R168, R8.reuse, R26, R32 ;  /* 0x0000001a08a8723c */ /* 0x040ff00000001820 */
[C---:B---3--:R-:W-:Y:S01]  /*d8c0*/  HMMA.16816.F32 R32, R8.reuse, R22, R12 ;  /* 0x000000160820723c */ /* 0x048fe2000000180c */
[----:B------:R-:W1:Y:S07]  /*d8d0*/  LDSM.16.M88.4 R12, [R151+0x12000] ;  /* 0x01200000970c783b */ /* 0x000e6e0000000200 */
[C---:B------:R-:W-:Y:S01]  /*d8e0*/  HMMA.16816.F32 R24, R8.reuse, R20, R28 ;  /* 0x000000140818723c */ /* 0x040fe2000000181c */
[----:B------:R-:W3:Y:S07]  /*d8f0*/  LDSM.16.M88.4 R20, [R151+0x12800] ;  /* 0x012800009714783b */ /* 0x000eee0000000200 */
[C---:B----4-:R-:W-:Y:S08]  /*d900*/  HMMA.16816.F32 R28, R8.reuse, R184, R192 ;  /* 0x000000b8081c723c */ /* 0x050ff000000018c0 */
[C---:B------:R-:W-:Y:S01]  /*d910*/  HMMA.16816.F32 R192, R8.reuse, R196, R180 ;  /* 0x000000c408c0723c */ /* 0x040fe200000018b4 */
[----:B------:R-:W4:Y:S07]  /*d920*/  LDSM.16.M88.4 R180, [R151+0x13000] ;  /* 0x0130000097b4783b */ /* 0x000f2e0000000200 */
[C---:B------:R-:W-:Y:S08]  /*d930*/  HMMA.16816.F32 R184, R8.reuse, R186, R188 ;  /* 0x000000ba08b8723c */ /* 0x040ff000000018bc */
[----:B------:R-:W-:Y:S01]  /*d940*/  HMMA.16816.F32 R196, R8, R198, R176 ;  /* 0x000000c608c4723c */ /* 0x000fe200000018b0 */
[----:B------:R-:W-:Y:S07]  /*d950*/  LDSM.16.M88.4 R8, [R207+0x4000] ;  /* 0x00400000cf08783b */ /* 0x000fee0000000200 */
[C---:B-1----:R-:W-:Y:S08]  /*d960*/  HMMA.16816.F32 R188, R4.reuse, R12, R172 ;  /* 0x0000000c04bc723c */ /* 0x042ff000000018ac */
[C---:B---3--:R-:W-:Y:S01]  /*d970*/  HMMA.16816.F32 R172, R4.reuse, R22, R32 ;  /* 0x0000001604ac723c */ /* 0x048fe20000001820 */
[----:B------:R-:W1:Y:S07]  /*d980*/  LDSM.16.M88.4 R32, [R220] ;  /* 0x00000000dc20783b */ /* 0x000e6e0000000200 */
[C---:B------:R-:W-:Y:S01]  /*d990*/  HMMA.16816.F32 R176, R4.reuse, R14, R168 ;  /* 0x0000000e04b0723c */ /* 0x040fe200000018a8 */
[----:B------:R-:W3:Y:S04]  /*d9a0*/  LDSM.16.M88.4 R12, [R222] ;  /* 0x00000000de0c783b */ /* 0x000ee80000000200 */
[----:B------:R-:W5:Y:S03]  /*d9b0*/  LDSM.16.M88.4 R168, [R221] ;  /* 0x00000000dda8783b */ /* 0x000f660000000200 */
[C---:B----4-:R-:W-:Y:S08]  /*d9c0*/  HMMA.16816.F32 R28, R4.reuse, R180, R28 ;  /* 0x000000b4041c723c */ /* 0x050ff0000000181c */
[C---:B------:R-:W-:Y:S01]  /*d9d0*/  HMMA.16816.F32 R228, R4.reuse, R20, R24 ;  /* 0x0000001404e4723c */ /* 0x040fe20000001818 */
[----:B------:R-:W-:Y:S07]  /*d9e0*/  LDSM.16.M88.4 R20, [R205+0x12000] ;  /* 0x01200000cd14783b */ /* 0x000fee0000000200 */
[C---:B------:R-:W-:Y:S08]  /*d9f0*/  HMMA.16816.F32 R24, R4.reuse, R182, R184 ;  /* 0x000000b60418723c */ /* 0x040ff000000018b8 */
[C---:B------:R-:W-:Y:S08]  /*da00*/  HMMA.16816.F32 R192, R4.reuse, R236, R192 ;  /* 0x000000ec04c0723c */ /* 0x040ff000000018c0 */
[----:B------:R-:W-:Y:S01]  /*da10*/  HMMA.16816.F32 R196, R4, R238, R196 ;  /* 0x000000ee04c4723c */ /* 0x000fe200000018c4 */
[----:B------:R-:W4:Y:S04]  /*da20*/  LDSM.16.M88.4 R4, [R209+0x4000] ;  /* 0x00400000d104783b */ /* 0x000f280000000200 */
[----:B------:R-:W-:Y:S03]  /*da30*/  LDSM.16.M88.4 R236, [R205+0x13800] ;  /* 0x01380000cdec783b */ /* 0x000fe60000000200 */
[C---:B-1----:R-:W-:Y:S01]  /*da40*/  HMMA.16816.F32 R180, R8.reuse, R32, R28 ;  /* 0x0000002008b4723c */ /* 0x042fe2000000181c */
[----:B------:R-:W1:Y:S07]  /*da50*/  LDSM.16.M88.4 R28, [R205+0x13000] ;  /* 0x01300000cd1c783b */ /* 0x000e6e0000000200 */
[C---:B---3--:R-:W-:Y:S08]  /*da60*/  HMMA.16816.F32 R184, R8.reuse, R12, R188 ;  /* 0x0000000c08b8723c */ /* 0x048ff000000018bc */
[C---:B------:R-:W-:Y:S08]  /*da70*/  HMMA.16816.F32 R12, R8.reuse, R14, R176 ;  /* 0x0000000e080c723c */ /* 0x040ff000000018b0 */
[C---:B------:R-:W-:Y:S01]  /*da80*/  HMMA.16816.F32 R176, R8.reuse, R34, R24 ;  /* 0x0000002208b0723c */ /* 0x040fe20000001818 */
[----:B------:R-:W3:Y:S07]  /*da90*/  LDSM.16.M88.4 R24, [R205+0x12800] ;  /* 0x01280000cd18783b */ /* 0x000eee0000000200 */
[C---:B-----5:R-:W-:Y:S08]  /*daa0*/  HMMA.16816.F32 R228, R8.reuse, R168, R228 ;  /* 0x000000a808e4723c */ /* 0x060ff000000018e4 */
[C---:B------:R-:W-:Y:S01]  /*dab0*/  HMMA.16816.F32 R188, R8.reuse, R170, R172 ;  /* 0x000000aa08bc723c */ /* 0x040fe200000018ac */
[----:B------:R-:W-:Y:S07]  /*dac0*/  LDSM.16.M88.4 R172, [R204+0x2000] ;  /* 0x00200000ccac783b */ /* 0x000fee0000000200 */
[C---:B------:R-:W-:Y:S08]  /*dad0*/  HMMA.16816.F32 R192, R8.reuse, R240, R192 ;  /* 0x000000f008c0723c */ /* 0x040ff000000018c0 */
[----:B------:R-:W-:Y:S01]  /*dae0*/  HMMA.16816.F32 R196, R8, R242, R196 ;  /* 0x000000f208c4723c */ /* 0x000fe200000018c4 */
[----:B------:R-:W5:Y:S04]  /*daf0*/  LDSM.16.M88.4 R8, [R208+0x4000] ;  /* 0x00400000d008783b */ /* 0x000f680000000200 */
[----:B------:R-:W-:Y:S03]  /*db00*/  LDSM.16.M88.4 R240, [R204+0x3800] ;  /* 0x00380000ccf0783b */ /* 0x000fe60000000200 */
[C---:B----4-:R-:W-:Y:S08]  /*db10*/  HMMA.16816.F32 R184, R4.reuse, R20, R184 ;  /* 0x0000001404b8723c */ /* 0x050ff000000018b8 */
[C---:B------:R-:W-:Y:S08]  /*db20*/  HMMA.16816.F32 R168, R4.reuse, R22, R12 ;  /* 0x0000001604a8723c */ /* 0x040ff0000000180c */
        /* <DEDUP_REMOVED lines=8> */
[----:B------:R-:W-:Y:S07]  /*dbb0*/  LDSM.16.M88.4 R4, [R206+0x8000] ;  /* 0x00800000ce04783b */ /* 0x000fee0000000200 */
[C---:B-----5:R-:W-:Y:S01]  /*dbc0*/  HMMA.16816.F32 R192, R8.reuse, R172, R184 ;  /* 0x000000ac08c0723c */ /* 0x060fe200000018b8 */
[----:B------:R-:W4:Y:S07]  /*dbd0*/  LDSM.16.M88.4 R184, [R151+0x14000] ;  /* 0x0140000097b8783b */ /* 0x000f2e0000000200 */
[C---:B-1----:R-:W-:Y:S01]  /*dbe0*/  HMMA.16816.F32 R176, R8.reuse, R30, R32 ;  /* 0x0000001e08b0723c */ /* 0x042fe20000001820 */
[----:B------:R-:W1:Y:S07]  /*dbf0*/  LDSM.16.M88.4 R32, [R151+0x15000] ;  /* 0x015000009720783b */ /* 0x000e6e0000000200 */
[C---:B------:R-:W-:Y:S01]  /*dc00*/  HMMA.16816.F32 R180, R8.reuse, R174, R168 ;  /* 0x000000ae08b4723c */ /* 0x040fe200000018a8 */
[----:B------:R-:W5:Y:S07]  /*dc10*/  LDSM.16.M88.4 R168, [R151+0x14800] ;  /* 0x0148000097a8783b */ /* 0x000f6e0000000200 */
[C---:B---3--:R-:W-:Y:S08]  /*dc20*/  HMMA.16816.F32 R172, R8.reuse, R24, R20 ;  /* 0x0000001808ac723c */ /* 0x048ff00000001814 */
[C---:B------:R-:W-:Y:S01]  /*dc30*/  HMMA.16816.F32 R196, R8.reuse, R28, R228 ;  /* 0x0000001c08c4723c */ /* 0x040fe200000018e4 */
[----:B------:R-:W3:Y:S07]  /*dc40*/  LDSM.16.M88.4 R28, [R151+0x15800] ;  /* 0x01580000971c783b */ /* 0x000eee0000000200 */
[C---:B------:R-:W-:Y:S08]  /*dc50*/  HMMA.16816.F32 R24, R8.reuse, R26, R12 ;  /* 0x0000001a0818723c */ /* 0x040ff0000000180c */
[C---:B------:R-:W-:Y:S08]  /*dc60*/  HMMA.16816.F32 R20, R8.reuse, R240, R188 ;  /* 0x000000f00814723c */ /* 0x040ff000000018bc */
[----:B------:R-:W-:Y:S01]  /*dc70*/  HMMA.16816.F32 R12, R8, R242, R236 ;  /* 0x000000f2080c723c */ /* 0x000fe200000018ec */
[----:B------:R-:W-:Y:S07]  /*dc80*/  LDSM.16.M88.4 R8, [R207+0x8000] ;  /* 0x00800000cf08783b */ /* 0x000fee0000000200 */
[C---:B----4-:R-:W-:Y:S01]  /*dc90*/  HMMA.16816.F32 R188, R4.reuse, R184, R192 ;  /* 0x000000b804bc723c */ /* 0x050fe200000018c0 */
[----:B------:R-:W4:Y:S07]  /*dca0*/  LDSM.16.M88.4 R192, [R218] ;  /* 0x00000000dac0783b */ /* 0x000f2e0000000200 */
[C---:B------:R-:W-:Y:S08]  /*dcb0*/  HMMA.16816.F32 R236, R4.reuse, R186, R180 ;  /* 0x000000ba04ec723c */ /* 0x040ff000000018b4 */
[C---:B-1----:R-:W-:Y:S01]  /*dcc0*/  HMMA.16816.F32 R184, R4.reuse, R32, R172 ;  /* 0x0000002004b8723c */ /* 0x042fe200000018ac */
[----:B------:R-:W1:Y:S07]  /*dcd0*/  LDSM.16.M88.4 R172, [R216] ;  /* 0x00000000d8ac783b */ /* 0x000e6e0000000200 */
[C---:B-----5:R-:W-:Y:S08]  /*dce0*/  HMMA.16816.F32 R228, R4.reuse, R168, R196 ;  /* 0x000000a804e4723c */ /* 0x060ff000000018c4 */
[C---:B------:R-:W-:Y:S01]  /*dcf0*/  HMMA.16816.F32 R196, R4.reuse, R170, R176 ;  /* 0x000000aa04c4723c */ /* 0x040fe200000018b0 */
[----:B------:R-:W5:Y:S07]  /*dd00*/  LDSM.16.M88.4 R176, [R217] ;  /* 0x00000000d9b0783b */ /* 0x000f6e0000000200 */
[C---:B------:R-:W-:Y:S01]  /*dd10*/  HMMA.16816.F32 R180, R4.reuse, R34, R24 ;  /* 0x0000002204b4723c */ /* 0x040fe20000001818 */
[----:B------:R-:W2:Y:S04]  /*dd20*/  LDSM.16.M88.4 R32, [R215] ;  /* 0x00000000d720783b */ /* 0x000ea80000000200 */
[----:B------:R-:W-:Y:S03]  /*dd30*/  LDSM.16.M88.4 R24, [R205+0x14000] ;  /* 0x01400000cd18783b */ /* 0x000fe60000000200 */
[C---:B---3--:R-:W-:Y:S08]  /*dd40*/  HMMA.16816.F32 R168, R4.reuse, R28, R20 ;  /* 0x0000001c04a8723c */ /* 0x048ff00000001814 */
[----:B------:R-:W-:Y:S01]  /*dd50*/  HMMA.16816.F32 R28, R4, R30, R12 ;  /* 0x0000001e041c723c */ /* 0x000fe2000000180c */
[----:B------:R-:W3:Y:S07]  /*dd60*/  LDSM.16.M88.4 R4, [R209+0x8000] ;  /* 0x00800000d104783b */ /* 0x000eee0000000200 */
[C---:B----4-:R-:W-:Y:S08]  /*dd70*/  HMMA.16816.F32 R20, R8.reuse, R192, R188 ;  /* 0x000000c00814723c */ /* 0x050ff000000018bc */
[C---:B------:R-:W-:Y:S08]  /*dd80*/  HMMA.16816.F32 R12, R8.reuse, R194, R236 ;  /* 0x000000c2080c723c */ /* 0x040ff000000018ec */
[C---:B-1----:R-:W-:Y:S01]  /*dd90*/  HMMA.16816.F32 R192, R8.reuse, R172, R184 ;  /* 0x000000ac08c0723c */ /* 0x042fe200000018b8 */
[----:B------:R-:W1:Y:S07]  /*dda0*/  LDSM.16.M88.4 R184, [R205+0x14800] ;  /* 0x01480000cdb8783b */ /* 0x000e6e0000000200 */
[C---:B------:R-:W-:Y:S01]  /*ddb0*/  HMMA.16816.F32 R188, R8.reuse, R174, R180 ;  /* 0x000000ae08bc723c */ /* 0x040fe200000018b4 */
[----:B------:R-:W4:Y:S07]  /*ddc0*/  LDSM.16.M88.4 R180, [R205+0x15000] ;  /* 0x01500000cdb4783b */ /* 0x000f2e0000000200 */
[C---:B-----5:R-:W-:Y:S08]  /*ddd0*/  HMMA.16816.F32 R228, R8.reuse, R176, R228 ;  /* 0x000000b008e4723c */ /* 0x060ff000000018e4 */
[C---:B--2---:R-:W-:Y:S08]  /*dde0*/  HMMA.16816.F32 R172, R8.reuse, R32, R168 ;  /* 0x0000002008ac723c */ /* 0x044ff000000018a8 */
[----:B------:R-:W-:Y:S01]  /*ddf0*/  HMMA.16816.F32 R168, R8, R34, R28 ;  /* 0x0000002208a8723c */ /* 0x000fe2000000181c */
[----:B------:R-:W2:Y:S07]  /*de00*/  LDSM.16.M88.4 R28, [R205+0x15800] ;  /* 0x01580000cd1c783b */ /* 0x000eae0000000200 */
[C---:B---3--:R-:W-:Y:S08]  /*de10*/  HMMA.16816.F32 R32, R4.reuse, R24, R20 ;  /* 0x000000180420723c */ /* 0x048ff00000001814 */
[----:B------:R-:W-:Y:S01]  /*de20*/  HMMA.16816.F32 R20, R4, R26, R12 ;  /* 0x0000001a0414723c */ /* 0x000fe2000000180c */
[----:B------:R-:W-:Y:S04]  /*de30*/  LDSM.16.M88.4 R12, [R208+0x8000] ;  /* 0x00800000d00c783b */ /* 0x000fe80000000200 */
[----:B------:R-:W3:Y:S03]  /*de40*/  LDSM.16.M88.4 R24, [R204+0x4000] ;  /* 0x00400000cc18783b */ /* 0x000ee60000000200 */
[----:B------:R-:W-:Y:S01]  /*de50*/  HMMA.16816.F32 R196, R8, R178, R196 ;  /* 0x000000b208c4723c */ /* 0x000fe200000018c4 */
[----:B------:R-:W5:Y:S07]  /*de60*/  LDSM.16.M88.4 R176, [R204+0x4800] ;  /* 0x00480000ccb0783b */ /* 0x000f6e0000000200 */
[C---:B-1----:R-:W-:Y:S08]  /*de70*/  HMMA.16816.F32 R8, R4.reuse, R184, R228 ;  /* 0x000000b80408723c */ /* 0x042ff000000018e4 */
[C---:B----4-:R-:W-:Y:S01]  /*de80*/  HMMA.16816.F32 R228, R4.reuse, R180, R192 ;  /* 0x000000b404e4723c */ /* 0x050fe200000018c0 */
[----:B------:R-:W1:Y:S07]  /*de90*/  LDSM.16.M88.4 R192, [R204+0x5000] ;  /* 0x00500000ccc0783b */ /* 0x000e6e0000000200 */
[C---:B------:R-:W-:Y:S08]  /*dea0*/  HMMA.16816.F32 R196, R4.reuse, R186, R196 ;  /* 0x000000ba04c4723c */ /* 0x040ff000000018c4 */
[C---:B------:R-:W-:Y:S08]  /*deb0*/  HMMA.16816.F32 R188, R4.reuse, R182, R188 ;  /* 0x000000b604bc723c */ /* 0x040ff000000018bc */
[C---:B--2---:R-:W-:Y:S08]  /*dec0*/  HMMA.16816.F32 R184, R4.reuse, R28, R172 ;  /* 0x0000001c04b8723c */ /* 0x044ff000000018ac */
[----:B------:R-:W-:Y:S01]  /*ded0*/  HMMA.16816.F32 R180, R4, R30, R168 ;  /* 0x0000001e04b4723c */ /* 0x000fe200000018a8 */
[----:B------:R-:W-:Y:S07]  /*dee0*/  LDSM.16.M88.4 R28, [R151+0x16000] ;  /* 0x01600000971c783b */ /* 0x000fee0000000200 */
[C---:B---3--:R-:W-:Y:S01]  /*def0*/  HMMA.16816.F32 R172, R12.reuse, R24, R32 ;  /* 0x000000180cac723c */ /* 0x048fe20000001820 */
[----:B------:R-:W2:Y:S07]  /*df00*/  LDSM.16.M88.4 R32, [R204+0x5800] ;  /* 0x00580000cc20783b */ /* 0x000eae0000000200 */
[C---:B------:R-:W-:Y:S01]  /*df10*/  HMMA.16816.F32 R168, R12.reuse, R26, R20 ;  /* 0x0000001a0ca8723c */ /* 0x040fe20000001814 */
[----:B------:R-:W-:Y:S07]  /*df20*/  LDSM.16.M88.4 R24, [R151+0x16800] ;  /* 0x016800009718783b */ /* 0x000fee0000000200 */
[C---:B-----5:R-:W-:Y:S01]  /*df30*/  HMMA.16816.F32 R20, R12.reuse, R176, R8 ;  /* 0x000000b00c14723c */ /* 0x060fe20000001808 */
[----:B------:R-:W3:Y:S07]  /*df40*/  LDSM.16.M88.4 R8, [R206+0xc000] ;  /* 0x00c00000ce08783b */ /* 0x000eee0000000200 */
[C---:B------:R-:W-:Y:S01]  /*df50*/  HMMA.16816.F32 R4, R12.reuse, R178, R196 ;  /* 0x000000b20c04723c */ /* 0x040fe200000018c4 */
[----:B------:R-:W-:Y:S07]  /*df60*/  LDSM.16.M88.4 R176, [R151+0x17800] ;  /* 0x0178000097b0783b */ /* 0x000fee0000000200 */
[C---:B-1----:R-:W-:Y:S08]  /*df70*/  HMMA.16816.F32 R228, R12.reuse, R192, R228 ;  /* 0x000000c00ce4723c */ /* 0x042ff000000018e4 */
[C---:B------:R-:W-:Y:S01]  /*df80*/  HMMA.16816.F32 R196, R12.reuse, R194, R188 ;  /* 0x000000c20cc4723c */ /* 0x040fe200000018bc */
[----:B------:R-:W1:Y:S07]  /*df90*/  LDSM.16.M88.4 R192, [R151+0x17000] ;  /* 0x0170000097c0783b */ /* 0x000e6e0000000200 */
[C---:B--2---:R-:W-:Y:S08]  /*dfa0*/  HMMA.16816.F32 R236, R12.reuse, R32, R184 ;  /* 0x000000200cec723c */ /* 0x044ff000000018b8 */
[----:B------:R-:W-:Y:S01]  /*dfb0*/  HMMA.16816.F32 R188, R12, R34, R180 ;  /* 0x000000220cbc723c */ /* 0x000fe200000018b4 */
[----:B------:R-:W-:Y:S07]  /*dfc0*/  LDSM.16.M88.4 R12, [R214] ;  /* 0x00000000d60c783b */ /* 0x000fee0000000200 */
[C---:B---3--:R-:W-:Y:S01]  /*dfd0*/  HMMA.16816.F32 R32, R8.reuse, R26, R4 ;  /* 0x0000001a0820723c */ /* 0x048fe20000001804 */
[----:B------:R-:W2:Y:S07]  /*dfe0*/  LDSM.16.M88.4 R4, [R207+0xc000] ;  /* 0x00c00000cf04783b */ /* 0x000eae0000000200 */
[C---:B------:R-:W-:Y:S08]  /*dff0*/  HMMA.16816.F32 R184, R8.reuse, R28, R172 ;  /* 0x0000001c08b8723c */ /* 0x040ff000000018ac */
[C---:B------:R-:W-:Y:S01]  /*e000*/  HMMA.16816.F32 R180, R8.reuse, R30, R168 ;  /* 0x0000001e08b4723c */ /* 0x040fe200000018a8 */
[----:B------:R-:W3:Y:S07]  /*e010*/  LDSM.16.M88.4 R168, [R212] ;  /* 0x00000000d4a8783b */ /* 0x000eee0000000200 */
[C---:B-1----:R-:W-:Y:S01]  /*e020*/  HMMA.16816.F32 R28, R8.reuse, R192, R228 ;  /* 0x000000c0081c723c */ /* 0x042fe200000018e4 */
[----:B------:R-:W1:Y:S07]  /*e030*/  LDSM.16.M88.4 R228, [R211] ;  /* 0x00000000d3e4783b */ /* 0x000e6e0000000200 */
[C---:B------:R-:W-:Y:S01]  /*e040*/  HMMA.16816.F32 R172, R8.reuse, R24, R20 ;  /* 0x0000001808ac723c */ /* 0x040fe20000001814 */
[----:B------:R-:W4:Y:S07]  /*e050*/  LDSM.16.M88.4 R20, [R213] ;  /* 0x00000000d514783b */ /* 0x000f2e0000000200 */
[C---:B------:R-:W-:Y:S08]  /*e060*/  HMMA.16816.F32 R24, R8.reuse, R194, R196 ;  /* 0x000000c20818723c */ /* 0x040ff000000018c4 */
[C---:B------:R-:W-:Y:S08]  /*e070*/  HMMA.16816.F32 R196, R8.reuse, R176, R236 ;  /* 0x000000b008c4723c */ /* 0x040ff000000018ec */
[----:B------:R-:W-:Y:S01]  /*e080*/  HMMA.16816.F32 R188, R8, R178, R188 ;  /* 0x000000b208bc723c */ /* 0x000fe200000018bc */
[----:B------:R-:W-:Y:S07]  /*e090*/  LDSM.16.M88.4 R8, [R209+0xc000] ;  /* 0x00c00000d108783b */ /* 0x000fee0000000200 */
[C---:B--2---:R-:W-:Y:S08]  /*e0a0*/  HMMA.16816.F32 R192, R4.reuse, R12, R184 ;  /* 0x0000000c04c0723c */ /* 0x044ff000000018b8 */
[C---:B------:R-:W-:Y:S01]  /*e0b0*/  HMMA.16816.F32 R176, R4.reuse, R14, R180 ;  /* 0x0000000e04b0723c */ /* 0x040fe200000018b4 */
[----:B------:R-:W2:Y:S07]  /*e0c0*/  LDSM.16.M88.4 R12, [R205+0x16000] ;  /* 0x01600000cd0c783b */ /* 0x000eae0000000200 */
[C---:B---3--:R-:W-:Y:S08]  /*e0d0*/  HMMA.16816.F32 R180, R4.reuse, R168, R28 ;  /* 0x000000a804b4723c */ /* 0x048ff0000000181c */
[C---:B------:R-:W-:Y:S01]  /*e0e0*/  HMMA.16816.F32 R28, R4.reuse, R170, R24 ;  /* 0x000000aa041c723c */ /* 0x040fe20000001818 */
[----:B------:R-:W3:Y:S04]  /*e0f0*/  LDSM.16.M88.4 R168, [R205+0x16800] ;  /* 0x01680000cda8783b */ /* 0x000ee80000000200 */
[----:B------:R-:W-:Y:S03]  /*e100*/  LDSM.16.M88.4 R24, [R204+0x6000] ;  /* 0x00600000cc18783b */ /* 0x000fe60000000200 */
[C---:B-1----:R-:W-:Y:S08]  /*e110*/  HMMA.16816.F32 R196, R4.reuse, R228, R196 ;  /* 0x000000e404c4723c */ /* 0x042ff000000018c4 */
[C---:B----4-:R-:W-:Y:S08]  /*e120*/  HMMA.16816.F32 R172, R4.reuse, R20, R172 ;  /* 0x0000001404ac723c */ /* 0x050ff000000018ac */
[C---:B------:R-:W-:Y:S01]  /*e130*/  HMMA.16816.F32 R184, R4.reuse, R22, R32 ;  /* 0x0000001604b8723c */ /* 0x040fe20000001820 */
[----:B------:R-:W1:Y:S07]  /*e140*/  LDSM.16.M88.4 R32, [R205+0x17000] ;  /* 0x01700000cd20783b */ /* 0x000e6e0000000200 */
[----:B------:R-:W-:Y:S01]  /*e150*/  HMMA.16816.F32 R228, R4, R230, R188 ;  /* 0x000000e604e4723c */ /* 0x000fe200000018bc */
[----:B------:R-:W4:Y:S07]  /*e160*/  LDSM.16.M88.4 R4, [R208+0xc000] ;  /* 0x00c00000d004783b */ /* 0x000f2e0000000200 */
[C---:B--2---:R-:W-:Y:S08]  /*e170*/  HMMA.16816.F32 R20, R8.reuse, R12, R192 ;  /* 0x0000000c0814723c */ /* 0x044ff000000018c0 */
[C---:B------:R-:W-:Y:S01]  /*e180*/  HMMA.16816.F32 R12, R8.reuse, R14, R176 ;  /* 0x0000000e080c723c */ /* 0x040fe200000018b0 */
[----:B------:R-:W2:Y:S07]  /*e190*/  LDSM.16.M88.4 R176, [R204+0x6800] ;  /* 0x00680000ccb0783b */ /* 0x000eae0000000200 */
[C---:B---3--:R-:W-:Y:S08]  /*e1a0*/  HMMA.16816.F32 R172, R8.reuse, R168, R172 ;  /* 0x000000a808ac723c */ /* 0x048ff000000018ac */
[C---:B------:R-:W-:Y:S01]  /*e1b0*/  HMMA.16816.F32 R168, R8.reuse, R170, R184 ;  /* 0x000000aa08a8723c */ /* 0x040fe200000018b8 */
[----:B------:R-:W3:Y:S07]  /*e1c0*/  LDSM.16.M88.4 R184, [R205+0x17800] ;  /* 0x01780000cdb8783b */ /* 0x000eee0000000200 */
[----:B-1----:R-:W-:Y:S08]  /*e1d0*/  HMMA.16816.F32 R180, R8, R32, R180 ;  /* 0x0000002008b4723c */ /* 0x002ff000000018b4 */
[C---:B----4-:R-:W-:Y:S01]  /*e1e0*/  HMMA.16816.F32 R192, R4.reuse, R24, R20 ;  /* 0x0000001804c0723c */ /* 0x050fe20000001814 */
[----:B------:R-:W1:Y:S07]  /*e1f0*/  LDSM.16.M88.4 R20, [R204+0x7000] ;  /* 0x00700000cc14783b */ /* 0x000e6e0000000200 */
[----:B------:R-:W-:Y:S01]  /*e200*/  HMMA.16816.F32 R24, R4, R26, R12 ;  /* 0x0000001a0418723c */ /* 0x000fe2000000180c */
[----:B------:R-:W4:Y:S06]  /*e210*/  I2F R12, R2 ;  /* 0x00000002000c7306 */ /* 0x000f2c0000201400 */
[----:B------:R-:W-:Y:S01]  /*e220*/  IADD3 R13, R0, 0x9, RZ ;  /* 0x00000009000d7810 */ /* 0x000fe20007ffe0ff */
[----:B------:R-:W-:Y:S01]  /*e230*/  HMMA.16816.F32 R32, R8, R34, R28 ;  /* 0x000000220820723c */ /* 0x000fe2000000181c */
[----:B------:R5:W1:Y:S07]  /*e240*/  I2F R14, R3 ;  /* 0x00000003000e7306 */ /* 0x000a6e0000201400 */
[----:B--2---:R-:W-:Y:S01]  /*e250*/  HMMA.16816.F32 R28, R4, R176, R172 ;  /* 0x000000b0041c723c */ /* 0x004fe200000018ac */
[----:B------:R-:W2:Y:S01]  /*e260*/  I2F R19, R13 ;  /* 0x0000000d00137306 */ /* 0x000ea20000201400 */
[----:B----4-:R-:W-:Y:S01]  /*e270*/  FFMA.FTZ R15, R12, UR4, R193 ;  /* 0x000000040c0f7c23 */ /* 0x010fe200080100c1 */
[----:B------:R-:W-:-:S05]  /*e280*/  IADD3 R2, R0, 0x10, RZ ;  /* 0x0000001000027810 */ /* 0x000fca0007ffe0ff */
[----:B---3--:R-:W-:Y:S01]  /*e290*/  HMMA.16816.F32 R188, R8, R184, R196 ;  /* 0x000000b808bc723c */ /* 0x008fe200000018c4 */
[----:B------:R-:W3:Y:S06]  /*e2a0*/  I2F R18, R2 ;  /* 0x0000000200127306 */ /* 0x000eec0000201400 */
[----:B------:R-:W-:Y:S01]  /*e2b0*/  FSEL R184, R15, -INF , !P0 ;  /* 0xff8000000fb87808 */ /* 0x000fe20004000000 */
[----:B------:R-:W-:Y:S01]  /*e2c0*/  HMMA.16816.F32 R168, R4, R178, R168 ;  /* 0x000000b204a8723c */ /* 0x000fe200000018a8 */
[----:B------:R-:W-:Y:S01]  /*e2d0*/  ISETP.GE.AND P0, PT, R3, R17, PT ;  /* 0x000000110300720c */ /* 0x000fe20003f06270 */
[----:B-----5:R-:W-:Y:S01]  /*e2e0*/  FFMA.FTZ R3, R12, UR4, R195 ;  /* 0x000000040c037c23 */ /* 0x020fe200080100c3 */
[----:B------:R-:W-:-:S04]  /*e2f0*/  IADD3 R12, R0, 0x11, RZ ;  /* 0x00000011000c7810 */ /* 0x000fc80007ffe0ff */
[----:B------:R-:W4:Y:S01]  /*e300*/  I2F R15, R12 ;  /* 0x0000000c000f7306 */ /* 0x000f220000201400 */
[C---:B-1----:R-:W-:Y:S07]  /*e310*/  HMMA.16816.F32 R172, R4.reuse, R20, R180 ;  /* 0x0000001404ac723c */ /* 0x042fee00000018b4 */
[C---:B------:R-:W-:Y:S01]  /*e320*/  FFMA.FTZ R20, R14.reuse, UR4, R24 ;  /* 0x000000040e147c23 */ /* 0x040fe20008010018 */
[----:B------:R-:W-:Y:S01]  /*e330*/  HMMA.16816.F32 R176, R4, R22, R32 ;  /* 0x0000001604b0723c */ /* 0x000fe20000001820 */
[----:B------:R-:W1:Y:S01]  /*e340*/  LDSM.16.M88.4 R32, [R204+0x7800] ;  /* 0x00780000cc20783b */ /* 0x000e620000000200 */
[----:B------:R-:W-:Y:S01]  /*e350*/  FFMA.FTZ R14, R14, UR4, R26 ;  /* 0x000000040e0e7c23 */ /* 0x000fe2000801001a */
[----:B------:R-:W-:Y:S01]  /*e360*/  FSEL R180, R3, -INF , !P2 ;  /* 0xff80000003b47808 */ /* 0x000fe20005000000 */
[----:B--2---:R-:W-:Y:S01]  /*e370*/  FFMA.FTZ R3, R19, UR4, R25 ;  /* 0x0000000413037c23 */ /* 0x004fe20008010019 */
[----:B------:R-:W-:Y:S01]  /*e380*/  FSEL R149, R20, -INF , !P1 ;  /* 0xff80000014957808 */ /* 0x000fe20004800000 */
[----:B---3--:R-:W-:Y:S01]  /*e390*/  FFMA.FTZ R20, R18, UR4, R30 ;  /* 0x0000000412147c23 */ /* 0x008fe2000801001e */
[----:B------:R-:W-:Y:S01]  /*e3a0*/  ISETP.GE.AND P2, PT, R13, R16, PT ;  /* 0x000000100d00720c */ /* 0x000fe20003f46270 */
[----:B------:R-:W-:-:S04]  /*e3b0*/  DEPBAR.LE SB0, 0x0 ;  /* 0x000080000000791a */ /* 0x000fc80000000000 */
[----:B------:R-:W-:Y:S01]  /*e3c0*/  BAR.SYNC.DEFER_BLOCKING 0x0 ;  /* 0x0000000000007b1d */ /* 0x000fe20000010000 */
[----:B------:R-:W-:Y:S02]  /*e3d0*/  ISETP.GE.AND P1, PT, R13, R17, PT ;  /* 0x000000110d00720c */ /* 0x000fe40003f26270 */
[----:B------:R-:W-:Y:S02]  /*e3e0*/  IADD3 R13, R0, 0x18, RZ ;  /* 0x00000018000d7810 */ /* 0x000fe40007ffe0ff */
[----:B------:R-:W-:Y:S02]  /*e3f0*/  FSEL R181, R14, -INF , !P0 ;  /* 0xff8000000eb57808 */ /* 0x000fe40004000000 */
[----:B------:R-:W2:Y:S01]  /*e400*/  I2F R14, R13 ;  /* 0x0000000d000e7306 */ /* 0x000ea20000201400 */
[----:B------:R-:W-:Y:S02]  /*e410*/  FSEL R150, R3, -INF , !P2 ;  /* 0xff80000003967808 */ /* 0x000fe40005000000 */
[----:B------:R-:W-:-:S02]  /*e420*/  IADD3 R3, R0, 0x19, RZ ;  /* 0x0000001900037810 */ /* 0x000fc40007ffe0ff */
[CC--:B------:R-:W-:Y:S02]  /*e430*/  ISETP.GE.AND P0, PT, R2.reuse, R16.reuse, PT ;  /* 0x000000100200720c */ /* 0x0c0fe40003f06270 */
[-C--:B------:R-:W-:Y:S01]  /*e440*/  ISETP.GE.AND P2, PT, R2, R17.reuse, PT ;  /* 0x000000110200720c */ /* 0x080fe20003f46270 */
[----:B------:R-:W-:Y:S02]  /*e450*/  FFMA.FTZ R2, R19, UR4, R27 ;  /* 0x0000000413027c23 */ /* 0x000fe4000801001b */
[----:B------:R-:W-:Y:S01]  /*e460*/  FFMA.FTZ R19, R18, UR4, R28 ;  /* 0x0000000412137c23 */ /* 0x000fe2000801001c */
[----:B------:R-:W-:Y:S01]  /*e470*/  FSEL R232, R20, -INF , !P2 ;  /* 0xff80000014e87808 */ /* 0x000fe20005000000 */
[----:B------:R-:W3:Y:S01]  /*e480*/  I2F R18, R3 ;  /* 0x0000000300127306 */ /* 0x000ee20000201400 */
[----:B------:R-:W-:Y:S02]  /*e490*/  FSEL R28, R2, -INF , !P1 ;  /* 0xff800000021c7808 */ /* 0x000fe40004800000 */
[----:B------:R-:W-:Y:S01]  /*e4a0*/  FSEL R185, R19, -INF , !P0 ;  /* 0xff80000013b97808 */ /* 0x000fe20004000000 */
[C---:B----4-:R-:W-:Y:S01]  /*e4b0*/  FFMA.FTZ R19, R15.reuse, UR4, R31 ;  /* 0x000000040f137c23 */ /* 0x050fe2000801001f */
[-C--:B------:R-:W-:Y:S01]  /*e4c0*/  ISETP.GE.AND P1, PT, R12, R16.reuse, PT ;  /* 0x000000100c00720c */ /* 0x080fe20003f26270 */
[----:B--2---:R-:W-:Y:S01]  /*e4d0*/  FFMA.FTZ R20, R14, UR4, R168 ;  /* 0x000000040e147c23 */ /* 0x004fe200080100a8 */
[----:B------:R-:W-:Y:S01]  /*e4e0*/  ISETP.GE.AND P0, PT, R12, R17, PT ;  /* 0x000000110c00720c */ /* 0x000fe20003f06270 */
[----:B------:R-:W-:Y:S01]  /*e4f0*/  FFMA.FTZ R12, R15, UR4, R29 ;  /* 0x000000040f0c7c23 */ /* 0x000fe2000801001d */
[----:B------:R-:W-:Y:S01]  /*e500*/  IADD3 R2, R0, 0x20, RZ ;  /* 0x0000002000027810 */ /* 0x000fe20007ffe0ff */
[----:B------:R-:W-:Y:S01]  /*e510*/  FFMA.FTZ R14, R14, UR4, R170 ;  /* 0x000000040e0e7c23 */ /* 0x000fe200080100aa */
[----:B------:R-:W-:Y:S01]  /*e520*/  ISETP.GE.AND P2, PT, R13, R16, PT ;  /* 0x000000100d00720c */ /* 0x000fe20003f46270 */
[----:B-1----:R-:W-:Y:S01]  /*e530*/  HMMA.16816.F32 R24, R4, R32, R188 ;  /* 0x000000200418723c */ /* 0x002fe200000018bc */
[----:B------:R-:W1:Y:S01]  /*e540*/  I2F R15, R2 ;  /* 0x00000002000f7306 */ /* 0x000e620000201400 */
[----:B------:R-:W-:-:S02]  /*e550*/  FSEL R195, R12, -INF , !P1 ;  /* 0xff8000000cc37808 */ /* 0x000fc40004800000 */
[----:B------:R-:W-:Y:S02]  /*e560*/  IADD3 R12, R0, 0x21, RZ ;  /* 0x00000021000c7810 */ /* 0x000fe40007ffe0ff */
[-C--:B------:R-:W-:Y:S02]  /*e570*/  ISETP.GE.AND P1, PT, R13, R17.reuse, PT ;  /* 0x000000110d00720c */ /* 0x080fe40003f26270 */
[----:B------:R-:W-:Y:S01]  /*e580*/  FSEL R227, R19, -INF , !P0 ;  /* 0xff80000013e37808 */ /* 0x000fe20004000000 */
[----:B------:R-:W2:Y:S01]  /*e590*/  I2F R13, R12 ;  /* 0x0000000c000d7306 */ /* 0x000ea20000201400 */
[----:B------:R-:W-:Y:S01]  /*e5a0*/  FSEL R193, R20, -INF , !P2 ;  /* 0xff80000014c17808 */ /* 0x000fe20005000000 */
[C---:B---3--:R-:W-:Y:S01]  /*e5b0*/  FFMA.FTZ R19, R18.reuse, UR4, R169 ;  /* 0x0000000412137c23 */ /* 0x048fe200080100a9 */
[C---:B------:R-:W-:Y:S01]  /*e5c0*/  ISETP.GE.AND P0, PT, R3.reuse, R16, PT ;  /* 0x000000100300720c */ /* 0x040fe20003f06270 */
[----:B------:R-:W-:Y:S01]  /*e5d0*/  HMMA.16816.F32 R20, R8, R186, R228 ;  /* 0x000000ba0814723c */ /* 0x000fe200000018e4 */
[----:B------:R-:W-:Y:S01]  /*e5e0*/  ISETP.GE.AND P2, PT, R3, R17, PT ;  /* 0x000000110300720c */ /* 0x000fe20003f46270 */
[----:B------:R-:W-:Y:S01]  /*e5f0*/  FFMA.FTZ R18, R18, UR4, R171 ;  /* 0x0000000412127c23 */ /* 0x000fe200080100ab */
[----:B------:R-:W-:-:S02]  /*e600*/  IADD3 R3, R0, 0x28, RZ ;  /* 0x0000002800037810 */ /* 0x000fc40007ffe0ff */
[----:B------:R-:W-:Y:S02]  /*e610*/  FSEL R240, R14, -INF , !P1 ;  /* 0xff8000000ef07808 */ /* 0x000fe40004800000 */
[----:B------:R-:W-:Y:S01]  /*e620*/  FSEL R233, R19, -INF , !P0 ;  /* 0xff80000013e97808 */ /* 0x000fe20004000000 */
[----:B------:R3:W-:Y:S01]  /*e630*/  I2F R14, R3 ;  /* 0x00000003000e7306 */ /* 0x0007e20000201400 */
[C---:B------:R-:W-:Y:S01]  /*e640*/  ISETP.GE.AND P1, PT, R2.reuse, R16, PT ;  /* 0x000000100200720c */ /* 0x040fe20003f26270 */
[C---:B-1----:R-:W-:Y:S01]  /*e650*/  FFMA.FTZ R19, R15.reuse, UR4, R172 ;  /* 0x000000040f137c23 */ /* 0x042fe200080100ac */
[----:B------:R-:W-:Y:S01]  /*e660*/  ISETP.GE.AND P0, PT, R2, R17, PT ;  /* 0x000000110200720c */ /* 0x000fe20003f06270 */
[----:B------:R-:W-:Y:S01]  /*e670*/  FFMA.FTZ R9, R15, UR4, R174 ;  /* 0x000000040f097c23 */ /* 0x000fe200080100ae */
[C---:B------:R-:W-:Y:S02]  /*e680*/  IADD3 R2, R0.reuse, 0x29, RZ ;  /* 0x0000002900027810 */ /* 0x040fe40007ffe0ff */
[----:B------:R-:W-:-:S02]  /*e690*/  IADD3 R8, R0, 0x30, RZ ;  /* 0x0000003000087810 */ /* 0x000fc40007ffe0ff */
[----:B------:R-:W1:Y:S01]  /*e6a0*/  I2F R10, R2 ;  /* 0x00000002000a7306 */ /* 0x000e620000201400 */
[----:B------:R-:W-:Y:S02]  /*e6b0*/  FSEL R186, R18, -INF , !P2 ;  /* 0xff80000012ba7808 */ /* 0x000fe40005000000 */
[----:B------:R-:W-:Y:S02]  /*e6c0*/  FSEL R247, R19, -INF , !P1 ;  /* 0xff80000013f77808 */ /* 0x000fe40004800000 */
[CC--:B------:R-:W-:Y:S02]  /*e6d0*/  ISETP.GE.AND P2, PT, R12.reuse, R16.reuse, PT ;  /* 0x000000100c00720c */ /* 0x0c0fe40003f46270 */
[----:B------:R-:W-:Y:S01]  /*e6e0*/  ISETP.GE.AND P1, PT, R12, R17, PT ;  /* 0x000000110c00720c */ /* 0x000fe20003f26270 */
[----:B--2---:R-:W-:Y:S01]  /*e6f0*/  FFMA.FTZ R12, R13, UR4, R173 ;  /* 0x000000040d0c7c23 */ /* 0x004fe200080100ad */
[----:B------:R-:W-:Y:S01]  /*e700*/  FSEL R9, R9, -INF , !P0 ;  /* 0xff80000009097808 */ /* 0x000fe20004000000 */
[----:B------:R-:W2:Y:S01]  /*e710*/  I2F R11, R8 ;  /* 0x00000008000b7306 */ /* 0x000ea20000201400 */
[----:B------:R-:W-:Y:S01]  /*e720*/  FFMA.FTZ R13, R13, UR4, R175 ;  /* 0x000000040d0d7c23 */ /* 0x000fe200080100af */
[----:B------:R-:W-:Y:S01]  /*e730*/  ISETP.GE.AND P0, PT, R3, R16, PT ;  /* 0x000000100300720c */ /* 0x000fe20003f06270 */
[----:B------:R-:W-:Y:S01]  /*e740*/  HMMA.16816.F32 R20, R4, R34, R20 ;  /* 0x000000220414723c */ /* 0x000fe20000001814 */
[----:B------:R4:W-:Y:S01]  /*e750*/  STL [R1+0x10], R9 ;  /* 0x0000100901007387 */ /* 0x0009e20000100800 */
[----:B------:R-:W-:-:S02]  /*e760*/  FSEL R242, R12, -INF , !P2 ;  /* 0xff8000000cf27808 */ /* 0x000fc40005000000 */
[----:B------:R-:W-:Y:S02]  /*e770*/  ISETP.GE.AND P2, PT, R3, R17, PT ;  /* 0x000000110300720c */ /* 0x000fe40003f46270 */
[----:B---3--:R-:W-:Y:S01]  /*e780*/  IADD3 R3, R0, 0x31, RZ ;  /* 0x0000003100037810 */ /* 0x008fe20007ffe0ff */
[C---:B-1----:R-:W-:Y:S01]  /*e790*/  FFMA.FTZ R4, R10.reuse, UR4, R177 ;  /* 0x000000040a047c23 */ /* 0x042fe200080100b1 */
[----:B------:R-:W-:Y:S01]  /*e7a0*/  FSEL R12, R13, -INF , !P1 ;  /* 0xff8000000d0c7808 */ /* 0x000fe20004800000 */
[----:B------:R-:W-:Y:S01]  /*e7b0*/  FFMA.FTZ R6, R10, UR4, R179 ;  /* 0x000000040a067c23 */ /* 0x000fe200080100b3 */
[----:B------:R-:W-:-:S03]  /*e7c0*/  ISETP.GE.AND P1, PT, R2, R16, PT ;  /* 0x000000100200720c */ /* 0x000fc60003f26270 */
[----:B------:R-:W-:Y:S01]  /*e7d0*/  STL [R1+0x4], R12 ;  /* 0x0000040c01007387 */ /* 0x000fe20000100800 */
[----:B------:R-:W-:Y:S01]  /*e7e0*/  FSEL R241, R4, -INF , !P1 ;  /* 0xff80000004f17808 */ /* 0x000fe20004800000 */
[----:B--2---:R-:W-:Y:S01]  /*e7f0*/  FFMA.FTZ R4, R11, UR4, R26 ;  /* 0x000000040b047c23 */ /* 0x004fe2000801001a */
[----:B------:R-:W-:-:S04]  /*e800*/  ISETP.GE.AND P1, PT, R8, R17, PT ;  /* 0x000000110800720c */ /* 0x000fc80003f26270 */
[----:B------:R-:W-:Y:S02]  /*e810*/  FSEL R168, R4, -INF , !P1 ;  /* 0xff80000004a87808 */ /* 0x000fe40004800000 */
[----:B------:R-:W1:Y:S01]  /*e820*/  I2F R4, R0 ;  /* 0x0000000000047306 */ /* 0x000e620000201400 */
[----:B------:R-:W-:Y:S01]  /*e830*/  ISETP.GE.AND P1, PT, R0, R16, PT ;  /* 0x000000100000720c */ /* 0x000fe20003f26270 */
[C---:B----4-:R-:W-:Y:S02]  /*e840*/  FFMA.FTZ R9, R14.reuse, UR4, R176 ;  /* 0x000000040e097c23 */ /* 0x050fe400080100b0 */
[----:B------:R-:W-:-:S03]  /*e850*/  FFMA.FTZ R14, R14, UR4, R178 ;  /* 0x000000040e0e7c23 */ /* 0x000fc600080100b2 */
[----:B------:R-:W-:Y:S02]  /*e860*/  FSEL R243, R9, -INF , !P0 ;  /* 0xff80000009f37808 */ /* 0x000fe40004000000 */
[----:B------:R-:W-:Y:S01]  /*e870*/  I2F R9, R3 ;  /* 0x0000000300097306 */ /* 0x000fe20000201400 */
[----:B------:R-:W-:Y:S02]  /*e880*/  FSEL R7, R14, -INF , !P2 ;  /* 0xff8000000e077808 */ /* 0x000fe40005000000 */
[----:B------:R-:W-:Y:S02]  /*e890*/  ISETP.GE.AND P0, PT, R2, R17, PT ;  /* 0x000000110200720c */ /* 0x000fe40003f06270 */
[-C--:B------:R-:W-:Y:S01]  /*e8a0*/  ISETP.GE.AND P2, PT, R8, R16.reuse, PT ;  /* 0x000000100800720c */ /* 0x080fe20003f46270 */
[----:B------:R2:W-:Y:S01]  /*e8b0*/  STL [R1], R7 ;  /* 0x0000000701007387 */ /* 0x0005e20000100800 */
[----:B------:R-:W-:Y:S01]  /*e8c0*/  IADD3 R2, R0, 0x38, RZ ;  /* 0x0000003800027810 */ /* 0x000fe20007ffe0ff */
[----:B-1----:R-:W-:Y:S01]  /*e8d0*/  FFMA.FTZ R15, R4, UR4, R194 ;  /* 0x00000004040f7c23 */ /* 0x002fe200080100c2 */
[----:B------:R-:W-:Y:S01]  /*e8e0*/  FSEL R171, R6, -INF , !P0 ;  /* 0xff80000006ab7808 */ /* 0x000fe20004000000 */
[----:B------:R-:W-:Y:S01]  /*e8f0*/  FFMA.FTZ R14, R4, UR4, R192 ;  /* 0x00000004040e7c23 */ /* 0x000fe200080100c0 */
[----:B------:R-:W1:Y:S01]  /*e900*/  I2F R5, R2 ;  /* 0x0000000200057306 */ /* 0x000e620000201400 */
[----:B------:R-:W-:-:S03]  /*e910*/  ISETP.GE.AND P0, PT, R3, R16, PT ;  /* 0x000000100300720c */ /* 0x000fc60003f06270 */
[----:B------:R-:W-:Y:S01]  /*e920*/  FSEL R14, R14, -INF , !P1 ;  /* 0xff8000000e0e7808 */ /* 0x000fe20004800000 */
[C---:B-1----:R-:W-:Y:S02]  /*e930*/  FFMA.FTZ R6, R5.reuse, UR4, R20 ;  /* 0x0000000405067c23 */ /* 0x042fe40008010014 */
[----:B------:R-:W-:Y:S02]  /*e940*/  FFMA.FTZ R5, R5, UR4, R22 ;  /* 0x0000000405057c23 */ /* 0x000fe40008010016 */
[----:B--2---:R-:W-:-:S05]  /*e950*/  FFMA.FTZ R7, R11, UR4, R24 ;  /* 0x000000040b077c23 */ /* 0x004fca0008010018 */
[----:B------:R-:W-:Y:S01]  /*e960*/  FSEL R18, R7, -INF , !P2 ;  /* 0xff80000007127808 */ /* 0x000fe20005000000 */
[----:B------:R-:W-:Y:S01]  /*e970*/  FFMA.FTZ R7, R9, UR4, R27 ;  /* 0x0000000409077c23 */ /* 0x000fe2000801001b */
[----:B------:R-:W-:Y:S01]  /*e980*/  ISETP.GE.AND P2, PT, R3, R17, PT ;  /* 0x000000110300720c */ /* 0x000fe20003f46270 */
[----:B------:R-:W-:-:S03]  /*e990*/  FFMA.FTZ R3, R9, UR4, R25 ;  /* 0x0000000409037c23 */ /* 0x000fc60008010019 */
[----:B------:R-:W-:Y:S02]  /*e9a0*/  FSEL R172, R7, -INF , !P2 ;  /* 0xff80000007ac7808 */ /* 0x000fe40005000000 */
[----:B------:R-:W-:Y:S02]  /*e9b0*/  FSEL R169, R3, -INF , !P0 ;  /* 0xff80000003a97808 */ /* 0x000fe40004000000 */
[C---:B------:R-:W-:Y:S02]  /*e9c0*/  ISETP.GE.AND P0, PT, R0.reuse, R17, PT ;  /* 0x000000110000720c */ /* 0x040fe40003f06270 */
[----:B------:R-:W-:Y:S02]  /*e9d0*/  IADD3 R0, R0, 0x39, RZ ;  /* 0x0000003900007810 */ /* 0x000fe40007ffe0ff */
[----:B------:R-:W-:Y:S02]  /*e9e0*/  ISETP.GE.AND P2, PT, R2, R16, PT ;  /* 0x000000100200720c */ /* 0x000fe40003f46270 */
[----:B------:R-:W1:Y:S01]  /*e9f0*/  I2F R3, R0 ;  /* 0x0000000000037306 */ /* 0x000e620000201400 */
[----:B------:R-:W-:-:S02]  /*ea00*/  FSEL R15, R15, -INF , !P0 ;  /* 0xff8000000f0f7808 */ /* 0x000fc40004000000 */
[----:B------:R-:W-:Y:S02]  /*ea10*/  PLOP3.LUT P0, PT, PT, PT, UP0, 0x80, 0x0 ;  /* 0x000000000000781c */ /* 0x000fe40003f0f008 */
[----:B------:R-:W-:Y:S02]  /*ea20*/  FSEL R170, R6, -INF , !P2 ;  /* 0xff80000006aa7808 */ /* 0x000fe40005000000 */
[-C--:B------:R-:W-:Y:S02]  /*ea30*/  ISETP.GE.AND P2, PT, R2, R17.reuse, PT ;  /* 0x000000110200720c */ /* 0x080fe40003f46270 */
[C---:B------:R-:W-:Y:S02]  /*ea40*/  ISETP.GE.AND P1, PT, R0.reuse, R17, PT ;  /* 0x000000110000720c */ /* 0x040fe40003f26270 */
[----:B------:R-:W-:Y:S02]  /*ea50*/  FSEL R189, R5, -INF , !P2 ;  /* 0xff80000005bd7808 */ /* 0x000fe40005000000 */
[----:B------:R-:W-:Y:S01]  /*ea60*/  ISETP.GE.AND P2, PT, R0, R16, PT ;  /* 0x000000100000720c */ /* 0x000fe20003f46270 */
[----:B-1----:R-:W-:-:S02]  /*ea70*/  FFMA.FTZ R0, R3, UR4, R21 ;  /* 0x0000000403007c23 */ /* 0x002fc40008010015 */
        /* <DEDUP_REMOVED lines=78> */
.L_x_836:
[----:B------:R-:W-:Y:S05]  /*ef60*/  BSYNC B0 ;  /* 0x0000000000007941 */ /* 0x000fea0003800000 */
.L_x_835:
[----:B------:R-:W0:Y:S02]  /*ef70*/  LDGDEPBAR ;  /* 0x00000000000079af */ /* 0x000e240000000000 */
.L_x_834:
[----:B------:R2:W-:Y:S01]  /*ef80*/  STL [R1+0x6c], R205 ;  /* 0x00006ccd01007387 */ /* 0x0005e20000100800 */
[----:B------:R-:W-:Y:S02]  /*ef90*/  FMNMX.FTZ R0, R252, R14, !PT ;  /* 0x0000000efc007209 */ /* 0x000fe40007810000 */
[----:B------:R-:W-:Y:S01]  /*efa0*/  MOV R194, R18 ;  /* 0x0000001200c27202 */ /* 0x000fe20000000f00 */
[----:B------:R-:W-:Y:S01]  /*efb0*/  USHF.L.U32 UR6, UR37, 0x1, URZ ;  /* 0x0000000125067899 */ /* 0x000fe2000800063f */
[----:B------:R-:W-:Y:S04]  /*efc0*/  LDSM.16.MT88.4 R20, [R200+0x18000] ;  /* 0x01800000c814783b */ /* 0x000fe80000004200 */
[----:B--2---:R-:W2:Y:S04]  /*efd0*/  LDL.LU R205, [R1+0x10] ;  /* 0x0000100001cd7983 */ /* 0x004ea80000300800 */
[----:B------:R3:W-:Y:S04]  /*efe0*/  STL [R1+0x68], R204 ;  /* 0x000068cc01007387 */ /* 0x0007e80000100800 */
[----:B---3--:R-:W3:Y:S04]  /*eff0*/  LDL.LU R204, [R1+0x4] ;  /* 0x0000040001cc7983 */ /* 0x008ee80000300800 */
[----:B------:R4:W-:Y:S04]  /*f000*/  STL [R1+0x64], R151 ;  /* 0x0000649701007387 */ /* 0x0009e80000100800 */
[----:B----4-:R-:W4:Y:S04]  /*f010*/  LDL.LU R151, [R1] ;  /* 0x0000000001977983 */ /* 0x010f280000300800 */
[----:B-1----:R-:W4:Y:S04]  /*f020*/  LDL R7, [R1+0x44] ;  /* 0x0000440001077983 */ /* 0x002f280000100800 */
[----:B------:R-:W4:Y:S04]  /*f030*/  LDL R3, [R1+0x50] ;  /* 0x0000500001037983 */ /* 0x000f280000100800 */
        /* <DEDUP_REMOVED lines=22> */
[----:B------:R-:W-:-:S04]  /*f1a0*/  FMNMX.FTZ R148, R170, R148, !PT ;  /* 0x00000094aa947209 */ /* 0x000fc80007810000 */
[----:B------:R-:W-:-:S05]  /*f1b0*/  FMNMX.FTZ R148, R182, R148, !PT ;  /* 0x00000094b6947209 */ /* 0x000fca0007810000 */
[----:B------:R-:W1:Y:S02]  /*f1c0*/  SHFL.BFLY PT, R2, R148, 0x2, 0x1f ;  /* 0x0c401f0094027f89 */ /* 0x000e6400000e0000 */
[----:B-1----:R-:W-:Y:S01]  /*f1d0*/  FMNMX.FTZ R148, R148, R2, !PT ;  /* 0x0000000294947209 */ /* 0x002fe20007810000 */
[----:B------:R-:W-:-:S04]  /*f1e0*/  IMAD.U32 R2, RZ, RZ, UR6 ;  /* 0x00000006ff027e24 */ /* 0x000fc8000f8e00ff */
[----:B------:R-:W1:Y:S02]  /*f1f0*/  SHFL.BFLY PT, R5, R148, 0x1, 0x1f ;  /* 0x0c201f0094057f89 */ /* 0x000e6400000e0000 */
[----:B-1----:R-:W-:-:S04]  /*f200*/  FMNMX.FTZ R148, R148, R5, !PT ;  /* 0x0000000594947209 */ /* 0x002fc80007810000 */
[----:B------:R-:W-:Y:S02]  /*f210*/  FSETP.NEU.FTZ.AND P2, PT, R148, -INF , PT ;  /* 0xff8000009400780b */ /* 0x000fe40003f5d000 */
[----:B--2---:R-:W-:-:S04]  /*f220*/  FMNMX.FTZ R0, R205, R0, !PT ;  /* 0x00000000cd007209 */ /* 0x004fc80007810000 */
[----:B---3--:R-:W-:-:S04]  /*f230*/  FMNMX.FTZ R0, R204, R0, !PT ;  /* 0x00000000cc007209 */ /* 0x008fc80007810000 */
[----:B----4-:R-:W-:-:S04]  /*f240*/  FMNMX.FTZ R0, R151, R0, !PT ;  /* 0x0000000097007209 */ /* 0x010fc80007810000 */
[----:B------:R-:W-:Y:S01]  /*f250*/  FMNMX.FTZ R0, R171, R0, !PT ;  /* 0x00000000ab007209 */ /* 0x000fe20007810000 */
[----:B------:R-:W-:-:S03]  /*f260*/  IMAD.WIDE.U32 R174, R7, -0x326172a9, RZ ;  /* 0xcd9e8d5707ae7825 */ /* 0x000fc600078e00ff */
[----:B------:R-:W-:Y:S02]  /*f270*/  FMNMX.FTZ R0, R168, R0, !PT ;  /* 0x00000000a8007209 */ /* 0x000fe40007810000 */
[----:B------:R-:W-:Y:S02]  /*f280*/  LOP3.LUT R3, R175, R3, RZ, 0x3c, !PT ;  /* 0x00000003af037212 */ /* 0x000fe400078e3cff */
[----:B------:R-:W-:Y:S01]  /*f290*/  FMNMX.FTZ R0, R172, R0, !PT ;  /* 0x00000000ac007209 */ /* 0x000fe20007810000 */
[----:B------:R-:W-:-:S03]  /*f2a0*/  IMAD.WIDE.U32 R34, R6, -0x2daee0ad, RZ ;  /* 0xd2511f5306227825 */ /* 0x000fc600078e00ff */
[----:B------:R-:W-:Y:S01]  /*f2b0*/  FMNMX.FTZ R0, R189, R0, !PT ;  /* 0x00000000bd007209 */ /* 0x000fe20007810000 */
[----:B------:R-:W-:Y:S01]  /*f2c0*/  IMAD.WIDE.U32 R32, R3, -0x2daee0ad, RZ ;  /* 0xd2511f5303207825 */ /* 0x000fe200078e00ff */
[----:B------:R-:W-:Y:S02]  /*f2d0*/  LOP3.LUT R2, R35, UR39, R2, 0x96, !PT ;  /* 0x0000002723027c12 */ /* 0x000fe4000f8e9602 */
[----:B------:R-:W-:Y:S02]  /*f2e0*/  FMNMX.FTZ R0, R192, R0, !PT ;  /* 0x00000000c0007209 */ /* 0x000fe40007810000 */
[----:B------:R-:W-:Y:S01]  /*f2f0*/  LOP3.LUT R6, R33, UR15, R34, 0x96, !PT ;  /* 0x0000000f21067c12 */ /* 0x000fe2000f8e9622 */
[----:B------:R-:W-:Y:S02]  /*f300*/  IMAD.WIDE.U32 R2, R2, -0x326172a9, RZ ;  /* 0xcd9e8d5702027825 */ /* 0x000fe400078e00ff */
[----:B------:R-:W1:Y:S02]  /*f310*/  SHFL.BFLY PT, R4, R0, 0x2, 0x1f ;  /* 0x0c401f0000047f89 */ /* 0x000e6400000e0000 */
[----:B------:R-:W-:Y:S01]  /*f320*/  IMAD.WIDE.U32 R30, R6, -0x326172a9, RZ ;  /* 0xcd9e8d57061e7825 */ /* 0x000fe200078e00ff */
[----:B------:R-:W-:-:S04]  /*f330*/  LOP3.LUT R5, R3, UR16, R174, 0x96, !PT ;  /* 0x0000001003057c12 */ /* 0x000fc8000f8e96ae */
[----:B------:R-:W-:-:S05]  /*f340*/  LOP3.LUT R6, R31, UR14, R2, 0x96, !PT ;  /* 0x0000000e1f067c12 */ /* 0x000fca000f8e9602 */
[----:B------:R-:W-:Y:S01]  /*f350*/  IMAD.WIDE.U32 R6, R6, -0x2daee0ad, RZ ;  /* 0xd2511f5306067825 */ /* 0x000fe200078e00ff */
[----:B-1----:R-:W-:-:S03]  /*f360*/  FMNMX.FTZ R0, R0, R4, !PT ;  /* 0x0000000400007209 */ /* 0x002fc60007810000 */
[----:B------:R-:W-:Y:S02]  /*f370*/  FMUL.FTZ R4, R148, c[0x0][0x23c] ;  /* 0x00008f0094047a20 */ /* 0x000fe40000410000 */
[----:B------:R-:W1:Y:S03]  /*f380*/  SHFL.BFLY PT, R10, R0, 0x1, 0x1f ;  /* 0x0c201f00000a7f89 */ /* 0x000e6600000e0000 */
[----:B------:R-:W-:Y:S01]  /*f390*/  FSEL R2, R4, RZ, P2 ;  /* 0x000000ff04027208 */ /* 0x000fe20001000000 */
[----:B------:R-:W-:-:S04]  /*f3a0*/  IMAD.WIDE.U32 R4, R5, -0x2daee0ad, RZ ;  /* 0xd2511f5305047825 */ /* 0x000fc800078e00ff */
[----:B------:R-:W-:Y:S01]  /*f3b0*/  FFMA.FTZ R3, R184, c[0x0][0x23c], -R2 ;  /* 0x00008f00b8037a23 */ /* 0x000fe20000010802 */
[----:B------:R-:W-:Y:S01]  /*f3c0*/  LOP3.LUT R5, R5, UR13, R32, 0x96, !PT ;  /* 0x0000000d05057c12 */ /* 0x000fe2000f8e9620 */
[----:B------:R-:W-:Y:S01]  /*f3d0*/  FFMA.FTZ R14, R14, c[0x0][0x23c], -R2 ;  /* 0x00008f000e0e7a23 */ /* 0x000fe20000010802 */
[----:B------:R-:W-:Y:S01]  /*f3e0*/  LOP3.LUT R8, R7, UR11, R4, 0x96, !PT ;  /* 0x0000000b07087c12 */ /* 0x000fe2000f8e9604 */
[----:B------:R1:W-:Y:S01]  /*f3f0*/  MUFU.EX2 R187, R3 ;  /* 0x0000000300bb7308 */ /* 0x0003e20000000800 */
[----:B------:R-:W-:Y:S01]  /*f400*/  FFMA.FTZ R7, R149, c[0x0][0x23c], -R2 ;  /* 0x00008f0095077a23 */ /* 0x000fe20000010802 */
[----:B------:R-:W-:Y:S01]  /*f410*/  MOV R149, R251 ;  /* 0x000000fb00957202 */ /* 0x000fe20000000f00 */
[----:B------:R-:W-:-:S04]  /*f420*/  IMAD.WIDE.U32 R4, R5, -0x326172a9, RZ ;  /* 0xcd9e8d5705047825 */ /* 0x000fc800078e00ff */
[----:B------:R-:W-:Y:S01]  /*f430*/  IMAD.WIDE.U32 R8, R8, -0x326172a9, RZ ;  /* 0xcd9e8d5708087825 */ /* 0x000fe200078e00ff */
[----:B------:R-:W-:Y:S01]  /*f440*/  LOP3.LUT R5, R5, UR12, R30, 0x96, !PT ;  /* 0x0000000c05057c12 */ /* 0x000fe2000f8e961e */
[----:B------:R2:W-:Y:S01]  /*f450*/  MUFU.EX2 R188, R7 ;  /* 0x0000000700bc7308 */ /* 0x0005e20000000800 */
[----:B-1----:R-:W-:-:S07]  /*f460*/  FMNMX.FTZ R3, R0, R10, !PT ;  /* 0x0000000a00037209 */ /* 0x002fce0007810000 */
[----:B------:R-:W1:Y:S01]  /*f470*/  MUFU.EX2 R16, R14 ;  /* 0x0000000e00107308 */ /* 0x000e620000000800 */
[----:B------:R-:W-:Y:S01]  /*f480*/  LOP3.LUT R0, R9, UR10, R4, 0x96, !PT ;  /* 0x0000000a09007c12 */ /* 0x000fe2000f8e9604 */
[----:B------:R-:W-:Y:S01]  /*f490*/  IMAD.WIDE.U32 R4, R5, -0x2daee0ad, RZ ;  /* 0xd2511f5305047825 */ /* 0x000fe200078e00ff */
[----:B------:R-:W-:-:S03]  /*f4a0*/  FSETP.NEU.FTZ.AND P1, PT, R3, -INF , PT ;  /* 0xff8000000300780b */ /* 0x000fc60003f3d000 */
[----:B------:R-:W-:Y:S01]  /*f4b0*/  IMAD.WIDE.U32 R24, R0, -0x2daee0ad, RZ ;  /* 0xd2511f5300187825 */ /* 0x000fe200078e00ff */
[----:B------:R-:W-:-:S03]  /*f4c0*/  LOP3.LUT R6, R5, UR9, R6, 0x96, !PT ;  /* 0x0000000905067c12 */ /* 0x000fc6000f8e9606 */
[----:B------:R-:W-:Y:S01]  /*f4d0*/  FFMA.FTZ R0, R150, c[0x0][0x23c], -R2 ;  /* 0x00008f0096007a23 */ /* 0x000fe20000010802 */
[----:B------:R-:W-:Y:S01]  /*f4e0*/  LOP3.LUT R4, R25, UR5, R4, 0x96, !PT ;  /* 0x0000000519047c12 */ /* 0x000fe2000f8e9604 */
[----:B------:R-:W-:Y:S02]  /*f4f0*/  FMUL.FTZ R12, R3, c[0x0][0x23c] ;  /* 0x00008f00030c7a20 */ /* 0x000fe40000410000 */
[----:B--2---:R-:W-:Y:S01]  /*f500*/  IMAD.WIDE.U32 R6, R6, -0x326172a9, RZ ;  /* 0xcd9e8d5706067825 */ /* 0x004fe200078e00ff */
[----:B------:R2:W-:Y:S02]  /*f510*/  MUFU.EX2 R26, R0 ;  /* 0x00000000001a7308 */ /* 0x0005e40000000800 */
[----:B------:R-:W-:Y:S01]  /*f520*/  FSEL R12, R12, RZ, P1 ;  /* 0x000000ff0c0c7208 */ /* 0x000fe20000800000 */
[----:B------:R-:W-:Y:S01]  /*f530*/  IMAD.WIDE.U32 R4, R4, -0x326172a9, RZ ;  /* 0xcd9e8d5704047825 */ /* 0x000fe200078e00ff */
[----:B------:R-:W-:-:S03]  /*f540*/  LOP3.LUT R13, R7, UR8, R8, 0x96, !PT ;  /* 0x00000008070d7c12 */ /* 0x000fc6000f8e9608 */
[--C-:B------:R-:W-:Y:S01]  /*f550*/  FFMA.FTZ R9, R180, c[0x0][0x23c], -R12.reuse ;  /* 0x00008f00b4097a23 */ /* 0x100fe2000001080c */
[C---:B------:R-:W-:Y:S01]  /*f560*/  LOP3.LUT R10, R4.reuse, 0xff, RZ, 0xc0, !PT ;  /* 0x000000ff040a7812 */ /* 0x040fe200078ec0ff */
[----:B------:R-:W-:Y:S01]  /*f570*/  FFMA.FTZ R15, R15, c[0x0][0x23c], -R12 ;  /* 0x00008f000f0f7a23 */ /* 0x000fe2000001080c */
[--C-:B------:R-:W-:Y:S01]  /*f580*/  SHF.R.U32.HI R7, RZ, 0x10, R4.reuse ;  /* 0x00000010ff077819 */ /* 0x100fe20000011604 */
[----:B------:R3:W-:Y:S01]  /*f590*/  MUFU.EX2 R183, R9 ;  /* 0x0000000900b77308 */ /* 0x0007e20000000800 */
[----:B------:R-:W-:Y:S02]  /*f5a0*/  SHF.R.U32.HI R11, RZ, 0x18, R4 ;  /* 0x00000018ff0b7819 */ /* 0x000fe40000011604 */
[----:B------:R-:W-:Y:S02]  /*f5b0*/  LOP3.LUT R7, R7, 0xff, RZ, 0xc0, !PT ;  /* 0x000000ff07077812 */ /* 0x000fe400078ec0ff */
[----:B--2---:R-:W-:Y:S02]  /*f5c0*/  LOP3.LUT R0, R4, 0xffff, RZ, 0xc0, !PT ;  /* 0x0000ffff04007812 */ /* 0x004fe400078ec0ff */
[----:B------:R-:W-:Y:S01]  /*f5d0*/  PRMT R11, R7, 0x5410, R11 ;  /* 0x00005410070b7816 */ /* 0x000fe2000000000b */
[----:B------:R-:W-:Y:S01]  /*f5e0*/  MUFU.EX2 R27, R15 ;  /* 0x0000000f001b7308 */ /* 0x000fe20000000800 */
[----:B------:R-:W-:-:S02]  /*f5f0*/  SHF.R.U32.HI R8, RZ, 0x8, R0 ;  /* 0x00000008ff087819 */ /* 0x000fc40000011600 */
[----:B------:R-:W-:Y:S01]  /*f600*/  LOP3.LUT R0, R5, UR17, R6, 0x96, !PT ;  /* 0x0000001105007c12 */ /* 0x000fe2000f8e9606 */
[----:B------:R-:W-:Y:S01]  /*f610*/  FFMA.FTZ R5, R181, c[0x0][0x23c], -R12 ;  /* 0x00008f00b5057a23 */ /* 0x000fe2000001080c */
[----:B------:R-:W-:Y:S02]  /*f620*/  PRMT R10, R10, 0x5410, R8 ;  /* 0x000054100a0a7816 */ /* 0x000fe40000000008 */
[----:B------:R-:W-:Y:S01]  /*f630*/  LOP3.LUT R4, R0, 0xffff, RZ, 0xc0, !PT ;  /* 0x0000ffff00047812 */ /* 0x000fe200078ec0ff */
[----:B------:R2:W-:Y:S01]  /*f640*/  MUFU.EX2 R184, R5 ;  /* 0x0000000500b87308 */ /* 0x0005e20000000800 */
[----:B---3--:R-:W-:Y:S01]  /*f650*/  FFMA.FTZ R9, R28, c[0x0][0x23c], -R12 ;  /* 0x00008f001c097a23 */ /* 0x008fe2000001080c */
[----:B------:R-:W-:Y:S02]  /*f660*/  LOP3.LUT R8, R0, 0xff, RZ, 0xc0, !PT ;  /* 0x000000ff00087812 */ /* 0x000fe400078ec0ff */
[----:B------:R-:W-:-:S04]  /*f670*/  SHF.R.U32.HI R4, RZ, 0x8, R4 ;  /* 0x00000008ff047819 */ /* 0x000fc80000011604 */
[----:B------:R-:W3:Y:S01]  /*f680*/  MUFU.EX2 R150, R9 ;  /* 0x0000000900967308 */ /* 0x000ee20000000800 */
[----:B------:R-:W-:Y:S02]  /*f690*/  PRMT R7, R8, 0x5410, R4 ;  /* 0x0000541008077816 */ /* 0x000fe40000000004 */
[----:B------:R-:W-:Y:S02]  /*f6a0*/  SHF.R.U32.HI R4, RZ, 0x10, R0 ;  /* 0x00000010ff047819 */ /* 0x000fe40000011600 */
[----:B--2---:R-:W-:-:S05]  /*f6b0*/  FSEL R5, R148, RZ, P2 ;  /* 0x000000ff94057208 */ /* 0x004fca0001000000 */
[----:B------:R-:W-:Y:S01]  /*f6c0*/  FADD.FTZ R6, R252, -R5 ;  /* 0x80000005fc067221 */ /* 0x000fe20000010000 */
[----:B------:R-:W-:Y:S01]  /*f6d0*/  FSEL R5, R3, RZ, P1 ;  /* 0x000000ff03057208 */ /* 0x000fe20000800000 */
[----:B-1----:R-:W-:Y:S01]  /*f6e0*/  IMAD.MOV.U32 R252, RZ, RZ, R16 ;  /* 0x000000fffffc7224 */ /* 0x002fe200078e0010 */
[----:B---3--:R-:W-:Y:S01]  /*f6f0*/  F2FP.PACK_AB R8, R150, R184 ;  /* 0x000000b89608723e */ /* 0x008fe200000000ff */
[----:B------:R-:W1:Y:S01]  /*f700*/  LDSM.16.MT88.4 R16, [R201+0x18000] ;  /* 0x01800000c910783b */ /* 0x000e620000004200 */
[----:B------:R-:W-:Y:S02]  /*f710*/  FMUL.FTZ R29, R6, c[0x0][0x23c] ;  /* 0x00008f00061d7a20 */ /* 0x000fe40000410000 */
[----:B------:R-:W-:Y:S01]  /*f720*/  FADD.FTZ R6, R246, -R5 ;  /* 0x80000005f6067221 */ /* 0x000fe20000010000 */
[----:B------:R-:W-:Y:S02]  /*f730*/  SHF.R.U32.HI R5, RZ, 0x18, R0 ;  /* 0x00000018ff057819 */ /* 0x000fe40000011600 */
[----:B------:R-:W-:Y:S01]  /*f740*/  LOP3.LUT R0, R4, 0xff, RZ, 0xc0, !PT ;  /* 0x000000ff04007812 */ /* 0x000fe200078ec0ff */
[----:B------:R-:W-:Y:S01]  /*f750*/  FMUL.FTZ R6, R6, c[0x0][0x23c] ;  /* 0x00008f0006067a20 */ /* 0x000fe20000410000 */
[----:B------:R-:W2:Y:S01]  /*f760*/  MUFU.EX2 R29, R29 ;  /* 0x0000001d001d7308 */ /* 0x000ea20000000800 */
[----:B------:R-:W-:-:S02]  /*f770*/  F2FP.PACK_AB R4, R187, R252 ;  /* 0x000000fcbb04723e */ /* 0x000fc400000000ff */
[----:B------:R-:W-:Y:S01]  /*f780*/  PRMT R5, R0, 0x5410, R5 ;  /* 0x0000541000057816 */ /* 0x000fe20000000005 */
[--C-:B------:R-:W-:Y:S02]  /*f790*/  HSET2.LE.AND R0, R7, R149.reuse, PT ;  /* 0x0000009507007233 */ /* 0x100fe40003803000 */
[--C-:B------:R-:W-:Y:S02]  /*f7a0*/  HSET2.LE.AND R7, R11, R149.reuse, PT ;  /* 0x000000950b077233 */ /* 0x100fe40003803000 */
[----:B------:R3:W4:Y:S01]  /*f7b0*/  MUFU.EX2 R28, R6 ;  /* 0x00000006001c7308 */ /* 0x0007220000000800 */
[--C-:B------:R-:W-:Y:S01]  /*f7c0*/  HSET2.LE.AND R5, R5, R149.reuse, PT ;  /* 0x0000009505057233 */ /* 0x100fe20003803000 */
[----:B------:R-:W-:Y:S01]  /*f7d0*/  LOP3.LUT R4, R0, R4, RZ, 0xc0, !PT ;  /* 0x0000000400047212 */ /* 0x000fe200078ec0ff */
[----:B------:R-:W-:Y:S01]  /*f7e0*/  HSET2.LE.AND R0, R10, R149, PT ;  /* 0x000000950a007233 */ /* 0x000fe20003803000 */
[----:B------:R-:W-:Y:S02]  /*f7f0*/  LOP3.LUT R7, R7, R8, RZ, 0xc0, !PT ;  /* 0x0000000807077212 */ /* 0x000fe400078ec0ff */
[----:B------:R-:W1:Y:S01]  /*f800*/  LDSM.16.MT88.4 R8, [R203+0x18000] ;  /* 0x01800000cb08783b */ /* 0x000e620000004200 */
[----:B--2---:R-:W-:-:S02]  /*f810*/  FMUL.FTZ R152, R152, R29 ;  /* 0x0000001d98987220 */ /* 0x004fc40000410000 */
[-C--:B------:R-:W-:Y:S02]  /*f820*/  FMUL.FTZ R153, R153, R29.reuse ;  /* 0x0000001d99997220 */ /* 0x080fe40000410000 */
[-C--:B------:R-:W-:Y:S02]  /*f830*/  FMUL.FTZ R156, R156, R29.reuse ;  /* 0x0000001d9c9c7220 */ /* 0x080fe40000410000 */
[----:B------:R-:W-:Y:S01]  /*f840*/  FMUL.FTZ R157, R157, R29 ;  /* 0x0000001d9d9d7220 */ /* 0x000fe20000410000 */
[----:B---3--:R-:W-:Y:S01]  /*f850*/  F2FP.PACK_AB R6, R183, R27 ;  /* 0x0000001bb706723e */ /* 0x008fe200000000ff */
[-C--:B----4-:R-:W-:Y:S02]  /*f860*/  FMUL.FTZ R154, R154, R28.reuse ;  /* 0x0000001c9a9a7220 */ /* 0x090fe40000410000 */
[----:B------:R-:W-:Y:S01]  /*f870*/  FMUL.FTZ R155, R155, R28 ;  /* 0x0000001c9b9b7220 */ /* 0x000fe20000410000 */
[----:B------:R-:W-:Y:S01]  /*f880*/  LOP3.LUT R5, R5, R6, RZ, 0xc0, !PT ;  /* 0x0000000605057212 */ /* 0x000fe200078ec0ff */
[----:B------:R-:W-:Y:S01]  /*f890*/  FMUL.FTZ R158, R158, R28 ;  /* 0x0000001c9e9e7220 */ /* 0x000fe20000410000 */
[----:B------:R-:W-:Y:S01]  /*f8a0*/  F2FP.PACK_AB R6, R26, R188 ;  /* 0x000000bc1a06723e */ /* 0x000fe200000000ff */
[----:B------:R-:W-:-:S02]  /*f8b0*/  FMUL.FTZ R159, R159, R28 ;  /* 0x0000001c9f9f7220 */ /* 0x000fc40000410000 */
[-C--:B------:R-:W-:Y:S01]  /*f8c0*/  FMUL.FTZ R36, R36, R29.reuse ;  /* 0x0000001d24247220 */ /* 0x080fe20000410000 */
[----:B------:R-:W-:Y:S01]  /*f8d0*/  LOP3.LUT R6, R0, R6, RZ, 0xc0, !PT ;  /* 0x0000000600067212 */ /* 0x000fe200078ec0ff */
[-C--:B------:R-:W-:Y:S02]  /*f8e0*/  FMUL.FTZ R37, R37, R29.reuse ;  /* 0x0000001d25257220 */ /* 0x080fe40000410000 */
[-C--:B------:R-:W-:Y:S02]  /*f8f0*/  FMUL.FTZ R38, R38, R28.reuse ;  /* 0x0000001c26267220 */ /* 0x080fe40000410000 */
[----:B------:R-:W-:Y:S02]  /*f900*/  FMUL.FTZ R39, R39, R28 ;  /* 0x0000001c27277220 */ /* 0x000fe40000410000 */
[----:B------:R-:W-:Y:S01]  /*f910*/  HMMA.16816.F32 R152, R4, R20, R152 ;  /* 0x000000140498723c */ /* 0x000fe20000001898 */
[-C--:B------:R-:W-:Y:S02]  /*f920*/  FMUL.FTZ R40, R40, R29.reuse ;  /* 0x0000001d28287220 */ /* 0x080fe40000410000 */
[----:B------:R-:W-:-:S02]  /*f930*/  FMUL.FTZ R41, R41, R29 ;  /* 0x0000001d29297220 */ /* 0x000fc40000410000 */
[-C--:B------:R-:W-:Y:S02]  /*f940*/  FMUL.FTZ R42, R42, R28.reuse ;  /* 0x0000001c2a2a7220 */ /* 0x080fe40000410000 */
[-C--:B------:R-:W-:Y:S01]  /*f950*/  FMUL.FTZ R43, R43, R28.reuse ;  /* 0x0000001c2b2b7220 */ /* 0x080fe20000410000 */
[C---:B------:R-:W-:Y:S01]  /*f960*/  HMMA.16816.F32 R196, R4.reuse, R22, R156 ;  /* 0x0000001604c4723c */ /* 0x040fe2000000189c */
[-C--:B------:R-:W-:Y:S02]  /*f970*/  FMUL.FTZ R44, R44, R29.reuse ;  /* 0x0000001d2c2c7220 */ /* 0x080fe40000410000 */
        /* <DEDUP_REMOVED lines=9> */
[-C--:B------:R-:W-:Y:S02]  /*fa10*/  FMUL.FTZ R52, R52, R29.reuse ;  /* 0x0000001d34347220 */ /* 0x080fe40000410000 */
[----:B------:R-:W-:Y:S02]  /*fa20*/  FMUL.FTZ R53, R53, R29 ;  /* 0x0000001d35357220 */ /* 0x000fe40000410000 */
[----:B------:R-:W-:-:S02]  /*fa30*/  FMUL.FTZ R54, R54, R28 ;  /* 0x0000001c36367220 */ /* 0x000fc40000410000 */
[-C--:B------:R-:W-:Y:S01]  /*fa40*/  FMUL.FTZ R55, R55, R28.reuse ;  /* 0x0000001c37377220 */ /* 0x080fe20000410000 */
[C---:B------:R-:W-:Y:S01]  /*fa50*/  HMMA.16816.F32 R36, R4.reuse, R10, R48 ;  /* 0x0000000a0424723c */ /* 0x040fe20000001830 */
[----:B------:R-:W-:Y:S01]  /*fa60*/  FMUL.FTZ R56, R56, R29 ;  /* 0x0000001d38387220 */ /* 0x000fe20000410000 */
[----:B------:R-:W-:Y:S01]  /*fa70*/  MOV R180, R199 ;  /* 0x000000c700b47202 */ /* 0x000fe20000000f00 */
[----:B------:R-:W-:Y:S01]  /*fa80*/  FMUL.FTZ R57, R57, R29 ;  /* 0x0000001d39397220 */ /* 0x000fe20000410000 */
[----:B------:R-:W-:Y:S01]  /*fa90*/  MOV R178, R197 ;  /* 0x000000c500b27202 */ /* 0x000fe20000000f00 */
[-C--:B------:R-:W-:Y:S02]  /*faa0*/  FMUL.FTZ R58, R58, R28.reuse ;  /* 0x0000001c3a3a7220 */ /* 0x080fe40000410000 */
[----:B------:R-:W-:Y:S01]  /*fab0*/  FMUL.FTZ R59, R59, R28 ;  /* 0x0000001c3b3b7220 */ /* 0x000fe20000410000 */
[----:B------:R-:W-:Y:S01]  /*fac0*/  MOV R176, R23 ;  /* 0x0000001700b07202 */ /* 0x000fe20000000f00 */
[----:B------:R-:W-:Y:S01]  /*fad0*/  IMAD.MOV.U32 R173, RZ, RZ, R20 ;  /* 0x000000ffffad7224 */ /* 0x000fe200078e0014 */
[----:B------:R-:W-:Y:S01]  /*fae0*/  MOV R159, R21 ;  /* 0x00000015009f7202 */ /* 0x000fe20000000f00 */
[----:B------:R-:W-:Y:S01]  /*faf0*/  IMAD.MOV.U32 R158, RZ, RZ, R22 ;  /* 0x000000ffff9e7224 */ /* 0x000fe200078e0016 */
[----:B------:R-:W-:Y:S01]  /*fb00*/  MOV R50, R174 ;  /* 0x000000ae00327202 */ /* 0x000fe20000000f00 */
[----:B------:R-:W-:Y:S01]  /*fb10*/  HMMA.16816.F32 R20, R4, R8, R44 ;  /* 0x000000080414723c */ /* 0x000fe2000000182c */
[----:B------:R-:W-:Y:S01]  /*fb20*/  FMUL.FTZ R60, R60, R29 ;  /* 0x0000001d3c3c7220 */ /* 0x000fe20000410000 */
[----:B------:R-:W-:Y:S01]  /*fb30*/  MOV R41, R176 ;  /* 0x000000b000297202 */ /* 0x000fe20000000f00 */
[----:B------:R-:W-:Y:S01]  /*fb40*/  IMAD.MOV.U32 R14, RZ, RZ, R16 ;  /* 0x000000ffff0e7224 */ /* 0x000fe200078e0010 */
[----:B------:R-:W-:Y:S01]  /*fb50*/  MOV R15, R18 ;  /* 0x00000012000f7202 */ /* 0x000fe20000000f00 */
        /* <DEDUP_REMOVED lines=13> */
[----:B------:R-:W-:Y:S02]  /*fc30*/  IMAD.MOV.U32 R46, RZ, RZ, R188 ;  /* 0x000000ffff2e7224 */ /* 0x000fe400078e00bc */
[----:B------:R-:W-:Y:S01]  /*fc40*/  FMUL.FTZ R68, R68, R29 ;  /* 0x0000001d44447220 */ /* 0x000fe20000410000 */
[----:B------:R-:W-:Y:S01]  /*fc50*/  MOV R9, R20 ;  /* 0x0000001400097202 */ /* 0x000fe20000000f00 */
[----:B------:R-:W-:Y:S01]  /*fc60*/  IMAD.MOV.U32 R8, RZ, RZ, R21 ;  /* 0x000000ffff087224 */ /* 0x000fe200078e0015 */
[----:B------:R-:W-:Y:S01]  /*fc70*/  MOV R157, R23 ;  /* 0x00000017009d7202 */ /* 0x000fe20000000f00 */
[----:B------:R-:W-:Y:S01]  /*fc80*/  FMUL.FTZ R69, R69, R29 ;  /* 0x0000001d45457220 */ /* 0x000fe20000410000 */
[----:B------:R-:W-:Y:S01]  /*fc90*/  MOV R48, R9 ;  /* 0x0000000900307202 */ /* 0x000fe20000000f00 */
[----:B------:R-:W-:Y:S01]  /*fca0*/  IMAD.MOV.U32 R49, RZ, RZ, R8 ;  /* 0x000000ffff317224 */ /* 0x000fe200078e0008 */
[----:B------:R-:W-:Y:S01]  /*fcb0*/  MOV R23, R36 ;  /* 0x0000002400177202 */ /* 0x000fe20000000f00 */
[----:B------:R-:W2:Y:S01]  /*fcc0*/  LDSM.16.MT88.4 R8, [R200+0x1a000] ;  /* 0x01a00000c808783b */ /* 0x000ea20000004200 */
        /* <DEDUP_REMOVED lines=8> */
[----:B------:R-:W-:Y:S01]  /*fd50*/  IMAD.MOV.U32 R22, RZ, RZ, R37 ;  /* 0x000000ffff167224 */ /* 0x000fe200078e0025 */
[----:B------:R-:W-:Y:S01]  /*fd60*/  MOV R37, R180 ;  /* 0x000000b400257202 */ /* 0x000fe20000000f00 */
[----:B-1----:R-:W-:Y:S01]  /*fd70*/  HMMA.16816.F32 R248, R4, R16, R52 ;  /* 0x0000001004f8723c */ /* 0x002fe20000001834 */
[----:B------:R-:W-:-:S02]  /*fd80*/  IMAD.MOV.U32 R44, RZ, RZ, R182 ;  /* 0x000000ffff2c7224 */ /* 0x000fc400078e00b6 */
[----:B------:R-:W-:Y:S02]  /*fd90*/  IMAD.MOV.U32 R42, RZ, RZ, R173 ;  /* 0x000000ffff2a7224 */ /* 0x000fe400078e00ad */
[----:B------:R-:W-:Y:S02]  /*fda0*/  IMAD.MOV.U32 R51, RZ, RZ, R175 ;  /* 0x000000ffff337224 */ /* 0x000fe400078e00af */
[----:B------:R-:W-:Y:S01]  /*fdb0*/  MOV R53, R172 ;  /* 0x000000ac00357202 */ /* 0x000fe20000000f00 */
[----:B------:R-:W-:Y:S01]  /*fdc0*/  HMMA.16816.F32 R236, R4, R18, R56 ;  /* 0x0000001204ec723c */ /* 0x000fe20000001838 */
[----:B------:R-:W1:Y:S01]  /*fdd0*/  LDSM.16.MT88.4 R16, [R201+0x1a000] ;  /* 0x01a00000c910783b */ /* 0x000e620000004200 */
[----:B------:R-:W-:Y:S01]  /*fde0*/  FMUL.FTZ R76, R76, R29 ;  /* 0x0000001d4c4c7220 */ /* 0x000fe20000410000 */
[----:B------:R-:W-:Y:S01]  /*fdf0*/  MOV R55, R157 ;  /* 0x0000009d00377202 */ /* 0x000fe20000000f00 */
[----:B------:R-:W-:Y:S02]  /*fe00*/  FMUL.FTZ R77, R77, R29 ;  /* 0x0000001d4d4d7220 */ /* 0x000fe40000410000 */
[----:B------:R-:W-:Y:S01]  /*fe10*/  FMUL.FTZ R78, R78, R28 ;  /* 0x0000001c4e4e7220 */ /* 0x000fe20000410000 */
[----:B------:R-:W-:Y:S01]  /*fe20*/  MOV R59, R150 ;  /* 0x00000096003b7202 */ /* 0x000fe20000000f00 */
[----:B------:R-:W-:Y:S01]  /*fe30*/  FMUL.FTZ R79, R79, R28 ;  /* 0x0000001c4f4f7220 */ /* 0x000fe20000410000 */
[----:B------:R-:W-:Y:S01]  /*fe40*/  MOV R150, R169 ;  /* 0x000000a900967202 */ /* 0x000fe20000000f00 */
[----:B------:R-:W-:-:S02]  /*fe50*/  FMUL.FTZ R80, R80, R29 ;  /* 0x0000001d50507220 */ /* 0x000fc40000410000 */
[----:B------:R-:W-:Y:S02]  /*fe60*/  FMUL.FTZ R81, R81, R29 ;  /* 0x0000001d51517220 */ /* 0x000fe40000410000 */
[-C--:B------:R-:W-:Y:S01]  /*fe70*/  FMUL.FTZ R82, R82, R28.reuse ;  /* 0x0000001c52527220 */ /* 0x080fe20000410000 */
[C---:B--2---:R-:W-:Y:S01]  /*fe80*/  HMMA.16816.F32 R228, R4.reuse, R8, R60 ;  /* 0x0000000804e4723c */ /* 0x044fe2000000183c */
[----:B------:R-:W-:Y:S02]  /*fe90*/  FMUL.FTZ R83, R83, R28 ;  /* 0x0000001c53537220 */ /* 0x000fe40000410000 */
[----:B------:R-:W-:Y:S02]  /*fea0*/  IMAD.MOV.U32 R179, RZ, RZ, R196 ;  /* 0x000000ffffb37224 */ /* 0x000fe400078e00c4 */
[----:B------:R-:W-:Y:S02]  /*feb0*/  IMAD.MOV.U32 R177, RZ, RZ, R198 ;  /* 0x000000ffffb17224 */ /* 0x000fe400078e00c6 */
[----:B------:R-:W-:Y:S01]  /*fec0*/  IMAD.MOV.U32 R20, RZ, RZ, R39 ;  /* 0x000000ffff147224 */ /* 0x000fe200078e0027 */
[----:B------:R-:W-:Y:S01]  /*fed0*/  HMMA.16816.F32 R188, R4, R10, R64 ;  /* 0x0000000a04bc723c */ /* 0x000fe20000001840 */
[----:B------:R-:W2:Y:S01]  /*fee0*/  LDSM.16.MT88.4 R8, [R203+0x1a000] ;  /* 0x01a00000cb08783b */ /* 0x000ea20000004200 */
[----:B------:R-:W-:Y:S01]  /*fef0*/  IMAD.MOV.U32 R38, RZ, RZ, R179 ;  /* 0x000000ffff267224 */ /* 0x000fe200078e00b3 */
[----:B------:R-:W-:Y:S01]  /*ff00*/  MOV R39, R178 ;  /* 0x000000b200277202 */ /* 0x000fe20000000f00 */
[----:B------:R-:W-:Y:S01]  /*ff10*/  IMAD.MOV.U32 R36, RZ, RZ, R177 ;  /* 0x000000ffff247224 */ /* 0x000fe200078e00b1 */
[----:B------:R-:W-:Y:S01]  /*ff20*/  MOV R63, R37 ;  /* 0x00000025003f7202 */ /* 0x000fe20000000f00 */
[----:B------:R-:W-:Y:S01]  /*ff30*/  FMUL.FTZ R84, R84, R29 ;  /* 0x0000001d54547220 */ /* 0x000fe20000410000 */
[----:B------:R-:W-:Y:S01]  /*ff40*/  MOV R67, R41 ;  /* 0x0000002900437202 */ /* 0x000fe20000000f00 */
[----:B------:R-:W-:Y:S01]  /*ff50*/  FMUL.FTZ R85, R85, R29 ;  /* 0x0000001d55557220 */ /* 0x000fe20000410000 */
[----:B------:R-:W-:Y:S01]  /*ff60*/  MOV R64, R42 ;  /* 0x0000002a00407202 */ /* 0x000fe20000000f00 */
[----:B------:R-:W-:Y:S01]  /*ff70*/  FMUL.FTZ R86, R86, R28 ;  /* 0x0000001c56567220 */ /* 0x000fe20000410000 */
[----:B------:R-:W-:Y:S01]  /*ff80*/  MOV R62, R36 ;  /* 0x00000024003e7202 */ /* 0x000fe20000000f00 */
[----:B------:R-:W-:Y:S01]  /*ff90*/  FMUL.FTZ R87, R87, R28 ;  /* 0x0000001c57577220 */ /* 0x000fe20000410000 */
[----:B------:R-:W-:Y:S01]  /*ffa0*/  MOV R61, R39 ;  /* 0x00000027003d7202 */ /* 0x000fe20000000f00 */
[----:B------:R-:W-:-:S02]  /*ffb0*/  IMAD.MOV.U32 R40, RZ, RZ, R158 ;  /* 0x000000ffff287224 */ /* 0x000fc400078e009e */
[-C--:B------:R-:W-:Y:S01]  /*ffc0*/  FMUL.FTZ R88, R88, R29.reuse ;  /* 0x0000001d58587220 */ /* 0x080fe20000410000 */
[C---:B-1----:R-:W-:Y:S01]  /*ffd0*/  HMMA.16816.F32 R180, R4.reuse, R16, R68 ;  /* 0x0000001004b4723c */ /* 0x042fe20000001844 */
[----:B------:R-:W-:Y:S02]  /*ffe0*/  FMUL.FTZ R89, R89, R29 ;  /* 0x0000001d59597220 */ /* 0x000fe40000410000 */
[-C--:B------:R-:W-:Y:S02]  /*fff0*/  FMUL.FTZ R90, R90, R28.reuse ;  /* 0x0000001c5a5a7220 */ /* 0x080fe40000410000 */
[----:B------:R-:W-:Y:S02]  /*10000*/  FMUL.FTZ R91, R91, R28 ;  /* 0x0000001c5b5b7220 */ /* 0x000fe40000410000 */
[----:B------:R-:W-:Y:S01]  /*10010*/  IMAD.MOV.U32 R158, RZ, RZ, R168 ;  /* 0x000000ffff9e7224 */ /* 0x000fe200078e00a8 */
[----:B------:R-:W-:Y:S01]  /*10020*/  HMMA.16816.F32 R172, R4, R18, R72 ;  /* 0x0000001204ac723c */ /* 0x000fe20000001848 */
[----:B------:R-:W1:Y:S01]  /*10030*/  LDSM.16.MT88.4 R16, [R202+0x1a000] ;  /* 0x01a00000ca10783b */ /* 0x000e620000004200 */
[----:B------:R-:W-:Y:S01]  /*10040*/  IMAD.MOV.U32 R159, RZ, RZ, R170 ;  /* 0x000000ffff9f7224 */ /* 0x000fe200078e00aa */
[----:B------:R-:W-:Y:S01]  /*10050*/  MOV R68, R55 ;  /* 0x0000003700447202 */ /* 0x000fe20000000f00 */
[----:B------:R-:W-:Y:S01]  /*10060*/  IMAD.MOV.U32 R52, RZ, RZ, R171 ;  /* 0x000000ffff347224 */ /* 0x000fe200078e00ab */
[----:B------:R-:W-:Y:S01]  /*10070*/  MOV R70, R0 ;  /* 0x0000000000467202 */ /* 0x000fe20000000f00 */
[----:B------:R-:W-:Y:S01]  /*10080*/  IMAD.MOV.U32 R54, RZ, RZ, R156 ;  /* 0x000000ffff367224 */ /* 0x000fe200078e009c */
[----:B------:R-:W-:Y:S01]  /*10090*/  MOV R69, R14 ;  /* 0x0000000e00457202 */ /* 0x000fe20000000f00 */
        /* <DEDUP_REMOVED lines=9> */
[----:B------:R-:W-:Y:S01]  /*10130*/  HMMA.16816.F32 R176, R4, R10, R80 ;  /* 0x0000000a04b0723c */ /* 0x000fe20000001850 */
[----:B------:R-:W2:Y:S01]  /*10140*/  LDSM.16.MT88.4 R8, [R200+0x1c000] ;  /* 0x01c00000c808783b */ /* 0x000ea20000004200 */
[----:B------:R-:W-:Y:S01]  /*10150*/  FMUL.FTZ R100, R100, R29 ;  /* 0x0000001d64647220 */ /* 0x000fe20000410000 */
[----:B------:R-:W-:Y:S01]  /*10160*/  MOV R76, R53 ;  /* 0x00000035004c7202 */ /* 0x000fe20000000f00 */
[----:B------:R-:W-:Y:S01]  /*10170*/  FMUL.FTZ R101, R101, R29 ;  /* 0x0000001d65657220 */ /* 0x000fe20000410000 */
[----:B------:R-:W-:Y:S01]  /*10180*/  MOV R78, R49 ;  /* 0x00000031004e7202 */ /* 0x000fe20000000f00 */
[-C--:B------:R-:W-:Y:S02]  /*10190*/  FMUL.FTZ R102, R102, R28.reuse ;  /* 0x0000001c66667220 */ /* 0x080fe40000410000 */
[----:B------:R-:W-:Y:S02]  /*101a0*/  FMUL.FTZ R103, R103, R28 ;  /* 0x0000001c67677220 */ /* 0x000fe40000410000 */
[----:B------:R-:W-:-:S02]  /*101b0*/  FMUL.FTZ R104, R104, R29 ;  /* 0x0000001d68687220 */ /* 0x000fc40000410000 */
[-C--:B------:R-:W-:Y:S02]  /*101c0*/  FMUL.FTZ R105, R105, R29.reuse ;  /* 0x0000001d69697220 */ /* 0x080fe40000410000 */
[-C--:B------:R-:W-:Y:S02]  /*101d0*/  FMUL.FTZ R106, R106, R28.reuse ;  /* 0x0000001c6a6a7220 */ /* 0x080fe40000410000 */
[----:B------:R-:W-:Y:S01]  /*101e0*/  FMUL.FTZ R107, R107, R28 ;  /* 0x0000001c6b6b7220 */ /* 0x000fe20000410000 */
[----:B-1----:R-:W-:Y:S01]  /*101f0*/  HMMA.16816.F32 R168, R4, R16, R84 ;  /* 0x0000001004a8723c */ /* 0x002fe20000001854 */
[----:B------:R-:W-:Y:S02]  /*10200*/  IMAD.MOV.U32 R66, RZ, RZ, R40 ;  /* 0x000000ffff427224 */ /* 0x000fe400078e0028 */
[----:B------:R-:W-:Y:S02]  /*10210*/  IMAD.MOV.U32 R65, RZ, RZ, R43 ;  /* 0x000000ffff417224 */ /* 0x000fe400078e002b */
[----:B------:R-:W-:-:S02]  /*10220*/  FMUL.FTZ R108, R108, R29 ;  /* 0x0000001d6c6c7220 */ /* 0x000fc40000410000 */
[----:B------:R-:W-:Y:S01]  /*10230*/  MOV R85, R158 ;  /* 0x0000009e00557202 */ /* 0x000fe20000000f00 */
[----:B------:R-:W-:Y:S01]  /*10240*/  IMAD.MOV.U32 R84, RZ, RZ, R159 ;  /* 0x000000ffff547224 */ /* 0x000fe200078e009f */
[----:B------:R-:W-:Y:S01]  /*10250*/  MOV R87, R51 ;  /* 0x0000003300577202 */ /* 0x000fe20000000f00 */
[----:B------:R-:W-:Y:S01]  /*10260*/  HMMA.16816.F32 R156, R4, R18, R88 ;  /* 0x00000012049c723c */ /* 0x000fe20000001858 */
[----:B------:R-:W1:Y:S01]  /*10270*/  LDSM.16.MT88.4 R16, [R201+0x1c000] ;  /* 0x01c00000c910783b */ /* 0x000e620000004200 */
[----:B------:R-:W-:Y:S02]  /*10280*/  FMUL.FTZ R109, R109, R29 ;  /* 0x0000001d6d6d7220 */ /* 0x000fe40000410000 */
[-C--:B------:R-:W-:Y:S02]  /*10290*/  FMUL.FTZ R110, R110, R28.reuse ;  /* 0x0000001c6e6e7220 */ /* 0x080fe40000410000 */
        /* <DEDUP_REMOVED lines=8> */
[----:B------:R-:W-:Y:S02]  /*10320*/  IMAD.MOV.U32 R60, RZ, RZ, R38 ;  /* 0x000000ffff3c7224 */ /* 0x000fe400078e0026 */
        /* <DEDUP_REMOVED lines=8> */
[----:B------:R-:W-:-:S02]  /*103b0*/  FMUL.FTZ R120, R120, R29 ;  /* 0x0000001d78787220 */ /* 0x000fc40000410000 */
[-C--:B------:R-:W-:Y:S02]  /*103c0*/  FMUL.FTZ R121, R121, R29.reuse ;  /* 0x0000001d79797220 */ /* 0x080fe40000410000 */
[-C--:B------:R-:W-:Y:S02]  /*103d0*/  FMUL.FTZ R122, R122, R28.reuse ;  /* 0x0000001c7a7a7220 */ /* 0x080fe40000410000 */
[-C--:B------:R-:W-:Y:S02]  /*103e0*/  FMUL.FTZ R123, R123, R28.reuse ;  /* 0x0000001c7b7b7220 */ /* 0x080fe40000410000 */
        /* <DEDUP_REMOVED lines=32> */
[----:B------:R-:W-:Y:S02]  /*105f0*/  IMAD.MOV.U32 R89, RZ, RZ, R52 ;  /* 0x000000ffff597224 */ /* 0x000fe400078e0034 */
[----:B------:R-:W-:Y:S01]  /*10600*/  IMAD.MOV.U32 R79, RZ, RZ, R54 ;  /* 0x000000ffff4f7224 */ /* 0x000fe200078e0036 */
[C---:B-1----:R-:W-:Y:S01]  /*10610*/  HMMA.16816.F32 R116, R4.reuse, R16, R116 ;  /* 0x000000100474723c */ /* 0x042fe20000001874 */
[----:B------:R-:W-:Y:S01]  /*10620*/  FFMA.FTZ R0, R185, c[0x0][0x23c], -R2 ;  /* 0x00008f00b9007a23 */ /* 0x000fe20000010802 */
[----:B------:R-:W-:Y:S01]  /*10630*/  MOV R93, R89 ;  /* 0x00000059005d7202 */ /* 0x000fe20000000f00 */
[----:B------:R-:W-:Y:S02]  /*10640*/  IMAD.MOV.U32 R71, RZ, RZ, R15 ;  /* 0x000000ffff477224 */ /* 0x000fe400078e000f */
[----:B------:R1:W-:Y:S01]  /*10650*/  MUFU.EX2 R91, R0 ;  /* 0x00000000005b7308 */ /* 0x0003e20000000800 */
[-C--:B------:R-:W-:Y:S02]  /*10660*/  FMUL.FTZ R164, R164, R29.reuse ;  /* 0x0000001da4a47220 */ /* 0x080fe40000410000 */
[----:B------:R-:W-:Y:S01]  /*10670*/  HMMA.16816.F32 R120, R4, R18, R120 ;  /* 0x000000120478723c */ /* 0x000fe20000001878 */
[----:B------:R-:W3:Y:S01]  /*10680*/  LDSM.16.MT88.4 R16, [R201+0x1e000] ;  /* 0x01e00000c910783b */ /* 0x000ee20000004200 */
[----:B------:R-:W-:-:S02]  /*10690*/  FMUL.FTZ R165, R165, R29 ;  /* 0x0000001da5a57220 */ /* 0x000fc40000410000 */
[-C--:B------:R-:W-:Y:S02]  /*106a0*/  FMUL.FTZ R166, R166, R28.reuse ;  /* 0x0000001ca6a67220 */ /* 0x080fe40000410000 */
[----:B------:R-:W-:Y:S02]  /*106b0*/  FMUL.FTZ R167, R167, R28 ;  /* 0x0000001ca7a77220 */ /* 0x000fe40000410000 */
[----:B------:R-:W-:Y:S02]  /*106c0*/  IMAD.MOV.U32 R77, RZ, RZ, R48 ;  /* 0x000000ffff4d7224 */ /* 0x000fe400078e0030 */
[----:B------:R-:W-:Y:S02]  /*106d0*/  IMAD.MOV.U32 R86, RZ, RZ, R50 ;  /* 0x000000ffff567224 */ /* 0x000fe400078e0032 */
[----:B------:R-:W-:Y:S01]  /*106e0*/  IMAD.MOV.U32 R85, RZ, RZ, R47 ;  /* 0x000000ffff557224 */ /* 0x000fe200078e002f */
[C---:B--2---:R-:W-:Y:S01]  /*106f0*/  HMMA.16816.F32 R124, R4.reuse, R8, R124 ;  /* 0x00000008047c723c */ /* 0x044fe2000000187c */
[----:B------:R-:W-:Y:S01]  /*10700*/  FMUL.FTZ R144, R144, R29 ;  /* 0x0000001d90907220 */ /* 0x000fe20000410000 */
[----:B------:R-:W-:Y:S01]  /*10710*/  MOV R106, R86 ;  /* 0x00000056006a7202 */ /* 0x000fe20000000f00 */
[----:B------:R-:W-:Y:S01]  /*10720*/  IMAD.MOV.U32 R86, RZ, RZ, R21 ;  /* 0x000000ffff567224 */ /* 0x000fe200078e0015 */
[----:B------:R-:W-:Y:S01]  /*10730*/  MOV R109, R85 ;  /* 0x00000055006d7202 */ /* 0x000fe20000000f00 */
[----:B------:R-:W-:Y:S01]  /*10740*/  FMUL.FTZ R145, R145, R29 ;  /* 0x0000001d91917220 */ /* 0x000fe20000410000 */
[----:B------:R-:W-:Y:S01]  /*10750*/  MOV R85, R22 ;  /* 0x0000001600557202 */ /* 0x000fe20000000f00 */
[-C--:B------:R-:W-:Y:S01]  /*10760*/  FMUL.FTZ R146, R146, R28.reuse ;  /* 0x0000001c92927220 */ /* 0x080fe20000410000 */
[----:B------:R-:W-:Y:S01]  /*10770*/  HMMA.16816.F32 R128, R4, R10, R128 ;  /* 0x0000000a0480723c */ /* 0x000fe20000001880 */
[----:B------:R-:W2:Y:S01]  /*10780*/  LDSM.16.MT88.4 R8, [R203+0x1e000] ;  /* 0x01e00000cb08783b */ /* 0x000ea20000004200 */
[----:B------:R-:W-:-:S02]  /*10790*/  FMUL.FTZ R147, R147, R28 ;  /* 0x0000001c93937220 */ /* 0x000fc40000410000 */
        /* <DEDUP_REMOVED lines=8> */
[----:B------:R-:W-:Y:S02]  /*10820*/  MOV R77, R78 ;  /* 0x0000004e004d7202 */ /* 0x000fe40000000f00 */
[----:B------:R-:W-:Y:S01]  /*10830*/  MOV R78, R79 ;  /* 0x0000004f004e7202 */ /* 0x000fe20000000f00 */
[----:B------:R-:W-:Y:S01]  /*10840*/  IMAD.MOV.U32 R79, RZ, RZ, R68 ;  /* 0x000000ffff4f7224 */ /* 0x000fe200078e0044 */
[----:B------:R-:W-:Y:S01]  /*10850*/  MOV R102, R94 ;  /* 0x0000005e00667202 */ /* 0x000fe20000000f00 */
[----:B------:R-:W-:Y:S01]  /*10860*/  IMAD.MOV.U32 R68, RZ, RZ, R69 ;  /* 0x000000ffff447224 */ /* 0x000fe200078e0045 */
[----:B------:R-:W-:Y:S01]  /*10870*/  MOV R69, R70 ;  /* 0x0000004600457202 */ /* 0x000fe20000000f00 */
[----:B---3--:R-:W-:Y:S01]  /*10880*/  HMMA.16816.F32 R132, R4, R16, R132 ;  /* 0x000000100484723c */ /* 0x008fe20000001884 */
[----:B------:R-:W-:Y:S01]  /*10890*/  MOV R70, R71 ;  /* 0x0000004700467202 */ /* 0x000fe20000000f00 */
[----:B------:R-:W-:Y:S01]  /*108a0*/  IMAD.MOV.U32 R71, RZ, RZ, R246 ;  /* 0x000000ffff477224 */ /* 0x000fe200078e00f6 */
[----:B------:R-:W-:-:S05]  /*108b0*/  MOV R104, R89 ;  /* 0x0000005900687202 */ /* 0x000fca0000000f00 */
[C---:B------:R-:W-:Y:S01]  /*108c0*/  HMMA.16816.F32 R136, R4.reuse, R18, R136 ;  /* 0x000000120488723c */ /* 0x040fe20000001888 */
[----:B------:R-:W3:Y:S07]  /*108d0*/  LDSM.16.MT88.4 R16, [R202+0x1e000] ;  /* 0x01e00000ca10783b */ /* 0x000eee0000004200 */
[C---:B--2---:R-:W-:Y:S08]  /*108e0*/  HMMA.16816.F32 R52, R4.reuse, R10, R140 ;  /* 0x0000000a0434723c */ /* 0x044ff0000000188c */
[C---:B------:R-:W-:Y:S01]  /*108f0*/  HMMA.16816.F32 R56, R4.reuse, R8, R160 ;  /* 0x000000080438723c */ /* 0x040fe200000018a0 */
[----:B------:R-:W-:Y:S01]  /*10900*/  FFMA.FTZ R11, R195, c[0x0][0x23c], -R2 ;  /* 0x00008f00c30b7a23 */ /* 0x000fe20000010802 */
[----:B------:R-:W-:Y:S01]  /*10910*/  MOV R94, R151 ;  /* 0x00000097005e7202 */ /* 0x000fe20000000f00 */
[----:B------:R-:W-:Y:S01]  /*10920*/  IMAD.MOV.U32 R93, RZ, RZ, R204 ;  /* 0x000000ffff5d7224 */ /* 0x000fe200078e00cc */
[----:B------:R-:W-:Y:S01]  /*10930*/  UIADD3 UR6, UR6, 0x1, URZ ;  /* 0x0000000106067890 */ /* 0x000fe2000fffe03f */
[----:B------:R2:W4:Y:S01]  /*10940*/  MUFU.EX2 R95, R11 ;  /* 0x0000000b005f7308 */ /* 0x0005220000000800 */
[----:B------:R-:W-:Y:S01]  /*10950*/  IMAD.MOV.U32 R88, RZ, RZ, R27 ;  /* 0x000000ffff587224 */ /* 0x000fe200078e001b */
[----:B------:R-:W-:Y:S01]  /*10960*/  MOV R246, R205 ;  /* 0x000000cd00f67202 */ /* 0x000fe20000000f00 */
[----:B------:R-:W-:Y:S01]  /*10970*/  IMAD.WIDE.U32 R8, R13, -0x2daee0ad, RZ ;  /* 0xd2511f530d087825 */ /* 0x000fe200078e00ff */
[----:B---3--:R-:W-:Y:S04]  /*10980*/  HMMA.16816.F32 R48, R4, R16, R164 ;  /* 0x000000100430723c */ /* 0x008fe800000018a4 */
[----:B------:R-:W-:-:S02]  /*10990*/  LOP3.LUT R10, R8, 0xffff, RZ, 0xc0, !PT ;  /* 0x0000ffff080a7812 */ /* 0x000fc400078ec0ff */
[----:B------:R-:W-:Y:S01]  /*109a0*/  MOV R89, R26 ;  /* 0x0000001a00597202 */ /* 0x000fe20000000f00 */
[----:B------:R-:W-:Y:S01]  /*109b0*/  IMAD.MOV.U32 R160, RZ, RZ, R106 ;  /* 0x000000ffffa07224 */ /* 0x000fe200078e006a */
[----:B-1----:R-:W-:Y:S01]  /*109c0*/  LOP3.LUT R0, R9, UR18, R24, 0x96, !PT ;  /* 0x0000001209007c12 */ /* 0x002fe2000f8e9618 */
[----:B------:R-:W-:Y:S01]  /*109d0*/  FFMA.FTZ R9, R193, c[0x0][0x23c], -R2 ;  /* 0x00008f00c1097a23 */ /* 0x000fe20000010802 */
[----:B------:R-:W-:Y:S01]  /*109e0*/  SHF.R.U32.HI R13, RZ, 0x8, R10 ;  /* 0x00000008ff0d7819 */ /* 0x000fe2000001160a */
[----:B------:R1:W5:Y:S01]  /*109f0*/  LDL.LU R205, [R1+0x6c] ;  /* 0x00006c0001cd7983 */ /* 0x0003620000300800 */
[----:B------:R-:W-:Y:S01]  /*10a00*/  LOP3.LUT R14, R8, 0xff, RZ, 0xc0, !PT ;  /* 0x000000ff080e7812 */ /* 0x000fe200078ec0ff */
[----:B------:R3:W-:Y:S01]  /*10a10*/  MUFU.EX2 R149, R9 ;  /* 0x0000000900957308 */ /* 0x0007e20000000800 */
[--C-:B------:R-:W-:Y:S02]  /*10a20*/  SHF.R.U32.HI R10, RZ, 0x10, R8.reuse ;  /* 0x00000010ff0a7819 */ /* 0x100fe40000011608 */
[----:B------:R-:W-:-:S02]  /*10a30*/  SHF.R.U32.HI R15, RZ, 0x18, R8 ;  /* 0x00000018ff0f7819 */ /* 0x000fc40000011608 */
[----:B------:R-:W-:Y:S01]  /*10a40*/  MOV R165, R111 ;  /* 0x0000006f00a57202 */ /* 0x000fe20000000f00 */
[----:B------:R-:W-:Y:S01]  /*10a50*/  IMAD.MOV.U32 R166, RZ, RZ, R104 ;  /* 0x000000ffffa67224 */ /* 0x000fe200078e0068 */
[----:B------:R-:W-:Y:S01]  /*10a60*/  LOP3.LUT R8, R0, 0xffff, RZ, 0xc0, !PT ;  /* 0x0000ffff00087812 */ /* 0x000fe200078ec0ff */
[----:B------:R-:W-:Y:S01]  /*10a70*/  LDSM.16.MT88.4 R24, [R203+0x18800] ;  /* 0x01880000cb18783b */ /* 0x000fe20000004200 */
[----:B------:R-:W-:Y:S02]  /*10a80*/  PRMT R14, R14, 0x5410, R13 ;  /* 0x000054100e0e7816 */ /* 0x000fe4000000000d */
[----:B--2---:R-:W-:Y:S01]  /*10a90*/  SHF.R.U32.HI R11, RZ, 0x8, R8 ;  /* 0x00000008ff0b7819 */ /* 0x004fe20000011608 */
[----:B------:R-:W-:Y:S01]  /*10aa0*/  FFMA.FTZ R8, R232, c[0x0][0x23c], -R12 ;  /* 0x00008f00e8087a23 */ /* 0x000fe2000001080c */
[----:B------:R-:W-:Y:S01]  /*10ab0*/  SHF.R.U32.HI R13, RZ, 0x18, R0 ;  /* 0x00000018ff0d7819 */ /* 0x000fe20000011600 */
[----:B----4-:R-:W-:Y:S01]  /*10ac0*/  IMAD.MOV.U32 R232, RZ, RZ, R95 ;  /* 0x000000ffffe87224 */ /* 0x010fe200078e005f */
[----:B------:R-:W-:Y:S01]  /*10ad0*/  MOV R95, R84 ;  /* 0x00000054005f7202 */ /* 0x000fe20000000f00 */
[----:B------:R2:W4:Y:S01]  /*10ae0*/  MUFU.EX2 R16, R8 ;  /* 0x0000000800107308 */ /* 0x0005220000000800 */
[----:B---3--:R-:W-:Y:S01]  /*10af0*/  LOP3.LUT R9, R10, 0xff, RZ, 0xc0, !PT ;  /* 0x000000ff0a097812 */ /* 0x008fe200078ec0ff */
[----:B------:R1:W5:Y:S01]  /*10b00*/  LDL.LU R204, [R1+0x68] ;  /* 0x0000680001cc7983 */ /* 0x0003620000300800 */
[----:B------:R-:W-:-:S02]  /*10b10*/  LOP3.LUT R10, R0, 0xff, RZ, 0xc0, !PT ;  /* 0x000000ff000a7812 */ /* 0x000fc400078ec0ff */
[----:B------:R-:W-:Y:S01]  /*10b20*/  MOV R84, R46 ;  /* 0x0000002e00547202 */ /* 0x000fe20000000f00 */
[----:B------:R1:W5:Y:S01]  /*10b30*/  LDL.LU R151, [R1+0x64] ;  /* 0x0000640001977983 */ /* 0x0003620000300800 */
[----:B------:R-:W-:Y:S01]  /*10b40*/  PRMT R15, R9, 0x5410, R15 ;  /* 0x00005410090f7816 */ /* 0x000fe2000000000f */
[----:B------:R-:W-:Y:S01]  /*10b50*/  HMMA.16816.F32 R44, R4, R18, R144 ;  /* 0x00000012042c723c */ /* 0x000fe20000001890 */
[----:B------:R-:W-:Y:S01]  /*10b60*/  SHF.R.U32.HI R9, RZ, 0x10, R0 ;  /* 0x00000010ff097819 */ /* 0x000fe20000011600 */
[----:B------:R-:W-:Y:S01]  /*10b70*/  IMAD.MOV.U32 R110, RZ, RZ, R84 ;  /* 0x000000ffff6e7224 */ /* 0x000fe200078e0054 */
[----:B------:R-:W-:Y:S02]  /*10b80*/  MOV R84, R23 ;  /* 0x0000001700547202 */ /* 0x000fe40000000f00 */
[----:B------:R-:W3:Y:S01]  /*10b90*/  LDSM.16.MT88.4 R20, [R200+0x18800] ;  /* 0x01880000c814783b */ /* 0x000ee20000004200 */
[----:B------:R-:W-:Y:S02]  /*10ba0*/  F2FP.PACK_AB R0, R232, R91 ;  /* 0x0000005be800723e */ /* 0x000fe400000000ff */
[----:B--2---:R-:W-:Y:S01]  /*10bb0*/  PRMT R8, R10, 0x5410, R11 ;  /* 0x000054100a087816 */ /* 0x004fe2000000000b */
[----:B------:R-:W-:Y:S01]  /*10bc0*/  FFMA.FTZ R10, R227, c[0x0][0x23c], -R12 ;  /* 0x00008f00e30a7a23 */ /* 0x000fe2000001080c */
[----:B------:R-:W-:Y:S01]  /*10bd0*/  LOP3.LUT R11, R9, 0xff, RZ, 0xc0, !PT ;  /* 0x000000ff090b7812 */ /* 0x000fe200078ec0ff */
[----:B------:R-:W-:Y:S01]  /*10be0*/  FFMA.FTZ R9, R233, c[0x0][0x23c], -R2 ;  /* 0x00008f00e9097a23 */ /* 0x000fe20000010802 */
[----:B------:R-:W-:Y:S01]  /*10bf0*/  MOV R147, R92 ;  /* 0x0000005c00937202 */ /* 0x000fe20000000f00 */
[----:B------:R-:W2:Y:S01]  /*10c00*/  MUFU.EX2 R100, R10 ;  /* 0x0000000a00647308 */ /* 0x000ea20000000800 */
[----:B------:R-:W-:Y:S01]  /*10c10*/  HSET2.LE.AND R8, R8, R92, PT ;  /* 0x0000005c08087233 */ /* 0x000fe20003803000 */
[----:B------:R-:W-:Y:S01]  /*10c20*/  FFMA.FTZ R5, R186, c[0x0][0x23c], -R12 ;  /* 0x00008f00ba057a23 */ /* 0x000fe2000001080c */
[----:B------:R-:W-:-:S02]  /*10c30*/  PRMT R11, R11, 0x5410, R13 ;  /* 0x000054100b0b7816 */ /* 0x000fc4000000000d */
[----:B------:R-:W-:Y:S02]  /*10c40*/  MOV R101, R95 ;  /* 0x0000005f00657202 */ /* 0x000fe40000000f00 */
[----:B------:R-:W-:Y:S01]  /*10c50*/  LOP3.LUT R8, R8, R0, RZ, 0xc0, !PT ;  /* 0x0000000008087212 */ /* 0x000fe200078ec0ff */
[----:B------:R-:W1:Y:S01]  /*10c60*/  MUFU.EX2 R142, R9 ;  /* 0x00000009008e7308 */ /* 0x000e620000000800 */
[----:B------:R-:W-:Y:S01]  /*10c70*/  FFMA.FTZ R0, R240, c[0x0][0x23c], -R12 ;  /* 0x00008f00f0007a23 */ /* 0x000fe2000001080c */
[----:B------:R-:W-:Y:S02]  /*10c80*/  MOV R95, R252 ;  /* 0x000000fc005f7202 */ /* 0x000fe40000000f00 */
[----:B----4-:R-:W-:Y:S02]  /*10c90*/  MOV R146, R16 ;  /* 0x0000001000927202 */ /* 0x010fe40000000f00 */
[----:B------:R-:W4:Y:S02]  /*10ca0*/  LDSM.16.MT88.4 R16, [R201+0x18800] ;  /* 0x01880000c910783b */ /* 0x000f240000004200 */
[----:B------:R1:W-:Y:S01]  /*10cb0*/  MUFU.EX2 R252, R0 ;  /* 0x0000000000fc7308 */ /* 0x0003e20000000800 */
[----:B--2---:R-:W-:-:S07]  /*10cc0*/  F2FP.PACK_AB R4, R100, R146 ;  /* 0x000000926404723e */ /* 0x004fce00000000ff */
[----:B------:R-:W2:Y:S01]  /*10cd0*/  MUFU.EX2 R141, R5 ;  /* 0x00000005008d7308 */ /* 0x000ea20000000800 */
[----:B-1----:R-:W-:-:S05]  /*10ce0*/  HSET2.LE.AND R0, R11, R147, PT ;  /* 0x000000930b007233 */ /* 0x002fca0003803000 */
[----:B------:R-:W-:Y:S01]  /*10cf0*/  LOP3.LUT R9, R0, R4, RZ, 0xc0, !PT ;  /* 0x0000000400097212 */ /* 0x000fe200078ec0ff */
[----:B------:R-:W-:Y:S01]  /*10d00*/  HSET2.LE.AND R0, R14, R147, PT ;  /* 0x000000930e007233 */ /* 0x000fe20003803000 */
[----:B------:R-:W-:-:S04]  /*10d10*/  F2FP.PACK_AB R4, R142, R149 ;  /* 0x000000958e04723e */ /* 0x000fc800000000ff */
[----:B------:R-:W-:Y:S01]  /*10d20*/  LOP3.LUT R10, R0, R4, RZ, 0xc0, !PT ;  /* 0x00000004000a7212 */ /* 0x000fe200078ec0ff */
[----:B------:R-:W-:Y:S01]  /*10d30*/  HSET2.LE.AND R0, R15, R147, PT ;  /* 0x000000930f007233 */ /* 0x000fe20003803000 */
[----:B--2---:R-:W-:-:S04]  /*10d40*/  F2FP.PACK_AB R4, R141, R252 ;  /* 0x000000fc8d04723e */ /* 0x004fc800000000ff */
[----:B------:R-:W-:Y:S02]  /*10d50*/  LOP3.LUT R11, R0, R4, RZ, 0xc0, !PT ;  /* 0x00000004000b7212 */ /* 0x000fe400078ec0ff */
[----:B------:R-:W-:Y:S05]  /*10d60*/  LDSM.16.MT88.4 R4, [R201+0x1a800] ;  /* 0x01a80000c904783b */ /* 0x000fea0000004200 */
[C---:B---3--:R-:W-:Y:S08]  /*10d70*/  HMMA.16816.F32 R152, R8.reuse, R20, R152 ;  /* 0x000000140898723c */ /* 0x048ff00000001898 */
[C---:B------:R-:W-:Y:S01]  /*10d80*/  HMMA.16816.F32 R60, R8.reuse, R22, R60 ;  /* 0x00000016083c723c */ /* 0x040fe2000000183c */
[----:B------:R-:W1:Y:S07]  /*10d90*/  LDSM.16.MT88.4 R20, [R202+0x18800] ;  /* 0x01880000ca14783b */ /* 0x000e6e0000004200 */
[C---:B----4-:R-:W-:Y:S08]  /*10da0*/  HMMA.16816.F32 R64, R8.reuse, R16, R64 ;  /* 0x000000100840723c */ /* 0x050ff00000001840 */
[----:B------:R-:W-:Y:S01]  /*10db0*/  HMMA.16816.F32 R68, R8, R18, R68 ;  /* 0x000000120844723c */ /* 0x000fe20000001844 */
[----:B------:R-:W2:Y:S01]  /*10dc0*/  LDSM.16.MT88.4 R16, [R200+0x1a800] ;  /* 0x01a80000c810783b */ /* 0x000ea20000004200 */
[----:B------:R-:W-:Y:S01]  /*10dd0*/  MOV R13, R93 ;  /* 0x0000005d000d7202 */ /* 0x000fe20000000f00 */
[----:B------:R-:W-:Y:S01]  /*10de0*/  IMAD.MOV.U32 R240, RZ, RZ, R94 ;  /* 0x000000fffff07224 */ /* 0x000fe200078e005e */
[----:B------:R-:W-:Y:S01]  /*10df0*/  MOV R233, R95 ;  /* 0x0000005f00e97202 */ /* 0x000fe20000000f00 */
[----:B------:R-:W-:Y:S01]  /*10e00*/  IMAD.MOV.U32 R15, RZ, RZ, R89 ;  /* 0x000000ffff0f7224 */ /* 0x000fe200078e0059 */
[----:B------:R-:W-:-:S02]  /*10e10*/  MOV R14, R88 ;  /* 0x00000058000e7202 */ /* 0x000fc40000000f00 */
[----:B------:R-:W-:Y:S02]  /*10e20*/  MOV R227, R90 ;  /* 0x0000005a00e37202 */ /* 0x000fe40000000f00 */
[----:B------:R-:W-:Y:S02]  /*10e30*/  MOV R145, R91 ;  /* 0x0000005b00917202 */ /* 0x000fe40000000f00 */
[C---:B-1----:R-:W-:Y:S08]  /*10e40*/  HMMA.16816.F32 R88, R8.reuse, R20, R248 ;  /* 0x000000140858723c */ /* 0x042ff000000018f8 */
[----:B------:R-:W-:Y:S01]  /*10e50*/  HMMA.16816.F32 R92, R8, R22, R236 ;  /* 0x00000016085c723c */ /* 0x000fe200000018ec */
[----:B------:R-:W1:Y:S01]  /*10e60*/  LDSM.16.MT88.4 R20, [R203+0x1a800] ;  /* 0x01a80000cb14783b */ /* 0x000e620000004200 */
[----:B------:R-:W-:-:S05]  /*10e70*/  MOV R164, R110 ;  /* 0x0000006e00a47202 */ /* 0x000fca0000000f00 */
[----:B------:R-:W-:Y:S01]  /*10e80*/  IMAD.MOV.U32 R239, RZ, RZ, R109 ;  /* 0x000000ffffef7224 */ /* 0x000fe200078e006d */
[----:B------:R-:W-:Y:S01]  /*10e90*/  HMMA.16816.F32 R172, R8, R6, R172 ;  /* 0x0000000608ac723c */ /* 0x000fe200000018ac */
[----:B------:R-:W-:-:S07]  /*10ea0*/  MOV R167, R105 ;  /* 0x0000006900a77202 */ /* 0x000fce0000000f00 */
[C---:B------:R-:W-:Y:S01]  /*10eb0*/  HMMA.16816.F32 R108, R8.reuse, R4, R180 ;  /* 0x00000004086c723c */ /* 0x040fe200000018b4 */
[----:B------:R-:W3:Y:S01]  /*10ec0*/  LDSM.16.MT88.4 R4, [R200+0x1c800] ;  /* 0x01c80000c804783b */ /* 0x000ee20000004200 */
[----:B------:R-:W-:Y:S01]  /*10ed0*/  MOV R140, R101 ;  /* 0x00000065008c7202 */ /* 0x000fe20000000f00 */
[----:B------:R-:W-:Y:S01]  /*10ee0*/  IMAD.MOV.U32 R248, RZ, RZ, R100 ;  /* 0x000000fffff87224 */ /* 0x000fe200078e0064 */
[----:B------:R-:W-:Y:S02]  /*10ef0*/  MOV R238, R102 ;  /* 0x0000006600ee7202 */ /* 0x000fe40000000f00 */
[----:B------:R-:W-:Y:S02]  /*10f00*/  MOV R143, R103 ;  /* 0x00000067008f7202 */ /* 0x000fe40000000f00 */
[----:B------:R-:W-:Y:S01]  /*10f10*/  MOV R161, R107 ;  /* 0x0000006b00a17202 */ /* 0x000fe20000000f00 */
[C---:B--2---:R-:W-:Y:S08]  /*10f20*/  HMMA.16816.F32 R100, R8.reuse, R16, R228 ;  /* 0x000000100864723c */ /* 0x044ff000000018e4 */
[----:B------:R-:W-:Y:S01]  /*10f30*/  HMMA.16816.F32 R104, R8, R18, R188 ;  /* 0x000000120868723c */ /* 0x000fe200000018bc */
[----:B------:R-:W2:Y:S01]  /*10f40*/  LDSM.16.MT88.4 R16, [R202+0x1a800] ;  /* 0x01a80000ca10783b */ /* 0x000ea20000004200 */
[----:B------:R-:W-:-:S02]  /*10f50*/  MOV R231, R194 ;  /* 0x000000c200e77202 */ /* 0x000fc40000000f00 */
[----:B------:R-:W-:-:S04]  /*10f60*/  MOV R163, R192 ;  /* 0x000000c000a37202 */ /* 0x000fc80000000f00 */
[C---:B-1----:R-:W-:Y:S08]  /*10f70*/  HMMA.16816.F32 R196, R8.reuse, R20, R196 ;  /* 0x0000001408c4723c */ /* 0x042ff000000018c4 */
[C---:B------:R-:W-:Y:S01]  /*10f80*/  HMMA.16816.F32 R192, R8.reuse, R22, R176 ;  /* 0x0000001608c0723c */ /* 0x040fe200000018b0 */
[----:B------:R-:W1:Y:S07]  /*10f90*/  LDSM.16.MT88.4 R20, [R201+0x1c800] ;  /* 0x01c80000c914783b */ /* 0x000e6e0000004200 */
[----:B---3--:R-:W-:Y:S01]  /*10fa0*/  HMMA.16816.F32 R180, R8, R4, R80 ;  /* 0x0000000408b4723c */ /* 0x008fe20000001850 */
[----:B------:R-:W-:-:S07]  /*10fb0*/  IMAD.MOV.U32 R236, RZ, RZ, R184 ;  /* 0x000000ffffec7224 */ /* 0x000fce00078e00b8 */
[----:B------:R-:W-:Y:S01]  /*10fc0*/  HMMA.16816.F32 R176, R8, R6, R96 ;  /* 0x0000000608b0723c */ /* 0x000fe20000001860 */
[----:B------:R-:W3:Y:S01]  /*10fd0*/  LDSM.16.MT88.4 R4, [R202+0x1c800] ;  /* 0x01c80000ca04783b */ /* 0x000ee20000004200 */
[----:B------:R-:W-:-:S06]  /*10fe0*/  MOV R162, R187 ;  /* 0x000000bb00a27202 */ /* 0x000fcc0000000f00 */
[C---:B--2---:R-:W-:Y:S08]  /*10ff0*/  HMMA.16816.F32 R188, R8.reuse, R16, R168 ;  /* 0x0000001008bc723c */ /* 0x044ff000000018a8 */
[----:B------:R-:W-:Y:S01]  /*11000*/  HMMA.16816.F32 R184, R8, R18, R156 ;  /* 0x0000001208b8723c */ /* 0x000fe2000000189c */
[----:B------:R-:W2:Y:S01]  /*11010*/  LDSM.16.MT88.4 R16, [R203+0x1c800] ;  /* 0x01c80000cb10783b */ /* 0x000ea20000004200 */
[----:B------:R-:W-:Y:S01]  /*11020*/  IMAD.MOV.U32 R249, RZ, RZ, R232 ;  /* 0x000000fffff97224 */ /* 0x000fe200078e00e8 */
[----:B------:R-:W-:Y:S01]  /*11030*/  MOV R237, R164 ;  /* 0x000000a400ed7202 */ /* 0x000fe20000000f00 */
[----:B------:R-:W-:Y:S01]  /*11040*/  IMAD.MOV.U32 R230, RZ, RZ, R166 ;  /* 0x000000ffffe67224 */ /* 0x000fe200078e00a6 */
[----:B------:R-:W-:-:S02]  /*11050*/  MOV R229, R165 ;  /* 0x000000a500e57202 */ /* 0x000fc40000000f00 */
[----:B------:R-:W-:Y:S01]  /*11060*/  MOV R232, R167 ;  /* 0x000000a700e87202 */ /* 0x000fe20000000f00 */
[C---:B-1----:R-:W-:Y:S08]  /*11070*/  HMMA.16816.F32 R168, R8.reuse, R20, R72 ;  /* 0x0000001408a8723c */ /* 0x042ff00000001848 */
[----:B------:R-:W-:Y:S01]  /*11080*/  HMMA.16816.F32 R164, R8, R22, R40 ;  /* 0x0000001608a4723c */ /* 0x000fe20000001828 */
[----:B------:R-:W1:Y:S01]  /*11090*/  LDSM.16.MT88.4 R20, [R200+0x1e800] ;  /* 0x01e80000c814783b */ /* 0x000e620000004200 */
[----:B------:R-:W-:Y:S01]  /*110a0*/  MOV R0, UR6 ;  /* 0x0000000600007c02 */ /* 0x000fe20008000f00 */
[----:B------:R-:W-:-:S03]  /*110b0*/  IMAD.MOV.U32 R83, RZ, RZ, R145 ;  /* 0x000000ffff537224 */ /* 0x000fc600078e0091 */
[----:B------:R-:W-:Y:S02]  /*110c0*/  LOP3.LUT R0, R35, UR39, R0, 0x96, !PT ;  /* 0x0000002723007c12 */ /* 0x000fe4000f8e9600 */
[----:B------:R-:W-:Y:S02]  /*110d0*/  MOV R82, R146 ;  /* 0x0000009200527202 */ /* 0x000fe40000000f00 */
[----:B------:R-:W-:Y:S01]  /*110e0*/  MOV R228, R147 ;  /* 0x0000009300e47202 */ /* 0x000fe20000000f00 */
[----:B------:R-:W-:Y:S01]  /*110f0*/  IMAD.MOV.U32 R72, RZ, RZ, R160 ;  /* 0x000000ffff487224 */ /* 0x000fe200078e00a0 */
[----:B---3--:R-:W-:Y:S01]  /*11100*/  HMMA.16816.F32 R144, R8, R4, R116 ;  /* 0x000000040890723c */ /* 0x008fe20000001874 */
[----:B------:R-:W-:-:S06]  /*11110*/  MOV R73, R161 ;  /* 0x000000a100497202 */ /* 0x000fcc0000000f00 */
[----:B------:R-:W-:Y:S01]  /*11120*/  IMAD.WIDE.U32 R4, R0, -0x326172a9, RZ ;  /* 0xcd9e8d5700047825 */ /* 0x000fe200078e00ff */
[----:B------:R-:W-:-:S03]  /*11130*/  MOV R74, R162 ;  /* 0x000000a2004a7202 */ /* 0x000fc60000000f00 */
[----:B------:R-:W-:Y:S01]  /*11140*/  IMAD.MOV.U32 R75, RZ, RZ, R163 ;  /* 0x000000ffff4b7224 */ /* 0x000fe200078e00a3 */
[----:B------:R-:W-:Y:S02]  /*11150*/  LOP3.LUT R5, R5, UR16, R72, 0x96, !PT ;  /* 0x0000001005057c12 */ /* 0x000fe4000f8e9648 */
[----:B------:R-:W-:Y:S01]  /*11160*/  LOP3.LUT R0, R31, UR14, R4, 0x96, !PT ;  /* 0x0000000e1f007c12 */ /* 0x000fe2000f8e9604 */
[----:B--2---:R-:W-:Y:S01]  /*11170*/  HMMA.16816.F32 R160, R8, R16, R36 ;  /* 0x0000001008a0723c */ /* 0x004fe20000001824 */
[----:B------:R-:W-:Y:S01]  /*11180*/  MOV R80, R140 ;  /* 0x0000008c00507202 */ /* 0x000fe20000000f00 */
[----:B------:R-:W-:Y:S01]  /*11190*/  IMAD.MOV.U32 R251, RZ, RZ, R141 ;  /* 0x000000fffffb7224 */ /* 0x000fe200078e008d */
[----:B------:R-:W-:Y:S02]  /*111a0*/  MOV R250, R142 ;  /* 0x0000008e00fa7202 */ /* 0x000fe40000000f00 */
[----:B------:R-:W-:-:S03]  /*111b0*/  MOV R81, R143 ;  /* 0x0000008f00517202 */ /* 0x000fc60000000f00 */
[----:B------:R-:W-:Y:S01]  /*111c0*/  HMMA.16816.F32 R156, R8, R18, R112 ;  /* 0x00000012089c723c */ /* 0x000fe20000001870 */
[----:B------:R-:W2:Y:S01]  /*111d0*/  LDSM.16.MT88.4 R16, [R201+0x1e800] ;  /* 0x01e80000c910783b */ /* 0x000ea20000004200 */
[----:B------:R-:W-:-:S06]  /*111e0*/  IMAD.WIDE.U32 R4, R5, -0x2daee0ad, RZ ;  /* 0xd2511f5305047825 */ /* 0x000fcc00078e00ff */
[----:B------:R-:W-:Y:S01]  /*111f0*/  HMMA.16816.F32 R140, R8, R6, R120 ;  /* 0x00000006088c723c */ /* 0x000fe20000001878 */
[----:B------:R-:W-:Y:S01]  /*11200*/  LOP3.LUT R5, R5, UR13, R32, 0x96, !PT ;  /* 0x0000000d05057c12 */ /* 0x000fe2000f8e9620 */
[----:B------:R-:W-:Y:S01]  /*11210*/  IMAD.MOV.U32 R113, RZ, RZ, R82 ;  /* 0x000000ffff717224 */ /* 0x000fe200078e0052 */
[----:B------:R-:W-:-:S05]  /*11220*/  MOV R118, R80 ;  /* 0x0000005000767202 */ /* 0x000fca0000000f00 */
[----:B-1----:R-:W-:Y:S01]  /*11230*/  HMMA.16816.F32 R96, R8, R20, R124 ;  /* 0x000000140860723c */ /* 0x002fe2000000187c */
[----:B------:R-:W-:Y:S01]  /*11240*/  IMAD.WIDE.U32 R6, R0, -0x2daee0ad, RZ ;  /* 0xd2511f5300067825 */ /* 0x000fe200078e00ff */
[----:B------:R-:W-:Y:S01]  /*11250*/  MOV R117, R81 ;  /* 0x0000005100757202 */ /* 0x000fe20000000f00 */
[----:B------:R-:W-:Y:S03]  /*11260*/  LDSM.16.MT88.4 R32, [R200+0x19000] ;  /* 0x01900000c820783b */ /* 0x000fe60000004200 */
[----:B------:R-:W-:Y:S01]  /*11270*/  LOP3.LUT R0, R7, UR11, R4, 0x96, !PT ;  /* 0x0000000b07007c12 */ /* 0x000fe2000f8e9604 */
[----:B------:R-:W-:Y:S01]  /*11280*/  IMAD.WIDE.U32 R4, R5, -0x326172a9, RZ ;  /* 0xcd9e8d5705047825 */ /* 0x000fe200078e00ff */
[----:B------:R-:W-:-:S03]  /*11290*/  MOV R114, R83 ;  /* 0x0000005300727202 */ /* 0x000fc60000000f00 */
[----:B------:R-:W-:Y:S01]  /*112a0*/  IMAD.WIDE.U32 R42, R0, -0x326172a9, RZ ;  /* 0xcd9e8d57002a7825 */ /* 0x000fe200078e00ff */
[----:B------:R-:W-:Y:S01]  /*112b0*/  HMMA.16816.F32 R80, R8, R22, R128 ;  /* 0x000000160850723c */ /* 0x000fe20000001880 */
[----:B------:R-:W-:Y:S01]  /*112c0*/  LOP3.LUT R5, R5, UR12, R30, 0x96, !PT ;  /* 0x0000000c05057c12 */ /* 0x000fe2000f8e961e */
[----:B------:R-:W1:Y:S02]  /*112d0*/  LDSM.16.MT88.4 R20, [R202+0x1e800] ;  /* 0x01e80000ca14783b */ /* 0x000e640000004200 */
[----:B------:R-:W-:-:S04]  /*112e0*/  LOP3.LUT R0, R43, UR10, R4, 0x96, !PT ;  /* 0x0000000a2b007c12 */ /* 0x000fc8000f8e9604 */
[----:B------:R-:W-:Y:S01]  /*112f0*/  HMMA.16816.F32 R76, R8, R24, R76 ;  /* 0x00000018084c723c */ /* 0x000fe2000000184c */
[----:B------:R-:W-:-:S07]  /*11300*/  IMAD.WIDE.U32 R4, R5, -0x2daee0ad, RZ ;  /* 0xd2511f5305047825 */ /* 0x000fce00078e00ff */
[----:B------:R-:W-:Y:S01]  /*11310*/  HMMA.16816.F32 R84, R8, R26, R84 ;  /* 0x0000001a0854723c */ /* 0x000fe20000001854 */
[----:B------:R-:W3:Y:S01]  /*11320*/  LDSM.16.MT88.4 R24, [R203+0x1e800] ;  /* 0x01e80000cb18783b */ /* 0x000ee20000004200 */
[----:B------:R-:W-:-:S04]  /*11330*/  IMAD.WIDE.U32 R40, R0, -0x2daee0ad, RZ ;  /* 0xd2511f5300287825 */ /* 0x000fc800078e00ff */
[----:B------:R-:W-:Y:S01]  /*11340*/  FFMA.FTZ R0, R242, c[0x0][0x23c], -R2 ;  /* 0x00008f00f2007a23 */ /* 0x000fe20000010802 */
[----:B------:R-:W-:-:S03]  /*11350*/  LOP3.LUT R4, R41, UR5, R4, 0x96, !PT ;  /* 0x0000000529047c12 */ /* 0x000fc6000f8e9604 */
[----:B------:R4:W-:Y:S01]  /*11360*/  MUFU.EX2 R242, R0 ;  /* 0x0000000000f27308 */ /* 0x0009e20000000800 */
[----:B------:R-:W-:Y:S02]  /*11370*/  MOV R38, R240 ;  /* 0x000000f000267202 */ /* 0x000fe40000000f00 */
[----:B------:R-:W-:Y:S01]  /*11380*/  MOV R115, R231 ;  /* 0x000000e700737202 */ /* 0x000fe20000000f00 */
[----:B------:R-:W-:Y:S01]  /*11390*/  IMAD.MOV.U32 R231, RZ, RZ, R236 ;  /* 0x000000ffffe77224 */ /* 0x000fe200078e00ec */
[----:B------:R-:W-:Y:S01]  /*113a0*/  MOV R112, R74 ;  /* 0x0000004a00707202 */ /* 0x000fe20000000f00 */
[----:B------:R-:W-:Y:S01]  /*113b0*/  IMAD.MOV.U32 R236, RZ, RZ, R15 ;  /* 0x000000ffffec7224 */ /* 0x000fe200078e000f */
[----:B----4-:R-:W-:Y:S01]  /*113c0*/  LOP3.LUT R0, R5, UR9, R6, 0x96, !PT ;  /* 0x0000000905007c12 */ /* 0x010fe2000f8e9606 */
[----:B------:R-:W-:Y:S02]  /*113d0*/  FFMA.FTZ R6, R243, c[0x0][0x23c], -R2 ;  /* 0x00008f00f3067a23 */ /* 0x000fe40000010802 */
[----:B------:R-:W-:-:S04]  /*113e0*/  IMAD.WIDE.U32 R4, R4, -0x326172a9, RZ ;  /* 0xcd9e8d5704047825 */ /* 0x000fc800078e00ff */
[----:B------:R-:W-:Y:S01]  /*113f0*/  IMAD.WIDE.U32 R30, R0, -0x326172a9, RZ ;  /* 0xcd9e8d57001e7825 */ /* 0x000fe200078e00ff */
[----:B------:R4:W-:Y:S01]  /*11400*/  MUFU.EX2 R240, R6 ;  /* 0x0000000600f07308 */ /* 0x0009e20000000800 */
[----:B------:R-:W-:Y:S02]  /*11410*/  MOV R15, R246 ;  /* 0x000000f6000f7202 */ /* 0x000fe40000000f00 */
[----:B------:R-:W-:Y:S01]  /*11420*/  IMAD.MOV.U32 R119, RZ, RZ, R75 ;  /* 0x000000ffff777224 */ /* 0x000fe200078e004b */
[----:B------:R-:W-:Y:S01]  /*11430*/  LOP3.LUT R0, R5, UR17, R30, 0x96, !PT ;  /* 0x0000001105007c12 */ /* 0x000fe2000f8e961e */
[----:B------:R-:W-:Y:S01]  /*11440*/  IMAD.MOV.U32 R116, RZ, RZ, R13 ;  /* 0x000000ffff747224 */ /* 0x000fe200078e000d */
[----:B------:R-:W-:Y:S01]  /*11450*/  MOV R39, R14 ;  /* 0x0000000e00277202 */ /* 0x000fe20000000f00 */
[----:B--2---:R-:W-:Y:S01]  /*11460*/  HMMA.16816.F32 R72, R8, R16, R132 ;  /* 0x000000100848723c */ /* 0x004fe20000001884 */
[----:B------:R-:W-:Y:S02]  /*11470*/  LOP3.LUT R13, R4, 0xff, RZ, 0xc0, !PT ;  /* 0x000000ff040d7812 */ /* 0x000fe400078ec0ff */
[----:B------:R-:W-:-:S02]  /*11480*/  SHF.R.U32.HI R14, RZ, 0x10, R4 ;  /* 0x00000010ff0e7819 */ /* 0x000fc40000011604 */
[----:B----4-:R-:W-:Y:S02]  /*11490*/  LOP3.LUT R6, R4, 0xffff, RZ, 0xc0, !PT ;  /* 0x0000ffff04067812 */ /* 0x010fe400078ec0ff */
[----:B------:R-:W-:Y:S02]  /*114a0*/  SHF.R.U32.HI R16, RZ, 0x18, R4 ;  /* 0x00000018ff107819 */ /* 0x000fe40000011604 */
[----:B------:R-:W-:Y:S02]  /*114b0*/  SHF.R.U32.HI R5, RZ, 0x8, R6 ;  /* 0x00000008ff057819 */ /* 0x000fe40000011606 */
[----:B------:R-:W-:Y:S01]  /*114c0*/  LOP3.LUT R4, R0, 0xffff, RZ, 0xc0, !PT ;  /* 0x0000ffff00047812 */ /* 0x000fe200078ec0ff */
[----:B------:R-:W-:Y:S01]  /*114d0*/  FFMA.FTZ R6, R15, c[0x0][0x23c], -R12 ;  /* 0x00008f000f067a23 */ /* 0x000fe2000001080c */
[----:B------:R-:W-:Y:S01]  /*114e0*/  PRMT R15, R13, 0x5410, R5 ;  /* 0x000054100d0f7816 */ /* 0x000fe20000000005 */
[----:B------:R-:W-:Y:S01]  /*114f0*/  FFMA.FTZ R7, R247, c[0x0][0x23c], -R2 ;  /* 0x00008f00f7077a23 */ /* 0x000fe20000010802 */
[----:B------:R-:W-:-:S02]  /*11500*/  SHF.R.U32.HI R5, RZ, 0x8, R4 ;  /* 0x00000008ff057819 */ /* 0x000fc40000011604 */
[----:B------:R-:W-:Y:S01]  /*11510*/  LOP3.LUT R4, R0, 0xff, RZ, 0xc0, !PT ;  /* 0x000000ff00047812 */ /* 0x000fe200078ec0ff */
[----:B------:R2:W4:Y:S01]  /*11520*/  MUFU.EX2 R246, R7 ;  /* 0x0000000700f67308 */ /* 0x0005220000000800 */
[----:B------:R-:W-:Y:S02]  /*11530*/  MOV R36, R238 ;  /* 0x000000ee00247202 */ /* 0x000fe40000000f00 */
[----:B------:R-:W-:Y:S02]  /*11540*/  PRMT R4, R4, 0x5410, R5 ;  /* 0x0000541004047816 */ /* 0x000fe40000000005 */
[----:B------:R-:W-:-:S03]  /*11550*/  SHF.R.U32.HI R5, RZ, 0x10, R0 ;  /* 0x00000010ff057819 */ /* 0x000fc60000011600 */
[----:B------:R3:W-:Y:S01]  /*11560*/  MUFU.EX2 R238, R6 ;  /* 0x0000000600ee7308 */ /* 0x0007e20000000800 */
[----:B------:R-:W-:Y:S01]  /*11570*/  MOV R37, R239 ;  /* 0x000000ef00257202 */ /* 0x000fe20000000f00 */
[----:B-1----:R-:W-:Y:S01]  /*11580*/  HMMA.16816.F32 R48, R8, R20, R48 ;  /* 0x000000140830723c */ /* 0x002fe20000001830 */
[----:B------:R-:W-:Y:S01]  /*11590*/  LOP3.LUT R5, R5, 0xff, RZ, 0xc0, !PT ;  /* 0x000000ff05057812 */ /* 0x000fe200078ec0ff */
[----:B--2---:R-:W-:-:S06]  /*115a0*/  FFMA.FTZ R7, R241, c[0x0][0x23c], -R2 ;  /* 0x00008f00f1077a23 */ /* 0x004fcc0000010802 */
[C---:B------:R-:W-:Y:S01]  /*115b0*/  HMMA.16816.F32 R44, R8.reuse, R22, R44 ;  /* 0x00000016082c723c */ /* 0x040fe2000000182c */
[----:B------:R-:W1:Y:S01]  /*115c0*/  LDSM.16.MT88.4 R20, [R203+0x19000] ;  /* 0x01900000cb14783b */ /* 0x000e620000004200 */
[----:B------:R2:W1:Y:S01]  /*115d0*/  MUFU.EX2 R239, R7 ;  /* 0x0000000700ef7308 */ /* 0x0004620000000800 */
[----:B---3--:R-:W-:Y:S01]  /*115e0*/  FFMA.FTZ R6, R116, c[0x0][0x23c], -R12 ;  /* 0x00008f0074067a23 */ /* 0x008fe2000001080c */
[----:B------:R-:W-:Y:S01]  /*115f0*/  MOV R116, R117 ;  /* 0x0000007500747202 */ /* 0x000fe20000000f00 */
[----:B------:R-:W-:Y:S01]  /*11600*/  IMAD.MOV.U32 R117, RZ, RZ, R118 ;  /* 0x000000ffff757224 */ /* 0x000fe200078e0076 */
[----:B------:R-:W-:Y:S02]  /*11610*/  MOV R118, R119 ;  /* 0x0000007700767202 */ /* 0x000fe40000000f00 */
[----:B------:R-:W-:Y:S01]  /*11620*/  HMMA.16816.F32 R136, R8, R18, R136 ;  /* 0x000000120888723c */ /* 0x000fe20000001888 */
[----:B------:R-:W-:Y:S01]  /*11630*/  MOV R119, R112 ;  /* 0x0000007000777202 */ /* 0x000fe20000000f00 */
[----:B------:R-:W-:Y:S01]  /*11640*/  IMAD.MOV.U32 R112, RZ, RZ, R229 ;  /* 0x000000ffff707224 */ /* 0x000fe200078e00e5 */
[----:B------:R-:W-:-:S02]  /*11650*/  MOV R229, R237 ;  /* 0x000000ed00e57202 */ /* 0x000fc40000000f00 */
[----:B------:R-:W-:Y:S02]  /*11660*/  LOP3.LUT R13, R14, 0xff, RZ, 0xc0, !PT ;  /* 0x000000ff0e0d7812 */ /* 0x000fe400078ec0ff */
[----:B--2---:R-:W-:Y:S01]  /*11670*/  SHF.R.U32.HI R7, RZ, 0x18, R0 ;  /* 0x00000018ff077819 */ /* 0x004fe20000011600 */
[----:B------:R-:W-:Y:S01]  /*11680*/  HMMA.16816.F32 R56, R8, R24, R56 ;  /* 0x000000180838723c */ /* 0x000fe20000001838 */
[----:B------:R2:W-:Y:S02]  /*11690*/  MUFU.EX2 R237, R6 ;  /* 0x0000000600ed7308 */ /* 0x0005e40000000800 */
[----:B------:R-:W-:Y:S01]  /*116a0*/  PRMT R14, R5, 0x5410, R7 ;  /* 0x00005410050e7816 */ /* 0x000fe20000000007 */
[----:B------:R-:W-:-:S04]  /*116b0*/  FFMA.FTZ R5, R116, c[0x0][0x23c], -R12 ;  /* 0x00008f0074057a23 */ /* 0x000fc8000001080c */
[----:B------:R-:W-:Y:S01]  /*116c0*/  HMMA.16816.F32 R52, R8, R26, R52 ;  /* 0x0000001a0834723c */ /* 0x000fe20000001834 */
[----:B------:R-:W3:Y:S01]  /*116d0*/  LDSM.16.MT88.4 R8, [R200+0x1b000] ;  /* 0x01b00000c808783b */ /* 0x000ee20000004200 */
[----:B------:R-:W-:Y:S02]  /*116e0*/  MOV R243, R114 ;  /* 0x0000007200f37202 */ /* 0x000fe40000000f00 */
[----:B------:R-:W-:Y:S01]  /*116f0*/  MOV R114, R233 ;  /* 0x000000e900727202 */ /* 0x000fe20000000f00 */
[----:B--2---:R-:W-:Y:S01]  /*11700*/  FFMA.FTZ R6, R38, c[0x0][0x23c], -R12 ;  /* 0x00008f0026067a23 */ /* 0x004fe2000001080c */
[----:B------:R-:W-:Y:S01]  /*11710*/  MOV R38, R236 ;  /* 0x000000ec00267202 */ /* 0x000fe20000000f00 */
[----:B------:R-:W-:Y:S01]  /*11720*/  MUFU.EX2 R233, R5 ;  /* 0x0000000500e97308 */ /* 0x000fe20000000800 */
[--C-:B------:R-:W-:Y:S01]  /*11730*/  HSET2.LE.AND R0, R4, R228.reuse, PT ;  /* 0x000000e404007233 */ /* 0x100fe20003803000 */
[----:B----4-:R-:W-:Y:S02]  /*11740*/  F2FP.PACK_AB R4, R242, R246 ;  /* 0x000000f6f204723e */ /* 0x010fe400000000ff */
[----:B------:R-:W-:Y:S01]  /*11750*/  PRMT R13, R13, 0x5410, R16 ;  /* 0x000054100d0d7816 */ /* 0x000fe20000000010 */
[----:B------:R-:W-:Y:S01]  /*11760*/  IMAD.MOV.U32 R116, RZ, RZ, R117 ;  /* 0x000000ffff747224 */ /* 0x000fe200078e0075 */
[----:B------:R-:W2:Y:S02]  /*11770*/  LDSM.16.MT88.4 R16, [R202+0x19000] ;  /* 0x01900000ca10783b */ /* 0x000ea40000004200 */
[----:B------:R1:W4:Y:S01]  /*11780*/  MUFU.EX2 R236, R6 ;  /* 0x0000000600ec7308 */ /* 0x0003220000000800 */
[----:B------:R-:W-:Y:S01]  /*11790*/  LOP3.LUT R4, R0, R4, RZ, 0xc0, !PT ;  /* 0x0000000400047212 */ /* 0x000fe200078ec0ff */
[----:B------:R-:W-:Y:S01]  /*117a0*/  HSET2.LE.AND R0, R15, R228, PT ;  /* 0x000000e40f007233 */ /* 0x000fe20003803000 */
[----:B------:R-:W-:Y:S01]  /*117b0*/  MOV R247, R113 ;  /* 0x0000007100f77202 */ /* 0x000fe20000000f00 */
[----:B------:R-:W-:Y:S01]  /*117c0*/  LDSM.16.MT88.4 R24, [R201+0x19000] ;  /* 0x01900000c918783b */ /* 0x000fe20000004200 */
[----:B-1----:R-:W-:-:S02]  /*117d0*/  F2FP.PACK_AB R6, R239, R240 ;  /* 0x000000f0ef06723e */ /* 0x002fc400000000ff */
[----:B----4-:R-:W-:Y:S02]  /*117e0*/  F2FP.PACK_AB R7, R233, R236 ;  /* 0x000000ece907723e */ /* 0x010fe400000000ff */
[----:B------:R-:W-:Y:S01]  /*117f0*/  LOP3.LUT R6, R0, R6, RZ, 0xc0, !PT ;  /* 0x0000000600067212 */ /* 0x000fe200078ec0ff */
[----:B------:R-:W-:Y:S01]  /*11800*/  HSET2.LE.AND R0, R13, R228, PT ;  /* 0x000000e40d007233 */ /* 0x000fe20003803000 */
[----:B------:R-:W-:-:S04]  /*11810*/  F2FP.PACK_AB R5, R237, R238 ;  /* 0x000000eeed05723e */ /* 0x000fc800000000ff */
[----:B------:R-:W-:Y:S01]  /*11820*/  LOP3.LUT R7, R0, R7, RZ, 0xc0, !PT ;  /* 0x0000000700077212 */ /* 0x000fe200078ec0ff */
[----:B------:R-:W-:Y:S01]  /*11830*/  HSET2.LE.AND R0, R14, R228, PT ;  /* 0x000000e40e007233 */ /* 0x000fe20003803000 */
[----:B------:R-:W-:Y:S02]  /*11840*/  MOV R117, R118 ;  /* 0x0000007600757202 */ /* 0x000fe40000000f00 */
[----:B------:R-:W-:Y:S01]  /*11850*/  MOV R118, R119 ;  /* 0x0000007700767202 */ /* 0x000fe20000000f00 */
[----:B------:R-:W-:Y:S01]  /*11860*/  IMAD.MOV.U32 R119, RZ, RZ, R112 ;  /* 0x000000ffff777224 */ /* 0x000fe200078e0070 */
[----:B------:R-:W-:Y:S01]  /*11870*/  LOP3.LUT R5, R0, R5, RZ, 0xc0, !PT ;  /* 0x0000000500057212 */ /* 0x000fe200078ec0ff */
[----:B------:R-:W-:Y:S01]  /*11880*/  IMAD.MOV.U32 R112, RZ, RZ, R115 ;  /* 0x000000ffff707224 */ /* 0x000fe200078e0073 */
[----:B------:R-:W-:Y:S01]  /*11890*/  MOV R241, R36 ;  /* 0x0000002400f17202 */ /* 0x000fe20000000f00 */
[----:B------:R-:W-:Y:S01]  /*118a0*/  IMAD.MOV.U32 R15, RZ, RZ, R38 ;  /* 0x000000ffff0f7224 */ /* 0x000fe200078e0026 */
[----:B------:R-:W-:-:S02]  /*118b0*/  MOV R113, R37 ;  /* 0x0000002500717202 */ /* 0x000fc40000000f00 */
[----:B------:R-:W-:Y:S02]  /*118c0*/  MOV R115, R39 ;  /* 0x0000002700737202 */ /* 0x000fe40000000f00 */
[----:B------:R-:W1:Y:S01]  /*118d0*/  LDSM.16.MT88.4 R36, [R201+0x1b000] ;  /* 0x01b00000c924783b */ /* 0x000e620000004200 */
[C---:B------:R-:W-:Y:S08]  /*118e0*/  HMMA.16816.F32 R76, R4.reuse, R20, R76 ;  /* 0x00000014044c723c */ /* 0x040ff0000000184c */
[C---:B------:R-:W-:Y:S01]  /*118f0*/  HMMA.16816.F32 R84, R4.reuse, R22, R84 ;  /* 0x000000160454723c */ /* 0x040fe20000001854 */
[----:B------:R-:W4:Y:S07]  /*11900*/  LDSM.16.MT88.4 R20, [R203+0x1b000] ;  /* 0x01b00000cb14783b */ /* 0x000f2e0000004200 */
[C---:B---3--:R-:W-:Y:S08]  /*11910*/  HMMA.16816.F32 R100, R4.reuse, R8, R100 ;  /* 0x000000080464723c */ /* 0x048ff00000001864 */
[C---:B------:R-:W-:Y:S01]  /*11920*/  HMMA.16816.F32 R104, R4.reuse, R10, R104 ;  /* 0x0000000a0468723c */ /* 0x040fe20000001868 */
[----:B------:R-:W3:Y:S07]  /*11930*/  LDSM.16.MT88.4 R8, [R200+0x1d000] ;  /* 0x01d00000c808783b */ /* 0x000eee0000004200 */
[C---:B--2---:R-:W-:Y:S08]  /*11940*/  HMMA.16816.F32 R88, R4.reuse, R16, R88 ;  /* 0x000000100458723c */ /* 0x044ff00000001858 */
[----:B------:R-:W-:Y:S01]  /*11950*/  HMMA.16816.F32 R92, R4, R18, R92 ;  /* 0x00000012045c723c */ /* 0x000fe2000000185c */
[----:B------:R-:W2:Y:S01]  /*11960*/  LDSM.16.MT88.4 R16, [R202+0x1b000] ;  /* 0x01b00000ca10783b */ /* 0x000ea20000004200 */
[----:B------:R-:W-:-:S02]  /*11970*/  MOV R14, R112 ;  /* 0x00000070000e7202 */ /* 0x000fc40000000f00 */
[----:B------:R-:W-:Y:S01]  /*11980*/  MOV R0, R113 ;  /* 0x0000007100007202 */ /* 0x000fe20000000f00 */
[----:B------:R-:W-:-:S03]  /*11990*/  IMAD.MOV.U32 R13, RZ, RZ, R116 ;  /* 0x000000ffff0d7224 */ /* 0x000fc600078e0074 */
[C---:B-1----:R-:W-:Y:S07]  /*119a0*/  HMMA.16816.F32 R108, R4.reuse, R36, R108 ;  /* 0x00000024046c723c */ /* 0x042fee000000186c */
[----:B------:R-:W-:Y:S01]  /*119b0*/  IMAD.MOV.U32 R37, RZ, RZ, R114 ;  /* 0x000000ffff257224 */ /* 0x000fe200078e0072 */
[----:B------:R-:W-:Y:S02]  /*119c0*/  MOV R36, R115 ;  /* 0x0000007300247202 */ /* 0x000fe40000000f00 */
[C---:B------:R-:W-:Y:S07]  /*119d0*/  HMMA.16816.F32 R112, R4.reuse, R38, R172 ;  /* 0x000000260470723c */ /* 0x040fee00000018ac */
[----:B------:R-:W-:Y:S01]  /*119e0*/  MOV R38, R117 ;  /* 0x0000007500267202 */ /* 0x000fe20000000f00 */
[----:B------:R-:W-:Y:S01]  /*119f0*/  IMAD.MOV.U32 R39, RZ, RZ, R118 ;  /* 0x000000ffff277224 */ /* 0x000fe200078e0076 */
[----:B------:R-:W-:Y:S01]  /*11a00*/  MOV R172, R119 ;  /* 0x0000007700ac7202 */ /* 0x000fe20000000f00 */
[C---:B------:R-:W-:Y:S08]  /*11a10*/  HMMA.16816.F32 R152, R4.reuse, R32, R152 ;  /* 0x000000200498723c */ /* 0x040ff00000001898 */
[C---:B------:R-:W-:Y:S01]  /*11a20*/  HMMA.16816.F32 R60, R4.reuse, R34, R60 ;  /* 0x00000022043c723c */ /* 0x040fe2000000183c */
[----:B------:R-:W1:Y:S07]  /*11a30*/  LDSM.16.MT88.4 R32, [R203+0x1d000] ;  /* 0x01d00000cb20783b */ /* 0x000e6e0000004200 */
[C---:B----4-:R-:W-:Y:S08]  /*11a40*/  HMMA.16816.F32 R116, R4.reuse, R20, R196 ;  /* 0x000000140474723c */ /* 0x050ff000000018c4 */
[C---:B---3--:R-:W-:Y:S08]  /*11a50*/  HMMA.16816.F32 R132, R4.reuse, R8, R180 ;  /* 0x000000080484723c */ /* 0x048ff000000018b4 */
[C---:B------:R-:W-:Y:S01]  /*11a60*/  HMMA.16816.F32 R196, R4.reuse, R10, R176 ;  /* 0x0000000a04c4723c */ /* 0x040fe200000018b0 */
[----:B------:R-:W3:Y:S07]  /*11a70*/  LDSM.16.MT88.4 R8, [R202+0x1d000] ;  /* 0x01d00000ca08783b */ /* 0x000eee0000004200 */
[C---:B------:R-:W-:Y:S08]  /*11a80*/  HMMA.16816.F32 R64, R4.reuse, R24, R64 ;  /* 0x000000180440723c */ /* 0x040ff00000001840 */
[C---:B------:R-:W-:Y:S01]  /*11a90*/  HMMA.16816.F32 R68, R4.reuse, R26, R68 ;  /* 0x0000001a0444723c */ /* 0x040fe20000001844 */
[----:B------:R-:W4:Y:S07]  /*11aa0*/  LDSM.16.MT88.4 R24, [R201+0x1d000] ;  /* 0x01d00000c918783b */ /* 0x000f2e0000004200 */
[C---:B--2---:R-:W-:Y:S08]  /*11ab0*/  HMMA.16816.F32 R124, R4.reuse, R16, R188 ;  /* 0x00000010047c723c */ /* 0x044ff000000018bc */
[----:B------:R-:W-:Y:S01]  /*11ac0*/  HMMA.16816.F32 R128, R4, R18, R184 ;  /* 0x000000120480723c */ /* 0x000fe200000018b8 */
[----:B------:R-:W2:Y:S01]  /*11ad0*/  LDSM.16.MT88.4 R16, [R200+0x1f000] ;  /* 0x01f00000c810783b */ /* 0x000ea20000004200 */
[----:B------:R-:W-:-:S06]  /*11ae0*/  MOV R21, R231 ;  /* 0x000000e700157202 */ /* 0x000fcc0000000f00 */
[C---:B-1----:R-:W-:Y:S08]  /*11af0*/  HMMA.16816.F32 R184, R4.reuse, R32, R160 ;  /* 0x0000002004b8723c */ /* 0x042ff000000018a0 */
[C---:B---3--:R-:W-:Y:S08]  /*11b00*/  HMMA.16816.F32 R180, R4.reuse, R8, R144 ;  /* 0x0000000804b4723c */ /* 0x048ff00000001890 */
[----:B------:R-:W-:Y:S01]  /*11b10*/  HMMA.16816.F32 R160, R4, R10, R140 ;  /* 0x0000000a04a0723c */ /* 0x000fe2000000188c */
[----:B------:R-:W-:Y:S01]  /*11b20*/  LDSM.16.MT88.4 R8, [R203+0x1f000] ;  /* 0x01f00000cb08783b */ /* 0x000fe20000004200 */
[----:B------:R-:W-:Y:S01]  /*11b30*/  MOV R173, R228 ;  /* 0x000000e400ad7202 */ /* 0x000fe20000000f00 */
[----:B------:R-:W-:Y:S01]  /*11b40*/  IMAD.MOV.U32 R174, RZ, RZ, R229 ;  /* 0x000000ffffae7224 */ /* 0x000fe200078e00e5 */
[----:B------:R-:W-:-:S04]  /*11b50*/  MOV R175, R230 ;  /* 0x000000e600af7202 */ /* 0x000fc80000000f00 */
[C---:B------:R-:W-:Y:S08]  /*11b60*/  HMMA.16816.F32 R120, R4.reuse, R22, R192 ;  /* 0x000000160478723c */ /* 0x040ff000000018c0 */
[C---:B----4-:R-:W-:Y:S07]  /*11b70*/  HMMA.16816.F32 R192, R4.reuse, R26, R164 ;  /* 0x0000001a04c0723c */ /* 0x050fee00000018a4 */
[----:B------:R-:W-:Y:S01]  /*11b80*/  IMAD.MOV.U32 R167, RZ, RZ, R21 ;  /* 0x000000ffffa77224 */ /* 0x000fe200078e0015 */
[C---:B------:R-:W-:Y:S01]  /*11b90*/  HMMA.16816.F32 R228, R4.reuse, R24, R168 ;  /* 0x0000001804e4723c */ /* 0x040fe200000018a8 */
[----:B------:R-:W1:Y:S07]  /*11ba0*/  LDSM.16.MT88.4 R20, [R201+0x1f000] ;  /* 0x01f00000c914783b */ /* 0x000e6e0000004200 */
[C---:B------:R-:W-:Y:S08]  /*11bb0*/  HMMA.16816.F32 R188, R4.reuse, R34, R156 ;  /* 0x0000002204bc723c */ /* 0x040ff0000000189c */
[C---:B--2---:R-:W-:Y:S08]  /*11bc0*/  HMMA.16816.F32 R32, R4.reuse, R16, R96 ;  /* 0x000000100420723c */ /* 0x044ff00000001860 */
[----:B------:R-:W-:Y:S01]  /*11bd0*/  HMMA.16816.F32 R24, R4, R18, R80 ;  /* 0x000000120418723c */ /* 0x000fe20000001850 */
[----:B------:R-:W2:Y:S01]  /*11be0*/  LDSM.16.MT88.4 R16, [R202+0x1f000] ;  /* 0x01f00000ca10783b */ /* 0x000ea20000004200 */
[----:B------:R-:W-:-:S02]  /*11bf0*/  IMAD.MOV.U32 R159, RZ, RZ, R0 ;  /* 0x000000ffff9f7224 */ /* 0x000fc400078e0000 */
[--C-:B------:R-:W-:Y:S01]  /*11c00*/  FFMA.FTZ R0, R14, c[0x0][0x23c], -R2.reuse ;  /* 0x00008f000e007a23 */ /* 0x100fe20000010802 */
[----:B------:R-:W-:Y:S01]  /*11c10*/  MOV R14, R232 ;  /* 0x000000e8000e7202 */ /* 0x000fe20000000f00 */
[----:B------:R-:W-:Y:S01]  /*11c20*/  IMAD.MOV.U32 R165, RZ, RZ, R173 ;  /* 0x000000ffffa57224 */ /* 0x000fe200078e00ad */
[----:B------:R-:W-:Y:S01]  /*11c30*/  MOV R158, R175 ;  /* 0x000000af009e7202 */ /* 0x000fe20000000f00 */
[----:B------:R3:W-:Y:S01]  /*11c40*/  MUFU.EX2 R232, R0 ;  /* 0x0000000000e87308 */ /* 0x0007e20000000800 */
[----:B------:R-:W-:Y:S01]  /*11c50*/  IMAD.MOV.U32 R146, RZ, RZ, R159 ;  /* 0x000000ffff927224 */ /* 0x000fe200078e009f */
[----:B------:R-:W-:Y:S01]  /*11c60*/  MOV R159, R15 ;  /* 0x0000000f009f7202 */ /* 0x000fe20000000f00 */
[----:B------:R-:W-:Y:S01]  /*11c70*/  IMAD.MOV.U32 R15, RZ, RZ, R241 ;  /* 0x000000ffff0f7224 */ /* 0x000fe200078e00f1 */
[----:B------:R-:W-:Y:S01]  /*11c80*/  MOV R164, R38 ;  /* 0x0000002600a47202 */ /* 0x000fe20000000f00 */
[----:B------:R-:W-:Y:S01]  /*11c90*/  LDSM.16.MT88.4 R80, [R203+0x1b800] ;  /* 0x01b80000cb50783b */ /* 0x000fe20000004200 */
[----:B------:R-:W-:Y:S01]  /*11ca0*/  MOV R166, R174 ;  /* 0x000000ae00a67202 */ /* 0x000fe20000000f00 */
[----:B-1----:R-:W-:Y:S02]  /*11cb0*/  HMMA.16816.F32 R168, R4, R20, R72 ;  /* 0x0000001404a8723c */ /* 0x002fe40000001848 */
[----:B------:R-:W-:Y:S01]  /*11cc0*/  LDSM.16.MT88.4 R96, [R200+0x1d800] ;  /* 0x01d80000c860783b */ /* 0x000fe20000004200 */
[----:B---3--:R-:W-:Y:S01]  /*11cd0*/  FFMA.FTZ R0, R150, c[0x0][0x23c], -R2 ;  /* 0x00008f0096007a23 */ /* 0x008fe20000010802 */
[----:B------:R-:W-:-:S02]  /*11ce0*/  MOV R38, R172 ;  /* 0x000000ac00267202 */ /* 0x000fc40000000f00 */
[----:B------:R-:W-:Y:S01]  /*11cf0*/  MOV R241, R243 ;  /* 0x000000f300f17202 */ /* 0x000fe20000000f00 */
[----:B------:R1:W3:Y:S01]  /*11d00*/  MUFU.EX2 R150, R0 ;  /* 0x0000000000967308 */ /* 0x0002e20000000800 */
[C---:B------:R-:W-:Y:S01]  /*11d10*/  HMMA.16816.F32 R172, R4.reuse, R8, R56 ;  /* 0x0000000804ac723c */ /* 0x040fe20000001838 */
[----:B------:R-:W-:Y:S01]  /*11d20*/  MOV R243, R247 ;  /* 0x000000f700f37202 */ /* 0x000fe20000000f00 */
[----:B------:R-:W-:Y:S01]  /*11d30*/  IMAD.MOV.U32 R247, RZ, RZ, R249 ;  /* 0x000000fffff77224 */ /* 0x000fe200078e00f9 */
[----:B------:R-:W-:Y:S01]  /*11d40*/  MOV R249, R149 ;  /* 0x0000009500f97202 */ /* 0x000fe20000000f00 */
[----:B------:R-:W4:Y:S01]  /*11d50*/  LDSM.16.MT88.4 R56, [R202+0x19800] ;  /* 0x01980000ca38783b */ /* 0x000f220000004200 */
[----:B------:R-:W-:Y:S01]  /*11d60*/  MOV R147, R164 ;  /* 0x000000a400937202 */ /* 0x000fe20000000f00 */
[----:B------:R-:W-:Y:S01]  /*11d70*/  IMAD.MOV.U32 R157, RZ, RZ, R166 ;  /* 0x000000ffff9d7224 */ /* 0x000fe200078e00a6 */
[----:B------:R-:W-:Y:S01]  /*11d80*/  MOV R156, R165 ;  /* 0x000000a5009c7202 */ /* 0x000fe20000000f00 */
[----:B------:R-:W-:Y:S01]  /*11d90*/  HMMA.16816.F32 R176, R4, R22, R136 ;  /* 0x0000001604b0723c */ /* 0x000fe20000001888 */
[----:B------:R-:W-:Y:S01]  /*11da0*/  IMAD.MOV.U32 R142, RZ, RZ, R15 ;  /* 0x000000ffff8e7224 */ /* 0x000fe200078e000f */
[----:B------:R-:W-:Y:S01]  /*11db0*/  MOV R143, R159 ;  /* 0x0000009f008f7202 */ /* 0x000fe20000000f00 */
[----:B------:R-:W-:Y:S01]  /*11dc0*/  LDSM.16.MT88.4 R72, [R201+0x1b800] ;  /* 0x01b80000c948783b */ /* 0x000fe20000004200 */
[----:B-1----:R-:W-:Y:S01]  /*11dd0*/  FFMA.FTZ R0, R13, c[0x0][0x23c], -R2 ;  /* 0x00008f000d007a23 */ /* 0x002fe20000010802 */
[----:B------:R-:W-:-:S03]  /*11de0*/  MOV R13, R227 ;  /* 0x000000e3000d7202 */ /* 0x000fc60000000f00 */
[----:B------:R-:W-:Y:S01]  /*11df0*/  HMMA.16816.F32 R20, R4, R10, R52 ;  /* 0x0000000a0414723c */ /* 0x000fe20000001834 */
[----:B------:R-:W-:Y:S01]  /*11e00*/  MOV R141, R156 ;  /* 0x0000009c008d7202 */ /* 0x000fe20000000f00 */
[----:B------:R1:W-:Y:S01]  /*11e10*/  MUFU.EX2 R227, R0 ;  /* 0x0000000000e37308 */ /* 0x0003e20000000800 */
[----:B------:R-:W-:Y:S01]  /*11e20*/  FFMA.FTZ R2, R158, c[0x0][0x23c], -R2 ;  /* 0x00008f009e027a23 */ /* 0x000fe20000010802 */
[----:B------:R-:W-:Y:S06]  /*11e30*/  LDSM.16.MT88.4 R136, [R201+0x1f800] ;  /* 0x01f80000c988783b */ /* 0x000fec0000004200 */
[----:B------:R2:W-:Y:S01]  /*11e40*/  MUFU.EX2 R149, R2 ;  /* 0x0000000200957308 */ /* 0x0005e20000000800 */
[----:B-1----:R-:W-:-:S05]  /*11e50*/  LOP3.LUT R0, R31, UR8, R42, 0x96, !PT ;  /* 0x000000081f007c12 */ /* 0x002fca000f8e962a */
[----:B------:R-:W-:-:S04]  /*11e60*/  IMAD.WIDE.U32 R8, R0, -0x2daee0ad, RZ ;  /* 0xd2511f5300087825 */ /* 0x000fc800078e00ff */
[----:B--2---:R-:W-:Y:S01]  /*11e70*/  FFMA.FTZ R2, R14, c[0x0][0x23c], -R12 ;  /* 0x00008f000e027a23 */ /* 0x004fe2000001080c */
[----:B------:R-:W-:Y:S02]  /*11e80*/  LOP3.LUT R0, R9, UR18, R40, 0x96, !PT ;  /* 0x0000001209007c12 */ /* 0x000fe4000f8e9628 */
[----:B------:R-:W1:Y:S01]  /*11e90*/  LDSM.16.MT88.4 R40, [R201+0x19800] ;  /* 0x01980000c928783b */ /* 0x000e620000004200 */
[----:B------:R2:W-:Y:S01]  /*11ea0*/  MUFU.EX2 R31, R2 ;  /* 0x00000002001f7308 */ /* 0x0005e20000000800 */
[----:B------:R-:W-:Y:S02]  /*11eb0*/  MOV R158, R167 ;  /* 0x000000a7009e7202 */ /* 0x000fe40000000f00 */
[----:B------:R-:W-:Y:S01]  /*11ec0*/  HMMA.16816.F32 R164, R4, R16, R48 ;  /* 0x0000001004a4723c */ /* 0x000fe20000001830 */
[----:B------:R-:W-:Y:S01]  /*11ed0*/  LOP3.LUT R14, R8, 0xff, RZ, 0xc0, !PT ;  /* 0x000000ff080e7812 */ /* 0x000fe200078ec0ff */
[----:B------:R-:W-:Y:S01]  /*11ee0*/  FFMA.FTZ R11, R147, c[0x0][0x23c], -R12 ;  /* 0x00008f00930b7a23 */ /* 0x000fe2000001080c */
[----:B------:R-:W-:-:S05]  /*11ef0*/  SHF.R.U32.HI R10, RZ, 0x10, R8 ;  /* 0x00000010ff0a7819 */ /* 0x000fca0000011608 */
[----:B------:R-:W-:Y:S01]  /*11f00*/  HMMA.16816.F32 R16, R4, R18, R44 ;  /* 0x000000120410723c */ /* 0x000fe2000000182c */
[----:B------:R-:W1:Y:S01]  /*11f10*/  LDSM.16.MT88.4 R48, [R203+0x19800] ;  /* 0x01980000cb30783b */ /* 0x000e620000004200 */
[----:B--2---:R-:W-:Y:S01]  /*11f20*/  LOP3.LUT R2, R8, 0xffff, RZ, 0xc0, !PT ;  /* 0x0000ffff08027812 */ /* 0x004fe200078ec0ff */
[----:B------:R-:W-:Y:S01]  /*11f30*/  FFMA.FTZ R9, R13, c[0x0][0x23c], -R12 ;  /* 0x00008f000d097a23 */ /* 0x000fe2000001080c */
[----:B------:R-:W-:Y:S01]  /*11f40*/  SHF.R.U32.HI R13, RZ, 0x18, R8 ;  /* 0x00000018ff0d7819 */ /* 0x000fe20000011608 */
[----:B------:R-:W-:Y:S02]  /*11f50*/  FFMA.FTZ R8, R146, c[0x0][0x23c], -R12 ;  /* 0x00008f0092087a23 */ /* 0x000fe4000001080c */
[----:B------:R-:W-:Y:S01]  /*11f60*/  SHF.R.U32.HI R6, RZ, 0x8, R2 ;  /* 0x00000008ff067819 */ /* 0x000fe20000011602 */
[----:B------:R-:W2:Y:S01]  /*11f70*/  MUFU.EX2 R30, R9 ;  /* 0x00000009001e7308 */ /* 0x000ea20000000800 */
[----:B------:R-:W-:Y:S02]  /*11f80*/  LOP3.LUT R2, R0, 0xffff, RZ, 0xc0, !PT ;  /* 0x0000ffff00027812 */ /* 0x000fe400078ec0ff */
[----:B------:R-:W-:-:S02]  /*11f90*/  SHF.R.U32.HI R5, RZ, 0x10, R0 ;  /* 0x00000010ff057819 */ /* 0x000fc40000011600 */
[----:B------:R-:W-:-:S03]  /*11fa0*/  SHF.R.U32.HI R7, RZ, 0x18, R0 ;  /* 0x00000018ff077819 */ /* 0x000fc60000011600 */
[----:B------:R2:W-:Y:S01]  /*11fb0*/  MUFU.EX2 R15, R8 ;  /* 0x00000008000f7308 */ /* 0x0005e20000000800 */
[----:B------:R-:W-:-:S07]  /*11fc0*/  LOP3.LUT R4, R10, 0xff, RZ, 0xc0, !PT ;  /* 0x000000ff0a047812 */ /* 0x000fce00078ec0ff */
[----:B------:R-:W1:Y:S01]  /*11fd0*/  MUFU.EX2 R12, R11 ;  /* 0x0000000b000c7308 */ /* 0x000e620000000800 */
[----:B--2---:R-:W-:Y:S02]  /*11fe0*/  LOP3.LUT R8, R0, 0xff, RZ, 0xc0, !PT ;  /* 0x000000ff00087812 */ /* 0x004fe400078ec0ff */
[----:B------:R-:W-:Y:S02]  /*11ff0*/  SHF.R.U32.HI R0, RZ, 0x8, R2 ;  /* 0x00000008ff007819 */ /* 0x000fe40000011602 */
[----:B------:R-:W-:Y:S02]  /*12000*/  LOP3.LUT R2, R5, 0xff, RZ, 0xc0, !PT ;  /* 0x000000ff05027812 */ /* 0x000fe400078ec0ff */
[----:B------:R-:W-:Y:S02]  /*12010*/  PRMT R0, R8, 0x5410, R0 ;  /* 0x0000541008007816 */ /* 0x000fe40000000000 */
[----:B------:R-:W-:Y:S02]  /*12020*/  PRMT R2, R2, 0x5410, R7 ;  /* 0x0000541002027816 */ /* 0x000fe40000000007 */
[----:B------:R-:W-:Y:S01]  /*12030*/  PRMT R9, R14, 0x5410, R6 ;  /* 0x000054100e097816 */ /* 0x000fe20000000006 */
[--C-:B------:R-:W-:Y:S01]  /*12040*/  HSET2.LE.AND R0, R0, R141.reuse, PT ;  /* 0x0000008d00007233 */ /* 0x100fe20003803000 */
[----:B------:R-:W-:Y:S01]  /*12050*/  PRMT R6, R4, 0x5410, R13 ;  /* 0x0000541004067816 */ /* 0x000fe2000000000d */
[----:B------:R-:W-:Y:S01]  /*12060*/  HSET2.LE.AND R4, R2, R141, PT ;  /* 0x0000008d02047233 */ /* 0x000fe20003803000 */
[----:B---3--:R-:W-:-:S02]  /*12070*/  F2FP.PACK_AB R2, R150, R232 ;  /* 0x000000e89602723e */ /* 0x008fc400000000ff */
[----:B------:R-:W-:Y:S01]  /*12080*/  F2FP.PACK_AB R5, R30, R31 ;  /* 0x0000001f1e05723e */ /* 0x000fe200000000ff */
[----:B------:R-:W-:Y:S01]  /*12090*/  IMAD.MOV.U32 R147, RZ, RZ, R157 ;  /* 0x000000ffff937224 */ /* 0x000fe200078e009d */
[----:B------:R-:W-:Y:S02]  /*120a0*/  MOV R146, R158 ;  /* 0x0000009e00927202 */ /* 0x000fe40000000f00 */
[----:B------:R-:W-:Y:S01]  /*120b0*/  LOP3.LUT R144, R0, R2, RZ, 0xc0, !PT ;  /* 0x0000000200907212 */ /* 0x000fe200078ec0ff */
[--C-:B------:R-:W-:Y:S01]  /*120c0*/  HSET2.LE.AND R0, R9, R141.reuse, PT ;  /* 0x0000008d09007233 */ /* 0x100fe20003803000 */
[----:B------:R-:W-:Y:S01]  /*120d0*/  LOP3.LUT R145, R4, R5, RZ, 0xc0, !PT ;  /* 0x0000000504917212 */ /* 0x000fe200078ec0ff */
[----:B------:R-:W-:Y:S01]  /*120e0*/  HSET2.LE.AND R4, R6, R141, PT ;  /* 0x0000008d06047233 */ /* 0x000fe20003803000 */
[----:B------:R-:W-:Y:S01]  /*120f0*/  F2FP.PACK_AB R2, R149, R227 ;  /* 0x000000e39502723e */ /* 0x000fe200000000ff */
[----:B------:R-:W-:Y:S01]  /*12100*/  IMAD.MOV.U32 R7, RZ, RZ, R146 ;  /* 0x000000ffff077224 */ /* 0x000fe200078e0092 */
[----:B-1----:R-:W-:Y:S01]  /*12110*/  F2FP.PACK_AB R5, R12, R15 ;  /* 0x0000000f0c05723e */ /* 0x002fe200000000ff */
[----:B------:R-:W1:Y:S01]  /*12120*/  LDSM.16.MT88.4 R156, [R200+0x19800] ;  /* 0x01980000c89c783b */ /* 0x000e620000004200 */
[----:B------:R-:W-:-:S02]  /*12130*/  MOV R6, R147 ;  /* 0x0000009300067202 */ /* 0x000fc40000000f00 */
[----:B------:R-:W-:Y:S01]  /*12140*/  LOP3.LUT R146, R0, R2, RZ, 0xc0, !PT ;  /* 0x0000000200927212 */ /* 0x000fe200078ec0ff */
[----:B------:R-:W-:Y:S01]  /*12150*/  LDSM.16.MT88.4 R8, [R202+0x1f800] ;  /* 0x01f80000ca08783b */ /* 0x000fe20000004200 */
[----:B------:R-:W-:Y:S01]  /*12160*/  LOP3.LUT R147, R4, R5, RZ, 0xc0, !PT ;  /* 0x0000000504937212 */ /* 0x000fe200078ec0ff */
[----:B------:R-:W-:Y:S01]  /*12170*/  IMAD.MOV.U32 R4, RZ, RZ, R39 ;  /* 0x000000ffff047224 */ /* 0x000fe200078e0027 */
[----:B------:R-:W-:Y:S02]  /*12180*/  MOV R5, R38 ;  /* 0x0000002600057202 */ /* 0x000fe40000000f00 */
[----:B------:R-:W-:Y:S02]  /*12190*/  MOV R2, R36 ;  /* 0x0000002400027202 */ /* 0x000fe40000000f00 */
[----:B------:R-:W-:Y:S01]  /*121a0*/  MOV R0, R37 ;  /* 0x0000002500007202 */ /* 0x000fe20000000f00 */
[C---:B----4-:R-:W-:Y:S01]  /*121b0*/  HMMA.16816.F32 R52, R144.reuse, R56, R88 ;  /* 0x000000389034723c */ /* 0x050fe20000001858 */
[----:B------:R-:W-:Y:S07]  /*121c0*/  LDSM.16.MT88.4 R88, [R202+0x1b800] ;  /* 0x01b80000ca58783b */ /* 0x000fee0000004200 */
[----:B------:R-:W-:Y:S01]  /*121d0*/  HMMA.16816.F32 R36, R144, R40, R64 ;  /* 0x000000289024723c */ /* 0x000fe20000001840 */
[----:B------:R-:W2:Y:S01]  /*121e0*/  LDSM.16.MT88.4 R64, [R200+0x1b800] ;  /* 0x01b80000c840783b */ /* 0x000ea20000004200 */
[----:B------:R-:W-:-:S02]  /*121f0*/  FFMA.FTZ R0, R244, R29, R0 ;  /* 0x0000001df4007223 */ /* 0x000fc40000010000 */
[----:B------:R-:W-:Y:S02]  /*12200*/  FFMA.FTZ R2, R245, R28, R2 ;  /* 0x0000001cf5027223 */ /* 0x000fe40000010002 */
[----:B------:R-:W-:Y:S02]  /*12210*/  FADD.FTZ R0, R4, R0 ;  /* 0x0000000004007221 */ /* 0x000fe40000010000 */
[----:B------:R-:W-:Y:S01]  /*12220*/  FADD.FTZ R2, R5, R2 ;  /* 0x0000000205027221 */ /* 0x000fe20000010000 */
[----:B------:R-:W-:Y:S01]  /*12230*/  MOV R13, R143 ;  /* 0x0000008f000d7202 */ /* 0x000fe20000000f00 */
[----:B------:R-:W-:Y:S01]  /*12240*/  FADD.FTZ R0, R6, R0 ;  /* 0x0000000006007221 */ /* 0x000fe20000010000 */
[----:B------:R-:W-:Y:S01]  /*12250*/  MOV R14, R142 ;  /* 0x0000008e000e7202 */ /* 0x000fe20000000f00 */
[----:B------:R-:W-:Y:S01]  /*12260*/  FADD.FTZ R2, R7, R2 ;  /* 0x0000000207027221 */ /* 0x000fe20000010000 */
[----:B------:R-:W-:Y:S01]  /*12270*/  HMMA.16816.F32 R44, R144, R48, R76 ;  /* 0x00000030902c723c */ /* 0x000fe2000000184c */
[----:B------:R-:W-:Y:S01]  /*12280*/  FADD.FTZ R0, R13, R0 ;  /* 0x000000000d007221 */ /* 0x000fe20000010000 */
[----:B------:R-:W-:Y:S01]  /*12290*/  LDSM.16.MT88.4 R140, [R203+0x1f800] ;  /* 0x01f80000cb8c783b */ /* 0x000fe20000004200 */
[----:B------:R-:W-:-:S05]  /*122a0*/  FADD.FTZ R2, R14, R2 ;  /* 0x000000020e027221 */ /* 0x000fca0000010000 */
[----:B-1----:R-:W-:Y:S01]  /*122b0*/  HMMA.16816.F32 R152, R144, R156, R152 ;  /* 0x0000009c9098723c */ /* 0x002fe20000001898 */
[----:B------:R-:W-:Y:S02]  /*122c0*/  FADD.FTZ R0, R241, R0 ;  /* 0x00000000f1007221 */ /* 0x000fe40000010000 */
[----:B------:R-:W-:-:S05]  /*122d0*/  FADD.FTZ R2, R243, R2 ;  /* 0x00000002f3027221 */ /* 0x000fca0000010000 */
[----:B------:R-:W-:Y:S01]  /*122e0*/  HMMA.16816.F32 R76, R144, R80, R116 ;  /* 0x00000050904c723c */ /* 0x000fe20000001874 */
[----:B------:R-:W-:-:S07]  /*122f0*/  FADD.FTZ R0, R247, R0 ;  /* 0x00000000f7007221 */ /* 0x000fce0000010000 */
[C---:B------:R-:W-:Y:S08]  /*12300*/  HMMA.16816.F32 R156, R144.reuse, R158, R60 ;  /* 0x0000009e909c723c */ /* 0x040ff0000000183c */
[C---:B------:R-:W-:Y:S08]  /*12310*/  HMMA.16816.F32 R40, R144.reuse, R42, R68 ;  /* 0x0000002a9028723c */ /* 0x040ff00000001844 */
[C---:B------:R-:W-:Y:S08]  /*12320*/  HMMA.16816.F32 R48, R144.reuse, R50, R84 ;  /* 0x000000329030723c */ /* 0x040ff00000001854 */
[C---:B------:R-:W-:Y:S01]  /*12330*/  HMMA.16816.F32 R80, R144.reuse, R82, R120 ;  /* 0x000000529050723c */ /* 0x040fe20000001878 */
[----:B------:R-:W1:Y:S07]  /*12340*/  LDSM.16.MT88.4 R120, [R202+0x1d800] ;  /* 0x01d80000ca78783b */ /* 0x000e6e0000004200 */
[----:B--2---:R-:W-:Y:S01]  /*12350*/  HMMA.16816.F32 R60, R144, R64, R100 ;  /* 0x00000040903c723c */ /* 0x004fe20000001864 */
[----:B------:R-:W-:-:S07]  /*12360*/  FADD.FTZ R2, R248, R2 ;  /* 0x00000002f8027221 */ /* 0x000fce0000010000 */
[C---:B------:R-:W-:Y:S08]  /*12370*/  HMMA.16816.F32 R68, R144.reuse, R72, R108 ;  /* 0x000000489044723c */ /* 0x040ff0000000186c */
[C---:B------:R-:W-:Y:S08]  /*12380*/  HMMA.16816.F32 R84, R144.reuse, R88, R124 ;  /* 0x000000589054723c */ /* 0x040ff0000000187c */
[C---:B------:R-:W-:Y:S01]  /*12390*/  HMMA.16816.F32 R64, R144.reuse, R66, R104 ;  /* 0x000000429040723c */ /* 0x040fe20000001868 */
[----:B------:R-:W2:Y:S07]  /*123a0*/  LDSM.16.MT88.4 R104, [R201+0x1d800] ;  /* 0x01d80000c968783b */ /* 0x000eae0000004200 */
        /* <DEDUP_REMOVED lines=23> */
[----:B-1----:R-:W-:Y:S01]  /*12520*/  HMMA.16816.F32 R116, R144, R120, R180 ;  /* 0x000000789074723c */ /* 0x002fe200000018b4 */
[----:B------:R-:W-:-:S07]  /*12530*/  FADD.FTZ R0, R15, R0 ;  /* 0x000000000f007221 */ /* 0x000fce0000010000 */
[----:B------:R-:W-:Y:S01]  /*12540*/  HMMA.16816.F32 R92, R144, R96, R132 ;  /* 0x00000060905c723c */ /* 0x000fe20000001884 */
[----:B------:R-:W-:-:S07]  /*12550*/  FADD.FTZ R244, R149, R2 ;  /* 0x0000000295f47221 */ /* 0x000fce0000010000 */
[----:B------:R-:W-:Y:S01]  /*12560*/  HMMA.16816.F32 R120, R144, R122, R160 ;  /* 0x0000007a9078723c */ /* 0x000fe200000018a0 */
[----:B------:R-:W-:-:S07]  /*12570*/  FADD.FTZ R245, R12, R0 ;  /* 0x000000000cf57221 */ /* 0x000fce0000010000 */
        /* <DEDUP_REMOVED lines=14> */
.L_x_830:
[----:B------:R-:W-:-:S12]  /*12660*/  UIADD3 UR35, UR37, -0x1, URZ ;  /* 0xffffffff25237890 */ /* 0x000fd8000fffe03f */
.L_x_837:
        /* <DEDUP_REMOVED lines=30> */
[----:B------:R-:W-:Y:S02]  /*12850*/  IADD3 R6, P0, R6, UR34, RZ ;  /* 0x0000002206067c10 */ /* 0x000fe4000ff1e0ff */
        /* <DEDUP_REMOVED lines=9> */
[----:B------:R-:W-:Y:S01]  /*128f0*/  IADD3.X R238, R238, UR33, R5, P0, !PT ;  /* 0x00000021eeee7c10 */ /* 0x000fe200087fe405 */
[----:B----4-:R-:W-:Y:S01]  /*12900*/  IMAD.MOV.U32 R243, RZ, RZ, R13 ;  /* 0x000000fffff37224 */ /* 0x010fe200078e000d */
[----:B------:R-:W-:Y:S01]  /*12910*/  SHF.R.S32.HI R0, RZ, 0x1f, R0 ;  /* 0x0000001fff007819 */ /* 0x000fe20000011400 */
[----:B------:R-:W-:Y:S01]  /*12920*/  IMAD.MOV.U32 R242, RZ, RZ, R10 ;  /* 0x000000fffff27224 */ /* 0x000fe200078e000a */
[----:B------:R-:W-:Y:S01]  /*12930*/  LEA R239, P0, R2, c[0x0][0x170], 0x1 ;  /* 0x00005c0002ef7a11 */ /* 0x000fe200078008ff */
[----:B------:R-:W-:Y:S01]  /*12940*/  UIADD3 UR33, UR35, -0x1, URZ ;  /* 0xffffffff23217890 */ /* 0x000fe2000fffe03f */
[----:B------:R-:W-:Y:S01]  /*12950*/  IMAD.WIDE.U32 R236, R20, -0x326172a9, RZ ;  /* 0xcd9e8d5714ec7825 */ /* 0x000fe200078e00ff */
[----:B------:R-:W-:Y:S02]  /*12960*/  ISETP.GE.AND P3, PT, R18, c[0x0][0x220], PT ;  /* 0x0000880012007a0c */ /* 0x000fe40003f66270 */
[----:B------:R-:W-:Y:S01]  /*12970*/  LEA.HI.X R238, R2, c[0x0][0x174], R238, 0x1, P0 ;  /* 0x00005d0002ee7a11 */ /* 0x000fe200000f0cee */
[----:B------:R-:W-:Y:S01]  /*12980*/  IMAD.X R229, RZ, RZ, R0, P1 ;  /* 0x000000ffffe57224 */ /* 0x000fe200008e0600 */
[----:B------:R-:W-:-:S02]  /*12990*/  LOP3.LUT R230, R237, R14, RZ, 0x3c, !PT ;  /* 0x0000000eede67212 */ /* 0x000fc400078e3cff */
[----:B------:R-:W-:Y:S02]  /*129a0*/  ISETP.GE.AND P2, PT, R17, c[0x0][0x220], PT ;  /* 0x0000880011007a0c */ /* 0x000fe40003f46270 */
[----:B------:R-:W-:Y:S01]  /*129b0*/  ISETP.GE.AND P1, PT, R16, c[0x0][0x220], PT ;  /* 0x0000880010007a0c */ /* 0x000fe20003f26270 */
[----:B------:R-:W-:Y:S01]  /*129c0*/  IMAD.WIDE.U32 R230, R230, -0x2daee0ad, RZ ;  /* 0xd2511f53e6e67825 */ /* 0x000fe200078e00ff */
[----:B------:R-:W-:Y:S01]  /*129d0*/  ISETP.GE.AND P0, PT, R15, c[0x0][0x220], PT ;  /* 0x000088000f007a0c */ /* 0x000fe20003f06270 */
[----:B------:R-:W-:Y:S05]  /*129e0*/  BRA `(.L_x_839) ;  /* 0x000003d000007947 */ /* 0x000fea0003800000 */
.L_x_841:
        /* <DEDUP_REMOVED lines=61> */
.L_x_839:
        /* <DEDUP_REMOVED lines=22> */
[----:B------:R-:W-:Y:S01]  /*12f20*/  LEA R4, P6, R12, R239, 0x1 ;  /* 0x000000ef0c047211 */ /* 0x000fe200078c08ff */
        /* <DEDUP_REMOVED lines=10> */
[-C--:B------:R-:W-:Y:S01]  /*12fd0*/  LEA.HI.X R5, R12, R238.reuse, R5, 0x1, P6 ;  /* 0x000000ee0c057211 */ /* 0x080fe200030f0c05 */
        /* <DEDUP_REMOVED lines=44> */
[----:B-1----:R-:W2:Y:S04]  /*132a0*/  LDSM.16.M88.4 R8, [R151+0x10000] ;  /* 0x010000009708783b */ /* 0x002ea80000000200 */
[----:B------:R-:W1:Y:S04]  /*132b0*/  LDSM.16.M88.4 R16, [R151+0x10800] ;  /* 0x010800009710783b */ /* 0x000e680000000200 */
[----:B------:R-:W4:Y:S04]  /*132c0*/  LDSM.16.M88.4 R24, [R151+0x11000] ;  /* 0x011000009718783b */ /* 0x000f280000000200 */
[----:B------:R-:W0:Y:S04]  /*132d0*/  LDGDEPBAR ;  /* 0x00000000000079af */ /* 0x000e280000000000 */
[----:B------:R-:W5:Y:S01]  /*132e0*/  LDSM.16.M88.4 R168, [R151+0x11800] ;  /* 0x0118000097a8783b */ /* 0x000f620000000200 */
        /* <DEDUP_REMOVED lines=9> */
[----:B------:R-:W-:Y:S04]  /*13380*/  LDSM.16.M88.4 R192, [R209] ;  /* 0x00000000d1c0783b */ /* 0x000fe80000000200 */
[----:B------:R-:W2:Y:S01]  /*13390*/  LDSM.16.M88.4 R196, [R205+0x10000] ;  /* 0x01000000cdc4783b */ /* 0x000ea20000000200 */
[C---:B------:R-:W-:Y:S08]  /*133a0*/  HMMA.16816.F32 R8, R32.reuse, R10, RZ ;  /* 0x0000000a2008723c */ /* 0x040ff000000018ff */
[C---:B-1----:R-:W-:Y:S08]  /*133b0*/  HMMA.16816.F32 R12, R32.reuse, R16, RZ ;  /* 0x00000010200c723c */ /* 0x042ff000000018ff */
[C---:B------:R-:W-:Y:S08]  /*133c0*/  HMMA.16816.F32 R16, R32.reuse, R18, RZ ;  /* 0x000000122010723c */ /* 0x040ff000000018ff */
[C---:B----4-:R-:W-:Y:S08]  /*133d0*/  HMMA.16816.F32 R20, R32.reuse, R24, RZ ;  /* 0x000000182014723c */ /* 0x050ff000000018ff */
[C---:B------:R-:W-:Y:S08]  /*133e0*/  HMMA.16816.F32 R24, R32.reuse, R26, RZ ;  /* 0x0000001a2018723c */ /* 0x040ff000000018ff */
[C---:B-----5:R-:W-:Y:S08]  /*133f0*/  HMMA.16816.F32 R28, R32.reuse, R168, RZ ;  /* 0x000000a8201c723c */ /* 0x060ff000000018ff */
[----:B------:R-:W-:Y:S01]  /*13400*/  HMMA.16816.F32 R32, R32, R170, RZ ;  /* 0x000000aa2020723c */ /* 0x000fe200000018ff */
[----:B------:R-:W1:Y:S07]  /*13410*/  LDSM.16.M88.4 R168, [R205+0x10800] ;  /* 0x01080000cda8783b */ /* 0x000e6e0000000200 */
[C---:B---3--:R-:W-:Y:S08]  /*13420*/  HMMA.16816.F32 R4, R172.reuse, R176, R4 ;  /* 0x000000b0ac04723c */ /* 0x048ff00000001804 */
[C---:B------:R-:W-:Y:S01]  /*13430*/  HMMA.16816.F32 R8, R172.reuse, R178, R8 ;  /* 0x000000b2ac08723c */ /* 0x040fe20000001808 */
[----:B------:R-:W3:Y:S07]  /*13440*/  LDSM.16.M88.4 R176, [R205+0x11000] ;  /* 0x01100000cdb0783b */ /* 0x000eee0000000200 */
[C---:B------:R-:W-:Y:S08]  /*13450*/  HMMA.16816.F32 R12, R172.reuse, R180, R12 ;  /* 0x000000b4ac0c723c */ /* 0x040ff0000000180c */
[C---:B------:R-:W-:Y:S01]  /*13460*/  HMMA.16816.F32 R16, R172.reuse, R182, R16 ;  /* 0x000000b6ac10723c */ /* 0x040fe20000001810 */
[----:B------:R-:W4:Y:S07]  /*13470*/  LDSM.16.M88.4 R180, [R205+0x11800] ;  /* 0x01180000cdb4783b */ /* 0x000f2e0000000200 */
[C---:B------:R-:W-:Y:S08]  /*13480*/  HMMA.16816.F32 R20, R172.reuse, R184, R20 ;  /* 0x000000b8ac14723c */ /* 0x040ff00000001814 */
[C---:B------:R-:W-:Y:S01]  /*13490*/  HMMA.16816.F32 R24, R172.reuse, R186, R24 ;  /* 0x000000baac18723c */ /* 0x040fe20000001818 */
[----:B------:R-:W-:Y:S07]  /*134a0*/  LDSM.16.M88.4 R184, [R204] ;  /* 0x00000000ccb8783b */ /* 0x000fee0000000200 */
[C---:B------:R-:W-:Y:S08]  /*134b0*/  HMMA.16816.F32 R28, R172.reuse, R188, R28 ;  /* 0x000000bcac1c723c */ /* 0x040ff0000000181c */
[----:B------:R-:W-:Y:S01]  /*134c0*/  HMMA.16816.F32 R32, R172, R190, R32 ;  /* 0x000000beac20723c */ /* 0x000fe20000001820 */
[----:B------:R-:W5:Y:S04]  /*134d0*/  LDSM.16.M88.4 R172, [R208] ;  /* 0x00000000d0ac783b */ /* 0x000f680000000200 */
[----:B------:R-:W4:Y:S03]  /*134e0*/  LDSM.16.M88.4 R188, [R204+0x800] ;  /* 0x00080000ccbc783b */ /* 0x000f260000000200 */
[C---:B--2---:R-:W-:Y:S08]  /*134f0*/  HMMA.16816.F32 R4, R192.reuse, R196, R4 ;  /* 0x000000c4c004723c */ /* 0x044ff00000001804 */
[C---:B------:R-:W-:Y:S01]  /*13500*/  HMMA.16816.F32 R8, R192.reuse, R198, R8 ;  /* 0x000000c6c008723c */ /* 0x040fe20000001808 */
[----:B------:R-:W-:Y:S07]  /*13510*/  LDSM.16.M88.4 R196, [R204+0x1800] ;  /* 0x00180000ccc4783b */ /* 0x000fee0000000200 */
[C---:B-1----:R-:W-:Y:S08]  /*13520*/  HMMA.16816.F32 R12, R192.reuse, R168, R12 ;  /* 0x000000a8c00c723c */ /* 0x042ff0000000180c */
[C---:B------:R-:W-:Y:S01]  /*13530*/  HMMA.16816.F32 R16, R192.reuse, R170, R16 ;  /* 0x000000aac010723c */ /* 0x040fe20000001810 */
[----:B------:R-:W1:Y:S07]  /*13540*/  LDSM.16.M88.4 R168, [R204+0x1000] ;  /* 0x00100000cca8783b */ /* 0x000e6e0000000200 */
[C---:B---3--:R-:W-:Y:S08]  /*13550*/  HMMA.16816.F32 R20, R192.reuse, R176, R20 ;  /* 0x000000b0c014723c */ /* 0x048ff00000001814 */
[C---:B------:R-:W-:Y:S01]  /*13560*/  HMMA.16816.F32 R24, R192.reuse, R178, R24 ;  /* 0x000000b2c018723c */ /* 0x040fe20000001818 */
[----:B------:R-:W-:Y:S07]  /*13570*/  LDSM.16.M88.4 R176, [R206+0x4000] ;  /* 0x00400000ceb0783b */ /* 0x000fee0000000200 */
[C---:B----4-:R-:W-:Y:S08]  /*13580*/  HMMA.16816.F32 R28, R192.reuse, R180, R28 ;  /* 0x000000b4c01c723c */ /* 0x050ff0000000181c */
[----:B------:R-:W-:Y:S01]  /*13590*/  HMMA.16816.F32 R32, R192, R182, R32 ;  /* 0x000000b6c020723c */ /* 0x000fe20000001820 */
[----:B------:R-:W2:Y:S04]  /*135a0*/  LDSM.16.M88.4 R180, [R151+0x12000] ;  /* 0x0120000097b4783b */ /* 0x000ea80000000200 */
[----:B------:R-:W-:Y:S03]  /*135b0*/  LDSM.16.M88.4 R192, [R151+0x13000] ;  /* 0x0130000097c0783b */ /* 0x000fe60000000200 */
[C---:B-----5:R-:W-:Y:S08]  /*135c0*/  HMMA.16816.F32 R4, R172.reuse, R184, R4 ;  /* 0x000000b8ac04723c */ /* 0x060ff00000001804 */
        /* <DEDUP_REMOVED lines=10> */
[----:B------:R-:W4:Y:S04]  /*13670*/  LDSM.16.M88.4 R172, [R207+0x4000] ;  /* 0x00400000cfac783b */ /* 0x000f280000000200 */
[----:B------:R-:W-:Y:S03]  /*13680*/  LDSM.16.M88.4 R196, [R219] ;  /* 0x00000000dbc4783b */ /* 0x000fe60000000200 */
        /* <DEDUP_REMOVED lines=13> */
[C---:B----4-:R-:W-:Y:S08]  /*13760*/  HMMA.16816.F32 R4, R172.reuse, R188, R4 ;  /* 0x000000bcac04723c */ /* 0x050ff00000001804 */
[C---:B------:R-:W-:Y:S01]  /*13770*/  HMMA.16816.F32 R8, R172.reuse, R190, R8 ;  /* 0x000000beac08723c */ /* 0x040fe20000001808 */
[----:B------:R-:W4:Y:S07]  /*13780*/  LDSM.16.M88.4 R188, [R205+0x12800] ;  /* 0x01280000cdbc783b */ /* 0x000f2e0000000200 */
        /* <DEDUP_REMOVED lines=25> */
[----:B------:R-:W-:Y:S07]  /*13920*/  LDSM.16.M88.4 R192, [R151+0x15800] ;  /* 0x0158000097c0783b */ /* 0x000fee0000000200 */
[C---:B-1----:R-:W-:Y:S08]  /*13930*/  HMMA.16816.F32 R12, R184.reuse, R176, R12 ;  /* 0x000000b0b80c723c */ /* 0x042ff0000000180c */
[C---:B------:R-:W-:Y:S01]  /*13940*/  HMMA.16816.F32 R16, R184.reuse, R178, R16 ;  /* 0x000000b2b810723c */ /* 0x040fe20000001810 */
[----:B------:R-:W1:Y:S07]  /*13950*/  LDSM.16.M88.4 R176, [R151+0x15000] ;  /* 0x0150000097b0783b */ /* 0x000e6e0000000200 */
[C---:B------:R-:W-:Y:S08]  /*13960*/  HMMA.16816.F32 R20, R184.reuse, R196, R20 ;  /* 0x000000c4b814723c */ /* 0x040ff00000001814 */
[C---:B------:R-:W-:Y:S01]  /*13970*/  HMMA.16816.F32 R24, R184.reuse, R198, R24 ;  /* 0x000000c6b818723c */ /* 0x040fe20000001818 */
[----:B------:R-:W-:Y:S07]  /*13980*/  LDSM.16.M88.4 R196, [R216] ;  /* 0x00000000d8c4783b */ /* 0x000fee0000000200 */
[C---:B----4-:R-:W-:Y:S08]  /*13990*/  HMMA.16816.F32 R28, R184.reuse, R188, R28 ;  /* 0x000000bcb81c723c */ /* 0x050ff0000000181c */
[----:B------:R-:W-:Y:S01]  /*139a0*/  HMMA.16816.F32 R32, R184, R190, R32 ;  /* 0x000000beb820723c */ /* 0x000fe20000001820 */
[----:B------:R-:W-:Y:S04]  /*139b0*/  LDSM.16.M88.4 R184, [R207+0x8000] ;  /* 0x00800000cfb8783b */ /* 0x000fe80000000200 */
[----:B------:R-:W3:Y:S03]  /*139c0*/  LDSM.16.M88.4 R188, [R218] ;  /* 0x00000000dabc783b */ /* 0x000ee60000000200 */
        /* <DEDUP_REMOVED lines=12> */
[----:B------:R-:W4:Y:S03]  /*13a90*/  LDSM.16.M88.4 R192, [R205+0x14800] ;  /* 0x01480000cdc0783b */ /* 0x000f260000000200 */
        /* <DEDUP_REMOVED lines=13> */
[C---:B------:R-:W-:Y:S08]  /*13b70*/  HMMA.16816.F32 R4, R176.reuse, R180, R4 ;  /* 0x000000b4b004723c */ /* 0x040ff00000001804 */
[C---:B------:R-:W-:Y:S01]  /*13b80*/  HMMA.16816.F32 R8, R176.reuse, R182, R8 ;  /* 0x000000b6b008723c */ /* 0x040fe20000001808 */
[----:B------:R-:W1:Y:S07]  /*13b90*/  LDSM.16.M88.4 R180, [R204+0x4000] ;  /* 0x00400000ccb4783b */ /* 0x000e6e0000000200 */
[C---:B----4-:R-:W-:Y:S08]  /*13ba0*/  HMMA.16816.F32 R12, R176.reuse, R192, R12 ;  /* 0x000000c0b00c723c */ /* 0x050ff0000000180c */
[C---:B------:R-:W-:Y:S01]  /*13bb0*/  HMMA.16816.F32 R16, R176.reuse, R194, R16 ;  /* 0x000000c2b010723c */ /* 0x040fe20000001810 */
[----:B------:R-:W-:Y:S07]  /*13bc0*/  LDSM.16.M88.4 R192, [R151+0x17800] ;  /* 0x0178000097c0783b */ /* 0x000fee0000000200 */
[C---:B--2---:R-:W-:Y:S08]  /*13bd0*/  HMMA.16816.F32 R20, R176.reuse, R172, R20 ;  /* 0x000000acb014723c */ /* 0x044ff00000001814 */
[C---:B------:R-:W-:Y:S01]  /*13be0*/  HMMA.16816.F32 R24, R176.reuse, R174, R24 ;  /* 0x000000aeb018723c */ /* 0x040fe20000001818 */
[----:B------:R-:W2:Y:S07]  /*13bf0*/  LDSM.16.M88.4 R172, [R204+0x5800] ;  /* 0x00580000ccac783b */ /* 0x000eae0000000200 */
[C---:B------:R-:W-:Y:S08]  /*13c00*/  HMMA.16816.F32 R28, R176.reuse, R188, R28 ;  /* 0x000000bcb01c723c */ /* 0x040ff0000000181c */
        /* <DEDUP_REMOVED lines=15> */
[----:B------:R-:W2:Y:S03]  /*13d00*/  LDSM.16.M88.4 R172, [R214] ;  /* 0x00000000d6ac783b */ /* 0x000ea60000000200 */
[C---:B---3--:R-:W-:Y:S08]  /*13d10*/  HMMA.16816.F32 R4, R176.reuse, R188, R4 ;  /* 0x000000bcb004723c */ /* 0x048ff00000001804 */
[C---:B------:R-:W-:Y:S01]  /*13d20*/  HMMA.16816.F32 R8, R176.reuse, R190, R8 ;  /* 0x000000beb008723c */ /* 0x040fe20000001808 */
[----:B------:R-:W3:Y:S07]  /*13d30*/  LDSM.16.M88.4 R188, [R213] ;  /* 0x00000000d5bc783b */ /* 0x000eee0000000200 */
[C---:B-1----:R-:W-:Y:S08]  /*13d40*/  HMMA.16816.F32 R12, R176.reuse, R180, R12 ;  /* 0x000000b4b00c723c */ /* 0x042ff0000000180c */
[C---:B------:R-:W-:Y:S01]  /*13d50*/  HMMA.16816.F32 R16, R176.reuse, R182, R16 ;  /* 0x000000b6b010723c */ /* 0x040fe20000001810 */
[----:B------:R-:W1:Y:S07]  /*13d60*/  LDSM.16.M88.4 R180, [R212] ;  /* 0x00000000d4b4783b */ /* 0x000e6e0000000200 */
[C---:B----4-:R-:W-:Y:S08]  /*13d70*/  HMMA.16816.F32 R20, R176.reuse, R184, R20 ;  /* 0x000000b8b014723c */ /* 0x050ff00000001814 */
[C---:B------:R-:W-:Y:S01]  /*13d80*/  HMMA.16816.F32 R24, R176.reuse, R186, R24 ;  /* 0x000000bab018723c */ /* 0x040fe20000001818 */
[----:B------:R-:W-:Y:S07]  /*13d90*/  LDSM.16.M88.4 R184, [R209+0xc000] ;  /* 0x00c00000d1b8783b */ /* 0x000fee0000000200 */
[C---:B------:R-:W-:Y:S08]  /*13da0*/  HMMA.16816.F32 R28, R176.reuse, R192, R28 ;  /* 0x000000c0b01c723c */ /* 0x040ff0000000181c */
[----:B------:R-:W-:Y:S01]  /*13db0*/  HMMA.16816.F32 R32, R176, R194, R32 ;  /* 0x000000c2b020723c */ /* 0x000fe20000001820 */
[----:B------:R-:W4:Y:S04]  /*13dc0*/  LDSM.16.M88.4 R176, [R211] ;  /* 0x00000000d3b0783b */ /* 0x000f280000000200 */
[----:B------:R-:W5:Y:S03]  /*13dd0*/  LDSM.16.M88.4 R192, [R205+0x16000] ;  /* 0x01600000cdc0783b */ /* 0x000f660000000200 */
[C---:B--2---:R-:W-:Y:S08]  /*13de0*/  HMMA.16816.F32 R4, R168.reuse, R172, R4 ;  /* 0x000000aca804723c */ /* 0x044ff00000001804 */
[C---:B------:R-:W-:Y:S01]  /*13df0*/  HMMA.16816.F32 R8, R168.reuse, R174, R8 ;  /* 0x000000aea808723c */ /* 0x040fe20000001808 */
[----:B------:R-:W2:Y:S07]  /*13e00*/  LDSM.16.M88.4 R172, [R205+0x17000] ;  /* 0x01700000cdac783b */ /* 0x000eae0000000200 */
[C---:B---3--:R-:W-:Y:S08]  /*13e10*/  HMMA.16816.F32 R12, R168.reuse, R188, R12 ;  /* 0x000000bca80c723c */ /* 0x048ff0000000180c */
[C---:B------:R-:W-:Y:S01]  /*13e20*/  HMMA.16816.F32 R16, R168.reuse, R190, R16 ;  /* 0x000000bea810723c */ /* 0x040fe20000001810 */
[----:B------:R-:W-:Y:S07]  /*13e30*/  LDSM.16.M88.4 R188, [R204+0x6800] ;  /* 0x00680000ccbc783b */ /* 0x000fee0000000200 */
[C---:B-1----:R-:W-:Y:S08]  /*13e40*/  HMMA.16816.F32 R20, R168.reuse, R180, R20 ;  /* 0x000000b4a814723c */ /* 0x042ff00000001814 */
[C---:B------:R-:W-:Y:S01]  /*13e50*/  HMMA.16816.F32 R24, R168.reuse, R182, R24 ;  /* 0x000000b6a818723c */ /* 0x040fe20000001818 */
[----:B------:R-:W-:Y:S07]  /*13e60*/  LDSM.16.M88.4 R180, [R204+0x6000] ;  /* 0x00600000ccb4783b */ /* 0x000fee0000000200 */
[C---:B----4-:R-:W-:Y:S08]  /*13e70*/  HMMA.16816.F32 R28, R168.reuse, R176, R28 ;  /* 0x000000b0a81c723c */ /* 0x050ff0000000181c */
[----:B------:R-:W-:Y:S01]  /*13e80*/  HMMA.16816.F32 R32, R168, R178, R32 ;  /* 0x000000b2a820723c */ /* 0x000fe20000001820 */
[----:B------:R-:W1:Y:S04]  /*13e90*/  LDSM.16.M88.4 R168, [R205+0x17800] ;  /* 0x01780000cda8783b */ /* 0x000e680000000200 */
[----:B------:R-:W3:Y:S03]  /*13ea0*/  LDSM.16.M88.4 R176, [R208+0xc000] ;  /* 0x00c00000d0b0783b */ /* 0x000ee60000000200 */
[C---:B-----5:R-:W-:Y:S08]  /*13eb0*/  HMMA.16816.F32 R4, R184.reuse, R192, R4 ;  /* 0x000000c0b804723c */ /* 0x060ff00000001804 */
[C---:B------:R-:W-:Y:S01]  /*13ec0*/  HMMA.16816.F32 R8, R184.reuse, R194, R8 ;  /* 0x000000c2b808723c */ /* 0x040fe20000001808 */
[----:B------:R-:W4:Y:S07]  /*13ed0*/  LDSM.16.M88.4 R192, [R204+0x7000] ;  /* 0x00700000ccc0783b */ /* 0x000f2e0000000200 */
[C---:B------:R-:W-:Y:S08]  /*13ee0*/  HMMA.16816.F32 R12, R184.reuse, R196, R12 ;  /* 0x000000c4b80c723c */ /* 0x040ff0000000180c */
[C---:B------:R-:W-:Y:S01]  /*13ef0*/  HMMA.16816.F32 R16, R184.reuse, R198, R16 ;  /* 0x000000c6b810723c */ /* 0x040fe20000001810 */
[----:B------:R-:W5:Y:S01]  /*13f00*/  LDSM.16.M88.4 R196, [R204+0x7800] ;  /* 0x00780000ccc4783b */ /* 0x000f620000000200 */
        /* <DEDUP_REMOVED lines=10> */
[----:B------:R-:W-:Y:S01]  /*13fb0*/  LEA.HI.X.SX32 R169, R3, R235, 0x6, P5 ;  /* 0x000000eb03a97211 */ /* 0x000fe200028f36ff */
[----:B------:R-:W-:Y:S01]  /*13fc0*/  IMAD.WIDE.U32 R172, R168, c[0x0][0x198], RZ ;  /* 0x00006600a8ac7a25 */ /* 0x000fe200078e00ff */
[----:B------:R-:W-:Y:S01]  /*13fd0*/  LEA.HI.X.SX32 R3, R0, R229, 0x6, P4 ;  /* 0x000000e500037211 */ /* 0x000fe200020f36ff */
[C---:B------:R-:W-:Y:S01]  /*13fe0*/  HMMA.16816.F32 R8, R176.reuse, R182, R8 ;  /* 0x000000b6b008723c */ /* 0x040fe20000001808 */
[----:B------:R-:W-:Y:S03]  /*13ff0*/  ISETP.LT.AND P4, PT, RZ, UR29, PT ;  /* 0x0000001dff007c0c */ /* 0x000fe6000bf81270 */
[----:B------:R-:W-:Y:S02]  /*14000*/  IMAD R0, R169, c[0x0][0x198], RZ ;  /* 0x00006600a9007a24 */ /* 0x000fe400078e02ff */
[----:B------:R-:W-:Y:S02]  /*14010*/  IMAD R3, R3, c[0x0][0x198], RZ ;  /* 0x0000660003037a24 */ /* 0x000fe400078e02ff */
[C---:B------:R-:W-:Y:S04]  /*14020*/  HMMA.16816.F32 R12, R176.reuse, R188, R12 ;  /* 0x000000bcb00c723c */ /* 0x040fe8000000180c */
[----:B------:R-:W-:Y:S01]  /*14030*/  IMAD R0, R168, c[0x0][0x19c], R0 ;  /* 0x00006700a8007a24 */ /* 0x000fe200078e0200 */
[-C--:B------:R-:W-:Y:S01]  /*14040*/  LEA R168, P6, R172, R241.reuse, 0x1 ;  /* 0x000000f1aca87211 */ /* 0x080fe200078c08ff */
[----:B------:R-:W-:Y:S01]  /*14050*/  IMAD R3, R2, c[0x0][0x19c], R3 ;  /* 0x0000670002037a24 */ /* 0x000fe200078e0203 */
[----:B------:R-:W-:Y:S01]  /*14060*/  LEA R2, P5, R170, R241, 0x1 ;  /* 0x000000f1aa027211 */ /* 0x000fe200078a08ff */
[C---:B------:R-:W-:Y:S04]  /*14070*/  HMMA.16816.F32 R16, R176.reuse, R190, R16 ;  /* 0x000000beb010723c */ /* 0x040fe80000001810 */
[----:B------:R-:W-:Y:S02]  /*14080*/  IMAD.IADD R0, R173, 0x1, R0 ;  /* 0x00000001ad007824 */ /* 0x000fe400078e0200 */
[----:B------:R-:W-:Y:S02]  /*14090*/  IMAD.IADD R3, R171, 0x1, R3 ;  /* 0x00000001ab037824 */ /* 0x000fe400078e0203 */
[C---:B----4-:R-:W-:Y:S04]  /*140a0*/  HMMA.16816.F32 R20, R176.reuse, R192, R20 ;  /* 0x000000c0b014723c */ /* 0x050fe80000001814 */
[-C--:B------:R-:W-:Y:S02]  /*140b0*/  LEA.HI.X R169, R172, R240.reuse, R0, 0x1, P6 ;  /* 0x000000f0aca97211 */ /* 0x080fe400030f0c00 */
[----:B------:R-:W-:Y:S02]  /*140c0*/  LEA.HI.X R3, R170, R240, R3, 0x1, P5 ;  /* 0x000000f0aa037211 */ /* 0x000fe400028f0c03 */
[C---:B------:R-:W-:Y:S08]  /*140d0*/  HMMA.16816.F32 R24, R176.reuse, R194, R24 ;  /* 0x000000c2b018723c */ /* 0x040ff00000001818 */
[C---:B-----5:R-:W-:Y:S08]  /*140e0*/  HMMA.16816.F32 R28, R176.reuse, R196, R28 ;  /* 0x000000c4b01c723c */ /* 0x060ff0000000181c */
[----:B------:R-:W-:Y:S01]  /*140f0*/  HMMA.16816.F32 R32, R176, R198, R32 ;  /* 0x000000c6b020723c */ /* 0x000fe20000001820 */
[----:B------:R-:W-:-:S07]  /*14100*/  @P4 BRA `(.L_x_841) ;  /* 0xffffe8e000004947 */ /* 0x000fce000383ffff */
.L_x_840:
[----:B-1----:R-:W1:Y:S01]  /*14110*/  S2R R2, SR_TID.X ;  /* 0x0000000000027919 */ /* 0x002e620000002100 */
[----:B------:R-:W-:Y:S01]  /*14120*/  MOV R0, UR29 ;  /* 0x0000001d00007c02 */ /* 0x000fe20008000f00 */
[----:B------:R-:W-:Y:S01]  /*14130*/  USHF.L.U32 UR6, UR29, 0x1, URZ ;  /* 0x000000011d067899 */ /* 0x000fe2000800063f */
[----:B------:R-:W2:Y:S01]  /*14140*/  LDC.U8 R247, c[0x0][0x2d8] ;  /* 0x0000b600fff77b82 */ /* 0x000ea20000000000 */
[----:B------:R-:W-:Y:S07]  /*14150*/  UIADD3 UR36, UR36, 0x1, URZ ;  /* 0x0000000124247890 */ /* 0x000fee000fffe03f */
[----:B------:R-:W2:Y:S02]  /*14160*/  LDC.U8 R246, c[0x0][0x2d8] ;  /* 0x0000b600fff67b82 */ /* 0x000ea40000000000 */
[----:B--2---:R-:W-:Y:S02]  /*14170*/  PRMT R246, R246, 0x7054, R247 ;  /* 0x00007054f6f67816 */ /* 0x004fe400000000f7 */
        /* <DEDUP_REMOVED lines=42> */
[C---:B---3--:R-:W-:Y:S01]  /*14420*/  FFMA.FTZ R15, R172.reuse, UR4, R15 ;  /* 0x00000004ac0f7c23 */ /* 0x048fe2000801000f */
        /* <DEDUP_REMOVED lines=32> */
[----:B------:R-:W-:Y:S02]  /*14630*/  FFMA.FTZ R24, R176, UR4, R24 ;  /* 0x00000004b0187c23 */ /* 0x000fe40008010018 */
[----:B------:R-:W-:Y:S01]  /*14640*/  LDSM.16.MT88.4 R176, [R201+0x18000] ;  /* 0x01800000c9b0783b */ /* 0x000fe20000004200 */
        /* <DEDUP_REMOVED lines=30> */
[----:B------:R-:W-:Y:S01]  /*14830*/  FADD.FTZ R0, -R3, R149 ;  /* 0x0000009503007221 */ /* 0x000fe20000010100 */
[----:B------:R-:W-:Y:S01]  /*14840*/  LOP3.LUT R149, R231, UR15, R232, 0x96, !PT ;  /* 0x0000000fe7957c12 */ /* 0x000fe2000f8e96e8 */
[----:B------:R-:W-:Y:S01]  /*14850*/  FMUL.FTZ R181, R3, c[0x0][0x23c] ;  /* 0x00008f0003b57a20 */ /* 0x000fe20000410000 */
[----:B--2---:R-:W-:Y:S01]  /*14860*/  FMNMX.FTZ R148, R148, R168, !PT ;  /* 0x000000a894947209 */ /* 0x004fe20007810000 */
[----:B------:R-:W-:Y:S02]  /*14870*/  FMUL.FTZ R0, R0, c[0x0][0x23c] ;  /* 0x00008f0000007a20 */ /* 0x000fe40000410000 */
[----:B------:R-:W-:Y:S01]  /*14880*/  IMAD.WIDE.U32 R182, R149, -0x326172a9, RZ ;  /* 0xcd9e8d5795b67825 */ /* 0x000fe200078e00ff */
[C---:B------:R-:W-:Y:S01]  /*14890*/  FSETP.NEU.FTZ.AND P5, PT, R148.reuse, -INF , PT ;  /* 0xff8000009400780b */ /* 0x040fe20003fbd000 */
[----:B------:R1:W2:Y:S02]  /*148a0*/  MUFU.EX2 R2, R0 ;  /* 0x0000000000027308 */ /* 0x0002a40000000800 */
        /* <DEDUP_REMOVED lines=8> */
[--C-:B------:R-:W-:Y:S02]  /*14930*/  FFMA.FTZ R10, R10, c[0x0][0x23c], -R181.reuse ;  /* 0x00008f000a0a7a23 */ /* 0x100fe400000108b5 */
[--C-:B------:R-:W-:Y:S02]  /*14940*/  FFMA.FTZ R11, R11, c[0x0][0x23c], -R181.reuse ;  /* 0x00008f000b0b7a23 */ /* 0x100fe400000108b5 */
[----:B------:R-:W-:Y:S01]  /*14950*/  FFMA.FTZ R5, R5, c[0x0][0x23c], -R180 ;  /* 0x00008f0005057a23 */ /* 0x000fe200000108b4 */
[----:B-1----:R-:W-:Y:S01]  /*14960*/  MOV R0, UR39 ;  /* 0x0000002700007c02 */ /* 0x002fe20008000f00 */
[--C-:B------:R-:W-:Y:S01]  /*14970*/  FFMA.FTZ R6, R6, c[0x0][0x23c], -R181.reuse ;  /* 0x00008f0006067a23 */ /* 0x100fe200000108b5 */
[----:B------:R1:W-:Y:S01]  /*14980*/  MUFU.EX2 R199, R9 ;  /* 0x0000000900c77308 */ /* 0x0003e20000000800 */
[----:B------:R-:W-:Y:S01]  /*14990*/  FFMA.FTZ R7, R7, c[0x0][0x23c], -R181 ;  /* 0x00008f0007077a23 */ /* 0x000fe200000108b5 */
[----:B------:R-:W-:Y:S01]  /*149a0*/  LOP3.LUT R0, R233, UR6, R0, 0x96, !PT ;  /* 0x00000006e9007c12 */ /* 0x000fe2000f8e9600 */
[C---:B--2---:R-:W-:Y:S01]  /*149b0*/  FMUL.FTZ R38, R2.reuse, R38 ;  /* 0x0000002602267220 */ /* 0x044fe20000410000 */
[----:B------:R-:W-:Y:S01]  /*149c0*/  UIADD3 UR6, UR6, 0x1, URZ ;  /* 0x0000000106067890 */ /* 0x000fe2000fffe03f */
[----:B------:R-:W-:Y:S02]  /*149d0*/  FMUL.FTZ R39, R2, R39 ;  /* 0x0000002702277220 */ /* 0x000fe40000410000 */
[----:B------:R-:W-:Y:S03]  /*149e0*/  IMAD.WIDE.U32 R168, R0, -0x326172a9, RZ ;  /* 0xcd9e8d5700a87825 */ /* 0x000fe600078e00ff */
[----:B------:R2:W-:Y:S01]  /*149f0*/  MUFU.EX2 R198, R10 ;  /* 0x0000000a00c67308 */ /* 0x0005e20000000800 */
[C---:B------:R-:W-:Y:S01]  /*14a00*/  FMUL.FTZ R42, R2.reuse, R42 ;  /* 0x0000002a022a7220 */ /* 0x040fe20000410000 */
[----:B------:R-:W-:Y:S01]  /*14a10*/  LOP3.LUT R0, R169, UR16, R236, 0x96, !PT ;  /* 0x00000010a9007c12 */ /* 0x000fe2000f8e96ec */
[C---:B------:R-:W-:Y:S01]  /*14a20*/  FMUL.FTZ R43, R2.reuse, R43 ;  /* 0x0000002b022b7220 */ /* 0x040fe20000410000 */
[----:B---3--:R-:W-:Y:S01]  /*14a30*/  LOP3.LUT R8, R183, UR14, R168, 0x96, !PT ;  /* 0x0000000eb7087c12 */ /* 0x008fe2000f8e96a8 */
[----:B------:R-:W-:Y:S02]  /*14a40*/  FMUL.FTZ R46, R2, R46 ;  /* 0x0000002e022e7220 */ /* 0x000fe40000410000 */
[----:B------:R-:W-:Y:S03]  /*14a50*/  IMAD.WIDE.U32 R168, R0, -0x2daee0ad, RZ ;  /* 0xd2511f5300a87825 */ /* 0x000fe600078e00ff */
[----:B------:R3:W-:Y:S01]  /*14a60*/  MUFU.EX2 R197, R11 ;  /* 0x0000000b00c57308 */ /* 0x0007e20000000800 */
[C---:B------:R-:W-:Y:S02]  /*14a70*/  FMUL.FTZ R47, R2.reuse, R47 ;  /* 0x0000002f022f7220 */ /* 0x040fe40000410000 */
[----:B------:R-:W-:Y:S02]  /*14a80*/  FMUL.FTZ R50, R2, R50 ;  /* 0x0000003202327220 */ /* 0x000fe40000410000 */
[----:B-1----:R-:W-:Y:S04]  /*14a90*/  IMAD.WIDE.U32 R8, R8, -0x2daee0ad, RZ ;  /* 0xd2511f5308087825 */ /* 0x002fe800078e00ff */
[C---:B------:R-:W-:Y:S01]  /*14aa0*/  FMUL.FTZ R51, R2.reuse, R51 ;  /* 0x0000003302337220 */ /* 0x040fe20000410000 */
[----:B------:R1:W-:Y:S01]  /*14ab0*/  MUFU.EX2 R196, R4 ;  /* 0x0000000400c47308 */ /* 0x0003e20000000800 */
[----:B------:R-:W-:Y:S01]  /*14ac0*/  LOP3.LUT R0, R9, UR11, R168, 0x96, !PT ;  /* 0x0000000b09007c12 */ /* 0x000fe2000f8e96a8 */
[C---:B------:R-:W-:Y:S01]  /*14ad0*/  FMUL.FTZ R54, R2.reuse, R54 ;  /* 0x0000003602367220 */ /* 0x040fe20000410000 */
[----:B--2---:R-:W-:Y:S01]  /*14ae0*/  LOP3.LUT R10, R169, UR13, R230, 0x96, !PT ;  /* 0x0000000da90a7c12 */ /* 0x004fe2000f8e96e6 */
[----:B------:R-:W-:Y:S02]  /*14af0*/  FMUL.FTZ R55, R2, R55 ;  /* 0x0000003702377220 */ /* 0x000fe40000410000 */
[----:B------:R-:W-:Y:S04]  /*14b00*/  IMAD.WIDE.U32 R184, R0, -0x326172a9, RZ ;  /* 0xcd9e8d5700b87825 */ /* 0x000fe800078e00ff */
[----:B------:R2:W-:Y:S01]  /*14b10*/  MUFU.EX2 R195, R5 ;  /* 0x0000000500c37308 */ /* 0x0005e20000000800 */
[----:B------:R-:W-:Y:S04]  /*14b20*/  IMAD.WIDE.U32 R168, R10, -0x326172a9, RZ ;  /* 0xcd9e8d570aa87825 */ /* 0x000fe800078e00ff */
[C---:B------:R-:W-:Y:S01]  /*14b30*/  FMUL.FTZ R58, R2.reuse, R58 ;  /* 0x0000003a023a7220 */ /* 0x040fe20000410000 */
[----:B------:R-:W-:Y:S01]  /*14b40*/  LOP3.LUT R10, R169, UR12, R182, 0x96, !PT ;  /* 0x0000000ca90a7c12 */ /* 0x000fe2000f8e96b6 */
[C---:B------:R-:W-:Y:S01]  /*14b50*/  FMUL.FTZ R59, R2.reuse, R59 ;  /* 0x0000003b023b7220 */ /* 0x040fe20000410000 */
[----:B------:R-:W-:Y:S01]  /*14b60*/  LOP3.LUT R0, R185, UR10, R168, 0x96, !PT ;  /* 0x0000000ab9007c12 */ /* 0x000fe2000f8e96a8 */
[----:B------:R-:W-:Y:S01]  /*14b70*/  FMUL.FTZ R62, R2, R62 ;  /* 0x0000003e023e7220 */ /* 0x000fe20000410000 */
[----:B------:R4:W-:Y:S01]  /*14b80*/  MUFU.EX2 R194, R6 ;  /* 0x0000000600c27308 */ /* 0x0009e20000000800 */
[----:B---3--:R-:W-:Y:S04]  /*14b90*/  IMAD.WIDE.U32 R10, R10, -0x2daee0ad, RZ ;  /* 0xd2511f530a0a7825 */ /* 0x008fe800078e00ff */
[----:B------:R-:W-:Y:S01]  /*14ba0*/  IMAD.WIDE.U32 R186, R0, -0x2daee0ad, RZ ;  /* 0xd2511f5300ba7825 */ /* 0x000fe200078e00ff */
[----:B------:R-:W-:Y:S03]  /*14bb0*/  LOP3.LUT R8, R11, UR9, R8, 0x96, !PT ;  /* 0x000000090b087c12 */ /* 0x000fe6000f8e9608 */
[----:B------:R-:W-:Y:S01]  /*14bc0*/  FADD.FTZ R0, -R148, R150 ;  /* 0x0000009694007221 */ /* 0x000fe20000010100 */
[----:B------:R3:W-:Y:S01]  /*14bd0*/  MUFU.EX2 R193, R7 ;  /* 0x0000000700c17308 */ /* 0x0007e20000000800 */
[----:B-1----:R-:W-:Y:S01]  /*14be0*/  LOP3.LUT R4, R187, UR5, R10, 0x96, !PT ;  /* 0x00000005bb047c12 */ /* 0x002fe2000f8e960a */
[----:B------:R-:W-:Y:S04]  /*14bf0*/  IMAD.WIDE.U32 R188, R8, -0x326172a9, RZ ;  /* 0xcd9e8d5708bc7825 */ /* 0x000fe800078e00ff */
[----:B------:R-:W-:Y:S02]  /*14c00*/  FMUL.FTZ R0, R0, c[0x0][0x23c] ;  /* 0x00008f0000007a20 */ /* 0x000fe40000410000 */
[----:B--2---:R-:W-:Y:S04]  /*14c10*/  IMAD.WIDE.U32 R4, R4, -0x326172a9, RZ ;  /* 0xcd9e8d5704047825 */ /* 0x004fe800078e00ff */
[----:B------:R-:W1:Y:S01]  /*14c20*/  MUFU.EX2 R0, R0 ;  /* 0x0000000000007308 */ /* 0x000e620000000800 */
[----:B------:R-:W-:Y:S01]  /*14c30*/  SHF.R.U32.HI R11, RZ, 0x18, R4 ;  /* 0x00000018ff0b7819 */ /* 0x000fe20000011604 */
[----:B------:R-:W-:Y:S01]  /*14c40*/  FMUL.FTZ R63, R2, R63 ;  /* 0x0000003f023f7220 */ /* 0x000fe20000410000 */
[----:B----4-:R-:W-:Y:S01]  /*14c50*/  LOP3.LUT R6, R4, 0xffff, RZ, 0xc0, !PT ;  /* 0x0000ffff04067812 */ /* 0x010fe200078ec0ff */
[C---:B------:R-:W-:Y:S01]  /*14c60*/  FMUL.FTZ R66, R2.reuse, R66 ;  /* 0x0000004202427220 */ /* 0x040fe20000410000 */
[----:B------:R-:W-:Y:S01]  /*14c70*/  LOP3.LUT R5, R5, UR17, R188, 0x96, !PT ;  /* 0x0000001105057c12 */ /* 0x000fe2000f8e96bc */
[C---:B------:R-:W-:Y:S01]  /*14c80*/  FMUL.FTZ R67, R2.reuse, R67 ;  /* 0x0000004302437220 */ /* 0x040fe20000410000 */
[----:B------:R-:W-:Y:S01]  /*14c90*/  SHF.R.U32.HI R8, RZ, 0x10, R4 ;  /* 0x00000010ff087819 */ /* 0x000fe20000011604 */
[----:B------:R-:W-:Y:S01]  /*14ca0*/  FMUL.FTZ R70, R2, R70 ;  /* 0x0000004602467220 */ /* 0x000fe20000410000 */
[----:B------:R-:W-:Y:S01]  /*14cb0*/  LOP3.LUT R149, R4, 0xff, RZ, 0xc0, !PT ;  /* 0x000000ff04957812 */ /* 0x000fe200078ec0ff */
[C---:B------:R-:W-:Y:S01]  /*14cc0*/  FMUL.FTZ R71, R2.reuse, R71 ;  /* 0x0000004702477220 */ /* 0x040fe20000410000 */
[C---:B------:R-:W-:Y:S01]  /*14cd0*/  LOP3.LUT R4, R5.reuse, 0xffff, RZ, 0xc0, !PT ;  /* 0x0000ffff05047812 */ /* 0x040fe200078ec0ff */
[C---:B------:R-:W-:Y:S01]  /*14ce0*/  FMUL.FTZ R74, R2.reuse, R74 ;  /* 0x0000004a024a7220 */ /* 0x040fe20000410000 */
[----:B---3--:R-:W-:Y:S01]  /*14cf0*/  SHF.R.U32.HI R7, RZ, 0x10, R5 ;  /* 0x00000010ff077819 */ /* 0x008fe20000011605 */
[----:B------:R-:W-:Y:S01]  /*14d00*/  FMUL.FTZ R75, R2, R75 ;  /* 0x0000004b024b7220 */ /* 0x000fe20000410000 */
[----:B------:R-:W-:Y:S01]  /*14d10*/  SHF.R.U32.HI R10, RZ, 0x8, R6 ;  /* 0x00000008ff0a7819 */ /* 0x000fe20000011606 */
[----:B------:R-:W-:Y:S01]  /*14d20*/  FFMA.FTZ R26, R26, c[0x0][0x23c], -R181 ;  /* 0x00008f001a1a7a23 */ /* 0x000fe200000108b5 */
[----:B------:R-:W-:Y:S01]  /*14d30*/  LOP3.LUT R9, R8, 0xff, RZ, 0xc0, !PT ;  /* 0x000000ff08097812 */ /* 0x000fe200078ec0ff */
[--C-:B------:R-:W-:Y:S01]  /*14d40*/  FFMA.FTZ R28, R28, c[0x0][0x23c], -R180.reuse ;  /* 0x00008f001c1c7a23 */ /* 0x100fe200000108b4 */
[----:B------:R-:W-:Y:S01]  /*14d50*/  LOP3.LUT R8, R5, 0xff, RZ, 0xc0, !PT ;  /* 0x000000ff05087812 */ /* 0x000fe200078ec0ff */
[----:B------:R-:W-:Y:S01]  /*14d60*/  FFMA.FTZ R29, R29, c[0x0][0x23c], -R180 ;  /* 0x00008f001d1d7a23 */ /* 0x000fe200000108b4 */
[----:B------:R-:W-:Y:S01]  /*14d70*/  SHF.R.U32.HI R6, RZ, 0x18, R5 ;  /* 0x00000018ff067819 */ /* 0x000fe20000011605 */
[----:B------:R-:W-:Y:S01]  /*14d80*/  FFMA.FTZ R30, R30, c[0x0][0x23c], -R181 ;  /* 0x00008f001e1e7a23 */ /* 0x000fe200000108b5 */
[----:B------:R-:W-:Y:S01]  /*14d90*/  SHF.R.U32.HI R5, RZ, 0x8, R4 ;  /* 0x00000008ff057819 */ /* 0x000fe20000011604 */
[C---:B-1----:R-:W-:Y:S01]  /*14da0*/  FMUL.FTZ R36, R0.reuse, R36 ;  /* 0x0000002400247220 */ /* 0x042fe20000410000 */
[----:B------:R-:W-:Y:S01]  /*14db0*/  LOP3.LUT R4, R7, 0xff, RZ, 0xc0, !PT ;  /* 0x000000ff07047812 */ /* 0x000fe200078ec0ff */
[C---:B------:R-:W-:Y:S01]  /*14dc0*/  FMUL.FTZ R37, R0.reuse, R37 ;  /* 0x0000002500257220 */ /* 0x040fe20000410000 */
[----:B------:R-:W-:Y:S01]  /*14dd0*/  PRMT R10, R149, 0x5410, R10 ;  /* 0x00005410950a7816 */ /* 0x000fe2000000000a */
[----:B------:R-:W-:Y:S01]  /*14de0*/  FMUL.FTZ R40, R0, R40 ;  /* 0x0000002800287220 */ /* 0x000fe20000410000 */
        /* <DEDUP_REMOVED lines=22> */
[----:B------:R-:W-:Y:S01]  /*14f50*/  LOP3.LUT R149, R189, UR8, R184, 0x96, !PT ;  /* 0x00000008bd957c12 */ /* 0x000fe2000f8e96b8 */
[----:B------:R-:W1:Y:S01]  /*14f60*/  LDSM.16.MT88.4 R152, [R203+0x18000] ;  /* 0x01800000cb98783b */ /* 0x000e620000004200 */
[----:B------:R-:W-:Y:S02]  /*14f70*/  FMUL.FTZ R9, R0, R157 ;  /* 0x0000009d00097220 */ /* 0x000fe40000410000 */
[--C-:B------:R-:W-:Y:S02]  /*14f80*/  FFMA.FTZ R31, R31, c[0x0][0x23c], -R181.reuse ;  /* 0x00008f001f1f7a23 */ /* 0x100fe400000108b5 */
[C---:B------:R-:W-:Y:S03]  /*14f90*/  HMMA.16816.F32 R4, R168.reuse, R172, R4 ;  /* 0x000000aca804723c */ /* 0x040fe60000001804 */
[----:B------:R-:W2:Y:S02]  /*14fa0*/  LDSM.16.MT88.4 R156, [R202+0x18000] ;  /* 0x01800000ca9c783b */ /* 0x000ea40000004200 */
[--C-:B------:R-:W-:Y:S02]  /*14fb0*/  FFMA.FTZ R34, R34, c[0x0][0x23c], -R181.reuse ;  /* 0x00008f0022227a23 */ /* 0x100fe400000108b5 */
[C---:B------:R-:W-:Y:S01]  /*14fc0*/  FMUL.FTZ R41, R0.reuse, R41 ;  /* 0x0000002900297220 */ /* 0x040fe20000410000 */
[C---:B------:R-:W-:Y:S03]  /*14fd0*/  HMMA.16816.F32 R8, R168.reuse, R174, R8 ;  /* 0x000000aea808723c */ /* 0x040fe60000001808 */
[----:B------:R-:W3:Y:S01]  /*14fe0*/  LDSM.16.MT88.4 R172, [R200+0x1a000] ;  /* 0x01a00000c8ac783b */ /* 0x000ee20000004200 */
        /* <DEDUP_REMOVED lines=9> */
[C---:B------:R-:W-:Y:S01]  /*15080*/  FMUL.FTZ R56, R0.reuse, R56 ;  /* 0x0000003800387220 */ /* 0x040fe20000410000 */
[C---:B-1----:R-:W-:Y:S03]  /*15090*/  HMMA.16816.F32 R44, R168.reuse, R152, R44 ;  /* 0x00000098a82c723c */ /* 0x042fe6000000182c */
[C---:B------:R-:W-:Y:S02]  /*150a0*/  FMUL.FTZ R57, R0.reuse, R57 ;  /* 0x0000003900397220 */ /* 0x040fe40000410000 */
[C---:B------:R-:W-:Y:S02]  /*150b0*/  FMUL.FTZ R60, R0.reuse, R60 ;  /* 0x0000003c003c7220 */ /* 0x040fe40000410000 */
[C---:B------:R-:W-:Y:S01]  /*150c0*/  FMUL.FTZ R61, R0.reuse, R61 ;  /* 0x0000003d003d7220 */ /* 0x040fe20000410000 */
        /* <DEDUP_REMOVED lines=34> */
[C---:B---3--:R-:W-:Y:S04]  /*152f0*/  HMMA.16816.F32 R84, R168.reuse, R172, R84 ;  /* 0x000000aca854723c */ /* 0x048fe80000001854 */
[C---:B------:R-:W-:Y:S02]  /*15300*/  FMUL.FTZ R88, R0.reuse, R88 ;  /* 0x0000005800587220 */ /* 0x040fe40000410000 */
[----:B------:R-:W-:Y:S02]  /*15310*/  FMUL.FTZ R89, R0, R89 ;  /* 0x0000005900597220 */ /* 0x000fe40000410000 */
[C---:B------:R-:W-:Y:S04]  /*15320*/  FMUL.FTZ R94, R2.reuse, R94 ;  /* 0x0000005e025e7220 */ /* 0x040fe80000410000 */
[----:B------:R-:W-:Y:S01]  /*15330*/  FMUL.FTZ R95, R2, R95 ;  /* 0x0000005f025f7220 */ /* 0x000fe20000410000 */
        /* <DEDUP_REMOVED lines=43> */
[--C-:B------:R-:W-:Y:S02]  /*155f0*/  FFMA.FTZ R17, R17, c[0x0][0x23c], -R180.reuse ;  /* 0x00008f0011117a23 */ /* 0x100fe400000108b4 */
[----:B------:R1:W-:Y:S01]  /*15600*/  MUFU.EX2 R192, R16 ;  /* 0x0000001000c07308 */ /* 0x0003e20000000800 */
[C---:B------:R-:W-:Y:S01]  /*15610*/  HMMA.16816.F32 R120, R168.reuse, R154, R120 ;  /* 0x0000009aa878723c */ /* 0x040fe20000001878 */
[----:B------:R-:W4:Y:S02]  /*15620*/  LDSM.16.MT88.4 R152, [R203+0x1e000] ;  /* 0x01e00000cb98783b */ /* 0x000f240000004200 */
[C---:B------:R-:W-:Y:S02]  /*15630*/  FMUL.FTZ R126, R2.reuse, R126 ;  /* 0x0000007e027e7220 */ /* 0x040fe40000410000 */
[----:B------:R-:W-:Y:S02]  /*15640*/  FMUL.FTZ R127, R2, R127 ;  /* 0x0000007f027f7220 */ /* 0x000fe40000410000 */
[C---:B------:R-:W-:Y:S02]  /*15650*/  FMUL.FTZ R124, R0.reuse, R124 ;  /* 0x0000007c007c7220 */ /* 0x040fe40000410000 */
[----:B------:R5:W1:Y:S03]  /*15660*/  MUFU.EX2 R191, R17 ;  /* 0x0000001100bf7308 */ /* 0x000a660000000800 */
[----:B------:R-:W-:Y:S02]  /*15670*/  FMUL.FTZ R125, R0, R125 ;  /* 0x0000007d007d7220 */ /* 0x000fe40000410000 */
[----:B------:R-:W-:Y:S02]  /*15680*/  FFMA.FTZ R12, R12, c[0x0][0x23c], -R180 ;  /* 0x00008f000c0c7a23 */ /* 0x000fe400000108b4 */
[--C-:B------:R-:W-:Y:S02]  /*15690*/  FFMA.FTZ R18, R18, c[0x0][0x23c], -R181.reuse ;  /* 0x00008f0012127a23 */ /* 0x100fe400000108b5 */
[--C-:B------:R-:W-:Y:S01]  /*156a0*/  FFMA.FTZ R19, R19, c[0x0][0x23c], -R181.reuse ;  /* 0x00008f0013137a23 */ /* 0x100fe200000108b5 */
[C---:B--2---:R-:W-:Y:S01]  /*156b0*/  HMMA.16816.F32 R124, R168.reuse, R156, R124 ;  /* 0x0000009ca87c723c */ /* 0x044fe2000000187c */
[----:B------:R2:W-:Y:S02]  /*156c0*/  MUFU.EX2 R188, R12 ;  /* 0x0000000c00bc7308 */ /* 0x0005e40000000800 */
[C---:B------:R-:W-:Y:S02]  /*156d0*/  FMUL.FTZ R130, R2.reuse, R130 ;  /* 0x0000008202827220 */ /* 0x040fe40000410000 */
[----:B------:R-:W-:Y:S02]  /*156e0*/  FMUL.FTZ R131, R2, R131 ;  /* 0x0000008302837220 */ /* 0x000fe40000410000 */
[C---:B------:R-:W-:Y:S02]  /*156f0*/  FMUL.FTZ R128, R0.reuse, R128 ;  /* 0x0000008000807220 */ /* 0x040fe40000410000 */
[----:B------:R-:W-:Y:S02]  /*15700*/  FMUL.FTZ R129, R0, R129 ;  /* 0x0000008100817220 */ /* 0x000fe40000410000 */
[----:B------:R2:W-:Y:S01]  /*15710*/  MUFU.EX2 R190, R18 ;  /* 0x0000001200be7308 */ /* 0x0005e20000000800 */
[C---:B------:R-:W-:Y:S02]  /*15720*/  FMUL.FTZ R134, R2.reuse, R134 ;  /* 0x0000008602867220 */ /* 0x040fe40000410000 */
[----:B------:R-:W-:Y:S02]  /*15730*/  FMUL.FTZ R135, R2, R135 ;  /* 0x0000008702877220 */ /* 0x000fe40000410000 */
[C---:B------:R-:W-:Y:S01]  /*15740*/  HMMA.16816.F32 R128, R168.reuse, R158, R128 ;  /* 0x0000009ea880723c */ /* 0x040fe20000001880 */
[----:B------:R-:W4:Y:S02]  /*15750*/  LDSM.16.MT88.4 R156, [R202+0x1e000] ;  /* 0x01e00000ca9c783b */ /* 0x000f240000004200 */
[C---:B------:R-:W-:Y:S02]  /*15760*/  FMUL.FTZ R132, R0.reuse, R132 ;  /* 0x0000008400847220 */ /* 0x040fe40000410000 */
[----:B------:R4:W4:Y:S01]  /*15770*/  MUFU.EX2 R189, R19 ;  /* 0x0000001300bd7308 */ /* 0x0009220000000800 */
[C---:B------:R-:W-:Y:S02]  /*15780*/  FMUL.FTZ R133, R0.reuse, R133 ;  /* 0x0000008500857220 */ /* 0x040fe40000410000 */
[C---:B-1----:R-:W-:Y:S04]  /*15790*/  FMUL.FTZ R16, R0.reuse, R160 ;  /* 0x000000a000107220 */ /* 0x042fe80000410000 */
[----:B-----5:R-:W-:Y:S01]  /*157a0*/  FMUL.FTZ R17, R0, R161 ;  /* 0x000000a100117220 */ /* 0x020fe20000410000 */
[C---:B---3--:R-:W-:Y:S03]  /*157b0*/  HMMA.16816.F32 R132, R168.reuse, R172, R132 ;  /* 0x000000aca884723c */ /* 0x048fe60000001884 */
[----:B------:R-:W-:Y:S04]  /*157c0*/  IMAD.WIDE.U32 R160, R149, -0x2daee0ad, RZ ;  /* 0xd2511f5395a07825 */ /* 0x000fe800078e00ff */
[----:B------:R-:W-:Y:S01]  /*157d0*/  FMUL.FTZ R138, R2, R138 ;  /* 0x0000008a028a7220 */ /* 0x000fe20000410000 */
[----:B--2---:R-:W-:Y:S01]  /*157e0*/  LOP3.LUT R12, R160, 0xffff, RZ, 0xc0, !PT ;  /* 0x0000ffffa00c7812 */ /* 0x004fe200078ec0ff */
[----:B------:R-:W-:Y:S03]  /*157f0*/  FMUL.FTZ R139, R2, R139 ;  /* 0x0000008b028b7220 */ /* 0x000fe60000410000 */
[C---:B------:R-:W-:Y:S01]  /*15800*/  FMUL.FTZ R136, R0.reuse, R136 ;  /* 0x0000008800887220 */ /* 0x040fe20000410000 */
[----:B------:R-:W-:Y:S01]  /*15810*/  SHF.R.U32.HI R149, RZ, 0x8, R12 ;  /* 0x00000008ff957819 */ /* 0x000fe2000001160c */
[----:B------:R-:W-:Y:S01]  /*15820*/  FMUL.FTZ R137, R0, R137 ;  /* 0x0000008900897220 */ /* 0x000fe20000410000 */
[----:B------:R-:W-:Y:S01]  /*15830*/  LOP3.LUT R12, R161, UR18, R186, 0x96, !PT ;  /* 0x00000012a10c7c12 */ /* 0x000fe2000f8e96ba */
[----:B------:R-:W-:Y:S01]  /*15840*/  FFMA.FTZ R13, R13, c[0x0][0x23c], -R180 ;  /* 0x00008f000d0d7a23 */ /* 0x000fe200000108b4 */
[--C-:B------:R-:W-:Y:S01]  /*15850*/  SHF.R.U32.HI R150, RZ, 0x10, R160.reuse ;  /* 0x00000010ff967819 */ /* 0x100fe200000116a0 */
[--C-:B------:R-:W-:Y:S02]  /*15860*/  FFMA.FTZ R14, R14, c[0x0][0x23c], -R181.reuse ;  /* 0x00008f000e0e7a23 */ /* 0x100fe400000108b5 */
[----:B------:R1:W-:Y:S01]  /*15870*/  MUFU.EX2 R187, R13 ;  /* 0x0000000d00bb7308 */ /* 0x0003e20000000800 */
[C---:B------:R-:W-:Y:S03]  /*15880*/  HMMA.16816.F32 R136, R168.reuse, R174, R136 ;  /* 0x000000aea888723c */ /* 0x040fe60000001888 */
[C---:B------:R-:W-:Y:S02]  /*15890*/  FMUL.FTZ R18, R2.reuse, R162 ;  /* 0x000000a202127220 */ /* 0x040fe40000410000 */
[C---:B----4-:R-:W-:Y:S02]  /*158a0*/  FMUL.FTZ R19, R2.reuse, R163 ;  /* 0x000000a302137220 */ /* 0x050fe40000410000 */
[----:B------:R-:W-:Y:S02]  /*158b0*/  FFMA.FTZ R15, R15, c[0x0][0x23c], -R181 ;  /* 0x00008f000f0f7a23 */ /* 0x000fe400000108b5 */
[----:B------:R2:W-:Y:S03]  /*158c0*/  MUFU.EX2 R186, R14 ;  /* 0x0000000e00ba7308 */ /* 0x0005e60000000800 */
[C---:B------:R-:W-:Y:S03]  /*158d0*/  HMMA.16816.F32 R16, R168.reuse, R152, R16 ;  /* 0x00000098a810723c */ /* 0x040fe60000001810 */
[C---:B------:R-:W-:Y:S02]  /*158e0*/  FMUL.FTZ R142, R2.reuse, R142 ;  /* 0x0000008e028e7220 */ /* 0x040fe40000410000 */
[----:B------:R-:W-:Y:S02]  /*158f0*/  FMUL.FTZ R143, R2, R143 ;  /* 0x0000008f028f7220 */ /* 0x000fe40000410000 */
[----:B------:R3:W4:Y:S01]  /*15900*/  MUFU.EX2 R185, R15 ;  /* 0x0000000f00b97308 */ /* 0x0007220000000800 */
[----:B------:R-:W-:Y:S01]  /*15910*/  LOP3.LUT R152, R160, 0xff, RZ, 0xc0, !PT ;  /* 0x000000ffa0987812 */ /* 0x000fe200078ec0ff */
[C---:B------:R-:W-:Y:S03]  /*15920*/  FMUL.FTZ R140, R0.reuse, R140 ;  /* 0x0000008c008c7220 */ /* 0x040fe60000410000 */
[----:B------:R-:W-:Y:S01]  /*15930*/  SHF.R.U32.HI R153, RZ, 0x18, R160 ;  /* 0x00000018ff997819 */ /* 0x000fe200000116a0 */
[----:B------:R-:W-:Y:S01]  /*15940*/  FMUL.FTZ R141, R0, R141 ;  /* 0x0000008d008d7220 */ /* 0x000fe20000410000 */
[----:B------:R-:W5:Y:S01]  /*15950*/  LDSM.16.MT88.4 R160, [R200+0x18800] ;  /* 0x01880000c8a0783b */ /* 0x000f620000004200 */
[----:B-1----:R-:W-:Y:S01]  /*15960*/  LOP3.LUT R13, R150, 0xff, RZ, 0xc0, !PT ;  /* 0x000000ff960d7812 */ /* 0x002fe200078ec0ff */
[----:B------:R-:W-:Y:S01]  /*15970*/  FMUL.FTZ R146, R2, R146 ;  /* 0x0000009202927220 */ /* 0x000fe20000410000 */
[----:B------:R-:W-:Y:S01]  /*15980*/  PRMT R149, R152, 0x5410, R149 ;  /* 0x0000541098957816 */ /* 0x000fe20000000095 */
[----:B------:R-:W-:Y:S01]  /*15990*/  FMUL.FTZ R147, R2, R147 ;  /* 0x0000009302937220 */ /* 0x000fe20000410000 */
[----:B------:R-:W-:Y:S01]  /*159a0*/  PRMT R172, R13, 0x5410, R153 ;  /* 0x000054100dac7816 */ /* 0x000fe20000000099 */
[C---:B------:R-:W-:Y:S03]  /*159b0*/  HMMA.16816.F32 R140, R168.reuse, R154, R140 ;  /* 0x0000009aa88c723c */ /* 0x040fe6000000188c */
[----:B------:R-:W-:Y:S01]  /*159c0*/  LOP3.LUT R13, R12, 0xffff, RZ, 0xc0, !PT ;  /* 0x0000ffff0c0d7812 */ /* 0x000fe200078ec0ff */
[C---:B------:R-:W-:Y:S01]  /*159d0*/  FMUL.FTZ R144, R0.reuse, R144 ;  /* 0x0000009000907220 */ /* 0x040fe20000410000 */
[--C-:B--2---:R-:W-:Y:S01]  /*159e0*/  SHF.R.U32.HI R14, RZ, 0x10, R12.reuse ;  /* 0x00000010ff0e7819 */ /* 0x104fe2000001160c */
[----:B------:R-:W-:Y:S01]  /*159f0*/  FMUL.FTZ R145, R0, R145 ;  /* 0x0000009100917220 */ /* 0x000fe20000410000 */
[----:B------:R-:W-:Y:S01]  /*15a00*/  LOP3.LUT R153, R12, 0xff, RZ, 0xc0, !PT ;  /* 0x000000ff0c997812 */ /* 0x000fe200078ec0ff */
[--C-:B------:R-:W-:Y:S01]  /*15a10*/  HSET2.LE.AND R154, R149, R246.reuse, PT ;  /* 0x000000f6959a7233 */ /* 0x100fe20003803000 */
[----:B------:R-:W-:Y:S03]  /*15a20*/  SHF.R.U32.HI R155, RZ, 0x18, R12 ;  /* 0x00000018ff9b7819 */ /* 0x000fe6000001160c */
[----:B---3--:R-:W-:Y:S01]  /*15a30*/  FMUL.FTZ R15, R2, R167 ;  /* 0x000000a7020f7220 */ /* 0x008fe20000410000 */
[----:B------:R-:W-:Y:S01]  /*15a40*/  SHF.R.U32.HI R150, RZ, 0x8, R13 ;  /* 0x00000008ff967819 */ /* 0x000fe2000001160d */
[----:B------:R-:W-:Y:S01]  /*15a50*/  FMUL.FTZ R12, R0, R164 ;  /* 0x000000a4000c7220 */ /* 0x000fe20000410000 */
[----:B------:R-:W-:Y:S01]  /*15a60*/  LOP3.LUT R152, R14, 0xff, RZ, 0xc0, !PT ;  /* 0x000000ff0e987812 */ /* 0x000fe200078ec0ff */
[----:B------:R-:W-:Y:S01]  /*15a70*/  FMUL.FTZ R14, R2, R166 ;  /* 0x000000a6020e7220 */ /* 0x000fe20000410000 */
[----:B------:R-:W-:Y:S01]  /*15a80*/  F2FP.PACK_AB R149, R191, R192 ;  /* 0x000000c0bf95723e */ /* 0x000fe200000000ff */
[----:B------:R-:W-:Y:S01]  /*15a90*/  FMUL.FTZ R13, R0, R165 ;  /* 0x000000a5000d7220 */ /* 0x000fe20000410000 */
[----:B------:R-:W-:Y:S01]  /*15aa0*/  PRMT R150, R153, 0x5410, R150 ;  /* 0x0000541099967816 */ /* 0x000fe20000000096 */
[----:B------:R-:W1:Y:S01]  /*15ab0*/  LDSM.16.MT88.4 R164, [R201+0x18800] ;  /* 0x01880000c9a4783b */ /* 0x000e620000004200 */
[----:B------:R-:W-:Y:S01]  /*15ac0*/  PRMT R153, R152, 0x5410, R155 ;  /* 0x0000541098997816 */ /* 0x000fe2000000009b */
[--C-:B------:R-:W-:Y:S01]  /*15ad0*/  FFMA.FTZ R20, R20, c[0x0][0x23c], -R180.reuse ;  /* 0x00008f0014147a23 */ /* 0x100fe200000108b4 */
[----:B------:R-:W-:Y:S01]  /*15ae0*/  LOP3.LUT R154, R154, R149, RZ, 0xc0, !PT ;  /* 0x000000959a9a7212 */ /* 0x000fe200078ec0ff */
[--C-:B------:R-:W-:Y:S01]  /*15af0*/  HSET2.LE.AND R149, R172, R246.reuse, PT ;  /* 0x000000f6ac957233 */ /* 0x100fe20003803000 */
[C---:B------:R-:W-:Y:S01]  /*15b00*/  HMMA.16816.F32 R12, R168.reuse, R156, R12 ;  /* 0x0000009ca80c723c */ /* 0x040fe2000000180c */
[----:B------:R-:W-:Y:S02]  /*15b10*/  MUFU.EX2 R177, R20 ;  /* 0x0000001400b17308 */ /* 0x000fe40000000800 */
[----:B------:R-:W-:Y:S01]  /*15b20*/  F2FP.PACK_AB R155, R189, R190 ;  /* 0x000000bebd9b723e */ /* 0x000fe200000000ff */
[--C-:B------:R-:W-:Y:S01]  /*15b30*/  HSET2.LE.AND R152, R150, R246.reuse, PT ;  /* 0x000000f696987233 */ /* 0x100fe20003803000 */
[----:B----4-:R-:W-:Y:S01]  /*15b40*/  F2FP.PACK_AB R150, R185, R186 ;  /* 0x000000bab996723e */ /* 0x010fe200000000ff */
[--C-:B------:R-:W-:Y:S01]  /*15b50*/  HSET2.LE.AND R153, R153, R246.reuse, PT ;  /* 0x000000f699997233 */ /* 0x100fe20003803000 */
[----:B------:R-:W-:Y:S01]  /*15b60*/  LOP3.LUT R155, R149, R155, RZ, 0xc0, !PT ;  /* 0x0000009b959b7212 */ /* 0x000fe200078ec0ff */
[----:B------:R-:W-:Y:S01]  /*15b70*/  HMMA.16816.F32 R144, R168, R158, R144 ;  /* 0x0000009ea890723c */ /* 0x000fe20000001890 */
[----:B------:R-:W2:Y:S03]  /*15b80*/  LDSM.16.MT88.4 R172, [R203+0x18800] ;  /* 0x01880000cbac783b */ /* 0x000ea60000004200 */
[----:B------:R-:W-:Y:S01]  /*15b90*/  F2FP.PACK_AB R149, R187, R188 ;  /* 0x000000bcbb95723e */ /* 0x000fe200000000ff */
[--C-:B------:R-:W-:Y:S01]  /*15ba0*/  FFMA.FTZ R22, R22, c[0x0][0x23c], -R181.reuse ;  /* 0x00008f0016167a23 */ /* 0x100fe200000108b5 */
[----:B------:R-:W-:Y:S01]  /*15bb0*/  LOP3.LUT R153, R153, R150, RZ, 0xc0, !PT ;  /* 0x0000009699997212 */ /* 0x000fe200078ec0ff */
[----:B------:R-:W-:Y:S01]  /*15bc0*/  FFMA.FTZ R23, R23, c[0x0][0x23c], -R181 ;  /* 0x00008f0017177a23 */ /* 0x000fe200000108b5 */
[----:B------:R-:W-:Y:S01]  /*15bd0*/  LOP3.LUT R152, R152, R149, RZ, 0xc0, !PT ;  /* 0x0000009598987212 */ /* 0x000fe200078ec0ff */
[----:B------:R-:W3:Y:S03]  /*15be0*/  LDSM.16.MT88.4 R156, [R202+0x18800] ;  /* 0x01880000ca9c783b */ /* 0x000ee60000004200 */
[--C-:B------:R-:W-:Y:S01]  /*15bf0*/  FFMA.FTZ R32, R32, c[0x0][0x23c], -R180.reuse ;  /* 0x00008f0020207a23 */ /* 0x100fe200000108b4 */
[----:B------:R-:W-:Y:S01]  /*15c00*/  MOV R149, UR6 ;  /* 0x0000000600957c02 */ /* 0x000fe20008000f00 */
[--C-:B------:R-:W-:Y:S01]  /*15c10*/  FFMA.FTZ R24, R24, c[0x0][0x23c], -R180.reuse ;  /* 0x00008f0018187a23 */ /* 0x100fe200000108b4 */
[C---:B-----5:R-:W-:Y:S02]  /*15c20*/  HMMA.16816.F32 R4, R152.reuse, R160, R4 ;  /* 0x000000a09804723c */ /* 0x060fe40000001804 */
[----:B------:R-:W4:Y:S01]  /*15c30*/  LDSM.16.MT88.4 R168, [R200+0x1a800] ;  /* 0x01a80000c8a8783b */ /* 0x000f220000004200 */
[----:B------:R5:W-:Y:S02]  /*15c40*/  MUFU.EX2 R184, R24 ;  /* 0x0000001800b87308 */ /* 0x000be40000000800 */
[----:B------:R-:W-:Y:S01]  /*15c50*/  LOP3.LUT R149, R233, UR39, R149, 0x96, !PT ;  /* 0x00000027e9957c12 */ /* 0x000fe2000f8e9695 */
[--C-:B------:R-:W-:Y:S02]  /*15c60*/  FFMA.FTZ R25, R25, c[0x0][0x23c], -R180.reuse ;  /* 0x00008f0019197a23 */ /* 0x100fe400000108b4 */
[C---:B------:R-:W-:Y:S02]  /*15c70*/  HMMA.16816.F32 R8, R152.reuse, R162, R8 ;  /* 0x000000a29808723c */ /* 0x040fe40000001808 */
[----:B------:R-:W4:Y:S02]  /*15c80*/  LDSM.16.MT88.4 R160, [R201+0x1a800] ;  /* 0x01a80000c9a0783b */ /* 0x000f240000004200 */
[--C-:B------:R-:W-:Y:S02]  /*15c90*/  FFMA.FTZ R21, R21, c[0x0][0x23c], -R180.reuse ;  /* 0x00008f0015157a23 */ /* 0x100fe400000108b4 */
[----:B------:R-:W-:Y:S02]  /*15ca0*/  FFMA.FTZ R180, R33, c[0x0][0x23c], -R180 ;  /* 0x00008f0021b47a23 */ /* 0x000fe400000108b4 */
[C---:B-1----:R-:W-:Y:S01]  /*15cb0*/  HMMA.16816.F32 R36, R152.reuse, R164, R36 ;  /* 0x000000a49824723c */ /* 0x042fe20000001824 */
[----:B------:R-:W-:Y:S03]  /*15cc0*/  MUFU.EX2 R176, R21 ;  /* 0x0000001500b07308 */ /* 0x000fe60000000800 */
[----:B------:R-:W-:Y:S02]  /*15cd0*/  FFMA.FTZ R2, R2, R245, R194 ;  /* 0x000000f502027223 */ /* 0x000fe400000100c2 */
[----:B------:R-:W-:Y:S02]  /*15ce0*/  FFMA.FTZ R0, R0, R244, R196 ;  /* 0x000000f400007223 */ /* 0x000fe400000100c4 */
[C---:B------:R-:W-:Y:S01]  /*15cf0*/  HMMA.16816.F32 R40, R152.reuse, R166, R40 ;  /* 0x000000a69828723c */ /* 0x040fe20000001828 */
[----:B------:R-:W1:Y:S02]  /*15d00*/  LDSM.16.MT88.4 R164, [R203+0x1a800] ;  /* 0x01a80000cba4783b */ /* 0x000e640000004200 */
[----:B------:R-:W-:Y:S01]  /*15d10*/  MUFU.EX2 R180, R180 ;  /* 0x000000b400b47308 */ /* 0x000fe20000000800 */
[----:B------:R-:W-:Y:S04]  /*15d20*/  FADD.FTZ R2, R193, R2 ;  /* 0x00000002c1027221 */ /* 0x000fe80000010000 */
        /* <DEDUP_REMOVED lines=23> */
[----:B------:R-:W-:Y:S07]  /*15ea0*/  MUFU.EX2 R171, R30 ;  /* 0x0000001e00ab7308 */ /* 0x000fee0000000800 */
[C---:B------:R-:W-:Y:S03]  /*15eb0*/  HMMA.16816.F32 R108, R152.reuse, R160, R108 ;  /* 0x000000a0986c723c */ /* 0x040fe6000000186c */
[----:B------:R-:W-:Y:S05]  /*15ec0*/  MUFU.EX2 R170, R31 ;  /* 0x0000001f00aa7308 */ /* 0x000fea0000000800 */
[C---:B------:R-:W-:Y:S01]  /*15ed0*/  HMMA.16816.F32 R112, R152.reuse, R162, R112 ;  /* 0x000000a29870723c */ /* 0x040fe20000001870 */
[----:B------:R-:W4:Y:S07]  /*15ee0*/  LDSM.16.MT88.4 R160, [R203+0x1e800] ;  /* 0x01e80000cba0783b */ /* 0x000f2e0000004200 */
[C---:B-1----:R-:W-:Y:S07]  /*15ef0*/  HMMA.16816.F32 R116, R152.reuse, R164, R116 ;  /* 0x000000a49874723c */ /* 0x042fee0000001874 */
[----:B------:R-:W-:Y:S01]  /*15f00*/  IMAD.WIDE.U32 R164, R149, -0x326172a9, RZ ;  /* 0xcd9e8d5795a47825 */ /* 0x000fe200078e00ff */
[C---:B------:R-:W-:Y:S04]  /*15f10*/  HMMA.16816.F32 R120, R152.reuse, R166, R120 ;  /* 0x000000a69878723c */ /* 0x040fe80000001878 */
[----:B------:R-:W-:Y:S01]  /*15f20*/  LOP3.LUT R164, R183, UR14, R164, 0x96, !PT ;  /* 0x0000000eb7a47c12 */ /* 0x000fe2000f8e96a4 */
[--C-:B------:R-:W-:Y:S01]  /*15f30*/  FFMA.FTZ R149, R27, c[0x0][0x23c], -R181.reuse ;  /* 0x00008f001b957a23 */ /* 0x100fe200000108b5 */
[----:B------:R1:W1:Y:S01]  /*15f40*/  MUFU.EX2 R183, R25 ;  /* 0x0000001900b77308 */ /* 0x0002620000000800 */
[----:B-----5:R-:W-:Y:S01]  /*15f50*/  LOP3.LUT R24, R165, UR16, R236, 0x96, !PT ;  /* 0x00000010a5187c12 */ /* 0x020fe2000f8e96ec */
[C---:B--2---:R-:W-:Y:S04]  /*15f60*/  HMMA.16816.F32 R124, R152.reuse, R172, R124 ;  /* 0x000000ac987c723c */ /* 0x044fe8000000187c */
[----:B------:R-:W-:Y:S04]  /*15f70*/  IMAD.WIDE.U32 R164, R164, -0x2daee0ad, RZ ;  /* 0xd2511f53a4a47825 */ /* 0x000fe800078e00ff */
[C---:B------:R-:W-:Y:S01]  /*15f80*/  HMMA.16816.F32 R128, R152.reuse, R174, R128 ;  /* 0x000000ae9880723c */ /* 0x040fe20000001880 */
[----:B------:R2:W5:Y:S03]  /*15f90*/  MUFU.EX2 R178, R149 ;  /* 0x0000009500b27308 */ /* 0x0005660000000800 */
[----:B------:R-:W-:Y:S04]  /*15fa0*/  FFMA.FTZ R181, R35, c[0x0][0x23c], -R181 ;  /* 0x00008f0023b57a23 */ /* 0x000fe800000108b5 */
[C---:B---3--:R-:W-:Y:S03]  /*15fb0*/  HMMA.16816.F32 R132, R152.reuse, R156, R132 ;  /* 0x0000009c9884723c */ /* 0x048fe60000001884 */
[----:B------:R-:W-:Y:S01]  /*15fc0*/  MUFU.EX2 R173, R28 ;  /* 0x0000001c00ad7308 */ /* 0x000fe20000000800 */
[----:B-1----:R-:W-:Y:S04]  /*15fd0*/  IMAD.WIDE.U32 R24, R24, -0x2daee0ad, RZ ;  /* 0xd2511f5318187825 */ /* 0x002fe800078e00ff */
[C---:B------:R-:W-:Y:S04]  /*15fe0*/  HMMA.16816.F32 R136, R152.reuse, R158, R136 ;  /* 0x0000009e9888723c */ /* 0x040fe80000001888 */
[----:B------:R-:W-:Y:S01]  /*15ff0*/  LOP3.LUT R25, R25, UR13, R230, 0x96, !PT ;  /* 0x0000000d19197c12 */ /* 0x000fe2000f8e96e6 */
[----:B------:R-:W-:Y:S01]  /*16000*/  MUFU.EX2 R175, R22 ;  /* 0x0000001600af7308 */ /* 0x000fe20000000800 */
[----:B------:R-:W-:Y:S02]  /*16010*/  LOP3.LUT R24, R165, UR11, R24, 0x96, !PT ;  /* 0x0000000ba5187c12 */ /* 0x000fe4000f8e9618 */
[C---:B----4-:R-:W-:Y:S04]  /*16020*/  HMMA.16816.F32 R16, R152.reuse, R160, R16 ;  /* 0x000000a09810723c */ /* 0x050fe80000001810 */
[----:B------:R-:W-:Y:S03]  /*16030*/  IMAD.WIDE.U32 R166, R25, -0x326172a9, RZ ;  /* 0xcd9e8d5719a67825 */ /* 0x000fe600078e00ff */
[----:B------:R-:W1:Y:S01]  /*16040*/  MUFU.EX2 R174, R23 ;  /* 0x0000001700ae7308 */ /* 0x000e620000000800 */
[C---:B------:R-:W-:Y:S04]  /*16050*/  HMMA.16816.F32 R140, R152.reuse, R162, R140 ;  /* 0x000000a2988c723c */ /* 0x040fe8000000188c */
[----:B------:R-:W-:Y:S01]  /*16060*/  IMAD.WIDE.U32 R168, R24, -0x326172a9, RZ ;  /* 0xcd9e8d5718a87825 */ /* 0x000fe200078e00ff */
[----:B------:R-:W-:Y:S01]  /*16070*/  LOP3.LUT R150, R167, UR12, R182, 0x96, !PT ;  /* 0x0000000ca7967c12 */ /* 0x000fe2000f8e96b6 */
[----:B------:R-:W3:Y:S03]  /*16080*/  LDSM.16.MT88.4 R24, [R202+0x1e800] ;  /* 0x01e80000ca18783b */ /* 0x000ee60000004200 */
[----:B------:R-:W-:Y:S01]  /*16090*/  LOP3.LUT R165, R169, UR10, R166, 0x96, !PT ;  /* 0x0000000aa9a57c12 */ /* 0x000fe2000f8e96a6 */
[----:B------:R4:W1:Y:S02]  /*160a0*/  MUFU.EX2 R172, R29 ;  /* 0x0000001d00ac7308 */ /* 0x0008640000000800 */
[----:B------:R-:W-:Y:S04]  /*160b0*/  IMAD.WIDE.U32 R156, R150, -0x2daee0ad, RZ ;  /* 0xd2511f53969c7825 */ /* 0x000fe800078e00ff */
[----:B------:R-:W-:Y:S01]  /*160c0*/  IMAD.WIDE.U32 R166, R165, -0x2daee0ad, RZ ;  /* 0xd2511f53a5a67825 */ /* 0x000fe200078e00ff */
[----:B------:R-:W-:Y:S03]  /*160d0*/  LOP3.LUT R164, R157, UR9, R164, 0x96, !PT ;  /* 0x000000099da47c12 */ /* 0x000fe6000f8e96a4 */
[----:B------:R1:W1:Y:S01]  /*160e0*/  MUFU.EX2 R169, R32 ;  /* 0x0000002000a97308 */ /* 0x0002620000000800 */
[----:B------:R-:W-:Y:S01]  /*160f0*/  LOP3.LUT R156, R167, UR5, R156, 0x96, !PT ;  /* 0x00000005a79c7c12 */ /* 0x000fe2000f8e969c */
[----:B------:R-:W-:Y:S04]  /*16100*/  IMAD.WIDE.U32 R164, R164, -0x326172a9, RZ ;  /* 0xcd9e8d57a4a47825 */ /* 0x000fe800078e00ff */
[----:B------:R-:W-:Y:S04]  /*16110*/  IMAD.WIDE.U32 R156, R156, -0x326172a9, RZ ;  /* 0xcd9e8d579c9c7825 */ /* 0x000fe800078e00ff */
[----:B------:R-:W-:Y:S01]  /*16120*/  MUFU.EX2 R181, R181 ;  /* 0x000000b500b57308 */ /* 0x000fe20000000800 */
[----:B------:R-:W-:Y:S02]  /*16130*/  LOP3.LUT R20, R157, UR17, R164, 0x96, !PT ;  /* 0x000000119d147c12 */ /* 0x000fe4000f8e96a4 */
[C---:B--2---:R-:W-:Y:S01]  /*16140*/  LOP3.LUT R149, R156.reuse, 0xffff, RZ, 0xc0, !PT ;  /* 0x0000ffff9c957812 */ /* 0x044fe200078ec0ff */
[----:B----4-:R-:W-:Y:S01]  /*16150*/  LDSM.16.MT88.4 R28, [R202+0x1f000] ;  /* 0x01f00000ca1c783b */ /* 0x010fe20000004200 */
[--C-:B------:R-:W-:Y:S02]  /*16160*/  SHF.R.U32.HI R150, RZ, 0x10, R156.reuse ;  /* 0x00000010ff967819 */ /* 0x100fe4000001169c */
[----:B------:R-:W-:Y:S02]  /*16170*/  LOP3.LUT R164, R156, 0xff, RZ, 0xc0, !PT ;  /* 0x000000ff9ca47812 */ /* 0x000fe400078ec0ff */
[----:B------:R-:W-:Y:S02]  /*16180*/  SHF.R.U32.HI R160, RZ, 0x18, R156 ;  /* 0x00000018ffa07819 */ /* 0x000fe4000001169c */
[----:B------:R-:W-:Y:S01]  /*16190*/  LOP3.LUT R21, R20, 0xffff, RZ, 0xc0, !PT ;  /* 0x0000ffff14157812 */ /* 0x000fe200078ec0ff */
[----:B------:R-:W2:Y:S01]  /*161a0*/  LDSM.16.MT88.4 R156, [R200+0x19000] ;  /* 0x01900000c89c783b */ /* 0x000ea20000004200 */
[----:B------:R-:W-:Y:S02]  /*161b0*/  SHF.R.U32.HI R149, RZ, 0x8, R149 ;  /* 0x00000008ff957819 */ /* 0x000fe40000011695 */
[----:B------:R-:W-:Y:S01]  /*161c0*/  LOP3.LUT R22, R150, 0xff, RZ, 0xc0, !PT ;  /* 0x000000ff96167812 */ /* 0x000fe200078ec0ff */
[C---:B---3--:R-:W-:Y:S03]  /*161d0*/  HMMA.16816.F32 R12, R152.reuse, R24, R12 ;  /* 0x00000018980c723c */ /* 0x048fe6000000180c */
[----:B------:R-:W-:Y:S02]  /*161e0*/  LOP3.LUT R150, R20, 0xff, RZ, 0xc0, !PT ;  /* 0x000000ff14967812 */ /* 0x000fe400078ec0ff */
[----:B------:R-:W-:Y:S02]  /*161f0*/  SHF.R.U32.HI R21, RZ, 0x8, R21 ;  /* 0x00000008ff157819 */ /* 0x000fe40000011615 */
[----:B------:R-:W-:Y:S01]  /*16200*/  PRMT R164, R164, 0x5410, R149 ;  /* 0x00005410a4a47816 */ /* 0x000fe20000000095 */
[----:B------:R-:W-:Y:S01]  /*16210*/  HMMA.16816.F32 R144, R152, R26, R144 ;  /* 0x0000001a9890723c */ /* 0x000fe20000001890 */
[----:B------:R-:W-:Y:S03]  /*16220*/  LDSM.16.MT88.4 R152, [R202+0x19000] ;  /* 0x01900000ca98783b */ /* 0x000fe60000004200 */
[----:B------:R-:W-:Y:S01]  /*16230*/  PRMT R149, R22, 0x5410, R160 ;  /* 0x0000541016957816 */ /* 0x000fe200000000a0 */
[--C-:B------:R-:W-:Y:S01]  /*16240*/  HSET2.LE.AND R22, R164, R246.reuse, PT ;  /* 0x000000f6a4167233 */ /* 0x100fe20003803000 */
[----:B------:R-:W-:Y:S02]  /*16250*/  PRMT R150, R150, 0x5410, R21 ;  /* 0x0000541096967816 */ /* 0x000fe40000000015 */
[--C-:B------:R-:W-:Y:S01]  /*16260*/  SHF.R.U32.HI R21, RZ, 0x10, R20.reuse ;  /* 0x00000010ff157819 */ /* 0x100fe20000011614 */
[----:B------:R-:W3:Y:S03]  /*16270*/  LDSM.16.MT88.4 R160, [R201+0x19000] ;  /* 0x01900000c9a0783b */ /* 0x000ee60000004200 */
[----:B------:R-:W-:Y:S01]  /*16280*/  SHF.R.U32.HI R25, RZ, 0x18, R20 ;  /* 0x00000018ff197819 */ /* 0x000fe20000011614 */
[--C-:B------:R-:W-:Y:S01]  /*16290*/  HSET2.LE.AND R23, R149, R246.reuse, PT ;  /* 0x000000f695177233 */ /* 0x100fe20003803000 */
[----:B------:R-:W-:Y:S02]  /*162a0*/  LOP3.LUT R24, R21, 0xff, RZ, 0xc0, !PT ;  /* 0x000000ff15187812 */ /* 0x000fe400078ec0ff */
[----:B------:R-:W-:Y:S02]  /*162b0*/  F2FP.PACK_AB R20, R183, R184 ;  /* 0x000000b8b714723e */ /* 0x000fe400000000ff */
[----:B-----5:R-:W-:Y:S02]  /*162c0*/  F2FP.PACK_AB R21, R178, R179 ;  /* 0x000000b3b215723e */ /* 0x020fe400000000ff */
[----:B------:R-:W-:Y:S02]  /*162d0*/  PRMT R149, R24, 0x5410, R25 ;  /* 0x0000541018957816 */ /* 0x000fe40000000019 */
[----:B------:R-:W-:Y:S01]  /*162e0*/  LOP3.LUT R22, R22, R20, RZ, 0xc0, !PT ;  /* 0x0000001416167212 */ /* 0x000fe200078ec0ff */
[--C-:B------:R-:W-:Y:S01]  /*162f0*/  HSET2.LE.AND R20, R150, R246.reuse, PT ;  /* 0x000000f696147233 */ /* 0x100fe20003803000 */
[----:B------:R-:W-:Y:S01]  /*16300*/  LOP3.LUT R23, R23, R21, RZ, 0xc0, !PT ;  /* 0x0000001517177212 */ /* 0x000fe200078ec0ff */
[----:B------:R-:W4:Y:S01]  /*16310*/  LDSM.16.MT88.4 R24, [R203+0x19000] ;  /* 0x01900000cb18783b */ /* 0x000f220000004200 */
[----:B------:R-:W-:Y:S02]  /*16320*/  F2FP.PACK_AB R21, R176, R177 ;  /* 0x000000b1b015723e */ /* 0x000fe400000000ff */
[----:B-1----:R-:W-:Y:S02]  /*16330*/  LOP3.LUT R32, R165, UR8, R168, 0x96, !PT ;  /* 0x00000008a5207c12 */ /* 0x002fe4000f8e96a8 */
[----:B------:R-:W-:Y:S01]  /*16340*/  LOP3.LUT R20, R20, R21, RZ, 0xc0, !PT ;  /* 0x0000001514147212 */ /* 0x000fe200078ec0ff */
[--C-:B------:R-:W-:Y:S01]  /*16350*/  HSET2.LE.AND R21, R149, R246.reuse, PT ;  /* 0x000000f695157233 */ /* 0x100fe20003803000 */
[----:B------:R-:W-:Y:S01]  /*16360*/  F2FP.PACK_AB R149, R174, R175 ;  /* 0x000000afae95723e */ /* 0x000fe200000000ff */
[----:B------:R1:W5:Y:S01]  /*16370*/  MUFU.EX2 R168, R34 ;  /* 0x0000002200a87308 */ /* 0x0003620000000800 */
[----:B------:R-:W-:Y:S02]  /*16380*/  IMAD.WIDE.U32 R32, R32, -0x2daee0ad, RZ ;  /* 0xd2511f5320207825 */ /* 0x000fe400078e00ff */
[----:B------:R-:W-:Y:S03]  /*16390*/  LOP3.LUT R21, R21, R149, RZ, 0xc0, !PT ;  /* 0x0000009515157212 */ /* 0x000fe600078ec0ff */
[C---:B------:R-:W-:Y:S02]  /*163a0*/  LOP3.LUT R149, R32.reuse, 0xffff, RZ, 0xc0, !PT ;  /* 0x0000ffff20957812 */ /* 0x040fe400078ec0ff */
[----:B------:R-:W-:Y:S02]  /*163b0*/  SHF.R.U32.HI R150, RZ, 0x18, R32 ;  /* 0x00000018ff967819 */ /* 0x000fe40000011620 */
        /* <DEDUP_REMOVED lines=33> */
[C---:B-1----:R-:W-:Y:S07]  /*165d0*/  HMMA.16816.F32 R116, R20.reuse, R152, R116 ;  /* 0x000000981474723c */ /* 0x042fee0000001874 */
[----:B------:R-:W-:Y:S01]  /*165e0*/  LOP3.LUT R152, R32, 0xff, RZ, 0xc0, !PT ;  /* 0x000000ff20987812 */ /* 0x000fe200078ec0ff */
[C---:B------:R-:W-:Y:S08]  /*165f0*/  HMMA.16816.F32 R120, R20.reuse, R154, R120 ;  /* 0x0000009a1478723c */ /* 0x040ff00000001878 */
[C---:B--2---:R-:W-:Y:S08]  /*16600*/  HMMA.16816.F32 R124, R20.reuse, R156, R124 ;  /* 0x0000009c147c723c */ /* 0x044ff0000000187c */
[C---:B------:R-:W-:Y:S01]  /*16610*/  HMMA.16816.F32 R128, R20.reuse, R158, R128 ;  /* 0x0000009e1480723c */ /* 0x040fe20000001880 */
[----:B------:R-:W1:Y:S07]  /*16620*/  LDSM.16.MT88.4 R156, [R200+0x19800] ;  /* 0x01980000c89c783b */ /* 0x000e6e0000004200 */
[C---:B---3--:R-:W-:Y:S08]  /*16630*/  HMMA.16816.F32 R132, R20.reuse, R160, R132 ;  /* 0x000000a01484723c */ /* 0x048ff00000001884 */
[C---:B------:R-:W-:Y:S01]  /*16640*/  HMMA.16816.F32 R136, R20.reuse, R162, R136 ;  /* 0x000000a21488723c */ /* 0x040fe20000001888 */
[----:B------:R-:W-:Y:S07]  /*16650*/  LDSM.16.MT88.4 R160, [R200+0x1b800] ;  /* 0x01b80000c8a0783b */ /* 0x000fee0000004200 */
[C---:B----4-:R-:W-:Y:S07]  /*16660*/  HMMA.16816.F32 R16, R20.reuse, R24, R16 ;  /* 0x000000181410723c */ /* 0x050fee0000001810 */
[----:B------:R-:W-:Y:S01]  /*16670*/  LOP3.LUT R24, R33, UR18, R166, 0x96, !PT ;  /* 0x0000001221187c12 */ /* 0x000fe2000f8e96a6 */
[C---:B------:R-:W-:Y:S01]  /*16680*/  HMMA.16816.F32 R140, R20.reuse, R26, R140 ;  /* 0x0000001a148c723c */ /* 0x040fe2000000188c */
[----:B------:R-:W-:Y:S03]  /*16690*/  LDSM.16.MT88.4 R164, [R201+0x1b800] ;  /* 0x01b80000c9a4783b */ /* 0x000fe60000004200 */
[C---:B------:R-:W-:Y:S02]  /*166a0*/  LOP3.LUT R25, R24.reuse, 0xffff, RZ, 0xc0, !PT ;  /* 0x0000ffff18197812 */ /* 0x040fe400078ec0ff */
[----:B------:R-:W-:Y:S02]  /*166b0*/  LOP3.LUT R33, R24, 0xff, RZ, 0xc0, !PT ;  /* 0x000000ff18217812 */ /* 0x000fe400078ec0ff */
[C---:B------:R-:W-:Y:S04]  /*166c0*/  HMMA.16816.F32 R12, R20.reuse, R28, R12 ;  /* 0x0000001c140c723c */ /* 0x040fe8000000180c */
[--C-:B------:R-:W-:Y:S02]  /*166d0*/  SHF.R.U32.HI R27, RZ, 0x10, R24.reuse ;  /* 0x00000010ff1b7819 */ /* 0x100fe40000011618 */
[----:B------:R-:W-:Y:S02]  /*166e0*/  SHF.R.U32.HI R25, RZ, 0x8, R25 ;  /* 0x00000008ff197819 */ /* 0x000fe40000011619 */
[----:B------:R-:W-:Y:S01]  /*166f0*/  HMMA.16816.F32 R144, R20, R30, R144 ;  /* 0x0000001e1490723c */ /* 0x000fe20000001890 */
[----:B------:R-:W-:Y:S03]  /*16700*/  LDSM.16.MT88.4 R20, [R203+0x19800] ;  /* 0x01980000cb14783b */ /* 0x000fe60000004200 */
[----:B------:R-:W-:Y:S02]  /*16710*/  PRMT R25, R33, 0x5410, R25 ;  /* 0x0000541021197816 */ /* 0x000fe40000000019 */
[----:B------:R-:W-:Y:S02]  /*16720*/  SHF.R.U32.HI R26, RZ, 0x18, R24 ;  /* 0x00000018ff1a7819 */ /* 0x000fe40000011618 */
[----:B------:R-:W-:Y:S04]  /*16730*/  LOP3.LUT R24, R27, 0xff, RZ, 0xc0, !PT ;  /* 0x000000ff1b187812 */ /* 0x000fe800078ec0ff */
[----:B------:R-:W-:Y:S02]  /*16740*/  SHF.R.U32.HI R27, RZ, 0x10, R32 ;  /* 0x00000010ff1b7819 */ /* 0x000fe40000011620 */
[----:B------:R-:W2:Y:S01]  /*16750*/  LDSM.16.MT88.4 R32, [R201+0x19800] ;  /* 0x01980000c920783b */ /* 0x000ea20000004200 */
[----:B------:R-:W-:Y:S01]  /*16760*/  PRMT R26, R24, 0x5410, R26 ;  /* 0x00005410181a7816 */ /* 0x000fe2000000001a */
[--C-:B------:R-:W-:Y:S01]  /*16770*/  HSET2.LE.AND R24, R25, R246.reuse, PT ;  /* 0x000000f619187233 */ /* 0x100fe20003803000 */
[----:B------:R-:W-:Y:S02]  /*16780*/  SHF.R.U32.HI R29, RZ, 0x8, R149 ;  /* 0x00000008ff1d7819 */ /* 0x000fe40000011695 */
[----:B------:R-:W-:Y:S01]  /*16790*/  LOP3.LUT R28, R27, 0xff, RZ, 0xc0, !PT ;  /* 0x000000ff1b1c7812 */ /* 0x000fe200078ec0ff */
[--C-:B------:R-:W-:Y:S01]  /*167a0*/  HSET2.LE.AND R26, R26, R246.reuse, PT ;  /* 0x000000f61a1a7233 */ /* 0x100fe20003803000 */
[----:B------:R-:W-:Y:S02]  /*167b0*/  PRMT R149, R152, 0x5410, R29 ;  /* 0x0000541098957816 */ /* 0x000fe4000000001d */
[----:B------:R-:W-:Y:S02]  /*167c0*/  PRMT R150, R28, 0x5410, R150 ;  /* 0x000054101c967816 */ /* 0x000fe40000000096 */
[----:B------:R-:W-:Y:S01]  /*167d0*/  F2FP.PACK_AB R25, R172, R173 ;  /* 0x000000adac19723e */ /* 0x000fe200000000ff */
[----:B------:R-:W3:Y:S01]  /*167e0*/  LDSM.16.MT88.4 R28, [R202+0x19800] ;  /* 0x01980000ca1c783b */ /* 0x000ee20000004200 */
[----:B------:R-:W-:Y:S02]  /*167f0*/  F2FP.PACK_AB R27, R170, R171 ;  /* 0x000000abaa1b723e */ /* 0x000fe400000000ff */
[----:B------:R-:W-:Y:S02]  /*16800*/  LOP3.LUT R24, R24, R25, RZ, 0xc0, !PT ;  /* 0x0000001918187212 */ /* 0x000fe400078ec0ff */
[----:B------:R-:W-:Y:S01]  /*16810*/  LOP3.LUT R25, R26, R27, RZ, 0xc0, !PT ;  /* 0x0000001b1a197212 */ /* 0x000fe200078ec0ff */
[--C-:B------:R-:W-:Y:S01]  /*16820*/  HSET2.LE.AND R26, R149, R246.reuse, PT ;  /* 0x000000f6951a7233 */ /* 0x100fe20003803000 */
[----:B------:R-:W-:Y:S01]  /*16830*/  F2FP.PACK_AB R27, R180, R169 ;  /* 0x000000a9b41b723e */ /* 0x000fe200000000ff */
[----:B------:R-:W-:Y:S01]  /*16840*/  HSET2.LE.AND R149, R150, R246, PT ;  /* 0x000000f696957233 */ /* 0x000fe20003803000 */
[----:B-----5:R-:W-:Y:S02]  /*16850*/  F2FP.PACK_AB R150, R181, R168 ;  /* 0x000000a8b596723e */ /* 0x020fe400000000ff */
        /* <DEDUP_REMOVED lines=31> */
[C---:B---3--:R-:W-:Y:S07]  /*16a50*/  HMMA.16816.F32 R100, R24.reuse, R28, R100 ;  /* 0x0000001c1864723c */ /* 0x048fee0000001864 */
        /* <DEDUP_REMOVED lines=35> */
[----:B------:R-:W-:Y:S01]  /*16c90*/  FADD.FTZ R0, R170, R0 ;  /* 0x00000000aa007221 */ /* 0x000fe20000010000 */
[C---:B-1----:R-:W-:Y:S03]  /*16ca0*/  HMMA.16816.F32 R164, R24.reuse, R4, R12 ;  /* 0x0000000418a4723c */ /* 0x042fe6000000180c */
[----:B------:R-:W-:Y:S02]  /*16cb0*/  FADD.FTZ R2, R172, R2 ;  /* 0x00000002ac027221 */ /* 0x000fe40000010000 */
[----:B------:R-:W-:Y:S02]  /*16cc0*/  FADD.FTZ R0, R168, R0 ;  /* 0x00000000a8007221 */ /* 0x000fe40000010000 */
[----:B------:R-:W-:Y:S01]  /*16cd0*/  FADD.FTZ R2, R169, R2 ;  /* 0x00000002a9027221 */ /* 0x000fe20000010000 */
[----:B------:R-:W-:Y:S04]  /*16ce0*/  HMMA.16816.F32 R144, R24, R6, R144 ;  /* 0x000000061890723c */ /* 0x000fe80000001890 */
[----:B------:R-:W-:Y:S02]  /*16cf0*/  FADD.FTZ R245, R181, R0 ;  /* 0x00000000b5f57221 */ /* 0x000fe40000010000 */
[----:B------:R-:W-:Y:S02]  /*16d00*/  FADD.FTZ R244, R180, R2 ;  /* 0x00000002b4f47221 */ /* 0x000fe40000010000 */
[----:B------:R-:W-:-:S05]  /*16d10*/  @P4 BRA `(.L_x_839) ;  /* 0xffffc0a000004947 */ /* 0x000fca000383ffff */
.L_x_838:
        /* <DEDUP_REMOVED lines=409> */
.L_x_843:
[----:B---34-:R-:W-:Y:S05]  /*186b0*/  BSYNC B0 ;  /* 0x0000000000007941 */ /* 0x018fea0003800000 */
.L_x_842:
        /* <DEDUP_REMOVED lines=40> */
.L_x_845:
[----:B----4-:R-:W-:Y:S05]  /*18940*/  BSYNC B0 ;  /* 0x0000000000007941 */ /* 0x010fea0003800000 */
.L_x_844:
        /* <DEDUP_REMOVED lines=22> */
.L_x_847:
[----:B------:R-:W-:Y:S05]  /*18ab0*/  BSYNC B0 ;  /* 0x0000000000007941 */ /* 0x000fea0003800000 */
.L_x_846:
        /* <DEDUP_REMOVED lines=22> */
.L_x_849:
[----:B------:R-:W-:Y:S05]  /*18c20*/  BSYNC B0 ;  /* 0x0000000000007941 */ /* 0x000fea0003800000 */
.L_x_848:
        /* <DEDUP_REMOVED lines=23> */
.L_x_808:
        /* <DEDUP_REMOVED lines=8> */
[----:B------:R-:W-:Y:S01]  /*18e20*/  USHF.R.S32.HI UR13, URZ, 0x1f, UR10 ;  /* 0x0000001f3f0d7899 */ /* 0x000fe2000801140a */
[----:B------:R-:W-:Y:S01]  /*18e30*/  IMAD.U32 R4, RZ, RZ, UR27 ;  /* 0x0000001bff047e24 */ /* 0x000fe2000f8e00ff */
[----:B------:R-:W-:Y:S01]  /*18e40*/  UISETP.NE.AND UP2, UPT, UR16, URZ, UPT ;  /* 0x0000003f1000728c */ /* 0x000fe2000bf45270 */
        /* <DEDUP_REMOVED lines=13> */
[----:B------:R-:W-:Y:S01]  /*18f20*/  @!UP4 UIMAD.WIDE.U32 UR18, UR12, UR4, URZ ;  /* 0x000000040c12c2a5 */ /* 0x000fe2000f8e003f */
[----:B------:R-:W-:Y:S01]  /*18f30*/  IADD3 R17, R0, 0xc0, RZ ;  /* 0x000000c000117810 */ /* 0x000fe20007ffe0ff */
[----:B------:R-:W-:-:S02]  /*18f40*/  @!UP4 UIMAD UR17, UR12, UR5, UR17 ;  /* 0x000000050c11c2a4 */ /* 0x000fc4000f8e0211 */
[----:B------:R-:W-:Y:S02]  /*18f50*/  UISETP.EQ.AND UP2, UPT, UR15, URZ, UP2 ;  /* 0x0000003f0f00728c */ /* 0x000fe40009742270 */
[----:B------:R-:W-:Y:S02]  /*18f60*/  ULDC.64 UR4, c[0x0][0x1f0] ;  /* 0x00007c0000047ab9 */ /* 0x000fe40000000a00 */
[----:B------:R-:W-:Y:S02]  /*18f70*/  UIMAD UR4, UR13, UR4, URZ ;  /* 0x000000040d0472a4 */ /* 0x000fe4000f8e023f */
[----:B------:R-:W-:Y:S02]  /*18f80*/  @!UP3 UISETP.NE.AND UP1, UPT, UR16, URZ, UPT ;  /* 0x0000003f1000b28c */ /* 0x000fe4000bf25270 */
[----:B------:R-:W-:Y:S02]  /*18f90*/  ULDC UR11, c[0x0][0x214] ;  /* 0x00008500000b7ab9 */ /* 0x000fe40000000800 */
        /* <DEDUP_REMOVED lines=48> */
.L_x_851:
[----:B------:R-:W-:Y:S05]  /*192a0*/  BSYNC B0 ;  /* 0x0000000000007941 */ /* 0x000fea0003800000 */
.L_x_850:
        /* <DEDUP_REMOVED lines=22> */
.L_x_853:
[----:B------:R-:W-:Y:S05]  /*19410*/  BSYNC B0 ;  /* 0x0000000000007941 */ /* 0x000fea0003800000 */
.L_x_852:
        /* <DEDUP_REMOVED lines=22> */
.L_x_855:
[----:B------:R-:W-:Y:S05]  /*19580*/  BSYNC B0 ;  /* 0x0000000000007941 */ /* 0x000fea0003800000 */
.L_x_854:
        /* <DEDUP_REMOVED lines=21> */
.L_x_857:
[----:B------:R-:W-:Y:S05]  /*196e0*/  BSYNC B0 ;  /* 0x0000000000007941 */ /* 0x000fea0003800000 */
.L_x_856:
        /* <DEDUP_REMOVED lines=35> */
.L_x_858:
        /* <DEDUP_REMOVED lines=14> */
.L_x_1088:


//--------------------- .text._ZN5flash16flash_fwd_kernelI23Flash_fwd_kernel_traitsILi256ELi128ELi64ELi8ELb0ELb0EN7cutlass6half_tE19Flash_kernel_traitsILi256ELi128ELi64ELi8ES3_EELb1ELb1ELb0ELb0ELb0ELb0ELb0ELb1EEEvNS_16Flash_fwd_paramsE --------------------------
	.section	.text._ZN5flash16flash_fwd_kernelI23Flash_fwd_kernel_traitsILi256ELi128ELi64ELi8ELb0ELb0EN7cutlass6half_tE19Flash_kernel_traitsILi256ELi128ELi64ELi8ES3_EELb1ELb1ELb0ELb0ELb0ELb0ELb0ELb1EEEvNS_16Flash_fwd_paramsE,"ax",@progbits
	.sectioninfo	@"SHI_REGISTERS=255"
	.align	128
        .global         _ZN5flash16flash_fwd_kernelI23Flash_fwd_kernel_traitsILi256ELi128ELi64ELi8ELb0ELb0EN7cutlass6half_tE19Flash_kernel_traitsILi256ELi128ELi64ELi8ES3_EELb1ELb1ELb0ELb0ELb0ELb0ELb0ELb1EEEvNS_16Flash_fwd_paramsE
        .type           _ZN5flash16flash_fwd_kernelI23Flash_fwd_kernel_traitsILi256ELi128ELi64ELi8ELb0ELb0EN7cutlass6half_tE19Flash_kernel_traitsILi256ELi128ELi64ELi8ES3_EELb1ELb1ELb0ELb0ELb0ELb0ELb0ELb1EEEvNS_16Flash_fwd_paramsE,@function
        .size           _ZN5flash16flash_fwd_kernelI23Flash_fwd_kernel_traitsILi256ELi128ELi64ELi8ELb0ELb0EN7cutlass6half_tE19Flash_kernel_traitsILi256ELi128ELi64ELi8ES3_EELb1ELb1ELb0ELb0ELb0ELb0ELb0ELb1EEEvNS_16Flash_fwd_paramsE,(.L_x_1089 - _ZN5flash16flash_fwd_kernelI23Flash_fwd_kernel_traitsILi256ELi128ELi64ELi8ELb0ELb0EN7cutlass6half_tE19Flash_kernel_traitsILi256ELi128ELi64ELi8ES3_EELb1ELb1ELb0ELb0ELb0ELb0ELb0ELb1EEEvNS_16Flash_fwd_paramsE)
        .other          _ZN5flash16flash_fwd_kernelI23Flash_fwd_kernel_traitsILi256ELi128ELi64ELi8ELb0ELb0EN7cutlass6half_tE19Flash_kernel_traitsILi256ELi128ELi64ELi8ES3_EELb1ELb1ELb0ELb0ELb0ELb0ELb0ELb1EEEvNS_16Flash_fwd_paramsE,@"STO_CUDA_ENTRY STV_DEFAULT"
_ZN5flash16flash_fwd_kernelI23Flash_fwd_kernel_traitsILi256ELi128ELi64ELi8ELb0ELb0EN7cutlass6half_tE19Flash_kernel_traitsILi256ELi128ELi64ELi8ES3_EELb1ELb1ELb0ELb0ELb0ELb0ELb0ELb1EEEvNS_16Flash_fwd_paramsE:
.text._ZN5flash16flash_fwd_kernelI23Flash_fwd_kernel_traitsILi256ELi128ELi64ELi8ELb0ELb0EN7cutlass6half_tE19Flash_kernel_traitsILi256ELi128ELi64ELi8ES3_EELb1ELb1ELb0ELb0ELb0ELb0ELb0ELb1EEEvNS_16Flash_fwd_paramsE:
        /* <DEDUP_REMOVED lines=13> */
[----:B------:R-:W3:Y:S01]  /*00d0*/  @P2 LDG.E.64 R2, [R2.64] ;  /* 0x0000001802022981 */ /* 0x000ee2000c1e1b00 */
[----:B------:R-:W-:Y:S02]  /*00e0*/  @P2 IMAD.MOV.U32 R4, RZ, RZ, R8 ;  /* 0x000000ffff042224 */ /* 0x000fe400078e0008 */
[----:B------:R-:W-:-:S06]  /*00f0*/  @P2 IMAD.MOV.U32 R5, RZ, RZ, R6 ;  /* 0x000000ffff052224 */ /* 0x000fcc00078e0006 */
[----:B------:R-:W4:Y:S01]  /*0100*/  @P2 LDG.E.64 R4, [R4.64] ;  /* 0x0000001804042981 */ /* 0x000f22000c1e1b00 */
        /* <DEDUP_REMOVED lines=10> */
[----:B------:R-:W-:Y:S02]  /*01b0*/  UISETP.NE.AND.EX UP0, UPT, URZ, UR5, UPT, UP0 ;  /* 0x000000053f00728c */ /* 0x000fe4000bf05300 */
[----:B------:R-:W-:Y:S02]  /*01c0*/  UISETP.NE.AND UP3, UPT, UR9, URZ, UPT ;  /* 0x0000003f0900728c */ /* 0x000fe4000bf65270 */
[----:B------:R-:W-:Y:S02]  /*01d0*/  ULDC.64 UR4, c[0x0][0x250] ;  /* 0x0000940000047ab9 */ /* 0x000fe40000000a00 */
[----:B-----5:R-:W-:-:S02]  /*01e0*/  UIMAD.WIDE UR12, UR14, UR8, UR12 ;  /* 0x000000080e0c72a5 */ /* 0x020fc4000f8e020c */
        /* <DEDUP_REMOVED lines=10> */
[----:B---3--:R-:W1:Y:S08]  /*0290*/  @P2 R2UR UR32, R2 ;  /* 0x00000000022023c2 */ /* 0x008e7000000e0000 */
[----:B------:R-:W2:Y:S01]  /*02a0*/  @P2 R2UR UR33, R3 ;  /* 0x00000000032123c2 */ /* 0x000ea200000e0000 */
[----:B----4-:R-:W-:-:S05]  /*02b0*/  @P2 IADD3 R8, P1, R4, c[0x0][0x300], RZ ;  /* 0x0000c00004082a10 */ /* 0x010fca0007f3e0ff */
[----:B------:R-:W-:Y:S02]  /*02c0*/  @P2 IMAD.X R6, RZ, RZ, R5, P1 ;  /* 0x000000ffff062224 */ /* 0x000fe400008e0605 */
[----:B------:R-:W-:-:S03]  /*02d0*/  @!P3 IMAD.MOV.U32 R4, RZ, RZ, R8 ;  /* 0x000000ffff04b224 */ /* 0x000fc600078e0008 */
[----:B------:R-:W-:Y:S01]  /*02e0*/  @!P3 MOV R5, R6 ;  /* 0x000000060005b202 */ /* 0x000fe20000000f00 */
[----:B-1----:R-:W-:-:S04]  /*02f0*/  IMAD.U32 R2, RZ, RZ, UR32 ;  /* 0x00000020ff027e24 */ /* 0x002fc8000f8e00ff */
[----:B------:R-:W-:Y:S01]  /*0300*/  @!P3 STG.E.64 [R10.64+0x8], R4 ;  /* 0x000008040a00b986 */ /* 0x000fe2000c101b18 */
[----:B--2---:R-:W-:-:S05]  /*0310*/  IMAD.U32 R3, RZ, RZ, UR33 ;  /* 0x00000021ff037e24 */ /* 0x004fca000f8e00ff */
[----:B------:R1:W-:Y:S01]  /*0320*/  @!P3 STG.E.64 [R10.64], R2 ;  /* 0x000000020a00b986 */ /* 0x0003e2000c101b18 */
[----:B------:R-:W-:Y:S02]  /*0330*/  PLOP3.LUT P1, PT, PT, PT, UP0, 0x80, 0x0 ;  /* 0x000000000000781c */ /* 0x000fe40003f2f008 */
[----:B------:R-:W-:Y:S02]  /*0340*/  PLOP3.LUT P2, PT, PT, PT, UP1, 0x80, 0x0 ;  /* 0x000000000000781c */ /* 0x000fe40003f4f018 */
[----:B-1----:R-:W-:Y:S01]  /*0350*/  MOV R2, UR12 ;  /* 0x0000000c00027c02 */ /* 0x002fe20008000f00 */
[----:B------:R-:W-:-:S05]  /*0360*/  IMAD.U32 R3, RZ, RZ, UR13 ;  /* 0x0000000dff037e24 */ /* 0x000fca000f8e00ff */
[----:B------:R1:W2:Y:S04]  /*0370*/  @P0 LDG.E R4, [R2.64] ;  /* 0x0000001802040981 */ /* 0x0002a8000c1e1900 */
[----:B------:R1:W3:Y:S01]  /*0380*/  @P0 LDG.E R0, [R2.64+0x4] ;  /* 0x0000041802000981 */ /* 0x0002e2000c1e1900 */
[----:B------:R-:W-:Y:S01]  /*0390*/  MOV R10, UR6 ;  /* 0x00000006000a7c02 */ /* 0x000fe20008000f00 */
[----:B------:R-:W-:Y:S02]  /*03a0*/  IMAD.U32 R11, RZ, RZ, UR7 ;  /* 0x00000007ff0b7e24 */ /* 0x000fe4000f8e00ff */
[----:B-1----:R-:W-:Y:S02]  /*03b0*/  IMAD.U32 R2, RZ, RZ, UR4 ;  /* 0x00000004ff027e24 */ /* 0x002fe4000f8e00ff */
[----:B------:R-:W-:-:S05]  /*03c0*/  IMAD.U32 R3, RZ, RZ, UR5 ;  /* 0x00000005ff037e24 */ /* 0x000fca000f8e00ff */
[----:B------:R1:W4:Y:S04]  /*03d0*/  @P1 LDG.E R2, [R2.64] ;  /* 0x0000001802021981 */ /* 0x000328000c1e1900 */
[----:B-1----:R-:W5:Y:S01]  /*03e0*/  @!P2 LDG.E R3, [R10.64] ;  /* 0x000000180a03a981 */ /* 0x002f62000c1e1900 */
[----:B------:R-:W-:Y:S01]  /*03f0*/  UMOV UR20, 0xffffffff ;  /* 0xffffffff00147882 */ /* 0x000fe20000000000 */
[----:B------:R-:W1:Y:S01]  /*0400*/  LDC.U8 R243, c[0x0][0x2d8] ;  /* 0x0000b600fff37b82 */ /* 0x000e620000000000 */
[----:B------:R-:W-:Y:S01]  /*0410*/  UMOV UR15, URZ ;  /* 0x0000003f000f7c82 */ /* 0x000fe20008000000 */
[----:B------:R-:W-:Y:S01]  /*0420*/  SHF.R.S32.HI R5, RZ, 0x1f, R7 ;  /* 0x0000001fff057819 */ /* 0x000fe20000011407 */
[----:B------:R-:W-:-:S05]  /*0430*/  UMOV UR16, 0xffffffff ;  /* 0xffffffff00107882 */ /* 0x000fca0000000000 */
[----:B--2---:R-:W2:Y:S08]  /*0440*/  @P0 R2UR UR20, R4 ;  /* 0x00000000041403c2 */ /* 0x004eb000000e0000 */
[----:B---3--:R-:W2:Y:S01]  /*0450*/  @P0 R2UR UR22, R0 ;  /* 0x00000000001603c2 */ /* 0x008ea200000e0000 */
[----:B------:R-:W-:-:S04]  /*0460*/  ISETP.NE.U32.AND P0, PT, RZ, c[0x0][0x248], PT ;  /* 0x00009200ff007a0c */ /* 0x000fc80003f05070 */
[----:B------:R-:W-:Y:S01]  /*0470*/  ISETP.NE.AND.EX P0, PT, RZ, c[0x0][0x24c], PT, P0 ;  /* 0x00009300ff007a0c */ /* 0x000fe20003f05300 */
[----:B--2---:R-:W-:Y:S02]  /*0480*/  @UP2 UIADD3 UR22, UR22, -UR20, URZ ;  /* 0x8000001416162290 */ /* 0x004fe4000fffe03f */
[----:B----4-:R2:W3:Y:S05]  /*0490*/  @P1 R2UR UR15, R2 ;  /* 0x00000000020f13c2 */ /* 0x0104ea00000e0000 */
[----:B------:R-:W-:-:S03]  /*04a0*/  @!UP2 ULDC UR22, c[0x0][0x214] ;  /* 0x000085000016aab9 */ /* 0x000fc60000000800 */
[----:B-----5:R4:W1:Y:S02]  /*04b0*/  @!P2 R2UR UR16, R3 ;  /* 0x000000000310a3c2 */ /* 0x02086400000e0000 */
[----:B----4-:R-:W-:Y:S01]  /*04c0*/  LEA.HI R3, R5, R7, RZ, 0x5 ;  /* 0x0000000705037211 */ /* 0x010fe200078f28ff */
        /* <DEDUP_REMOVED lines=8> */
.L_x_859:
[----:B------:R-:W-:Y:S02]  /*0550*/  ULDC UR6, c[0x0][0x218] ;  /* 0x0000860000067ab9 */ /* 0x000fe40000000800 */
.L_x_860:
        /* <DEDUP_REMOVED lines=41> */
[----:B------:R-:W-:Y:S01]  /*07f0*/  PLOP3.LUT P0, PT, PT, PT, UP0, 0x80, 0x0 ;  /* 0x000000000000781c */ /* 0x000fe20003f0f008 */
[----:B------:R-:W-:Y:S01]  /*0800*/  ULDC.64 UR8, c[0x0][0x178] ;  /* 0x00005e0000087ab9 */ /* 0x000fe20000000a00 */
[----:B------:R-:W-:Y:S02]  /*0810*/  IMAD.IADD R14, R7, 0x1, -R14 ;  /* 0x00000001070e7824 */ /* 0x000fe400078e0a0e */
[----:B------:R-:W-:-:S02]  /*0820*/  @UP0 UIADD3 UR26, UR15, UR16, URZ ;  /* 0x000000100f1a0290 */ /* 0x000fc4000fffe03f */
[----:B------:R-:W-:Y:S01]  /*0830*/  @UP1 UIMAD.WIDE.U32 UR18, UR20, UR12, URZ ;  /* 0x0000000c141212a5 */ /* 0x000fe2000f8e003f */
[----:B------:R-:W-:Y:S01]  /*0840*/  SHF.R.S32.HI R0, RZ, 0x1f, R14 ;  /* 0x0000001fff007819 */ /* 0x000fe2000001140e */
[----:B------:R-:W-:Y:S02]  /*0850*/  @UP0 UIMAD.WIDE.U32 UR28, UR26, UR4, URZ ;  /* 0x000000041a1c02a5 */ /* 0x000fe4000f8e003f */
[----:B------:R-:W-:Y:S02]  /*0860*/  @!UP1 USHF.R.S32.HI UR12, URZ, 0x1f, UR14 ;  /* 0x0000001f3f0c9899 */ /* 0x000fe4000801140e */
[----:B------:R-:W-:Y:S02]  /*0870*/  @UP0 UIMAD UR26, UR26, UR5, UR29 ;  /* 0x000000051a1a02a4 */ /* 0x000fe4000f8e021d */
[----:B------:R-:W-:Y:S02]  /*0880*/  @!UP1 UIMAD UR12, UR12, UR8, URZ ;  /* 0x000000080c0c92a4 */ /* 0x000fe4000f8e023f */
[----:B------:R-:W-:-:S02]  /*0890*/  ULDC UR5, c[0x0][0x1c0] ;  /* 0x0000700000057ab9 */ /* 0x000fc40000000800 */
[----:B------:R-:W-:Y:S02]  /*08a0*/  UIMAD UR5, UR14, UR5, UR11 ;  /* 0x000000050e0572a4 */ /* 0x000fe4000f8e020b */
[----:B------:R-:W-:Y:S02]  /*08b0*/  ULDC UR4, c[0x0][0x224] ;  /* 0x0000890000047ab9 */ /* 0x000fe40000000800 */
[----:B------:R-:W-:Y:S02]  /*08c0*/  UIMAD UR4, UR5, UR4, UR7 ;  /* 0x00000004050472a4 */ /* 0x000fe4000f8e0207 */
[----:B------:R-:W-:Y:S02]  /*08d0*/  @!UP1 UIMAD UR9, UR14, UR9, UR12 ;  /* 0x000000090e0992a4 */ /* 0x000fe4000f8e020c */
[----:B------:R-:W-:Y:S02]  /*08e0*/  USHF.L.U32 UR5, UR5, 0x5, URZ ;  /* 0x0000000505057899 */ /* 0x000fe4000800063f */
[----:B------:R-:W-:-:S02]  /*08f0*/  ULDC UR12, c[0x0][0x228] ;  /* 0x00008a00000c7ab9 */ /* 0x000fc40000000800 */
[----:B------:R-:W-:Y:S02]  /*0900*/  @!UP1 UIMAD.WIDE.U32 UR30, UR14, UR8, URZ ;  /* 0x000000080e1e92a5 */ /* 0x000fe4000f8e003f */
[----:B------:R-:W-:Y:S01]  /*0910*/  UIMAD UR12, UR4, UR12, URZ ;  /* 0x0000000c040c72a4 */ /* 0x000fe2000f8e023f */
[----:B------:R-:W-:Y:S01]  /*0920*/  IADD3 R8, P2, P1, R8, UR5, R14 ;  /* 0x0000000508087c10 */ /* 0x000fe2000f95e00e */
[----:B------:R-:W-:Y:S02]  /*0930*/  USHF.R.S32.HI UR4, URZ, 0x1f, UR5 ;  /* 0x0000001f3f047899 */ /* 0x000fe40008011405 */
[----:B------:R-:W-:Y:S02]  /*0940*/  @UP1 UIMAD UR13, UR20, UR13, UR19 ;  /* 0x0000000d140d12a4 */ /* 0x000fe4000f8e0213 */
[----:B------:R-:W-:Y:S02]  /*0950*/  @UP1 UMOV UR8, UR18 ;  /* 0x0000001200081c82 */ /* 0x000fe40008000000 */
[----:B------:R-:W-:Y:S01]  /*0960*/  @!UP1 UIADD3 UR13, UR31, UR9, URZ ;  /* 0x000000091f0d9290 */ /* 0x000fe2000fffe03f */
[----:B------:R-:W-:Y:S01]  /*0970*/  IADD3.X R6, R6, UR4, R0, P2, P1 ;  /* 0x0000000406067c10 */ /* 0x000fe200097e2400 */
        /* <DEDUP_REMOVED lines=14> */
.L_x_862:
        /* <DEDUP_REMOVED lines=49> */
.L_x_863:
[CC--:B------:R-:W-:Y:S01]  /*0d70*/  LEA.HI R9, R5.reuse, R7.reuse, RZ, 0x4 ;  /* 0x0000000705097211 */ /* 0x0c0fe200078f20ff */
[----:B------:R-:W1:Y:S01]  /*0d80*/  S2R R18, SR_CTAID.Z ;  /* 0x0000000000127919 */ /* 0x000e620000002700 */
[-C--:B------:R-:W-:Y:S01]  /*0d90*/  LEA.HI R11, R5, R7.reuse, RZ, 0x3 ;  /* 0x00000007050b7211 */ /* 0x080fe200078f18ff */
[----:B------:R-:W-:Y:S01]  /*0da0*/  ULDC.64 UR4, c[0x0][0x1b8] ;  /* 0x00006e0000047ab9 */ /* 0x000fe20000000a00 */
[----:B------:R-:W-:Y:S01]  /*0db0*/  SHF.R.S32.HI R0, RZ, 0x4, R9 ;  /* 0x00000004ff007819 */ /* 0x000fe20000011409 */
[----:B------:R-:W-:Y:S01]  /*0dc0*/  UIMAD UR4, UR17, UR4, URZ ;  /* 0x00000004110472a4 */ /* 0x000fe2000f8e023f */
[----:B------:R-:W-:Y:S01]  /*0dd0*/  SHF.R.S32.HI R32, RZ, 0x3, R11 ;  /* 0x00000003ff207819 */ /* 0x000fe2000001140b */
[----:B------:R-:W-:Y:S01]  /*0de0*/  IMAD.U32 R248, RZ, RZ, UR23 ;  /* 0x00000017fff87e24 */ /* 0x000fe2000f8e00ff */
[----:B------:R-:W-:Y:S01]  /*0df0*/  LEA.HI R209, R9, R0, RZ, 0x1 ;  /* 0x0000000009d17211 */ /* 0x000fe200078f08ff */
[----:B------:R-:W-:Y:S01]  /*0e00*/  IMAD.U32 R22, RZ, RZ, UR21 ;  /* 0x00000015ff167e24 */ /* 0x000fe2000f8e00ff */
[----:B------:R-:W-:Y:S01]  /*0e10*/  LOP3.LUT R11, R11, 0xfffffff8, RZ, 0xc0, !PT ;  /* 0xfffffff80b0b7812 */ /* 0x000fe200078ec0ff */
[----:B------:R-:W-:Y:S01]  /*0e20*/  IMAD.SHL.U32 R244, R32, 0x40, RZ ;  /* 0x0000004020f47824 */ /* 0x000fe200078e00ff */
[----:B------:R-:W-:Y:S01]  /*0e30*/  LOP3.LUT R9, R9, 0xfffffff0, RZ, 0xc0, !PT ;  /* 0xfffffff009097812 */ /* 0x000fe200078ec0ff */
[----:B------:R-:W-:Y:S01]  /*0e40*/  BSSY B0, `(.L_x_864) ;  /* 0x0000074000007945 */ /* 0x000fe20003800000 */
[----:B------:R-:W-:Y:S01]  /*0e50*/  LOP3.LUT R209, R209, 0xfffffffe, RZ, 0xc0, !PT ;  /* 0xfffffffed1d17812 */ /* 0x000fe200078ec0ff */
[C---:B------:R-:W-:Y:S01]  /*0e60*/  IMAD.IADD R11, R7.reuse, 0x1, -R11 ;  /* 0x00000001070b7824 */ /* 0x040fe200078e0a0b */
[----:B------:R-:W-:Y:S01]  /*0e70*/  LOP3.LUT R244, R244, 0x1c0, RZ, 0xc0, !PT ;  /* 0x000001c0f4f47812 */ /* 0x000fe200078ec0ff */
[----:B------:R-:W-:Y:S01]  /*0e80*/  IMAD.IADD R9, R7, 0x1, -R9 ;  /* 0x0000000107097824 */ /* 0x000fe200078e0a09 */
[----:B------:R-:W-:Y:S01]  /*0e90*/  SHF.R.S32.HI R33, RZ, 0x1f, R32 ;  /* 0x0000001fff217819 */ /* 0x000fe20000011420 */
[----:B------:R-:W-:Y:S01]  /*0ea0*/  IMAD.SHL.U32 R104, R11, 0x8, RZ ;  /* 0x000000080b687824 */ /* 0x000fe200078e00ff */
[----:B------:R-:W-:Y:S01]  /*0eb0*/  LEA.HI R5, R5, R7, RZ, 0x6 ;  /* 0x0000000705057211 */ /* 0x000fe200078f30ff */
[----:B------:R-:W-:Y:S01]  /*0ec0*/  IMAD.IADD R209, R0, 0x1, -R209 ;  /* 0x0000000100d17824 */ /* 0x000fe200078e0ad1 */
[----:B------:R-:W-:Y:S01]  /*0ed0*/  SHF.R.S32.HI R0, RZ, 0x1f, R9 ;  /* 0x0000001fff007819 */ /* 0x000fe20000011409 */
[----:B------:R2:W-:Y:S01]  /*0ee0*/  STL.64 [R1+0x8], R32 ;  /* 0x0000082001007387 */ /* 0x0005e20000100a00 */
[----:B------:R-:W-:Y:S01]  /*0ef0*/  LOP3.LUT R2, R244, 0x38, R104, 0xf8, !PT ;  /* 0x00000038f4027812 */ /* 0x000fe200078ef868 */
[----:B------:R-:W-:Y:S01]  /*0f00*/  IMAD.SHL.U32 R5, R5, 0x8, RZ ;  /* 0x0000000805057824 */ /* 0x000fe200078e00ff */
[----:B------:R-:W-:Y:S01]  /*0f10*/  LEA.HI R0, R0, R9, RZ, 0x3 ;  /* 0x0000000900007211 */ /* 0x000fe200078f18ff */
[----:B------:R-:W-:Y:S01]  /*0f20*/  IMAD.WIDE R22, R22, 0x80, R32 ;  /* 0x0000008016167825 */ /* 0x000fe200078e0220 */
[----:B------:R-:W-:-:S02]  /*0f30*/  SHF.R.U32.HI R244, RZ, 0x3, R244 ;  /* 0x00000003fff47819 */ /* 0x000fc400000116f4 */
[--C-:B------:R-:W-:Y:S02]  /*0f40*/  SHF.R.S32.HI R105, RZ, 0x1f, R104.reuse ;  /* 0x0000001fff697819 */ /* 0x100fe40000011468 */
[----:B------:R-:W-:Y:S01]  /*0f50*/  IADD3 R12, P0, R104, UR8, RZ ;  /* 0x00000008680c7c10 */ /* 0x000fe2000ff1e0ff */
[----:B------:R-:W-:Y:S01]  /*0f60*/  ULDC.64 UR8, c[0x0][0x1b0] ;  /* 0x00006c0000087ab9 */ /* 0x000fe20000000a00 */
[----:B------:R-:W-:Y:S01]  /*0f70*/  LOP3.LUT R4, R0, 0xfffffff8, RZ, 0xc0, !PT ;  /* 0xfffffff800047812 */ /* 0x000fe200078ec0ff */
[----:B------:R-:W-:Y:S01]  /*0f80*/  UIMAD UR8, UR17, UR8, URZ ;  /* 0x00000008110872a4 */ /* 0x000fe2000f8e023f */
[----:B------:R-:W-:Y:S01]  /*0f90*/  LOP3.LUT R244, R2, R244, RZ, 0x3c, !PT ;  /* 0x000000f402f47212 */ /* 0x000fe200078e3cff */
[----:B------:R-:W-:Y:S01]  /*0fa0*/  IMAD R2, R33, c[0x0][0x198], RZ ;  /* 0x0000660021027a24 */ /* 0x000fe200078e02ff */
[----:B------:R-:W-:Y:S01]  /*0fb0*/  IADD3.X R13, R105, UR13, RZ, P0, !PT ;  /* 0x0000000d690d7c10 */ /* 0x000fe200087fe4ff */
[----:B------:R-:W-:Y:S01]  /*0fc0*/  IMAD.WIDE.U32 R16, R32, c[0x0][0x198], R104 ;  /* 0x0000660020107a25 */ /* 0x000fe200078e0068 */
[----:B------:R-:W-:Y:S01]  /*0fd0*/  UIMAD UR9, UR23, UR9, UR8 ;  /* 0x00000009170972a4 */ /* 0x000fe2000f8e0208 */
[----:B------:R-:W-:Y:S01]  /*0fe0*/  LOP3.LUT R244, R244, 0xfffffe00, R5, 0xf8, !PT ;  /* 0xfffffe00f4f47812 */ /* 0x000fe200078ef805 */
[----:B------:R-:W-:Y:S01]  /*0ff0*/  UIMAD UR8, UR23, UR5, UR4 ;  /* 0x00000005170872a4 */ /* 0x000fe2000f8e0204 */
[----:B------:R-:W-:Y:S01]  /*1000*/  IMAD.IADD R4, R9, 0x1, -R4 ;  /* 0x0000000109047824 */ /* 0x000fe200078e0a04 */
[----:B------:R-:W-:Y:S01]  /*1010*/  IADD3 R20, P0, R16, UR28, RZ ;  /* 0x0000001c10147c10 */ /* 0x000fe2000ff1e0ff */
[----:B------:R-:W-:Y:S01]  /*1020*/  IMAD R2, R32, c[0x0][0x19c], R2 ;  /* 0x0000670020027a24 */ /* 0x000fe200078e0202 */
[----:B------:R-:W-:Y:S01]  /*1030*/  ULDC.64 UR4, c[0x0][0x1a8] ;  /* 0x00006a0000047ab9 */ /* 0x000fe20000000a00 */
[----:B-1----:R-:W-:Y:S01]  /*1040*/  IMAD.WIDE.U32 R18, R18, c[0x0][0x1a8], R12 ;  /* 0x00006a0012127a25 */ /* 0x002fe200078e000c */
[----:B------:R-:W-:Y:S01]  /*1050*/  UIMAD UR4, UR16, UR4, URZ ;  /* 0x00000004100472a4 */ /* 0x000fe2000f8e023f */
[C---:B------:R-:W-:Y:S01]  /*1060*/  LOP3.LUT P2, RZ, R4.reuse, 0x4, RZ, 0xc0, !PT ;  /* 0x0000000404ff7812 */ /* 0x040fe2000784c0ff */
[----:B------:R2:W-:Y:S01]  /*1070*/  STL.64 [R1], R104 ;  /* 0x0000006801007387 */ /* 0x0005e20000100a00 */
[----:B------:R-:W-:Y:S01]  /*1080*/  IMAD R9, R33, c[0x0][0x1a0], RZ ;  /* 0x0000680021097a24 */ /* 0x000fe200078e02ff */
[----:B------:R-:W-:Y:S01]  /*1090*/  LOP3.LUT P1, RZ, R4, 0x2, RZ, 0xc0, !PT ;  /* 0x0000000204ff7812 */ /* 0x000fe2000782c0ff */
[----:B------:R-:W-:Y:S01]  /*10a0*/  IMAD.WIDE.U32 R12, R32, c[0x0][0x1a0], R104 ;  /* 0x00006800200c7a25 */ /* 0x000fe200078e0068 */
[----:B------:R-:W-:Y:S01]  /*10b0*/  IADD3.X R21, R17, UR26, R2, P0, !PT ;  /* 0x0000001a11157c10 */ /* 0x000fe200087fe402 */
[----:B------:R-:W-:Y:S01]  /*10c0*/  UIMAD UR4, UR11, UR5, UR4 ;  /* 0x000000050b0472a4 */ /* 0x000fe2000f8e0204 */
[----:B------:R-:W-:Y:S01]  /*10d0*/  SHF.R.S32.HI R210, RZ, 0x5, R3 ;  /* 0x00000005ffd27819 */ /* 0x000fe20000011403 */
[----:B------:R-:W-:Y:S01]  /*10e0*/  IMAD.SHL.U32 R5, R4, 0x40, RZ ;  /* 0x0000004004057824 */ /* 0x000fe200078e00ff */
[----:B------:R-:W-:Y:S01]  /*10f0*/  IADD3 R16, P0, R12, UR30, RZ ;  /* 0x0000001e0c107c10 */ /* 0x000fe2000ff1e0ff */
[----:B------:R-:W-:Y:S01]  /*1100*/  IMAD R4, R32, c[0x0][0x1a4], R9 ;  /* 0x0000690020047a24 */ /* 0x000fe200078e0209 */
[----:B------:R-:W-:Y:S01]  /*1110*/  UIADD3 UR5, -UR7, UR22, URZ ;  /* 0x0000001607057290 */ /* 0x000fe2000fffe13f */
[----:B------:R-:W-:Y:S01]  /*1120*/  IMAD.U32 R12, RZ, RZ, UR23 ;  /* 0x00000017ff0c7e24 */ /* 0x000fe2000f8e00ff */
[----:B------:R-:W-:Y:S01]  /*1130*/  SHF.R.S32.HI R3, RZ, 0x1f, R3 ;  /* 0x0000001fff037819 */ /* 0x000fe20000011403 */
[----:B------:R-:W-:Y:S01]  /*1140*/  IMAD.SHL.U32 R2, R209, 0x8, RZ ;  /* 0x00000008d1027824 */ /* 0x000fe200078e00ff */
[----:B------:R-:W-:Y:S01]  /*1150*/  IADD3.X R17, R13, UR27, R4, P0, !PT ;  /* 0x0000001b0d117c10 */ /* 0x000fe200087fe404 */
[----:B------:R-:W-:Y:S01]  /*1160*/  IMAD.WIDE.U32 R248, R248, c[0x0][0x1b0], R20 ;  /* 0x00006c00f8f87a25 */ /* 0x000fe200078e0014 */
[----:B------:R-:W-:-:S02]  /*1170*/  LOP3.LUT R5, R5, 0x1c0, RZ, 0xc0, !PT ;  /* 0x000001c005057812 */ /* 0x000fc400078ec0ff */
[----:B------:R-:W-:Y:S01]  /*1180*/  ISETP.GE.AND P0, PT, R32, UR5, PT ;  /* 0x0000000520007c0c */ /* 0x000fe2000bf06270 */
[----:B------:R-:W-:Y:S01]  /*1190*/  IMAD.WIDE.U32 R12, R12, c[0x0][0x1b8], R16 ;  /* 0x00006e000c0c7a25 */ /* 0x000fe200078e0010 */
[----:B------:R-:W-:Y:S02]  /*11a0*/  SHF.R.S32.HI R16, RZ, 0x1f, R14 ;  /* 0x0000001fff107819 */ /* 0x000fe4000001140e */
[----:B------:R-:W-:Y:S01]  /*11b0*/  LEA.HI R3, R3, R210, RZ, 0x3 ;  /* 0x000000d203037211 */ /* 0x000fe200078f18ff */
[----:B------:R-:W-:Y:S01]  /*11c0*/  IMAD.SHL.U32 R0, R0, 0x40, RZ ;  /* 0x0000004000007824 */ /* 0x000fe200078e00ff */
[----:B------:R-:W-:Y:S01]  /*11d0*/  LOP3.LUT R2, R5, 0x8, R2, 0xf8, !PT ;  /* 0x0000000805027812 */ /* 0x000fe200078ef802 */
[----:B------:R-:W-:Y:S01]  /*11e0*/  IMAD.MOV.U32 R4, RZ, RZ, 0x10 ;  /* 0x00000010ff047424 */ /* 0x000fe200078e00ff */
[----:B------:R-:W-:Y:S01]  /*11f0*/  SHF.R.U32.HI R5, RZ, 0x3, R5 ;  /* 0x00000003ff057819 */ /* 0x000fe20000011605 */
[----:B------:R-:W-:Y:S01]  /*1200*/  IMAD.SHL.U32 R244, R244, 0x2, RZ ;  /* 0x00000002f4f47824 */ /* 0x000fe200078e00ff */
[----:B------:R-:W-:-:S02]  /*1210*/  LEA.HI R16, R16, R14, RZ, 0x2 ;  /* 0x0000000e10107211 */ /* 0x000fc400078f10ff */
[----:B------:R-:W-:Y:S02]  /*1220*/  LOP3.LUT R3, R3, 0xffffff8, RZ, 0xc0, !PT ;  /* 0x0ffffff803037812 */ /* 0x000fe400078ec0ff */
[----:B------:R-:W-:Y:S01]  /*1230*/  LOP3.LUT R5, R2, R5, RZ, 0x3c, !PT ;  /* 0x0000000502057212 */ /* 0x000fe200078e3cff */
[----:B------:R-:W-:Y:S01]  /*1240*/  IMAD.MOV.U32 R2, RZ, RZ, 0x20 ;  /* 0x00000020ff027424 */ /* 0x000fe200078e00ff */
[----:B------:R-:W-:Y:S01]  /*1250*/  SHF.R.S32.HI R9, RZ, 0x2, R16 ;  /* 0x00000002ff097819 */ /* 0x000fe20000011410 */
[----:B------:R-:W-:Y:S01]  /*1260*/  IMAD.IADD R3, R210, 0x1, -R3 ;  /* 0x00000001d2037824 */ /* 0x000fe200078e0a03 */
[----:B------:R-:W-:Y:S02]  /*1270*/  IADD3 R21, R19, UR4, RZ ;  /* 0x0000000413157c10 */ /* 0x000fe4000fffe0ff */
[----:B------:R-:W-:Y:S01]  /*1280*/  IADD3 R251, R249, UR9, RZ ;  /* 0x00000009f9fb7c10 */ /* 0x000fe2000fffe0ff */
[----:B------:R-:W-:Y:S01]  /*1290*/  IMAD R3, R3, 0x10, R9 ;  /* 0x0000001003037824 */ /* 0x000fe200078e0209 */
[----:B------:R-:W-:-:S02]  /*12a0*/  IADD3 R15, R13, UR8, RZ ;  /* 0x000000080d0f7c10 */ /* 0x000fc4000fffe0ff */
[----:B------:R-:W-:Y:S02]  /*12b0*/  LOP3.LUT R5, R5, 0xfffffe00, R0, 0xf8, !PT ;  /* 0xfffffe0005057812 */ /* 0x000fe400078ef800 */
[C---:B------:R-:W-:Y:S02]  /*12c0*/  IADD3 R247, R104.reuse, 0x40, RZ ;  /* 0x0000004068f77810 */ /* 0x040fe40007ffe0ff */
[C---:B------:R-:W-:Y:S02]  /*12d0*/  IADD3 R246, R104.reuse, 0x80, RZ ;  /* 0x0000008068f67810 */ /* 0x040fe40007ffe0ff */
[----:B------:R-:W-:Y:S02]  /*12e0*/  IADD3 R245, R104, 0xc0, RZ ;  /* 0x000000c068f57810 */ /* 0x000fe40007ffe0ff */
[----:B------:R-:W-:Y:S02]  /*12f0*/  SEL R4, R4, 0xfffffff0, !P1 ;  /* 0xfffffff004047807 */ /* 0x000fe40004800000 */
        /* <DEDUP_REMOVED lines=40> */
.L_x_865:
[----:B--2---:R-:W-:Y:S05]  /*1580*/  BSYNC B0 ;  /* 0x0000000000007941 */ /* 0x004fea0003800000 */
.L_x_864:
[----:B------:R-:W-:Y:S01]  /*1590*/  LOP3.LUT R16, R16, 0x7ffffffc, RZ, 0xc0, !PT ;  /* 0x7ffffffc10107812 */ /* 0x000fe200078ec0ff */
[----:B------:R-:W-:Y:S01]  /*15a0*/  ULEA UR4, UR6, UR12, 0x6 ;  /* 0x0000000c06047291 */ /* 0x000fe2000f8e303f */
[----:B------:R-:W-:Y:S03]  /*15b0*/  BSSY B0, `(.L_x_866) ;  /* 0x0000035000007945 */ /* 0x000fe60003800000 */
[----:B------:R-:W-:Y:S01]  /*15c0*/  IMAD.IADD R10, R14, 0x1, -R16 ;  /* 0x000000010e0a7824 */ /* 0x000fe200078e0a10 */
[----:B------:R-:W-:Y:S01]  /*15d0*/  IADD3 R16, R32, 0x20, RZ ;  /* 0x0000002020107810 */ /* 0x000fe20007ffe0ff */
[----:B------:R-:W-:Y:S02]  /*15e0*/  UIADD3 UR4, UR4, -0x40, URZ ;  /* 0xffffffc004047890 */ /* 0x000fe4000fffe03f */
[----:B------:R-:W-:Y:S01]  /*15f0*/  IMAD.SHL.U32 R10, R10, 0x2, RZ ;  /* 0x000000020a0a7824 */ /* 0x000fe200078e00ff */
[----:B------:R-:W-:-:S03]  /*1600*/  ISETP.GE.AND P1, PT, R16, UR5, PT ;  /* 0x0000000510007c0c */ /* 0x000fc6000bf26270 */
        /* <DEDUP_REMOVED lines=47> */
.L_x_867:
[----:B------:R-:W-:Y:S05]  /*1900*/  BSYNC B0 ;  /* 0x0000000000007941 */ /* 0x000fea0003800000 */
.L_x_866:
        /* <DEDUP_REMOVED lines=45> */
.L_x_869:
[----:B------:R-:W-:Y:S05]  /*1be0*/  BSYNC B0 ;  /* 0x0000000000007941 */ /* 0x000fea0003800000 */
.L_x_868:
        /* <DEDUP_REMOVED lines=48> */
.L_x_871:
[----:B------:R-:W-:Y:S05]  /*1ef0*/  BSYNC B0 ;  /* 0x0000000000007941 */ /* 0x000fea0003800000 */
.L_x_870:
        /* <DEDUP_REMOVED lines=45> */
.L_x_873:
[----:B------:R-:W-:Y:S05]  /*21d0*/  BSYNC B0 ;  /* 0x0000000000007941 */ /* 0x000fea0003800000 */
.L_x_872:
[----:B------:R-:W-:Y:S01]  /*21e0*/  ISETP.GE.AND P0, PT, R16, UR9, PT ;  /* 0x0000000910007c0c */ /* 0x000fe2000bf06270 */
[----:B------:R-:W-:Y:S01]  /*21f0*/  ULDC.64 UR18, c[0x0][0x1a0] ;  /* 0x0000680000127ab9 */ /* 0x000fe20000000a00 */
[----:B------:R-:W-:Y:S01]  /*2200*/  BSSY B0, `(.L_x_874) ;  /* 0x000002b000007945 */ /* 0x000fe20003800000 */
[----:B------:R-:W-:Y:S02]  /*2210*/  UMOV UR8, 0x5 ;  /* 0x0000000500087882 */ /* 0x000fe40000000000 */
[----:B------:R-:W-:Y:S02]  /*2220*/  ULDC UR13, c[0x0][0x19c] ;  /* 0x00006700000d7ab9 */ /* 0x000fe40000000800 */
        /* <DEDUP_REMOVED lines=12> */
[C---:B------:R-:W-:Y:S02]  /*22f0*/  @!P5 LEA R22, P6, R17.reuse, c[0x0][0x168], 0x1 ;  /* 0x00005a001116da11 */ /* 0x040fe400078c08ff */
[C---:B--2---:R-:W-:Y:S02]  /*2300*/  @!P4 LEA R20, P3, R17.reuse, c[0x0][0x168], 0x1 ;  /* 0x00005a001114ca11 */ /* 0x044fe400078608ff */
        /* <DEDUP_REMOVED lines=26> */
.L_x_875:
[----:B------:R-:W-:Y:S05]  /*24b0*/  BSYNC B0 ;  /* 0x0000000000007941 */ /* 0x000fea0003800000 */
.L_x_874:
[----:B------:R-:W0:Y:S01]  /*24c0*/  LDGDEPBAR ;  /* 0x00000000000079af */ /* 0x000e220000000000 */
[----:B------:R-:W-:Y:S01]  /*24d0*/  ISETP.GE.AND P0, PT, R32, UR9, PT ;  /* 0x0000000920007c0c */ /* 0x000fe2000bf06270 */
[----:B------:R-:W-:Y:S01]  /*24e0*/  UIMAD UR19, UR19, UR31, URZ ;  /* 0x0000001f131372a4 */ /* 0x000fe2000f8e023f */
[----:B------:R-:W-:Y:S01]  /*24f0*/  LEA R10, R210, UR7, 0x4 ;  /* 0x00000007d20a7c11 */ /* 0x000fe2000f8e20ff */
[----:B--23--:R-:W-:Y:S01]  /*2500*/  IMAD.U32 R18, RZ, RZ, UR11 ;  /* 0x0000000bff127e24 */ /* 0x00cfe2000f8e00ff */
[----:B------:R-:W-:Y:S01]  /*2510*/  MOV R17, UR10 ;  /* 0x0000000a00117c02 */ /* 0x000fe20008000f00 */
[----:B------:R-:W-:Y:S01]  /*2520*/  IMAD.MOV.U32 R14, RZ, RZ, R12 ;  /* 0x000000ffff0e7224 */ /* 0x000fe200078e000c */
[----:B------:R-:W-:Y:S01]  /*2530*/  IADD3 R10, R10, 0x1, R9 ;  /* 0x000000010a0a7810 */ /* 0x000fe20007ffe009 */
[----:B------:R-:W-:Y:S01]  /*2540*/  IMAD.U32 R9, RZ, RZ, UR21 ;  /* 0x00000015ff097e24 */ /* 0x000fe2000f8e00ff */
[----:B------:R-:W-:Y:S01]  /*2550*/  UIMAD UR19, UR12, UR11, UR19 ;  /* 0x0000000b0c1372a4 */ /* 0x000fe2000f8e0213 */
[----:B------:R-:W-:Y:S01]  /*2560*/  IMAD.WIDE.U32 R18, R18, UR31, R14 ;  /* 0x0000001f12127c25 */ /* 0x000fe2000f8e000e */
[----:B------:R-:W-:Y:S01]  /*2570*/  IADD3 R10, R17, -UR22, R10 ;  /* 0x80000016110a7c10 */ /* 0x000fe2000fffe00a */
[----:B------:R-:W-:Y:S01]  /*2580*/  UIADD3 UR7, UR33, 0x646e171e, URZ ;  /* 0x646e171e21077890 */ /* 0x000fe2000fffe03f */
[----:B------:R-:W-:Y:S01]  /*2590*/  BSSY B0, `(.L_x_876) ;  /* 0x0000030000007945 */ /* 0x000fe20003800000 */
[----:B------:R-:W-:Y:S01]  /*25a0*/  IMAD R9, R9, 0x8, R210 ;  /* 0x0000000809097824 */ /* 0x000fe200078e02d2 */
[----:B------:R-:W-:Y:S01]  /*25b0*/  IADD3 R17, R19, UR19, RZ ;  /* 0x0000001313117c10 */ /* 0x000fe2000fffe0ff */
[----:B------:R-:W-:Y:S01]  /*25c0*/  IMAD.SHL.U32 R7, R7, 0x2, RZ ;  /* 0x0000000207077824 */ /* 0x000fe200078e00ff */
[----:B------:R-:W-:Y:S01]  /*25d0*/  IADD3 R10, R10, c[0x0][0x2e8], RZ ;  /* 0x0000ba000a0a7a10 */ /* 0x000fe20007ffe0ff */
[----:B------:R-:W-:-:S03]  /*25e0*/  IMAD R210, R210, 0x400, R5 ;  /* 0x00000400d2d27824 */ /* 0x000fc600078e0205 */
[----:B------:R-:W-:Y:S02]  /*25f0*/  LOP3.LUT R7, R7, 0x6, RZ, 0xc0, !PT ;  /* 0x0000000607077812 */ /* 0x000fe400078ec0ff */
[----:B------:R-:W-:Y:S01]  /*2600*/  SHF.L.U32 R210, R210, 0x1, RZ ;  /* 0x00000001d2d27819 */ /* 0x000fe200000006ff */
        /* <DEDUP_REMOVED lines=40> */
.L_x_877:
[----:B------:R-:W-:Y:S05]  /*2890*/  BSYNC B0 ;  /* 0x0000000000007941 */ /* 0x000fea0003800000 */
.L_x_876:
[----:B------:R-:W-:Y:S01]  /*28a0*/  ISETP.GE.AND P0, PT, R16, UR9, PT ;  /* 0x0000000910007c0c */ /* 0x000fe2000bf06270 */
[C---:B------:R-:W-:Y:S01]  /*28b0*/  IMAD.SHL.U32 R16, R11.reuse, 0x40, RZ ;  /* 0x000000400b107824 */ /* 0x040fe200078e00ff */
[----:B------:R-:W-:Y:S01]  /*28c0*/  ULDC UR9, c[0x0][0x1a4] ;  /* 0x0000690000097ab9 */ /* 0x000fe20000000800 */
[----:B---3--:R-:W-:Y:S01]  /*28d0*/  IMAD.SHL.U32 R20, R32, 0x8, RZ ;  /* 0x0000000820147824 */ /* 0x008fe200078e00ff */
[----:B------:R-:W-:Y:S01]  /*28e0*/  USHF.L.U32 UR19, UR18, 0x5, URZ ;  /* 0x0000000512137899 */ /* 0x000fe2000800063f */
[----:B------:R-:W-:Y:S01]  /*28f0*/  LOP3.LUT P1, RZ, R11, 0x4, RZ, 0xc0, !PT ;  /* 0x000000040bff7812 */ /* 0x000fe2000782c0ff */
[----:B------:R-:W-:Y:S01]  /*2900*/  USHF.L.U64.HI UR18, UR18, UR8, UR9 ;  /* 0x0000000812127299 */ /* 0x000fe20008010209 */
[----:B------:R-:W-:Y:S01]  /*2910*/  LOP3.LUT R16, R16, 0x1c0, RZ, 0xc0, !PT ;  /* 0x000001c010107812 */ /* 0x000fe200078ec0ff */
[----:B------:R-:W-:Y:S01]  /*2920*/  BSSY B0, `(.L_x_878) ;  /* 0x000002e000007945 */ /* 0x000fe20003800000 */
[----:B------:R-:W-:Y:S02]  /*2930*/  SEL R2, R2, 0xffffffe0, !P1 ;  /* 0xffffffe002027807 */ /* 0x000fe40004800000 */
[----:B------:R-:W-:-:S02]  /*2940*/  LOP3.LUT R20, R16, 0x8, R20, 0xf8, !PT ;  /* 0x0000000810147812 */ /* 0x000fc400078ef814 */
[----:B------:R3:W-:Y:S01]  /*2950*/  @P0 STS.128 [R244+0x19000], RZ ;  /* 0x019000fff4000388 */ /* 0x0007e20000000c00 */
[----:B------:R-:W-:-:S03]  /*2960*/  SHF.R.U32.HI R16, RZ, 0x3, R16 ;  /* 0x00000003ff107819 */ /* 0x000fc60000011610 */
[----:B------:R3:W-:Y:S01]  /*2970*/  @P0 STS.128 [R244+0x1b000], RZ ;  /* 0x01b000fff4000388 */ /* 0x0007e20000000c00 */
[----:B------:R-:W-:-:S03]  /*2980*/  LOP3.LUT R16, R20, R16, RZ, 0x3c, !PT ;  /* 0x0000001014107212 */ /* 0x000fc600078e3cff */
[----:B------:R3:W-:Y:S02]  /*2990*/  @P0 STS.128 [R244+0x1d000], RZ ;  /* 0x01d000fff4000388 */ /* 0x0007e40000000c00 */
[----:B------:R-:W-:Y:S02]  /*29a0*/  IMAD R209, R209, 0x200, R16 ;  /* 0x00000200d1d17824 */ /* 0x000fe400078e0210 */
[----:B------:R3:W-:Y:S01]  /*29b0*/  @P0 STS.128 [R244+0x1f000], RZ ;  /* 0x01f000fff4000388 */ /* 0x0007e20000000c00 */
        /* <DEDUP_REMOVED lines=36> */
.L_x_879:
[----:B------:R-:W-:Y:S05]  /*2c00*/  BSYNC B0 ;  /* 0x0000000000007941 */ /* 0x000fea0003800000 */
.L_x_878:
[----:B------:R-:W-:Y:S01]  /*2c10*/  IMAD.SHL.U32 R209, R209, 0x2, RZ ;  /* 0x00000002d1d17824 */ /* 0x000fe200078e00ff */
[----:B-1--4-:R-:W-:Y:S01]  /*2c20*/  LDSM.16.M88.4 R24, [R210] ;  /* 0x00000000d218783b */ /* 0x012fe20000000200 */
[----:B------:R-:W-:Y:S01]  /*2c30*/  LOP3.LUT P0, RZ, R11, 0x2, RZ, 0xc0, !PT ;  /* 0x000000020bff7812 */ /* 0x000fe2000780c0ff */
[--C-:B------:R-:W-:Y:S01]  /*2c40*/  IMAD R208, R4, 0x2, R210.reuse ;  /* 0x0000000204d07824 */ /* 0x100fe200078e02d2 */
[----:B------:R-:W-:Y:S01]  /*2c50*/  IMNMX R164, R10, UR10, PT ;  /* 0x0000000a0aa47c17 */ /* 0x000fe2000b800200 */
[----:B------:R-:W1:Y:S01]  /*2c60*/  LDSM.16.M88.4 R36, [R209+0x10000] ;  /* 0x01000000d124783b */ /* 0x000e620000000200 */
[C---:B------:R-:W-:Y:S01]  /*2c70*/  IADD3 R11, R209.reuse, 0x10000, RZ ;  /* 0x00010000d10b7810 */ /* 0x040fe20007ffe0ff */
[----:B------:R-:W-:Y:S01]  /*2c80*/  IMAD R206, R0, 0x2, R210 ;  /* 0x0000000200ce7824 */ /* 0x000fe200078e02d2 */
[----:B------:R-:W-:Y:S01]  /*2c90*/  IADD3 R207, R209, 0x10020, RZ ;  /* 0x00010020d1cf7810 */ /* 0x000fe20007ffe0ff */
[----:B------:R-:W4:Y:S01]  /*2ca0*/  LDSM.16.M88.4 R28, [R209+0x10800] ;  /* 0x01080000d11c783b */ /* 0x000f220000000200 */
[----:B------:R-:W-:Y:S01]  /*2cb0*/  IMAD R203, R2, 0x2, R209 ;  /* 0x0000000202cb7824 */ /* 0x000fe200078e02d1 */
[----:B------:R-:W-:Y:S01]  /*2cc0*/  UISETP.GE.AND UP0, UPT, UR6, 0x2, UPT ;  /* 0x000000020600788c */ /* 0x000fe2000bf06270 */
[----:B------:R-:W-:Y:S01]  /*2cd0*/  IMAD R205, R0, 0x2, R208 ;  /* 0x0000000200cd7824 */ /* 0x000fe200078e02d0 */
[----:B------:R-:W5:Y:S02]  /*2ce0*/  LDSM.16.M88.4 R72, [R209+0x11000] ;  /* 0x01100000d148783b */ /* 0x000f640000000200 */
[----:B------:R-:W-:-:S02]  /*2cf0*/  @P0 IADD3 R207, R11, -0x20, RZ ;  /* 0xffffffe00bcf0810 */ /* 0x000fc40007ffe0ff */
[----:B------:R-:W2:Y:S01]  /*2d00*/  LDSM.16.M88.4 R52, [R209+0x11800] ;  /* 0x01180000d134783b */ /* 0x000ea20000000200 */
[----:B------:R-:W-:Y:S02]  /*2d10*/  IADD3 R11, R10, 0x8, RZ ;  /* 0x000000080a0b7810 */ /* 0x000fe40007ffe0ff */
[----:B------:R-:W-:Y:S01]  /*2d20*/  IMAD R196, R2, 0x2, R207 ;  /* 0x0000000202c47824 */ /* 0x000fe200078e02cf */
[----:B------:R-:W-:Y:S01]  /*2d30*/  LDSM.16.M88.4 R16, [R208] ;  /* 0x00000000d010783b */ /* 0x000fe20000000200 */
[----:B------:R-:W-:Y:S01]  /*2d40*/  IMAD.U32 R2, RZ, RZ, UR31 ;  /* 0x0000001fff027e24 */ /* 0x000fe2000f8e00ff */
[----:B------:R-:W-:Y:S02]  /*2d50*/  IMNMX R11, R11, UR10, PT ;  /* 0x0000000a0b0b7c17 */ /* 0x000fe4000b800200 */
[----:B------:R-:W3:Y:S01]  /*2d60*/  LDSM.16.M88.4 R48, [R207] ;  /* 0x00000000cf30783b */ /* 0x000ee20000000200 */
[----:B------:R-:W-:Y:S01]  /*2d70*/  IMAD R2, R2, 0x40, R7 ;  /* 0x0000004002027824 */ /* 0x000fe200078e0207 */
[----:B------:R-:W-:-:S02]  /*2d80*/  IADD3 R199, R207, 0x800, RZ ;  /* 0x00000800cfc77810 */ /* 0x000fc40007ffe0ff */
[----:B------:R-:W2:Y:S01]  /*2d90*/  LDSM.16.M88.4 R44, [R207+0x800] ;  /* 0x00080000cf2c783b */ /* 0x000ea20000000200 */
[----:B------:R-:W-:Y:S02]  /*2da0*/  IADD3 R198, R207, 0x1000, RZ ;  /* 0x00001000cfc67810 */ /* 0x000fe40007ffe0ff */
[C---:B------:R-:W-:Y:S01]  /*2db0*/  IADD3 R7, R2.reuse, 0x1, RZ ;  /* 0x0000000102077810 */ /* 0x040fe20007ffe0ff */
[----:B------:R-:W2:Y:S01]  /*2dc0*/  LDSM.16.M88.4 R20, [R207+0x1000] ;  /* 0x00100000cf14783b */ /* 0x000ea20000000200 */
[----:B------:R-:W-:Y:S02]  /*2dd0*/  IADD3 R10, R2, 0x8, RZ ;  /* 0x00000008020a7810 */ /* 0x000fe40007ffe0ff */
[CC--:B------:R-:W-:Y:S01]  /*2de0*/  ISETP.GE.AND P5, PT, R7.reuse, R164.reuse, PT ;  /* 0x000000a40700720c */ /* 0x0c0fe20003fa6270 */
[----:B------:R-:W2:Y:S01]  /*2df0*/  LDSM.16.M88.4 R60, [R207+0x1800] ;  /* 0x00180000cf3c783b */ /* 0x000ea20000000200 */
[-C--:B------:R-:W-:Y:S02]  /*2e00*/  ISETP.GE.AND P3, PT, R7, R11.reuse, PT ;  /* 0x0000000b0700720c */ /* 0x080fe40003f66270 */
[C---:B------:R-:W-:Y:S01]  /*2e10*/  ISETP.GE.AND P1, PT, R10.reuse, R164, PT ;  /* 0x000000a40a00720c */ /* 0x040fe20003f26270 */
[----:B------:R-:W-:Y:S01]  /*2e20*/  LDSM.16.M88.4 R64, [R206] ;  /* 0x00000000ce40783b */ /* 0x000fe20000000200 */
[----:B------:R-:W-:-:S02]  /*2e30*/  ISETP.GE.AND P4, PT, R10, R11, PT ;  /* 0x0000000b0a00720c */ /* 0x000fc40003f86270 */
[C---:B------:R-:W-:Y:S01]  /*2e40*/  IADD3 R7, R2.reuse, 0x9, RZ ;  /* 0x0000000902077810 */ /* 0x040fe20007ffe0ff */
[C---:B-1----:R-:W-:Y:S01]  /*2e50*/  HMMA.16816.F32 R40, R24.reuse, R36, RZ ;  /* 0x000000241828723c */ /* 0x042fe200000018ff */
[----:B------:R-:W1:Y:S01]  /*2e60*/  LDSM.16.M88.4 R56, [R203+0x10000] ;  /* 0x01000000cb38783b */ /* 0x000e620000000200 */
[----:B------:R-:W-:Y:S02]  /*2e70*/  IADD3 R10, R2, 0x10, RZ ;  /* 0x00000010020a7810 */ /* 0x000fe40007ffe0ff */
[CC--:B------:R-:W-:Y:S01]  /*2e80*/  ISETP.GE.AND P6, PT, R7.reuse, R164.reuse, PT ;  /* 0x000000a40700720c */ /* 0x0c0fe20003fc6270 */
[----:B------:R-:W-:Y:S01]  /*2e90*/  LDSM.16.M88.4 R88, [R205] ;  /* 0x00000000cd58783b */ /* 0x000fe20000000200 */
[----:B------:R-:W-:Y:S02]  /*2ea0*/  ISETP.GE.AND P2, PT, R7, R11, PT ;  /* 0x0000000b0700720c */ /* 0x000fe40003f46270 */
[----:B------:R-:W-:Y:S01]  /*2eb0*/  HMMA.16816.F32 R36, R24, R38, RZ ;  /* 0x000000261824723c */ /* 0x000fe200000018ff */
[----:B------:R-:W-:Y:S01]  /*2ec0*/  LDSM.16.M88.4 R84, [R196+0x1000] ;  /* 0x00100000c454783b */ /* 0x000fe20000000200 */
[----:B------:R-:W-:-:S02]  /*2ed0*/  ISETP.GE.AND P0, PT, R10, R164, PT ;  /* 0x000000a40a00720c */ /* 0x000fc40003f06270 */
[----:B------:R-:W-:Y:S01]  /*2ee0*/  IADD3 R7, R2, 0x11, RZ ;  /* 0x0000001102077810 */ /* 0x000fe20007ffe0ff */
[----:B------:R-:W-:Y:S01]  /*2ef0*/  LDSM.16.M88.4 R80, [R196+0x1800] ;  /* 0x00180000c450783b */ /* 0x000fe20000000200 */
[C---:B------:R-:W-:Y:S02]  /*2f00*/  IADD3 R197, R207.reuse, 0x1800, RZ ;  /* 0x00001800cfc57810 */ /* 0x040fe40007ffe0ff */
[----:B----4-:R-:W-:Y:S01]  /*2f10*/  HMMA.16816.F32 R32, R24, R28, RZ ;  /* 0x0000001c1820723c */ /* 0x010fe200000018ff */
[----:B------:R-:W0:Y:S01]  /*2f20*/  LDGDEPBAR ;  /* 0x00000000000079af */ /* 0x000e220000000000 */
[C---:B------:R-:W-:Y:S02]  /*2f30*/  IADD3 R195, R207.reuse, 0x2000, RZ ;  /* 0x00002000cfc37810 */ /* 0x040fe40007ffe0ff */
[C---:B------:R-:W-:Y:S02]  /*2f40*/  IADD3 R194, R207.reuse, 0x2800, RZ ;  /* 0x00002800cfc27810 */ /* 0x040fe40007ffe0ff */
[----:B------:R-:W-:-:S02]  /*2f50*/  IADD3 R193, R207, 0x3000, RZ ;  /* 0x00003000cfc17810 */ /* 0x000fc40007ffe0ff */
[C---:B------:R-:W-:Y:S01]  /*2f60*/  HMMA.16816.F32 R28, R24.reuse, R30, RZ ;  /* 0x0000001e181c723c */ /* 0x040fe200000018ff */
[C---:B------:R-:W-:Y:S02]  /*2f70*/  IADD3 R192, R207.reuse, 0x3800, RZ ;  /* 0x00003800cfc07810 */ /* 0x040fe40007ffe0ff */
[C---:B------:R-:W-:Y:S02]  /*2f80*/  IADD3 R191, R207.reuse, 0x4000, RZ ;  /* 0x00004000cfbf7810 */ /* 0x040fe40007ffe0ff */
[C---:B------:R-:W-:Y:S02]  /*2f90*/  IADD3 R190, R207.reuse, 0x4800, RZ ;  /* 0x00004800cfbe7810 */ /* 0x040fe40007ffe0ff */
[C---:B------:R-:W-:Y:S01]  /*2fa0*/  IADD3 R189, R207.reuse, 0x5000, RZ ;  /* 0x00005000cfbd7810 */ /* 0x040fe20007ffe0ff */
[----:B-----5:R-:W-:Y:S01]  /*2fb0*/  HMMA.16816.F32 R76, R24, R72, RZ ;  /* 0x00000048184c723c */ /* 0x020fe200000018ff */
[C---:B------:R-:W-:Y:S02]  /*2fc0*/  IADD3 R188, R207.reuse, 0x5800, RZ ;  /* 0x00005800cfbc7810 */ /* 0x040fe40007ffe0ff */
[----:B------:R-:W-:-:S02]  /*2fd0*/  IADD3 R187, R207, 0x6000, RZ ;  /* 0x00006000cfbb7810 */ /* 0x000fc40007ffe0ff */
[C---:B------:R-:W-:Y:S02]  /*2fe0*/  IADD3 R186, R207.reuse, 0x6800, RZ ;  /* 0x00006800cfba7810 */ /* 0x040fe40007ffe0ff */
[C---:B------:R-:W-:Y:S01]  /*2ff0*/  IADD3 R185, R207.reuse, 0x7000, RZ ;  /* 0x00007000cfb97810 */ /* 0x040fe20007ffe0ff */
[----:B------:R-:W-:Y:S01]  /*3000*/  HMMA.16816.F32 R72, R24, R74, RZ ;  /* 0x0000004a1848723c */ /* 0x000fe200000018ff */
[----:B------:R-:W-:-:S07]  /*3010*/  IADD3 R184, R207, 0x7800, RZ ;  /* 0x00007800cfb87810 */ /* 0x000fce0007ffe0ff */
[C---:B--2---:R-:W-:Y:S08]  /*3020*/  HMMA.16816.F32 R68, R24.reuse, R52, RZ ;  /* 0x000000341844723c */ /* 0x044ff000000018ff */
[----:B------:R-:W-:Y:S01]  /*3030*/  HMMA.16816.F32 R24, R24, R54, RZ ;  /* 0x000000361818723c */ /* 0x000fe200000018ff */
[----:B------:R-:W2:Y:S07]  /*3040*/  LDSM.16.M88.4 R52, [R203+0x10800] ;  /* 0x01080000cb34783b */ /* 0x000eae0000000200 */
        /* <DEDUP_REMOVED lines=8> */
[----:B------:R-:W5:Y:S07]  /*30d0*/  LDSM.16.M88.4 R20, [R196] ;  /* 0x00000000c414783b */ /* 0x000f6e0000000200 */
        /* <DEDUP_REMOVED lines=17> */
[C---:B-----5:R-:W-:Y:S08]  /*31f0*/  HMMA.16816.F32 R40, R88.reuse, R20, R40 ;  /* 0x000000145828723c */ /* 0x060ff00000001828 */
[C---:B------:R-:W-:Y:S01]  /*3200*/  HMMA.16816.F32 R36, R88.reuse, R22, R36 ;  /* 0x000000165824723c */ /* 0x040fe20000001824 */
[----:B------:R-:W5:Y:S07]  /*3210*/  LDSM.16.M88.4 R20, [R207+0x2000] ;  /* 0x00200000cf14783b */ /* 0x000f6e0000000200 */
[C---:B------:R-:W-:Y:S08]  /*3220*/  HMMA.16816.F32 R32, R88.reuse, R16, R32 ;  /* 0x000000105820723c */ /* 0x040ff00000001820 */
[C---:B------:R-:W-:Y:S01]  /*3230*/  HMMA.16816.F32 R28, R88.reuse, R18, R28 ;  /* 0x00000012581c723c */ /* 0x040fe2000000181c */
[----:B------:R-:W2:Y:S07]  /*3240*/  LDSM.16.M88.4 R16, [R207+0x2800] ;  /* 0x00280000cf10783b */ /* 0x000eae0000000200 */
[C---:B------:R-:W-:Y:S08]  /*3250*/  HMMA.16816.F32 R76, R88.reuse, R84, R76 ;  /* 0x00000054584c723c */ /* 0x040ff0000000184c */
[C---:B------:R-:W-:Y:S08]  /*3260*/  HMMA.16816.F32 R72, R88.reuse, R86, R72 ;  /* 0x000000565848723c */ /* 0x040ff00000001848 */
[C---:B------:R-:W-:Y:S08]  /*3270*/  HMMA.16816.F32 R68, R88.reuse, R80, R68 ;  /* 0x000000505844723c */ /* 0x040ff00000001844 */
[----:B------:R-:W-:Y:S01]  /*3280*/  HMMA.16816.F32 R64, R88, R82, R64 ;  /* 0x000000525840723c */ /* 0x000fe20000001840 */
[----:B------:R-:W-:Y:S07]  /*3290*/  LDSM.16.M88.4 R80, [R203+0x13800] ;  /* 0x01380000cb50783b */ /* 0x000fee0000000200 */
[C---:B-1----:R-:W-:Y:S08]  /*32a0*/  HMMA.16816.F32 R40, R60.reuse, R56, R40 ;  /* 0x000000383c28723c */ /* 0x042ff00000001828 */
[C---:B------:R-:W-:Y:S01]  /*32b0*/  HMMA.16816.F32 R36, R60.reuse, R58, R36 ;  /* 0x0000003a3c24723c */ /* 0x040fe20000001824 */
[----:B------:R-:W-:Y:S07]  /*32c0*/  LDSM.16.M88.4 R56, [R207+0x3800] ;  /* 0x00380000cf38783b */ /* 0x000fee0000000200 */
[C---:B--2---:R-:W-:Y:S08]  /*32d0*/  HMMA.16816.F32 R32, R60.reuse, R52, R32 ;  /* 0x000000343c20723c */ /* 0x044ff00000001820 */
[C---:B------:R-:W-:Y:S01]  /*32e0*/  HMMA.16816.F32 R28, R60.reuse, R54, R28 ;  /* 0x000000363c1c723c */ /* 0x040fe2000000181c */
[----:B------:R-:W1:Y:S07]  /*32f0*/  LDSM.16.M88.4 R52, [R207+0x3000] ;  /* 0x00300000cf34783b */ /* 0x000e6e0000000200 */
        /* <DEDUP_REMOVED lines=9> */
[----:B------:R-:W2:Y:S07]  /*3390*/  LDSM.16.M88.4 R20, [R203+0x12000] ;  /* 0x01200000cb14783b */ /* 0x000eae0000000200 */
[C---:B------:R-:W-:Y:S08]  /*33a0*/  HMMA.16816.F32 R32, R24.reuse, R16, R32 ;  /* 0x000000101820723c */ /* 0x040ff00000001820 */
[C---:B------:R-:W-:Y:S01]  /*33b0*/  HMMA.16816.F32 R28, R24.reuse, R18, R28 ;  /* 0x00000012181c723c */ /* 0x040fe2000000181c */
[----:B------:R-:W3:Y:S07]  /*33c0*/  LDSM.16.M88.4 R16, [R203+0x12800] ;  /* 0x01280000cb10783b */ /* 0x000eee0000000200 */
[C---:B-1----:R-:W-:Y:S08]  /*33d0*/  HMMA.16816.F32 R76, R24.reuse, R52, R76 ;  /* 0x00000034184c723c */ /* 0x042ff0000000184c */
[C---:B------:R-:W-:Y:S01]  /*33e0*/  HMMA.16816.F32 R72, R24.reuse, R54, R72 ;  /* 0x000000361848723c */ /* 0x040fe20000001848 */
[----:B------:R-:W1:Y:S07]  /*33f0*/  LDSM.16.M88.4 R52, [R196+0x2000] ;  /* 0x00200000c434783b */ /* 0x000e6e0000000200 */
[C---:B------:R-:W-:Y:S08]  /*3400*/  HMMA.16816.F32 R68, R24.reuse, R56, R68 ;  /* 0x000000381844723c */ /* 0x040ff00000001844 */
[----:B------:R-:W-:Y:S01]  /*3410*/  HMMA.16816.F32 R64, R24, R58, R64 ;  /* 0x0000003a1840723c */ /* 0x000fe20000001840 */
[----:B------:R-:W4:Y:S04]  /*3420*/  LDSM.16.M88.4 R24, [R196+0x2800] ;  /* 0x00280000c418783b */ /* 0x000f280000000200 */
        /* <DEDUP_REMOVED lines=21> */
[----:B------:R-:W2:Y:S07]  /*3580*/  LDSM.16.M88.4 R20, [R209+0x15800] ;  /* 0x01580000d114783b */ /* 0x000eae0000000200 */
[C---:B---3--:R-:W-:Y:S08]  /*3590*/  HMMA.16816.F32 R68, R60.reuse, R16, R68 ;  /* 0x000000103c44723c */ /* 0x048ff00000001844 */
[----:B------:R-:W-:Y:S01]  /*35a0*/  HMMA.16816.F32 R64, R60, R18, R64 ;  /* 0x000000123c40723c */ /* 0x000fe20000001840 */
[----:B------:R-:W3:Y:S04]  /*35b0*/  LDSM.16.M88.4 R16, [R207+0x4000] ;  /* 0x00400000cf10783b */ /* 0x000ee80000000200 */
[----:B------:R-:W-:Y:S03]  /*35c0*/  LDSM.16.M88.4 R60, [R196+0x4000] ;  /* 0x00400000c43c783b */ /* 0x000fe60000000200 */
[C---:B-----5:R-:W-:Y:S08]  /*35d0*/  HMMA.16816.F32 R40, R48.reuse, R44, R40 ;  /* 0x0000002c3028723c */ /* 0x060ff00000001828 */
[C---:B------:R-:W-:Y:S01]  /*35e0*/  HMMA.16816.F32 R36, R48.reuse, R46, R36 ;  /* 0x0000002e3024723c */ /* 0x040fe20000001824 */
        /* <DEDUP_REMOVED lines=8> */
[----:B------:R-:W-:Y:S01]  /*3670*/  HMMA.16816.F32 R64, R48, R22, R64 ;  /* 0x000000163040723c */ /* 0x000fe20000001840 */
[----:B------:R-:W-:Y:S04]  /*3680*/  LDSM.16.M88.4 R48, [R206+0x8000] ;  /* 0x00800000ce30783b */ /* 0x000fe80000000200 */
[----:B------:R-:W2:Y:S03]  /*3690*/  LDSM.16.M88.4 R20, [R203+0x14000] ;  /* 0x01400000cb14783b */ /* 0x000ea60000000200 */
[C---:B---3--:R-:W-:Y:S08]  /*36a0*/  HMMA.16816.F32 R40, R56.reuse, R16, R40 ;  /* 0x000000103828723c */ /* 0x048ff00000001828 */
[C---:B------:R-:W-:Y:S01]  /*36b0*/  HMMA.16816.F32 R36, R56.reuse, R18, R36 ;  /* 0x000000123824723c */ /* 0x040fe20000001824 */
[----:B------:R-:W3:Y:S07]  /*36c0*/  LDSM.16.M88.4 R16, [R203+0x14800] ;  /* 0x01480000cb10783b */ /* 0x000eee0000000200 */
[C---:B-----5:R-:W-:Y:S08]  /*36d0*/  HMMA.16816.F32 R32, R56.reuse, R44, R32 ;  /* 0x0000002c3820723c */ /* 0x060ff00000001820 */
[C---:B------:R-:W-:Y:S01]  /*36e0*/  HMMA.16816.F32 R28, R56.reuse, R46, R28 ;  /* 0x0000002e381c723c */ /* 0x040fe2000000181c */
[----:B------:R-:W5:Y:S07]  /*36f0*/  LDSM.16.M88.4 R44, [R203+0x15000] ;  /* 0x01500000cb2c783b */ /* 0x000f6e0000000200 */
[C---:B-1----:R-:W-:Y:S08]  /*3700*/  HMMA.16816.F32 R76, R56.reuse, R52, R76 ;  /* 0x00000034384c723c */ /* 0x042ff0000000184c */
[C---:B------:R-:W-:Y:S01]  /*3710*/  HMMA.16816.F32 R72, R56.reuse, R54, R72 ;  /* 0x000000363848723c */ /* 0x040fe20000001848 */
[----:B------:R-:W1:Y:S07]  /*3720*/  LDSM.16.M88.4 R52, [R203+0x15800] ;  /* 0x01580000cb34783b */ /* 0x000e6e0000000200 */
[C---:B----4-:R-:W-:Y:S01]  /*3730*/  HMMA.16816.F32 R80, R56.reuse, R24, R68 ;  /* 0x000000183850723c */ /* 0x050fe20000001844 */
[----:B------:R-:W4:Y:S07]  /*3740*/  LDSM.16.M88.4 R68, [R205+0x8000] ;  /* 0x00800000cd44783b */ /* 0x000f2e0000000200 */
[----:B------:R-:W-:Y:S01]  /*3750*/  HMMA.16816.F32 R64, R56, R26, R64 ;  /* 0x0000001a3840723c */ /* 0x000fe20000001840 */
[----:B------:R-:W1:Y:S04]  /*3760*/  LDSM.16.M88.4 R24, [R196+0x4800] ;  /* 0x00480000c418783b */ /* 0x000e680000000200 */
[----:B------:R-:W-:Y:S03]  /*3770*/  LDSM.16.M88.4 R56, [R209+0x17000] ;  /* 0x01700000d138783b */ /* 0x000fe60000000200 */
[C---:B--2---:R-:W-:Y:S08]  /*3780*/  HMMA.16816.F32 R40, R48.reuse, R20, R40 ;  /* 0x000000143028723c */ /* 0x044ff00000001828 */
[C---:B------:R-:W-:Y:S01]  /*3790*/  HMMA.16816.F32 R36, R48.reuse, R22, R36 ;  /* 0x000000163024723c */ /* 0x040fe20000001824 */
[----:B------:R-:W2:Y:S07]  /*37a0*/  LDSM.16.M88.4 R20, [R196+0x5000] ;  /* 0x00500000c414783b */ /* 0x000eae0000000200 */
[C---:B---3--:R-:W-:Y:S08]  /*37b0*/  HMMA.16816.F32 R32, R48.reuse, R16, R32 ;  /* 0x000000103020723c */ /* 0x048ff00000001820 */
[C---:B------:R-:W-:Y:S01]  /*37c0*/  HMMA.16816.F32 R28, R48.reuse, R18, R28 ;  /* 0x00000012301c723c */ /* 0x040fe2000000181c */
[----:B------:R-:W-:Y:S07]  /*37d0*/  LDSM.16.M88.4 R16, [R209+0x16000] ;  /* 0x01600000d110783b */ /* 0x000fee0000000200 */
[C---:B-----5:R-:W-:Y:S08]  /*37e0*/  HMMA.16816.F32 R76, R48.reuse, R44, R76 ;  /* 0x0000002c304c723c */ /* 0x060ff0000000184c */
[C---:B------:R-:W-:Y:S01]  /*37f0*/  HMMA.16816.F32 R72, R48.reuse, R46, R72 ;  /* 0x0000002e3048723c */ /* 0x040fe20000001848 */
[----:B------:R-:W-:Y:S07]  /*3800*/  LDSM.16.M88.4 R44, [R210+0xc000] ;  /* 0x00c00000d22c783b */ /* 0x000fee0000000200 */
[C---:B-1----:R-:W-:Y:S08]  /*3810*/  HMMA.16816.F32 R80, R48.reuse, R52, R80 ;  /* 0x000000343050723c */ /* 0x042ff00000001850 */
[----:B------:R-:W-:Y:S01]  /*3820*/  HMMA.16816.F32 R64, R48, R54, R64 ;  /* 0x000000363040723c */ /* 0x000fe20000001840 */
[----:B------:R-:W1:Y:S04]  /*3830*/  LDSM.16.M88.4 R48, [R196+0x5800] ;  /* 0x00580000c430783b */ /* 0x000e680000000200 */
[----:B------:R-:W3:Y:S03]  /*3840*/  LDSM.16.M88.4 R52, [R209+0x16800] ;  /* 0x01680000d134783b */ /* 0x000ee60000000200 */
        /* <DEDUP_REMOVED lines=9> */
[C---:B-1----:R-:W-:Y:S08]  /*38e0*/  HMMA.16816.F32 R80, R68.reuse, R48, R80 ;  /* 0x000000304450723c */ /* 0x042ff00000001850 */
[----:B------:R-:W-:Y:S01]  /*38f0*/  HMMA.16816.F32 R64, R68, R50, R64 ;  /* 0x000000324440723c */ /* 0x000fe20000001840 */
[----:B------:R-:W1:Y:S04]  /*3900*/  LDSM.16.M88.4 R48, [R208+0xc000] ;  /* 0x00c00000d030783b */ /* 0x000e680000000200 */
[----:B------:R-:W-:Y:S03]  /*3910*/  LDSM.16.M88.4 R68, [R206+0xc000] ;  /* 0x00c00000ce44783b */ /* 0x000fe60000000200 */
        /* <DEDUP_REMOVED lines=14> */
[C---:B--2---:R-:W-:Y:S08]  /*3a00*/  HMMA.16816.F32 R32, R48.reuse, R16, R32 ;  /* 0x000000103020723c */ /* 0x044ff00000001820 */
[C---:B------:R-:W-:Y:S01]  /*3a10*/  HMMA.16816.F32 R28, R48.reuse, R18, R28 ;  /* 0x00000012301c723c */ /* 0x040fe2000000181c */
[----:B------:R-:W1:Y:S07]  /*3a20*/  LDSM.16.M88.4 R16, [R203+0x17000] ;  /* 0x01700000cb10783b */ /* 0x000e6e0000000200 */
[C---:B------:R-:W-:Y:S01]  /*3a30*/  HMMA.16816.F32 R40, R48.reuse, R20, R40 ;  /* 0x000000143028723c */ /* 0x040fe20000001828 */
[----:B------:R-:W2:Y:S07]  /*3a40*/  LDSM.16.M88.4 R20, [R205+0xc000] ;  /* 0x00c00000cd14783b */ /* 0x000eae0000000200 */
[C---:B---3--:R-:W-:Y:S01]  /*3a50*/  HMMA.16816.F32 R84, R48.reuse, R52, R80 ;  /* 0x000000343054723c */ /* 0x048fe20000001850 */
[----:B------:R-:W3:Y:S07]  /*3a60*/  LDSM.16.M88.4 R80, [R196+0x6800] ;  /* 0x00680000c450783b */ /* 0x000eee0000000200 */
[C---:B------:R-:W-:Y:S08]  /*3a70*/  HMMA.16816.F32 R76, R48.reuse, R60, R76 ;  /* 0x0000003c304c723c */ /* 0x040ff0000000184c */
[----:B------:R-:W-:Y:S01]  /*3a80*/  HMMA.16816.F32 R72, R48, R62, R72 ;  /* 0x0000003e3048723c */ /* 0x000fe20000001848 */
[----:B------:R-:W2:Y:S07]  /*3a90*/  LDSM.16.M88.4 R60, [R203+0x17800] ;  /* 0x01780000cb3c783b */ /* 0x000eae0000000200 */
[----:B-----5:R-:W-:Y:S08]  /*3aa0*/  HMMA.16816.F32 R36, R68, R58, R36 ;  /* 0x0000003a4424723c */ /* 0x020ff00000001824 */
[----:B------:R-:W-:Y:S01]  /*3ab0*/  HMMA.16816.F32 R64, R48, R54, R64 ;  /* 0x000000363040723c */ /* 0x000fe20000001840 */
[----:B------:R-:W5:Y:S07]  /*3ac0*/  LDSM.16.M88.4 R48, [R196+0x7000] ;  /* 0x00700000c430783b */ /* 0x000f6e0000000200 */
[C---:B----4-:R-:W-:Y:S07]  /*3ad0*/  HMMA.16816.F32 R32, R68.reuse, R24, R32 ;  /* 0x000000184420723c */ /* 0x050fee0000001820 */
[----:B------:R-:W-:Y:S01]  /*3ae0*/  IADD3 R25, R2, 0x20, RZ ;  /* 0x0000002002197810 */ /* 0x000fe20007ffe0ff */
[C---:B------:R-:W-:Y:S08]  /*3af0*/  HMMA.16816.F32 R28, R68.reuse, R26, R28 ;  /* 0x0000001a441c723c */ /* 0x040ff0000000181c */
[C---:B-1----:R-:W-:Y:S08]  /*3b00*/  HMMA.16816.F32 R76, R68.reuse, R16, R76 ;  /* 0x00000010444c723c */ /* 0x042ff0000000184c */
[----:B------:R-:W-:Y:S01]  /*3b10*/  HMMA.16816.F32 R72, R68, R18, R72 ;  /* 0x000000124448723c */ /* 0x000fe20000001848 */
[----:B------:R-:W1:Y:S01]  /*3b20*/  LDSM.16.M88.4 R16, [R196+0x7800] ;  /* 0x00780000c410783b */ /* 0x000e620000000200 */
[----:B------:R-:W-:-:S06]  /*3b30*/  DEPBAR.LE SB0, 0x0 ;  /* 0x000080000000791a */ /* 0x000fcc0000000000 */
[----:B--2---:R-:W-:Y:S08]  /*3b40*/  HMMA.16816.F32 R36, R20, R46, R36 ;  /* 0x0000002e1424723c */ /* 0x004ff00000001824 */
[----:B------:R-:W-:Y:S08]  /*3b50*/  HMMA.16816.F32 R40, R68, R56, R40 ;  /* 0x000000384428723c */ /* 0x000ff00000001828 */
[----:B---3--:R-:W-:Y:S08]  /*3b60*/  HMMA.16816.F32 R32, R20, R80, R32 ;  /* 0x000000501420723c */ /* 0x008ff00000001820 */
[----:B------:R-:W-:Y:S01]  /*3b70*/  HMMA.16816.F32 R64, R68, R62, R64 ;  /* 0x0000003e4440723c */ /* 0x000fe20000001840 */
[----:B------:R-:W-:-:S02]  /*3b80*/  FSEL R36, R36, -INF , !P1 ;  /* 0xff80000024247808 */ /* 0x000fc40004800000 */
[----:B------:R-:W-:Y:S02]  /*3b90*/  ISETP.GE.AND P1, PT, R10, R11, PT ;  /* 0x0000000b0a00720c */ /* 0x000fe40003f26270 */
[----:B------:R-:W-:Y:S02]  /*3ba0*/  IADD3 R10, R2, 0x18, RZ ;  /* 0x00000018020a7810 */ /* 0x000fe40007ffe0ff */
[----:B------:R-:W-:Y:S01]  /*3bb0*/  FSEL R38, R38, -INF , !P4 ;  /* 0xff80000026267808 */ /* 0x000fe20006000000 */
[----:B------:R-:W-:Y:S01]  /*3bc0*/  HMMA.16816.F32 R28, R20, R82, R28 ;  /* 0x00000052141c723c */ /* 0x000fe2000000181c */
[----:B------:R-:W-:Y:S02]  /*3bd0*/  FSEL R39, R39, -INF , !P2 ;  /* 0xff80000027277808 */ /* 0x000fe40005000000 */
[-C--:B------:R-:W-:Y:S02]  /*3be0*/  ISETP.GE.AND P4, PT, R7, R164.reuse, PT ;  /* 0x000000a40700720c */ /* 0x080fe40003f86270 */
[----:B------:R-:W-:-:S02]  /*3bf0*/  ISETP.GE.AND P2, PT, R10, R164, PT ;  /* 0x000000a40a00720c */ /* 0x000fc40003f46270 */
[----:B------:R-:W-:Y:S01]  /*3c00*/  FSEL R37, R37, -INF , !P6 ;  /* 0xff80000025257808 */ /* 0x000fe20007000000 */
[----:B-----5:R-:W-:Y:S01]  /*3c10*/  HMMA.16816.F32 R76, R20, R48, R76 ;  /* 0x00000030144c723c */ /* 0x020fe2000000184c */
[----:B------:R-:W-:Y:S02]  /*3c20*/  FSEL R24, R32, -INF , !P0 ;  /* 0xff80000020187808 */ /* 0x000fe40004000000 */
[-C--:B------:R-:W-:Y:S02]  /*3c30*/  ISETP.GE.AND P0, PT, R10, R11.reuse, PT ;  /* 0x0000000b0a00720c */ /* 0x080fe40003f06270 */
[----:B------:R-:W-:Y:S02]  /*3c40*/  IADD3 R10, R2, 0x19, RZ ;  /* 0x00000019020a7810 */ /* 0x000fe40007ffe0ff */
[----:B------:R-:W-:Y:S01]  /*3c50*/  ISETP.GE.AND P6, PT, R7, R11, PT ;  /* 0x0000000b0700720c */ /* 0x000fe20003fc6270 */
[----:B------:R-:W-:Y:S01]  /*3c60*/  HMMA.16816.F32 R84, R68, R60, R84 ;  /* 0x0000003c4454723c */ /* 0x000fe20000001854 */
[----:B------:R-:W-:-:S02]  /*3c70*/  FSEL R34, R34, -INF , !P1 ;  /* 0xff80000022227808 */ /* 0x000fc40004800000 */
[----:B------:R-:W-:Y:S02]  /*3c80*/  FSEL R7, R33, -INF , !P4 ;  /* 0xff80000021077808 */ /* 0x000fe40006000000 */
[C---:B------:R-:W-:Y:S02]  /*3c90*/  ISETP.GE.AND P1, PT, R10.reuse, R164, PT ;  /* 0x000000a40a00720c */ /* 0x040fe40003f26270 */
[----:B------:R-:W-:Y:S01]  /*3ca0*/  ISETP.GE.AND P4, PT, R10, R11, PT ;  /* 0x0000000b0a00720c */ /* 0x000fe20003f86270 */
[----:B------:R-:W-:Y:S01]  /*3cb0*/  HMMA.16816.F32 R72, R20, R50, R72 ;  /* 0x000000321448723c */ /* 0x000fe20000001848 */
[----:B------:R-:W-:Y:S02]  /*3cc0*/  IADD3 R10, R2, 0x21, RZ ;  /* 0x00000021020a7810 */ /* 0x000fe40007ffe0ff */
[----:B------:R-:W-:Y:S02]  /*3cd0*/  FSEL R35, R35, -INF , !P6 ;  /* 0xff80000023237808 */ /* 0x000fe40007000000 */
[----:B------:R-:W-:-:S02]  /*3ce0*/  FSEL R28, R28, -INF , !P2 ;  /* 0xff8000001c1c7808 */ /* 0x000fc40005000000 */
[----:B------:R-:W-:Y:S01]  /*3cf0*/  FSEL R30, R30, -INF , !P0 ;  /* 0xff8000001e1e7808 */ /* 0x000fe20004000000 */
[C---:B------:R-:W-:Y:S01]  /*3d00*/  HMMA.16816.F32 R40, R20.reuse, R44, R40 ;  /* 0x0000002c1428723c */ /* 0x040fe20000001828 */
[----:B------:R-:W-:Y:S02]  /*3d10*/  FSEL R29, R29, -INF , !P1 ;  /* 0xff8000001d1d7808 */ /* 0x000fe40004800000 */
[CC--:B------:R-:W-:Y:S02]  /*3d20*/  ISETP.GE.AND P6, PT, R25.reuse, R164.reuse, PT ;  /* 0x000000a41900720c */ /* 0x0c0fe40003fc6270 */
[-C--:B------:R-:W-:Y:S02]  /*3d30*/  ISETP.GE.AND P2, PT, R25, R11.reuse, PT ;  /* 0x0000000b1900720c */ /* 0x080fe40003f46270 */
[C---:B------:R-:W-:Y:S01]  /*3d40*/  ISETP.GE.AND P0, PT, R10.reuse, R164, PT ;  /* 0x000000a40a00720c */ /* 0x040fe20003f06270 */
[----:B-1----:R-:W-:Y:S01]  /*3d50*/  HMMA.16816.F32 R64, R20, R18, R64 ;  /* 0x000000121440723c */ /* 0x002fe20000001840 */
        /* <DEDUP_REMOVED lines=8> */
[CC--:B------:R-:W-:Y:S02]  /*3de0*/  ISETP.GE.AND P2, PT, R10.reuse, R164.reuse, PT ;  /* 0x000000a40a00720c */ /* 0x0c0fe40003f46270 */
[----:B------:R-:W-:Y:S02]  /*3df0*/  ISETP.GE.AND P0, PT, R10, R11, PT ;  /* 0x0000000b0a00720c */ /* 0x000fe40003f06270 */
[----:B------:R-:W-:Y:S02]  /*3e00*/  IADD3 R10, R2, 0x31, RZ ;  /* 0x00000031020a7810 */ /* 0x000fe40007ffe0ff */
[----:B------:R-:W-:Y:S02]  /*3e10*/  FSEL R97, R74, -INF , !P6 ;  /* 0xff8000004a617808 */ /* 0x000fe40007000000 */
[----:B------:R-:W-:Y:S02]  /*3e20*/  FSEL R98, R73, -INF , !P2 ;  /* 0xff80000049627808 */ /* 0x000fe40005000000 */
[----:B------:R-:W-:-:S02]  /*3e30*/  ISETP.GE.AND P6, PT, R10, R164, PT ;  /* 0x000000a40a00720c */ /* 0x000fc40003fc6270 */
[-C--:B------:R-:W-:Y:S02]  /*3e40*/  ISETP.GE.AND P2, PT, R10, R11.reuse, PT ;  /* 0x0000000b0a00720c */ /* 0x080fe40003f46270 */
[----:B------:R-:W-:Y:S02]  /*3e50*/  FSEL R96, R75, -INF , !P0 ;  /* 0xff8000004b607808 */ /* 0x000fe40004000000 */
[----:B------:R-:W-:Y:S02]  /*3e60*/  FSEL R43, R43, -INF , !P3 ;  /* 0xff8000002b2b7808 */ /* 0x000fe40005800000 */
[C---:B------:R-:W-:Y:S02]  /*3e70*/  IADD3 R16, R2.reuse, 0x30, RZ ;  /* 0x0000003002107810 */ /* 0x040fe40007ffe0ff */
[C---:B------:R-:W-:Y:S02]  /*3e80*/  ISETP.GE.AND P0, PT, R2.reuse, R164, PT ;  /* 0x000000a40200720c */ /* 0x040fe40003f06270 */
[C---:B------:R-:W-:Y:S01]  /*3e90*/  IADD3 R10, R2.reuse, 0x38, RZ ;  /* 0x00000038020a7810 */ /* 0x040fe20007ffe0ff */
[----:B------:R-:W-:Y:S01]  /*3ea0*/  BAR.SYNC.DEFER_BLOCKING 0x0 ;  /* 0x0000000000007b1d */ /* 0x000fe20000010000 */
[----:B------:R-:W-:-:S02]  /*3eb0*/  ISETP.GE.AND P3, PT, R2, R11, PT ;  /* 0x0000000b0200720c */ /* 0x000fc40003f66270 */
[----:B------:R-:W-:Y:S02]  /*3ec0*/  IADD3 R2, R2, 0x39, RZ ;  /* 0x0000003902027810 */ /* 0x000fe40007ffe0ff */
[----:B------:R-:W-:Y:S02]  /*3ed0*/  FSEL R31, R31, -INF , !P4 ;  /* 0xff8000001f1f7808 */ /* 0x000fe40006000000 */
[----:B------:R-:W-:Y:S02]  /*3ee0*/  ISETP.GE.AND P4, PT, R25, R164, PT ;  /* 0x000000a41900720c */ /* 0x000fe40003f86270 */
[----:B------:R-:W-:Y:S02]  /*3ef0*/  FSEL R40, R40, -INF , !P0 ;  /* 0xff80000028287808 */ /* 0x000fe40004000000 */
[----:B------:R-:W-:Y:S02]  /*3f00*/  ISETP.GE.AND P0, PT, R2, R11, PT ;  /* 0x0000000b0200720c */ /* 0x000fe40003f06270 */
[----:B------:R-:W-:-:S02]  /*3f10*/  FSEL R100, R79, -INF , !P1 ;  /* 0xff8000004f647808 */ /* 0x000fc40004800000 */
[----:B------:R-:W-:Y:S02]  /*3f20*/  FSEL R99, R72, -INF , !P4 ;  /* 0xff80000048637808 */ /* 0x000fe40006000000 */
[C---:B------:R-:W-:Y:S02]  /*3f30*/  ISETP.GE.AND P1, PT, R16.reuse, R164, PT ;  /* 0x000000a41000720c */ /* 0x040fe40003f26270 */
[----:B------:R-:W-:Y:S02]  /*3f40*/  ISETP.GE.AND P4, PT, R16, R11, PT ;  /* 0x0000000b1000720c */ /* 0x000fe40003f86270 */
[----:B------:R-:W-:Y:S02]  /*3f50*/  FSEL R16, R67, -INF , !P0 ;  /* 0xff80000043107808 */ /* 0x000fe40004000000 */
[----:B------:R-:W-:Y:S02]  /*3f60*/  PLOP3.LUT P0, PT, PT, PT, UP0, 0x80, 0x0 ;  /* 0x000000000000781c */ /* 0x000fe40003f0f008 */
[----:B------:R-:W-:-:S02]  /*3f70*/  FSEL R41, R41, -INF , !P5 ;  /* 0xff80000029297808 */ /* 0x000fc40006800000 */
[----:B------:R-:W-:Y:S02]  /*3f80*/  FSEL R95, R84, -INF , !P1 ;  /* 0xff800000545f7808 */ /* 0x000fe40004800000 */
[----:B------:R-:W-:Y:S02]  /*3f90*/  FSEL R93, R86, -INF , !P4 ;  /* 0xff800000565d7808 */ /* 0x000fe40006000000 */
[CC--:B------:R-:W-:Y:S02]  /*3fa0*/  ISETP.GE.AND P5, PT, R10.reuse, R164.reuse, PT ;  /* 0x000000a40a00720c */ /* 0x0c0fe40003fa6270 */
        /* <DEDUP_REMOVED lines=79> */
.L_x_882:
[----:B------:R-:W-:Y:S05]  /*44a0*/  BSYNC B0 ;  /* 0x0000000000007941 */ /* 0x000fea0003800000 */
.L_x_881:
[----:B------:R-:W0:Y:S02]  /*44b0*/  LDGDEPBAR ;  /* 0x00000000000079af */ /* 0x000e240000000000 */
.L_x_880:
        /* <DEDUP_REMOVED lines=27> */
[----:B------:R-:W-:Y:S01]  /*4670*/  UIADD3 UR9, UR32, 0x1715609d, URZ ;  /* 0x1715609d20097890 */ /* 0x000fe2000fffe03f */
[----:B------:R-:W-:Y:S01]  /*4680*/  FMNMX.FTZ R2, R101, R2, !PT ;  /* 0x0000000265027209 */ /* 0x000fe20007810000 */
[----:B------:R-:W-:Y:S01]  /*4690*/  IMAD.SHL.U32 R204, R5, 0x2, RZ ;  /* 0x0000000205cc7824 */ /* 0x000fe200078e00ff */
[----:B------:R-:W-:Y:S01]  /*46a0*/  FMNMX.FTZ R21, R103, R21, !PT ;  /* 0x0000001567157209 */ /* 0x000fe20007810000 */
[----:B------:R-:W-:Y:S01]  /*46b0*/  IMAD R236, R243, 0x10000, R243 ;  /* 0x00010000f3ec7824 */ /* 0x000fe200078e02f3 */
[----:B------:R-:W-:Y:S01]  /*46c0*/  FMNMX.FTZ R2, R100, R2, !PT ;  /* 0x0000000264027209 */ /* 0x000fe20007810000 */
[--C-:B------:R-:W-:Y:S01]  /*46d0*/  IMAD R201, R0, 0x2, R204.reuse ;  /* 0x0000000200c97824 */ /* 0x100fe200078e02cc */
        /* <DEDUP_REMOVED lines=23> */
[----:B------:R-:W-:Y:S01]  /*4850*/  LOP3.LUT R10, R6, UR32, RZ, 0x3c, !PT ;  /* 0x00000020060a7c12 */ /* 0x000fe2000f8e3cff */
[----:B------:R-:W1:Y:S01]  /*4860*/  SHFL.BFLY PT, R20, R2, 0x2, 0x1f ;  /* 0x0c401f0002147f89 */ /* 0x000e6200000e0000 */
[----:B------:R-:W-:Y:S01]  /*4870*/  LOP3.LUT R3, R85, UR8, RZ, 0x3c, !PT ;  /* 0x0000000855037c12 */ /* 0x000fe2000f8e3cff */
[----:B------:R-:W-:Y:S01]  /*4880*/  UIADD3 UR8, UR33, -0x56f99767, URZ ;  /* 0xa906689921087890 */ /* 0x000fe2000fffe03f */
[----:B------:R-:W-:Y:S01]  /*4890*/  LOP3.LUT R178, R181, R10, RZ, 0x3c, !PT ;  /* 0x0000000ab5b27212 */ /* 0x000fe200078e3cff */
[----:B------:R-:W2:Y:S02]  /*48a0*/  SHFL.BFLY PT, R19, R21, 0x2, 0x1f ;  /* 0x0c401f0015137f89 */ /* 0x000ea400000e0000 */
[----:B------:R-:W-:-:S02]  /*48b0*/  IMAD.WIDE.U32 R176, R3, -0x326172a9, RZ ;  /* 0xcd9e8d5703b07825 */ /* 0x000fc400078e00ff */
[----:B------:R-:W-:Y:S02]  /*48c0*/  LDSM.16.MT88.4 R72, [R204+0x1c000] ;  /* 0x01c00000cc48783b */ /* 0x000fe40000004200 */
[----:B------:R-:W-:Y:S02]  /*48d0*/  IMAD.WIDE.U32 R178, R178, -0x2daee0ad, RZ ;  /* 0xd2511f53b2b27825 */ /* 0x000fe400078e00ff */
[----:B------:R-:W-:Y:S03]  /*48e0*/  LDSM.16.MT88.4 R60, [R202+0x1a800] ;  /* 0x01a80000ca3c783b */ /* 0x000fe60000004200 */
[----:B------:R-:W-:Y:S01]  /*48f0*/  LOP3.LUT R18, R179, UR5, R84, 0x96, !PT ;  /* 0x00000005b3127c12 */ /* 0x000fe2000f8e9654 */
[----:B------:R-:W-:Y:S01]  /*4900*/  LDSM.16.MT88.4 R64, [R200+0x1a000] ;  /* 0x01a00000c840783b */ /* 0x000fe20000004200 */
[----:B------:R-:W-:-:S03]  /*4910*/  LOP3.LUT R84, R85, UR4, RZ, 0x3c, !PT ;  /* 0x0000000455547c12 */ /* 0x000fc6000f8e3cff */
[----:B------:R-:W-:Y:S01]  /*4920*/  LDSM.16.MT88.4 R80, [R202+0x1c000] ;  /* 0x01c00000ca50783b */ /* 0x000fe20000004200 */
[----:B-1----:R-:W-:-:S03]  /*4930*/  FMNMX.FTZ R20, R2, R20, !PT ;  /* 0x0000001402147209 */ /* 0x002fc60007810000 */
[----:B------:R-:W-:Y:S01]  /*4940*/  LDSM.16.MT88.4 R88, [R201+0x1c000] ;  /* 0x01c00000c958783b */ /* 0x000fe20000004200 */
[----:B--2---:R-:W-:-:S03]  /*4950*/  FMNMX.FTZ R6, R21, R19, !PT ;  /* 0x0000001315067209 */ /* 0x004fc60007810000 */
[----:B------:R-:W1:Y:S01]  /*4960*/  SHFL.BFLY PT, R2, R20, 0x1, 0x1f ;  /* 0x0c201f0014027f89 */ /* 0x000e6200000e0000 */
[----:B------:R-:W-:-:S03]  /*4970*/  IMAD.WIDE.U32 R18, R18, -0x326172a9, RZ ;  /* 0xcd9e8d5712127825 */ /* 0x000fc600078e00ff */
[----:B------:R-:W2:Y:S02]  /*4980*/  SHFL.BFLY PT, R3, R6, 0x1, 0x1f ;  /* 0x0c201f0006037f89 */ /* 0x000ea400000e0000 */
[----:B------:R-:W-:Y:S02]  /*4990*/  LOP3.LUT R176, R19, UR15, R176, 0x96, !PT ;  /* 0x0000000f13b07c12 */ /* 0x000fe4000f8e96b0 */
[----:B------:R-:W-:Y:S04]  /*49a0*/  STL [R1+0x58], R14 ;  /* 0x0000580e01007387 */ /* 0x000fe80000100800 */
[----:B------:R-:W-:Y:S04]  /*49b0*/  STL.64 [R1+0x50], R12 ;  /* 0x0000500c01007387 */ /* 0x000fe80000100a00 */
[----:B------:R-:W-:Y:S01]  /*49c0*/  STL [R1+0x4c], R11 ;  /* 0x00004c0b01007387 */ /* 0x000fe20000100800 */
[----:B-1----:R-:W-:-:S02]  /*49d0*/  FMNMX.FTZ R2, R20, R2, !PT ;  /* 0x0000000214027209 */ /* 0x002fc40007810000 */
[----:B------:R-:W-:Y:S01]  /*49e0*/  LOP3.LUT R20, R177, UR34, R180, 0x96, !PT ;  /* 0x00000022b1147c12 */ /* 0x000fe2000f8e96b4 */
[----:B------:R-:W-:Y:S01]  /*49f0*/  IMAD.WIDE.U32 R176, R176, -0x2daee0ad, RZ ;  /* 0xd2511f53b0b07825 */ /* 0x000fe200078e00ff */
[----:B--2---:R-:W-:Y:S02]  /*4a00*/  FMNMX.FTZ R3, R6, R3, !PT ;  /* 0x0000000306037209 */ /* 0x004fe40007810000 */
[----:B------:R-:W-:Y:S01]  /*4a10*/  FSETP.NEU.FTZ.AND P1, PT, R2, -INF , PT ;  /* 0xff8000000200780b */ /* 0x000fe20003f3d000 */
[----:B------:R-:W-:-:S04]  /*4a20*/  IMAD.WIDE.U32 R20, R20, -0x2daee0ad, RZ ;  /* 0xd2511f5314147825 */ /* 0x000fc800078e00ff */
[----:B------:R-:W-:Y:S01]  /*4a30*/  FMUL.FTZ R229, R2, c[0x0][0x23c] ;  /* 0x00008f0002e57a20 */ /* 0x000fe20000410000 */
[----:B------:R-:W-:Y:S01]  /*4a40*/  LOP3.LUT R21, R21, UR14, R178, 0x96, !PT ;  /* 0x0000000e15157c12 */ /* 0x000fe2000f8e96b2 */
[----:B------:R-:W-:Y:S01]  /*4a50*/  FMUL.FTZ R240, R3, c[0x0][0x23c] ;  /* 0x00008f0003f07a20 */ /* 0x000fe20000410000 */
[----:B------:R-:W-:Y:S02]  /*4a60*/  LOP3.LUT R20, R177, UR12, R20, 0x96, !PT ;  /* 0x0000000cb1147c12 */ /* 0x000fe4000f8e9614 */
[----:B------:R-:W-:Y:S01]  /*4a70*/  FSEL R229, R229, RZ, P1 ;  /* 0x000000ffe5e57208 */ /* 0x000fe20000800000 */
[----:B------:R-:W-:Y:S01]  /*4a80*/  IMAD.WIDE.U32 R172, R21, -0x326172a9, RZ ;  /* 0xcd9e8d5715ac7825 */ /* 0x000fe200078e00ff */
[----:B------:R-:W-:-:S03]  /*4a90*/  FSETP.NEU.FTZ.AND P1, PT, R3, -INF , PT ;  /* 0xff8000000300780b */ /* 0x000fc60003f3d000 */
[----:B------:R-:W-:Y:S01]  /*4aa0*/  IMAD.WIDE.U32 R20, R20, -0x326172a9, RZ ;  /* 0xcd9e8d5714147825 */ /* 0x000fe200078e00ff */
[----:B------:R-:W-:Y:S02]  /*4ab0*/  LOP3.LUT R6, R173, UR13, R18, 0x96, !PT ;  /* 0x0000000dad067c12 */ /* 0x000fe4000f8e9612 */
[----:B------:R-:W-:Y:S01]  /*4ac0*/  FSEL R240, R240, RZ, P1 ;  /* 0x000000fff0f07208 */ /* 0x000fe20000800000 */
[----:B------:R-:W-:Y:S01]  /*4ad0*/  FFMA.FTZ R239, R42, c[0x0][0x23c], -R229 ;  /* 0x00008f002aef7a23 */ /* 0x000fe200000108e5 */
[----:B------:R-:W-:Y:S01]  /*4ae0*/  LOP3.LUT R172, R21, UR11, R172, 0x96, !PT ;  /* 0x0000000b15ac7c12 */ /* 0x000fe2000f8e96ac */
[----:B------:R-:W-:-:S04]  /*4af0*/  IMAD.WIDE.U32 R22, R6, -0x2daee0ad, RZ ;  /* 0xd2511f5306167825 */ /* 0x000fc800078e00ff */
[----:B------:R-:W-:Y:S01]  /*4b00*/  IMAD.WIDE.U32 R172, R172, -0x2daee0ad, RZ ;  /* 0xd2511f53acac7825 */ /* 0x000fe200078e00ff */
[----:B------:R-:W-:Y:S01]  /*4b10*/  LOP3.LUT R176, R23, UR10, R176, 0x96, !PT ;  /* 0x0000000a17b07c12 */ /* 0x000fe2000f8e96b0 */
[----:B------:R-:W-:Y:S02]  /*4b20*/  MUFU.EX2 R239, R239 ;  /* 0x000000ef00ef7308 */ /* 0x000fe40000000800 */
[--C-:B------:R-:W-:Y:S01]  /*4b30*/  FFMA.FTZ R237, R43, c[0x0][0x23c], -R229.reuse ;  /* 0x00008f002bed7a23 */ /* 0x100fe200000108e5 */
[----:B------:R-:W-:Y:S01]  /*4b40*/  LOP3.LUT R174, R173, UR8, R22, 0x96, !PT ;  /* 0x00000008adae7c12 */ /* 0x000fe2000f8e9616 */
[--C-:B------:R-:W-:Y:S02]  /*4b50*/  FFMA.FTZ R226, R38, c[0x0][0x23c], -R229.reuse ;  /* 0x00008f0026e27a23 */ /* 0x100fe400000108e5 */
[----:B------:R-:W-:Y:S02]  /*4b60*/  FFMA.FTZ R227, R39, c[0x0][0x23c], -R229 ;  /* 0x00008f0027e37a23 */ /* 0x000fe400000108e5 */
[----:B------:R-:W-:Y:S01]  /*4b70*/  IMAD.WIDE.U32 R174, R174, -0x326172a9, RZ ;  /* 0xcd9e8d57aeae7825 */ /* 0x000fe200078e00ff */
[----:B------:R-:W1:Y:S03]  /*4b80*/  MUFU.EX2 R237, R237 ;  /* 0x000000ed00ed7308 */ /* 0x000e660000000800 */
[----:B------:R-:W-:Y:S01]  /*4b90*/  IMAD.WIDE.U32 R176, R176, -0x326172a9, RZ ;  /* 0xcd9e8d57b0b07825 */ /* 0x000fe200078e00ff */
[----:B------:R-:W-:-:S02]  /*4ba0*/  LOP3.LUT R6, R174, 0xffff, RZ, 0xc0, !PT ;  /* 0x0000ffffae067812 */ /* 0x000fc400078ec0ff */
[----:B------:R-:W-:Y:S01]  /*4bb0*/  LOP3.LUT R21, R174, 0xff, RZ, 0xc0, !PT ;  /* 0x000000ffae157812 */ /* 0x000fe200078ec0ff */
[--C-:B------:R-:W-:Y:S01]  /*4bc0*/  FFMA.FTZ R231, R36, c[0x0][0x23c], -R240.reuse ;  /* 0x00008f0024e77a23 */ /* 0x100fe200000108f0 */
[----:B------:R-:W-:Y:S01]  /*4bd0*/  MUFU.EX2 R226, R226 ;  /* 0x000000e200e27308 */ /* 0x000fe20000000800 */
[----:B------:R-:W-:Y:S01]  /*4be0*/  FFMA.FTZ R230, R37, c[0x0][0x23c], -R240 ;  /* 0x00008f0025e67a23 */ /* 0x000fe200000108f0 */
[----:B------:R-:W-:Y:S01]  /*4bf0*/  SHF.R.U32.HI R6, RZ, 0x8, R6 ;  /* 0x00000008ff067819 */ /* 0x000fe20000011606 */
[----:B------:R-:W-:Y:S01]  /*4c00*/  FFMA.FTZ R235, R40, c[0x0][0x23c], -R240 ;  /* 0x00008f0028eb7a23 */ /* 0x000fe200000108f0 */
[----:B------:R-:W-:Y:S01]  /*4c10*/  LOP3.LUT R25, R175, UR35, R176, 0x96, !PT ;  /* 0x00000023af197c12 */ /* 0x000fe2000f8e96b0 */
[----:B------:R-:W-:Y:S01]  /*4c20*/  FFMA.FTZ R228, R41, c[0x0][0x23c], -R240 ;  /* 0x00008f0029e47a23 */ /* 0x000fe200000108f0 */
[----:B------:R-:W-:Y:S01]  /*4c30*/  PRMT R21, R21, 0x5410, R6 ;  /* 0x0000541015157816 */ /* 0x000fe20000000006 */
[--C-:B------:R-:W-:Y:S01]  /*4c40*/  FFMA.FTZ R127, R35, c[0x0][0x23c], -R229.reuse ;  /* 0x00008f00237f7a23 */ /* 0x100fe200000108e5 */
[----:B------:R-:W2:Y:S01]  /*4c50*/  MUFU.EX2 R227, R227 ;  /* 0x000000e300e37308 */ /* 0x000ea20000000800 */
[----:B------:R-:W-:Y:S01]  /*4c60*/  LOP3.LUT R20, R177, UR9, R20, 0x96, !PT ;  /* 0x00000009b1147c12 */ /* 0x000fe2000f8e9614 */
[----:B------:R-:W-:Y:S01]  /*4c70*/  FFMA.FTZ R123, R34, c[0x0][0x23c], -R229 ;  /* 0x00008f00227b7a23 */ /* 0x000fe200000108e5 */
[----:B------:R-:W-:Y:S01]  /*4c80*/  SHF.R.U32.HI R6, RZ, 0x10, R174 ;  /* 0x00000010ff067819 */ /* 0x000fe200000116ae */
[--C-:B------:R-:W-:Y:S01]  /*4c90*/  FFMA.FTZ R232, R24, c[0x0][0x23c], -R240.reuse ;  /* 0x00008f0018e87a23 */ /* 0x100fe200000108f0 */
[--C-:B------:R-:W-:Y:S01]  /*4ca0*/  SHF.R.U32.HI R22, RZ, 0x10, R25.reuse ;  /* 0x00000010ff167819 */ /* 0x100fe20000011619 */
[----:B------:R-:W-:Y:S01]  /*4cb0*/  IMAD.WIDE.U32 R214, R20, -0x2daee0ad, RZ ;  /* 0xd2511f5314d67825 */ /* 0x000fe200078e00ff */
[C---:B------:R-:W-:Y:S01]  /*4cc0*/  LOP3.LUT R26, R25.reuse, 0xffff, RZ, 0xc0, !PT ;  /* 0x0000ffff191a7812 */ /* 0x040fe200078ec0ff */
[----:B------:R-:W-:Y:S01]  /*4cd0*/  MUFU.EX2 R231, R231 ;  /* 0x000000e700e77308 */ /* 0x000fe20000000800 */
[----:B------:R-:W-:Y:S01]  /*4ce0*/  LOP3.LUT R23, R25, 0xff, RZ, 0xc0, !PT ;  /* 0x000000ff19177812 */ /* 0x000fe200078ec0ff */
[----:B------:R-:W-:Y:S01]  /*4cf0*/  FFMA.FTZ R233, R7, c[0x0][0x23c], -R240 ;  /* 0x00008f0007e97a23 */ /* 0x000fe200000108f0 */
[----:B------:R-:W-:Y:S01]  /*4d00*/  SHF.R.U32.HI R27, RZ, 0x18, R174 ;  /* 0x00000018ff1b7819 */ /* 0x000fe200000116ae */
[--C-:B------:R-:W-:Y:S01]  /*4d10*/  HSET2.LE.AND R21, R21, R236.reuse, PT ;  /* 0x000000ec15157233 */ /* 0x100fe20003803000 */
[----:B------:R-:W-:Y:S01]  /*4d20*/  LOP3.LUT R6, R6, 0xff, RZ, 0xc0, !PT ;  /* 0x000000ff06067812 */ /* 0x000fe200078ec0ff */
[--C-:B------:R-:W-:Y:S01]  /*4d30*/  FFMA.FTZ R234, R28, c[0x0][0x23c], -R240.reuse ;  /* 0x00008f001cea7a23 */ /* 0x100fe200000108f0 */
[----:B------:R-:W-:Y:S01]  /*4d40*/  SHF.R.U32.HI R25, RZ, 0x18, R25 ;  /* 0x00000018ff197819 */ /* 0x000fe20000011619 */
[----:B------:R-:W3:Y:S01]  /*4d50*/  MUFU.EX2 R230, R230 ;  /* 0x000000e600e67308 */ /* 0x000ee20000000800 */
[----:B------:R-:W-:Y:S01]  /*4d60*/  LOP3.LUT R22, R22, 0xff, RZ, 0xc0, !PT ;  /* 0x000000ff16167812 */ /* 0x000fe200078ec0ff */
[----:B------:R-:W-:Y:S01]  /*4d70*/  FFMA.FTZ R171, R29, c[0x0][0x23c], -R240 ;  /* 0x00008f001dab7a23 */ /* 0x000fe200000108f0 */
[----:B-1----:R-:W-:Y:S01]  /*4d80*/  F2FP.PACK_AB R238, R237, R239 ;  /* 0x000000efedee723e */ /* 0x002fe200000000ff */
[--C-:B------:R-:W-:Y:S01]  /*4d90*/  FFMA.FTZ R126, R30, c[0x0][0x23c], -R229.reuse ;  /* 0x00008f001e7e7a23 */ /* 0x100fe200000108e5 */
[----:B--2---:R-:W-:Y:S01]  /*4da0*/  F2FP.PACK_AB R165, R227, R226 ;  /* 0x000000e2e3a5723e */ /* 0x004fe200000000ff */
[----:B------:R-:W-:Y:S01]  /*4db0*/  FFMA.FTZ R170, R31, c[0x0][0x23c], -R229 ;  /* 0x00008f001faa7a23 */ /* 0x000fe200000108e5 */
[----:B------:R-:W-:Y:S01]  /*4dc0*/  PRMT R6, R6, 0x5410, R27 ;  /* 0x0000541006067816 */ /* 0x000fe2000000001b */
[----:B------:R-:W-:Y:S01]  /*4dd0*/  MUFU.EX2 R235, R235 ;  /* 0x000000eb00eb7308 */ /* 0x000fe20000000800 */
[----:B------:R-:W-:Y:S01]  /*4de0*/  PRMT R22, R22, 0x5410, R25 ;  /* 0x0000541016167816 */ /* 0x000fe20000000019 */
[----:B------:R-:W-:Y:S01]  /*4df0*/  LDSM.16.MT88.4 R28, [R204+0x18800] ;  /* 0x01880000cc1c783b */ /* 0x000fe20000004200 */
[----:B------:R-:W-:Y:S01]  /*4e00*/  PRMT R32, R238, 0x7632, R32 ;  /* 0x00007632ee207816 */ /* 0x000fe20000000020 */
[--C-:B------:R-:W-:Y:S01]  /*4e10*/  HSET2.LE.AND R131, R6, R236.reuse, PT ;  /* 0x000000ec06837233 */ /* 0x100fe20003803000 */
[----:B------:R-:W-:Y:S01]  /*4e20*/  LOP3.LUT R4, R214, 0xffff, RZ, 0xc0, !PT ;  /* 0x0000ffffd6047812 */ /* 0x000fe200078ec0ff */
[--C-:B------:R-:W-:Y:S01]  /*4e30*/  HSET2.LE.AND R22, R22, R236.reuse, PT ;  /* 0x000000ec16167233 */ /* 0x100fe20003803000 */
[----:B------:R-:W-:Y:S01]  /*4e40*/  PRMT R35, R165, 0x7632, R35 ;  /* 0x00007632a5237816 */ /* 0x000fe20000000023 */
[----:B------:R-:W1:Y:S01]  /*4e50*/  MUFU.EX2 R228, R228 ;  /* 0x000000e400e47308 */ /* 0x000e620000000800 */
[----:B------:R-:W-:Y:S01]  /*4e60*/  SHF.R.U32.HI R26, RZ, 0x8, R26 ;  /* 0x00000008ff1a7819 */ /* 0x000fe2000001161a */
[----:B------:R-:W-:Y:S01]  /*4e70*/  LDSM.16.MT88.4 R40, [R204+0x1a000] ;  /* 0x01a00000cc28783b */ /* 0x000fe20000004200 */
[----:B---3--:R-:W-:Y:S01]  /*4e80*/  F2FP.PACK_AB R34, R230, R231 ;  /* 0x000000e7e622723e */ /* 0x008fe200000000ff */
[----:B------:R-:W-:Y:S01]  /*4e90*/  FFMA.FTZ R225, R103, c[0x0][0x23c], -R240 ;  /* 0x00008f0067e17a23 */ /* 0x000fe200000108f0 */
[----:B------:R-:W-:Y:S01]  /*4ea0*/  PRMT R129, R238, 0x5410, R32 ;  /* 0x00005410ee817816 */ /* 0x000fe20000000020 */
[----:B------:R-:W-:Y:S01]  /*4eb0*/  FFMA.FTZ R224, R102, c[0x0][0x23c], -R240 ;  /* 0x00008f0066e07a23 */ /* 0x000fe200000108f0 */
[----:B------:R-:W-:Y:S01]  /*4ec0*/  SHF.R.U32.HI R6, RZ, 0x8, R4 ;  /* 0x00000008ff067819 */ /* 0x000fe20000011604 */
[----:B------:R-:W-:Y:S01]  /*4ed0*/  MUFU.EX2 R232, R232 ;  /* 0x000000e800e87308 */ /* 0x000fe20000000800 */
[----:B------:R-:W-:Y:S01]  /*4ee0*/  SHF.R.U32.HI R5, RZ, 0x10, R214 ;  /* 0x00000010ff057819 */ /* 0x000fe200000116d6 */
[----:B------:R-:W-:Y:S01]  /*4ef0*/  FFMA.FTZ R219, R101, c[0x0][0x23c], -R229 ;  /* 0x00008f0065db7a23 */ /* 0x000fe200000108e5 */
[----:B------:R-:W-:Y:S01]  /*4f00*/  PRMT R4, R165, 0x5410, R35 ;  /* 0x00005410a5047816 */ /* 0x000fe20000000023 */
[----:B------:R-:W-:Y:S01]  /*4f10*/  FFMA.FTZ R218, R100, c[0x0][0x23c], -R229 ;  /* 0x00008f0064da7a23 */ /* 0x000fe200000108e5 */
[----:B------:R-:W-:Y:S01]  /*4f20*/  PRMT R23, R23, 0x5410, R26 ;  /* 0x0000541017177816 */ /* 0x000fe2000000001a */
[----:B------:R-:W-:Y:S01]  /*4f30*/  FFMA.FTZ R223, R99, c[0x0][0x23c], -R240 ;  /* 0x00008f0063df7a23 */ /* 0x000fe200000108f0 */
[----:B------:R-:W-:Y:S01]  /*4f40*/  PRMT R33, R34, 0x7632, R33 ;  /* 0x0000763222217816 */ /* 0x000fe20000000021 */
[----:B------:R-:W2:Y:S01]  /*4f50*/  MUFU.EX2 R233, R233 ;  /* 0x000000e900e97308 */ /* 0x000ea20000000800 */
[----:B-1----:R-:W-:Y:S01]  /*4f60*/  F2FP.PACK_AB R125, R228, R235 ;  /* 0x000000ebe47d723e */ /* 0x002fe200000000ff */
[----:B------:R-:W-:Y:S01]  /*4f70*/  HSET2.LE.AND R23, R23, R236, PT ;  /* 0x000000ec17177233 */ /* 0x000fe20003803000 */
[----:B------:R-:W-:Y:S01]  /*4f80*/  LOP3.LUT R129, R22, R129, RZ, 0xc0, !PT ;  /* 0x0000008116817212 */ /* 0x000fe200078ec0ff */
[----:B------:R-:W-:Y:S01]  /*4f90*/  LDSM.16.MT88.4 R24, [R202+0x18800] ;  /* 0x01880000ca18783b */ /* 0x000fe20000004200 */
[----:B------:R-:W-:Y:S01]  /*4fa0*/  SHF.R.U32.HI R22, RZ, 0x18, R214 ;  /* 0x00000018ff167819 */ /* 0x000fe200000116d6 */
[----:B------:R-:W-:Y:S01]  /*4fb0*/  FFMA.FTZ R222, R98, c[0x0][0x23c], -R240 ;  /* 0x00008f0062de7a23 */ /* 0x000fe200000108f0 */
[----:B------:R-:W-:Y:S01]  /*4fc0*/  LOP3.LUT R5, R5, 0xff, RZ, 0xc0, !PT ;  /* 0x000000ff05057812 */ /* 0x000fe200078ec0ff */
[----:B------:R-:W-:Y:S01]  /*4fd0*/  MUFU.EX2 R123, R123 ;  /* 0x0000007b007b7308 */ /* 0x000fe20000000800 */
[----:B------:R-:W-:Y:S01]  /*4fe0*/  LOP3.LUT R131, R131, R4, RZ, 0xc0, !PT ;  /* 0x0000000483837212 */ /* 0x000fe200078ec0ff */
[----:B------:R-:W-:Y:S01]  /*4ff0*/  FFMA.FTZ R217, R97, c[0x0][0x23c], -R229 ;  /* 0x00008f0061d97a23 */ /* 0x000fe200000108e5 */
[----:B------:R-:W-:Y:S01]  /*5000*/  PRMT R124, R125, 0x7632, R124 ;  /* 0x000076327d7c7816 */ /* 0x000fe2000000007c */
[----:B------:R-:W-:Y:S01]  /*5010*/  FFMA.FTZ R221, R95, c[0x0][0x23c], -R240 ;  /* 0x00008f005fdd7a23 */ /* 0x000fe200000108f0 */
[----:B------:R-:W-:Y:S01]  /*5020*/  LOP3.LUT R4, R215, UR7, R172, 0x96, !PT ;  /* 0x00000007d7047c12 */ /* 0x000fe2000f8e96ac */
[----:B------:R-:W-:Y:S01]  /*5030*/  FFMA.FTZ R220, R94, c[0x0][0x23c], -R240 ;  /* 0x00008f005edc7a23 */ /* 0x000fe200000108f0 */
[----:B------:R-:W-:Y:S01]  /*5040*/  PRMT R130, R34, 0x5410, R33 ;  /* 0x0000541022827816 */ /* 0x000fe20000000021 */
[----:B------:R-:W1:Y:S01]  /*5050*/  MUFU.EX2 R127, R127 ;  /* 0x0000007f007f7308 */ /* 0x000e620000000800 */
[----:B------:R-:W-:-:S02]  /*5060*/  PRMT R22, R5, 0x5410, R22 ;  /* 0x0000541005167816 */ /* 0x000fc40000000016 */
[----:B------:R-:W-:Y:S02]  /*5070*/  PRMT R128, R125, 0x5410, R124 ;  /* 0x000054107d807816 */ /* 0x000fe4000000007c */
[C---:B------:R-:W-:Y:S02]  /*5080*/  LOP3.LUT R5, R4.reuse, 0xffff, RZ, 0xc0, !PT ;  /* 0x0000ffff04057812 */ /* 0x040fe400078ec0ff */
[----:B------:R-:W-:Y:S01]  /*5090*/  SHF.R.U32.HI R20, RZ, 0x10, R4 ;  /* 0x00000010ff147819 */ /* 0x000fe20000011604 */
[----:B------:R-:W-:Y:S01]  /*50a0*/  MUFU.EX2 R234, R234 ;  /* 0x000000ea00ea7308 */ /* 0x000fe20000000800 */
[----:B------:R-:W-:Y:S02]  /*50b0*/  LOP3.LUT R130, R21, R130, RZ, 0xc0, !PT ;  /* 0x0000008215827212 */ /* 0x000fe400078ec0ff */
[----:B------:R-:W-:Y:S02]  /*50c0*/  LOP3.LUT R21, R4, 0xff, RZ, 0xc0, !PT ;  /* 0x000000ff04157812 */ /* 0x000fe400078ec0ff */
[----:B------:R-:W-:-:S02]  /*50d0*/  LOP3.LUT R128, R23, R128, RZ, 0xc0, !PT ;  /* 0x0000008017807212 */ /* 0x000fc400078ec0ff */
[----:B------:R-:W-:Y:S01]  /*50e0*/  SHF.R.U32.HI R5, RZ, 0x8, R5 ;  /* 0x00000008ff057819 */ /* 0x000fe20000011605 */
[----:B------:R-:W3:Y:S01]  /*50f0*/  MUFU.EX2 R171, R171 ;  /* 0x000000ab00ab7308 */ /* 0x000ee20000000800 */
[----:B------:R-:W-:Y:S02]  /*5100*/  SHF.R.U32.HI R4, RZ, 0x18, R4 ;  /* 0x00000018ff047819 */ /* 0x000fe40000011604 */
[----:B------:R-:W-:Y:S01]  /*5110*/  LOP3.LUT R23, R214, 0xff, RZ, 0xc0, !PT ;  /* 0x000000ffd6177812 */ /* 0x000fe200078ec0ff */
[----:B------:R-:W-:Y:S01]  /*5120*/  HMMA.16816.F32 R148, R128, R152, RZ ;  /* 0x000000988094723c */ /* 0x000fe200000018ff */
[----:B------:R-:W-:Y:S02]  /*5130*/  LOP3.LUT R20, R20, 0xff, RZ, 0xc0, !PT ;  /* 0x000000ff14147812 */ /* 0x000fe400078ec0ff */
[----:B------:R-:W-:Y:S01]  /*5140*/  PRMT R23, R23, 0x5410, R6 ;  /* 0x0000541017177816 */ /* 0x000fe20000000006 */
[----:B------:R-:W-:Y:S01]  /*5150*/  MUFU.EX2 R126, R126 ;  /* 0x0000007e007e7308 */ /* 0x000fe20000000800 */
[----:B------:R-:W-:-:S02]  /*5160*/  PRMT R21, R21, 0x5410, R5 ;  /* 0x0000541015157816 */ /* 0x000fc40000000005 */
[----:B------:R-:W-:Y:S01]  /*5170*/  PRMT R20, R20, 0x5410, R4 ;  /* 0x0000541014147816 */ /* 0x000fe20000000004 */
[C---:B------:R-:W-:Y:S01]  /*5180*/  HMMA.16816.F32 R152, R128.reuse, R154, RZ ;  /* 0x0000009a8098723c */ /* 0x040fe200000018ff */
[----:B------:R-:W4:Y:S01]  /*5190*/  LDSM.16.MT88.4 R4, [R201+0x18800] ;  /* 0x01880000c904783b */ /* 0x000f220000004200 */
[----:B--2---:R-:W-:Y:S01]  /*51a0*/  F2FP.PACK_AB R167, R233, R232 ;  /* 0x000000e8e9a7723e */ /* 0x004fe200000000ff */
[--C-:B------:R-:W-:Y:S01]  /*51b0*/  HSET2.LE.AND R36, R21, R236.reuse, PT ;  /* 0x000000ec15247233 */ /* 0x100fe20003803000 */
[----:B------:R-:W2:Y:S01]  /*51c0*/  MUFU.EX2 R170, R170 ;  /* 0x000000aa00aa7308 */ /* 0x000ea20000000800 */
[----:B-1----:R-:W-:Y:S01]  /*51d0*/  F2FP.PACK_AB R169, R127, R123 ;  /* 0x0000007b7fa9723e */ /* 0x002fe200000000ff */
[----:B------:R-:W-:Y:S01]  /*51e0*/  HSET2.LE.AND R21, R20, R236, PT ;  /* 0x000000ec14157233 */ /* 0x000fe20003803000 */
[----:B------:R-:W-:Y:S01]  /*51f0*/  PRMT R166, R167, 0x7632, R166 ;  /* 0x00007632a7a67816 */ /* 0x000fe200000000a6 */
[----:B------:R-:W-:Y:S01]  /*5200*/  HMMA.16816.F32 R132, R128, R136, RZ ;  /* 0x000000888084723c */ /* 0x000fe200000018ff */
[----:B------:R-:W-:-:S02]  /*5210*/  PRMT R168, R169, 0x7632, R168 ;  /* 0x00007632a9a87816 */ /* 0x000fc400000000a8 */
[----:B------:R-:W-:Y:S01]  /*5220*/  PRMT R20, R167, 0x5410, R166 ;  /* 0x00005410a7147816 */ /* 0x000fe200000000a6 */
[----:B------:R-:W-:Y:S01]  /*5230*/  MUFU.EX2 R225, R225 ;  /* 0x000000e100e17308 */ /* 0x000fe20000000800 */
[----:B---3--:R-:W-:Y:S02]  /*5240*/  F2FP.PACK_AB R211, R171, R234 ;  /* 0x000000eaabd3723e */ /* 0x008fe400000000ff */
[----:B------:R-:W-:Y:S01]  /*5250*/  LOP3.LUT R20, R36, R20, RZ, 0xc0, !PT ;  /* 0x0000001424147212 */ /* 0x000fe200078ec0ff */
[----:B------:R-:W-:Y:S01]  /*5260*/  HMMA.16816.F32 R136, R128, R138, RZ ;  /* 0x0000008a8088723c */ /* 0x000fe200000018ff */
[----:B------:R-:W-:Y:S02]  /*5270*/  PRMT R36, R169, 0x5410, R168 ;  /* 0x00005410a9247816 */ /* 0x000fe400000000a8 */
[----:B------:R-:W-:Y:S01]  /*5280*/  PRMT R183, R211, 0x7632, R183 ;  /* 0x00007632d3b77816 */ /* 0x000fe200000000b7 */
[----:B------:R-:W-:Y:S01]  /*5290*/  MUFU.EX2 R224, R224 ;  /* 0x000000e000e07308 */ /* 0x000fe20000000800 */
[----:B--2---:R-:W-:-:S02]  /*52a0*/  F2FP.PACK_AB R213, R170, R126 ;  /* 0x0000007eaad5723e */ /* 0x004fc400000000ff */
[----:B------:R-:W-:Y:S01]  /*52b0*/  LOP3.LUT R21, R21, R36, RZ, 0xc0, !PT ;  /* 0x0000002415157212 */ /* 0x000fe200078ec0ff */
[--C-:B------:R-:W-:Y:S01]  /*52c0*/  HSET2.LE.AND R36, R23, R236.reuse, PT ;  /* 0x000000ec17247233 */ /* 0x100fe20003803000 */
[----:B------:R-:W-:Y:S01]  /*52d0*/  PRMT R212, R213, 0x7632, R212 ;  /* 0x00007632d5d47816 */ /* 0x000fe200000000d4 */
[----:B------:R-:W-:Y:S01]  /*52e0*/  HSET2.LE.AND R23, R22, R236, PT ;  /* 0x000000ec16177233 */ /* 0x000fe20003803000 */
[----:B------:R-:W-:Y:S01]  /*52f0*/  PRMT R22, R211, 0x5410, R183 ;  /* 0x00005410d3167816 */ /* 0x000fe200000000b7 */
[----:B------:R-:W-:Y:S01]  /*5300*/  HMMA.16816.F32 R140, R128, R144, RZ ;  /* 0x00000090808c723c */ /* 0x000fe200000018ff */
[----:B------:R-:W-:Y:S02]  /*5310*/  MUFU.EX2 R219, R219 ;  /* 0x000000db00db7308 */ /* 0x000fe40000000800 */
[----:B------:R-:W-:Y:S02]  /*5320*/  LOP3.LUT R22, R36, R22, RZ, 0xc0, !PT ;  /* 0x0000001624167212 */ /* 0x000fe400078ec0ff */
[----:B------:R-:W-:-:S03]  /*5330*/  PRMT R36, R213, 0x5410, R212 ;  /* 0x00005410d5247816 */ /* 0x000fc600000000d4 */
[----:B------:R-:W-:Y:S01]  /*5340*/  HMMA.16816.F32 R144, R128, R146, RZ ;  /* 0x000000928090723c */ /* 0x000fe200000018ff */
[----:B------:R-:W-:Y:S01]  /*5350*/  LOP3.LUT R23, R23, R36, RZ, 0xc0, !PT ;  /* 0x0000002417177212 */ /* 0x000fe200078ec0ff */
[----:B------:R-:W1:Y:S06]  /*5360*/  MUFU.EX2 R218, R218 ;  /* 0x000000da00da7308 */ /* 0x000e6c0000000800 */
[C---:B----4-:R-:W-:Y:S02]  /*5370*/  HMMA.16816.F32 R148, R20.reuse, R4, R148 ;  /* 0x000000041494723c */ /* 0x050fe40000001894 */
[----:B------:R-:W-:Y:S06]  /*5380*/  MUFU.EX2 R223, R223 ;  /* 0x000000df00df7308 */ /* 0x000fec0000000800 */
[C---:B------:R-:W-:Y:S01]  /*5390*/  HMMA.16816.F32 R152, R20.reuse, R6, R152 ;  /* 0x000000061498723c */ /* 0x040fe20000001898 */
[----:B------:R-:W2:Y:S01]  /*53a0*/  LDSM.16.MT88.4 R4, [R204+0x1a800] ;  /* 0x01a80000cc04783b */ /* 0x000ea20000004200 */
[----:B-1----:R-:W-:Y:S01]  /*53b0*/  F2FP.PACK_AB R182, R218, R219 ;  /* 0x000000dbdab6723e */ /* 0x002fe200000000ff */
[----:B------:R-:W1:Y:S05]  /*53c0*/  MUFU.EX2 R222, R222 ;  /* 0x000000de00de7308 */ /* 0x000e6a0000000800 */
[C---:B------:R-:W-:Y:S03]  /*53d0*/  HMMA.16816.F32 R132, R20.reuse, R28, R132 ;  /* 0x0000001c1484723c */ /* 0x040fe60000001884 */
[----:B------:R-:W-:Y:S05]  /*53e0*/  MUFU.EX2 R217, R217 ;  /* 0x000000d900d97308 */ /* 0x000fea0000000800 */
[----:B------:R-:W-:Y:S01]  /*53f0*/  HMMA.16816.F32 R136, R20, R30, R136 ;  /* 0x0000001e1488723c */ /* 0x000fe20000001888 */
[----:B------:R-:W3:Y:S02]  /*5400*/  LDSM.16.MT88.4 R28, [R200+0x18800] ;  /* 0x01880000c81c783b */ /* 0x000ee40000004200 */
[----:B------:R-:W-:Y:S05]  /*5410*/  MUFU.EX2 R221, R221 ;  /* 0x000000dd00dd7308 */ /* 0x000fea0000000800 */
[C---:B------:R-:W-:Y:S03]  /*5420*/  HMMA.16816.F32 R36, R128.reuse, R40, RZ ;  /* 0x000000288024723c */ /* 0x040fe600000018ff */
[----:B------:R-:W-:Y:S05]  /*5430*/  MUFU.EX2 R220, R220 ;  /* 0x000000dc00dc7308 */ /* 0x000fea0000000800 */
[----:B------:R-:W-:Y:S08]  /*5440*/  HMMA.16816.F32 R40, R128, R42, RZ ;  /* 0x0000002a8028723c */ /* 0x000ff000000018ff */
[C---:B------:R-:W-:Y:S08]  /*5450*/  HMMA.16816.F32 R140, R20.reuse, R24, R140 ;  /* 0x00000018148c723c */ /* 0x040ff0000000188c */
[----:B------:R-:W-:Y:S01]  /*5460*/  HMMA.16816.F32 R144, R20, R26, R144 ;  /* 0x0000001a1490723c */ /* 0x000fe20000001890 */
[----:B------:R-:W4:Y:S07]  /*5470*/  LDSM.16.MT88.4 R24, [R201+0x1a800] ;  /* 0x01a80000c918783b */ /* 0x000f2e0000004200 */
[C---:B------:R-:W-:Y:S08]  /*5480*/  HMMA.16816.F32 R156, R128.reuse, R160, RZ ;  /* 0x000000a0809c723c */ /* 0x040ff000000018ff */
[----:B------:R-:W-:Y:S08]  /*5490*/  HMMA.16816.F32 R160, R128, R162, RZ ;  /* 0x000000a280a0723c */ /* 0x000ff000000018ff */
[C---:B--2---:R-:W-:Y:S08]  /*54a0*/  HMMA.16816.F32 R36, R20.reuse, R4, R36 ;  /* 0x000000041424723c */ /* 0x044ff00000001824 */
[----:B------:R-:W-:Y:S01]  /*54b0*/  HMMA.16816.F32 R40, R20, R6, R40 ;  /* 0x000000061428723c */ /* 0x000fe20000001828 */
[----:B------:R-:W2:Y:S07]  /*54c0*/  LDSM.16.MT88.4 R4, [R204+0x1c800] ;  /* 0x01c80000cc04783b */ /* 0x000eae0000004200 */
[C---:B------:R-:W-:Y:S08]  /*54d0*/  HMMA.16816.F32 R52, R128.reuse, R56, RZ ;  /* 0x000000388034723c */ /* 0x040ff000000018ff */
[C---:B------:R-:W-:Y:S08]  /*54e0*/  HMMA.16816.F32 R56, R128.reuse, R58, RZ ;  /* 0x0000003a8038723c */ /* 0x040ff000000018ff */
[C---:B------:R-:W-:Y:S08]  /*54f0*/  HMMA.16816.F32 R44, R128.reuse, R48, RZ ;  /* 0x00000030802c723c */ /* 0x040ff000000018ff */
[----:B------:R-:W-:Y:S08]  /*5500*/  HMMA.16816.F32 R48, R128, R50, RZ ;  /* 0x000000328030723c */ /* 0x000ff000000018ff */
[C---:B---3--:R-:W-:Y:S08]  /*5510*/  HMMA.16816.F32 R156, R20.reuse, R28, R156 ;  /* 0x0000001c149c723c */ /* 0x048ff0000000189c */
[----:B------:R-:W-:Y:S01]  /*5520*/  HMMA.16816.F32 R160, R20, R30, R160 ;  /* 0x0000001e14a0723c */ /* 0x000fe200000018a0 */
[----:B------:R-:W3:Y:S07]  /*5530*/  LDSM.16.MT88.4 R28, [R200+0x1a800] ;  /* 0x01a80000c81c783b */ /* 0x000eee0000004200 */
[C---:B------:R-:W-:Y:S08]  /*5540*/  HMMA.16816.F32 R68, R128.reuse, R72, RZ ;  /* 0x000000488044723c */ /* 0x040ff000000018ff */
[----:B------:R-:W-:Y:S08]  /*5550*/  HMMA.16816.F32 R72, R128, R74, RZ ;  /* 0x0000004a8048723c */ /* 0x000ff000000018ff */
[C---:B----4-:R-:W-:Y:S08]  /*5560*/  HMMA.16816.F32 R52, R20.reuse, R24, R52 ;  /* 0x000000181434723c */ /* 0x050ff00000001834 */
[C---:B------:R-:W-:Y:S01]  /*5570*/  HMMA.16816.F32 R56, R20.reuse, R26, R56 ;  /* 0x0000001a1438723c */ /* 0x040fe20000001838 */
[----:B------:R-:W4:Y:S07]  /*5580*/  LDSM.16.MT88.4 R24, [R202+0x1c800] ;  /* 0x01c80000ca18783b */ /* 0x000f2e0000004200 */
[C---:B------:R-:W-:Y:S08]  /*5590*/  HMMA.16816.F32 R44, R20.reuse, R60, R44 ;  /* 0x0000003c142c723c */ /* 0x040ff0000000182c */
[----:B------:R-:W-:Y:S08]  /*55a0*/  HMMA.16816.F32 R48, R20, R62, R48 ;  /* 0x0000003e1430723c */ /* 0x000ff00000001830 */
[----:B------:R-:W-:Y:S08]  /*55b0*/  HMMA.16816.F32 R60, R128, R64, RZ ;  /* 0x00000040803c723c */ /* 0x000ff000000018ff */
[C---:B--2---:R-:W-:Y:S08]  /*55c0*/  HMMA.16816.F32 R68, R20.reuse, R4, R68 ;  /* 0x000000041444723c */ /* 0x044ff00000001844 */
[----:B------:R-:W-:Y:S01]  /*55d0*/  HMMA.16816.F32 R72, R20, R6, R72 ;  /* 0x000000061448723c */ /* 0x000fe20000001848 */
[----:B------:R-:W2:Y:S07]  /*55e0*/  LDSM.16.MT88.4 R4, [R201+0x1c800] ;  /* 0x01c80000c904783b */ /* 0x000eae0000004200 */
[----:B------:R-:W-:Y:S08]  /*55f0*/  HMMA.16816.F32 R76, R128, R80, RZ ;  /* 0x00000050804c723c */ /* 0x000ff000000018ff */
[----:B---3--:R-:W-:Y:S07]  /*5600*/  HMMA.16816.F32 R60, R20, R28, R60 ;  /* 0x0000001c143c723c */ /* 0x008fee000000183c */
[----:B------:R-:W-:Y:S01]  /*5610*/  IMAD.WIDE.U32 R28, R84, -0x326172a9, RZ ;  /* 0xcd9e8d57541c7825 */ /* 0x000fe200078e00ff */
[----:B------:R-:W-:Y:S04]  /*5620*/  HMMA.16816.F32 R80, R128, R82, RZ ;  /* 0x000000528050723c */ /* 0x000fe800000018ff */
[----:B------:R-:W-:-:S02]  /*5630*/  LOP3.LUT R180, R29, UR34, R180, 0x96, !PT ;  /* 0x000000221db47c12 */ /* 0x000fc4000f8e96b4 */
[----:B------:R-:W-:Y:S02]  /*5640*/  LOP3.LUT R28, R19, UR15, R28, 0x96, !PT ;  /* 0x0000000f131c7c12 */ /* 0x000fe4000f8e961c */
[----:B------:R-:W-:Y:S01]  /*5650*/  HMMA.16816.F32 R84, R128, R88, RZ ;  /* 0x000000588054723c */ /* 0x000fe200000018ff */
[----:B------:R-:W-:-:S05]  /*5660*/  IMAD.WIDE.U32 R180, R180, -0x2daee0ad, RZ ;  /* 0xd2511f53b4b47825 */ /* 0x000fca00078e00ff */
[----:B------:R-:W-:Y:S02]  /*5670*/  LOP3.LUT R179, R181, UR14, R178, 0x96, !PT ;  /* 0x0000000eb5b37c12 */ /* 0x000fe4000f8e96b2 */
[C---:B----4-:R-:W-:Y:S07]  /*5680*/  HMMA.16816.F32 R76, R20.reuse, R24, R76 ;  /* 0x00000018144c723c */ /* 0x050fee000000184c */
[----:B------:R-:W-:Y:S01]  /*5690*/  IMAD.WIDE.U32 R24, R28, -0x2daee0ad, RZ ;  /* 0xd2511f531c187825 */ /* 0x000fe200078e00ff */
[----:B------:R-:W-:Y:S03]  /*56a0*/  HMMA.16816.F32 R80, R20, R26, R80 ;  /* 0x0000001a1450723c */ /* 0x000fe60000001850 */
[----:B------:R-:W-:Y:S01]  /*56b0*/  IMAD.WIDE.U32 R28, R179, -0x326172a9, RZ ;  /* 0xcd9e8d57b31c7825 */ /* 0x000fe200078e00ff */
[----:B------:R-:W-:-:S04]  /*56c0*/  LOP3.LUT R178, R25, UR12, R180, 0x96, !PT ;  /* 0x0000000c19b27c12 */ /* 0x000fc8000f8e96b4 */
[----:B--2---:R-:W-:Y:S01]  /*56d0*/  HMMA.16816.F32 R84, R20, R4, R84 ;  /* 0x000000041454723c */ /* 0x004fe20000001854 */
[----:B------:R-:W-:-:S05]  /*56e0*/  IMAD.WIDE.U32 R178, R178, -0x326172a9, RZ ;  /* 0xcd9e8d57b2b27825 */ /* 0x000fca00078e00ff */
[----:B------:R-:W-:Y:S02]  /*56f0*/  LOP3.LUT R26, R179, UR11, R28, 0x96, !PT ;  /* 0x0000000bb31a7c12 */ /* 0x000fe4000f8e961c */
[----:B------:R-:W-:Y:S01]  /*5700*/  LOP3.LUT R4, R29, UR13, R18, 0x96, !PT ;  /* 0x0000000d1d047c12 */ /* 0x000fe2000f8e9612 */
[----:B------:R-:W-:Y:S01]  /*5710*/  HMMA.16816.F32 R88, R128, R90, RZ ;  /* 0x0000005a8058723c */ /* 0x000fe200000018ff */
[----:B------:R-:W-:Y:S01]  /*5720*/  LOP3.LUT R28, R179, UR11, R28, 0x96, !PT ;  /* 0x0000000bb31c7c12 */ /* 0x000fe2000f8e961c */
[----:B------:R-:W-:Y:S01]  /*5730*/  IMAD.WIDE.U32 R26, R26, -0x2daee0ad, RZ ;  /* 0xd2511f531a1a7825 */ /* 0x000fe200078e00ff */
[----:B------:R-:W-:-:S03]  /*5740*/  LOP3.LUT R29, R29, UR13, R18, 0x96, !PT ;  /* 0x0000000d1d1d7c12 */ /* 0x000fc6000f8e9612 */
[----:B------:R-:W-:Y:S02]  /*5750*/  IMAD.WIDE.U32 R4, R4, -0x2daee0ad, RZ ;  /* 0xd2511f5304047825 */ /* 0x000fe400078e00ff */
[----:B------:R-:W-:Y:S02]  /*5760*/  HMMA.16816.F32 R64, R128, R66, RZ ;  /* 0x000000428040723c */ /* 0x000fe400000018ff */
[----:B------:R-:W-:Y:S01]  /*5770*/  IMAD.WIDE.U32 R12, R28, -0x2daee0ad, RZ ;  /* 0xd2511f531c0c7825 */ /* 0x000fe200078e00ff */
[----:B------:R-:W-:Y:S02]  /*5780*/  LOP3.LUT R25, R5, UR10, R24, 0x96, !PT ;  /* 0x0000000a05197c12 */ /* 0x000fe4000f8e9618 */
[----:B------:R-:W-:Y:S01]  /*5790*/  LOP3.LUT R5, R27, UR8, R4, 0x96, !PT ;  /* 0x000000081b057c12 */ /* 0x000fe2000f8e9604 */
[----:B------:R-:W-:Y:S01]  /*57a0*/  IMAD R29, R29, -0x2daee0ad, RZ ;  /* 0xd2511f531d1d7824 */ /* 0x000fe200078e02ff */
[----:B------:R-:W-:Y:S01]  /*57b0*/  LOP3.LUT R4, R175, UR35, R176, 0x96, !PT ;  /* 0x00000023af047c12 */ /* 0x000fe2000f8e96b0 */
[----:B------:R-:W-:Y:S01]  /*57c0*/  IMAD.WIDE.U32 R180, R25, -0x326172a9, RZ ;  /* 0xcd9e8d5719b47825 */ /* 0x000fe200078e00ff */
[----:B------:R-:W-:-:S02]  /*57d0*/  LOP3.LUT R24, R174, 0xff, RZ, 0xc0, !PT ;  /* 0x000000ffae187812 */ /* 0x000fc400078ec0ff */
[----:B------:R-:W-:Y:S01]  /*57e0*/  LOP3.LUT R29, R13, UR8, R29, 0x96, !PT ;  /* 0x000000080d1d7c12 */ /* 0x000fe2000f8e961d */
[----:B------:R-:W-:Y:S01]  /*57f0*/  IMAD.WIDE.U32 R176, R5, -0x326172a9, RZ ;  /* 0xcd9e8d5705b07825 */ /* 0x000fe200078e00ff */
[----:B------:R-:W-:Y:S02]  /*5800*/  ISETP.GE.U32.AND P6, PT, R243, R24, PT ;  /* 0x00000018f300720c */ /* 0x000fe40003fc6070 */
[----:B------:R-:W-:Y:S01]  /*5810*/  LOP3.LUT R242, R181, UR9, R178, 0x96, !PT ;  /* 0x00000009b5f27c12 */ /* 0x000fe2000f8e96b2 */
[----:B------:R-:W-:Y:S01]  /*5820*/  HMMA.16816.F32 R88, R20, R6, R88 ;  /* 0x000000061458723c */ /* 0x000fe20000001858 */
[----:B------:R-:W-:Y:S02]  /*5830*/  LOP3.LUT R27, R177, UR35, R180, 0x96, !PT ;  /* 0x00000023b11b7c12 */ /* 0x000fe4000f8e96b4 */
[----:B------:R-:W-:Y:S02]  /*5840*/  LOP3.LUT R28, R176, 0xff, RZ, 0xc0, !PT ;  /* 0x000000ffb01c7812 */ /* 0x000fe400078ec0ff */
[----:B------:R-:W-:-:S02]  /*5850*/  LOP3.LUT R24, R27, 0xffff, RZ, 0xc0, !PT ;  /* 0x0000ffff1b187812 */ /* 0x000fc400078ec0ff */
[----:B------:R-:W-:Y:S01]  /*5860*/  ISETP.GE.U32.AND P2, PT, R243, R28, PT ;  /* 0x0000001cf300720c */ /* 0x000fe20003f46070 */
[----:B------:R-:W-:Y:S01]  /*5870*/  HMMA.16816.F32 R64, R20, R30, R64 ;  /* 0x0000001e1440723c */ /* 0x000fe20000001840 */
[----:B------:R-:W-:Y:S02]  /*5880*/  SHF.R.U32.HI R24, RZ, 0x8, R24 ;  /* 0x00000008ff187819 */ /* 0x000fe40000011618 */
[----:B------:R-:W-:Y:S02]  /*5890*/  LOP3.LUT R28, R27, 0xff, RZ, 0xc0, !PT ;  /* 0x000000ff1b1c7812 */ /* 0x000fe400078ec0ff */
[----:B------:R-:W-:Y:S02]  /*58a0*/  LOP3.LUT R24, R24, 0xffff, RZ, 0xc0, !PT ;  /* 0x0000ffff18187812 */ /* 0x000fe400078ec0ff */
[----:B------:R-:W-:Y:S02]  /*58b0*/  LOP3.LUT R7, R176, 0xffff, RZ, 0xc0, !PT ;  /* 0x0000ffffb0077812 */ /* 0x000fe400078ec0ff */
[----:B------:R-:W-:-:S02]  /*58c0*/  SHF.R.U32.HI R25, RZ, 0x10, R176 ;  /* 0x00000010ff197819 */ /* 0x000fc400000116b0 */
[----:B------:R-:W-:Y:S01]  /*58d0*/  SHF.R.U32.HI R5, RZ, 0x18, R176 ;  /* 0x00000018ff057819 */ /* 0x000fe200000116b0 */
[----:B------:R-:W-:Y:S01]  /*58e0*/  IMAD.WIDE.U32 R176, R29, -0x326172a9, RZ ;  /* 0xcd9e8d571db07825 */ /* 0x000fe200078e00ff */
[C---:B------:R-:W-:Y:S02]  /*58f0*/  ISETP.GE.U32.AND P4, PT, R243.reuse, R28, PT ;  /* 0x0000001cf300720c */ /* 0x040fe40003f86070 */
[----:B------:R-:W-:Y:S02]  /*5900*/  ISETP.GE.U32.AND P5, PT, R243, R24, PT ;  /* 0x00000018f300720c */ /* 0x000fe40003fa6070 */
[----:B------:R-:W-:Y:S02]  /*5910*/  LOP3.LUT R241, R177, UR35, R180, 0x96, !PT ;  /* 0x00000023b1f17c12 */ /* 0x000fe4000f8e96b4 */
[----:B------:R-:W-:Y:S02]  /*5920*/  F2FP.PACK_AB R180, R224, R225 ;  /* 0x000000e1e0b4723e */ /* 0x000fe400000000ff */
[----:B------:R-:W-:-:S02]  /*5930*/  SHF.R.U32.HI R28, RZ, 0x18, R27 ;  /* 0x00000018ff1c7819 */ /* 0x000fc4000001161b */
[C---:B------:R-:W-:Y:S02]  /*5940*/  PRMT R179, R180.reuse, 0x7632, R179 ;  /* 0x00007632b4b37816 */ /* 0x040fe400000000b3 */
[----:B------:R-:W-:Y:S01]  /*5950*/  SHF.R.U32.HI R27, RZ, 0x10, R27 ;  /* 0x00000010ff1b7819 */ /* 0x000fe2000001161b */
[----:B------:R-:W-:Y:S01]  /*5960*/  @!P4 HADD2 R120, -R180.H0_H0, -RZ.H0_H0 ;  /* 0xa00000ffb478c230 */ /* 0x000fe20000000900 */
[----:B------:R-:W-:Y:S01]  /*5970*/  PRMT R24, R180, 0x5410, R179 ;  /* 0x00005410b4187816 */ /* 0x000fe200000000b3 */
[----:B------:R-:W-:Y:S01]  /*5980*/  @!P5 HADD2 R115, -R179.H0_H0, -RZ.H0_H0 ;  /* 0xa00000ffb373d230 */ /* 0x000fe20000000900 */
[----:B------:R-:W-:Y:S02]  /*5990*/  LOP3.LUT R27, R27, 0xff, RZ, 0xc0, !PT ;  /* 0x000000ff1b1b7812 */ /* 0x000fe400078ec0ff */
[----:B------:R-:W-:Y:S02]  /*59a0*/  @!P4 PRMT R180, R120, 0x5410, RZ ;  /* 0x0000541078b4c816 */ /* 0x000fe400000000ff */
[----:B------:R-:W-:-:S02]  /*59b0*/  ISETP.GE.U32.AND P4, PT, R243, R28, PT ;  /* 0x0000001cf300720c */ /* 0x000fc40003f86070 */
[----:B------:R-:W-:Y:S02]  /*59c0*/  @!P5 PRMT R179, R115, 0x5410, RZ ;  /* 0x0000541073b3d816 */ /* 0x000fe400000000ff */
[----:B------:R-:W-:Y:S02]  /*59d0*/  ISETP.GE.U32.AND P5, PT, R243, R27, PT ;  /* 0x0000001bf300720c */ /* 0x000fe40003fa6070 */
[----:B------:R-:W-:Y:S02]  /*59e0*/  LOP3.LUT R6, R181, UR9, R178, 0x96, !PT ;  /* 0x00000009b5067c12 */ /* 0x000fe4000f8e96b2 */
[----:B------:R-:W-:Y:S02]  /*59f0*/  LOP3.LUT R216, R176, 0xff, RZ, 0xc0, !PT ;  /* 0x000000ffb0d87812 */ /* 0x000fe400078ec0ff */
[----:B------:R-:W-:Y:S02]  /*5a00*/  PRMT R181, R182, 0x7632, R181 ;  /* 0x00007632b6b57816 */ /* 0x000fe400000000b5 */
[----:B------:R-:W-:Y:S01]  /*5a10*/  SHF.R.U32.HI R7, RZ, 0x8, R7 ;  /* 0x00000008ff077819 */ /* 0x000fe20000011607 */
[----:B------:R-:W-:Y:S01]  /*5a20*/  IMAD.MOV.U32 R120, RZ, RZ, R216 ;  /* 0x000000ffff787224 */ /* 0x000fe200078e00d8 */
[----:B------:R-:W-:Y:S01]  /*5a30*/  LOP3.LUT R27, R25, 0xff, RZ, 0xc0, !PT ;  /* 0x000000ff191b7812 */ /* 0x000fe200078ec0ff */
[----:B------:R-:W-:Y:S01]  /*5a40*/  @!P4 HADD2 R114, -R181.H0_H0, -RZ.H0_H0 ;  /* 0xa00000ffb572c230 */ /* 0x000fe20000000900 */
[----:B------:R-:W-:Y:S01]  /*5a50*/  FFMA.FTZ R216, R96, c[0x0][0x23c], -R229 ;  /* 0x00008f0060d87a23 */ /* 0x000fe200000108e5 */
[----:B------:R-:W-:Y:S01]  /*5a60*/  @!P5 HADD2 R113, -R182.H0_H0, -RZ.H0_H0 ;  /* 0xa00000ffb671d230 */ /* 0x000fe20000000900 */
[----:B------:R-:W-:-:S02]  /*5a70*/  PRMT R25, R182, 0x5410, R181 ;  /* 0x00005410b6197816 */ /* 0x000fc400000000b5 */
[----:B------:R-:W-:Y:S01]  /*5a80*/  @!P4 PRMT R181, R114, 0x5410, RZ ;  /* 0x0000541072b5c816 */ /* 0x000fe200000000ff */
[----:B------:R-:W-:Y:S01]  /*5a90*/  IMAD.WIDE.U32 R114, R6, -0x2daee0ad, RZ ;  /* 0xd2511f5306727825 */ /* 0x000fe200078e00ff */
[----:B------:R-:W-:Y:S01]  /*5aa0*/  LOP3.LUT R7, R7, 0xffff, RZ, 0xc0, !PT ;  /* 0x0000ffff07077812 */ /* 0x000fe200078ec0ff */
[----:B------:R-:W2:Y:S01]  /*5ab0*/  MUFU.EX2 R216, R216 ;  /* 0x000000d800d87308 */ /* 0x000ea20000000800 */
[----:B------:R-:W-:Y:S01]  /*5ac0*/  @!P5 PRMT R182, R113, 0x5410, RZ ;  /* 0x0000541071b6d816 */ /* 0x000fe200000000ff */
[----:B------:R-:W-:Y:S01]  /*5ad0*/  IMAD.MOV.U32 R113, RZ, RZ, R215 ;  /* 0x000000ffff717224 */ /* 0x000fe200078e00d7 */
[----:B------:R-:W-:Y:S02]  /*5ae0*/  ISETP.GE.U32.AND P5, PT, R243, R7, PT ;  /* 0x00000007f300720c */ /* 0x000fe40003fa6070 */
[----:B------:R-:W-:Y:S02]  /*5af0*/  LOP3.LUT R14, R176, 0xffff, RZ, 0xc0, !PT ;  /* 0x0000ffffb00e7812 */ /* 0x000fe400078ec0ff */
[----:B------:R-:W-:-:S02]  /*5b00*/  SHF.R.U32.HI R11, RZ, 0x10, R176 ;  /* 0x00000010ff0b7819 */ /* 0x000fc400000116b0 */
[----:B------:R-:W-:Y:S02]  /*5b10*/  SHF.R.U32.HI R252, RZ, 0x18, R176 ;  /* 0x00000018fffc7819 */ /* 0x000fe400000116b0 */
[----:B------:R-:W-:Y:S02]  /*5b20*/  LOP3.LUT R6, R115, UR7, R26, 0x96, !PT ;  /* 0x0000000773067c12 */ /* 0x000fe4000f8e961a */
[----:B-1----:R-:W-:Y:S02]  /*5b30*/  F2FP.PACK_AB R176, R222, R223 ;  /* 0x000000dfdeb0723e */ /* 0x002fe400000000ff */
[----:B------:R-:W-:Y:S02]  /*5b40*/  ISETP.GE.U32.AND P4, PT, R243, R27, PT ;  /* 0x0000001bf300720c */ /* 0x000fe40003f86070 */
[----:B------:R-:W-:Y:S01]  /*5b50*/  SHF.R.U32.HI R7, RZ, 0x10, R6 ;  /* 0x00000010ff077819 */ /* 0x000fe20000011606 */
[----:B------:R-:W-:Y:S01]  /*5b60*/  @!P2 HADD2 R112, -R176.H0_H0, -RZ.H0_H0 ;  /* 0xa00000ffb070a230 */ /* 0x000fe20000000900 */
[----:B------:R-:W-:-:S02]  /*5b70*/  LOP3.LUT R31, R174, 0xffff, RZ, 0xc0, !PT ;  /* 0x0000ffffae1f7812 */ /* 0x000fc400078ec0ff */
[C---:B------:R-:W-:Y:S02]  /*5b80*/  PRMT R175, R176.reuse, 0x7632, R175 ;  /* 0x00007632b0af7816 */ /* 0x040fe400000000af */
[----:B------:R-:W-:Y:S02]  /*5b90*/  LOP3.LUT R7, R7, 0xff, RZ, 0xc0, !PT ;  /* 0x000000ff07077812 */ /* 0x000fe400078ec0ff */
[----:B------:R-:W-:Y:S01]  /*5ba0*/  PRMT R26, R176, 0x5410, R175 ;  /* 0x00005410b01a7816 */ /* 0x000fe200000000af */
[----:B------:R-:W-:Y:S01]  /*5bb0*/  @!P5 HADD2 R111, -R175.H0_H0, -RZ.H0_H0 ;  /* 0xa00000ffaf6fd230 */ /* 0x000fe20000000900 */
[----:B------:R-:W-:Y:S01]  /*5bc0*/  @!P2 PRMT R176, R112, 0x5410, RZ ;  /* 0x0000541070b0a816 */ /* 0x000fe200000000ff */
[----:B------:R-:W-:Y:S01]  /*5bd0*/  IMAD.MOV.U32 R112, RZ, RZ, R214 ;  /* 0x000000ffff707224 */ /* 0x000fe200078e00d6 */
[----:B------:R-:W-:Y:S01]  /*5be0*/  ISETP.GE.U32.AND P2, PT, R243, R7, PT ;  /* 0x00000007f300720c */ /* 0x000fe20003f46070 */
[----:B------:R-:W-:Y:S01]  /*5bf0*/  FFMA.FTZ R214, R92, c[0x0][0x23c], -R229 ;  /* 0x00008f005cd67a23 */ /* 0x000fe200000108e5 */
[----:B--2---:R-:W-:-:S02]  /*5c00*/  F2FP.PACK_AB R178, R216, R217 ;  /* 0x000000d9d8b2723e */ /* 0x004fc400000000ff */
[----:B------:R-:W-:Y:S02]  /*5c10*/  LOP3.LUT R7, R6, 0xff, RZ, 0xc0, !PT ;  /* 0x000000ff06077812 */ /* 0x000fe400078ec0ff */
[----:B------:R-:W-:Y:S01]  /*5c20*/  @!P5 PRMT R175, R111, 0x5410, RZ ;  /* 0x000054106fafd816 */ /* 0x000fe200000000ff */
[----:B------:R-:W-:Y:S01]  /*5c30*/  @!P4 HADD2 R0, -R178.H0_H0, -RZ.H0_H0 ;  /* 0xa00000ffb200c230 */ /* 0x000fe20000000900 */
[----:B------:R-:W-:Y:S01]  /*5c40*/  ISETP.GE.U32.AND P5, PT, R243, R7, PT ;  /* 0x00000007f300720c */ /* 0x000fe20003fa6070 */
[----:B------:R-:W-:Y:S01]  /*5c50*/  MUFU.EX2 R214, R214 ;  /* 0x000000d600d67308 */ /* 0x000fe20000000800 */
[----:B------:R-:W-:Y:S02]  /*5c60*/  PRMT R177, R178, 0x7632, R177 ;  /* 0x00007632b2b17816 */ /* 0x000fe400000000b1 */
[----:B------:R-:W-:Y:S02]  /*5c70*/  SHF.R.U32.HI R7, RZ, 0x18, R6 ;  /* 0x00000018ff077819 */ /* 0x000fe40000011606 */
[----:B------:R-:W-:-:S02]  /*5c80*/  LOP3.LUT R6, R6, 0xffff, RZ, 0xc0, !PT ;  /* 0x0000ffff06067812 */ /* 0x000fc400078ec0ff */
[----:B------:R-:W-:Y:S02]  /*5c90*/  PRMT R27, R178, 0x5410, R177 ;  /* 0x00005410b21b7816 */ /* 0x000fe400000000b1 */
[----:B------:R-:W-:Y:S02]  /*5ca0*/  @!P4 PRMT R178, R0, 0x5410, RZ ;  /* 0x0000541000b2c816 */ /* 0x000fe400000000ff */
[----:B------:R-:W-:Y:S02]  /*5cb0*/  SHF.R.U32.HI R0, RZ, 0x8, R6 ;  /* 0x00000008ff007819 */ /* 0x000fe40000011606 */
[----:B------:R-:W-:Y:S02]  /*5cc0*/  ISETP.GE.U32.AND P1, PT, R243, R5, PT ;  /* 0x00000005f300720c */ /* 0x000fe40003f26070 */
[----:B------:R-:W-:Y:S02]  /*5cd0*/  LOP3.LUT R0, R0, 0xffff, RZ, 0xc0, !PT ;  /* 0x0000ffff00007812 */ /* 0x000fe400078ec0ff */
[----:B------:R-:W-:Y:S01]  /*5ce0*/  LOP3.LUT R5, R215, UR7, R172, 0x96, !PT ;  /* 0x00000007d7057c12 */ /* 0x000fe2000f8e96ac */
[----:B------:R-:W-:Y:S01]  /*5cf0*/  FFMA.FTZ R215, R93, c[0x0][0x23c], -R229 ;  /* 0x00008f005dd77a23 */ /* 0x000fe200000108e5 */
[----:B------:R-:W-:-:S02]  /*5d00*/  ISETP.GE.U32.AND P4, PT, R243, R0, PT ;  /* 0x00000000f300720c */ /* 0x000fc40003f86070 */
[----:B------:R-:W-:Y:S02]  /*5d10*/  F2FP.PACK_AB R172, R220, R221 ;  /* 0x000000dddcac723e */ /* 0x000fe400000000ff */
[----:B------:R-:W-:Y:S01]  /*5d20*/  LOP3.LUT R6, R5, 0xff, RZ, 0xc0, !PT ;  /* 0x000000ff05067812 */ /* 0x000fe200078ec0ff */
[----:B------:R-:W1:Y:S01]  /*5d30*/  MUFU.EX2 R215, R215 ;  /* 0x000000d700d77308 */ /* 0x000e620000000800 */
[C---:B------:R-:W-:Y:S01]  /*5d40*/  PRMT R0, R172.reuse, 0x7632, R0 ;  /* 0x00007632ac007816 */ /* 0x040fe20000000000 */
[----:B------:R-:W-:Y:S01]  /*5d50*/  @!P5 HADD2 R99, -R172.H0_H0, -RZ.H0_H0 ;  /* 0xa00000ffac63d230 */ /* 0x000fe20000000900 */
[----:B------:R-:W-:Y:S01]  /*5d60*/  SHF.R.U32.HI R30, RZ, 0x10, R174 ;  /* 0x00000010ff1e7819 */ /* 0x000fe200000116ae */
[----:B------:R-:W-:Y:S01]  /*5d70*/  @!P1 HADD2 R110, -R177.H0_H0, -RZ.H0_H0 ;  /* 0xa00000ffb16e9230 */ /* 0x000fe20000000900 */
[----:B------:R-:W-:Y:S02]  /*5d80*/  PRMT R28, R172, 0x5410, R0 ;  /* 0x00005410ac1c7816 */ /* 0x000fe40000000000 */
[----:B------:R-:W-:Y:S01]  /*5d90*/  @!P5 PRMT R172, R99, 0x5410, RZ ;  /* 0x0000541063acd816 */ /* 0x000fe200000000ff */
[----:B------:R-:W-:Y:S01]  /*5da0*/  @!P4 HADD2 R98, -R0.H0_H0, -RZ.H0_H0 ;  /* 0xa00000ff0062c230 */ /* 0x000fe20000000900 */
[----:B------:R-:W-:-:S02]  /*5db0*/  ISETP.GE.U32.AND P5, PT, R243, R6, PT ;  /* 0x00000006f300720c */ /* 0x000fc40003fa6070 */
[--C-:B------:R-:W-:Y:S02]  /*5dc0*/  SHF.R.U32.HI R6, RZ, 0x18, R5.reuse ;  /* 0x00000018ff067819 */ /* 0x100fe40000011605 */
[----:B------:R-:W-:Y:S02]  /*5dd0*/  SHF.R.U32.HI R174, RZ, 0x18, R174 ;  /* 0x00000018ffae7819 */ /* 0x000fe400000116ae */
[----:B------:R-:W-:Y:S02]  /*5de0*/  @!P4 PRMT R0, R98, 0x5410, RZ ;  /* 0x000054106200c816 */ /* 0x000fe400000000ff */
[----:B------:R-:W-:Y:S02]  /*5df0*/  @!P1 PRMT R177, R110, 0x5410, RZ ;  /* 0x000054106eb19816 */ /* 0x000fe400000000ff */
[C---:B------:R-:W-:Y:S02]  /*5e00*/  ISETP.GE.U32.AND P4, PT, R243.reuse, R6, PT ;  /* 0x00000006f300720c */ /* 0x040fe40003f86070 */
[C---:B------:R-:W-:Y:S01]  /*5e10*/  ISETP.GE.U32.AND P1, PT, R243.reuse, R7, PT ;  /* 0x00000007f300720c */ /* 0x040fe20003f26070 */
[----:B------:R-:W-:Y:S01]  /*5e20*/  @!P5 HADD2 R96, -R167.H0_H0, -RZ.H0_H0 ;  /* 0xa00000ffa760d230 */ /* 0x000fe20000000900 */
[----:B------:R-:W-:Y:S01]  /*5e30*/  SHF.R.U32.HI R6, RZ, 0x10, R5 ;  /* 0x00000010ff067819 */ /* 0x000fe20000011605 */
[----:B------:R-:W-:Y:S01]  /*5e40*/  IMAD.MOV.U32 R7, RZ, RZ, R113 ;  /* 0x000000ffff077224 */ /* 0x000fe200078e0071 */
[----:B------:R-:W-:-:S02]  /*5e50*/  ISETP.GE.U32.AND P3, PT, R243, R174, PT ;  /* 0x000000aef300720c */ /* 0x000fc40003f66070 */
[----:B------:R-:W-:Y:S02]  /*5e60*/  LOP3.LUT R5, R5, 0xffff, RZ, 0xc0, !PT ;  /* 0x0000ffff05057812 */ /* 0x000fe400078ec0ff */
[----:B-1----:R-:W-:Y:S02]  /*5e70*/  F2FP.PACK_AB R174, R214, R215 ;  /* 0x000000d7d6ae723e */ /* 0x002fe400000000ff */
[----:B------:R-:W-:Y:S01]  /*5e80*/  SHF.R.U32.HI R5, RZ, 0x8, R5 ;  /* 0x00000008ff057819 */ /* 0x000fe20000011605 */
[----:B------:R-:W-:Y:S01]  /*5e90*/  @!P4 HADD2 R92, -R168.H0_H0, -RZ.H0_H0 ;  /* 0xa00000ffa85cc230 */ /* 0x000fe20000000900 */
[C---:B------:R-:W-:Y:S01]  /*5ea0*/  PRMT R173, R174.reuse, 0x7632, R173 ;  /* 0x00007632aead7816 */ /* 0x040fe200000000ad */
[----:B------:R-:W-:Y:S01]  /*5eb0*/  @!P2 HADD2 R95, -R174.H0_H0, -RZ.H0_H0 ;  /* 0xa00000ffae5fa230 */ /* 0x000fe20000000900 */
[----:B------:R-:W-:Y:S02]  /*5ec0*/  LOP3.LUT R5, R5, 0xffff, RZ, 0xc0, !PT ;  /* 0x0000ffff05057812 */ /* 0x000fe400078ec0ff */
[----:B------:R-:W-:Y:S01]  /*5ed0*/  PRMT R29, R174, 0x5410, R173 ;  /* 0x00005410ae1d7816 */ /* 0x000fe200000000ad */
[----:B------:R-:W-:Y:S01]  /*5ee0*/  @!P1 HADD2 R97, -R173.H0_H0, -RZ.H0_H0 ;  /* 0xa00000ffad619230 */ /* 0x000fe20000000900 */
[----:B------:R-:W-:-:S02]  /*5ef0*/  @!P2 PRMT R174, R95, 0x5410, RZ ;  /* 0x000054105faea816 */ /* 0x000fc400000000ff */
[----:B------:R-:W-:Y:S02]  /*5f00*/  ISETP.GE.U32.AND P2, PT, R243, R5, PT ;  /* 0x00000005f300720c */ /* 0x000fe40003f46070 */
[----:B------:R-:W-:Y:S02]  /*5f10*/  SHF.R.U32.HI R5, RZ, 0x10, R4 ;  /* 0x00000010ff057819 */ /* 0x000fe40000011604 */
[----:B------:R-:W-:Y:S02]  /*5f20*/  @!P1 PRMT R173, R97, 0x5410, RZ ;  /* 0x0000541061ad9816 */ /* 0x000fe400000000ff */
[----:B------:R-:W-:Y:S02]  /*5f30*/  LOP3.LUT R5, R5, 0xff, RZ, 0xc0, !PT ;  /* 0x000000ff05057812 */ /* 0x000fe400078ec0ff */
[----:B------:R-:W-:Y:S02]  /*5f40*/  @!P5 PRMT R167, R96, 0x5410, RZ ;  /* 0x0000541060a7d816 */ /* 0x000fe400000000ff */
[----:B------:R-:W-:Y:S01]  /*5f50*/  LOP3.LUT R6, R6, 0xff, RZ, 0xc0, !PT ;  /* 0x000000ff06067812 */ /* 0x000fe200078ec0ff */
[----:B------:R-:W1:Y:S01]  /*5f60*/  LDSM.16.MT88.4 R96, [R200+0x1c000] ;  /* 0x01c00000c860783b */ /* 0x000e620000004200 */
[C---:B------:R-:W-:Y:S01]  /*5f70*/  ISETP.GE.U32.AND P5, PT, R243.reuse, R5, PT ;  /* 0x00000005f300720c */ /* 0x040fe20003fa6070 */
[----:B------:R-:W-:Y:S01]  /*5f80*/  @!P2 HADD2 R94, -R166.H0_H0, -RZ.H0_H0 ;  /* 0xa00000ffa65ea230 */ /* 0x000fe20000000900 */
[----:B------:R-:W-:Y:S01]  /*5f90*/  ISETP.GE.U32.AND P1, PT, R243, R6, PT ;  /* 0x00000006f300720c */ /* 0x000fe20003f26070 */
[----:B------:R-:W-:Y:S01]  /*5fa0*/  IMAD.MOV.U32 R6, RZ, RZ, R112 ;  /* 0x000000ffff067224 */ /* 0x000fe200078e0070 */
[----:B------:R-:W-:-:S02]  /*5fb0*/  LOP3.LUT R5, R4, 0xffff, RZ, 0xc0, !PT ;  /* 0x0000ffff04057812 */ /* 0x000fc400078ec0ff */
[----:B------:R-:W-:Y:S02]  /*5fc0*/  @!P2 PRMT R166, R94, 0x5410, RZ ;  /* 0x000054105ea6a816 */ /* 0x000fe400000000ff */
[----:B------:R-:W-:Y:S02]  /*5fd0*/  SHF.R.U32.HI R5, RZ, 0x8, R5 ;  /* 0x00000008ff057819 */ /* 0x000fe40000011605 */
[----:B------:R-:W-:Y:S02]  /*5fe0*/  @!P4 PRMT R168, R92, 0x5410, RZ ;  /* 0x000054105ca8c816 */ /* 0x000fe400000000ff */
[----:B------:R-:W-:Y:S01]  /*5ff0*/  LOP3.LUT R5, R5, 0xffff, RZ, 0xc0, !PT ;  /* 0x0000ffff05057812 */ /* 0x000fe200078ec0ff */
[----:B------:R-:W-:Y:S01]  /*6000*/  @!P5 HADD2 R105, -R238.H0_H0, -RZ.H0_H0 ;  /* 0xa00000ffee69d230 */ /* 0x000fe20000000900 */
[----:B------:R-:W-:Y:S01]  /*6010*/  LOP3.LUT R111, R6, 0xff, RZ, 0xc0, !PT ;  /* 0x000000ff066f7812 */ /* 0x000fe200078ec0ff */
[----:B------:R-:W-:Y:S01]  /*6020*/  @!P1 HADD2 R93, -R169.H0_H0, -RZ.H0_H0 ;  /* 0xa00000ffa95d9230 */ /* 0x000fe20000000900 */
[----:B------:R-:W-:-:S02]  /*6030*/  ISETP.GE.U32.AND P2, PT, R243, R5, PT ;  /* 0x00000005f300720c */ /* 0x000fc40003f46070 */
[----:B------:R-:W-:Y:S02]  /*6040*/  LOP3.LUT R5, R4, 0xff, RZ, 0xc0, !PT ;  /* 0x000000ff04057812 */ /* 0x000fe400078ec0ff */
[----:B------:R-:W-:Y:S02]  /*6050*/  SHF.R.U32.HI R4, RZ, 0x18, R4 ;  /* 0x00000018ff047819 */ /* 0x000fe40000011604 */
[----:B------:R-:W-:Y:S02]  /*6060*/  @!P1 PRMT R169, R93, 0x5410, RZ ;  /* 0x000054105da99816 */ /* 0x000fe400000000ff */
[----:B------:R-:W-:Y:S02]  /*6070*/  ISETP.GE.U32.AND P1, PT, R243, R5, PT ;  /* 0x00000005f300720c */ /* 0x000fe40003f26070 */
[----:B------:R-:W-:Y:S02]  /*6080*/  LOP3.LUT R110, R6, 0xffff, RZ, 0xc0, !PT ;  /* 0x0000ffff066e7812 */ /* 0x000fe400078ec0ff */
[--C-:B------:R-:W-:Y:S01]  /*6090*/  SHF.R.U32.HI R113, RZ, 0x10, R6.reuse ;  /* 0x00000010ff717819 */ /* 0x100fe20000011606 */
[----:B------:R-:W-:Y:S01]  /*60a0*/  @!P2 HADD2 R106, -R124.H0_H0, -RZ.H0_H0 ;  /* 0xa00000ff7c6aa230 */ /* 0x000fe20000000900 */
[----:B------:R-:W-:-:S02]  /*60b0*/  SHF.R.U32.HI R112, RZ, 0x18, R6 ;  /* 0x00000018ff707819 */ /* 0x000fc40000011606 */
[----:B------:R-:W-:Y:S02]  /*60c0*/  ISETP.GE.U32.AND P4, PT, R243, R4, PT ;  /* 0x00000004f300720c */ /* 0x000fe40003f86070 */
[----:B------:R-:W2:Y:S01]  /*60d0*/  LDSM.16.MT88.4 R4, [R200+0x1c800] ;  /* 0x01c80000c804783b */ /* 0x000ea20000004200 */
[----:B------:R-:W-:Y:S02]  /*60e0*/  SHF.R.U32.HI R31, RZ, 0x8, R31 ;  /* 0x00000008ff1f7819 */ /* 0x000fe4000001161f */
[----:B------:R-:W-:Y:S01]  /*60f0*/  @!P1 HADD2 R107, -R125.H0_H0, -RZ.H0_H0 ;  /* 0xa00000ff7d6b9230 */ /* 0x000fe20000000900 */
[----:B-1----:R-:W-:Y:S07]  /*6100*/  HMMA.16816.F32 R92, R128, R96, RZ ;  /* 0x00000060805c723c */ /* 0x002fee00000018ff */
[----:B------:R-:W-:Y:S01]  /*6110*/  IMAD.MOV.U32 R97, RZ, RZ, R14 ;  /* 0x000000ffff617224 */ /* 0x000fe200078e000e */
[----:B------:R-:W-:Y:S01]  /*6120*/  @!P4 HADD2 R104, -R32.H0_H0, -RZ.H0_H0 ;  /* 0xa00000ff2068c230 */ /* 0x000fe20000000900 */
[----:B------:R-:W-:-:S02]  /*6130*/  LOP3.LUT R31, R31, 0xffff, RZ, 0xc0, !PT ;  /* 0x0000ffff1f1f7812 */ /* 0x000fc400078ec0ff */
[----:B------:R-:W-:Y:S01]  /*6140*/  LOP3.LUT R30, R30, 0xff, RZ, 0xc0, !PT ;  /* 0x000000ff1e1e7812 */ /* 0x000fe200078ec0ff */
[----:B------:R-:W-:Y:S01]  /*6150*/  @!P6 HADD2 R103, -R34.H0_H0, -RZ.H0_H0 ;  /* 0xa00000ff2267e230 */ /* 0x000fe20000000900 */
[----:B------:R-:W-:Y:S01]  /*6160*/  @!P4 PRMT R32, R104, 0x5410, RZ ;  /* 0x000054106820c816 */ /* 0x000fe200000000ff */
[----:B------:R-:W-:Y:S01]  /*6170*/  @!P3 HADD2 R100, -R35.H0_H0, -RZ.H0_H0 ;  /* 0xa00000ff2364b230 */ /* 0x000fe20000000900 */
[----:B------:R-:W-:Y:S01]  /*6180*/  ISETP.GE.U32.AND P4, PT, R243, R31, PT ;  /* 0x0000001ff300720c */ /* 0x000fe20003f86070 */
[----:B------:R-:W-:Y:S01]  /*6190*/  FADD.FTZ R237, R239, R237 ;  /* 0x000000edefed7221 */ /* 0x000fe20000010000 */
[----:B------:R-:W-:Y:S01]  /*61a0*/  @!P1 PRMT R125, R107, 0x5410, RZ ;  /* 0x000054106b7d9816 */ /* 0x000fe200000000ff */
[----:B------:R1:W5:Y:S01]  /*61b0*/  LDL.LU R14, [R1+0x58] ;  /* 0x00005800010e7983 */ /* 0x0003620000300800 */
[----:B------:R-:W-:Y:S02]  /*61c0*/  @!P2 PRMT R124, R106, 0x5410, RZ ;  /* 0x000054106a7ca816 */ /* 0x000fe400000000ff */
[----:B------:R-:W-:-:S02]  /*61d0*/  @!P5 PRMT R238, R105, 0x5410, RZ ;  /* 0x0000541069eed816 */ /* 0x000fc400000000ff */
[----:B------:R-:W3:Y:S01]  /*61e0*/  LDSM.16.MT88.4 R104, [R204+0x1e000] ;  /* 0x01e00000cc68783b */ /* 0x000ee20000004200 */
[C---:B------:R-:W-:Y:S02]  /*61f0*/  ISETP.GE.U32.AND P1, PT, R243.reuse, R30, PT ;  /* 0x0000001ef300720c */ /* 0x040fe40003f26070 */
[C---:B------:R-:W-:Y:S01]  /*6200*/  ISETP.GE.U32.AND P2, PT, R243.reuse, R111, PT ;  /* 0x0000006ff300720c */ /* 0x040fe20003f46070 */
[----:B--2---:R-:W-:Y:S01]  /*6210*/  HMMA.16816.F32 R92, R20, R4, R92 ;  /* 0x00000004145c723c */ /* 0x004fe2000000185c */
[----:B------:R-:W-:Y:S01]  /*6220*/  @!P4 HADD2 R102, -R33.H0_H0, -RZ.H0_H0 ;  /* 0xa00000ff2166c230 */ /* 0x000fe20000000900 */
[----:B------:R-:W-:Y:S02]  /*6230*/  ISETP.GE.U32.AND P5, PT, R243, R112, PT ;  /* 0x00000070f300720c */ /* 0x000fe40003fa6070 */
[----:B------:R-:W-:Y:S02]  /*6240*/  LOP3.LUT R111, R114, 0xffff, RZ, 0xc0, !PT ;  /* 0x0000ffff726f7812 */ /* 0x000fe400078ec0ff */
[--C-:B------:R-:W-:Y:S01]  /*6250*/  SHF.R.U32.HI R112, RZ, 0x10, R114.reuse ;  /* 0x00000010ff707819 */ /* 0x100fe20000011672 */
[----:B------:R-:W-:Y:S01]  /*6260*/  IMAD.MOV.U32 R5, RZ, RZ, R97 ;  /* 0x000000ffff057224 */ /* 0x000fe200078e0061 */
[----:B------:R-:W-:Y:S01]  /*6270*/  SHF.R.U32.HI R4, RZ, 0x18, R114 ;  /* 0x00000018ff047819 */ /* 0x000fe20000011672 */
[----:B------:R-:W-:Y:S03]  /*6280*/  HMMA.16816.F32 R96, R128, R98, RZ ;  /* 0x000000628060723c */ /* 0x000fe600000018ff */
[----:B------:R-:W-:-:S02]  /*6290*/  SHF.R.U32.HI R30, RZ, 0x8, R5 ;  /* 0x00000008ff1e7819 */ /* 0x000fc40000011605 */
[----:B------:R-:W-:Y:S02]  /*62a0*/  LOP3.LUT R5, R114, 0xff, RZ, 0xc0, !PT ;  /* 0x000000ff72057812 */ /* 0x000fe400078ec0ff */
[----:B------:R-:W-:Y:S02]  /*62b0*/  @!P4 PRMT R33, R102, 0x5410, RZ ;  /* 0x000054106621c816 */ /* 0x000fe400000000ff */
[----:B------:R-:W-:Y:S02]  /*62c0*/  ISETP.GE.U32.AND P4, PT, R243, R5, PT ;  /* 0x00000005f300720c */ /* 0x000fe40003f86070 */
[----:B------:R-:W-:Y:S01]  /*62d0*/  LOP3.LUT R5, R241, 0xffff, RZ, 0xc0, !PT ;  /* 0x0000fffff1057812 */ /* 0x000fe200078ec0ff */
[----:B------:R-:W-:Y:S01]  /*62e0*/  @!P1 HADD2 R101, -R165.H0_H0, -RZ.H0_H0 ;  /* 0xa00000ffa5659230 */ /* 0x000fe20000000900 */
[----:B------:R-:W-:-:S11]  /*62f0*/  PRMT R30, R120, 0x5410, R30 ;  /* 0x00005410781e7816 */ /* 0x000fd6000000001e */
[----:B------:R-:W-:Y:S07]  /*6300*/  HMMA.16816.F32 R96, R20, R6, R96 ;  /* 0x000000061460723c */ /* 0x000fee0000001860 */
[----:B------:R-:W-:-:S04]  /*6310*/  LOP3.LUT R6, R11, 0xff, RZ, 0xc0, !PT ;  /* 0x000000ff0b067812 */ /* 0x000fc800078ec0ff */
[----:B------:R-:W-:Y:S01]  /*6320*/  PRMT R31, R6, 0x5410, R252 ;  /* 0x00005410061f7816 */ /* 0x000fe200000000fc */
[----:B------:R-:W-:-:S05]  /*6330*/  IMAD.WIDE.U32 R6, R242, -0x2daee0ad, RZ ;  /* 0xd2511f53f2067825 */ /* 0x000fca00078e00ff */
[C---:B------:R-:W-:Y:S02]  /*6340*/  LOP3.LUT R114, R6.reuse, 0xffff, RZ, 0xc0, !PT ;  /* 0x0000ffff06727812 */ /* 0x040fe400078ec0ff */
[----:B------:R-:W-:Y:S02]  /*6350*/  LOP3.LUT R252, R6, 0xff, RZ, 0xc0, !PT ;  /* 0x000000ff06fc7812 */ /* 0x000fe400078ec0ff */
[--C-:B------:R-:W-:Y:S02]  /*6360*/  SHF.R.U32.HI R115, RZ, 0x10, R6.reuse ;  /* 0x00000010ff737819 */ /* 0x100fe40000011606 */
[----:B------:R-:W-:Y:S02]  /*6370*/  SHF.R.U32.HI R242, RZ, 0x18, R6 ;  /* 0x00000018fff27819 */ /* 0x000fe40000011606 */
[----:B------:R-:W-:Y:S02]  /*6380*/  SHF.R.U32.HI R6, RZ, 0x10, R241 ;  /* 0x00000010ff067819 */ /* 0x000fe400000116f1 */
[----:B------:R-:W-:-:S02]  /*6390*/  LOP3.LUT R120, R7, UR7, R12, 0x96, !PT ;  /* 0x0000000707787c12 */ /* 0x000fc4000f8e960c */
[----:B------:R-:W-:Y:S02]  /*63a0*/  LOP3.LUT R7, R241, 0xff, RZ, 0xc0, !PT ;  /* 0x000000fff1077812 */ /* 0x000fe400078ec0ff */
[----:B------:R-:W-:Y:S02]  /*63b0*/  SHF.R.U32.HI R5, RZ, 0x8, R5 ;  /* 0x00000008ff057819 */ /* 0x000fe40000011605 */
[----:B------:R-:W-:Y:S02]  /*63c0*/  @!P1 PRMT R165, R101, 0x5410, RZ ;  /* 0x0000541065a59816 */ /* 0x000fe400000000ff */
[----:B------:R-:W-:Y:S02]  /*63d0*/  @!P6 PRMT R34, R103, 0x5410, RZ ;  /* 0x000054106722e816 */ /* 0x000fe400000000ff */
[----:B------:R-:W-:Y:S01]  /*63e0*/  @!P3 PRMT R35, R100, 0x5410, RZ ;  /* 0x000054106423b816 */ /* 0x000fe200000000ff */
[----:B------:R-:W-:Y:S01]  /*63f0*/  @!P2 HADD2 R109, -R211.H0_H0, -RZ.H0_H0 ;  /* 0xa00000ffd36da230 */ /* 0x000fe20000000900 */
[----:B------:R-:W-:-:S02]  /*6400*/  LOP3.LUT R6, R6, 0xff, RZ, 0xc0, !PT ;  /* 0x000000ff06067812 */ /* 0x000fc400078ec0ff */
[----:B------:R-:W-:Y:S02]  /*6410*/  LOP3.LUT R113, R113, 0xff, RZ, 0xc0, !PT ;  /* 0x000000ff71717812 */ /* 0x000fe400078ec0ff */
[----:B------:R-:W-:Y:S02]  /*6420*/  LOP3.LUT R112, R112, 0xff, RZ, 0xc0, !PT ;  /* 0x000000ff70707812 */ /* 0x000fe400078ec0ff */
[----:B------:R-:W-:Y:S01]  /*6430*/  SHF.R.U32.HI R111, RZ, 0x8, R111 ;  /* 0x00000008ff6f7819 */ /* 0x000fe2000001166f */
[----:B------:R-:W-:Y:S01]  /*6440*/  @!P5 HADD2 R118, -R212.H0_H0, -RZ.H0_H0 ;  /* 0xa00000ffd476d230 */ /* 0x000fe20000000900 */
[----:B------:R-:W-:Y:S01]  /*6450*/  SHF.R.U32.HI R241, RZ, 0x18, R241 ;  /* 0x00000018fff17819 */ /* 0x000fe200000116f1 */
[--C-:B------:R-:W-:Y:S01]  /*6460*/  HSET2.LE.AND R30, R30, R236.reuse, PT ;  /* 0x000000ec1e1e7233 */ /* 0x100fe20003803000 */
[----:B------:R-:W-:Y:S01]  /*6470*/  ISETP.GE.U32.AND P1, PT, R243, R4, PT ;  /* 0x00000004f300720c */ /* 0x000fe20003f26070 */
[----:B------:R-:W-:Y:S01]  /*6480*/  HSET2.LE.AND R31, R31, R236, PT ;  /* 0x000000ec1f1f7233 */ /* 0x000fe20003803000 */
[----:B------:R-:W-:Y:S01]  /*6490*/  PRMT R11, R7, 0x5410, R5 ;  /* 0x00005410070b7816 */ /* 0x000fe20000000005 */
[----:B------:R1:W5:Y:S01]  /*64a0*/  LDL.LU.64 R12, [R1+0x50] ;  /* 0x00005000010c7983 */ /* 0x0003620000300a00 */
[----:B------:R-:W-:Y:S01]  /*64b0*/  PRMT R241, R6, 0x5410, R241 ;  /* 0x0000541006f17816 */ /* 0x000fe200000000f1 */
[----:B---3--:R-:W-:Y:S01]  /*64c0*/  HMMA.16816.F32 R100, R128, R104, RZ ;  /* 0x000000688064723c */ /* 0x008fe200000018ff */
[----:B------:R-:W-:Y:S01]  /*64d0*/  SHF.R.U32.HI R114, RZ, 0x8, R114 ;  /* 0x00000008ff727819 */ /* 0x000fe20000011672 */
[----:B------:R-:W2:Y:S01]  /*64e0*/  LDSM.16.MT88.4 R4, [R204+0x1e800] ;  /* 0x01e80000cc04783b */ /* 0x000ea20000004200 */
[----:B------:R-:W-:-:S02]  /*64f0*/  LOP3.LUT R115, R115, 0xff, RZ, 0xc0, !PT ;  /* 0x000000ff73737812 */ /* 0x000fc400078ec0ff */
[----:B------:R-:W-:Y:S02]  /*6500*/  @!P2 PRMT R211, R109, 0x5410, RZ ;  /* 0x000054106dd3a816 */ /* 0x000fe400000000ff */
[C---:B------:R-:W-:Y:S01]  /*6510*/  ISETP.GE.U32.AND P6, PT, R243.reuse, R113, PT ;  /* 0x00000071f300720c */ /* 0x040fe20003fc6070 */
[----:B------:R-:W-:Y:S01]  /*6520*/  HMMA.16816.F32 R104, R128, R106, RZ ;  /* 0x0000006a8068723c */ /* 0x000fe200000018ff */
[----:B------:R-:W-:Y:S02]  /*6530*/  ISETP.GE.U32.AND P2, PT, R243, R112, PT ;  /* 0x00000070f300720c */ /* 0x000fe40003f46070 */
[----:B------:R-:W-:Y:S02]  /*6540*/  PRMT R252, R252, 0x5410, R114 ;  /* 0x00005410fcfc7816 */ /* 0x000fe40000000072 */
[----:B------:R-:W-:Y:S02]  /*6550*/  PRMT R242, R115, 0x5410, R242 ;  /* 0x0000541073f27816 */ /* 0x000fe400000000f2 */
[----:B------:R-:W3:Y:S01]  /*6560*/  LDSM.16.MT88.4 R112, [R202+0x1e000] ;  /* 0x01e00000ca70783b */ /* 0x000ee20000004200 */
[----:B------:R-:W-:-:S02]  /*6570*/  LOP3.LUT R111, R111, 0xffff, RZ, 0xc0, !PT ;  /* 0x0000ffff6f6f7812 */ /* 0x000fc400078ec0ff */
[----:B------:R-:W-:Y:S02]  /*6580*/  @!P5 PRMT R212, R118, 0x5410, RZ ;  /* 0x0000541076d4d816 */ /* 0x000fe400000000ff */
[----:B------:R-:W-:-:S05]  /*6590*/  @!P6 HADD2 R119, -R213.H0_H0, -RZ.H0_H0 ;  /* 0xa00000ffd577e230 */ /* 0x000fca0000000900 */
[----:B------:R-:W-:Y:S01]  /*65a0*/  @!P6 PRMT R213, R119, 0x5410, RZ ;  /* 0x0000541077d5e816 */ /* 0x000fe200000000ff */
[C---:B--2---:R-:W-:Y:S07]  /*65b0*/  HMMA.16816.F32 R100, R20.reuse, R4, R100 ;  /* 0x000000041464723c */ /* 0x044fee0000001864 */
[----:B------:R-:W-:Y:S01]  /*65c0*/  SHF.R.U32.HI R4, RZ, 0x8, R110 ;  /* 0x00000008ff047819 */ /* 0x000fe2000001166e */
[--C-:B------:R-:W-:Y:S01]  /*65d0*/  FFMA.FTZ R5, R117, c[0x0][0x23c], -R240.reuse ;  /* 0x00008f0075057a23 */ /* 0x100fe200000108f0 */
[----:B------:R-:W-:Y:S01]  /*65e0*/  HMMA.16816.F32 R104, R20, R6, R104 ;  /* 0x000000061468723c */ /* 0x000fe20000001868 */
[----:B------:R-:W-:Y:S01]  /*65f0*/  FFMA.FTZ R240, R116, c[0x0][0x23c], -R240 ;  /* 0x00008f0074f07a23 */ /* 0x000fe200000108f0 */
[----:B------:R-:W-:Y:S01]  /*6600*/  LOP3.LUT R4, R4, 0xffff, RZ, 0xc0, !PT ;  /* 0x0000ffff04047812 */ /* 0x000fe200078ec0ff */
[----:B------:R-:W-:-:S03]  /*6610*/  IMAD.MOV.U32 R239, RZ, RZ, R5 ;  /* 0x000000ffffef7224 */ /* 0x000fc600078e0005 */
[----:B------:R-:W-:Y:S02]  /*6620*/  ISETP.GE.U32.AND P3, PT, R243, R4, PT ;  /* 0x00000004f300720c */ /* 0x000fe40003f66070 */
[----:B------:R-:W2:Y:S11]  /*6630*/  LDSM.16.MT88.4 R4, [R202+0x1e800] ;  /* 0x01e80000ca04783b */ /* 0x000eb60000004200 */
[----:B------:R-:W-:-:S05]  /*6640*/  @!P3 HADD2 R108, -R183.H0_H0, -RZ.H0_H0 ;  /* 0xa00000ffb76cb230 */ /* 0x000fca0000000900 */
[----:B------:R-:W-:Y:S02]  /*6650*/  @!P3 PRMT R183, R108, 0x5410, RZ ;  /* 0x000054106cb7b816 */ /* 0x000fe400000000ff */
[----:B------:R-:W-:Y:S02]  /*6660*/  ISETP.GE.U32.AND P3, PT, R243, R111, PT ;  /* 0x0000006ff300720c */ /* 0x000fe40003f66070 */
[C---:B---3--:R-:W-:Y:S08]  /*6670*/  HMMA.16816.F32 R108, R128.reuse, R112, RZ ;  /* 0x00000070806c723c */ /* 0x048ff000000018ff */
[----:B------:R-:W-:Y:S11]  /*6680*/  HMMA.16816.F32 R112, R128, R114, RZ ;  /* 0x000000728070723c */ /* 0x000ff600000018ff */
[----:B------:R-:W-:Y:S05]  /*6690*/  @!UPT UIADD3 URZ, URZ, URZ, URZ ;  /* 0x0000003f3f3ff290 */ /* 0x000fea000fffe03f */
[C---:B--2---:R-:W-:Y:S07]  /*66a0*/  HMMA.16816.F32 R108, R20.reuse, R4, R108 ;  /* 0x00000004146c723c */ /* 0x044fee000000186c */
[----:B------:R-:W-:Y:S01]  /*66b0*/  FADD.FTZ R4, R235, R228 ;  /* 0x000000e4eb047221 */ /* 0x000fe20000010000 */
[----:B------:R-:W-:Y:S01]  /*66c0*/  HMMA.16816.F32 R112, R20, R6, R112 ;  /* 0x000000061470723c */ /* 0x000fe20000001870 */
[----:B------:R-:W-:Y:S01]  /*66d0*/  FFMA.FTZ R235, R17, c[0x0][0x23c], -R229 ;  /* 0x00008f0011eb7a23 */ /* 0x000fe200000108e5 */
[----:B------:R2:W-:Y:S01]  /*66e0*/  MUFU.EX2 R228, R239 ;  /* 0x000000ef00e47308 */ /* 0x0005e20000000800 */
[----:B------:R-:W-:Y:S01]  /*66f0*/  FADD.FTZ R5, R226, R237 ;  /* 0x000000ede2057221 */ /* 0x000fe20000010000 */
[----:B------:R-:W-:Y:S01]  /*6700*/  LOP3.LUT R237, R120, 0xff, RZ, 0xc0, !PT ;  /* 0x000000ff78ed7812 */ /* 0x000fe200078ec0ff */
[----:B------:R-:W-:-:S02]  /*6710*/  FFMA.FTZ R229, R16, c[0x0][0x23c], -R229 ;  /* 0x00008f0010e57a23 */ /* 0x000fc400000108e5 */
[----:B------:R-:W-:Y:S01]  /*6720*/  FADD.FTZ R5, R227, R5 ;  /* 0x00000005e3057221 */ /* 0x000fe20000010000 */
[----:B------:R-:W-:Y:S01]  /*6730*/  LOP3.LUT R6, R120, 0xffff, RZ, 0xc0, !PT ;  /* 0x0000ffff78067812 */ /* 0x000fe200078ec0ff */
[----:B------:R-:W-:Y:S01]  /*6740*/  FADD.FTZ R4, R231, R4 ;  /* 0x00000004e7047221 */ /* 0x000fe20000010000 */
[----:B------:R-:W-:Y:S02]  /*6750*/  MUFU.EX2 R235, R235 ;  /* 0x000000eb00eb7308 */ /* 0x000fe40000000800 */
[----:B------:R-:W-:Y:S01]  /*6760*/  SHF.R.U32.HI R6, RZ, 0x8, R6 ;  /* 0x00000008ff067819 */ /* 0x000fe20000011606 */
[----:B------:R-:W-:Y:S02]  /*6770*/  FADD.FTZ R230, R230, R4 ;  /* 0x00000004e6e67221 */ /* 0x000fe40000010000 */
[----:B------:R-:W-:Y:S01]  /*6780*/  FADD.FTZ R4, R123, R5 ;  /* 0x000000057b047221 */ /* 0x000fe20000010000 */
[----:B------:R-:W-:Y:S01]  /*6790*/  PRMT R237, R237, 0x5410, R6 ;  /* 0x00005410eded7816 */ /* 0x000fe20000000006 */
[----:B------:R-:W-:Y:S01]  /*67a0*/  FADD.FTZ R5, R232, R230 ;  /* 0x000000e6e8057221 */ /* 0x000fe20000010000 */
[----:B------:R-:W3:Y:S01]  /*67b0*/  MUFU.EX2 R227, R229 ;  /* 0x000000e500e37308 */ /* 0x000ee20000000800 */
[----:B------:R-:W-:Y:S01]  /*67c0*/  SHF.R.U32.HI R6, RZ, 0x10, R120 ;  /* 0x00000010ff067819 */ /* 0x000fe20000011678 */
[----:B------:R-:W-:Y:S01]  /*67d0*/  FADD.FTZ R4, R127, R4 ;  /* 0x000000047f047221 */ /* 0x000fe20000010000 */
[----:B--2---:R-:W-:Y:S01]  /*67e0*/  SHF.R.U32.HI R239, RZ, 0x18, R120 ;  /* 0x00000018ffef7819 */ /* 0x004fe20000011678 */
[----:B------:R-:W-:Y:S01]  /*67f0*/  FADD.FTZ R5, R233, R5 ;  /* 0x00000005e9057221 */ /* 0x000fe20000010000 */
[----:B------:R-:W-:Y:S01]  /*6800*/  LOP3.LUT R6, R6, 0xff, RZ, 0xc0, !PT ;  /* 0x000000ff06067812 */ /* 0x000fe200078ec0ff */
[----:B------:R-:W-:-:S02]  /*6810*/  FADD.FTZ R233, R126, R4 ;  /* 0x000000047ee97221 */ /* 0x000fc40000010000 */
[----:B------:R-:W2:Y:S01]  /*6820*/  MUFU.EX2 R226, R240 ;  /* 0x000000f000e27308 */ /* 0x000ea20000000800 */
[----:B------:R-:W-:Y:S01]  /*6830*/  PRMT R239, R6, 0x5410, R239 ;  /* 0x0000541006ef7816 */ /* 0x000fe200000000ef */
[----:B------:R-:W-:Y:S01]  /*6840*/  FADD.FTZ R234, R234, R5 ;  /* 0x00000005eaea7221 */ /* 0x000fe20000010000 */
[----:B---3--:R-:W-:-:S04]  /*6850*/  F2FP.PACK_AB R232, R227, R235 ;  /* 0x000000ebe3e8723e */ /* 0x008fc800000000ff */
[----:B------:R-:W-:Y:S01]  /*6860*/  PRMT R231, R232, 0x7632, R231 ;  /* 0x00007632e8e77816 */ /* 0x000fe200000000e7 */
[----:B------:R-:W-:-:S03]  /*6870*/  @!P2 HADD2 R17, -R232.H0_H0, -RZ.H0_H0 ;  /* 0xa00000ffe811a230 */ /* 0x000fc60000000900 */
[----:B------:R-:W-:Y:S01]  /*6880*/  PRMT R7, R232, 0x5410, R231 ;  /* 0x00005410e8077816 */ /* 0x000fe200000000e7 */
[----:B------:R-:W-:Y:S01]  /*6890*/  @!P1 HADD2 R16, -R231.H0_H0, -RZ.H0_H0 ;  /* 0xa00000ffe7109230 */ /* 0x000fe20000000900 */
[----:B------:R-:W-:Y:S02]  /*68a0*/  @!P2 PRMT R232, R17, 0x5410, RZ ;  /* 0x0000541011e8a816 */ /* 0x000fe400000000ff */
[----:B--2---:R-:W-:Y:S01]  /*68b0*/  F2FP.PACK_AB R230, R226, R228 ;  /* 0x000000e4e2e6723e */ /* 0x004fe200000000ff */
[----:B------:R-:W-:Y:S01]  /*68c0*/  IMAD.MOV.U32 R127, RZ, RZ, R7 ;  /* 0x000000ffff7f7224 */ /* 0x000fe200078e0007 */
[----:B------:R-:W-:Y:S01]  /*68d0*/  @!P1 PRMT R231, R16, 0x5410, RZ ;  /* 0x0000541010e79816 */ /* 0x000fe200000000ff */
[----:B------:R-:W-:Y:S01]  /*68e0*/  LDSM.16.MT88.4 R4, [R201+0x1e800] ;  /* 0x01e80000c904783b */ /* 0x000fe20000004200 */
[----:B------:R-:W-:Y:S01]  /*68f0*/  LEA R16, P1, R122, c[0x0][0x1f8], 0x1 ;  /* 0x00007e007a107a11 */ /* 0x000fe200078208ff */
[----:B------:R-:W-:Y:S01]  /*6900*/  @!P4 HADD2 R117, -R230.H0_H0, -RZ.H0_H0 ;  /* 0xa00000ffe675c230 */ /* 0x000fe20000000900 */
[----:B------:R-:W-:-:S02]  /*6910*/  PRMT R229, R230, 0x7632, R229 ;  /* 0x00007632e6e57816 */ /* 0x000fc400000000e5 */
[----:B------:R-:W-:Y:S02]  /*6920*/  LEA.HI.X R17, R122, c[0x0][0x1fc], R121, 0x1, P1 ;  /* 0x00007f007a117a11 */ /* 0x000fe400008f0c79 */
[----:B------:R-:W2:Y:S01]  /*6930*/  LDSM.16.MT88.4 R120, [R201+0x1e000] ;  /* 0x01e00000c978783b */ /* 0x000ea20000004200 */
[----:B------:R-:W-:Y:S01]  /*6940*/  @!P3 HADD2 R116, -R229.H0_H0, -RZ.H0_H0 ;  /* 0xa00000ffe574b230 */ /* 0x000fe20000000900 */
[----:B------:R-:W-:Y:S02]  /*6950*/  PRMT R240, R230, 0x5410, R229 ;  /* 0x00005410e6f07816 */ /* 0x000fe400000000e5 */
[----:B------:R-:W-:Y:S01]  /*6960*/  @!P4 PRMT R230, R117, 0x5410, RZ ;  /* 0x0000541075e6c816 */ /* 0x000fe200000000ff */
[--C-:B------:R-:W-:Y:S01]  /*6970*/  HSET2.LE.AND R241, R241, R236.reuse, PT ;  /* 0x000000ecf1f17233 */ /* 0x100fe20003803000 */
[----:B------:R-:W-:Y:S01]  /*6980*/  @!P3 PRMT R229, R116, 0x5410, RZ ;  /* 0x0000541074e5b816 */ /* 0x000fe200000000ff */
[----:B------:R-:W-:Y:S04]  /*6990*/  STG.E.U16 [R16.64], R125 ;  /* 0x0000007d10007986 */ /* 0x000fe8000c101518 */
[----:B------:R-:W-:Y:S01]  /*69a0*/  STG.E.U16 [R16.64+0x2], R124 ;  /* 0x0000027c10007986 */ /* 0x000fe2000c101518 */
[C---:B--2---:R-:W-:Y:S08]  /*69b0*/  HMMA.16816.F32 R116, R128.reuse, R120, RZ ;  /* 0x000000788074723c */ /* 0x044ff000000018ff */
[----:B------:R-:W-:Y:S11]  /*69c0*/  HMMA.16816.F32 R120, R128, R122, RZ ;  /* 0x0000007a8078723c */ /* 0x000ff600000018ff */
[----:B------:R-:W-:Y:S05]  /*69d0*/  @!UPT UIADD3 URZ, URZ, URZ, URZ ;  /* 0x0000003f3f3ff290 */ /* 0x000fea000fffe03f */
[C---:B------:R-:W-:Y:S07]  /*69e0*/  HMMA.16816.F32 R116, R20.reuse, R4, R116 ;  /* 0x000000041474723c */ /* 0x040fee0000001874 */
[----:B------:R-:W-:Y:S01]  /*69f0*/  HSET2.LE.AND R4, R11, R236, PT ;  /* 0x000000ec0b047233 */ /* 0x000fe20003803000 */
[----:B------:R-:W-:Y:S01]  /*6a00*/  HMMA.16816.F32 R120, R20, R6, R120 ;  /* 0x000000061478723c */ /* 0x000fe20000001878 */
[----:B------:R-:W-:Y:S02]  /*6a10*/  LOP3.LUT R25, R241, R25, RZ, 0xc0, !PT ;  /* 0x00000019f1197212 */ /* 0x000fe400078ec0ff */
[----:B------:R-:W-:-:S02]  /*6a20*/  LOP3.LUT R26, R30, R26, RZ, 0xc0, !PT ;  /* 0x0000001a1e1a7212 */ /* 0x000fc400078ec0ff */
[----:B------:R-:W-:Y:S01]  /*6a30*/  LOP3.LUT R27, R31, R27, RZ, 0xc0, !PT ;  /* 0x0000001b1f1b7212 */ /* 0x000fe200078ec0ff */
[----:B------:R-:W-:Y:S01]  /*6a40*/  FADD.FTZ R233, R170, R233 ;  /* 0x000000e9aae97221 */ /* 0x000fe20000010000 */
[----:B------:R-:W-:Y:S01]  /*6a50*/  LOP3.LUT R24, R4, R24, RZ, 0xc0, !PT ;  /* 0x0000001804187212 */ /* 0x000fe200078ec0ff */
[----:B------:R-:W-:Y:S01]  /*6a60*/  FADD.FTZ R234, R171, R234 ;  /* 0x000000eaabea7221 */ /* 0x000fe20000010000 */
[----:B------:R-:W2:Y:S01]  /*6a70*/  LDSM.16.MT88.4 R4, [R200+0x1e000] ;  /* 0x01e00000c804783b */ /* 0x000ea20000004200 */
[----:B------:R-:W-:-:S03]  /*6a80*/  IMAD.MOV.U32 R241, RZ, RZ, R127 ;  /* 0x000000fffff17224 */ /* 0x000fc600078e007f */
[----:B------:R1:W5:Y:S01]  /*6a90*/  LDL.LU R11, [R1+0x4c] ;  /* 0x00004c00010b7983 */ /* 0x0003620000300800 */
        /* <DEDUP_REMOVED lines=13> */
[----:B------:R-:W-:Y:S01]  /*6b70*/  FADD.FTZ R234, R228, R234 ;  /* 0x000000eae4ea7221 */ /* 0x000fe20000010000 */
[C---:B--2---:R-:W-:Y:S07]  /*6b80*/  HMMA.16816.F32 R124, R128.reuse, R4, RZ ;  /* 0x00000004807c723c */ /* 0x044fee00000018ff */
[--C-:B------:R-:W-:Y:S01]  /*6b90*/  HSET2.LE.AND R4, R237, R236.reuse, PT ;  /* 0x000000eced047233 */ /* 0x100fe20003803000 */
[----:B------:R-:W-:Y:S01]  /*6ba0*/  HMMA.16816.F32 R128, R128, R6, RZ ;  /* 0x000000068080723c */ /* 0x000fe200000018ff */
[----:B------:R-:W-:-:S03]  /*6bb0*/  HSET2.LE.AND R5, R239, R236, PT ;  /* 0x000000ecef057233 */ /* 0x000fc60003803000 */
[----:B------:R-:W-:Y:S02]  /*6bc0*/  LOP3.LUT R4, R4, R28, RZ, 0xc0, !PT ;  /* 0x0000001c04047212 */ /* 0x000fe400078ec0ff */
[----:B------:R-:W-:Y:S01]  /*6bd0*/  LOP3.LUT R5, R5, R29, RZ, 0xc0, !PT ;  /* 0x0000001d05057212 */ /* 0x000fe200078ec0ff */
[--C-:B------:R-:W-:Y:S01]  /*6be0*/  HSET2.LE.AND R6, R252, R236.reuse, PT ;  /* 0x000000ecfc067233 */ /* 0x100fe20003803000 */
[----:B------:R-:W2:Y:S01]  /*6bf0*/  LDSM.16.MT88.4 R28, [R200+0x1e800] ;  /* 0x01e80000c81c783b */ /* 0x000ea20000004200 */
[----:B------:R-:W-:Y:S01]  /*6c00*/  HSET2.LE.AND R7, R242, R236, PT ;  /* 0x000000ecf2077233 */ /* 0x000fe20003803000 */
[----:B------:R-:W-:Y:S02]  /*6c10*/  IMAD.MOV.U32 R236, RZ, RZ, c[0x0][0x228] ;  /* 0x00008a00ffec7624 */ /* 0x000fe400078e00ff */
[----:B------:R-:W-:Y:S02]  /*6c20*/  LOP3.LUT R6, R6, R240, RZ, 0xc0, !PT ;  /* 0x000000f006067212 */ /* 0x000fe400078ec0ff */
[----:B------:R-:W-:Y:S01]  /*6c30*/  LOP3.LUT R7, R7, R241, RZ, 0xc0, !PT ;  /* 0x000000f107077212 */ /* 0x000fe200078ec0ff */
[----:B------:R-:W-:-:S04]  /*6c40*/  IMAD.SHL.U32 R236, R236, 0x8, RZ ;  /* 0x00000008ecec7824 */ /* 0x000fc800078e00ff */
[----:B------:R-:W-:-:S05]  /*6c50*/  IMAD.WIDE R236, R236, 0x2, R16 ;  /* 0x00000002ecec7825 */ /* 0x000fca00078e0210 */
[----:B------:R-:W-:Y:S04]  /*6c60*/  STG.E.U16 [R236.64], R238 ;  /* 0x000000eeec007986 */ /* 0x000fe8000c101518 */
[----:B------:R-:W-:Y:S04]  /*6c70*/  STG.E.U16 [R236.64+0x2], R32 ;  /* 0x00000220ec007986 */ /* 0x000fe8000c101518 */
[----:B------:R-:W-:Y:S04]  /*6c80*/  STG.E.U16 [R16.64+0x10], R34 ;  /* 0x0000102210007986 */ /* 0x000fe8000c101518 */
[----:B------:R-:W-:Y:S04]  /*6c90*/  STG.E.U16 [R16.64+0x12], R33 ;  /* 0x0000122110007986 */ /* 0x000fe8000c101518 */
[----:B------:R3:W-:Y:S04]  /*6ca0*/  STG.E.U16 [R236.64+0x10], R165 ;  /* 0x000010a5ec007986 */ /* 0x0007e8000c101518 */
[----:B------:R-:W-:Y:S01]  /*6cb0*/  STG.E.U16 [R236.64+0x12], R35 ;  /* 0x00001223ec007986 */ /* 0x000fe2000c101518 */
[C---:B--2---:R-:W-:Y:S03]  /*6cc0*/  HMMA.16816.F32 R124, R20.reuse, R28, R124 ;  /* 0x0000001c147c723c */ /* 0x044fe6000000187c */
[----:B------:R2:W-:Y:S04]  /*6cd0*/  STG.E.U16 [R16.64+0x20], R167 ;  /* 0x000020a710007986 */ /* 0x0005e8000c101518 */
[----:B------:R4:W-:Y:S01]  /*6ce0*/  STG.E.U16 [R16.64+0x22], R166 ;  /* 0x000022a610007986 */ /* 0x0009e2000c101518 */
[----:B------:R-:W-:Y:S03]  /*6cf0*/  HMMA.16816.F32 R128, R20, R30, R128 ;  /* 0x0000001e1480723c */ /* 0x000fe60000001880 */
[----:B------:R-:W1:Y:S04]  /*6d00*/  LDSM.16.MT88.4 R20, [R204+0x19000] ;  /* 0x01900000cc14783b */ /* 0x000e680000004200 */
[----:B------:R-:W1:Y:S04]  /*6d10*/  LDSM.16.MT88.4 R28, [R202+0x19000] ;  /* 0x01900000ca1c783b */ /* 0x000e680000004200 */
[----:B------:R-:W-:Y:S01]  /*6d20*/  STG.E.U16 [R236.64+0x20], R169 ;  /* 0x000020a9ec007986 */ /* 0x000fe2000c101518 */
[----:B---3--:R-:W-:-:S03]  /*6d30*/  FADD.FTZ R165, R226, R234 ;  /* 0x000000eae2a57221 */ /* 0x008fc60000010000 */
[----:B------:R-:W-:Y:S04]  /*6d40*/  STG.E.U16 [R236.64+0x22], R168 ;  /* 0x000022a8ec007986 */ /* 0x000fe8000c101518 */
[----:B------:R-:W-:Y:S01]  /*6d50*/  STG.E.U16 [R16.64+0x30], R211 ;  /* 0x000030d310007986 */ /* 0x000fe2000c101518 */
[----:B--2---:R-:W-:-:S03]  /*6d60*/  FADD.FTZ R167, R227, R233 ;  /* 0x000000e9e3a77221 */ /* 0x004fc60000010000 */
[----:B------:R-:W-:Y:S01]  /*6d70*/  STG.E.U16 [R16.64+0x32], R183 ;  /* 0x000032b710007986 */ /* 0x000fe2000c101518 */
[----:B----4-:R-:W-:-:S03]  /*6d80*/  IADD3 R166, P1, R16, -0x80, RZ ;  /* 0xffffff8010a67810 */ /* 0x010fc60007f3e0ff */
[----:B------:R-:W-:Y:S04]  /*6d90*/  STG.E.U16 [R236.64+0x30], R213 ;  /* 0x000030d5ec007986 */ /* 0x000fe8000c101518 */
[----:B------:R-:W-:Y:S04]  /*6da0*/  STG.E.U16 [R236.64+0x32], R212 ;  /* 0x000032d4ec007986 */ /* 0x000fe8000c101518 */
[----:B------:R-:W-:Y:S04]  /*6db0*/  STG.E.U16 [R16.64+0x40], R180 ;  /* 0x000040b410007986 */ /* 0x000fe8000c101518 */
[----:B------:R-:W-:Y:S01]  /*6dc0*/  STG.E.U16 [R16.64+0x42], R179 ;  /* 0x000042b310007986 */ /* 0x000fe2000c101518 */
[C---:B-1----:R-:W-:Y:S03]  /*6dd0*/  HMMA.16816.F32 R132, R24.reuse, R20, R132 ;  /* 0x000000141884723c */ /* 0x042fe60000001884 */
[----:B------:R-:W-:Y:S04]  /*6de0*/  STG.E.U16 [R236.64+0x40], R182 ;  /* 0x000040b6ec007986 */ /* 0x000fe8000c101518 */
[----:B------:R-:W-:Y:S01]  /*6df0*/  STG.E.U16 [R236.64+0x42], R181 ;  /* 0x000042b5ec007986 */ /* 0x000fe2000c101518 */
[C---:B------:R-:W-:Y:S03]  /*6e00*/  HMMA.16816.F32 R136, R24.reuse, R22, R136 ;  /* 0x000000161888723c */ /* 0x040fe60000001888 */
[----:B------:R-:W1:Y:S04]  /*6e10*/  LDSM.16.MT88.4 R20, [R201+0x19000] ;  /* 0x01900000c914783b */ /* 0x000e680000004200 */
[----:B------:R-:W-:Y:S01]  /*6e20*/  STG.E.U16 [R16.64+0x50], R176 ;  /* 0x000050b010007986 */ /* 0x000fe2000c101518 */
[C---:B------:R-:W-:Y:S03]  /*6e30*/  HMMA.16816.F32 R140, R24.reuse, R28, R140 ;  /* 0x0000001c188c723c */ /* 0x040fe6000000188c */
[----:B------:R-:W-:Y:S04]  /*6e40*/  STG.E.U16 [R16.64+0x52], R175 ;  /* 0x000052af10007986 */ /* 0x000fe8000c101518 */
[----:B------:R-:W-:Y:S01]  /*6e50*/  STG.E.U16 [R236.64+0x50], R178 ;  /* 0x000050b2ec007986 */ /* 0x000fe2000c101518 */
[C---:B------:R-:W-:Y:S03]  /*6e60*/  HMMA.16816.F32 R144, R24.reuse, R30, R144 ;  /* 0x0000001e1890723c */ /* 0x040fe60000001890 */
[----:B------:R-:W2:Y:S04]  /*6e70*/  LDSM.16.MT88.4 R28, [R200+0x19000] ;  /* 0x01900000c81c783b */ /* 0x000ea80000004200 */
[----:B------:R-:W-:Y:S04]  /*6e80*/  STG.E.U16 [R236.64+0x52], R177 ;  /* 0x000052b1ec007986 */ /* 0x000fe8000c101518 */
[----:B------:R3:W-:Y:S04]  /*6e90*/  STG.E.U16 [R16.64+0x62], R0 ;  /* 0x0000620010007986 */ /* 0x0007e8000c101518 */
[----:B------:R-:W-:Y:S04]  /*6ea0*/  STG.E.U16 [R16.64+0x60], R172 ;  /* 0x000060ac10007986 */ /* 0x000fe8000c101518 */
[----:B------:R-:W-:Y:S04]  /*6eb0*/  STG.E.U16 [R236.64+0x60], R174 ;  /* 0x000060aeec007986 */ /* 0x000fe8000c101518 */
[----:B------:R-:W-:Y:S01]  /*6ec0*/  STG.E.U16 [R236.64+0x62], R173 ;  /* 0x000062adec007986 */ /* 0x000fe2000c101518 */
[C---:B-1----:R-:W-:Y:S03]  /*6ed0*/  HMMA.16816.F32 R148, R24.reuse, R20, R148 ;  /* 0x000000141894723c */ /* 0x042fe60000001894 */
[----:B------:R-:W-:Y:S04]  /*6ee0*/  STG.E.U16 [R16.64+0x70], R230 ;  /* 0x000070e610007986 */ /* 0x000fe8000c101518 */
[----:B------:R-:W-:Y:S01]  /*6ef0*/  STG.E.U16 [R16.64+0x72], R229 ;  /* 0x000072e510007986 */ /* 0x000fe2000c101518 */
[----:B------:R-:W-:Y:S03]  /*6f00*/  HMMA.16816.F32 R152, R24, R22, R152 ;  /* 0x000000161898723c */ /* 0x000fe60000001898 */
[----:B------:R-:W1:Y:S01]  /*6f10*/  LDSM.16.MT88.4 R20, [R204+0x1b000] ;  /* 0x01b00000cc14783b */ /* 0x000e620000004200 */
[----:B---3--:R-:W-:-:S03]  /*6f20*/  IADD3.X R0, R17, -0x1, RZ, P1, !PT ;  /* 0xffffffff11007810 */ /* 0x008fc60000ffe4ff */
[----:B------:R-:W-:Y:S01]  /*6f30*/  STG.E.U16 [R236.64+0x70], R232 ;  /* 0x000070e8ec007986 */ /* 0x000fe2000c101518 */
[C---:B--2---:R-:W-:Y:S03]  /*6f40*/  HMMA.16816.F32 R156, R24.reuse, R28, R156 ;  /* 0x0000001c189c723c */ /* 0x044fe6000000189c */
[----:B------:R-:W-:Y:S04]  /*6f50*/  STG.E.U16 [R236.64+0x72], R231 ;  /* 0x000072e7ec007986 */ /* 0x000fe8000c101518 */
[----:B------:R-:W-:Y:S01]  /*6f60*/  STL [R1+0x48], R0 ;  /* 0x0000480001007387 */ /* 0x000fe20000100800 */
[C---:B------:R-:W-:Y:S03]  /*6f70*/  HMMA.16816.F32 R160, R24.reuse, R30, R160 ;  /* 0x0000001e18a0723c */ /* 0x040fe600000018a0 */
[----:B------:R-:W2:Y:S05]  /*6f80*/  LDSM.16.MT88.4 R28, [R202+0x1b000] ;  /* 0x01b00000ca1c783b */ /* 0x000eaa0000004200 */
[C---:B-1----:R-:W-:Y:S08]  /*6f90*/  HMMA.16816.F32 R36, R24.reuse, R20, R36 ;  /* 0x000000141824723c */ /* 0x042ff00000001824 */
[C---:B------:R-:W-:Y:S01]  /*6fa0*/  HMMA.16816.F32 R40, R24.reuse, R22, R40 ;  /* 0x000000161828723c */ /* 0x040fe20000001828 */
[----:B------:R-:W1:Y:S07]  /*6fb0*/  LDSM.16.MT88.4 R20, [R201+0x1b000] ;  /* 0x01b00000c914783b */ /* 0x000e6e0000004200 */
[C---:B--2---:R-:W-:Y:S08]  /*6fc0*/  HMMA.16816.F32 R44, R24.reuse, R28, R44 ;  /* 0x0000001c182c723c */ /* 0x044ff0000000182c */
[C---:B------:R-:W-:Y:S01]  /*6fd0*/  HMMA.16816.F32 R48, R24.reuse, R30, R48 ;  /* 0x0000001e1830723c */ /* 0x040fe20000001830 */
[----:B------:R-:W2:Y:S07]  /*6fe0*/  LDSM.16.MT88.4 R28, [R200+0x1b000] ;  /* 0x01b00000c81c783b */ /* 0x000eae0000004200 */
        /* <DEDUP_REMOVED lines=28> */
[----:B------:R-:W-:Y:S01]  /*71b0*/  HMMA.16816.F32 R128, R24, R30, R128 ;  /* 0x0000001e1880723c */ /* 0x000fe20000001880 */
[----:B------:R-:W2:Y:S04]  /*71c0*/  LDSM.16.MT88.4 R28, [R202+0x19800] ;  /* 0x01980000ca1c783b */ /* 0x000ea80000004200 */
[----:B------:R-:W3:Y:S03]  /*71d0*/  LDSM.16.MT88.4 R24, [R201+0x19800] ;  /* 0x01980000c918783b */ /* 0x000ee60000004200 */
        /* <DEDUP_REMOVED lines=41> */
[C---:B---3--:R-:W-:Y:S08]  /*7470*/  HMMA.16816.F32 R116, R4.reuse, R24, R116 ;  /* 0x000000180474723c */ /* 0x048ff00000001874 */
[C---:B------:R-:W-:Y:S08]  /*7480*/  HMMA.16816.F32 R120, R4.reuse, R26, R120 ;  /* 0x0000001a0478723c */ /* 0x040ff00000001878 */
[C---:B-1----:R-:W-:Y:S08]  /*7490*/  HMMA.16816.F32 R124, R4.reuse, R20, R124 ;  /* 0x00000014047c723c */ /* 0x042ff0000000187c */
[----:B------:R-:W-:Y:S01]  /*74a0*/  HMMA.16816.F32 R128, R4, R22, R128 ;  /* 0x000000160480723c */ /* 0x000fe20000001880 */
[----:B------:R-:W-:Y:S11]  /*74b0*/  @!P0 BRA `(.L_x_883) ;  /* 0x0000ab0000008947 */ /* 0x000ff60003800000 */
[----:B------:R-:W2:Y:S01]  /*74c0*/  LDL.64 R240, [R1] ;  /* 0x0000000001f07983 */ /* 0x000ea20000100a00 */
[----:B------:R-:W-:Y:S01]  /*74d0*/  ULDC.64 UR4, c[0x0][0x1a0] ;  /* 0x0000680000047ab9 */ /* 0x000fe20000000a00 */
[----:B------:R-:W-:-:S04]  /*74e0*/  DEPBAR.LE SB0, 0x0 ;  /* 0x000080000000791a */ /* 0x000fc80000000000 */
[----:B------:R-:W-:Y:S01]  /*74f0*/  UMOV UR29, 0x6 ;  /* 0x00000006001d7882 */ /* 0x000fe20000000000 */
[----:B------:R-:W-:Y:S01]  /*7500*/  ISETP.GE.AND P5, PT, R247, c[0x0][0x220], PT ;  /* 0x00008800f7007a0c */ /* 0x000fe20003fa6270 */
[----:B------:R-:W-:Y:S01]  /*7510*/  USHF.L.U32 UR36, UR4, 0x6, URZ ;  /* 0x0000000604247899 */ /* 0x000fe2000800063f */
[----:B------:R-:W-:Y:S01]  /*7520*/  ISETP.GE.AND P4, PT, R246, c[0x0][0x220], PT ;  /* 0x00008800f6007a0c */ /* 0x000fe20003f86270 */
[----:B------:R-:W-:Y:S01]  /*7530*/  UIADD3 UR31, UR6, -0x2, URZ ;  /* 0xfffffffe061f7890 */ /* 0x000fe2000fffe03f */
[----:B-----5:R-:W-:Y:S01]  /*7540*/  IMAD.MOV.U32 R28, RZ, RZ, R12 ;  /* 0x000000ffff1c7224 */ /* 0x020fe200078e000c */
[----:B------:R-:W-:Y:S01]  /*7550*/  USHF.L.U64.HI UR5, UR4, UR29, UR5 ;  /* 0x0000001d04057299 */ /* 0x000fe20008010205 */
[----:B------:R-:W-:Y:S01]  /*7560*/  IMAD.MOV.U32 R29, RZ, RZ, R15 ;  /* 0x000000ffff1d7224 */ /* 0x000fe200078e000f */
[----:B------:R-:W-:Y:S01]  /*7570*/  USHF.R.S32.HI UR4, URZ, 0x1f, UR31 ;  /* 0x0000001f3f047899 */ /* 0x000fe2000801141f */
[----:B------:R-:W-:Y:S01]  /*7580*/  IMAD.U32 R0, RZ, RZ, UR36 ;  /* 0x00000024ff007e24 */ /* 0x000fe2000f8e00ff */
[----:B------:R-:W-:Y:S01]  /*7590*/  UIMAD UR5, UR5, UR31, URZ ;  /* 0x0000001f050572a4 */ /* 0x000fe2000f8e023f */
[----:B------:R-:W-:Y:S01]  /*75a0*/  BAR.SYNC.DEFER_BLOCKING 0x0 ;  /* 0x0000000000007b1d */ /* 0x000fe20000010000 */
[----:B------:R-:W-:Y:S01]  /*75b0*/  ISETP.GE.AND P3, PT, R245, c[0x0][0x220], PT ;  /* 0x00008800f5007a0c */ /* 0x000fe20003f66270 */
[----:B------:R-:W-:Y:S01]  /*75c0*/  IMAD.WIDE.U32 R28, R0, UR31, R28 ;  /* 0x0000001f001c7c25 */ /* 0x000fe2000f8e001c */
[----:B------:R-:W-:-:S02]  /*75d0*/  UIMAD UR4, UR4, UR36, UR5 ;  /* 0x00000024040472a4 */ /* 0x000fc4000f8e0205 */
[----:B------:R-:W-:Y:S02]  /*75e0*/  UISETP.GE.AND UP0, UPT, UR6, 0x3, UPT ;  /* 0x000000030600788c */ /* 0x000fe4000bf06270 */
[C---:B------:R-:W-:Y:S02]  /*75f0*/  @!P5 LEA R22, P1, R28.reuse, c[0x0][0x170], 0x1 ;  /* 0x00005c001c16da11 */ /* 0x040fe400078208ff */
[----:B------:R-:W-:Y:S02]  /*7600*/  IADD3 R5, R29, UR4, RZ ;  /* 0x000000041d057c10 */ /* 0x000fe4000fffe0ff */
[C---:B------:R-:W-:Y:S02]  /*7610*/  @!P4 LEA R20, P0, R28.reuse, c[0x0][0x170], 0x1 ;  /* 0x00005c001c14ca11 */ /* 0x040fe400078008ff */
[C---:B------:R-:W-:Y:S02]  /*7620*/  @!P5 LEA.HI.X R23, R28.reuse, c[0x0][0x174], R5, 0x1, P1 ;  /* 0x00005d001c17da11 */ /* 0x040fe400008f0c05 */
[----:B------:R-:W-:-:S02]  /*7630*/  @!P3 LEA R6, P1, R28, c[0x0][0x170], 0x1 ;  /* 0x00005c001c06ba11 */ /* 0x000fc400078208ff */
[C-C-:B------:R-:W-:Y:S02]  /*7640*/  @!P4 LEA.HI.X R21, R28.reuse, c[0x0][0x174], R5.reuse, 0x1, P0 ;  /* 0x00005d001c15ca11 */ /* 0x140fe400000f0c05 */
        /* <DEDUP_REMOVED lines=20> */
[C---:B------:R-:W-:Y:S01]  /*7790*/  @!P3 LEA R28, P0, R4.reuse, c[0x0][0x170], 0x1 ;  /* 0x00005c00041cba11 */ /* 0x040fe200078008ff */
[----:B------:R-:W-:Y:S01]  /*77a0*/  @P4 STS.128 [R244+0x1c000], RZ ;  /* 0x01c000fff4004388 */ /* 0x000fe20000000c00 */
[----:B------:R-:W-:-:S02]  /*77b0*/  @!P5 LEA.HI.X R33, R4, c[0x0][0x174], R0, 0x1, P2 ;  /* 0x00005d000421da11 */ /* 0x000fc400010f0c00 */
        /* <DEDUP_REMOVED lines=32> */
[----:B---3--:R-:W2:Y:S04]  /*79c0*/  LDSM.16.M88.4 R4, [R209+0x10800] ;  /* 0x01080000d104783b */ /* 0x008ea80000000200 */
[----:B-1----:R-:W1:Y:S04]  /*79d0*/  LDSM.16.M88.4 R24, [R209+0x10000] ;  /* 0x01000000d118783b */ /* 0x002e680000000200 */
[----:B------:R-:W3:Y:S04]  /*79e0*/  LDSM.16.M88.4 R216, [R209+0x11000] ;  /* 0x01100000d1d8783b */ /* 0x000ee80000000200 */
[----:B------:R-:W1:Y:S04]  /*79f0*/  LDSM.16.M88.4 R228, [R209+0x11800] ;  /* 0x01180000d1e4783b */ /* 0x000e680000000200 */
[----:B------:R-:W-:Y:S04]  /*7a00*/  LDSM.16.M88.4 R168, [R208] ;  /* 0x00000000d0a8783b */ /* 0x000fe80000000200 */
[----:B----4-:R-:W4:Y:S04]  /*7a10*/  LDSM.16.M88.4 R32, [R199] ;  /* 0x00000000c720783b */ /* 0x010f280000000200 */
[----:B------:R-:W3:Y:S04]  /*7a20*/  LDSM.16.M88.4 R224, [R207] ;  /* 0x00000000cfe0783b */ /* 0x000ee80000000200 */
[----:B------:R-:W4:Y:S04]  /*7a30*/  LDSM.16.M88.4 R176, [R198] ;  /* 0x00000000c6b0783b */ /* 0x000f280000000200 */
[----:B------:R-:W4:Y:S04]  /*7a40*/  LDSM.16.M88.4 R172, [R197] ;  /* 0x00000000c5ac783b */ /* 0x000f280000000200 */
[----:B------:R-:W-:Y:S01]  /*7a50*/  LDSM.16.M88.4 R232, [R196] ;  /* 0x00000000c4e8783b */ /* 0x000fe20000000200 */
[C---:B--2---:R-:W-:Y:S03]  /*7a60*/  HMMA.16816.F32 R20, R180.reuse, R4, RZ ;  /* 0x00000004b414723c */ /* 0x044fe600000018ff */
[----:B------:R-:W2:Y:S04]  /*7a70*/  S2R R0, SR_TID.X ;  /* 0x0000000000007919 */ /* 0x000ea80000002100 */
[----:B------:R-:W0:Y:S01]  /*7a80*/  LDGDEPBAR ;  /* 0x00000000000079af */ /* 0x000e220000000000 */
[C---:B------:R-:W-:Y:S08]  /*7a90*/  HMMA.16816.F32 R4, R180.reuse, R6, RZ ;  /* 0x00000006b404723c */ /* 0x040ff000000018ff */
[C---:B-1----:R-:W-:Y:S08]  /*7aa0*/  HMMA.16816.F32 R28, R180.reuse, R24, RZ ;  /* 0x00000018b41c723c */ /* 0x042ff000000018ff */
[----:B---3--:R-:W-:Y:S01]  /*7ab0*/  HMMA.16816.F32 R220, R180, R216, RZ ;  /* 0x000000d8b4dc723c */ /* 0x008fe200000018ff */
[----:B--2---:R-:W-:-:S05]  /*7ac0*/  IMAD.SHL.U32 R0, R0, 0x2, RZ ;  /* 0x0000000200007824 */ /* 0x004fca00078e00ff */
[----:B------:R-:W-:Y:S01]  /*7ad0*/  LOP3.LUT R166, R0, 0x6, RZ, 0xc0, !PT ;  /* 0x0000000600a67812 */ /* 0x000fe200078ec0ff */
[----:B------:R-:W-:Y:S01]  /*7ae0*/  IMAD.U32 R0, RZ, RZ, UR31 ;  /* 0x0000001fff007e24 */ /* 0x000fe2000f8e00ff */
        /* <DEDUP_REMOVED lines=9> */
[----:B------:R-:W-:Y:S07]  /*7b80*/  LDSM.16.M88.4 R228, [R203+0x10000] ;  /* 0x01000000cbe4783b */ /* 0x000fee0000000200 */
[C---:B----4-:R-:W-:Y:S08]  /*7b90*/  HMMA.16816.F32 R20, R168.reuse, R32, R20 ;  /* 0x00000020a814723c */ /* 0x050ff00000001814 */
[C---:B------:R-:W-:Y:S01]  /*7ba0*/  HMMA.16816.F32 R4, R168.reuse, R34, R4 ;  /* 0x00000022a804723c */ /* 0x040fe20000001804 */
[----:B------:R-:W1:Y:S07]  /*7bb0*/  LDSM.16.M88.4 R32, [R206] ;  /* 0x00000000ce20783b */ /* 0x000e6e0000000200 */
        /* <DEDUP_REMOVED lines=22> */
[----:B------:R-:W4:Y:S03]  /*7d20*/  LDSM.16.M88.4 R32, [R209+0x12000] ;  /* 0x01200000d120783b */ /* 0x000f260000000200 */
[C---:B------:R-:W-:Y:S08]  /*7d30*/  HMMA.16816.F32 R28, R168.reuse, R232, R28 ;  /* 0x000000e8a81c723c */ /* 0x040ff0000000181c */
        /* <DEDUP_REMOVED lines=20> */
[----:B------:R-:W1:Y:S07]  /*7e80*/  LDSM.16.M88.4 R228, [R193] ;  /* 0x00000000c1e4783b */ /* 0x000e6e0000000200 */
[C---:B--2---:R-:W-:Y:S08]  /*7e90*/  HMMA.16816.F32 R212, R176.reuse, R224, R212 ;  /* 0x000000e0b0d4723c */ /* 0x044ff000000018d4 */
[----:B------:R-:W-:Y:S01]  /*7ea0*/  HMMA.16816.F32 R180, R176, R226, R180 ;  /* 0x000000e2b0b4723c */ /* 0x000fe200000018b4 */
[----:B------:R-:W2:Y:S04]  /*7eb0*/  LDSM.16.M88.4 R224, [R192] ;  /* 0x00000000c0e0783b */ /* 0x000ea80000000200 */
[----:B------:R-:W-:Y:S03]  /*7ec0*/  LDSM.16.M88.4 R176, [R206+0x4000] ;  /* 0x00400000ceb0783b */ /* 0x000fe60000000200 */
        /* <DEDUP_REMOVED lines=8> */
[----:B------:R-:W-:Y:S07]  /*7f50*/  LDSM.16.M88.4 R228, [R205+0x4000] ;  /* 0x00400000cde4783b */ /* 0x000fee0000000200 */
[C---:B--2---:R-:W-:Y:S08]  /*7f60*/  HMMA.16816.F32 R212, R172.reuse, R224, R212 ;  /* 0x000000e0acd4723c */ /* 0x044ff000000018d4 */
[----:B------:R-:W-:Y:S01]  /*7f70*/  HMMA.16816.F32 R180, R172, R226, R180 ;  /* 0x000000e2acb4723c */ /* 0x000fe200000018b4 */
[----:B------:R-:W1:Y:S04]  /*7f80*/  LDSM.16.M88.4 R224, [R203+0x13800] ;  /* 0x01380000cbe0783b */ /* 0x000e680000000200 */
[----:B------:R-:W-:Y:S03]  /*7f90*/  LDSM.16.M88.4 R172, [R196+0x2000] ;  /* 0x00200000c4ac783b */ /* 0x000fe60000000200 */
[C---:B---3--:R-:W-:Y:S08]  /*7fa0*/  HMMA.16816.F32 R28, R176.reuse, R168, R28 ;  /* 0x000000a8b01c723c */ /* 0x048ff0000000181c */
        /* <DEDUP_REMOVED lines=18> */
[C---:B------:R-:W-:Y:S08]  /*80d0*/  HMMA.16816.F32 R28, R228.reuse, R172, R28 ;  /* 0x000000ace41c723c */ /* 0x040ff0000000181c */
[C---:B------:R-:W-:Y:S01]  /*80e0*/  HMMA.16816.F32 R24, R228.reuse, R174, R24 ;  /* 0x000000aee418723c */ /* 0x040fe20000001818 */
[----:B------:R-:W3:Y:S07]  /*80f0*/  LDSM.16.M88.4 R172, [R209+0x15800] ;  /* 0x01580000d1ac783b */ /* 0x000eee0000000200 */
[C---:B----4-:R-:W-:Y:S08]  /*8100*/  HMMA.16816.F32 R212, R228.reuse, R232, R212 ;  /* 0x000000e8e4d4723c */ /* 0x050ff000000018d4 */
[----:B------:R-:W-:Y:S01]  /*8110*/  HMMA.16816.F32 R180, R228, R234, R180 ;  /* 0x000000eae4b4723c */ /* 0x000fe200000018b4 */
[----:B------:R-:W-:Y:S04]  /*8120*/  LDSM.16.M88.4 R232, [R191] ;  /* 0x00000000bfe8783b */ /* 0x000fe80000000200 */
[----:B------:R-:W-:Y:S03]  /*8130*/  LDSM.16.M88.4 R228, [R203+0x14000] ;  /* 0x01400000cbe4783b */ /* 0x000fe60000000200 */
[C---:B-1----:R-:W-:Y:S08]  /*8140*/  HMMA.16816.F32 R28, R168.reuse, R224, R28 ;  /* 0x000000e0a81c723c */ /* 0x042ff0000000181c */
[C---:B------:R-:W-:Y:S01]  /*8150*/  HMMA.16816.F32 R24, R168.reuse, R226, R24 ;  /* 0x000000e2a818723c */ /* 0x040fe20000001818 */
[----:B------:R-:W-:Y:S07]  /*8160*/  LDSM.16.M88.4 R224, [R190] ;  /* 0x00000000bee0783b */ /* 0x000fee0000000200 */
[C---:B--2---:R-:W-:Y:S08]  /*8170*/  HMMA.16816.F32 R20, R168.reuse, R32, R20 ;  /* 0x00000020a814723c */ /* 0x044ff00000001814 */
[C---:B------:R-:W-:Y:S01]  /*8180*/  HMMA.16816.F32 R4, R168.reuse, R34, R4 ;  /* 0x00000022a804723c */ /* 0x040fe20000001804 */
[----:B------:R-:W1:Y:S07]  /*8190*/  LDSM.16.M88.4 R32, [R208+0x8000] ;  /* 0x00800000d020783b */ /* 0x000e6e0000000200 */
[C---:B------:R-:W-:Y:S08]  /*81a0*/  HMMA.16816.F32 R220, R168.reuse, R176, R220 ;  /* 0x000000b0a8dc723c */ /* 0x040ff000000018dc */
[C---:B------:R-:W-:Y:S01]  /*81b0*/  HMMA.16816.F32 R216, R168.reuse, R178, R216 ;  /* 0x000000b2a8d8723c */ /* 0x040fe200000018d8 */
[----:B------:R-:W2:Y:S07]  /*81c0*/  LDSM.16.M88.4 R176, [R189] ;  /* 0x00000000bdb0783b */ /* 0x000eae0000000200 */
[C---:B---3--:R-:W-:Y:S08]  /*81d0*/  HMMA.16816.F32 R212, R168.reuse, R172, R212 ;  /* 0x000000aca8d4723c */ /* 0x048ff000000018d4 */
        /* <DEDUP_REMOVED lines=15> */
[----:B------:R-:W3:Y:S03]  /*82d0*/  LDSM.16.M88.4 R32, [R196+0x4000] ;  /* 0x00400000c420783b */ /* 0x000ee60000000200 */
[C---:B----4-:R-:W-:Y:S08]  /*82e0*/  HMMA.16816.F32 R28, R168.reuse, R228, R28 ;  /* 0x000000e4a81c723c */ /* 0x050ff0000000181c */
[C---:B------:R-:W-:Y:S01]  /*82f0*/  HMMA.16816.F32 R24, R168.reuse, R230, R24 ;  /* 0x000000e6a818723c */ /* 0x040fe20000001818 */
[----:B------:R-:W4:Y:S07]  /*8300*/  LDSM.16.M88.4 R228, [R196+0x4800] ;  /* 0x00480000c4e4783b */ /* 0x000f2e0000000200 */
        /* <DEDUP_REMOVED lines=18> */
[----:B------:R-:W1:Y:S07]  /*8430*/  LDSM.16.M88.4 R224, [R209+0x17800] ;  /* 0x01780000d1e0783b */ /* 0x000e6e0000000200 */
[C---:B--2---:R-:W-:Y:S08]  /*8440*/  HMMA.16816.F32 R212, R172.reuse, R176, R212 ;  /* 0x000000b0acd4723c */ /* 0x044ff000000018d4 */
[----:B------:R-:W-:Y:S01]  /*8450*/  HMMA.16816.F32 R180, R172, R178, R180 ;  /* 0x000000b2acb4723c */ /* 0x000fe200000018b4 */
[----:B------:R-:W-:Y:S04]  /*8460*/  LDSM.16.M88.4 R176, [R208+0xc000] ;  /* 0x00c00000d0b0783b */ /* 0x000fe80000000200 */
[----:B------:R-:W2:Y:S03]  /*8470*/  LDSM.16.M88.4 R172, [R187] ;  /* 0x00000000bbac783b */ /* 0x000ea60000000200 */
[C---:B------:R-:W-:Y:S08]  /*8480*/  HMMA.16816.F32 R28, R232.reuse, R168, R28 ;  /* 0x000000a8e81c723c */ /* 0x040ff0000000181c */
[C---:B------:R-:W-:Y:S01]  /*8490*/  HMMA.16816.F32 R24, R232.reuse, R170, R24 ;  /* 0x000000aae818723c */ /* 0x040fe20000001818 */
[----:B------:R-:W4:Y:S07]  /*84a0*/  LDSM.16.M88.4 R168, [R186] ;  /* 0x00000000baa8783b */ /* 0x000f2e0000000200 */
[C---:B---3--:R-:W-:Y:S08]  /*84b0*/  HMMA.16816.F32 R20, R232.reuse, R32, R20 ;  /* 0x00000020e814723c */ /* 0x048ff00000001814 */
[C---:B------:R-:W-:Y:S01]  /*84c0*/  HMMA.16816.F32 R4, R232.reuse, R34, R4 ;  /* 0x00000022e804723c */ /* 0x040fe20000001804 */
[----:B------:R-:W-:Y:S07]  /*84d0*/  LDSM.16.M88.4 R32, [R185] ;  /* 0x00000000b920783b */ /* 0x000fee0000000200 */
[C---:B-1----:R-:W-:Y:S08]  /*84e0*/  HMMA.16816.F32 R212, R232.reuse, R224, R212 ;  /* 0x000000e0e8d4723c */ /* 0x042ff000000018d4 */
[----:B------:R-:W-:Y:S01]  /*84f0*/  HMMA.16816.F32 R180, R232, R226, R180 ;  /* 0x000000e2e8b4723c */ /* 0x000fe200000018b4 */
[----:B------:R-:W1:Y:S07]  /*8500*/  LDSM.16.M88.4 R224, [R184] ;  /* 0x00000000b8e0783b */ /* 0x000e6e0000000200 */
[C---:B--2---:R-:W-:Y:S08]  /*8510*/  HMMA.16816.F32 R28, R176.reuse, R172, R28 ;  /* 0x000000acb01c723c */ /* 0x044ff0000000181c */
[C---:B------:R-:W-:Y:S01]  /*8520*/  HMMA.16816.F32 R24, R176.reuse, R174, R24 ;  /* 0x000000aeb018723c */ /* 0x040fe20000001818 */
[----:B------:R-:W-:Y:S07]  /*8530*/  LDSM.16.M88.4 R172, [R206+0xc000] ;  /* 0x00c00000ceac783b */ /* 0x000fee0000000200 */
[C---:B----4-:R-:W-:Y:S08]  /*8540*/  HMMA.16816.F32 R20, R176.reuse, R168, R20 ;  /* 0x000000a8b014723c */ /* 0x050ff00000001814 */
[----:B------:R-:W-:Y:S01]  /*8550*/  HMMA.16816.F32 R4, R176, R170, R4 ;  /* 0x000000aab004723c */ /* 0x000fe20000001804 */
[----:B------:R-:W2:Y:S07]  /*8560*/  LDSM.16.M88.4 R168, [R203+0x16000] ;  /* 0x01600000cba8783b */ /* 0x000eae0000000200 */
[C---:B------:R-:W-:Y:S08]  /*8570*/  HMMA.16816.F32 R220, R232.reuse, R228, R220 ;  /* 0x000000e4e8dc723c */ /* 0x040ff000000018dc */
[----:B------:R-:W-:Y:S01]  /*8580*/  HMMA.16816.F32 R216, R232, R230, R216 ;  /* 0x000000e6e8d8723c */ /* 0x000fe200000018d8 */
[----:B------:R-:W3:Y:S07]  /*8590*/  LDSM.16.M88.4 R228, [R203+0x16800] ;  /* 0x01680000cbe4783b */ /* 0x000eee0000000200 */
[C---:B-1----:R-:W-:Y:S08]  /*85a0*/  HMMA.16816.F32 R212, R176.reuse, R224, R212 ;  /* 0x000000e0b0d4723c */ /* 0x042ff000000018d4 */
[C---:B------:R-:W-:Y:S08]  /*85b0*/  HMMA.16816.F32 R220, R176.reuse, R32, R220 ;  /* 0x00000020b0dc723c */ /* 0x040ff000000018dc */
[C---:B------:R-:W-:Y:S01]  /*85c0*/  HMMA.16816.F32 R216, R176.reuse, R34, R216 ;  /* 0x00000022b0d8723c */ /* 0x040fe200000018d8 */
[----:B------:R-:W1:Y:S07]  /*85d0*/  LDSM.16.M88.4 R32, [R203+0x17000] ;  /* 0x01700000cb20783b */ /* 0x000e6e0000000200 */
[----:B------:R-:W-:Y:S01]  /*85e0*/  HMMA.16816.F32 R180, R176, R226, R180 ;  /* 0x000000e2b0b4723c */ /* 0x000fe200000018b4 */
[----:B------:R-:W-:Y:S04]  /*85f0*/  LDSM.16.M88.4 R176, [R205+0xc000] ;  /* 0x00c00000cdb0783b */ /* 0x000fe80000000200 */
[----:B------:R-:W4:Y:S03]  /*8600*/  LDSM.16.M88.4 R224, [R203+0x17800] ;  /* 0x01780000cbe0783b */ /* 0x000f260000000200 */
[C---:B--2---:R-:W-:Y:S08]  /*8610*/  HMMA.16816.F32 R28, R172.reuse, R168, R28 ;  /* 0x000000a8ac1c723c */ /* 0x044ff0000000181c */
[C---:B------:R-:W-:Y:S01]  /*8620*/  HMMA.16816.F32 R24, R172.reuse, R170, R24 ;  /* 0x000000aaac18723c */ /* 0x040fe20000001818 */
[----:B------:R-:W2:Y:S07]  /*8630*/  LDSM.16.M88.4 R168, [R196+0x6000] ;  /* 0x00600000c4a8783b */ /* 0x000eae0000000200 */
[C---:B---3--:R-:W-:Y:S08]  /*8640*/  HMMA.16816.F32 R20, R172.reuse, R228, R20 ;  /* 0x000000e4ac14723c */ /* 0x048ff00000001814 */
[C---:B------:R-:W-:Y:S01]  /*8650*/  HMMA.16816.F32 R4, R172.reuse, R230, R4 ;  /* 0x000000e6ac04723c */ /* 0x040fe20000001804 */
[----:B------:R-:W3:Y:S07]  /*8660*/  LDSM.16.M88.4 R228, [R196+0x6800] ;  /* 0x00680000c4e4783b */ /* 0x000eee0000000200 */
[C---:B-1----:R-:W-:Y:S08]  /*8670*/  HMMA.16816.F32 R220, R172.reuse, R32, R220 ;  /* 0x00000020acdc723c */ /* 0x042ff000000018dc */
[C---:B------:R-:W-:Y:S01]  /*8680*/  HMMA.16816.F32 R216, R172.reuse, R34, R216 ;  /* 0x00000022acd8723c */ /* 0x040fe200000018d8 */
[----:B------:R-:W1:Y:S07]  /*8690*/  LDSM.16.M88.4 R32, [R196+0x7000] ;  /* 0x00700000c420783b */ /* 0x000e6e0000000200 */
[----:B----4-:R-:W-:Y:S08]  /*86a0*/  HMMA.16816.F32 R212, R172, R224, R212 ;  /* 0x000000e0acd4723c */ /* 0x010ff000000018d4 */
[C---:B--2---:R-:W-:Y:S08]  /*86b0*/  HMMA.16816.F32 R28, R176.reuse, R168, R28 ;  /* 0x000000a8b01c723c */ /* 0x044ff0000000181c */
[----:B------:R-:W-:Y:S01]  /*86c0*/  HMMA.16816.F32 R24, R176, R170, R24 ;  /* 0x000000aab018723c */ /* 0x000fe20000001818 */
[----:B------:R-:W2:Y:S01]  /*86d0*/  LDSM.16.M88.4 R168, [R196+0x7800] ;  /* 0x00780000c4a8783b */ /* 0x000ea20000000200 */
[----:B------:R-:W-:-:S06]  /*86e0*/  DEPBAR.LE SB0, 0x0 ;  /* 0x000080000000791a */ /* 0x000fcc0000000000 */
[C---:B---3--:R-:W-:Y:S08]  /*86f0*/  HMMA.16816.F32 R20, R176.reuse, R228, R20 ;  /* 0x000000e4b014723c */ /* 0x048ff00000001814 */
[----:B------:R-:W-:Y:S01]  /*8700*/  HMMA.16816.F32 R4, R176, R230, R4 ;  /* 0x000000e6b004723c */ /* 0x000fe20000001804 */
[----:B------:R-:W-:Y:S02]  /*8710*/  FSEL R29, R29, -INF , !P2 ;  /* 0xff8000001d1d7808 */ /* 0x000fe40005000000 */
[----:B------:R-:W-:Y:S01]  /*8720*/  FSEL R31, R31, -INF , !P1 ;  /* 0xff8000001f1f7808 */ /* 0x000fe20004800000 */
[----:B------:R-:W-:Y:S01]  /*8730*/  BAR.SYNC.DEFER_BLOCKING 0x0 ;  /* 0x0000000000007b1d */ /* 0x000fe20000010000 */
[----:B------:R-:W-:-:S03]  /*8740*/  ISETP.GE.AND P1, PT, R166, R164, PT ;  /* 0x000000a4a600720c */ /* 0x000fc60003f26270 */
[----:B------:R-:W-:Y:S01]  /*8750*/  HMMA.16816.F32 R180, R172, R226, R180 ;  /* 0x000000e2acb4723c */ /* 0x000fe200000018b4 */
[----:B------:R-:W-:-:S06]  /*8760*/  FSEL R25, R25, -INF , !P1 ;  /* 0xff80000019197808 */ /* 0x000fcc0004800000 */
[----:B------:R-:W-:Y:S01]  /*8770*/  IADD3 R172, R0, 0x8, RZ ;  /* 0x0000000800ac7810 */ /* 0x000fe20007ffe0ff */
[C---:B-1----:R-:W-:Y:S03]  /*8780*/  HMMA.16816.F32 R220, R176.reuse, R32, R220 ;  /* 0x00000020b0dc723c */ /* 0x042fe600000018dc */
[C---:B------:R-:W-:Y:S02]  /*8790*/  ISETP.GE.AND P0, PT, R172.reuse, R164, PT ;  /* 0x000000a4ac00720c */ /* 0x040fe40003f06270 */
[----:B------:R-:W-:Y:S02]  /*87a0*/  ISETP.GE.AND P2, PT, R172, R11, PT ;  /* 0x0000000bac00720c */ /* 0x000fe40003f46270 */
[----:B------:R-:W-:Y:S01]  /*87b0*/  IADD3 R172, R0, 0x10, RZ ;  /* 0x0000001000ac7810 */ /* 0x000fe20007ffe0ff */
[----:B------:R-:W-:Y:S01]  /*87c0*/  HMMA.16816.F32 R216, R176, R34, R216 ;  /* 0x00000022b0d8723c */ /* 0x000fe200000018d8 */
[----:B------:R-:W-:-:S02]  /*87d0*/  FSEL R24, R24, -INF , !P0 ;  /* 0xff80000018187808 */ /* 0x000fc40004000000 */
[-C--:B------:R-:W-:Y:S02]  /*87e0*/  ISETP.GE.AND P0, PT, R166, R11.reuse, PT ;  /* 0x0000000ba600720c */ /* 0x080fe40003f06270 */
[----:B------:R-:W-:Y:S02]  /*87f0*/  FSEL R26, R26, -INF , !P2 ;  /* 0xff8000001a1a7808 */ /* 0x000fe40005000000 */
[----:B------:R-:W-:Y:S01]  /*8800*/  IADD3 R166, R0, 0x11, RZ ;  /* 0x0000001100a67810 */ /* 0x000fe20007ffe0ff */
[----:B--2---:R-:W-:Y:S01]  /*8810*/  HMMA.16816.F32 R212, R176, R168, R212 ;  /* 0x000000a8b0d4723c */ /* 0x004fe200000018d4 */
[C---:B------:R-:W-:Y:S02]  /*8820*/  ISETP.GE.AND P2, PT, R172.reuse, R164, PT ;  /* 0x000000a4ac00720c */ /* 0x040fe40003f46270 */
[----:B------:R-:W-:Y:S02]  /*8830*/  ISETP.GE.AND P1, PT, R172, R11, PT ;  /* 0x0000000bac00720c */ /* 0x000fe40003f26270 */
[----:B------:R-:W-:-:S02]  /*8840*/  FSEL R27, R27, -INF , !P0 ;  /* 0xff8000001b1b7808 */ /* 0x000fc40004000000 */
[----:B------:R-:W-:Y:S01]  /*8850*/  IADD3 R33, R0, 0x18, RZ ;  /* 0x0000001800217810 */ /* 0x000fe20007ffe0ff */
[----:B------:R-:W-:Y:S01]  /*8860*/  HMMA.16816.F32 R180, R176, R170, R180 ;  /* 0x000000aab0b4723c */ /* 0x000fe200000018b4 */
[----:B------:R-:W-:Y:S02]  /*8870*/  ISETP.GE.AND P0, PT, R166, R164, PT ;  /* 0x000000a4a600720c */ /* 0x000fe40003f06270 */
[----:B------:R-:W-:Y:S02]  /*8880*/  FSEL R224, R20, -INF , !P2 ;  /* 0xff80000014e07808 */ /* 0x000fe40005000000 */
[----:B------:R-:W-:Y:S02]  /*8890*/  ISETP.GE.AND P2, PT, R166, R11, PT ;  /* 0x0000000ba600720c */ /* 0x000fe40003f46270 */
[----:B------:R-:W-:Y:S02]  /*88a0*/  FSEL R22, R22, -INF , !P1 ;  /* 0xff80000016167808 */ /* 0x000fe40004800000 */
[----:B------:R-:W-:-:S02]  /*88b0*/  IADD3 R20, R0, 0x19, RZ ;  /* 0x0000001900147810 */ /* 0x000fc40007ffe0ff */
[-C--:B------:R-:W-:Y:S02]  /*88c0*/  ISETP.GE.AND P1, PT, R33, R164.reuse, PT ;  /* 0x000000a42100720c */ /* 0x080fe40003f26270 */
[----:B------:R-:W-:Y:S02]  /*88d0*/  FSEL R32, R21, -INF , !P0 ;  /* 0xff80000015207808 */ /* 0x000fe40004000000 */
[----:B------:R-:W-:Y:S02]  /*88e0*/  ISETP.GE.AND P0, PT, R33, R11, PT ;  /* 0x0000000b2100720c */ /* 0x000fe40003f06270 */
[----:B------:R-:W-:Y:S02]  /*88f0*/  FSEL R23, R23, -INF , !P2 ;  /* 0xff80000017177808 */ /* 0x000fe40005000000 */
[----:B------:R-:W-:Y:S02]  /*8900*/  IADD3 R21, R0, 0x20, RZ ;  /* 0x0000002000157810 */ /* 0x000fe40007ffe0ff */
[----:B------:R-:W-:-:S02]  /*8910*/  ISETP.GE.AND P2, PT, R20, R164, PT ;  /* 0x000000a41400720c */ /* 0x000fc40003f46270 */
[----:B------:R-:W-:Y:S02]  /*8920*/  FSEL R34, R4, -INF , !P1 ;  /* 0xff80000004227808 */ /* 0x000fe40004800000 */
[----:B------:R-:W-:Y:S02]  /*8930*/  ISETP.GE.AND P1, PT, R20, R11, PT ;  /* 0x0000000b1400720c */ /* 0x000fe40003f26270 */
[----:B------:R-:W-:Y:S02]  /*8940*/  FSEL R6, R6, -INF , !P0 ;  /* 0xff80000006067808 */ /* 0x000fe40004000000 */
[----:B------:R-:W-:Y:S02]  /*8950*/  ISETP.GE.AND P0, PT, R21, R164, PT ;  /* 0x000000a41500720c */ /* 0x000fe40003f06270 */
[----:B------:R-:W-:Y:S02]  /*8960*/  IADD3 R4, R0, 0x21, RZ ;  /* 0x0000002100047810 */ /* 0x000fe40007ffe0ff */
[----:B------:R-:W-:-:S02]  /*8970*/  FSEL R35, R5, -INF , !P2 ;  /* 0xff80000005237808 */ /* 0x000fc40005000000 */
[-C--:B------:R-:W-:Y:S02]  /*8980*/  ISETP.GE.AND P2, PT, R21, R11.reuse, PT ;  /* 0x0000000b1500720c */ /* 0x080fe40003f46270 */
[----:B------:R-:W-:Y:S02]  /*8990*/  FSEL R7, R7, -INF , !P1 ;  /* 0xff80000007077808 */ /* 0x000fe40004800000 */
[----:B------:R-:W-:Y:S02]  /*89a0*/  IADD3 R5, R0, 0x28, RZ ;  /* 0x0000002800057810 */ /* 0x000fe40007ffe0ff */
[----:B------:R-:W-:Y:S02]  /*89b0*/  ISETP.GE.AND P1, PT, R4, R164, PT ;  /* 0x000000a40400720c */ /* 0x000fe40003f26270 */
[----:B------:R-:W-:Y:S02]  /*89c0*/  FSEL R166, R220, -INF , !P0 ;  /* 0xff800000dca67808 */ /* 0x000fe40004000000 */
[----:B------:R-:W-:-:S02]  /*89d0*/  ISETP.GE.AND P0, PT, R4, R11, PT ;  /* 0x0000000b0400720c */ /* 0x000fc40003f06270 */
[----:B------:R-:W-:Y:S02]  /*89e0*/  FSEL R4, R222, -INF , !P2 ;  /* 0xff800000de047808 */ /* 0x000fe40005000000 */
[----:B------:R-:W-:Y:S02]  /*89f0*/  ISETP.GE.AND P2, PT, R5, R164, PT ;  /* 0x000000a40500720c */ /* 0x000fe40003f46270 */
[----:B------:R-:W-:Y:S02]  /*8a00*/  IADD3 R20, R0, 0x29, RZ ;  /* 0x0000002900147810 */ /* 0x000fe40007ffe0ff */
[----:B------:R-:W-:Y:S02]  /*8a10*/  FSEL R221, R221, -INF , !P1 ;  /* 0xff800000dddd7808 */ /* 0x000fe40004800000 */
[----:B------:R-:W-:Y:S02]  /*8a20*/  ISETP.GE.AND P1, PT, R5, R11, PT ;  /* 0x0000000b0500720c */ /* 0x000fe40003f26270 */
[----:B------:R-:W-:-:S02]  /*8a30*/  FSEL R5, R223, -INF , !P0 ;  /* 0xff800000df057808 */ /* 0x000fc40004000000 */
[----:B------:R-:W-:Y:S02]  /*8a40*/  IADD3 R21, R0, 0x30, RZ ;  /* 0x0000003000157810 */ /* 0x000fe40007ffe0ff */
[-C--:B------:R-:W-:Y:S02]  /*8a50*/  ISETP.GE.AND P0, PT, R20, R164.reuse, PT ;  /* 0x000000a41400720c */ /* 0x080fe40003f06270 */
[----:B------:R-:W-:Y:S02]  /*8a60*/  FSEL R168, R216, -INF , !P2 ;  /* 0xff800000d8a87808 */ /* 0x000fe40005000000 */
[----:B------:R-:W-:Y:S02]  /*8a70*/  ISETP.GE.AND P2, PT, R20, R11, PT ;  /* 0x0000000b1400720c */ /* 0x000fe40003f46270 */
[----:B------:R-:W-:Y:S02]  /*8a80*/  FSEL R20, R218, -INF , !P1 ;  /* 0xff800000da147808 */ /* 0x000fe40004800000 */
[----:B------:R-:W-:-:S02]  /*8a90*/  ISETP.GE.AND P1, PT, R21, R164, PT ;  /* 0x000000a41500720c */ /* 0x000fc40003f26270 */
[C---:B------:R-:W-:Y:S02]  /*8aa0*/  IADD3 R33, R0.reuse, 0x31, RZ ;  /* 0x0000003100217810 */ /* 0x040fe40007ffe0ff */
[----:B------:R-:W-:Y:S02]  /*8ab0*/  FSEL R217, R217, -INF , !P0 ;  /* 0xff800000d9d97808 */ /* 0x000fe40004000000 */
[----:B------:R-:W-:Y:S02]  /*8ac0*/  ISETP.GE.AND P0, PT, R21, R11, PT ;  /* 0x0000000b1500720c */ /* 0x000fe40003f06270 */
[----:B------:R-:W-:Y:S02]  /*8ad0*/  IADD3 R169, R0, 0x38, RZ ;  /* 0x0000003800a97810 */ /* 0x000fe40007ffe0ff */
[----:B------:R-:W-:Y:S02]  /*8ae0*/  FSEL R21, R219, -INF , !P2 ;  /* 0xff800000db157808 */ /* 0x000fe40005000000 */
[----:B------:R-:W-:-:S02]  /*8af0*/  FSEL R212, R212, -INF , !P1 ;  /* 0xff800000d4d47808 */ /* 0x000fc40004800000 */
[CC--:B------:R-:W-:Y:S02]  /*8b00*/  ISETP.GE.AND P2, PT, R33.reuse, R164.reuse, PT ;  /* 0x000000a42100720c */ /* 0x0c0fe40003f46270 */
[----:B------:R-:W-:Y:S02]  /*8b10*/  ISETP.GE.AND P1, PT, R33, R11, PT ;  /* 0x0000000b2100720c */ /* 0x000fe40003f26270 */
[----:B------:R-:W-:Y:S02]  /*8b20*/  FSEL R33, R214, -INF , !P0 ;  /* 0xff800000d6217808 */ /* 0x000fe40004000000 */
[----:B------:R-:W-:Y:S02]  /*8b30*/  ISETP.GE.AND P0, PT, R169, R164, PT ;  /* 0x000000a4a900720c */ /* 0x000fe40003f06270 */
[----:B------:R-:W-:Y:S02]  /*8b40*/  FSEL R213, R213, -INF , !P2 ;  /* 0xff800000d5d57808 */ /* 0x000fe40005000000 */
[----:B------:R-:W-:-:S02]  /*8b50*/  FSEL R180, R180, -INF , !P0 ;  /* 0xff800000b4b47808 */ /* 0x000fc40004000000 */
[-C--:B------:R-:W-:Y:S02]  /*8b60*/  ISETP.GE.AND P0, PT, R0, R11.reuse, PT ;  /* 0x0000000b0000720c */ /* 0x080fe40003f06270 */
[----:B------:R-:W-:Y:S02]  /*8b70*/  FSEL R230, R215, -INF , !P1 ;  /* 0xff800000d7e67808 */ /* 0x000fe40004800000 */
[----:B------:R-:W-:Y:S02]  /*8b80*/  FSEL R30, R30, -INF , !P0 ;  /* 0xff8000001e1e7808 */ /* 0x000fe40004000000 */
[----:B------:R-:W-:Y:S02]  /*8b90*/  PLOP3.LUT P0, PT, PT, PT, UP0, 0x80, 0x0 ;  /* 0x000000000000781c */ /* 0x000fe40003f0f008 */
[----:B------:R-:W-:Y:S02]  /*8ba0*/  ISETP.GE.AND P2, PT, R169, R11, PT ;  /* 0x0000000ba900720c */ /* 0x000fe40003f46270 */
[----:B------:R-:W-:-:S02]  /*8bb0*/  ISETP.GE.AND P1, PT, R0, R164, PT ;  /* 0x000000a40000720c */ /* 0x000fc40003f26270 */
[----:B------:R-:W-:Y:S02]  /*8bc0*/  IADD3 R169, R0, 0x39, RZ ;  /* 0x0000003900a97810 */ /* 0x000fe40007ffe0ff */
[----:B------:R-:W-:Y:S02]  /*8bd0*/  FSEL R229, R182, -INF , !P2 ;  /* 0xff800000b6e57808 */ /* 0x000fe40005000000 */
[----:B------:R-:W-:Y:S02]  /*8be0*/  FSEL R252, R28, -INF , !P1 ;  /* 0xff8000001cfc7808 */ /* 0x000fe40004800000 */
[C---:B------:R-:W-:Y:S02]  /*8bf0*/  ISETP.GE.AND P2, PT, R169.reuse, R164, PT ;  /* 0x000000a4a900720c */ /* 0x040fe40003f46270 */
[----:B------:R-:W-:Y:S02]  /*8c00*/  ISETP.GE.AND P1, PT, R169, R11, PT ;  /* 0x0000000ba900720c */ /* 0x000fe40003f26270 */
[----:B------:R-:W-:-:S02]  /*8c10*/  FSEL R169, R181, -INF , !P2 ;  /* 0xff800000b5a97808 */ /* 0x000fc40005000000 */
[----:B------:R-:W-:Y:S01]  /*8c20*/  FSEL R28, R183, -INF , !P1 ;  /* 0xff800000b71c7808 */ /* 0x000fe20004800000 */
[----:B------:R-:W-:Y:S05]  /*8c30*/  @!P0 BRA `(.L_x_884) ;  /* 0x000004a000008947 */ /* 0x000fea0003800000 */
[----:B------:R-:W-:Y:S01]  /*8c40*/  ULDC.64 UR4, c[0x0][0x198] ;  /* 0x0000660000047ab9 */ /* 0x000fe20000000a00 */
[----:B------:R-:W-:Y:S01]  /*8c50*/  IMAD.MOV.U32 R178, RZ, RZ, R248 ;  /* 0x000000ffffb27224 */ /* 0x000fe200078e00f8 */
[----:B------:R-:W-:Y:S01]  /*8c60*/  USHF.L.U32 UR36, UR4, 0x6, URZ ;  /* 0x0000000604247899 */ /* 0x000fe2000800063f */
[----:B------:R-:W-:Y:S01]  /*8c70*/  IMAD.MOV.U32 R179, RZ, RZ, R251 ;  /* 0x000000ffffb37224 */ /* 0x000fe200078e00fb */
[----:B------:R-:W-:Y:S01]  /*8c80*/  UIADD3 UR37, UR6, -0x3, URZ ;  /* 0xfffffffd06257890 */ /* 0x000fe2000fffe03f */
[----:B------:R1:W-:Y:S01]  /*8c90*/  @P6 STS.128 [R244+0x10000], RZ ;  /* 0x010000fff4006388 */ /* 0x0003e20000000c00 */
[----:B------:R-:W-:Y:S01]  /*8ca0*/  USHF.L.U64.HI UR5, UR4, UR29, UR5 ;  /* 0x0000001d04057299 */ /* 0x000fe20008010205 */
[----:B------:R-:W-:Y:S01]  /*8cb0*/  BSSY B0, `(.L_x_885) ;  /* 0x0000041000007945 */ /* 0x000fe20003800000 */
[----:B------:R-:W-:Y:S01]  /*8cc0*/  USHF.R.S32.HI UR4, URZ, 0x1f, UR37 ;  /* 0x0000001f3f047899 */ /* 0x000fe20008011425 */
[----:B------:R-:W-:Y:S01]  /*8cd0*/  IMAD.U32 R0, RZ, RZ, UR36 ;  /* 0x00000024ff007e24 */ /* 0x000fe2000f8e00ff */
[----:B------:R-:W-:-:S03]  /*8ce0*/  UIMAD UR5, UR5, UR37, URZ ;  /* 0x00000025050572a4 */ /* 0x000fc6000f8e023f */
[----:B------:R-:W-:Y:S01]  /*8cf0*/  IMAD.WIDE.U32 R178, R0, UR37, R178 ;  /* 0x0000002500b27c25 */ /* 0x000fe2000f8e00b2 */
[----:B------:R-:W-:-:S04]  /*8d00*/  UIMAD UR4, UR4, UR36, UR5 ;  /* 0x00000024040472a4 */ /* 0x000fc8000f8e0205 */
[C---:B------:R-:W-:Y:S02]  /*8d10*/  @!P6 LEA R182, P2, R178.reuse, c[0x0][0x168], 0x1 ;  /* 0x00005a00b2b6ea11 */ /* 0x040fe400078408ff */
        /* <DEDUP_REMOVED lines=58> */
.L_x_886:
[----:B------:R-:W-:Y:S05]  /*90c0*/  BSYNC B0 ;  /* 0x0000000000007941 */ /* 0x000fea0003800000 */
.L_x_885:
[----:B------:R-:W0:Y:S02]  /*90d0*/  LDGDEPBAR ;  /* 0x00000000000079af */ /* 0x000e240000000000 */
.L_x_884:
[----:B-1----:R-:W-:Y:S01]  /*90e0*/  FMNMX.FTZ R179, R3, R252, !PT ;  /* 0x000000fc03b37209 */ /* 0x002fe20007810000 */
[----:B------:R-:W-:Y:S01]  /*90f0*/  USHF.L.U32 UR29, UR31, 0x1, URZ ;  /* 0x000000011f1d7899 */ /* 0x000fe2000800063f */
[----:B------:R-:W-:Y:S01]  /*9100*/  FMNMX.FTZ R0, R2, R30, !PT ;  /* 0x0000001e02007209 */ /* 0x000fe20007810000 */
[----:B------:R-:W-:Y:S01]  /*9110*/  IMAD.WIDE.U32 R234, R8, -0x2daee0ad, RZ ;  /* 0xd2511f5308ea7825 */ /* 0x000fe200078e00ff */
[----:B------:R-:W-:Y:S01]  /*9120*/  FMNMX.FTZ R179, R29, R179, !PT ;  /* 0x000000b31db37209 */ /* 0x000fe20007810000 */
[----:B------:R-:W-:Y:S01]  /*9130*/  ULOP3.LUT UR4, UR29, UR33, URZ, 0x3c, !UPT ;  /* 0x000000211d047292 */ /* 0x000fe2000f8e3c3f */
[----:B------:R-:W-:Y:S01]  /*9140*/  FMNMX.FTZ R0, R31, R0, !PT ;  /* 0x000000001f007209 */ /* 0x000fe20007810000 */
[----:B------:R-:W-:Y:S01]  /*9150*/  STL.64 [R1+0x80], R188 ;  /* 0x000080bc01007387 */ /* 0x000fe20000100a00 */
[----:B------:R-:W-:Y:S02]  /*9160*/  FMNMX.FTZ R179, R24, R179, !PT ;  /* 0x000000b318b37209 */ /* 0x000fe40007810000 */
[----:B------:R-:W-:Y:S01]  /*9170*/  FMNMX.FTZ R0, R26, R0, !PT ;  /* 0x000000001a007209 */ /* 0x000fe20007810000 */
[----:B------:R-:W-:Y:S01]  /*9180*/  STL [R1+0x78], R164 ;  /* 0x000078a401007387 */ /* 0x000fe20000100800 */
[----:B------:R-:W-:-:S02]  /*9190*/  FMNMX.FTZ R179, R25, R179, !PT ;  /* 0x000000b319b37209 */ /* 0x000fc40007810000 */
[----:B------:R-:W-:Y:S01]  /*91a0*/  FMNMX.FTZ R0, R27, R0, !PT ;  /* 0x000000001b007209 */ /* 0x000fe20007810000 */
[----:B------:R-:W-:Y:S01]  /*91b0*/  STL.64 [R1+0x70], R186 ;  /* 0x000070ba01007387 */ /* 0x000fe20000100a00 */
[----:B------:R-:W-:Y:S02]  /*91c0*/  FMNMX.FTZ R179, R224, R179, !PT ;  /* 0x000000b3e0b37209 */ /* 0x000fe40007810000 */
        /* <DEDUP_REMOVED lines=40> */
[----:B------:R-:W-:Y:S01]  /*9450*/  LOP3.LUT R32, R235, UR4, RZ, 0x3c, !PT ;  /* 0x00000004eb207c12 */ /* 0x000fe2000f8e3cff */
[--C-:B------:R-:W-:Y:S01]  /*9460*/  FFMA.FTZ R220, R34, c[0x0][0x23c], -R227.reuse ;  /* 0x00008f0022dc7a23 */ /* 0x100fe200000108e3 */
[----:B------:R-:W-:Y:S01]  /*9470*/  FSEL R242, R211, RZ, P1 ;  /* 0x000000ffd3f27208 */ /* 0x000fe20000800000 */
[--C-:B------:R-:W-:Y:S02]  /*9480*/  FFMA.FTZ R218, R35, c[0x0][0x23c], -R227.reuse ;  /* 0x00008f0023da7a23 */ /* 0x100fe400000108e3 */
[--C-:B------:R-:W-:Y:S02]  /*9490*/  FFMA.FTZ R183, R212, c[0x0][0x23c], -R227.reuse ;  /* 0x00008f00d4b77a23 */ /* 0x100fe400000108e3 */
[----:B------:R-:W-:Y:S02]  /*94a0*/  FFMA.FTZ R178, R213, c[0x0][0x23c], -R227 ;  /* 0x00008f00d5b27a23 */ /* 0x000fe400000108e3 */
[----:B------:R-:W-:-:S04]  /*94b0*/  IMAD.WIDE.U32 R212, R32, -0x326172a9, RZ ;  /* 0xcd9e8d5720d47825 */ /* 0x000fc800078e00ff */
[----:B------:R-:W-:Y:S01]  /*94c0*/  IMAD.WIDE.U32 R34, R9, -0x326172a9, RZ ;  /* 0xcd9e8d5709227825 */ /* 0x000fe200078e00ff */
[----:B------:R-:W-:-:S03]  /*94d0*/  LOP3.LUT R0, R19, UR15, R212, 0x96, !PT ;  /* 0x0000000f13007c12 */ /* 0x000fc6000f8e96d4 */
[----:B------:R-:W-:Y:S01]  /*94e0*/  FFMA.FTZ R252, R252, c[0x0][0x23c], -R227 ;  /* 0x00008f00fcfc7a23 */ /* 0x000fe200000108e3 */
[----:B------:R-:W-:Y:S01]  /*94f0*/  LOP3.LUT R179, R213, UR34, R34, 0x96, !PT ;  /* 0x00000022d5b37c12 */ /* 0x000fe2000f8e9622 */
[----:B------:R-:W-:Y:S01]  /*9500*/  IMAD.WIDE.U32 R186, R0, -0x2daee0ad, RZ ;  /* 0xd2511f5300ba7825 */ /* 0x000fe200078e00ff */
[----:B------:R-:W-:-:S03]  /*9510*/  LOP3.LUT R32, R35, R10, RZ, 0x3c, !PT ;  /* 0x0000000a23207212 */ /* 0x000fc600078e3cff */
[----:B------:R-:W-:Y:S01]  /*9520*/  IMAD.WIDE.U32 R212, R179, -0x2daee0ad, RZ ;  /* 0xd2511f53b3d47825 */ /* 0x000fe200078e00ff */
[----:B------:R-:W-:Y:S03]  /*9530*/  MUFU.EX2 R252, R252 ;  /* 0x000000fc00fc7308 */ /* 0x000fe60000000800 */
[----:B------:R-:W-:Y:S01]  /*9540*/  IMAD R32, R32, -0x2daee0ad, RZ ;  /* 0xd2511f5320207824 */ /* 0x000fe200078e02ff */
[----:B------:R-:W-:Y:S01]  /*9550*/  LOP3.LUT R237, R187, UR12, R212, 0x96, !PT ;  /* 0x0000000cbbed7c12 */ /* 0x000fe2000f8e96d4 */
[----:B------:R-:W-:Y:S02]  /*9560*/  FFMA.FTZ R233, R29, c[0x0][0x23c], -R227 ;  /* 0x00008f001de97a23 */ /* 0x000fe400000108e3 */
[----:B------:R-:W-:Y:S01]  /*9570*/  FMUL.FTZ R35, R211, c[0x0][0x23c] ;  /* 0x00008f00d3237a20 */ /* 0x000fe20000410000 */
[----:B------:R-:W-:Y:S01]  /*9580*/  LOP3.LUT R238, R213, UR14, R32, 0x96, !PT ;  /* 0x0000000ed5ee7c12 */ /* 0x000fe2000f8e9620 */
[----:B------:R-:W-:-:S02]  /*9590*/  IMAD.WIDE.U32 R12, R237, -0x326172a9, RZ ;  /* 0xcd9e8d57ed0c7825 */ /* 0x000fc400078e00ff */
[----:B------:R-:W1:Y:S01]  /*95a0*/  MUFU.EX2 R233, R233 ;  /* 0x000000e900e97308 */ /* 0x000e620000000800 */
[----:B------:R-:W-:Y:S01]  /*95b0*/  FSEL R35, R35, RZ, P1 ;  /* 0x000000ff23237208 */ /* 0x000fe20000800000 */
[----:B------:R-:W-:-:S04]  /*95c0*/  IMAD.WIDE.U32 R14, R238, -0x326172a9, RZ ;  /* 0xcd9e8d57ee0e7825 */ /* 0x000fc800078e00ff */
[----:B------:R-:W-:Y:S01]  /*95d0*/  FADD.FTZ R242, R2, -R242 ;  /* 0x800000f202f27221 */ /* 0x000fe20000010000 */
[----:B------:R-:W-:Y:S01]  /*95e0*/  LOP3.LUT R237, R15, UR13, R18, 0x96, !PT ;  /* 0x0000000d0fed7c12 */ /* 0x000fe2000f8e9612 */
[----:B------:R-:W-:Y:S01]  /*95f0*/  FFMA.FTZ R0, R30, c[0x0][0x23c], -R35 ;  /* 0x00008f001e007a23 */ /* 0x000fe20000010823 */
[----:B------:R-:W-:Y:S01]  /*9600*/  LOP3.LUT R240, R13, UR11, R14, 0x96, !PT ;  /* 0x0000000b0df07c12 */ /* 0x000fe2000f8e960e */
[----:B------:R-:W-:Y:S02]  /*9610*/  FMUL.FTZ R242, R242, c[0x0][0x23c] ;  /* 0x00008f00f2f27a20 */ /* 0x000fe40000410000 */
[----:B------:R-:W-:Y:S01]  /*9620*/  IMAD.WIDE.U32 R188, R237, -0x2daee0ad, RZ ;  /* 0xd2511f53edbc7825 */ /* 0x000fe200078e00ff */
[----:B------:R-:W-:Y:S01]  /*9630*/  FSEL R237, R236, RZ, P2 ;  /* 0x000000ffeced7208 */ /* 0x000fe20001000000 */
[----:B------:R1:W-:Y:S02]  /*9640*/  MUFU.EX2 R184, R0 ;  /* 0x0000000000b87308 */ /* 0x0003e40000000800 */
[----:B------:R-:W-:Y:S01]  /*9650*/  IMAD.WIDE.U32 R240, R240, -0x2daee0ad, RZ ;  /* 0xd2511f53f0f07825 */ /* 0x000fe200078e00ff */
[----:B------:R-:W-:-:S03]  /*9660*/  LOP3.LUT R238, R189, UR10, R186, 0x96, !PT ;  /* 0x0000000abdee7c12 */ /* 0x000fc6000f8e96ba */
[----:B------:R-:W-:Y:S01]  /*9670*/  FADD.FTZ R237, R3, -R237 ;  /* 0x800000ed03ed7221 */ /* 0x000fe20000010000 */
[----:B------:R-:W-:Y:S01]  /*9680*/  LOP3.LUT R241, R241, UR8, R188, 0x96, !PT ;  /* 0x00000008f1f17c12 */ /* 0x000fe2000f8e96bc */
[----:B------:R-:W-:Y:S01]  /*9690*/  IMAD.WIDE.U32 R238, R238, -0x326172a9, RZ ;  /* 0xcd9e8d57eeee7825 */ /* 0x000fe200078e00ff */
[----:B------:R-:W2:Y:S03]  /*96a0*/  MUFU.EX2 R242, R242 ;  /* 0x000000f200f27308 */ /* 0x000ea60000000800 */
[----:B------:R-:W-:-:S04]  /*96b0*/  IMAD.WIDE.U32 R188, R241, -0x326172a9, RZ ;  /* 0xcd9e8d57f1bc7825 */ /* 0x000fc800078e00ff */
[----:B------:R-:W-:Y:S01]  /*96c0*/  FMUL.FTZ R237, R237, c[0x0][0x23c] ;  /* 0x00008f00eded7a20 */ /* 0x000fe20000410000 */
[----:B------:R-:W-:Y:S01]  /*96d0*/  LOP3.LUT R241, R189, UR35, R238, 0x96, !PT ;  /* 0x00000023bdf17c12 */ /* 0x000fe2000f8e96ee */
[----:B------:R-:W-:Y:S01]  /*96e0*/  FFMA.FTZ R234, R31, c[0x0][0x23c], -R35 ;  /* 0x00008f001fea7a23 */ /* 0x000fe20000010823 */
[----:B-1----:R-:W-:Y:S01]  /*96f0*/  F2FP.PACK_AB R0, R233, R252 ;  /* 0x000000fce900723e */ /* 0x002fe200000000ff */
[----:B------:R1:W3:Y:S01]  /*9700*/  MUFU.EX2 R164, R237 ;  /* 0x000000ed00a47308 */ /* 0x0002e20000000800 */
[----:B------:R-:W-:Y:S02]  /*9710*/  FFMA.FTZ R228, R25, c[0x0][0x23c], -R227 ;  /* 0x00008f0019e47a23 */ /* 0x000fe400000108e3 */
[----:B------:R-:W-:Y:S01]  /*9720*/  PRMT R185, R0, 0x7632, R185 ;  /* 0x0000763200b97816 */ /* 0x000fe200000000b9 */
[----:B------:R-:W-:Y:S02]  /*9730*/  FFMA.FTZ R232, R24, c[0x0][0x23c], -R227 ;  /* 0x00008f0018e87a23 */ /* 0x000fe400000108e3 */
[----:B--2---:R-:W-:-:S02]  /*9740*/  FMUL.FTZ R134, R134, R242 ;  /* 0x000000f286867220 */ /* 0x004fc40000410000 */
[----:B------:R-:W2:Y:S01]  /*9750*/  MUFU.EX2 R187, R234 ;  /* 0x000000ea00bb7308 */ /* 0x000ea20000000800 */
[-C--:B------:R-:W-:Y:S02]  /*9760*/  FMUL.FTZ R135, R135, R242.reuse ;  /* 0x000000f287877220 */ /* 0x080fe40000410000 */
[-C--:B------:R-:W-:Y:S02]  /*9770*/  FMUL.FTZ R138, R138, R242.reuse ;  /* 0x000000f28a8a7220 */ /* 0x080fe40000410000 */
[-C--:B------:R-:W-:Y:S02]  /*9780*/  FMUL.FTZ R139, R139, R242.reuse ;  /* 0x000000f28b8b7220 */ /* 0x080fe40000410000 */
[----:B------:R-:W-:Y:S01]  /*9790*/  FMUL.FTZ R142, R142, R242 ;  /* 0x000000f28e8e7220 */ /* 0x000fe20000410000 */
[----:B-1----:R-:W-:Y:S01]  /*97a0*/  LOP3.LUT R237, R241, 0xffff, RZ, 0xc0, !PT ;  /* 0x0000fffff1ed7812 */ /* 0x002fe200078ec0ff */
[-C--:B---3--:R-:W-:Y:S01]  /*97b0*/  FMUL.FTZ R132, R132, R164.reuse ;  /* 0x000000a484847220 */ /* 0x088fe20000410000 */
[----:B------:R-:W-:Y:S01]  /*97c0*/  MUFU.EX2 R228, R228 ;  /* 0x000000e400e47308 */ /* 0x000fe20000000800 */
[-C--:B------:R-:W-:Y:S01]  /*97d0*/  FMUL.FTZ R133, R133, R164.reuse ;  /* 0x000000a485857220 */ /* 0x080fe20000410000 */
[----:B------:R-:W-:Y:S01]  /*97e0*/  SHF.R.U32.HI R237, RZ, 0x8, R237 ;  /* 0x00000008ffed7819 */ /* 0x000fe200000116ed */
[----:B------:R-:W-:-:S02]  /*97f0*/  FMUL.FTZ R136, R136, R164 ;  /* 0x000000a488887220 */ /* 0x000fc40000410000 */
[-C--:B------:R-:W-:Y:S01]  /*9800*/  FMUL.FTZ R137, R137, R164.reuse ;  /* 0x000000a489897220 */ /* 0x080fe20000410000 */
[----:B------:R-:W-:Y:S01]  /*9810*/  LOP3.LUT R237, R237, 0xffff, RZ, 0xc0, !PT ;  /* 0x0000ffffeded7812 */ /* 0x000fe200078ec0ff */
[-C--:B------:R-:W-:Y:S02]  /*9820*/  FMUL.FTZ R140, R140, R164.reuse ;  /* 0x000000a48c8c7220 */ /* 0x080fe40000410000 */
[-C--:B------:R-:W-:Y:S01]  /*9830*/  FMUL.FTZ R141, R141, R164.reuse ;  /* 0x000000a48d8d7220 */ /* 0x080fe20000410000 */
[----:B------:R-:W-:Y:S01]  /*9840*/  ISETP.GE.U32.AND P2, PT, R243, R237, PT ;  /* 0x000000edf300720c */ /* 0x000fe20003f46070 */
[-CC-:B------:R-:W-:Y:S01]  /*9850*/  FFMA.FTZ R237, R165, R164.reuse, R252.reuse ;  /* 0x000000a4a5ed7223 */ /* 0x180fe200000100fc */
[----:B------:R-:W-:Y:S01]  /*9860*/  PRMT R252, R0, 0x7610, R252 ;  /* 0x0000761000fc7816 */ /* 0x000fe200000000fc */
[-C--:B------:R-:W-:Y:S01]  /*9870*/  FMUL.FTZ R144, R144, R164.reuse ;  /* 0x000000a490907220 */ /* 0x080fe20000410000 */
[----:B------:R-:W-:Y:S01]  /*9880*/  SHF.R.U32.HI R0, RZ, 0x18, R241 ;  /* 0x00000018ff007819 */ /* 0x000fe200000116f1 */
[----:B------:R-:W-:-:S02]  /*9890*/  FMUL.FTZ R145, R145, R164 ;  /* 0x000000a491917220 */ /* 0x000fc40000410000 */
[-C--:B------:R-:W-:Y:S02]  /*98a0*/  FMUL.FTZ R148, R148, R164.reuse ;  /* 0x000000a494947220 */ /* 0x080fe40000410000 */
[-C--:B------:R-:W-:Y:S02]  /*98b0*/  FMUL.FTZ R149, R149, R164.reuse ;  /* 0x000000a495957220 */ /* 0x080fe40000410000 */
[-C--:B------:R-:W-:Y:S02]  /*98c0*/  FMUL.FTZ R152, R152, R164.reuse ;  /* 0x000000a498987220 */ /* 0x080fe40000410000 */
[-C--:B------:R-:W-:Y:S01]  /*98d0*/  FMUL.FTZ R153, R153, R164.reuse ;  /* 0x000000a499997220 */ /* 0x080fe20000410000 */
[----:B------:R-:W-:Y:S01]  /*98e0*/  @!P2 HADD2 R177, -R185.H0_H0, -RZ.H0_H0 ;  /* 0xa00000ffb9b1a230 */ /* 0x000fe20000000900 */
        /* <DEDUP_REMOVED lines=51> */
[----:B------:R-:W-:Y:S01]  /*9c20*/  FMUL.FTZ R129, R129, R164 ;  /* 0x000000a481817220 */ /* 0x000fe20000410000 */
[----:B------:R-:W-:Y:S01]  /*9c30*/  LOP3.LUT R164, R241, 0xff, RZ, 0xc0, !PT ;  /* 0x000000fff1a47812 */ /* 0x000fe200078ec0ff */
[-C--:B------:R-:W-:Y:S01]  /*9c40*/  FMUL.FTZ R143, R143, R242.reuse ;  /* 0x000000f28f8f7220 */ /* 0x080fe20000410000 */
[----:B------:R-:W-:Y:S01]  /*9c50*/  SHF.R.U32.HI R241, RZ, 0x10, R241 ;  /* 0x00000010fff17819 */ /* 0x000fe200000116f1 */
[----:B------:R-:W-:Y:S01]  /*9c60*/  FMUL.FTZ R146, R146, R242 ;  /* 0x000000f292927220 */ /* 0x000fe20000410000 */
[----:B------:R-:W-:Y:S01]  /*9c70*/  ISETP.GE.U32.AND P1, PT, R243, R164, PT ;  /* 0x000000a4f300720c */ /* 0x000fe20003f26070 */
[-C--:B------:R-:W-:Y:S01]  /*9c80*/  FMUL.FTZ R147, R147, R242.reuse ;  /* 0x000000f293937220 */ /* 0x080fe20000410000 */
[----:B------:R-:W-:Y:S01]  /*9c90*/  LOP3.LUT R241, R241, 0xff, RZ, 0xc0, !PT ;  /* 0x000000fff1f17812 */ /* 0x000fe200078ec0ff */
[----:B------:R-:W-:-:S02]  /*9ca0*/  FMUL.FTZ R150, R150, R242 ;  /* 0x000000f296967220 */ /* 0x000fc40000410000 */
[-C--:B------:R-:W-:Y:S02]  /*9cb0*/  FMUL.FTZ R151, R151, R242.reuse ;  /* 0x000000f297977220 */ /* 0x080fe40000410000 */
[-C--:B------:R-:W-:Y:S02]  /*9cc0*/  FMUL.FTZ R154, R154, R242.reuse ;  /* 0x000000f29a9a7220 */ /* 0x080fe40000410000 */
[-C--:B------:R-:W-:Y:S02]  /*9cd0*/  FMUL.FTZ R155, R155, R242.reuse ;  /* 0x000000f29b9b7220 */ /* 0x080fe40000410000 */
[-C--:B------:R-:W-:Y:S02]  /*9ce0*/  FMUL.FTZ R158, R158, R242.reuse ;  /* 0x000000f29e9e7220 */ /* 0x080fe40000410000 */
        /* <DEDUP_REMOVED lines=52> */
[----:B------:R-:W-:Y:S01]  /*a030*/  FFMA.FTZ R164, R167, R242, R184 ;  /* 0x000000f2a7a47223 */ /* 0x000fe200000100b8 */
[----:B------:R-:W-:Y:S01]  /*a040*/  PRMT R242, R252, 0x5410, R185 ;  /* 0x00005410fcf27816 */ /* 0x000fe200000000b9 */
[--C-:B------:R-:W-:Y:S01]  /*a050*/  FFMA.FTZ R226, R26, c[0x0][0x23c], -R35.reuse ;  /* 0x00008f001ae27a23 */ /* 0x100fe20000010823 */
[----:B------:R-:W-:Y:S01]  /*a060*/  @!P1 PRMT R252, R176, 0x5410, RZ ;  /* 0x00005410b0fc9816 */ /* 0x000fe200000000ff */
[----:B------:R-:W-:Y:S01]  /*a070*/  FFMA.FTZ R225, R27, c[0x0][0x23c], -R35 ;  /* 0x00008f001be17a23 */ /* 0x000fe20000010823 */
[----:B------:R-:W-:Y:S01]  /*a080*/  @!P2 PRMT R185, R177, 0x5410, RZ ;  /* 0x00005410b1b9a816 */ /* 0x000fe200000000ff */
[--C-:B------:R-:W-:Y:S01]  /*a090*/  FFMA.FTZ R224, R224, c[0x0][0x23c], -R227.reuse ;  /* 0x00008f00e0e07a23 */ /* 0x100fe200000108e3 */
[----:B------:R-:W-:Y:S01]  /*a0a0*/  ISETP.GE.U32.AND P1, PT, R243, R0, PT ;  /* 0x00000000f300720c */ /* 0x000fe20003f26070 */
[----:B------:R-:W-:Y:S01]  /*a0b0*/  FFMA.FTZ R214, R221, c[0x0][0x23c], -R227 ;  /* 0x00008f00ddd67a23 */ /* 0x000fe200000108e3 */
[----:B------:R-:W-:Y:S01]  /*a0c0*/  ISETP.GE.U32.AND P2, PT, R243, R241, PT ;  /* 0x000000f1f300720c */ /* 0x000fe20003f46070 */
[----:B------:R-:W-:Y:S01]  /*a0d0*/  FADD.FTZ R186, R233, R237 ;  /* 0x000000ede9ba7221 */ /* 0x000fe20000010000 */
[----:B--2---:R-:W-:Y:S01]  /*a0e0*/  F2FP.PACK_AB R0, R187, R184 ;  /* 0x000000b8bb00723e */ /* 0x004fe200000000ff */
[----:B------:R-:W-:Y:S01]  /*a0f0*/  MUFU.EX2 R176, R226 ;  /* 0x000000e200b07308 */ /* 0x000fe20000000800 */
[----:B------:R-:W-:Y:S01]  /*a100*/  SHF.R.U32.HI R177, RZ, 0x10, R188 ;  /* 0x00000010ffb17819 */ /* 0x000fe200000116bc */
[--C-:B------:R-:W-:Y:S01]  /*a110*/  FFMA.FTZ R221, R22, c[0x0][0x23c], -R35.reuse ;  /* 0x00008f0016dd7a23 */ /* 0x100fe20000010823 */
[C---:B------:R-:W-:Y:S01]  /*a120*/  PRMT R234, R0.reuse, 0x7632, R234 ;  /* 0x0000763200ea7816 */ /* 0x040fe200000000ea */
[----:B------:R-:W-:Y:S01]  /*a130*/  FFMA.FTZ R223, R23, c[0x0][0x23c], -R35 ;  /* 0x00008f0017df7a23 */ /* 0x000fe20000010823 */
[----:B------:R-:W-:Y:S01]  /*a140*/  PRMT R11, R0, 0x7610, R11 ;  /* 0x00007610000b7816 */ /* 0x000fe2000000000b */
[--C-:B------:R-:W-:Y:S01]  /*a150*/  FFMA.FTZ R216, R166, c[0x0][0x23c], -R227.reuse ;  /* 0x00008f00a6d87a23 */ /* 0x100fe200000108e3 */
[----:B------:R-:W-:Y:S01]  /*a160*/  SHF.R.U32.HI R241, RZ, 0x18, R188 ;  /* 0x00000018fff17819 */ /* 0x000fe200000116bc */
[----:B------:R-:W-:Y:S01]  /*a170*/  @!P1 HADD2 R174, -R234.H0_H0, -RZ.H0_H0 ;  /* 0xa00000ffeaae9230 */ /* 0x000fe20000000900 */
[----:B------:R-:W1:Y:S01]  /*a180*/  MUFU.EX2 R0, R232 ;  /* 0x000000e800007308 */ /* 0x000e620000000800 */
[----:B------:R-:W-:Y:S01]  /*a190*/  @!P2 HADD2 R175, -R11.H0_H0, -RZ.H0_H0 ;  /* 0xa00000ff0bafa230 */ /* 0x000fe20000000900 */
[----:B------:R-:W-:Y:S01]  /*a1a0*/  PRMT R184, R11, 0x5410, R234 ;  /* 0x000054100bb87816 */ /* 0x000fe200000000ea */
[--C-:B------:R-:W-:Y:S01]  /*a1b0*/  FFMA.FTZ R182, R168, c[0x0][0x23c], -R227.reuse ;  /* 0x00008f00a8b67a23 */ /* 0x100fe200000108e3 */
[----:B------:R-:W-:Y:S01]  /*a1c0*/  @!P1 PRMT R234, R174, 0x5410, RZ ;  /* 0x00005410aeea9816 */ /* 0x000fe200000000ff */
[--C-:B------:R-:W-:Y:S01]  /*a1d0*/  FFMA.FTZ R181, R217, c[0x0][0x23c], -R227.reuse ;  /* 0x00008f00d9b57a23 */ /* 0x100fe200000108e3 */
[----:B------:R-:W-:Y:S01]  /*a1e0*/  @!P2 PRMT R11, R175, 0x5410, RZ ;  /* 0x00005410af0ba816 */ /* 0x000fe200000000ff */
[--C-:B------:R-:W-:Y:S01]  /*a1f0*/  FFMA.FTZ R231, R180, c[0x0][0x23c], -R227.reuse ;  /* 0x00008f00b4e77a23 */ /* 0x100fe200000108e3 */
[C---:B------:R-:W-:Y:S01]  /*a200*/  LOP3.LUT R174, R188.reuse, 0xffff, RZ, 0xc0, !PT ;  /* 0x0000ffffbcae7812 */ /* 0x040fe200078ec0ff */
[----:B------:R-:W-:Y:S01]  /*a210*/  FFMA.FTZ R227, R169, c[0x0][0x23c], -R227 ;  /* 0x00008f00a9e37a23 */ /* 0x000fe200000108e3 */
[----:B------:R-:W-:Y:S01]  /*a220*/  LOP3.LUT R175, R188, 0xff, RZ, 0xc0, !PT ;  /* 0x000000ffbcaf7812 */ /* 0x000fe200078ec0ff */
[--C-:B------:R-:W-:Y:S01]  /*a230*/  FFMA.FTZ R217, R6, c[0x0][0x23c], -R35.reuse ;  /* 0x00008f0006d97a23 */ /* 0x100fe20000010823 */
[----:B------:R-:W-:Y:S01]  /*a240*/  SHF.R.U32.HI R174, RZ, 0x8, R174 ;  /* 0x00000008ffae7819 */ /* 0x000fe200000116ae */
[--C-:B------:R-:W-:Y:S01]  /*a250*/  FFMA.FTZ R219, R7, c[0x0][0x23c], -R35.reuse ;  /* 0x00008f0007db7a23 */ /* 0x100fe20000010823 */
[----:B------:R-:W-:Y:S01]  /*a260*/  ISETP.GE.U32.AND P1, PT, R243, R175, PT ;  /* 0x000000aff300720c */ /* 0x000fe20003f26070 */
[----:B------:R-:W-:Y:S01]  /*a270*/  UIADD3 UR4, UR29, 0x1, URZ ;  /* 0x000000011d047890 */ /* 0x000fe2000fffe03f */
[----:B------:R-:W-:Y:S01]  /*a280*/  LOP3.LUT R174, R174, 0xffff, RZ, 0xc0, !PT ;  /* 0x0000ffffaeae7812 */ /* 0x000fe200078ec0ff */
[--C-:B------:R-:W-:Y:S01]  /*a290*/  FFMA.FTZ R213, R4, c[0x0][0x23c], -R35.reuse ;  /* 0x00008f0004d57a23 */ /* 0x100fe20000010823 */
[----:B-1----:R-:W-:Y:S01]  /*a2a0*/  F2FP.PACK_AB R233, R228, R0 ;  /* 0x00000000e4e9723e */ /* 0x002fe200000000ff */
[--C-:B------:R-:W-:Y:S01]  /*a2b0*/  FFMA.FTZ R215, R5, c[0x0][0x23c], -R35.reuse ;  /* 0x00008f0005d77a23 */ /* 0x100fe20000010823 */
[----:B------:R-:W-:Y:S01]  /*a2c0*/  ISETP.GE.U32.AND P2, PT, R243, R174, PT ;  /* 0x000000aef300720c */ /* 0x000fe20003f46070 */
[--C-:B------:R-:W-:Y:S01]  /*a2d0*/  FFMA.FTZ R212, R20, c[0x0][0x23c], -R35.reuse ;  /* 0x00008f0014d47a23 */ /* 0x100fe20000010823 */
[----:B------:R-:W1:Y:S01]  /*a2e0*/  MUFU.EX2 R174, R225 ;  /* 0x000000e100ae7308 */ /* 0x000e620000000800 */
[----:B------:R-:W-:Y:S01]  /*a2f0*/  PRMT R232, R233, 0x7632, R232 ;  /* 0x00007632e9e87816 */ /* 0x000fe200000000e8 */
[--C-:B------:R-:W-:Y:S01]  /*a300*/  FFMA.FTZ R180, R21, c[0x0][0x23c], -R35.reuse ;  /* 0x00008f0015b47a23 */ /* 0x100fe20000010823 */
[----:B------:R-:W-:Y:S01]  /*a310*/  LOP3.LUT R177, R177, 0xff, RZ, 0xc0, !PT ;  /* 0x000000ffb1b17812 */ /* 0x000fe200078ec0ff */
[--C-:B------:R-:W-:Y:S01]  /*a320*/  FFMA.FTZ R179, R33, c[0x0][0x23c], -R35.reuse ;  /* 0x00008f0021b37a23 */ /* 0x100fe20000010823 */
[----:B------:R-:W-:Y:S01]  /*a330*/  @!P1 HADD2 R173, -R233.H0_H0, -RZ.H0_H0 ;  /* 0xa00000ffe9ad9230 */ /* 0x000fe20000000900 */
[----:B------:R-:W-:Y:S01]  /*a340*/  PRMT R237, R233, 0x5410, R232 ;  /* 0x00005410e9ed7816 */ /* 0x000fe200000000e8 */
[----:B------:R-:W-:-:S02]  /*a350*/  FFMA.FTZ R230, R230, c[0x0][0x23c], -R35 ;  /* 0x00008f00e6e67a23 */ /* 0x000fc40000010823 */
[--C-:B------:R-:W-:Y:S01]  /*a360*/  FFMA.FTZ R229, R229, c[0x0][0x23c], -R35.reuse ;  /* 0x00008f00e5e57a23 */ /* 0x100fe20000010823 */
[----:B------:R-:W-:Y:S01]  /*a370*/  @!P1 PRMT R233, R173, 0x5410, RZ ;  /* 0x00005410ade99816 */ /* 0x000fe200000000ff */
[----:B------:R-:W-:Y:S01]  /*a380*/  FADD.FTZ R173, R0, R186 ;  /* 0x000000ba00ad7221 */ /* 0x000fe20000010000 */
[----:B------:R-:W-:Y:S01]  /*a390*/  LOP3.LUT R0, R239, UR9, R12, 0x96, !PT ;  /* 0x00000009ef007c12 */ /* 0x000fe2000f8e960c */
[----:B------:R-:W-:Y:S01]  /*a3a0*/  @!P2 HADD2 R172, -R232.H0_H0, -RZ.H0_H0 ;  /* 0xa00000ffe8aca230 */ /* 0x000fe20000000900 */
[----:B------:R-:W-:Y:S01]  /*a3b0*/  ISETP.GE.U32.AND P1, PT, R243, R241, PT ;  /* 0x000000f1f300720c */ /* 0x000fe20003f26070 */
[----:B------:R-:W-:Y:S01]  /*a3c0*/  FADD.FTZ R175, R187, R164 ;  /* 0x000000a4bbaf7221 */ /* 0x000fe20000010000 */
[----:B------:R-:W-:Y:S01]  /*a3d0*/  MUFU.EX2 R216, R216 ;  /* 0x000000d800d87308 */ /* 0x000fe20000000800 */
[----:B------:R-:W-:Y:S01]  /*a3e0*/  IMAD.WIDE.U32 R186, R0, -0x2daee0ad, RZ ;  /* 0xd2511f5300ba7825 */ /* 0x000fe200078e00ff */
[----:B------:R-:W-:Y:S01]  /*a3f0*/  @!P2 PRMT R232, R172, 0x5410, RZ ;  /* 0x00005410ace8a816 */ /* 0x000fe200000000ff */
[----:B------:R-:W-:Y:S01]  /*a400*/  STG.E.U16 [R16.64+-0x80], R252 ;  /* 0xffff80fc10007986 */ /* 0x000fe2000c101518 */
[----:B------:R-:W-:Y:S01]  /*a410*/  ISETP.GE.U32.AND P2, PT, R243, R177, PT ;  /* 0x000000b1f300720c */ /* 0x000fe20003f46070 */
[----:B------:R-:W-:Y:S01]  /*a420*/  ULOP3.LUT UR4, UR4, UR33, URZ, 0x3c, !UPT ;  /* 0x0000002104047292 */ /* 0x000fe2000f8e3c3f */
[----:B-1----:R-:W-:Y:S01]  /*a430*/  F2FP.PACK_AB R226, R174, R176 ;  /* 0x000000b0aee2723e */ /* 0x002fe200000000ff */
[----:B------:R-:W-:Y:S01]  /*a440*/  FFMA.FTZ R35, R28, c[0x0][0x23c], -R35 ;  /* 0x00008f001c237a23 */ /* 0x000fe20000010823 */
[----:B------:R-:W-:Y:S01]  /*a450*/  LOP3.LUT R240, R187, UR7, R240, 0x96, !PT ;  /* 0x00000007bbf07c12 */ /* 0x000fe2000f8e96f0 */
[----:B------:R-:W-:Y:S01]  /*a460*/  MUFU.EX2 R231, R231 ;  /* 0x000000e700e77308 */ /* 0x000fe20000000800 */
[----:B------:R-:W-:Y:S01]  /*a470*/  PRMT R225, R226, 0x7632, R225 ;  /* 0x00007632e2e17816 */ /* 0x000fe200000000e1 */
[----:B------:R1:W5:Y:S01]  /*a480*/  LDL.LU.64 R188, [R1+0x80] ;  /* 0x0000800001bc7983 */ /* 0x0003620000300a00 */
[----:B------:R-:W-:-:S03]  /*a490*/  LOP3.LUT R177, R240, 0xffff, RZ, 0xc0, !PT ;  /* 0x0000fffff0b17812 */ /* 0x000fc600078ec0ff */
[----:B------:R-:W-:Y:S02]  /*a4a0*/  @!P1 HADD2 R24, -R225.H0_H0, -RZ.H0_H0 ;  /* 0xa00000ffe1189230 */ /* 0x000fe40000000900 */
[----:B------:R-:W-:Y:S01]  /*a4b0*/  MUFU.EX2 R172, R224 ;  /* 0x000000e000ac7308 */ /* 0x000fe20000000800 */
[----:B------:R-:W-:Y:S01]  /*a4c0*/  SHF.R.U32.HI R177, RZ, 0x8, R177 ;  /* 0x00000008ffb17819 */ /* 0x000fe200000116b1 */
[----:B------:R-:W-:-:S06]  /*a4d0*/  @!P2 HADD2 R171, -R226.H0_H0, -RZ.H0_H0 ;  /* 0xa00000ffe2aba230 */ /* 0x000fcc0000000900 */
[----:B------:R-:W2:Y:S01]  /*a4e0*/  MUFU.EX2 R0, R222 ;  /* 0x000000de00007308 */ /* 0x000ea20000000800 */
[----:B------:R-:W-:Y:S01]  /*a4f0*/  PRMT R241, R226, 0x5410, R225 ;  /* 0x00005410e2f17816 */ /* 0x000fe200000000e1 */
[----:B------:R-:W-:Y:S01]  /*a500*/  FADD.FTZ R228, R228, R173 ;  /* 0x000000ade4e47221 */ /* 0x000fe20000010000 */
[----:B------:R-:W-:Y:S01]  /*a510*/  @!P1 PRMT R225, R24, 0x5410, RZ ;  /* 0x0000541018e19816 */ /* 0x000fe200000000ff */
[----:B------:R-:W-:Y:S01]  /*a520*/  FADD.FTZ R175, R176, R175 ;  /* 0x000000afb0af7221 */ /* 0x000fe20000010000 */
[----:B------:R-:W-:Y:S01]  /*a530*/  LOP3.LUT R177, R177, 0xffff, RZ, 0xc0, !PT ;  /* 0x0000ffffb1b17812 */ /* 0x000fe200078ec0ff */
[----:B------:R1:W5:Y:S01]  /*a540*/  LDL.LU R164, [R1+0x78] ;  /* 0x0000780001a47983 */ /* 0x0003620000300800 */
[----:B------:R-:W-:Y:S01]  /*a550*/  LOP3.LUT R24, R240, 0xff, RZ, 0xc0, !PT ;  /* 0x000000fff0187812 */ /* 0x000fe200078ec0ff */
[----:B------:R3:W-:Y:S01]  /*a560*/  MUFU.EX2 R173, R221 ;  /* 0x000000dd00ad7308 */ /* 0x0007e20000000800 */
[----:B------:R-:W-:Y:S01]  /*a570*/  @!P2 PRMT R226, R171, 0x5410, RZ ;  /* 0x00005410abe2a816 */ /* 0x000fe200000000ff */
[----:B------:R-:W-:Y:S01]  /*a580*/  FADD.FTZ R174, R174, R175 ;  /* 0x000000afaeae7221 */ /* 0x000fe20000010000 */
[----:B------:R-:W-:-:S02]  /*a590*/  ISETP.GE.U32.AND P1, PT, R243, R24, PT ;  /* 0x00000018f300720c */ /* 0x000fc40003f26070 */
[----:B------:R-:W-:Y:S02]  /*a5a0*/  ISETP.GE.U32.AND P2, PT, R243, R177, PT ;  /* 0x000000b1f300720c */ /* 0x000fe40003f46070 */
[--C-:B------:R-:W-:Y:S01]  /*a5b0*/  SHF.R.U32.HI R176, RZ, 0x18, R240.reuse ;  /* 0x00000018ffb07819 */ /* 0x100fe200000116f0 */
[----:B------:R-:W4:Y:S01]  /*a5c0*/  MUFU.EX2 R171, R223 ;  /* 0x000000df00ab7308 */ /* 0x000f220000000800 */
[----:B--2---:R-:W-:Y:S02]  /*a5d0*/  F2FP.PACK_AB R222, R0, R172 ;  /* 0x000000ac00de723e */ /* 0x004fe400000000ff */
[----:B------:R-:W-:Y:S02]  /*a5e0*/  SHF.R.U32.HI R240, RZ, 0x10, R240 ;  /* 0x00000010fff07819 */ /* 0x000fe400000116f0 */
[----:B------:R-:W-:Y:S02]  /*a5f0*/  LOP3.LUT R175, R186, 0xff, RZ, 0xc0, !PT ;  /* 0x000000ffbaaf7812 */ /* 0x000fe400078ec0ff */
[----:B------:R-:W-:Y:S01]  /*a600*/  LOP3.LUT R240, R240, 0xff, RZ, 0xc0, !PT ;  /* 0x000000fff0f07812 */ /* 0x000fe200078ec0ff */
[----:B------:R-:W-:Y:S01]  /*a610*/  @!P1 HADD2 R170, -R222.H0_H0, -RZ.H0_H0 ;  /* 0xa00000ffdeaa9230 */ /* 0x000fe20000000900 */
[----:B---3--:R-:W-:Y:S01]  /*a620*/  PRMT R221, R222, 0x7632, R221 ;  /* 0x00007632dedd7816 */ /* 0x008fe200000000dd */
[----:B------:R-:W-:Y:S01]  /*a630*/  FADD.FTZ R228, R172, R228 ;  /* 0x000000e4ace47221 */ /* 0x000fe20000010000 */
[----:B------:R-:W-:-:S02]  /*a640*/  SHF.R.U32.HI R177, RZ, 0x18, R186 ;  /* 0x00000018ffb17819 */ /* 0x000fc400000116ba */
[----:B------:R-:W-:Y:S01]  /*a650*/  PRMT R24, R222, 0x5410, R221 ;  /* 0x00005410de187816 */ /* 0x000fe200000000dd */
[----:B------:R-:W-:Y:S01]  /*a660*/  @!P2 HADD2 R30, -R221.H0_H0, -RZ.H0_H0 ;  /* 0xa00000ffdd1ea230 */ /* 0x000fe20000000900 */
[----:B------:R-:W-:Y:S02]  /*a670*/  @!P1 PRMT R222, R170, 0x5410, RZ ;  /* 0x00005410aade9816 */ /* 0x000fe400000000ff */
[C---:B------:R-:W-:Y:S01]  /*a680*/  ISETP.GE.U32.AND P1, PT, R243.reuse, R176, PT ;  /* 0x000000b0f300720c */ /* 0x040fe20003f26070 */
[----:B------:R-:W-:Y:S01]  /*a690*/  MUFU.EX2 R170, R220 ;  /* 0x000000dc00aa7308 */ /* 0x000fe20000000800 */
[----:B------:R-:W-:Y:S02]  /*a6a0*/  @!P2 PRMT R221, R30, 0x5410, RZ ;  /* 0x000054101edda816 */ /* 0x000fe400000000ff */
[----:B------:R-:W-:Y:S02]  /*a6b0*/  ISETP.GE.U32.AND P2, PT, R243, R240, PT ;  /* 0x000000f0f300720c */ /* 0x000fe40003f46070 */
[----:B----4-:R-:W-:-:S02]  /*a6c0*/  F2FP.PACK_AB R224, R171, R173 ;  /* 0x000000adabe0723e */ /* 0x010fc400000000ff */
[----:B------:R-:W-:Y:S02]  /*a6d0*/  SHF.R.U32.HI R176, RZ, 0x10, R186 ;  /* 0x00000010ffb07819 */ /* 0x000fe400000116ba */
[----:B------:R-:W-:-:S04]  /*a6e0*/  PRMT R223, R224, 0x7632, R223 ;  /* 0x00007632e0df7816 */ /* 0x000fc800000000df */
[----:B------:R-:W-:Y:S01]  /*a6f0*/  PRMT R30, R224, 0x5410, R223 ;  /* 0x00005410e01e7816 */ /* 0x000fe200000000df */
[----:B------:R-:W-:Y:S02]  /*a700*/  @!P1 HADD2 R29, -R223.H0_H0, -RZ.H0_H0 ;  /* 0xa00000ffdf1d9230 */ /* 0x000fe40000000900 */
[----:B------:R-:W-:-:S03]  /*a710*/  @!P2 HADD2 R169, -R224.H0_H0, -RZ.H0_H0 ;  /* 0xa00000ffe0a9a230 */ /* 0x000fc60000000900 */
[----:B------:R-:W-:Y:S02]  /*a720*/  @!P1 PRMT R223, R29, 0x5410, RZ ;  /* 0x000054101ddf9816 */ /* 0x000fe400000000ff */
[----:B------:R-:W-:Y:S02]  /*a730*/  @!P2 PRMT R224, R169, 0x5410, RZ ;  /* 0x00005410a9e0a816 */ /* 0x000fe400000000ff */
[----:B------:R-:W2:Y:S01]  /*a740*/  MUFU.EX2 R169, R218 ;  /* 0x000000da00a97308 */ /* 0x000ea20000000800 */
[----:B------:R-:W-:Y:S02]  /*a750*/  LOP3.LUT R29, R186, 0xffff, RZ, 0xc0, !PT ;  /* 0x0000ffffba1d7812 */ /* 0x000fe400078ec0ff */
[----:B------:R-:W-:-:S05]  /*a760*/  ISETP.GE.U32.AND P1, PT, R243, R175, PT ;  /* 0x000000aff300720c */ /* 0x000fca0003f26070 */
[----:B------:R3:W-:Y:S01]  /*a770*/  MUFU.EX2 R172, R217 ;  /* 0x000000d900ac7308 */ /* 0x0007e20000000800 */
[----:B------:R-:W-:Y:S01]  /*a780*/  SHF.R.U32.HI R29, RZ, 0x8, R29 ;  /* 0x00000008ff1d7819 */ /* 0x000fe2000001161d */
[----:B------:R-:W-:Y:S01]  /*a790*/  FADD.FTZ R174, R173, R174 ;  /* 0x000000aeadae7221 */ /* 0x000fe20000010000 */
[----:B------:R-:W-:Y:S01]  /*a7a0*/  LOP3.LUT R240, R235, UR4, RZ, 0x3c, !PT ;  /* 0x00000004ebf07c12 */ /* 0x000fe2000f8e3cff */
[----:B------:R-:W-:Y:S01]  /*a7b0*/  FADD.FTZ R228, R0, R228 ;  /* 0x000000e400e47221 */ /* 0x000fe20000010000 */
[----:B------:R-:W-:Y:S01]  /*a7c0*/  LOP3.LUT R29, R29, 0xffff, RZ, 0xc0, !PT ;  /* 0x0000ffff1d1d7812 */ /* 0x000fe200078ec0ff */
[----:B------:R1:W5:Y:S01]  /*a7d0*/  LDL.LU.64 R186, [R1+0x70] ;  /* 0x0000700001ba7983 */ /* 0x0003620000300a00 */
[----:B------:R-:W-:Y:S01]  /*a7e0*/  LOP3.LUT R176, R176, 0xff, RZ, 0xc0, !PT ;  /* 0x000000ffb0b07812 */ /* 0x000fe200078ec0ff */
[----:B------:R-:W4:Y:S01]  /*a7f0*/  MUFU.EX2 R175, R219 ;  /* 0x000000db00af7308 */ /* 0x000f220000000800 */
[----:B------:R-:W-:Y:S01]  /*a800*/  ISETP.GE.U32.AND P2, PT, R243, R29, PT ;  /* 0x0000001df300720c */ /* 0x000fe20003f46070 */
[----:B------:R-:W-:Y:S01]  /*a810*/  IMAD.MOV.U32 R173, RZ, RZ, R241 ;  /* 0x000000ffffad7224 */ /* 0x000fe200078e00f1 */
[----:B--2---:R-:W-:Y:S01]  /*a820*/  F2FP.PACK_AB R218, R169, R170 ;  /* 0x000000aaa9da723e */ /* 0x004fe200000000ff */
[----:B------:R-:W-:-:S03]  /*a830*/  IMAD.WIDE.U32 R240, R240, -0x326172a9, RZ ;  /* 0xcd9e8d57f0f07825 */ /* 0x000fc600078e00ff */
[C---:B---3--:R-:W-:Y:S01]  /*a840*/  PRMT R217, R218.reuse, 0x7632, R217 ;  /* 0x00007632dad97816 */ /* 0x048fe200000000d9 */
[----:B------:R-:W-:Y:S01]  /*a850*/  @!P1 HADD2 R168, -R218.H0_H0, -RZ.H0_H0 ;  /* 0xa00000ffdaa89230 */ /* 0x000fe20000000900 */
[----:B------:R-:W-:Y:S01]  /*a860*/  LOP3.LUT R0, R241, UR34, R34, 0x96, !PT ;  /* 0x00000022f1007c12 */ /* 0x000fe2000f8e9622 */
[----:B------:R-:W-:Y:S01]  /*a870*/  FADD.FTZ R174, R171, R174 ;  /* 0x000000aeabae7221 */ /* 0x000fe20000010000 */
[----:B------:R-:W-:Y:S01]  /*a880*/  PRMT R29, R218, 0x5410, R217 ;  /* 0x00005410da1d7816 */ /* 0x000fe200000000d9 */
[----:B------:R-:W-:Y:S02]  /*a890*/  FADD.FTZ R228, R170, R228 ;  /* 0x000000e4aae47221 */ /* 0x000fe40000010000 */
[----:B------:R-:W-:Y:S01]  /*a8a0*/  @!P2 HADD2 R28, -R217.H0_H0, -RZ.H0_H0 ;  /* 0xa00000ffd91ca230 */ /* 0x000fe20000000900 */
[----:B------:R-:W-:Y:S01]  /*a8b0*/  @!P1 PRMT R218, R168, 0x5410, RZ ;  /* 0x00005410a8da9816 */ /* 0x000fe200000000ff */
[----:B------:R-:W-:Y:S01]  /*a8c0*/  IMAD.WIDE.U32 R170, R0, -0x2daee0ad, RZ ;  /* 0xd2511f5300aa7825 */ /* 0x000fe200078e00ff */
[----:B------:R-:W-:-:S02]  /*a8d0*/  ISETP.GE.U32.AND P1, PT, R243, R177, PT ;  /* 0x000000b1f300720c */ /* 0x000fc40003f26070 */
[----:B------:R-:W-:Y:S01]  /*a8e0*/  @!P2 PRMT R217, R28, 0x5410, RZ ;  /* 0x000054101cd9a816 */ /* 0x000fe200000000ff */
[----:B------:R-:W-:Y:S01]  /*a8f0*/  IMAD.MOV.U32 R235, RZ, RZ, R185 ;  /* 0x000000ffffeb7224 */ /* 0x000fe200078e00b9 */
[----:B------:R-:W-:Y:S02]  /*a900*/  ISETP.GE.U32.AND P2, PT, R243, R176, PT ;  /* 0x000000b0f300720c */ /* 0x000fe40003f46070 */
[----:B----4-:R-:W-:Y:S01]  /*a910*/  F2FP.PACK_AB R220, R175, R172 ;  /* 0x000000acafdc723e */ /* 0x010fe200000000ff */
[----:B------:R-:W-:Y:S01]  /*a920*/  FADD.FTZ R172, R172, R174 ;  /* 0x000000aeacac7221 */ /* 0x000fe20000010000 */
[----:B------:R-:W-:Y:S01]  /*a930*/  LOP3.LUT R0, R171, UR14, R32, 0x96, !PT ;  /* 0x0000000eab007c12 */ /* 0x000fe2000f8e9620 */
[----:B------:R-:W-:Y:S01]  /*a940*/  IMAD.MOV.U32 R174, RZ, RZ, R184 ;  /* 0x000000ffffae7224 */ /* 0x000fe200078e00b8 */
[----:B------:R-:W-:-:S04]  /*a950*/  PRMT R219, R220, 0x7632, R219 ;  /* 0x00007632dcdb7816 */ /* 0x000fc800000000db */
[----:B------:R-:W-:Y:S01]  /*a960*/  PRMT R28, R220, 0x5410, R219 ;  /* 0x00005410dc1c7816 */ /* 0x000fe200000000db */
[----:B------:R-:W-:Y:S02]  /*a970*/  @!P1 HADD2 R166, -R219.H0_H0, -RZ.H0_H0 ;  /* 0xa00000ffdba69230 */ /* 0x000fe40000000900 */
[----:B------:R-:W-:-:S03]  /*a980*/  @!P2 HADD2 R167, -R220.H0_H0, -RZ.H0_H0 ;  /* 0xa00000ffdca7a230 */ /* 0x000fc60000000900 */
[----:B------:R-:W-:Y:S01]  /*a990*/  @!P1 PRMT R219, R166, 0x5410, RZ ;  /* 0x00005410a6db9816 */ /* 0x000fe200000000ff */
[----:B------:R-:W-:Y:S01]  /*a9a0*/  FADD.FTZ R166, R169, R228 ;  /* 0x000000e4a9a67221 */ /* 0x000fe20000010000 */
[----:B------:R-:W-:Y:S01]  /*a9b0*/  @!P2 PRMT R220, R167, 0x5410, RZ ;  /* 0x00005410a7dca816 */ /* 0x000fe200000000ff */
[----:B------:R-:W-:Y:S01]  /*a9c0*/  IMAD.WIDE.U32 R168, R0, -0x326172a9, RZ ;  /* 0xcd9e8d5700a87825 */ /* 0x000fe200078e00ff */
[----:B------:R-:W-:-:S04]  /*a9d0*/  LOP3.LUT R167, R19, UR15, R240, 0x96, !PT ;  /* 0x0000000f13a77c12 */ /* 0x000fc8000f8e96f0 */
[----:B------:R-:W-:Y:S01]  /*a9e0*/  LOP3.LUT R0, R169, UR13, R18, 0x96, !PT ;  /* 0x0000000da9007c12 */ /* 0x000fe2000f8e9612 */
[----:B------:R-:W-:-:S05]  /*a9f0*/  IMAD.WIDE.U32 R176, R167, -0x2daee0ad, RZ ;  /* 0xd2511f53a7b07825 */ /* 0x000fca00078e00ff */
[----:B------:R-:W-:Y:S01]  /*aa00*/  LOP3.LUT R167, R177, UR12, R170, 0x96, !PT ;  /* 0x0000000cb1a77c12 */ /* 0x000fe2000f8e96aa */
[----:B------:R-:W-:-:S05]  /*aa10*/  IMAD.WIDE.U32 R170, R0, -0x2daee0ad, RZ ;  /* 0xd2511f5300aa7825 */ /* 0x000fca00078e00ff */
[----:B------:R-:W-:Y:S01]  /*aa20*/  LOP3.LUT R0, R171, UR10, R176, 0x96, !PT ;  /* 0x0000000aab007c12 */ /* 0x000fe2000f8e96b0 */
[----:B------:R-:W-:-:S04]  /*aa30*/  IMAD.WIDE.U32 R176, R167, -0x326172a9, RZ ;  /* 0xcd9e8d57a7b07825 */ /* 0x000fc800078e00ff */
[----:B------:R-:W-:Y:S01]  /*aa40*/  IMAD.WIDE.U32 R184, R0, -0x326172a9, RZ ;  /* 0xcd9e8d5700b87825 */ /* 0x000fe200078e00ff */
[----:B------:R-:W-:-:S03]  /*aa50*/  LOP3.LUT R168, R177, UR11, R168, 0x96, !PT ;  /* 0x0000000bb1a87c12 */ /* 0x000fc6000f8e96a8 */
[----:B------:R-:W-:Y:S01]  /*aa60*/  IMAD.MOV.U32 R228, RZ, RZ, R235 ;  /* 0x000000ffffe47224 */ /* 0x000fe200078e00eb */
[----:B------:R-:W-:Y:S01]  /*aa70*/  MUFU.EX2 R212, R212 ;  /* 0x000000d400d47308 */ /* 0x000fe20000000800 */
[----:B------:R-:W-:Y:S01]  /*aa80*/  IMAD.WIDE.U32 R168, R168, -0x2daee0ad, RZ ;  /* 0xd2511f53a8a87825 */ /* 0x000fe200078e00ff */
[----:B------:R-:W-:-:S04]  /*aa90*/  LOP3.LUT R0, R185, UR9, R176, 0x96, !PT ;  /* 0x00000009b9007c12 */ /* 0x000fc8000f8e96b0 */
[----:B------:R-:W-:-:S05]  /*aaa0*/  LOP3.LUT R170, R169, UR8, R170, 0x96, !PT ;  /* 0x00000008a9aa7c12 */ /* 0x000fca000f8e96aa */
[----:B------:R-:W-:-:S05]  /*aab0*/  IMAD.WIDE.U32 R170, R170, -0x326172a9, RZ ;  /* 0xcd9e8d57aaaa7825 */ /* 0x000fca00078e00ff */
[----:B------:R-:W-:Y:S01]  /*aac0*/  LOP3.LUT R169, R171, UR35, R184, 0x96, !PT ;  /* 0x00000023aba97c12 */ /* 0x000fe2000f8e96b8 */
[----:B------:R-:W-:Y:S02]  /*aad0*/  IMAD.MOV.U32 R235, RZ, RZ, R173 ;  /* 0x000000ffffeb7224 */ /* 0x000fe400078e00ad */
[----:B------:R-:W-:Y:S01]  /*aae0*/  FADD.FTZ R166, R216, R166 ;  /* 0x000000a6d8a67221 */ /* 0x000fe20000010000 */
[----:B------:R-:W-:Y:S01]  /*aaf0*/  LOP3.LUT R167, R169, 0xff, RZ, 0xc0, !PT ;  /* 0x000000ffa9a77812 */ /* 0x000fe200078ec0ff */
[----:B------:R-:W-:Y:S01]  /*ab00*/  FADD.FTZ R175, R175, R172 ;  /* 0x000000acafaf7221 */ /* 0x000fe20000010000 */
[----:B------:R-:W-:Y:S01]  /*ab10*/  LOP3.LUT R173, R169, 0xffff, RZ, 0xc0, !PT ;  /* 0x0000ffffa9ad7812 */ /* 0x000fe200078ec0ff */
[----:B------:R-:W-:Y:S01]  /*ab20*/  MUFU.EX2 R180, R180 ;  /* 0x000000b400b47308 */ /* 0x000fe20000000800 */
[----:B------:R-:W-:Y:S01]  /*ab30*/  ISETP.GE.U32.AND P1, PT, R243, R167, PT ;  /* 0x000000a7f300720c */ /* 0x000fe20003f26070 */
[----:B------:R1:W5:Y:S01]  /*ab40*/  LDL.LU.64 R184, [R1+0x68] ;  /* 0x0000680001b87983 */ /* 0x0003620000300a00 */
[----:B------:R-:W-:-:S02]  /*ab50*/  SHF.R.U32.HI R173, RZ, 0x8, R173 ;  /* 0x00000008ffad7819 */ /* 0x000fc400000116ad */
[--C-:B------:R-:W-:Y:S02]  /*ab60*/  SHF.R.U32.HI R172, RZ, 0x18, R169.reuse ;  /* 0x00000018ffac7819 */ /* 0x100fe400000116a9 */
[----:B------:R-:W-:Y:S01]  /*ab70*/  LOP3.LUT R173, R173, 0xffff, RZ, 0xc0, !PT ;  /* 0x0000ffffadad7812 */ /* 0x000fe200078ec0ff */
[----:B------:R-:W2:Y:S03]  /*ab80*/  MUFU.EX2 R167, R214 ;  /* 0x000000d600a77308 */ /* 0x000ea60000000800 */
[----:B------:R-:W-:Y:S02]  /*ab90*/  ISETP.GE.U32.AND P2, PT, R243, R173, PT ;  /* 0x000000adf300720c */ /* 0x000fe40003f46070 */
[----:B------:R-:W-:Y:S02]  /*aba0*/  SHF.R.U32.HI R169, RZ, 0x10, R169 ;  /* 0x00000010ffa97819 */ /* 0x000fe400000116a9 */
[C---:B--2---:R-:W-:Y:S01]  /*abb0*/  F2FP.PACK_AB R214, R167.reuse, R216 ;  /* 0x000000d8a7d6723e */ /* 0x044fe200000000ff */
[----:B------:R-:W-:Y:S01]  /*abc0*/  FADD.FTZ R166, R167, R166 ;  /* 0x000000a6a7a67221 */ /* 0x000fe20000010000 */
[----:B------:R2:W3:Y:S01]  /*abd0*/  MUFU.EX2 R216, R213 ;  /* 0x000000d500d87308 */ /* 0x0004e20000000800 */
[----:B------:R-:W-:-:S02]  /*abe0*/  LOP3.LUT R169, R169, 0xff, RZ, 0xc0, !PT ;  /* 0x000000ffa9a97812 */ /* 0x000fc400078ec0ff */
[----:B------:R-:W-:-:S05]  /*abf0*/  @!P1 HADD2 R165, -R214.H0_H0, -RZ.H0_H0 ;  /* 0xa00000ffd6a59230 */ /* 0x000fca0000000900 */
[----:B------:R-:W4:Y:S01]  /*ac00*/  MUFU.EX2 R167, R215 ;  /* 0x000000d700a77308 */ /* 0x000f220000000800 */
[----:B--2---:R-:W-:-:S04]  /*ac10*/  PRMT R213, R214, 0x7632, R213 ;  /* 0x00007632d6d57816 */ /* 0x004fc800000000d5 */
[----:B------:R-:W-:Y:S01]  /*ac20*/  PRMT R173, R214, 0x5410, R213 ;  /* 0x00005410d6ad7816 */ /* 0x000fe200000000d5 */
[----:B------:R-:W-:Y:S01]  /*ac30*/  @!P2 HADD2 R33, -R213.H0_H0, -RZ.H0_H0 ;  /* 0xa00000ffd521a230 */ /* 0x000fe20000000900 */
[----:B------:R-:W-:Y:S01]  /*ac40*/  @!P1 PRMT R214, R165, 0x5410, RZ ;  /* 0x00005410a5d69816 */ /* 0x000fe200000000ff */
[----:B------:R-:W-:-:S03]  /*ac50*/  IMAD.MOV.U32 R165, RZ, RZ, R11 ;  /* 0x000000ffffa57224 */ /* 0x000fc600078e000b */
[----:B------:R-:W-:Y:S01]  /*ac60*/  @!P2 PRMT R213, R33, 0x5410, RZ ;  /* 0x0000541021d5a816 */ /* 0x000fe200000000ff */
[----:B------:R-:W-:Y:S01]  /*ac70*/  MUFU.EX2 R230, R230 ;  /* 0x000000e600e67308 */ /* 0x000fe20000000800 */
[----:B------:R-:W-:Y:S01]  /*ac80*/  ISETP.GE.U32.AND P2, PT, R243, R169, PT ;  /* 0x000000a9f300720c */ /* 0x000fe20003f46070 */
[----:B---3--:R-:W-:Y:S01]  /*ac90*/  FADD.FTZ R33, R216, R175 ;  /* 0x000000afd8217221 */ /* 0x008fe20000010000 */
[----:B----4-:R-:W-:Y:S01]  /*aca0*/  F2FP.PACK_AB R216, R167, R216 ;  /* 0x000000d8a7d8723e */ /* 0x010fe200000000ff */
[----:B------:R1:W5:Y:S01]  /*acb0*/  LDL.LU R11, [R1+0x60] ;  /* 0x00006000010b7983 */ /* 0x0003620000300800 */
[----:B------:R-:W-:Y:S01]  /*acc0*/  ISETP.GE.U32.AND P1, PT, R243, R172, PT ;  /* 0x000000acf300720c */ /* 0x000fe20003f26070 */
[----:B------:R-:W-:Y:S01]  /*acd0*/  IMAD.MOV.U32 R175, RZ, RZ, R165 ;  /* 0x000000ffffaf7224 */ /* 0x000fe200078e00a5 */
[----:B------:R-:W-:Y:S01]  /*ace0*/  PRMT R215, R216, 0x7632, R215 ;  /* 0x00007632d8d77816 */ /* 0x000fe200000000d7 */
[----:B------:R-:W2:Y:S01]  /*acf0*/  MUFU.EX2 R165, R182 ;  /* 0x000000b600a57308 */ /* 0x000ea20000000800 */
[----:B------:R-:W-:Y:S01]  /*ad00*/  LOP3.LUT R171, R170, 0xffff, RZ, 0xc0, !PT ;  /* 0x0000ffffaaab7812 */ /* 0x000fe200078ec0ff */
[----:B------:R-:W-:Y:S01]  /*ad10*/  FADD.FTZ R33, R167, R33 ;  /* 0x00000021a7217221 */ /* 0x000fe20000010000 */
[----:B------:R-:W-:-:S02]  /*ad20*/  PRMT R172, R216, 0x5410, R215 ;  /* 0x00005410d8ac7816 */ /* 0x000fc400000000d7 */
[----:B------:R-:W-:Y:S01]  /*ad30*/  SHF.R.U32.HI R171, RZ, 0x8, R171 ;  /* 0x00000008ffab7819 */ /* 0x000fe200000116ab */
[----:B------:R-:W-:Y:S01]  /*ad40*/  @!P2 HADD2 R31, -R216.H0_H0, -RZ.H0_H0 ;  /* 0xa00000ffd81fa230 */ /* 0x000fe20000000900 */
[----:B------:R-:W-:Y:S01]  /*ad50*/  SHF.R.U32.HI R169, RZ, 0x18, R170 ;  /* 0x00000018ffa97819 */ /* 0x000fe200000116aa */
[----:B------:R-:W-:Y:S01]  /*ad60*/  FADD.FTZ R33, R212, R33 ;  /* 0x00000021d4217221 */ /* 0x000fe20000010000 */
[----:B------:R-:W-:Y:S01]  /*ad70*/  LOP3.LUT R171, R171, 0xffff, RZ, 0xc0, !PT ;  /* 0x0000ffffabab7812 */ /* 0x000fe200078ec0ff */
[----:B------:R-:W-:Y:S01]  /*ad80*/  @!P1 HADD2 R27, -R215.H0_H0, -RZ.H0_H0 ;  /* 0xa00000ffd71b9230 */ /* 0x000fe20000000900 */
[----:B------:R-:W-:Y:S01]  /*ad90*/  @!P2 PRMT R216, R31, 0x5410, RZ ;  /* 0x000054101fd8a816 */ /* 0x000fe200000000ff */
[C---:B------:R-:W-:Y:S01]  /*ada0*/  FADD.FTZ R33, R180.reuse, R33 ;  /* 0x00000021b4217221 */ /* 0x040fe20000010000 */
[----:B------:R-:W3:Y:S01]  /*adb0*/  MUFU.EX2 R31, R181 ;  /* 0x000000b5001f7308 */ /* 0x000ee20000000800 */
[----:B------:R-:W-:Y:S02]  /*adc0*/  F2FP.PACK_AB R212, R180, R212 ;  /* 0x000000d4b4d4723e */ /* 0x000fe400000000ff */
[----:B------:R-:W-:Y:S01]  /*add0*/  @!P1 PRMT R215, R27, 0x5410, RZ ;  /* 0x000054101bd79816 */ /* 0x000fe200000000ff */
[----:B--2---:R-:W-:Y:S01]  /*ade0*/  FADD.FTZ R166, R165, R166 ;  /* 0x000000a6a5a67221 */ /* 0x004fe20000010000 */
[----:B------:R-:W-:-:S02]  /*adf0*/  LOP3.LUT R27, R170, 0xff, RZ, 0xc0, !PT ;  /* 0x000000ffaa1b7812 */ /* 0x000fc400078ec0ff */
[C---:B------:R-:W-:Y:S01]  /*ae00*/  ISETP.GE.U32.AND P1, PT, R243.reuse, R171, PT ;  /* 0x000000abf300720c */ /* 0x040fe20003f26070 */
[----:B------:R-:W-:Y:S01]  /*ae10*/  IMAD.MOV.U32 R171, RZ, RZ, R175 ;  /* 0x000000ffffab7224 */ /* 0x000fe200078e00af */
[----:B------:R-:W-:Y:S01]  /*ae20*/  ISETP.GE.U32.AND P2, PT, R243, R27, PT ;  /* 0x0000001bf300720c */ /* 0x000fe20003f46070 */
[----:B------:R-:W-:Y:S01]  /*ae30*/  MUFU.EX2 R229, R229 ;  /* 0x000000e500e57308 */ /* 0x000fe20000000800 */
[----:B------:R-:W-:-:S04]  /*ae40*/  SHF.R.U32.HI R27, RZ, 0x10, R170 ;  /* 0x00000010ff1b7819 */ /* 0x000fc800000116aa */
[----:B------:R-:W-:Y:S02]  /*ae50*/  LOP3.LUT R27, R27, 0xff, RZ, 0xc0, !PT ;  /* 0x000000ff1b1b7812 */ /* 0x000fe400078ec0ff */
[C---:B---3--:R-:W-:Y:S01]  /*ae60*/  F2FP.PACK_AB R182, R31.reuse, R165 ;  /* 0x000000a51fb6723e */ /* 0x048fe200000000ff */
[----:B------:R-:W-:-:S03]  /*ae70*/  FADD.FTZ R31, R31, R166 ;  /* 0x000000a61f1f7221 */ /* 0x000fc60000010000 */
[----:B------:R-:W-:Y:S01]  /*ae80*/  PRMT R181, R182, 0x7632, R181 ;  /* 0x00007632b6b57816 */ /* 0x000fe200000000b5 */
[----:B------:R-:W-:-:S03]  /*ae90*/  @!P2 HADD2 R26, -R182.H0_H0, -RZ.H0_H0 ;  /* 0xa00000ffb61aa230 */ /* 0x000fc60000000900 */
[----:B------:R-:W-:Y:S01]  /*aea0*/  PRMT R175, R182, 0x5410, R181 ;  /* 0x00005410b6af7816 */ /* 0x000fe200000000b5 */
[----:B------:R-:W-:Y:S01]  /*aeb0*/  @!P1 HADD2 R25, -R181.H0_H0, -RZ.H0_H0 ;  /* 0xa00000ffb5199230 */ /* 0x000fe20000000900 */
[----:B------:R-:W-:Y:S02]  /*aec0*/  @!P2 PRMT R182, R26, 0x5410, RZ ;  /* 0x000054101ab6a816 */ /* 0x000fe400000000ff */
[----:B------:R-:W-:Y:S01]  /*aed0*/  ISETP.GE.U32.AND P2, PT, R243, R169, PT ;  /* 0x000000a9f300720c */ /* 0x000fe20003f46070 */
[----:B------:R-:W-:Y:S01]  /*aee0*/  IMAD.MOV.U32 R169, RZ, RZ, R174 ;  /* 0x000000ffffa97224 */ /* 0x000fe200078e00ae */
[----:B------:R-:W-:Y:S02]  /*aef0*/  @!P1 PRMT R181, R25, 0x5410, RZ ;  /* 0x0000541019b59816 */ /* 0x000fe400000000ff */
[----:B------:R-:W-:Y:S01]  /*af00*/  ISETP.GE.U32.AND P1, PT, R243, R27, PT ;  /* 0x0000001bf300720c */ /* 0x000fe20003f26070 */
[----:B------:R-:W-:Y:S01]  /*af10*/  IMAD.WIDE.U32 R26, R0, -0x2daee0ad, RZ ;  /* 0xd2511f53001a7825 */ /* 0x000fe200078e00ff */
[----:B------:R2:W3:Y:S04]  /*af20*/  MUFU.EX2 R25, R183 ;  /* 0x000000b700197308 */ /* 0x0004e80000000800 */
[----:B------:R-:W-:Y:S01]  /*af30*/  LOP3.LUT R0, R27, UR7, R168, 0x96, !PT ;  /* 0x000000071b007c12 */ /* 0x000fe2000f8e96a8 */
[----:B------:R-:W-:-:S03]  /*af40*/  IMAD.MOV.U32 R168, RZ, RZ, R228 ;  /* 0x000000ffffa87224 */ /* 0x000fc600078e00e4 */
[----:B------:R-:W4:Y:S01]  /*af50*/  MUFU.EX2 R228, R178 ;  /* 0x000000b200e47308 */ /* 0x000f220000000800 */
[C---:B------:R-:W-:Y:S02]  /*af60*/  LOP3.LUT R165, R0.reuse, 0xffff, RZ, 0xc0, !PT ;  /* 0x0000ffff00a57812 */ /* 0x040fe400078ec0ff */
[----:B------:R-:W-:Y:S01]  /*af70*/  @!P1 HADD2 R23, -R212.H0_H0, -RZ.H0_H0 ;  /* 0xa00000ffd4179230 */ /* 0x000fe20000000900 */
[----:B------:R-:W-:Y:S02]  /*af80*/  LOP3.LUT R167, R0, 0xff, RZ, 0xc0, !PT ;  /* 0x000000ff00a77812 */ /* 0x000fe400078ec0ff */
[----:B------:R-:W-:Y:S02]  /*af90*/  SHF.R.U32.HI R165, RZ, 0x8, R165 ;  /* 0x00000008ffa57819 */ /* 0x000fe400000116a5 */
[----:B--2---:R-:W-:Y:S01]  /*afa0*/  PRMT R183, R212, 0x7632, R183 ;  /* 0x00007632d4b77816 */ /* 0x004fe200000000b7 */
[----:B---3--:R-:W-:Y:S01]  /*afb0*/  FADD.FTZ R31, R25, R31 ;  /* 0x0000001f191f7221 */ /* 0x008fe20000010000 */
[----:B------:R-:W-:-:S02]  /*afc0*/  LOP3.LUT R165, R165, 0xffff, RZ, 0xc0, !PT ;  /* 0x0000ffffa5a57812 */ /* 0x000fc400078ec0ff */
[----:B------:R-:W-:Y:S01]  /*afd0*/  PRMT R174, R212, 0x5410, R183 ;  /* 0x00005410d4ae7816 */ /* 0x000fe200000000b7 */
[----:B------:R-:W-:Y:S01]  /*afe0*/  @!P2 HADD2 R22, -R183.H0_H0, -RZ.H0_H0 ;  /* 0xa00000ffb716a230 */ /* 0x000fe20000000900 */
[----:B------:R-:W-:Y:S02]  /*aff0*/  @!P1 PRMT R212, R23, 0x5410, RZ ;  /* 0x0000541017d49816 */ /* 0x000fe400000000ff */
[----:B------:R-:W-:Y:S02]  /*b000*/  ISETP.GE.U32.AND P1, PT, R243, R165, PT ;  /* 0x000000a5f300720c */ /* 0x000fe40003f26070 */
[C---:B----4-:R-:W-:Y:S01]  /*b010*/  F2FP.PACK_AB R178, R228.reuse, R25 ;  /* 0x00000019e4b2723e */ /* 0x050fe200000000ff */
[----:B------:R-:W-:Y:S01]  /*b020*/  FADD.FTZ R228, R228, R31 ;  /* 0x0000001fe4e47221 */ /* 0x000fe20000010000 */
[----:B------:R-:W-:Y:S02]  /*b030*/  @!P2 PRMT R183, R22, 0x5410, RZ ;  /* 0x0000541016b7a816 */ /* 0x000fe400000000ff */
[----:B------:R-:W2:Y:S01]  /*b040*/  MUFU.EX2 R22, R179 ;  /* 0x000000b300167308 */ /* 0x000ea20000000800 */
[----:B------:R-:W-:-:S02]  /*b050*/  PRMT R177, R178, 0x7632, R177 ;  /* 0x00007632b2b17816 */ /* 0x000fc400000000b1 */
[----:B------:R-:W-:Y:S02]  /*b060*/  ISETP.GE.U32.AND P2, PT, R243, R167, PT ;  /* 0x000000a7f300720c */ /* 0x000fe40003f46070 */
[--C-:B------:R-:W-:Y:S02]  /*b070*/  SHF.R.U32.HI R23, RZ, 0x10, R0.reuse ;  /* 0x00000010ff177819 */ /* 0x100fe40000011600 */
[----:B------:R-:W-:Y:S01]  /*b080*/  @!P1 HADD2 R3, -R177.H0_H0, -RZ.H0_H0 ;  /* 0xa00000ffb1039230 */ /* 0x000fe20000000900 */
[----:B------:R-:W-:Y:S02]  /*b090*/  SHF.R.U32.HI R0, RZ, 0x18, R0 ;  /* 0x00000018ff007819 */ /* 0x000fe40000011600 */
[----:B------:R-:W-:Y:S02]  /*b0a0*/  PRMT R170, R178, 0x5410, R177 ;  /* 0x00005410b2aa7816 */ /* 0x000fe400000000b1 */
[----:B------:R-:W-:Y:S02]  /*b0b0*/  @!P1 PRMT R177, R3, 0x5410, RZ ;  /* 0x0000541003b19816 */ /* 0x000fe400000000ff */
[----:B------:R-:W-:Y:S01]  /*b0c0*/  ISETP.GE.U32.AND P1, PT, R243, R0, PT ;  /* 0x00000000f300720c */ /* 0x000fe20003f26070 */
[----:B------:R-:W3:Y:S01]  /*b0d0*/  MUFU.EX2 R3, R227 ;  /* 0x000000e300037308 */ /* 0x000ee20000000800 */
[----:B--2---:R-:W-:Y:S01]  /*b0e0*/  F2FP.PACK_AB R180, R230, R22 ;  /* 0x00000016e6b4723e */ /* 0x004fe200000000ff */
[----:B------:R-:W-:Y:S01]  /*b0f0*/  @!P2 HADD2 R21, -R178.H0_H0, -RZ.H0_H0 ;  /* 0xa00000ffb215a230 */ /* 0x000fe20000000900 */
[----:B------:R-:W-:-:S02]  /*b100*/  LOP3.LUT R23, R23, 0xff, RZ, 0xc0, !PT ;  /* 0x000000ff17177812 */ /* 0x000fc400078ec0ff */
[C---:B------:R-:W-:Y:S02]  /*b110*/  PRMT R179, R180.reuse, 0x7632, R179 ;  /* 0x00007632b4b37816 */ /* 0x040fe400000000b3 */
[----:B------:R-:W-:Y:S01]  /*b120*/  @!P2 PRMT R178, R21, 0x5410, RZ ;  /* 0x0000541015b2a816 */ /* 0x000fe200000000ff */
[----:B------:R-:W-:Y:S01]  /*b130*/  IMAD.MOV.U32 R21, RZ, RZ, R169 ;  /* 0x000000ffff157224 */ /* 0x000fe200078e00a9 */
[----:B------:R-:W-:Y:S01]  /*b140*/  ISETP.GE.U32.AND P2, PT, R243, R23, PT ;  /* 0x00000017f300720c */ /* 0x000fe20003f46070 */
[----:B------:R-:W-:Y:S01]  /*b150*/  IMAD.MOV.U32 R23, RZ, RZ, R168 ;  /* 0x000000ffff177224 */ /* 0x000fe200078e00a8 */
[----:B------:R-:W-:Y:S01]  /*b160*/  PRMT R169, R180, 0x5410, R179 ;  /* 0x00005410b4a97816 */ /* 0x000fe200000000b3 */
[----:B------:R-:W-:Y:S01]  /*b170*/  @!P1 HADD2 R2, -R179.H0_H0, -RZ.H0_H0 ;  /* 0xa00000ffb3029230 */ /* 0x000fe20000000900 */
[----:B------:R-:W-:Y:S02]  /*b180*/  LOP3.LUT R0, R26, 0xffff, RZ, 0xc0, !PT ;  /* 0x0000ffff1a007812 */ /* 0x000fe400078ec0ff */
[----:B---3--:R-:W-:Y:S01]  /*b190*/  F2FP.PACK_AB R176, R3, R231 ;  /* 0x000000e703b0723e */ /* 0x008fe200000000ff */
[----:B------:R-:W-:Y:S01]  /*b1a0*/  FADD.FTZ R227, R22, R33 ;  /* 0x0000002116e37221 */ /* 0x000fe20000010000 */
[----:B------:R-:W-:-:S02]  /*b1b0*/  @!P1 PRMT R179, R2, 0x5410, RZ ;  /* 0x0000541002b39816 */ /* 0x000fc400000000ff */
[----:B------:R-:W-:Y:S02]  /*b1c0*/  LOP3.LUT R2, R26, 0xff, RZ, 0xc0, !PT ;  /* 0x000000ff1a027812 */ /* 0x000fe400078ec0ff */
[----:B------:R-:W-:Y:S01]  /*b1d0*/  SHF.R.U32.HI R0, RZ, 0x8, R0 ;  /* 0x00000008ff007819 */ /* 0x000fe20000011600 */
[----:B------:R-:W-:Y:S01]  /*b1e0*/  @!P2 HADD2 R20, -R180.H0_H0, -RZ.H0_H0 ;  /* 0xa00000ffb414a230 */ /* 0x000fe20000000900 */
[C---:B------:R-:W-:Y:S02]  /*b1f0*/  ISETP.GE.U32.AND P1, PT, R243.reuse, R2, PT ;  /* 0x00000002f300720c */ /* 0x040fe40003f26070 */
[----:B------:R-:W-:Y:S01]  /*b200*/  LOP3.LUT R0, R0, 0xffff, RZ, 0xc0, !PT ;  /* 0x0000ffff00007812 */ /* 0x000fe200078ec0ff */
[----:B------:R-:W2:Y:S01]  /*b210*/  MUFU.EX2 R2, R35 ;  /* 0x0000002300027308 */ /* 0x000ea20000000800 */
[----:B------:R-:W-:Y:S02]  /*b220*/  @!P2 PRMT R180, R20, 0x5410, RZ ;  /* 0x0000541014b4a816 */ /* 0x000fe400000000ff */
[----:B------:R-:W-:-:S02]  /*b230*/  ISETP.GE.U32.AND P2, PT, R243, R0, PT ;  /* 0x00000000f300720c */ /* 0x000fc40003f46070 */
[--C-:B------:R-:W-:Y:S02]  /*b240*/  SHF.R.U32.HI R0, RZ, 0x10, R26.reuse ;  /* 0x00000010ff007819 */ /* 0x100fe4000001161a */
[----:B------:R-:W-:Y:S02]  /*b250*/  PRMT R167, R176, 0x7632, R167 ;  /* 0x00007632b0a77816 */ /* 0x000fe400000000a7 */
[----:B------:R-:W-:Y:S01]  /*b260*/  LOP3.LUT R0, R0, 0xff, RZ, 0xc0, !PT ;  /* 0x000000ff00007812 */ /* 0x000fe200078ec0ff */
[----:B------:R-:W-:Y:S01]  /*b270*/  @!P1 HADD2 R7, -R176.H0_H0, -RZ.H0_H0 ;  /* 0xa00000ffb0079230 */ /* 0x000fe20000000900 */
[----:B------:R-:W-:Y:S02]  /*b280*/  PRMT R168, R176, 0x5410, R167 ;  /* 0x00005410b0a87816 */ /* 0x000fe400000000a7 */
[----:B------:R-:W-:Y:S02]  /*b290*/  SHF.R.U32.HI R26, RZ, 0x18, R26 ;  /* 0x00000018ff1a7819 */ /* 0x000fe4000001161a */
[----:B------:R-:W-:-:S02]  /*b2a0*/  @!P1 PRMT R176, R7, 0x5410, RZ ;  /* 0x0000541007b09816 */ /* 0x000fc400000000ff */
[----:B------:R-:W-:Y:S02]  /*b2b0*/  ISETP.GE.U32.AND P1, PT, R243, R0, PT ;  /* 0x00000000f300720c */ /* 0x000fe40003f26070 */
[----:B--2---:R-:W-:-:S11]  /*b2c0*/  F2FP.PACK_AB R0, R2, R229 ;  /* 0x000000e50200723e */ /* 0x004fd600000000ff */
[----:B------:R-:W-:Y:S01]  /*b2d0*/  @!P1 HADD2 R6, -R0.H0_H0, -RZ.H0_H0 ;  /* 0xa00000ff00069230 */ /* 0x000fe20000000900 */
[----:B------:R-:W-:-:S04]  /*b2e0*/  @P1 PRMT R166, R0, 0x7610, R166 ;  /* 0x0000761000a61816 */ /* 0x000fc800000000a6 */
[----:B------:R-:W-:Y:S02]  /*b2f0*/  @!P1 PRMT R166, R6, 0x5410, RZ ;  /* 0x0000541006a69816 */ /* 0x000fe400000000ff */
[----:B------:R-:W-:Y:S02]  /*b300*/  ISETP.GE.U32.AND P1, PT, R243, R26, PT ;  /* 0x0000001af300720c */ /* 0x000fe40003f26070 */
[----:B------:R-:W-:Y:S02]  /*b310*/  LOP3.LUT R6, R15, UR13, R18, 0x96, !PT ;  /* 0x0000000d0f067c12 */ /* 0x000fe4000f8e9612 */
[----:B------:R-:W-:Y:S01]  /*b320*/  LOP3.LUT R26, R13, UR11, R14, 0x96, !PT ;  /* 0x0000000b0d1a7c12 */ /* 0x000fe2000f8e960e */
[----:B------:R-:W-:Y:S01]  /*b330*/  @!P2 HADD2 R5, -R167.H0_H0, -RZ.H0_H0 ;  /* 0xa00000ffa705a230 */ /* 0x000fe20000000900 */
[----:B------:R2:W-:Y:S01]  /*b340*/  STG.E.U16 [R16.64+-0x7e], R23 ;  /* 0xffff821710007986 */ /* 0x0005e2000c101518 */
[----:B------:R-:W-:Y:S02]  /*b350*/  IMAD R6, R6, -0x2daee0ad, RZ ;  /* 0xd2511f5306067824 */ /* 0x000fe400078e02ff */
[----:B------:R-:W-:Y:S01]  /*b360*/  IMAD.WIDE.U32 R26, R26, -0x2daee0ad, RZ ;  /* 0xd2511f531a1a7825 */ /* 0x000fe200078e00ff */
[----:B------:R-:W-:Y:S01]  /*b370*/  LOP3.LUT R25, R239, UR9, R12, 0x96, !PT ;  /* 0x00000009ef197c12 */ /* 0x000fe2000f8e960c */
[----:B------:R1:W5:Y:S03]  /*b380*/  LDL.LU.64 R14, [R1+0x58] ;  /* 0x00005800010e7983 */ /* 0x0003660000300a00 */
[----:B------:R-:W-:-:S02]  /*b390*/  LOP3.LUT R22, R27, UR8, R6, 0x96, !PT ;  /* 0x000000081b167c12 */ /* 0x000fc4000f8e9606 */
[----:B------:R-:W-:Y:S01]  /*b3a0*/  @!P2 PRMT R167, R5, 0x5410, RZ ;  /* 0x0000541005a7a816 */ /* 0x000fe200000000ff */
[----:B------:R-:W-:Y:S01]  /*b3b0*/  @!P1 HADD2 R4, -R0.H1_H1, -RZ.H0_H0 ;  /* 0xa00000ff00049230 */ /* 0x000fe20000000d00 */
[----:B------:R-:W-:Y:S01]  /*b3c0*/  @P1 PRMT R165, R0, 0x7632, R165 ;  /* 0x0000763200a51816 */ /* 0x000fe200000000a5 */
[----:B------:R-:W-:Y:S01]  /*b3d0*/  IMAD.MOV.U32 R239, RZ, RZ, c[0x0][0x228] ;  /* 0x00008a00ffef7624 */ /* 0x000fe200078e00ff */
[----:B------:R-:W-:Y:S01]  /*b3e0*/  LOP3.LUT R34, R241, UR34, R34, 0x96, !PT ;  /* 0x00000022f1227c12 */ /* 0x000fe2000f8e9622 */
[----:B------:R1:W5:Y:S01]  /*b3f0*/  LDL.LU.64 R12, [R1+0x50] ;  /* 0x00005000010c7983 */ /* 0x0003620000300a00 */
[----:B------:R-:W-:Y:S01]  /*b400*/  @!P1 PRMT R165, R4, 0x5410, RZ ;  /* 0x0000541004a59816 */ /* 0x000fe200000000ff */
[----:B------:R-:W-:Y:S01]  /*b410*/  IMAD.SHL.U32 R239, R239, 0x8, RZ ;  /* 0x00000008efef7824 */ /* 0x000fe200078e00ff */
[----:B------:R-:W-:Y:S01]  /*b420*/  LOP3.LUT R240, R19, UR15, R240, 0x96, !PT ;  /* 0x0000000f13f07c12 */ /* 0x000fe2000f8e96f0 */
[----:B------:R-:W-:-:S04]  /*b430*/  IMAD.WIDE.U32 R34, R34, -0x2daee0ad, RZ ;  /* 0xd2511f5322227825 */ /* 0x000fc800078e00ff */
[----:B------:R-:W-:Y:S01]  /*b440*/  FADD.FTZ R227, R230, R227 ;  /* 0x000000e3e6e37221 */ /* 0x000fe20000010000 */
[----:B------:R-:W-:Y:S01]  /*b450*/  LOP3.LUT R32, R35, UR14, R32, 0x96, !PT ;  /* 0x0000000e23207c12 */ /* 0x000fe2000f8e9620 */
[----:B------:R-:W-:Y:S02]  /*b460*/  FADD.FTZ R228, R231, R228 ;  /* 0x000000e4e7e47221 */ /* 0x000fe40000010000 */
[----:B--2---:R-:W-:-:S04]  /*b470*/  IMAD.WIDE.U32 R22, R22, -0x326172a9, RZ ;  /* 0xcd9e8d5716167825 */ /* 0x004fc800078e00ff */
[----:B------:R-:W-:Y:S01]  /*b480*/  IMAD.WIDE.U32 R32, R32, -0x326172a9, RZ ;  /* 0xcd9e8d5720207825 */ /* 0x000fe200078e00ff */
[----:B------:R-:W-:Y:S02]  /*b490*/  LOP3.LUT R5, R23, UR35, R238, 0x96, !PT ;  /* 0x0000002317057c12 */ /* 0x000fe4000f8e96ee */
[----:B------:R-:W-:Y:S01]  /*b4a0*/  SHF.R.U32.HI R20, RZ, 0x10, R22 ;  /* 0x00000010ff147819 */ /* 0x000fe20000011616 */
[----:B------:R-:W-:Y:S01]  /*b4b0*/  IMAD.WIDE R238, R239, 0x2, R16 ;  /* 0x00000002efee7825 */ /* 0x000fe200078e0210 */
[C---:B------:R-:W-:Y:S02]  /*b4c0*/  LOP3.LUT R6, R5.reuse, 0xffff, RZ, 0xc0, !PT ;  /* 0x0000ffff05067812 */ /* 0x040fe400078ec0ff */
[----:B------:R-:W-:Y:S01]  /*b4d0*/  LOP3.LUT R4, R5, 0xff, RZ, 0xc0, !PT ;  /* 0x000000ff05047812 */ /* 0x000fe200078ec0ff */
[----:B------:R-:W-:Y:S01]  /*b4e0*/  FADD.FTZ R227, R229, R227 ;  /* 0x000000e3e5e37221 */ /* 0x000fe20000010000 */
[----:B------:R-:W-:Y:S01]  /*b4f0*/  SHF.R.U32.HI R6, RZ, 0x8, R6 ;  /* 0x00000008ff067819 */ /* 0x000fe20000011606 */
[----:B------:R2:W-:Y:S01]  /*b500*/  STG.E.U16 [R238.64+-0x80], R171 ;  /* 0xffff80abee007986 */ /* 0x0005e2000c101518 */
[----:B------:R-:W-:-:S02]  /*b510*/  LOP3.LUT R20, R20, 0xff, RZ, 0xc0, !PT ;  /* 0x000000ff14147812 */ /* 0x000fc400078ec0ff */
[----:B------:R-:W-:Y:S01]  /*b520*/  PRMT R4, R4, 0x5410, R6 ;  /* 0x0000541004047816 */ /* 0x000fe20000000006 */
[----:B------:R-:W-:Y:S01]  /*b530*/  STG.E.U16 [R238.64+-0x7e], R234 ;  /* 0xffff82eaee007986 */ /* 0x000fe2000c101518 */
[--C-:B------:R-:W-:Y:S02]  /*b540*/  SHF.R.U32.HI R6, RZ, 0x10, R5.reuse ;  /* 0x00000010ff067819 */ /* 0x100fe40000011605 */
[----:B------:R-:W-:Y:S01]  /*b550*/  SHF.R.U32.HI R5, RZ, 0x18, R5 ;  /* 0x00000018ff057819 */ /* 0x000fe20000011605 */
[----:B------:R-:W-:Y:S01]  /*b560*/  STG.E.U16 [R16.64+-0x70], R233 ;  /* 0xffff90e910007986 */ /* 0x000fe2000c101518 */
[----:B------:R-:W-:Y:S02]  /*b570*/  LOP3.LUT R6, R6, 0xff, RZ, 0xc0, !PT ;  /* 0x000000ff06067812 */ /* 0x000fe400078ec0ff */
[----:B------:R-:W-:Y:S01]  /*b580*/  SHF.R.U32.HI R7, RZ, 0x18, R22 ;  /* 0x00000018ff077819 */ /* 0x000fe20000011616 */
[----:B------:R-:W-:Y:S01]  /*b590*/  STG.E.U16 [R16.64+-0x6e], R232 ;  /* 0xffff92e810007986 */ /* 0x000fe2000c101518 */
[----:B------:R-:W-:-:S02]  /*b5a0*/  PRMT R5, R6, 0x5410, R5 ;  /* 0x0000541006057816 */ /* 0x000fc40000000005 */
[----:B------:R-:W-:Y:S01]  /*b5b0*/  LOP3.LUT R6, R22, 0xffff, RZ, 0xc0, !PT ;  /* 0x0000ffff16067812 */ /* 0x000fe200078ec0ff */
[----:B------:R-:W-:Y:S01]  /*b5c0*/  STG.E.U16 [R238.64+-0x70], R226 ;  /* 0xffff90e2ee007986 */ /* 0x000fe2000c101518 */
[----:B------:R-:W-:Y:S02]  /*b5d0*/  PRMT R7, R20, 0x5410, R7 ;  /* 0x0000541014077816 */ /* 0x000fe40000000007 */
[----:B------:R-:W-:Y:S01]  /*b5e0*/  SHF.R.U32.HI R6, RZ, 0x8, R6 ;  /* 0x00000008ff067819 */ /* 0x000fe20000011606 */
[----:B------:R-:W-:Y:S04]  /*b5f0*/  STG.E.U16 [R238.64+-0x6e], R225 ;  /* 0xffff92e1ee007986 */ /* 0x000fe8000c101518 */
[----:B------:R-:W-:Y:S01]  /*b600*/  STG.E.U16 [R16.64+-0x60], R222 ;  /* 0xffffa0de10007986 */ /* 0x000fe2000c101518 */
[----:B--2---:R-:W-:-:S03]  /*b610*/  PRMT R171, R243, 0x7054, R243 ;  /* 0x00007054f3ab7816 */ /* 0x004fc600000000f3 */
[----:B------:R-:W-:Y:S02]  /*b620*/  STG.E.U16 [R16.64+-0x5e], R221 ;  /* 0xffffa2dd10007986 */ /* 0x000fe4000c101518 */
[--C-:B------:R-:W-:Y:S02]  /*b630*/  HSET2.LE.AND R5, R5, R171.reuse, PT ;  /* 0x000000ab05057233 */ /* 0x100fe40003803000 */
[----:B------:R-:W-:Y:S01]  /*b640*/  STG.E.U16 [R238.64+-0x60], R224 ;  /* 0xffffa0e0ee007986 */ /* 0x000fe2000c101518 */
[--C-:B------:R-:W-:Y:S02]  /*b650*/  HSET2.LE.AND R4, R4, R171.reuse, PT ;  /* 0x000000ab04047233 */ /* 0x100fe40003803000 */
[----:B------:R-:W-:Y:S01]  /*b660*/  HSET2.LE.AND R7, R7, R171, PT ;  /* 0x000000ab07077233 */ /* 0x000fe20003803000 */
[----:B------:R-:W-:Y:S01]  /*b670*/  LOP3.LUT R5, R5, R21, RZ, 0xc0, !PT ;  /* 0x0000001505057212 */ /* 0x000fe200078ec0ff */
[----:B------:R-:W-:Y:S01]  /*b680*/  STG.E.U16 [R238.64+-0x5e], R223 ;  /* 0xffffa2dfee007986 */ /* 0x000fe2000c101518 */
[----:B------:R-:W-:-:S02]  /*b690*/  LOP3.LUT R21, R22, 0xff, RZ, 0xc0, !PT ;  /* 0x000000ff16157812 */ /* 0x000fc400078ec0ff */
[----:B------:R-:W-:Y:S01]  /*b6a0*/  LOP3.LUT R4, R4, R242, RZ, 0xc0, !PT ;  /* 0x000000f204047212 */ /* 0x000fe200078ec0ff */
[----:B------:R-:W-:Y:S01]  /*b6b0*/  STG.E.U16 [R16.64+-0x50], R218 ;  /* 0xffffb0da10007986 */ /* 0x000fe2000c101518 */
[----:B------:R-:W-:Y:S02]  /*b6c0*/  PRMT R6, R21, 0x5410, R6 ;  /* 0x0000541015067816 */ /* 0x000fe40000000006 */
[----:B------:R-:W-:Y:S01]  /*b6d0*/  LOP3.LUT R7, R7, R235, RZ, 0xc0, !PT ;  /* 0x000000eb07077212 */ /* 0x000fe200078ec0ff */
[----:B------:R-:W2:Y:S02]  /*b6e0*/  LDSM.16.MT88.4 R20, [R204+0x18000] ;  /* 0x01800000cc14783b */ /* 0x000ea40000004200 */
[----:B------:R-:W-:Y:S02]  /*b6f0*/  HSET2.LE.AND R6, R6, R171, PT ;  /* 0x000000ab06067233 */ /* 0x000fe40003803000 */
[----:B------:R-:W-:Y:S03]  /*b700*/  STG.E.U16 [R16.64+-0x4e], R217 ;  /* 0xffffb2d910007986 */ /* 0x000fe6000c101518 */
[----:B------:R-:W-:Y:S01]  /*b710*/  LOP3.LUT R6, R6, R237, RZ, 0xc0, !PT ;  /* 0x000000ed06067212 */ /* 0x000fe200078ec0ff */
        /* <DEDUP_REMOVED lines=8> */
[C---:B--2---:R-:W-:Y:S03]  /*b7a0*/  HMMA.16816.F32 R132, R4.reuse, R20, R132 ;  /* 0x000000140484723c */ /* 0x044fe60000001884 */
[----:B------:R-:W-:Y:S04]  /*b7b0*/  STG.E.U16 [R238.64+-0x30], R212 ;  /* 0xffffd0d4ee007986 */ /* 0x000fe8000c101518 */
[----:B------:R-:W-:Y:S01]  /*b7c0*/  STG.E.U16 [R238.64+-0x2e], R183 ;  /* 0xffffd2b7ee007986 */ /* 0x000fe2000c101518 */
[C---:B------:R-:W-:Y:S03]  /*b7d0*/  HMMA.16816.F32 R136, R4.reuse, R22, R136 ;  /* 0x000000160488723c */ /* 0x040fe60000001888 */
[----:B------:R-:W2:Y:S04]  /*b7e0*/  LDSM.16.MT88.4 R20, [R202+0x18000] ;  /* 0x01800000ca14783b */ /* 0x000ea80000004200 */
[----:B------:R-:W-:Y:S04]  /*b7f0*/  STG.E.U16 [R16.64+-0x20], R178 ;  /* 0xffffe0b210007986 */ /* 0x000fe8000c101518 */
[----:B------:R-:W-:Y:S04]  /*b800*/  STG.E.U16 [R16.64+-0x1e], R177 ;  /* 0xffffe2b110007986 */ /* 0x000fe8000c101518 */
[----:B------:R-:W-:Y:S04]  /*b810*/  STG.E.U16 [R238.64+-0x20], R180 ;  /* 0xffffe0b4ee007986 */ /* 0x000fe8000c101518 */
[----:B------:R-:W-:Y:S04]  /*b820*/  STG.E.U16 [R238.64+-0x1e], R179 ;  /* 0xffffe2b3ee007986 */ /* 0x000fe8000c101518 */
[----:B------:R-:W-:Y:S04]  /*b830*/  STG.E.U16 [R16.64+-0x10], R176 ;  /* 0xfffff0b010007986 */ /* 0x000fe8000c101518 */
[----:B------:R3:W-:Y:S04]  /*b840*/  STG.E.U16 [R16.64+-0xe], R167 ;  /* 0xfffff2a710007986 */ /* 0x0007e8000c101518 */
[----:B------:R4:W-:Y:S04]  /*b850*/  STG.E.U16 [R238.64+-0x10], R166 ;  /* 0xfffff0a6ee007986 */ /* 0x0009e8000c101518 */
[----:B------:R1:W-:Y:S01]  /*b860*/  STG.E.U16 [R238.64+-0xe], R165 ;  /* 0xfffff2a5ee007986 */ /* 0x0003e2000c101518 */
[C---:B--2---:R-:W-:Y:S08]  /*b870*/  HMMA.16816.F32 R140, R4.reuse, R20, R140 ;  /* 0x00000014048c723c */ /* 0x044ff0000000188c */
[----:B------:R-:W-:Y:S01]  /*b880*/  HMMA.16816.F32 R144, R4, R22, R144 ;  /* 0x000000160490723c */ /* 0x000fe20000001890 */
[----:B------:R-:W2:Y:S01]  /*b890*/  LDSM.16.MT88.4 R20, [R201+0x18000] ;  /* 0x01800000c914783b */ /* 0x000ea20000004200 */
[----:B---3--:R-:W-:-:S02]  /*b8a0*/  FADD.FTZ R167, R2, R227 ;  /* 0x000000e302a77221 */ /* 0x008fc40000010000 */
[----:B------:R-:W-:Y:S01]  /*b8b0*/  IMAD.MOV.U32 R2, RZ, RZ, R211 ;  /* 0x000000ffff027224 */ /* 0x000fe200078e00d3 */
[----:B----4-:R-:W-:Y:S01]  /*b8c0*/  IADD3 R166, P1, R16, -0x100, RZ ;  /* 0xffffff0010a67810 */ /* 0x010fe20007f3e0ff */
[----:B-1----:R-:W-:Y:S02]  /*b8d0*/  FADD.FTZ R165, R3, R228 ;  /* 0x000000e403a57221 */ /* 0x002fe40000010000 */
[----:B------:R-:W-:Y:S01]  /*b8e0*/  IMAD.MOV.U32 R3, RZ, RZ, R236 ;  /* 0x000000ffff037224 */ /* 0x000fe200078e00ec */
[C---:B--2---:R-:W-:Y:S08]  /*b8f0*/  HMMA.16816.F32 R148, R4.reuse, R20, R148 ;  /* 0x000000140494723c */ /* 0x044ff00000001894 */
        /* <DEDUP_REMOVED lines=39> */
[----:B------:R-:W-:Y:S01]  /*bb70*/  IMAD.WIDE.U32 R22, R25, -0x2daee0ad, RZ ;  /* 0xd2511f5319167825 */ /* 0x000fe200078e00ff */
[----:B------:R-:W-:Y:S07]  /*bb80*/  HMMA.16816.F32 R124, R4, R20, R124 ;  /* 0x00000014047c723c */ /* 0x000fee000000187c */
[----:B------:R-:W-:-:S02]  /*bb90*/  LOP3.LUT R4, R22, 0xffff, RZ, 0xc0, !PT ;  /* 0x0000ffff16047812 */ /* 0x000fc400078ec0ff */
[----:B------:R-:W-:Y:S02]  /*bba0*/  LOP3.LUT R20, R23, UR7, R26, 0x96, !PT ;  /* 0x0000000717147c12 */ /* 0x000fe4000f8e961a */
[----:B------:R-:W-:Y:S02]  /*bbb0*/  SHF.R.U32.HI R4, RZ, 0x8, R4 ;  /* 0x00000008ff047819 */ /* 0x000fe40000011604 */
[----:B------:R-:W-:Y:S02]  /*bbc0*/  LOP3.LUT R6, R22, 0xff, RZ, 0xc0, !PT ;  /* 0x000000ff16067812 */ /* 0x000fe400078ec0ff */
[----:B------:R-:W-:Y:S02]  /*bbd0*/  LOP3.LUT R5, R20, 0xffff, RZ, 0xc0, !PT ;  /* 0x0000ffff14057812 */ /* 0x000fe400078ec0ff */
[----:B------:R-:W-:Y:S02]  /*bbe0*/  PRMT R6, R6, 0x5410, R4 ;  /* 0x0000541006067816 */ /* 0x000fe40000000004 */
[----:B------:R-:W-:-:S02]  /*bbf0*/  SHF.R.U32.HI R5, RZ, 0x8, R5 ;  /* 0x00000008ff057819 */ /* 0x000fc40000011605 */
[----:B------:R-:W-:Y:S01]  /*bc00*/  LOP3.LUT R4, R20, 0xff, RZ, 0xc0, !PT ;  /* 0x000000ff14047812 */ /* 0x000fe200078ec0ff */
[--C-:B------:R-:W-:Y:S01]  /*bc10*/  HSET2.LE.AND R6, R6, R171.reuse, PT ;  /* 0x000000ab06067233 */ /* 0x100fe20003803000 */
[----:B------:R-:W-:Y:S02]  /*bc20*/  SHF.R.U32.HI R7, RZ, 0x10, R22 ;  /* 0x00000010ff077819 */ /* 0x000fe40000011616 */
[----:B------:R-:W-:Y:S02]  /*bc30*/  PRMT R4, R4, 0x5410, R5 ;  /* 0x0000541004047816 */ /* 0x000fe40000000005 */
[----:B------:R-:W-:Y:S02]  /*bc40*/  SHF.R.U32.HI R5, RZ, 0x10, R20 ;  /* 0x00000010ff057819 */ /* 0x000fe40000011614 */
[----:B------:R-:W-:Y:S01]  /*bc50*/  SHF.R.U32.HI R21, RZ, 0x18, R22 ;  /* 0x00000018ff157819 */ /* 0x000fe20000011616 */
[----:B------:R-:W-:Y:S01]  /*bc60*/  HSET2.LE.AND R4, R4, R171, PT ;  /* 0x000000ab04047233 */ /* 0x000fe20003803000 */
[----:B------:R-:W-:-:S02]  /*bc70*/  SHF.R.U32.HI R20, RZ, 0x18, R20 ;  /* 0x00000018ff147819 */ /* 0x000fc40000011614 */
[----:B------:R-:W-:Y:S02]  /*bc80*/  LOP3.LUT R7, R7, 0xff, RZ, 0xc0, !PT ;  /* 0x000000ff07077812 */ /* 0x000fe400078ec0ff */
[----:B------:R-:W-:Y:S02]  /*bc90*/  LOP3.LUT R5, R5, 0xff, RZ, 0xc0, !PT ;  /* 0x000000ff05057812 */ /* 0x000fe400078ec0ff */
[----:B------:R-:W-:Y:S02]  /*bca0*/  PRMT R7, R7, 0x5410, R21 ;  /* 0x0000541007077816 */ /* 0x000fe40000000015 */
[----:B------:R-:W-:Y:S02]  /*bcb0*/  PRMT R5, R5, 0x5410, R20 ;  /* 0x0000541005057816 */ /* 0x000fe40000000014 */
[----:B------:R-:W-:Y:S01]  /*bcc0*/  LOP3.LUT R6, R6, R29, RZ, 0xc0, !PT ;  /* 0x0000001d06067212 */ /* 0x000fe200078ec0ff */
[--C-:B------:R-:W-:Y:S01]  /*bcd0*/  HSET2.LE.AND R7, R7, R171.reuse, PT ;  /* 0x000000ab07077233 */ /* 0x100fe20003803000 */
[----:B------:R-:W-:Y:S01]  /*bce0*/  LOP3.LUT R4, R4, R24, RZ, 0xc0, !PT ;  /* 0x0000001804047212 */ /* 0x000fe200078ec0ff */
[----:B------:R-:W-:Y:S01]  /*bcf0*/  HSET2.LE.AND R5, R5, R171, PT ;  /* 0x000000ab05057233 */ /* 0x000fe20003803000 */
[----:B------:R-:W1:Y:S02]  /*bd00*/  LDSM.16.MT88.4 R20, [R204+0x18800] ;  /* 0x01880000cc14783b */ /* 0x000e640000004200 */
[----:B------:R-:W-:-:S02]  /*bd10*/  LOP3.LUT R7, R7, R28, RZ, 0xc0, !PT ;  /* 0x0000001c07077212 */ /* 0x000fc400078ec0ff */
[----:B------:R-:W-:Y:S01]  /*bd20*/  LOP3.LUT R5, R5, R30, RZ, 0xc0, !PT ;  /* 0x0000001e05057212 */ /* 0x000fe200078ec0ff */
[----:B------:R-:W-:Y:S04]  /*bd30*/  LDSM.16.MT88.4 R24, [R202+0x18800] ;  /* 0x01880000ca18783b */ /* 0x000fe80000004200 */
[----:B------:R-:W2:Y:S02]  /*bd40*/  LDSM.16.MT88.4 R28, [R201+0x18800] ;  /* 0x01880000c91c783b */ /* 0x000ea40000004200 */
        /* <DEDUP_REMOVED lines=35> */
[C---:B-1----:R-:W-:Y:S08]  /*bf80*/  HMMA.16816.F32 R124, R4.reuse, R20, R124 ;  /* 0x00000014047c723c */ /* 0x042ff0000000187c */
[C---:B------:R-:W-:Y:S08]  /*bf90*/  HMMA.16816.F32 R128, R4.reuse, R22, R128 ;  /* 0x000000160480723c */ /* 0x040ff00000001880 */
[C---:B--2---:R-:W-:Y:S08]  /*bfa0*/  HMMA.16816.F32 R84, R4.reuse, R28, R84 ;  /* 0x0000001c0454723c */ /* 0x044ff00000001854 */
[C---:B------:R-:W-:Y:S01]  /*bfb0*/  HMMA.16816.F32 R88, R4.reuse, R30, R88 ;  /* 0x0000001e0458723c */ /* 0x040fe20000001858 */
[----:B------:R-:W1:Y:S07]  /*bfc0*/  LDSM.16.MT88.4 R28, [R204+0x1e800] ;  /* 0x01e80000cc1c783b */ /* 0x000e6e0000004200 */
[C---:B-1----:R-:W-:Y:S08]  /*bfd0*/  HMMA.16816.F32 R100, R4.reuse, R28, R100 ;  /* 0x0000001c0464723c */ /* 0x042ff00000001864 */
[C---:B------:R-:W-:Y:S01]  /*bfe0*/  HMMA.16816.F32 R104, R4.reuse, R30, R104 ;  /* 0x0000001e0468723c */ /* 0x040fe20000001868 */
[----:B------:R-:W1:Y:S07]  /*bff0*/  LDSM.16.MT88.4 R28, [R201+0x1e800] ;  /* 0x01e80000c91c783b */ /* 0x000e6e0000004200 */
[C---:B-1----:R-:W-:Y:S08]  /*c000*/  HMMA.16816.F32 R116, R4.reuse, R28, R116 ;  /* 0x0000001c0474723c */ /* 0x042ff00000001874 */
[----:B------:R-:W-:Y:S01]  /*c010*/  HMMA.16816.F32 R120, R4, R30, R120 ;  /* 0x0000001e0478723c */ /* 0x000fe20000001878 */
[----:B------:R-:W-:Y:S06]  /*c020*/  LDSM.16.MT88.4 R28, [R202+0x19000] ;  /* 0x01900000ca1c783b */ /* 0x000fec0000004200 */
[----:B------:R-:W-:-:S05]  /*c030*/  IMAD.WIDE.U32 R6, R240, -0x2daee0ad, RZ ;  /* 0xd2511f53f0067825 */ /* 0x000fca00078e00ff */
[----:B------:R-:W-:-:S05]  /*c040*/  LOP3.LUT R4, R7, UR12, R34, 0x96, !PT ;  /* 0x0000000c07047c12 */ /* 0x000fca000f8e9622 */
[----:B------:R-:W-:Y:S01]  /*c050*/  IMAD.WIDE.U32 R24, R4, -0x326172a9, RZ ;  /* 0xcd9e8d5704187825 */ /* 0x000fe200078e00ff */
[----:B------:R-:W-:-:S04]  /*c060*/  LOP3.LUT R4, R33, UR13, R18, 0x96, !PT ;  /* 0x0000000d21047c12 */ /* 0x000fc8000f8e9612 */
[----:B------:R-:W-:Y:S01]  /*c070*/  LOP3.LUT R240, R25, UR11, R32, 0x96, !PT ;  /* 0x0000000b19f07c12 */ /* 0x000fe2000f8e9620 */
[----:B------:R-:W-:Y:S01]  /*c080*/  IMAD.WIDE.U32 R4, R4, -0x2daee0ad, RZ ;  /* 0xd2511f5304047825 */ /* 0x000fe200078e00ff */
[----:B------:R-:W1:Y:S03]  /*c090*/  LDSM.16.MT88.4 R32, [R204+0x19000] ;  /* 0x01900000cc20783b */ /* 0x000e660000004200 */
[----:B------:R-:W-:Y:S01]  /*c0a0*/  IMAD.WIDE.U32 R240, R240, -0x2daee0ad, RZ ;  /* 0xd2511f53f0f07825 */ /* 0x000fe200078e00ff */
[----:B------:R-:W-:-:S04]  /*c0b0*/  LOP3.LUT R5, R5, UR10, R6, 0x96, !PT ;  /* 0x0000000a05057c12 */ /* 0x000fc8000f8e9606 */
[----:B------:R-:W-:Y:S01]  /*c0c0*/  LOP3.LUT R4, R241, UR8, R4, 0x96, !PT ;  /* 0x00000008f1047c12 */ /* 0x000fe2000f8e9604 */
[----:B------:R-:W-:-:S04]  /*c0d0*/  IMAD.WIDE.U32 R26, R5, -0x326172a9, RZ ;  /* 0xcd9e8d57051a7825 */ /* 0x000fc800078e00ff */
[----:B------:R-:W-:-:S05]  /*c0e0*/  IMAD.WIDE.U32 R6, R4, -0x326172a9, RZ ;  /* 0xcd9e8d5704067825 */ /* 0x000fca00078e00ff */
[--C-:B------:R-:W-:Y:S02]  /*c0f0*/  SHF.R.U32.HI R4, RZ, 0x10, R6.reuse ;  /* 0x00000010ff047819 */ /* 0x100fe40000011606 */
[C---:B------:R-:W-:Y:S02]  /*c100*/  LOP3.LUT R20, R6.reuse, 0xffff, RZ, 0xc0, !PT ;  /* 0x0000ffff06147812 */ /* 0x040fe400078ec0ff */
[----:B------:R-:W-:Y:S02]  /*c110*/  LOP3.LUT R5, R6, 0xff, RZ, 0xc0, !PT ;  /* 0x000000ff06057812 */ /* 0x000fe400078ec0ff */
[----:B------:R-:W-:Y:S02]  /*c120*/  LOP3.LUT R4, R4, 0xff, RZ, 0xc0, !PT ;  /* 0x000000ff04047812 */ /* 0x000fe400078ec0ff */
[----:B------:R-:W-:Y:S02]  /*c130*/  SHF.R.U32.HI R6, RZ, 0x18, R6 ;  /* 0x00000018ff067819 */ /* 0x000fe40000011606 */
[----:B------:R-:W-:-:S02]  /*c140*/  LOP3.LUT R7, R7, UR35, R26, 0x96, !PT ;  /* 0x0000002307077c12 */ /* 0x000fc4000f8e961a */
[----:B------:R-:W-:Y:S02]  /*c150*/  SHF.R.U32.HI R20, RZ, 0x8, R20 ;  /* 0x00000008ff147819 */ /* 0x000fe40000011614 */
[----:B------:R-:W-:Y:S02]  /*c160*/  PRMT R4, R4, 0x5410, R6 ;  /* 0x0000541004047816 */ /* 0x000fe40000000006 */
[----:B------:R-:W-:Y:S02]  /*c170*/  LOP3.LUT R21, R7, 0xffff, RZ, 0xc0, !PT ;  /* 0x0000ffff07157812 */ /* 0x000fe400078ec0ff */
[----:B------:R-:W-:Y:S01]  /*c180*/  SHF.R.U32.HI R6, RZ, 0x10, R7 ;  /* 0x00000010ff067819 */ /* 0x000fe20000011607 */
[----:B------:R-:W-:Y:S01]  /*c190*/  HSET2.LE.AND R4, R4, R171, PT ;  /* 0x000000ab04047233 */ /* 0x000fe20003803000 */
[----:B------:R-:W-:Y:S02]  /*c1a0*/  PRMT R5, R5, 0x5410, R20 ;  /* 0x0000541005057816 */ /* 0x000fe40000000014 */
[----:B------:R-:W-:-:S02]  /*c1b0*/  LOP3.LUT R20, R7, 0xff, RZ, 0xc0, !PT ;  /* 0x000000ff07147812 */ /* 0x000fc400078ec0ff */
[----:B------:R-:W-:Y:S01]  /*c1c0*/  SHF.R.U32.HI R7, RZ, 0x18, R7 ;  /* 0x00000018ff077819 */ /* 0x000fe20000011607 */
[--C-:B------:R-:W-:Y:S01]  /*c1d0*/  HSET2.LE.AND R5, R5, R171.reuse, PT ;  /* 0x000000ab05057233 */ /* 0x100fe20003803000 */
[----:B------:R-:W-:Y:S02]  /*c1e0*/  SHF.R.U32.HI R21, RZ, 0x8, R21 ;  /* 0x00000008ff157819 */ /* 0x000fe40000011615 */
[----:B------:R-:W-:Y:S02]  /*c1f0*/  LOP3.LUT R6, R6, 0xff, RZ, 0xc0, !PT ;  /* 0x000000ff06067812 */ /* 0x000fe400078ec0ff */
[----:B------:R-:W-:Y:S02]  /*c200*/  PRMT R20, R20, 0x5410, R21 ;  /* 0x0000541014147816 */ /* 0x000fe40000000015 */
[----:B------:R-:W-:Y:S02]  /*c210*/  PRMT R7, R6, 0x5410, R7 ;  /* 0x0000541006077816 */ /* 0x000fe40000000007 */
[----:B------:R-:W-:Y:S01]  /*c220*/  LOP3.LUT R6, R5, R175, RZ, 0xc0, !PT ;  /* 0x000000af05067212 */ /* 0x000fe200078ec0ff */
[--C-:B------:R-:W-:Y:S01]  /*c230*/  HSET2.LE.AND R20, R20, R171.reuse, PT ;  /* 0x000000ab14147233 */ /* 0x100fe20003803000 */
[----:B------:R-:W-:Y:S01]  /*c240*/  IMAD.MOV.U32 R175, RZ, RZ, R27 ;  /* 0x000000ffffaf7224 */ /* 0x000fe200078e001b */
[----:B------:R-:W-:Y:S01]  /*c250*/  HSET2.LE.AND R5, R7, R171, PT ;  /* 0x000000ab07057233 */ /* 0x000fe20003803000 */
[----:B------:R-:W-:Y:S01]  /*c260*/  LOP3.LUT R7, R4, R174, RZ, 0xc0, !PT ;  /* 0x000000ae04077212 */ /* 0x000fe200078ec0ff */
[----:B------:R-:W-:Y:S01]  /*c270*/  IMAD.MOV.U32 R174, RZ, RZ, R26 ;  /* 0x000000ffffae7224 */ /* 0x000fe200078e001a */
[----:B------:R-:W-:Y:S01]  /*c280*/  LOP3.LUT R4, R20, R173, RZ, 0xc0, !PT ;  /* 0x000000ad14047212 */ /* 0x000fe200078ec0ff */
[----:B------:R-:W-:Y:S01]  /*c290*/  IMAD.MOV.U32 R173, RZ, RZ, R25 ;  /* 0x000000ffffad7224 */ /* 0x000fe200078e0019 */
[----:B------:R-:W-:Y:S01]  /*c2a0*/  LOP3.LUT R5, R5, R172, RZ, 0xc0, !PT ;  /* 0x000000ac05057212 */ /* 0x000fe200078ec0ff */
[----:B------:R-:W-:Y:S01]  /*c2b0*/  IMAD.MOV.U32 R172, RZ, RZ, R24 ;  /* 0x000000ffffac7224 */ /* 0x000fe200078e0018 */
[----:B------:R-:W2:Y:S04]  /*c2c0*/  LDSM.16.MT88.4 R20, [R200+0x19000] ;  /* 0x01900000c814783b */ /* 0x000ea80000004200 */
[----:B------:R-:W3:Y:S01]  /*c2d0*/  LDSM.16.MT88.4 R24, [R201+0x19000] ;  /* 0x01900000c918783b */ /* 0x000ee20000004200 */
[C---:B-1----:R-:W-:Y:S08]  /*c2e0*/  HMMA.16816.F32 R132, R4.reuse, R32, R132 ;  /* 0x000000200484723c */ /* 0x042ff00000001884 */
[C---:B------:R-:W-:Y:S01]  /*c2f0*/  HMMA.16816.F32 R136, R4.reuse, R34, R136 ;  /* 0x000000220488723c */ /* 0x040fe20000001888 */
[----:B------:R-:W1:Y:S07]  /*c300*/  LDSM.16.MT88.4 R32, [R204+0x1b000] ;  /* 0x01b00000cc20783b */ /* 0x000e6e0000004200 */
[C---:B------:R-:W-:Y:S08]  /*c310*/  HMMA.16816.F32 R140, R4.reuse, R28, R140 ;  /* 0x0000001c048c723c */ /* 0x040ff0000000188c */
[C---:B------:R-:W-:Y:S01]  /*c320*/  HMMA.16816.F32 R144, R4.reuse, R30, R144 ;  /* 0x0000001e0490723c */ /* 0x040fe20000001890 */
[----:B------:R-:W4:Y:S07]  /*c330*/  LDSM.16.MT88.4 R28, [R202+0x1b000] ;  /* 0x01b00000ca1c783b */ /* 0x000f2e0000004200 */
[C---:B--2---:R-:W-:Y:S08]  /*c340*/  HMMA.16816.F32 R156, R4.reuse, R20, R156 ;  /* 0x00000014049c723c */ /* 0x044ff0000000189c */
[C---:B---3--:R-:W-:Y:S08]  /*c350*/  HMMA.16816.F32 R148, R4.reuse, R24, R148 ;  /* 0x000000180494723c */ /* 0x048ff00000001894 */
[C---:B-1----:R-:W-:Y:S08]  /*c360*/  HMMA.16816.F32 R36, R4.reuse, R32, R36 ;  /* 0x000000200424723c */ /* 0x042ff00000001824 */
[C---:B------:R-:W-:Y:S01]  /*c370*/  HMMA.16816.F32 R40, R4.reuse, R34, R40 ;  /* 0x000000220428723c */ /* 0x040fe20000001828 */
[----:B------:R-:W1:Y:S07]  /*c380*/  LDSM.16.MT88.4 R32, [R200+0x1b000] ;  /* 0x01b00000c820783b */ /* 0x000e6e0000004200 */
[C---:B----4-:R-:W-:Y:S08]  /*c390*/  HMMA.16816.F32 R44, R4.reuse, R28, R44 ;  /* 0x0000001c042c723c */ /* 0x050ff0000000182c */
[C---:B------:R-:W-:Y:S01]  /*c3a0*/  HMMA.16816.F32 R48, R4.reuse, R30, R48 ;  /* 0x0000001e0430723c */ /* 0x040fe20000001830 */
[----:B------:R-:W2:Y:S07]  /*c3b0*/  LDSM.16.MT88.4 R28, [R204+0x1d000] ;  /* 0x01d00000cc1c783b */ /* 0x000eae0000004200 */
        /* <DEDUP_REMOVED lines=24> */
[----:B------:R-:W-:Y:S04]  /*c540*/  HMMA.16816.F32 R104, R4, R26, R104 ;  /* 0x0000001a0468723c */ /* 0x000fe80000001868 */
[----:B------:R-:W-:-:S04]  /*c550*/  IMAD.WIDE.U32 R24, R24, -0x2daee0ad, RZ ;  /* 0xd2511f5318187825 */ /* 0x000fc800078e00ff */
[----:B----4-:R-:W-:Y:S01]  /*c560*/  HMMA.16816.F32 R124, R4, R20, R124 ;  /* 0x00000014047c723c */ /* 0x010fe2000000187c */
[----:B------:R-:W-:-:S04]  /*c570*/  LOP3.LUT R172, R25, UR7, R240, 0x96, !PT ;  /* 0x0000000719ac7c12 */ /* 0x000fc8000f8e96f0 */
[----:B------:R-:W-:Y:S02]  /*c580*/  SHF.R.U32.HI R173, RZ, 0x10, R172 ;  /* 0x00000010ffad7819 */ /* 0x000fe400000116ac */
[----:B------:R-:W-:Y:S01]  /*c590*/  LOP3.LUT R174, R172, 0xff, RZ, 0xc0, !PT ;  /* 0x000000ffacae7812 */ /* 0x000fe200078ec0ff */
[----:B-1----:R-:W-:Y:S01]  /*c5a0*/  HMMA.16816.F32 R108, R4, R32, R108 ;  /* 0x00000020046c723c */ /* 0x002fe2000000186c */
[----:B------:R-:W-:-:S07]  /*c5b0*/  LOP3.LUT R173, R173, 0xff, RZ, 0xc0, !PT ;  /* 0x000000ffadad7812 */ /* 0x000fce00078ec0ff */
[C---:B------:R-:W-:Y:S01]  /*c5c0*/  HMMA.16816.F32 R112, R4.reuse, R34, R112 ;  /* 0x000000220470723c */ /* 0x040fe20000001870 */
[----:B------:R-:W1:Y:S07]  /*c5d0*/  LDSM.16.MT88.4 R32, [R204+0x19800] ;  /* 0x01980000cc20783b */ /* 0x000e6e0000004200 */
[C---:B--2---:R-:W-:Y:S08]  /*c5e0*/  HMMA.16816.F32 R116, R4.reuse, R28, R116 ;  /* 0x0000001c0474723c */ /* 0x044ff00000001874 */
[C---:B------:R-:W-:Y:S01]  /*c5f0*/  HMMA.16816.F32 R120, R4.reuse, R30, R120 ;  /* 0x0000001e0478723c */ /* 0x040fe20000001878 */
[----:B------:R-:W2:Y:S07]  /*c600*/  LDSM.16.MT88.4 R28, [R202+0x19800] ;  /* 0x01980000ca1c783b */ /* 0x000eae0000004200 */
[----:B------:R-:W-:Y:S01]  /*c610*/  HMMA.16816.F32 R128, R4, R22, R128 ;  /* 0x000000160480723c */ /* 0x000fe20000001880 */
[----:B------:R-:W-:Y:S06]  /*c620*/  LDSM.16.MT88.4 R20, [R200+0x19800] ;  /* 0x01980000c814783b */ /* 0x000fec0000004200 */
[----:B------:R-:W-:-:S02]  /*c630*/  LOP3.LUT R5, R24, 0xffff, RZ, 0xc0, !PT ;  /* 0x0000ffff18057812 */ /* 0x000fc400078ec0ff */
[----:B------:R-:W-:Y:S02]  /*c640*/  LOP3.LUT R4, R24, 0xff, RZ, 0xc0, !PT ;  /* 0x000000ff18047812 */ /* 0x000fe400078ec0ff */
[--C-:B------:R-:W-:Y:S02]  /*c650*/  SHF.R.U32.HI R6, RZ, 0x10, R24.reuse ;  /* 0x00000010ff067819 */ /* 0x100fe40000011618 */
[----:B------:R-:W-:Y:S02]  /*c660*/  SHF.R.U32.HI R7, RZ, 0x18, R24 ;  /* 0x00000018ff077819 */ /* 0x000fe40000011618 */
[----:B------:R-:W3:Y:S01]  /*c670*/  LDSM.16.MT88.4 R24, [R201+0x19800] ;  /* 0x01980000c918783b */ /* 0x000ee20000004200 */
[----:B------:R-:W-:Y:S02]  /*c680*/  SHF.R.U32.HI R5, RZ, 0x8, R5 ;  /* 0x00000008ff057819 */ /* 0x000fe40000011605 */
[----:B------:R-:W-:Y:S02]  /*c690*/  LOP3.LUT R6, R6, 0xff, RZ, 0xc0, !PT ;  /* 0x000000ff06067812 */ /* 0x000fe400078ec0ff */
[----:B------:R-:W-:-:S02]  /*c6a0*/  PRMT R4, R4, 0x5410, R5 ;  /* 0x0000541004047816 */ /* 0x000fc40000000005 */
[----:B------:R-:W-:Y:S02]  /*c6b0*/  LOP3.LUT R5, R172, 0xffff, RZ, 0xc0, !PT ;  /* 0x0000ffffac057812 */ /* 0x000fe400078ec0ff */
[----:B------:R-:W-:Y:S02]  /*c6c0*/  SHF.R.U32.HI R172, RZ, 0x18, R172 ;  /* 0x00000018ffac7819 */ /* 0x000fe400000116ac */
[----:B------:R-:W-:Y:S02]  /*c6d0*/  SHF.R.U32.HI R5, RZ, 0x8, R5 ;  /* 0x00000008ff057819 */ /* 0x000fe40000011605 */
[----:B------:R-:W-:Y:S02]  /*c6e0*/  PRMT R6, R6, 0x5410, R7 ;  /* 0x0000541006067816 */ /* 0x000fe40000000007 */
[----:B------:R-:W-:Y:S02]  /*c6f0*/  PRMT R5, R174, 0x5410, R5 ;  /* 0x00005410ae057816 */ /* 0x000fe40000000005 */
[----:B------:R-:W-:Y:S01]  /*c700*/  PRMT R172, R173, 0x5410, R172 ;  /* 0x00005410adac7816 */ /* 0x000fe200000000ac */
[----:B------:R-:W-:-:S02]  /*c710*/  HSET2.LE.AND R6, R6, R171, PT ;  /* 0x000000ab06067233 */ /* 0x000fc40003803000 */
[--C-:B------:R-:W-:Y:S02]  /*c720*/  HSET2.LE.AND R173, R5, R171.reuse, PT ;  /* 0x000000ab05ad7233 */ /* 0x100fe40003803000 */
[--C-:B------:R-:W-:Y:S01]  /*c730*/  HSET2.LE.AND R5, R172, R171.reuse, PT ;  /* 0x000000abac057233 */ /* 0x100fe20003803000 */
[----:B------:R-:W-:Y:S01]  /*c740*/  LOP3.LUT R7, R6, R0, RZ, 0xc0, !PT ;  /* 0x0000000006077212 */ /* 0x000fe200078ec0ff */
[----:B------:R-:W-:Y:S01]  /*c750*/  HSET2.LE.AND R171, R4, R171, PT ;  /* 0x000000ab04ab7233 */ /* 0x000fe20003803000 */
[----:B------:R-:W-:Y:S02]  /*c760*/  LOP3.LUT R4, R173, R170, RZ, 0xc0, !PT ;  /* 0x000000aaad047212 */ /* 0x000fe400078ec0ff */
[----:B------:R-:W-:Y:S01]  /*c770*/  LOP3.LUT R5, R5, R169, RZ, 0xc0, !PT ;  /* 0x000000a905057212 */ /* 0x000fe200078ec0ff */
[----:B------:R-:W4:Y:S01]  /*c780*/  LDSM.16.MT88.4 R172, [R204+0x1b800] ;  /* 0x01b80000ccac783b */ /* 0x000f220000004200 */
[----:B------:R-:W-:Y:S02]  /*c790*/  LOP3.LUT R6, R171, R168, RZ, 0xc0, !PT ;  /* 0x000000a8ab067212 */ /* 0x000fe400078ec0ff */
[----:B------:R-:W-:Y:S01]  /*c7a0*/  IADD3.X R0, R17, -0x1, RZ, P1, !PT ;  /* 0xffffffff11007810 */ /* 0x000fe20000ffe4ff */
[----:B------:R-:W4:Y:S04]  /*c7b0*/  LDSM.16.MT88.4 R168, [R202+0x1b800] ;  /* 0x01b80000caa8783b */ /* 0x000f280000004200 */
[C---:B-1----:R-:W-:Y:S01]  /*c7c0*/  HMMA.16816.F32 R132, R4.reuse, R32, R132 ;  /* 0x000000200484723c */ /* 0x042fe20000001884 */
[----:B------:R-:W-:Y:S07]  /*c7d0*/  STL [R1+0x48], R0 ;  /* 0x0000480001007387 */ /* 0x000fee0000100800 */
        /* <DEDUP_REMOVED lines=39> */
[C---:B------:R-:W-:Y:S08]  /*ca50*/  HMMA.16816.F32 R124, R4.reuse, R20, R124 ;  /* 0x00000014047c723c */ /* 0x040ff0000000187c */
        /* <DEDUP_REMOVED lines=15> */
[----:B-----5:R-:W-:Y:S01]  /*cb50*/  LEA R4, P0, R2, R12, 0x6 ;  /* 0x0000000c02047211 */ /* 0x020fe200078030ff */
        /* <DEDUP_REMOVED lines=61> */
[----:B------:R-:W2:Y:S04]  /*cf30*/  LDSM.16.M88.4 R216, [R209+0x11000] ;  /* 0x01100000d1d8783b */ /* 0x000ea80000000200 */
[----:B------:R-:W-:Y:S04]  /*cf40*/  LDSM.16.M88.4 R228, [R209+0x11800] ;  /* 0x01180000d1e4783b */ /* 0x000fe80000000200 */
[----:B------:R-:W-:Y:S04]  /*cf50*/  LDSM.16.M88.4 R168, [R208] ;  /* 0x00000000d0a8783b */ /* 0x000fe80000000200 */
[----:B------:R-:W-:Y:S04]  /*cf60*/  LDSM.16.M88.4 R32, [R199] ;  /* 0x00000000c720783b */ /* 0x000fe80000000200 */
[----:B-1----:R-:W3:Y:S04]  /*cf70*/  LDSM.16.M88.4 R4, [R209+0x10800] ;  /* 0x01080000d104783b */ /* 0x002ee80000000200 */
[----:B------:R-:W1:Y:S04]  /*cf80*/  LDSM.16.M88.4 R224, [R207] ;  /* 0x00000000cfe0783b */ /* 0x000e680000000200 */
[----:B------:R-:W1:Y:S04]  /*cf90*/  LDSM.16.M88.4 R176, [R198] ;  /* 0x00000000c6b0783b */ /* 0x000e680000000200 */
[----:B------:R-:W1:Y:S04]  /*cfa0*/  LDSM.16.M88.4 R172, [R197] ;  /* 0x00000000c5ac783b */ /* 0x000e680000000200 */
[----:B------:R-:W-:Y:S01]  /*cfb0*/  LDSM.16.M88.4 R232, [R196] ;  /* 0x00000000c4e8783b */ /* 0x000fe20000000200 */
[C---:B----4-:R-:W-:Y:S03]  /*cfc0*/  HMMA.16816.F32 R28, R180.reuse, R24, RZ ;  /* 0x00000018b41c723c */ /* 0x050fe600000018ff */
[----:B------:R-:W4:Y:S04]  /*cfd0*/  S2R R0, SR_TID.X ;  /* 0x0000000000007919 */ /* 0x000f280000002100 */
[----:B------:R-:W0:Y:S01]  /*cfe0*/  LDGDEPBAR ;  /* 0x00000000000079af */ /* 0x000e220000000000 */
[C---:B--2---:R-:W-:Y:S08]  /*cff0*/  HMMA.16816.F32 R220, R180.reuse, R216, RZ ;  /* 0x000000d8b4dc723c */ /* 0x044ff000000018ff */
[C---:B------:R-:W-:Y:S08]  /*d000*/  HMMA.16816.F32 R24, R180.reuse, R26, RZ ;  /* 0x0000001ab418723c */ /* 0x040ff000000018ff */
[----:B---3--:R-:W-:Y:S01]  /*d010*/  HMMA.16816.F32 R20, R180, R4, RZ ;  /* 0x00000004b414723c */ /* 0x008fe200000018ff */
[----:B----4-:R-:W-:-:S05]  /*d020*/  IMAD.SHL.U32 R0, R0, 0x2, RZ ;  /* 0x0000000200007824 */ /* 0x010fca00078e00ff */
[----:B------:R-:W-:Y:S01]  /*d030*/  LOP3.LUT R2, R0, 0x6, RZ, 0xc0, !PT ;  /* 0x0000000600027812 */ /* 0x000fe200078ec0ff */
[----:B------:R-:W-:Y:S01]  /*d040*/  IMAD.U32 R0, RZ, RZ, UR31 ;  /* 0x0000001fff007e24 */ /* 0x000fe2000f8e00ff */
[----:B------:R-:W-:Y:S03]  /*d050*/  HMMA.16816.F32 R4, R180, R6, RZ ;  /* 0x00000006b404723c */ /* 0x000fe600000018ff */
[----:B------:R-:W-:-:S05]  /*d060*/  IMAD R0, R0, 0x40, R2 ;  /* 0x0000004000007824 */ /* 0x000fca00078e0202 */
[C---:B------:R-:W-:Y:S01]  /*d070*/  HMMA.16816.F32 R216, R180.reuse, R218, RZ ;  /* 0x000000dab4d8723c */ /* 0x040fe200000018ff */
[C---:B------:R-:W-:Y:S02]  /*d080*/  IADD3 R2, R0.reuse, 0x1, RZ ;  /* 0x0000000100027810 */ /* 0x040fe40007ffe0ff */
[----:B------:R-:W-:Y:S02]  /*d090*/  IADD3 R3, R0, 0x8, RZ ;  /* 0x0000000800037810 */ /* 0x000fe40007ffe0ff */
[CC--:B------:R-:W-:Y:S02]  /*d0a0*/  ISETP.GE.AND P2, PT, R2.reuse, R164.reuse, PT ;  /* 0x000000a40200720c */ /* 0x0c0fe40003f46270 */
[----:B------:R-:W-:Y:S01]  /*d0b0*/  ISETP.GE.AND P1, PT, R2, R11, PT ;  /* 0x0000000b0200720c */ /* 0x000fe20003f26270 */
[----:B------:R-:W-:Y:S01]  /*d0c0*/  HMMA.16816.F32 R212, R180, R228, RZ ;  /* 0x000000e4b4d4723c */ /* 0x000fe200000018ff */
[----:B------:R-:W-:Y:S02]  /*d0d0*/  IADD3 R2, R0, 0x9, RZ ;  /* 0x0000000900027810 */ /* 0x000fe40007ffe0ff */
[----:B------:R-:W-:-:S05]  /*d0e0*/  ISETP.GE.AND P0, PT, R3, R164, PT ;  /* 0x000000a40300720c */ /* 0x000fca0003f06270 */
[----:B------:R-:W-:Y:S01]  /*d0f0*/  HMMA.16816.F32 R180, R180, R230, RZ ;  /* 0x000000e6b4b4723c */ /* 0x000fe200000018ff */
[----:B------:R-:W-:Y:S07]  /*d100*/  LDSM.16.M88.4 R228, [R203+0x10000] ;  /* 0x01000000cbe4783b */ /* 0x000fee0000000200 */
[C---:B------:R-:W-:Y:S08]  /*d110*/  HMMA.16816.F32 R20, R168.reuse, R32, R20 ;  /* 0x00000020a814723c */ /* 0x040ff00000001814 */
[C---:B------:R-:W-:Y:S01]  /*d120*/  HMMA.16816.F32 R4, R168.reuse, R34, R4 ;  /* 0x00000022a804723c */ /* 0x040fe20000001804 */
[----:B------:R-:W2:Y:S07]  /*d130*/  LDSM.16.M88.4 R32, [R206] ;  /* 0x00000000ce20783b */ /* 0x000eae0000000200 */
[C---:B-1----:R-:W-:Y:S08]  /*d140*/  HMMA.16816.F32 R28, R168.reuse, R224, R28 ;  /* 0x000000e0a81c723c */ /* 0x042ff0000000181c */
[C---:B------:R-:W-:Y:S01]  /*d150*/  HMMA.16816.F32 R24, R168.reuse, R226, R24 ;  /* 0x000000e2a818723c */ /* 0x040fe20000001818 */
[----:B------:R-:W1:Y:S07]  /*d160*/  LDSM.16.M88.4 R224, [R203+0x10800] ;  /* 0x01080000cbe0783b */ /* 0x000e6e0000000200 */
[C---:B------:R-:W-:Y:S08]  /*d170*/  HMMA.16816.F32 R220, R168.reuse, R176, R220 ;  /* 0x000000b0a8dc723c */ /* 0x040ff000000018dc */
[C---:B------:R-:W-:Y:S01]  /*d180*/  HMMA.16816.F32 R216, R168.reuse, R178, R216 ;  /* 0x000000b2a8d8723c */ /* 0x040fe200000018d8 */
[----:B------:R-:W3:Y:S07]  /*d190*/  LDSM.16.M88.4 R176, [R203+0x11000] ;  /* 0x01100000cbb0783b */ /* 0x000eee0000000200 */
[C---:B------:R-:W-:Y:S08]  /*d1a0*/  HMMA.16816.F32 R212, R168.reuse, R172, R212 ;  /* 0x000000aca8d4723c */ /* 0x040ff000000018d4 */
[----:B------:R-:W-:Y:S01]  /*d1b0*/  HMMA.16816.F32 R180, R168, R174, R180 ;  /* 0x000000aea8b4723c */ /* 0x000fe200000018b4 */
[----:B------:R-:W4:Y:S04]  /*d1c0*/  LDSM.16.M88.4 R172, [R203+0x11800] ;  /* 0x01180000cbac783b */ /* 0x000f280000000200 */
[----:B------:R-:W4:Y:S03]  /*d1d0*/  LDSM.16.M88.4 R168, [R205] ;  /* 0x00000000cda8783b */ /* 0x000f260000000200 */
        /* <DEDUP_REMOVED lines=32> */
[C---:B--2---:R-:W-:Y:S08]  /*d3e0*/  HMMA.16816.F32 R220, R176.reuse, R228, R220 ;  /* 0x000000e4b0dc723c */ /* 0x044ff000000018dc */
[C---:B------:R-:W-:Y:S01]  /*d3f0*/  HMMA.16816.F32 R216, R176.reuse, R230, R216 ;  /* 0x000000e6b0d8723c */ /* 0x040fe200000018d8 */
[----:B------:R-:W2:Y:S07]  /*d400*/  LDSM.16.M88.4 R228, [R193] ;  /* 0x00000000c1e4783b */ /* 0x000eae0000000200 */
[C---:B-1----:R-:W-:Y:S08]  /*d410*/  HMMA.16816.F32 R212, R176.reuse, R224, R212 ;  /* 0x000000e0b0d4723c */ /* 0x042ff000000018d4 */
[----:B------:R-:W-:Y:S01]  /*d420*/  HMMA.16816.F32 R180, R176, R226, R180 ;  /* 0x000000e2b0b4723c */ /* 0x000fe200000018b4 */
[----:B------:R-:W1:Y:S04]  /*d430*/  LDSM.16.M88.4 R224, [R192] ;  /* 0x00000000c0e0783b */ /* 0x000e680000000200 */
[----:B------:R-:W-:Y:S03]  /*d440*/  LDSM.16.M88.4 R176, [R206+0x4000] ;  /* 0x00400000ceb0783b */ /* 0x000fe60000000200 */
[C---:B---3--:R-:W-:Y:S08]  /*d450*/  HMMA.16816.F32 R28, R172.reuse, R168, R28 ;  /* 0x000000a8ac1c723c */ /* 0x048ff0000000181c */
        /* <DEDUP_REMOVED lines=134> */
[----:B------:R-:W-:-:S02]  /*dcc0*/  ISETP.GE.AND P2, PT, R3, R11, PT ;  /* 0x0000000b0300720c */ /* 0x000fc40003f46270 */
[----:B------:R-:W-:Y:S01]  /*dcd0*/  ISETP.GE.AND P1, PT, R2, R164, PT ;  /* 0x000000a40200720c */ /* 0x000fe20003f26270 */
[----:B------:R-:W-:Y:S01]  /*dce0*/  HMMA.16816.F32 R180, R172, R226, R180 ;  /* 0x000000e2acb4723c */ /* 0x000fe200000018b4 */
[----:B------:R-:W-:Y:S02]  /*dcf0*/  IADD3 R3, R0, 0x10, RZ ;  /* 0x0000001000037810 */ /* 0x000fe40007ffe0ff */
[----:B------:R-:W-:Y:S02]  /*dd00*/  FSEL R24, R24, -INF , !P0 ;  /* 0xff80000018187808 */ /* 0x000fe40004000000 */
[----:B------:R-:W-:Y:S02]  /*dd10*/  ISETP.GE.AND P0, PT, R2, R11, PT ;  /* 0x0000000b0200720c */ /* 0x000fe40003f06270 */
[----:B------:R-:W-:Y:S01]  /*dd20*/  IADD3 R2, R0, 0x11, RZ ;  /* 0x0000001100027810 */ /* 0x000fe20007ffe0ff */
[----:B-1----:R-:W-:Y:S01]  /*dd30*/  HMMA.16816.F32 R220, R176, R32, R220 ;  /* 0x00000020b0dc723c */ /* 0x002fe200000018dc */
[----:B------:R-:W-:-:S02]  /*dd40*/  FSEL R26, R26, -INF , !P2 ;  /* 0xff8000001a1a7808 */ /* 0x000fc40005000000 */
[----:B------:R-:W-:Y:S02]  /*dd50*/  FSEL R25, R25, -INF , !P1 ;  /* 0xff80000019197808 */ /* 0x000fe40004800000 */
[CC--:B------:R-:W-:Y:S02]  /*dd60*/  ISETP.GE.AND P2, PT, R3.reuse, R164.reuse, PT ;  /* 0x000000a40300720c */ /* 0x0c0fe40003f46270 */
[----:B------:R-:W-:Y:S01]  /*dd70*/  ISETP.GE.AND P1, PT, R3, R11, PT ;  /* 0x0000000b0300720c */ /* 0x000fe20003f26270 */
[----:B------:R-:W-:Y:S01]  /*dd80*/  HMMA.16816.F32 R216, R176, R34, R216 ;  /* 0x00000022b0d8723c */ /* 0x000fe200000018d8 */
[----:B------:R-:W-:Y:S02]  /*dd90*/  FSEL R27, R27, -INF , !P0 ;  /* 0xff8000001b1b7808 */ /* 0x000fe40004000000 */
[----:B------:R-:W-:Y:S02]  /*dda0*/  IADD3 R3, R0, 0x18, RZ ;  /* 0x0000001800037810 */ /* 0x000fe40007ffe0ff */
[----:B------:R-:W-:-:S02]  /*ddb0*/  ISETP.GE.AND P0, PT, R2, R164, PT ;  /* 0x000000a40200720c */ /* 0x000fc40003f06270 */
[----:B------:R-:W-:Y:S01]  /*ddc0*/  FSEL R20, R20, -INF , !P2 ;  /* 0xff80000014147808 */ /* 0x000fe20005000000 */
[C---:B--2---:R-:W-:Y:S01]  /*ddd0*/  HMMA.16816.F32 R212, R176.reuse, R168, R212 ;  /* 0x000000a8b0d4723c */ /* 0x044fe200000018d4 */
[----:B------:R-:W-:Y:S02]  /*dde0*/  FSEL R22, R22, -INF , !P1 ;  /* 0xff80000016167808 */ /* 0x000fe40004800000 */
[----:B------:R-:W-:Y:S02]  /*ddf0*/  ISETP.GE.AND P2, PT, R2, R11, PT ;  /* 0x0000000b0200720c */ /* 0x000fe40003f46270 */
[----:B------:R-:W-:Y:S02]  /*de00*/  ISETP.GE.AND P1, PT, R3, R164, PT ;  /* 0x000000a40300720c */ /* 0x000fe40003f26270 */
[----:B------:R-:W-:Y:S01]  /*de10*/  FSEL R21, R21, -INF , !P0 ;  /* 0xff80000015157808 */ /* 0x000fe20004000000 */
[----:B------:R-:W-:Y:S01]  /*de20*/  HMMA.16816.F32 R180, R176, R170, R180 ;  /* 0x000000aab0b4723c */ /* 0x000fe200000018b4 */
[----:B------:R-:W-:-:S02]  /*de30*/  IADD3 R2, R0, 0x19, RZ ;  /* 0x0000001900027810 */ /* 0x000fc40007ffe0ff */
[-C--:B------:R-:W-:Y:S02]  /*de40*/  ISETP.GE.AND P0, PT, R3, R11.reuse, PT ;  /* 0x0000000b0300720c */ /* 0x080fe40003f06270 */
[----:B------:R-:W-:Y:S02]  /*de50*/  IADD3 R3, R0, 0x20, RZ ;  /* 0x0000002000037810 */ /* 0x000fe40007ffe0ff */
[----:B------:R-:W-:Y:S02]  /*de60*/  FSEL R23, R23, -INF , !P2 ;  /* 0xff80000017177808 */ /* 0x000fe40005000000 */
[----:B------:R-:W-:Y:S02]  /*de70*/  FSEL R33, R4, -INF , !P1 ;  /* 0xff80000004217808 */ /* 0x000fe40004800000 */
[C---:B------:R-:W-:Y:S02]  /*de80*/  ISETP.GE.AND P2, PT, R2.reuse, R164, PT ;  /* 0x000000a40200720c */ /* 0x040fe40003f46270 */
[----:B------:R-:W-:-:S02]  /*de90*/  ISETP.GE.AND P1, PT, R2, R11, PT ;  /* 0x0000000b0200720c */ /* 0x000fc40003f26270 */
[----:B------:R-:W-:Y:S02]  /*dea0*/  FSEL R6, R6, -INF , !P0 ;  /* 0xff80000006067808 */ /* 0x000fe40004000000 */
[----:B------:R-:W-:Y:S02]  /*deb0*/  IADD3 R2, R0, 0x21, RZ ;  /* 0x0000002100027810 */ /* 0x000fe40007ffe0ff */
[----:B------:R-:W-:Y:S02]  /*dec0*/  ISETP.GE.AND P0, PT, R3, R164, PT ;  /* 0x000000a40300720c */ /* 0x000fe40003f06270 */
[----:B------:R-:W-:Y:S02]  /*ded0*/  FSEL R166, R5, -INF , !P2 ;  /* 0xff80000005a67808 */ /* 0x000fe40005000000 */
[----:B------:R-:W-:Y:S02]  /*dee0*/  FSEL R7, R7, -INF , !P1 ;  /* 0xff80000007077808 */ /* 0x000fe40004800000 */
[----:B------:R-:W-:-:S02]  /*def0*/  ISETP.GE.AND P2, PT, R3, R11, PT ;  /* 0x0000000b0300720c */ /* 0x000fc40003f46270 */
[----:B------:R-:W-:Y:S02]  /*df00*/  ISETP.GE.AND P1, PT, R2, R164, PT ;  /* 0x000000a40200720c */ /* 0x000fe40003f26270 */
[----:B------:R-:W-:Y:S02]  /*df10*/  IADD3 R3, R0, 0x28, RZ ;  /* 0x0000002800037810 */ /* 0x000fe40007ffe0ff */
[----:B------:R-:W-:Y:S02]  /*df20*/  FSEL R169, R220, -INF , !P0 ;  /* 0xff800000dca97808 */ /* 0x000fe40004000000 */
[----:B------:R-:W-:Y:S02]  /*df30*/  ISETP.GE.AND P0, PT, R2, R11, PT ;  /* 0x0000000b0200720c */ /* 0x000fe40003f06270 */
[----:B------:R-:W-:Y:S02]  /*df40*/  IADD3 R2, R0, 0x29, RZ ;  /* 0x0000002900027810 */ /* 0x000fe40007ffe0ff */
[----:B------:R-:W-:-:S02]  /*df50*/  FSEL R4, R222, -INF , !P2 ;  /* 0xff800000de047808 */ /* 0x000fc40005000000 */
[----:B------:R-:W-:Y:S02]  /*df60*/  FSEL R221, R221, -INF , !P1 ;  /* 0xff800000dddd7808 */ /* 0x000fe40004800000 */
[CC--:B------:R-:W-:Y:S02]  /*df70*/  ISETP.GE.AND P2, PT, R3.reuse, R164.reuse, PT ;  /* 0x000000a40300720c */ /* 0x0c0fe40003f46270 */
[----:B------:R-:W-:Y:S02]  /*df80*/  ISETP.GE.AND P1, PT, R3, R11, PT ;  /* 0x0000000b0300720c */ /* 0x000fe40003f26270 */
[----:B------:R-:W-:Y:S02]  /*df90*/  FSEL R5, R223, -INF , !P0 ;  /* 0xff800000df057808 */ /* 0x000fe40004000000 */
[----:B------:R-:W-:Y:S02]  /*dfa0*/  IADD3 R3, R0, 0x30, RZ ;  /* 0x0000003000037810 */ /* 0x000fe40007ffe0ff */
[----:B------:R-:W-:-:S02]  /*dfb0*/  ISETP.GE.AND P0, PT, R2, R164, PT ;  /* 0x000000a40200720c */ /* 0x000fc40003f06270 */
[----:B------:R-:W-:Y:S02]  /*dfc0*/  FSEL R216, R216, -INF , !P2 ;  /* 0xff800000d8d87808 */ /* 0x000fe40005000000 */
[----:B------:R-:W-:Y:S02]  /*dfd0*/  FSEL R168, R218, -INF , !P1 ;  /* 0xff800000daa87808 */ /* 0x000fe40004800000 */
[----:B------:R-:W-:Y:S02]  /*dfe0*/  ISETP.GE.AND P2, PT, R2, R11, PT ;  /* 0x0000000b0200720c */ /* 0x000fe40003f46270 */
[----:B------:R-:W-:Y:S02]  /*dff0*/  ISETP.GE.AND P1, PT, R3, R164, PT ;  /* 0x000000a40300720c */ /* 0x000fe40003f26270 */
        /* <DEDUP_REMOVED lines=8> */
[----:B------:R-:W-:Y:S02]  /*e080*/  FSEL R234, R214, -INF , !P0 ;  /* 0xff800000d6ea7808 */ /* 0x000fe40004000000 */
[----:B------:R-:W-:Y:S02]  /*e090*/  ISETP.GE.AND P0, PT, R3, R164, PT ;  /* 0x000000a40300720c */ /* 0x000fe40003f06270 */
[----:B------:R-:W-:Y:S02]  /*e0a0*/  IADD3 R2, R0, 0x39, RZ ;  /* 0x0000003900027810 */ /* 0x000fe40007ffe0ff */
[----:B------:R-:W-:Y:S02]  /*e0b0*/  FSEL R237, R213, -INF , !P2 ;  /* 0xff800000d5ed7808 */ /* 0x000fe40005000000 */
[----:B------:R-:W-:Y:S02]  /*e0c0*/  FSEL R233, R215, -INF , !P1 ;  /* 0xff800000d7e97808 */ /* 0x000fe40004800000 */
[----:B------:R-:W-:-:S02]  /*e0d0*/  ISETP.GE.AND P2, PT, R3, R11, PT ;  /* 0x0000000b0300720c */ /* 0x000fc40003f46270 */
[-C--:B------:R-:W-:Y:S02]  /*e0e0*/  ISETP.GE.AND P1, PT, R0, R164.reuse, PT ;  /* 0x000000a40000720c */ /* 0x080fe40003f26270 */
[----:B------:R-:W-:Y:S02]  /*e0f0*/  FSEL R170, R180, -INF , !P0 ;  /* 0xff800000b4aa7808 */ /* 0x000fe40004000000 */
        /* <DEDUP_REMOVED lines=82> */
.L_x_889:
[----:B------:R-:W-:Y:S05]  /*e620*/  BSYNC B0 ;  /* 0x0000000000007941 */ /* 0x000fea0003800000 */
.L_x_888:
[----:B------:R-:W0:Y:S02]  /*e630*/  LDGDEPBAR ;  /* 0x00000000000079af */ /* 0x000e240000000000 */
.L_x_887:
[----:B-1----:R-:W-:Y:S01]  /*e640*/  FMNMX.FTZ R177, R236, R28, !PT ;  /* 0x0000001cecb17209 */ /* 0x002fe20007810000 */
[----:B------:R-:W-:Y:S01]  /*e650*/  USHF.L.U32 UR4, UR31, 0x1, URZ ;  /* 0x000000011f047899 */ /* 0x000fe2000800063f */
[----:B------:R-:W-:Y:S01]  /*e660*/  FMNMX.FTZ R178, R211, R30, !PT ;  /* 0x0000001ed3b27209 */ /* 0x000fe20007810000 */
[----:B------:R-:W-:Y:S01]  /*e670*/  IMAD.WIDE.U32 R214, R8, -0x2daee0ad, RZ ;  /* 0xd2511f5308d67825 */ /* 0x000fe200078e00ff */
[----:B------:R-:W-:Y:S01]  /*e680*/  FMNMX.FTZ R177, R29, R177, !PT ;  /* 0x000000b11db17209 */ /* 0x000fe20007810000 */
[----:B------:R-:W-:Y:S01]  /*e690*/  ULOP3.LUT UR4, UR4, UR33, URZ, 0x3c, !UPT ;  /* 0x0000002104047292 */ /* 0x000fe2000f8e3c3f */
[----:B------:R-:W-:Y:S01]  /*e6a0*/  FMNMX.FTZ R178, R31, R178, !PT ;  /* 0x000000b21fb27209 */ /* 0x000fe20007810000 */
[----:B------:R-:W-:Y:S01]  /*e6b0*/  IMAD.WIDE.U32 R34, R9, -0x326172a9, RZ ;  /* 0xcd9e8d5709227825 */ /* 0x000fe200078e00ff */
[----:B------:R-:W-:Y:S01]  /*e6c0*/  FMNMX.FTZ R177, R24, R177, !PT ;  /* 0x000000b118b17209 */ /* 0x000fe20007810000 */
[----:B------:R-:W-:Y:S01]  /*e6d0*/  STL.64 [R1+0x80], R190 ;  /* 0x000080be01007387 */ /* 0x000fe20000100a00 */
[----:B------:R-:W-:Y:S01]  /*e6e0*/  FMNMX.FTZ R178, R26, R178, !PT ;  /* 0x000000b21ab27209 */ /* 0x000fe20007810000 */
[----:B------:R-:W-:Y:S01]  /*e6f0*/  UIADD3 UR5, UR29, -0x1, URZ ;  /* 0xffffffff1d057890 */ /* 0x000fe2000fffe03f */
[----:B------:R-:W-:Y:S01]  /*e700*/  FMNMX.FTZ R177, R25, R177, !PT ;  /* 0x000000b119b17209 */ /* 0x000fe20007810000 */
[----:B------:R-:W-:Y:S01]  /*e710*/  STL [R1+0x78], R189 ;  /* 0x000078bd01007387 */ /* 0x000fe20000100800 */
[----:B------:R-:W-:Y:S01]  /*e720*/  FMNMX.FTZ R178, R27, R178, !PT ;  /* 0x000000b21bb27209 */ /* 0x000fe20007810000 */
[----:B------:R-:W-:Y:S01]  /*e730*/  ULOP3.LUT UR5, UR5, UR33, URZ, 0x3c, !UPT ;  /* 0x0000002105057292 */ /* 0x000fe2000f8e3c3f */
[----:B------:R-:W-:Y:S01]  /*e740*/  FMNMX.FTZ R177, R20, R177, !PT ;  /* 0x000000b114b17209 */ /* 0x000fe20007810000 */
[----:B------:R-:W-:Y:S01]  /*e750*/  STL [R1+0x74], R188 ;  /* 0x000074bc01007387 */ /* 0x000fe20000100800 */
[----:B------:R-:W-:Y:S01]  /*e760*/  FMNMX.FTZ R178, R22, R178, !PT ;  /* 0x000000b216b27209 */ /* 0x000fe20007810000 */
[----:B------:R-:W-:Y:S01]  /*e770*/  UIADD3 UR7, UR33, 0x646e171e, URZ ;  /* 0x646e171e21077890 */ /* 0x000fe2000fffe03f */
[----:B------:R-:W-:Y:S01]  /*e780*/  FMNMX.FTZ R177, R21, R177, !PT ;  /* 0x000000b115b17209 */ /* 0x000fe20007810000 */
[----:B------:R-:W-:Y:S01]  /*e790*/  STL [R1+0x70], R185 ;  /* 0x000070b901007387 */ /* 0x000fe20000100800 */
[----:B------:R-:W-:-:S02]  /*e7a0*/  FMNMX.FTZ R178, R23, R178, !PT ;  /* 0x000000b217b27209 */ /* 0x000fc40007810000 */
[----:B------:R-:W-:Y:S01]  /*e7b0*/  FMNMX.FTZ R177, R33, R177, !PT ;  /* 0x000000b121b17209 */ /* 0x000fe20007810000 */
[----:B------:R-:W-:Y:S01]  /*e7c0*/  STL.64 [R1+0x68], R186 ;  /* 0x000068ba01007387 */ /* 0x000fe20000100a00 */
[----:B------:R-:W-:Y:S02]  /*e7d0*/  FMNMX.FTZ R178, R6, R178, !PT ;  /* 0x000000b206b27209 */ /* 0x000fe40007810000 */
[----:B------:R-:W-:Y:S01]  /*e7e0*/  FMNMX.FTZ R177, R166, R177, !PT ;  /* 0x000000b1a6b17209 */ /* 0x000fe20007810000 */
[----:B------:R-:W-:Y:S01]  /*e7f0*/  STL [R1+0x60], R184 ;  /* 0x000060b801007387 */ /* 0x000fe20000100800 */
[----:B------:R-:W-:Y:S02]  /*e800*/  FMNMX.FTZ R178, R7, R178, !PT ;  /* 0x000000b207b27209 */ /* 0x000fe40007810000 */
[----:B------:R-:W-:Y:S01]  /*e810*/  FMNMX.FTZ R177, R169, R177, !PT ;  /* 0x000000b1a9b17209 */ /* 0x000fe20007810000 */
[----:B------:R1:W-:Y:S01]  /*e820*/  STL.64 [R1+0x58], R14 ;  /* 0x0000580e01007387 */ /* 0x0003e20000100a00 */
[----:B------:R-:W-:-:S02]  /*e830*/  FMNMX.FTZ R178, R4, R178, !PT ;  /* 0x000000b204b27209 */ /* 0x000fc40007810000 */
[----:B------:R-:W-:Y:S01]  /*e840*/  FMNMX.FTZ R177, R221, R177, !PT ;  /* 0x000000b1ddb17209 */ /* 0x000fe20007810000 */
[----:B------:R2:W-:Y:S01]  /*e850*/  STL.64 [R1+0x50], R12 ;  /* 0x0000500c01007387 */ /* 0x0005e20000100a00 */
[----:B------:R-:W-:Y:S02]  /*e860*/  FMNMX.FTZ R178, R5, R178, !PT ;  /* 0x000000b205b27209 */ /* 0x000fe40007810000 */
[----:B------:R-:W-:Y:S02]  /*e870*/  FMNMX.FTZ R177, R216, R177, !PT ;  /* 0x000000b1d8b17209 */ /* 0x000fe40007810000 */
[----:B------:R-:W-:Y:S01]  /*e880*/  LOP3.LUT R2, R215, UR4, RZ, 0x3c, !PT ;  /* 0x00000004d7027c12 */ /* 0x000fe2000f8e3cff */
[----:B------:R-:W-:Y:S01]  /*e890*/  UIADD3 UR4, UR32, -0x61c88647, URZ ;  /* 0x9e3779b920047890 */ /* 0x000fe2000fffe03f */
[----:B------:R-:W-:Y:S02]  /*e8a0*/  FMNMX.FTZ R177, R217, R177, !PT ;  /* 0x000000b1d9b17209 */ /* 0x000fe40007810000 */
[----:B------:R-:W-:Y:S01]  /*e8b0*/  LOP3.LUT R32, R35, R10, RZ, 0x3c, !PT ;  /* 0x0000000a23207212 */ /* 0x000fe200078e3cff */
[----:B------:R-:W-:Y:S01]  /*e8c0*/  IMAD.WIDE.U32 R2, R2, -0x326172a9, RZ ;  /* 0xcd9e8d5702027825 */ /* 0x000fe200078e00ff */
[----:B------:R-:W-:-:S02]  /*e8d0*/  FMNMX.FTZ R177, R238, R177, !PT ;  /* 0x000000b1eeb17209 */ /* 0x000fc40007810000 */
[----:B------:R-:W-:Y:S01]  /*e8e0*/  FMNMX.FTZ R178, R168, R178, !PT ;  /* 0x000000b2a8b27209 */ /* 0x000fe20007810000 */
[----:B------:R-:W-:Y:S01]  /*e8f0*/  IMAD R32, R32, -0x2daee0ad, RZ ;  /* 0xd2511f5320207824 */ /* 0x000fe200078e02ff */
[----:B------:R-:W-:Y:S02]  /*e900*/  FMNMX.FTZ R35, R237, R177, !PT ;  /* 0x000000b1ed237209 */ /* 0x000fe40007810000 */
[----:B------:R-:W-:Y:S02]  /*e910*/  FMNMX.FTZ R178, R235, R178, !PT ;  /* 0x000000b2ebb27209 */ /* 0x000fe40007810000 */
[----:B------:R-:W-:Y:S02]  /*e920*/  FMNMX.FTZ R35, R170, R35, !PT ;  /* 0x00000023aa237209 */ /* 0x000fe40007810000 */
[----:B------:R-:W-:Y:S02]  /*e930*/  LOP3.LUT R3, R3, UR4, R34, 0x96, !PT ;  /* 0x0000000403037c12 */ /* 0x000fe4000f8e9622 */
[----:B------:R-:W-:-:S02]  /*e940*/  FMNMX.FTZ R178, R234, R178, !PT ;  /* 0x000000b2eab27209 */ /* 0x000fc40007810000 */
[----:B------:R-:W-:Y:S01]  /*e950*/  FMNMX.FTZ R35, R11, R35, !PT ;  /* 0x000000230b237209 */ /* 0x000fe20007810000 */
[----:B-1----:R-:W-:Y:S01]  /*e960*/  IMAD.WIDE.U32 R14, R3, -0x2daee0ad, RZ ;  /* 0xd2511f53030e7825 */ /* 0x002fe200078e00ff */
[----:B------:R-:W-:Y:S02]  /*e970*/  LOP3.LUT R2, R19, UR15, R2, 0x96, !PT ;  /* 0x0000000f13027c12 */ /* 0x000fe4000f8e9602 */
[----:B------:R-:W-:Y:S01]  /*e980*/  FMNMX.FTZ R178, R233, R178, !PT ;  /* 0x000000b2e9b27209 */ /* 0x000fe20007810000 */
[----:B------:R-:W1:Y:S01]  /*e990*/  SHFL.BFLY PT, R177, R35, 0x2, 0x1f ;  /* 0x0c401f0023b17f89 */ /* 0x000e6200000e0000 */
[----:B------:R-:W-:Y:S01]  /*e9a0*/  LOP3.LUT R214, R215, UR5, RZ, 0x3c, !PT ;  /* 0x00000005d7d67c12 */ /* 0x000fe2000f8e3cff */
[----:B--2---:R-:W-:Y:S01]  /*e9b0*/  IMAD.WIDE.U32 R12, R2, -0x2daee0ad, RZ ;  /* 0xd2511f53020c7825 */ /* 0x004fe200078e00ff */
[----:B------:R-:W-:Y:S01]  /*e9c0*/  FMNMX.FTZ R178, R232, R178, !PT ;  /* 0x000000b2e8b27209 */ /* 0x000fe20007810000 */
[----:B------:R-:W-:Y:S01]  /*e9d0*/  UIADD3 UR5, UR32, -0x4ab325aa, URZ ;  /* 0xb54cda5620057890 */ /* 0x000fe2000fffe03f */
[----:B------:R-:W-:-:S02]  /*e9e0*/  LOP3.LUT R2, R15, UR14, R32, 0x96, !PT ;  /* 0x0000000e0f027c12 */ /* 0x000fc4000f8e9620 */
[----:B------:R-:W-:Y:S02]  /*e9f0*/  FMNMX.FTZ R178, R0, R178, !PT ;  /* 0x000000b200b27209 */ /* 0x000fe40007810000 */
[----:B------:R-:W-:Y:S01]  /*ea00*/  LOP3.LUT R222, R13, UR12, R14, 0x96, !PT ;  /* 0x0000000c0dde7c12 */ /* 0x000fe2000f8e960e */
[----:B------:R-:W-:Y:S02]  /*ea10*/  IMAD.WIDE.U32 R2, R2, -0x326172a9, RZ ;  /* 0xcd9e8d5702027825 */ /* 0x000fe400078e00ff */
[----:B------:R-:W2:Y:S02]  /*ea20*/  SHFL.BFLY PT, R179, R178, 0x2, 0x1f ;  /* 0x0c401f00b2b37f89 */ /* 0x000ea400000e0000 */
        /* <DEDUP_REMOVED lines=8> */
[----:B------:R-:W-:Y:S02]  /*eab0*/  IMAD.WIDE.U32 R182, R3, -0x326172a9, RZ ;  /* 0xcd9e8d5703b67825 */ /* 0x000fe400078e00ff */
[----:B------:R-:W1:Y:S02]  /*eac0*/  SHFL.BFLY PT, R3, R177, 0x1, 0x1f ;  /* 0x0c201f00b1037f89 */ /* 0x000e6400000e0000 */
[----:B------:R-:W-:Y:S01]  /*ead0*/  IMAD.WIDE.U32 R180, R2, -0x326172a9, RZ ;  /* 0xcd9e8d5702b47825 */ /* 0x000fe200078e00ff */
[----:B--2---:R-:W-:Y:S02]  /*eae0*/  FMNMX.FTZ R179, R178, R179, !PT ;  /* 0x000000b3b2b37209 */ /* 0x004fe40007810000 */
[----:B------:R-:W-:Y:S02]  /*eaf0*/  LOP3.LUT R222, R183, UR9, R222, 0x96, !PT ;  /* 0x00000009b7de7c12 */ /* 0x000fe4000f8e96de */
[----:B------:R-:W-:Y:S01]  /*eb00*/  LOP3.LUT R35, R180, 0xff, RZ, 0xc0, !PT ;  /* 0x000000ffb4237812 */ /* 0x000fe200078ec0ff */
[----:B------:R-:W2:Y:S01]  /*eb10*/  SHFL.BFLY PT, R178, R179, 0x1, 0x1f ;  /* 0x0c201f00b3b27f89 */ /* 0x000ea200000e0000 */
[----:B------:R-:W-:-:S02]  /*eb20*/  LOP3.LUT R2, R181, UR5, R182, 0x96, !PT ;  /* 0x00000005b5027c12 */ /* 0x000fc4000f8e96b6 */
[C---:B------:R-:W-:Y:S02]  /*eb30*/  ISETP.GE.U32.AND P2, PT, R243.reuse, R35, PT ;  /* 0x00000023f300720c */ /* 0x040fe40003f46070 */
[----:B------:R-:W-:Y:S02]  /*eb40*/  LOP3.LUT R35, R2, 0xff, RZ, 0xc0, !PT ;  /* 0x000000ff02237812 */ /* 0x000fe400078ec0ff */
[----:B------:R-:W-:Y:S02]  /*eb50*/  LOP3.LUT R227, R180, 0xffff, RZ, 0xc0, !PT ;  /* 0x0000ffffb4e37812 */ /* 0x000fe400078ec0ff */
[----:B------:R-:W-:Y:S02]  /*eb60*/  ISETP.GE.U32.AND P3, PT, R243, R35, PT ;  /* 0x00000023f300720c */ /* 0x000fe40003f66070 */
[----:B------:R-:W-:Y:S02]  /*eb70*/  SHF.R.U32.HI R35, RZ, 0x18, R2 ;  /* 0x00000018ff237819 */ /* 0x000fe40000011602 */
[----:B------:R-:W-:-:S02]  /*eb80*/  SHF.R.U32.HI R225, RZ, 0x10, R180 ;  /* 0x00000010ffe17819 */ /* 0x000fc400000116b4 */
[----:B------:R-:W-:Y:S02]  /*eb90*/  ISETP.GE.U32.AND P4, PT, R243, R35, PT ;  /* 0x00000023f300720c */ /* 0x000fe40003f86070 */
[----:B-1----:R-:W-:Y:S02]  /*eba0*/  FMNMX.FTZ R3, R177, R3, !PT ;  /* 0x00000003b1037209 */ /* 0x002fe40007810000 */
[----:B------:R-:W-:Y:S02]  /*ebb0*/  LOP3.LUT R177, R2, 0xffff, RZ, 0xc0, !PT ;  /* 0x0000ffff02b17812 */ /* 0x000fe400078ec0ff */
[----:B------:R-:W-:Y:S02]  /*ebc0*/  SHF.R.U32.HI R2, RZ, 0x10, R2 ;  /* 0x00000010ff027819 */ /* 0x000fe40000011602 */
[----:B------:R-:W-:Y:S02]  /*ebd0*/  FSETP.NEU.FTZ.AND P1, PT, R3, -INF , PT ;  /* 0xff8000000300780b */ /* 0x000fe40003f3d000 */
[----:B------:R-:W-:-:S02]  /*ebe0*/  LOP3.LUT R2, R2, 0xff, RZ, 0xc0, !PT ;  /* 0x000000ff02027812 */ /* 0x000fc400078ec0ff */
[----:B------:R-:W-:Y:S02]  /*ebf0*/  SHF.R.U32.HI R177, RZ, 0x8, R177 ;  /* 0x00000008ffb17819 */ /* 0x000fe400000116b1 */
[----:B------:R-:W-:Y:S02]  /*ec00*/  ISETP.GE.U32.AND P6, PT, R243, R2, PT ;  /* 0x00000002f300720c */ /* 0x000fe40003fc6070 */
[----:B--2---:R-:W-:Y:S01]  /*ec10*/  FMNMX.FTZ R2, R179, R178, !PT ;  /* 0x000000b2b3027209 */ /* 0x004fe20007810000 */
[----:B------:R-:W-:Y:S01]  /*ec20*/  FMUL.FTZ R178, R3, c[0x0][0x23c] ;  /* 0x00008f0003b27a20 */ /* 0x000fe20000410000 */
[----:B------:R-:W-:Y:S02]  /*ec30*/  LOP3.LUT R177, R177, 0xffff, RZ, 0xc0, !PT ;  /* 0x0000ffffb1b17812 */ /* 0x000fe400078ec0ff */
[----:B------:R-:W-:Y:S02]  /*ec40*/  FSEL R179, R3, RZ, P1 ;  /* 0x000000ff03b37208 */ /* 0x000fe40000800000 */
[----:B------:R-:W-:-:S02]  /*ec50*/  FSEL R178, R178, RZ, P1 ;  /* 0x000000ffb2b27208 */ /* 0x000fc40000800000 */
[----:B------:R-:W-:Y:S01]  /*ec60*/  ISETP.GE.U32.AND P5, PT, R243, R177, PT ;  /* 0x000000b1f300720c */ /* 0x000fe20003fa6070 */
[C---:B------:R-:W-:Y:S01]  /*ec70*/  FMUL.FTZ R177, R2.reuse, c[0x0][0x23c] ;  /* 0x00008f0002b17a20 */ /* 0x040fe20000410000 */
[----:B------:R-:W-:Y:S01]  /*ec80*/  FSETP.NEU.FTZ.AND P1, PT, R2, -INF , PT ;  /* 0xff8000000200780b */ /* 0x000fe20003f3d000 */
[----:B------:R-:W-:Y:S01]  /*ec90*/  FFMA.FTZ R229, R28, c[0x0][0x23c], -R178 ;  /* 0x00008f001ce57a23 */ /* 0x000fe200000108b2 */
[----:B------:R-:W-:Y:S01]  /*eca0*/  SHF.R.U32.HI R35, RZ, 0x18, R180 ;  /* 0x00000018ff237819 */ /* 0x000fe200000116b4 */
[--C-:B------:R-:W-:Y:S01]  /*ecb0*/  FFMA.FTZ R228, R29, c[0x0][0x23c], -R178.reuse ;  /* 0x00008f001de47a23 */ /* 0x100fe200000108b2 */
[----:B------:R-:W-:Y:S01]  /*ecc0*/  FSEL R177, R177, RZ, P1 ;  /* 0x000000ffb1b17208 */ /* 0x000fe20000800000 */
[----:B------:R-:W-:Y:S01]  /*ecd0*/  FADD.FTZ R179, R236, -R179 ;  /* 0x800000b3ecb37221 */ /* 0x000fe20000010000 */
[----:B------:R-:W-:Y:S01]  /*ece0*/  FSEL R252, R2, RZ, P1 ;  /* 0x000000ff02fc7208 */ /* 0x000fe20000800000 */
[----:B------:R-:W-:Y:S01]  /*ecf0*/  MUFU.EX2 R229, R229 ;  /* 0x000000e500e57308 */ /* 0x000fe20000000800 */
[----:B------:R-:W-:Y:S01]  /*ed00*/  ISETP.GE.U32.AND P1, PT, R243, R35, PT ;  /* 0x00000023f300720c */ /* 0x000fe20003f26070 */
[----:B------:R-:W-:Y:S01]  /*ed10*/  FFMA.FTZ R35, R30, c[0x0][0x23c], -R177 ;  /* 0x00008f001e237a23 */ /* 0x000fe200000108b1 */
[----:B------:R-:W-:Y:S01]  /*ed20*/  SHF.R.U32.HI R227, RZ, 0x8, R227 ;  /* 0x00000008ffe37819 */ /* 0x000fe200000116e3 */
[----:B------:R-:W-:Y:S01]  /*ed30*/  FFMA.FTZ R191, R31, c[0x0][0x23c], -R177 ;  /* 0x00008f001fbf7a23 */ /* 0x000fe200000108b1 */
[----:B------:R-:W-:Y:S01]  /*ed40*/  LOP3.LUT R225, R225, 0xff, RZ, 0xc0, !PT ;  /* 0x000000ffe1e17812 */ /* 0x000fe200078ec0ff */
[----:B------:R-:W-:-:S02]  /*ed50*/  FFMA.FTZ R220, R25, c[0x0][0x23c], -R178 ;  /* 0x00008f0019dc7a23 */ /* 0x000fc400000108b2 */
[----:B------:R-:W1:Y:S01]  /*ed60*/  MUFU.EX2 R228, R228 ;  /* 0x000000e400e47308 */ /* 0x000e620000000800 */
[----:B------:R-:W-:Y:S02]  /*ed70*/  FMUL.FTZ R179, R179, c[0x0][0x23c] ;  /* 0x00008f00b3b37a20 */ /* 0x000fe40000410000 */
[--C-:B------:R-:W-:Y:S02]  /*ed80*/  FFMA.FTZ R242, R24, c[0x0][0x23c], -R178.reuse ;  /* 0x00008f0018f27a23 */ /* 0x100fe400000108b2 */
[--C-:B------:R-:W-:Y:S02]  /*ed90*/  FFMA.FTZ R212, R221, c[0x0][0x23c], -R178.reuse ;  /* 0x00008f00ddd47a23 */ /* 0x100fe400000108b2 */
[--C-:B------:R-:W-:Y:S01]  /*eda0*/  FFMA.FTZ R226, R26, c[0x0][0x23c], -R177.reuse ;  /* 0x00008f001ae27a23 */ /* 0x100fe200000108b1 */
[----:B------:R-:W-:Y:S01]  /*edb0*/  MUFU.EX2 R35, R35 ;  /* 0x0000002300237308 */ /* 0x000fe20000000800 */
[----:B------:R-:W-:Y:S02]  /*edc0*/  FFMA.FTZ R221, R27, c[0x0][0x23c], -R177 ;  /* 0x00008f001bdd7a23 */ /* 0x000fe400000108b1 */
[----:B------:R-:W-:-:S02]  /*edd0*/  FFMA.FTZ R231, R20, c[0x0][0x23c], -R178 ;  /* 0x00008f0014e77a23 */ /* 0x000fc400000108b2 */
[--C-:B------:R-:W-:Y:S02]  /*ede0*/  FFMA.FTZ R224, R21, c[0x0][0x23c], -R178.reuse ;  /* 0x00008f0015e07a23 */ /* 0x100fe400000108b2 */
[--C-:B------:R-:W-:Y:S01]  /*edf0*/  FFMA.FTZ R236, R170, c[0x0][0x23c], -R178.reuse ;  /* 0x00008f00aaec7a23 */ /* 0x100fe200000108b2 */
[----:B-1----:R-:W-:Y:S01]  /*ee00*/  F2FP.PACK_AB R241, R228, R229 ;  /* 0x000000e5e4f1723e */ /* 0x002fe200000000ff */
[----:B------:R1:W2:Y:S01]  /*ee10*/  MUFU.EX2 R189, R191 ;  /* 0x000000bf00bd7308 */ /* 0x0002a20000000800 */
[----:B------:R-:W-:Y:S02]  /*ee20*/  FFMA.FTZ R223, R33, c[0x0][0x23c], -R178 ;  /* 0x00008f0021df7a23 */ /* 0x000fe400000108b2 */
[----:B------:R-:W-:Y:S01]  /*ee30*/  PRMT R240, R241, 0x7632, R240 ;  /* 0x00007632f1f07816 */ /* 0x000fe200000000f0 */
[----:B------:R-:W-:Y:S01]  /*ee40*/  @!P3 HADD2 R176, -R241.H0_H0, -RZ.H0_H0 ;  /* 0xa00000fff1b0b230 */ /* 0x000fe20000000900 */
[----:B------:R-:W-:Y:S02]  /*ee50*/  FFMA.FTZ R213, R169, c[0x0][0x23c], -R178 ;  /* 0x00008f00a9d57a23 */ /* 0x000fe400000108b2 */
[----:B------:R-:W-:Y:S01]  /*ee60*/  PRMT R239, R241, 0x5410, R240 ;  /* 0x00005410f1ef7816 */ /* 0x000fe200000000f0 */
[----:B------:R-:W3:Y:S01]  /*ee70*/  MUFU.EX2 R215, R179 ;  /* 0x000000b300d77308 */ /* 0x000ee20000000800 */
[----:B------:R-:W-:Y:S01]  /*ee80*/  @!P3 PRMT R241, R176, 0x5410, RZ ;  /* 0x00005410b0f1b816 */ /* 0x000fe200000000ff */
[----:B------:R-:W-:-:S02]  /*ee90*/  FADD.FTZ R176, R211, -R252 ;  /* 0x800000fcd3b07221 */ /* 0x000fc40000010000 */
[----:B------:R-:W-:Y:S02]  /*eea0*/  FFMA.FTZ R218, R166, c[0x0][0x23c], -R178 ;  /* 0x00008f00a6da7a23 */ /* 0x000fe400000108b2 */
[----:B------:R-:W-:Y:S02]  /*eeb0*/  FFMA.FTZ R230, R22, c[0x0][0x23c], -R177 ;  /* 0x00008f0016e67a23 */ /* 0x000fe400000108b1 */
[----:B-1----:R-:W-:Y:S01]  /*eec0*/  IMAD.WIDE.U32 R190, R222, -0x2daee0ad, RZ ;  /* 0xd2511f53debe7825 */ /* 0x002fe200078e00ff */
[----:B------:R-:W-:Y:S01]  /*eed0*/  MUFU.EX2 R220, R220 ;  /* 0x000000dc00dc7308 */ /* 0x000fe20000000800 */
[----:B------:R-:W-:Y:S01]  /*eee0*/  @!P5 HADD2 R175, -R240.H0_H0, -RZ.H0_H0 ;  /* 0xa00000fff0afd230 */ /* 0x000fe20000000900 */
[----:B------:R-:W-:Y:S01]  /*eef0*/  LOP3.LUT R227, R227, 0xffff, RZ, 0xc0, !PT ;  /* 0x0000ffffe3e37812 */ /* 0x000fe200078ec0ff */
[----:B------:R-:W-:Y:S01]  /*ef00*/  FMUL.FTZ R176, R176, c[0x0][0x23c] ;  /* 0x00008f00b0b07a20 */ /* 0x000fe20000410000 */
[----:B------:R-:W-:Y:S01]  /*ef10*/  LOP3.LUT R185, R191, UR7, R186, 0x96, !PT ;  /* 0x00000007bfb97c12 */ /* 0x000fe2000f8e96ba */
[--C-:B------:R-:W-:Y:S01]  /*ef20*/  FFMA.FTZ R181, R216, c[0x0][0x23c], -R178.reuse ;  /* 0x00008f00d8b57a23 */ /* 0x100fe200000108b2 */
[----:B--2---:R-:W-:Y:S01]  /*ef30*/  F2FP.PACK_AB R252, R189, R35 ;  /* 0x00000023bdfc723e */ /* 0x004fe200000000ff */
[----:B---3--:R-:W-:Y:S01]  /*ef40*/  FFMA.FTZ R229, R165, R215, R229 ;  /* 0x000000d7a5e57223 */ /* 0x008fe200000100e5 */
[----:B------:R1:W-:Y:S01]  /*ef50*/  MUFU.EX2 R186, R242 ;  /* 0x000000f200ba7308 */ /* 0x0003e20000000800 */
[----:B------:R-:W-:Y:S01]  /*ef60*/  FFMA.FTZ R180, R217, c[0x0][0x23c], -R178 ;  /* 0x00008f00d9b47a23 */ /* 0x000fe200000108b2 */
[----:B------:R-:W-:Y:S01]  /*ef70*/  LOP3.LUT R187, R190, 0xff, RZ, 0xc0, !PT ;  /* 0x000000ffbebb7812 */ /* 0x000fe200078ec0ff */
[--C-:B------:R-:W-:Y:S01]  /*ef80*/  FFMA.FTZ R219, R23, c[0x0][0x23c], -R177.reuse ;  /* 0x00008f0017db7a23 */ /* 0x100fe200000108b1 */
[----:B------:R-:W-:Y:S01]  /*ef90*/  ISETP.GE.U32.AND P3, PT, R243, R225, PT ;  /* 0x000000e1f300720c */ /* 0x000fe20003f66070 */
[--C-:B------:R-:W-:Y:S01]  /*efa0*/  FFMA.FTZ R179, R168, c[0x0][0x23c], -R177.reuse ;  /* 0x00008f00a8b37a23 */ /* 0x100fe200000108b1 */
[----:B------:R-:W-:Y:S01]  /*efb0*/  LOP3.LUT R222, R190, 0xffff, RZ, 0xc0, !PT ;  /* 0x0000ffffbede7812 */ /* 0x000fe200078ec0ff */
[--C-:B------:R-:W-:Y:S01]  /*efc0*/  FFMA.FTZ R183, R4, c[0x0][0x23c], -R177.reuse ;  /* 0x00008f0004b77a23 */ /* 0x100fe200000108b1 */
[----:B------:R-:W2:Y:S01]  /*efd0*/  MUFU.EX2 R176, R176 ;  /* 0x000000b000b07308 */ /* 0x000ea20000000800 */
[----:B------:R-:W-:Y:S01]  /*efe0*/  @!P6 HADD2 R173, -R252.H0_H0, -RZ.H0_H0 ;  /* 0xa00000fffcade230 */ /* 0x000fe20000000900 */
[----:B------:R-:W-:-:S02]  /*eff0*/  FFMA.FTZ R182, R5, c[0x0][0x23c], -R177 ;  /* 0x00008f0005b67a23 */ /* 0x000fc400000108b1 */
[--C-:B------:R-:W-:Y:S02]  /*f000*/  FFMA.FTZ R235, R235, c[0x0][0x23c], -R177.reuse ;  /* 0x00008f00ebeb7a23 */ /* 0x100fe400000108b1 */
[----:B------:R-:W-:Y:S01]  /*f010*/  FFMA.FTZ R238, R238, c[0x0][0x23c], -R178 ;  /* 0x00008f00eeee7a23 */ /* 0x000fe200000108b2 */
[----:B------:R-:W-:Y:S01]  /*f020*/  SHF.R.U32.HI R188, RZ, 0x18, R190 ;  /* 0x00000018ffbc7819 */ /* 0x000fe200000116be */
[----:B------:R-:W-:Y:S01]  /*f030*/  MUFU.EX2 R226, R226 ;  /* 0x000000e200e27308 */ /* 0x000fe20000000800 */
[----:B-1----:R-:W-:Y:S01]  /*f040*/  PRMT R242, R252, 0x7632, R242 ;  /* 0x00007632fcf27816 */ /* 0x002fe200000000f2 */
[--C-:B------:R-:W-:Y:S02]  /*f050*/  FFMA.FTZ R217, R6, c[0x0][0x23c], -R177.reuse ;  /* 0x00008f0006d97a23 */ /* 0x100fe400000108b1 */
[----:B------:R-:W-:Y:S02]  /*f060*/  FFMA.FTZ R237, R237, c[0x0][0x23c], -R178 ;  /* 0x00008f00eded7a23 */ /* 0x000fe400000108b2 */
[----:B------:R-:W-:-:S02]  /*f070*/  FFMA.FTZ R234, R234, c[0x0][0x23c], -R177 ;  /* 0x00008f00eaea7a23 */ /* 0x000fc400000108b1 */
[----:B------:R-:W1:Y:S01]  /*f080*/  MUFU.EX2 R221, R221 ;  /* 0x000000dd00dd7308 */ /* 0x000e620000000800 */
[----:B------:R-:W-:Y:S01]  /*f090*/  @!P4 HADD2 R174, -R242.H0_H0, -RZ.H0_H0 ;  /* 0xa00000fff2aec230 */ /* 0x000fe20000000900 */
[----:B------:R-:W-:Y:S01]  /*f0a0*/  @!P5 PRMT R240, R175, 0x5410, RZ ;  /* 0x00005410aff0d816 */ /* 0x000fe200000000ff */
[--C-:B------:R-:W-:Y:S01]  /*f0b0*/  FFMA.FTZ R216, R7, c[0x0][0x23c], -R177.reuse ;  /* 0x00008f0007d87a23 */ /* 0x100fe200000108b1 */
[----:B------:R-:W-:Y:S01]  /*f0c0*/  PRMT R175, R252, 0x5410, R242 ;  /* 0x00005410fcaf7816 */ /* 0x000fe200000000f2 */
[----:B------:R-:W-:Y:S01]  /*f0d0*/  FFMA.FTZ R233, R233, c[0x0][0x23c], -R177 ;  /* 0x00008f00e9e97a23 */ /* 0x000fe200000108b1 */
[----:B------:R-:W-:Y:S01]  /*f0e0*/  @!P6 PRMT R252, R173, 0x5410, RZ ;  /* 0x00005410adfce816 */ /* 0x000fe200000000ff */
[----:B--2---:R-:W-:Y:S01]  /*f0f0*/  FFMA.FTZ R173, R167, R176, R35 ;  /* 0x000000b0a7ad7223 */ /* 0x004fe20000010023 */
[----:B------:R-:W-:Y:S01]  /*f100*/  @!P4 PRMT R242, R174, 0x5410, RZ ;  /* 0x00005410aef2c816 */ /* 0x000fe200000000ff */
[----:B------:R-:W-:Y:S01]  /*f110*/  MUFU.EX2 R231, R231 ;  /* 0x000000e700e77308 */ /* 0x000fe20000000800 */
[----:B------:R-:W-:Y:S01]  /*f120*/  F2FP.PACK_AB R35, R220, R186 ;  /* 0x000000badc23723e */ /* 0x000fe200000000ff */
[----:B------:R-:W-:Y:S01]  /*f130*/  FFMA.FTZ R232, R232, c[0x0][0x23c], -R177 ;  /* 0x00008f00e8e87a23 */ /* 0x000fe200000108b1 */
[----:B------:R-:W-:Y:S01]  /*f140*/  ISETP.GE.U32.AND P4, PT, R243, R187, PT ;  /* 0x000000bbf300720c */ /* 0x000fe20003f86070 */
[----:B------:R-:W-:Y:S01]  /*f150*/  FADD.FTZ R187, R228, R229 ;  /* 0x000000e5e4bb7221 */ /* 0x000fe20000010000 */
[----:B------:R-:W-:-:S03]  /*f160*/  SHF.R.U32.HI R174, RZ, 0x10, R185 ;  /* 0x00000010ffae7819 */ /* 0x000fc600000116b9 */
[----:B------:R-:W2:Y:S01]  /*f170*/  MUFU.EX2 R211, R224 ;  /* 0x000000e000d37308 */ /* 0x000ea20000000800 */
[----:B-1----:R-:W-:Y:S02]  /*f180*/  F2FP.PACK_AB R229, R221, R226 ;  /* 0x000000e2dde5723e */ /* 0x002fe400000000ff */
[----:B------:R-:W-:Y:S02]  /*f190*/  SHF.R.U32.HI R222, RZ, 0x8, R222 ;  /* 0x00000008ffde7819 */ /* 0x000fe400000116de */
[----:B------:R-:W-:-:S03]  /*f1a0*/  SHF.R.U32.HI R225, RZ, 0x10, R190 ;  /* 0x00000010ffe17819 */ /* 0x000fc600000116be */
[----:B------:R-:W-:Y:S01]  /*f1b0*/  MUFU.EX2 R230, R230 ;  /* 0x000000e600e67308 */ /* 0x000fe20000000800 */
[----:B------:R-:W-:Y:S01]  /*f1c0*/  PRMT R184, R35, 0x7610, R184 ;  /* 0x0000761023b87816 */ /* 0x000fe200000000b8 */
[----:B------:R-:W-:Y:S01]  /*f1d0*/  FMUL.FTZ R132, R132, R215 ;  /* 0x000000d784847220 */ /* 0x000fe20000410000 */
[----:B------:R-:W-:Y:S01]  /*f1e0*/  ISETP.GE.U32.AND P5, PT, R243, R227, PT ;  /* 0x000000e3f300720c */ /* 0x000fe20003fa6070 */
[-C--:B------:R-:W-:Y:S01]  /*f1f0*/  FMUL.FTZ R133, R133, R215.reuse ;  /* 0x000000d785857220 */ /* 0x080fe20000410000 */
[----:B------:R-:W-:Y:S01]  /*f200*/  PRMT R228, R229, 0x7632, R228 ;  /* 0x00007632e5e47816 */ /* 0x000fe200000000e4 */
[----:B------:R-:W-:Y:S01]  /*f210*/  @!P2 HADD2 R172, -R184.H0_H0, -RZ.H0_H0 ;  /* 0xa00000ffb8aca230 */ /* 0x000fe20000000900 */
[----:B------:R-:W-:Y:S01]  /*f220*/  LOP3.LUT R174, R174, 0xff, RZ, 0xc0, !PT ;  /* 0x000000ffaeae7812 */ /* 0x000fe200078ec0ff */
[----:B------:R-:W-:Y:S01]  /*f230*/  @!P3 HADD2 R24, -R229.H0_H0, -RZ.H0_H0 ;  /* 0xa00000ffe518b230 */ /* 0x000fe20000000900 */
[----:B------:R-:W-:Y:S01]  /*f240*/  PRMT R227, R35, 0x7632, R227 ;  /* 0x0000763223e37816 */ /* 0x000fe200000000e3 */
[----:B------:R-:W-:Y:S01]  /*f250*/  @!P1 HADD2 R170, -R228.H0_H0, -RZ.H0_H0 ;  /* 0xa00000ffe4aa9230 */ /* 0x000fe20000000900 */
[----:B------:R-:W-:Y:S01]  /*f260*/  ISETP.GE.U32.AND P6, PT, R243, R174, PT ;  /* 0x000000aef300720c */ /* 0x000fe20003fc6070 */
[----:B------:R-:W-:Y:S01]  /*f270*/  FADD.FTZ R187, R186, R187 ;  /* 0x000000bbbabb7221 */ /* 0x000fe20000010000 */
[----:B------:R-:W-:Y:S01]  /*f280*/  PRMT R174, R184, 0x5410, R227 ;  /* 0x00005410b8ae7816 */ /* 0x000fe200000000e3 */
[----:B------:R-:W-:Y:S01]  /*f290*/  FADD.FTZ R35, R189, R173 ;  /* 0x000000adbd237221 */ /* 0x000fe20000010000 */
[----:B------:R-:W-:Y:S01]  /*f2a0*/  @!P2 PRMT R184, R172, 0x5410, RZ ;  /* 0x00005410acb8a816 */ /* 0x000fe200000000ff */
[-C--:B------:R-:W-:Y:S01]  /*f2b0*/  FMUL.FTZ R136, R136, R215.reuse ;  /* 0x000000d788887220 */ /* 0x080fe20000410000 */
[----:B------:R-:W-:Y:S01]  /*f2c0*/  LOP3.LUT R172, R185, 0xff, RZ, 0xc0, !PT ;  /* 0x000000ffb9ac7812 */ /* 0x000fe200078ec0ff */
[-C--:B------:R-:W-:Y:S01]  /*f2d0*/  FMUL.FTZ R137, R137, R215.reuse ;  /* 0x000000d789897220 */ /* 0x080fe20000410000 */
[----:B------:R-:W-:Y:S01]  /*f2e0*/  PRMT R173, R229, 0x5410, R228 ;  /* 0x00005410e5ad7816 */ /* 0x000fe200000000e4 */
[-C--:B------:R-:W-:Y:S01]  /*f2f0*/  FMUL.FTZ R140, R140, R215.reuse ;  /* 0x000000d78c8c7220 */ /* 0x080fe20000410000 */
[----:B------:R-:W-:Y:S01]  /*f300*/  @!P1 PRMT R228, R170, 0x5410, RZ ;  /* 0x00005410aae49816 */ /* 0x000fe200000000ff */
[----:B------:R-:W-:Y:S01]  /*f310*/  @!P5 HADD2 R171, -R227.H0_H0, -RZ.H0_H0 ;  /* 0xa00000ffe3abd230 */ /* 0x000fe20000000900 */
[----:B------:R-:W-:Y:S01]  /*f320*/  LOP3.LUT R170, R185, 0xffff, RZ, 0xc0, !PT ;  /* 0x0000ffffb9aa7812 */ /* 0x000fe200078ec0ff */
[-C--:B------:R-:W-:Y:S01]  /*f330*/  FMUL.FTZ R141, R141, R215.reuse ;  /* 0x000000d78d8d7220 */ /* 0x080fe20000410000 */
[----:B------:R-:W-:Y:S01]  /*f340*/  ISETP.GE.U32.AND P2, PT, R243, R172, PT ;  /* 0x000000acf300720c */ /* 0x000fe20003f46070 */
[-C--:B------:R-:W-:Y:S01]  /*f350*/  FMUL.FTZ R144, R144, R215.reuse ;  /* 0x000000d790907220 */ /* 0x080fe20000410000 */
[----:B------:R-:W-:Y:S01]  /*f360*/  SHF.R.U32.HI R170, RZ, 0x8, R170 ;  /* 0x00000008ffaa7819 */ /* 0x000fe200000116aa */
[-C--:B------:R-:W-:Y:S01]  /*f370*/  FMUL.FTZ R145, R145, R215.reuse ;  /* 0x000000d791917220 */ /* 0x080fe20000410000 */
[----:B------:R-:W-:Y:S01]  /*f380*/  @!P5 PRMT R227, R171, 0x5410, RZ ;  /* 0x00005410abe3d816 */ /* 0x000fe200000000ff */
[-C--:B------:R-:W-:Y:S01]  /*f390*/  FMUL.FTZ R148, R148, R215.reuse ;  /* 0x000000d794947220 */ /* 0x080fe20000410000 */
[----:B------:R-:W-:Y:S01]  /*f3a0*/  SHF.R.U32.HI R171, RZ, 0x18, R185 ;  /* 0x00000018ffab7819 */ /* 0x000fe200000116b9 */
[-C--:B------:R-:W-:Y:S01]  /*f3b0*/  FMUL.FTZ R149, R149, R215.reuse ;  /* 0x000000d795957220 */ /* 0x080fe20000410000 */
[----:B------:R-:W-:Y:S01]  /*f3c0*/  @!P3 PRMT R229, R24, 0x5410, RZ ;  /* 0x0000541018e5b816 */ /* 0x000fe200000000ff */
[-C--:B------:R-:W-:Y:S01]  /*f3d0*/  FMUL.FTZ R152, R152, R215.reuse ;  /* 0x000000d798987220 */ /* 0x080fe20000410000 */
[----:B------:R-:W-:Y:S01]  /*f3e0*/  LOP3.LUT R24, R170, 0xffff, RZ, 0xc0, !PT ;  /* 0x0000ffffaa187812 */ /* 0x000fe200078ec0ff */
[----:B------:R-:W-:Y:S01]  /*f3f0*/  FMUL.FTZ R153, R153, R215 ;  /* 0x000000d799997220 */ /* 0x000fe20000410000 */
[----:B--2---:R-:W-:Y:S01]  /*f400*/  F2FP.PACK_AB R224, R211, R231 ;  /* 0x000000e7d3e0723e */ /* 0x004fe200000000ff */
[----:B------:R-:W-:Y:S01]  /*f410*/  FMUL.FTZ R156, R156, R215 ;  /* 0x000000d79c9c7220 */ /* 0x000fe20000410000 */
[----:B------:R-:W-:Y:S01]  /*f420*/  ISETP.GE.U32.AND P5, PT, R243, R171, PT ;  /* 0x000000abf300720c */ /* 0x000fe20003fa6070 */
[-C--:B------:R-:W-:Y:S01]  /*f430*/  FMUL.FTZ R157, R157, R215.reuse ;  /* 0x000000d79d9d7220 */ /* 0x080fe20000410000 */
[----:B------:R-:W-:Y:S01]  /*f440*/  ISETP.GE.U32.AND P3, PT, R243, R24, PT ;  /* 0x00000018f300720c */ /* 0x000fe20003f66070 */
[----:B------:R1:W-:Y:S01]  /*f450*/  MUFU.EX2 R171, R223 ;  /* 0x000000df00ab7308 */ /* 0x0003e20000000800 */
[----:B------:R-:W-:Y:S01]  /*f460*/  @!P2 HADD2 R169, -R224.H0_H0, -RZ.H0_H0 ;  /* 0xa00000ffe0a9a230 */ /* 0x000fe20000000900 */
[----:B------:R-:W-:Y:S01]  /*f470*/  LOP3.LUT R222, R222, 0xffff, RZ, 0xc0, !PT ;  /* 0x0000ffffdede7812 */ /* 0x000fe200078ec0ff */
[----:B------:R-:W-:-:S02]  /*f480*/  FMUL.FTZ R160, R160, R215 ;  /* 0x000000d7a0a07220 */ /* 0x000fc40000410000 */
[-C--:B------:R-:W-:Y:S02]  /*f490*/  FMUL.FTZ R161, R161, R215.reuse ;  /* 0x000000d7a1a17220 */ /* 0x080fe40000410000 */
[-C--:B------:R-:W-:Y:S01]  /*f4a0*/  FMUL.FTZ R36, R36, R215.reuse ;  /* 0x000000d724247220 */ /* 0x080fe20000410000 */
[----:B------:R-:W-:Y:S01]  /*f4b0*/  MUFU.EX2 R170, R218 ;  /* 0x000000da00aa7308 */ /* 0x000fe20000000800 */
[-C--:B------:R-:W-:Y:S02]  /*f4c0*/  FMUL.FTZ R37, R37, R215.reuse ;  /* 0x000000d725257220 */ /* 0x080fe40000410000 */
[-C--:B------:R-:W-:Y:S02]  /*f4d0*/  FMUL.FTZ R40, R40, R215.reuse ;  /* 0x000000d728287220 */ /* 0x080fe40000410000 */
[-C--:B------:R-:W-:Y:S02]  /*f4e0*/  FMUL.FTZ R41, R41, R215.reuse ;  /* 0x000000d729297220 */ /* 0x080fe40000410000 */
[-C--:B------:R-:W-:Y:S01]  /*f4f0*/  FMUL.FTZ R44, R44, R215.reuse ;  /* 0x000000d72c2c7220 */ /* 0x080fe20000410000 */
[----:B-1----:R-:W-:Y:S01]  /*f500*/  PRMT R223, R224, 0x7632, R223 ;  /* 0x00007632e0df7816 */ /* 0x002fe200000000df */
[----:B------:R-:W1:Y:S01]  /*f510*/  MUFU.EX2 R186, R219 ;  /* 0x000000db00ba7308 */ /* 0x000e620000000800 */
[----:B------:R-:W-:-:S02]  /*f520*/  FMUL.FTZ R45, R45, R215 ;  /* 0x000000d72d2d7220 */ /* 0x000fc40000410000 */
[-C--:B------:R-:W-:Y:S01]  /*f530*/  FMUL.FTZ R48, R48, R215.reuse ;  /* 0x000000d730307220 */ /* 0x080fe20000410000 */
[----:B------:R-:W-:Y:S01]  /*f540*/  PRMT R24, R224, 0x5410, R223 ;  /* 0x00005410e0187816 */ /* 0x000fe200000000df */
[-C--:B------:R-:W-:Y:S01]  /*f550*/  FMUL.FTZ R49, R49, R215.reuse ;  /* 0x000000d731317220 */ /* 0x080fe20000410000 */
[----:B------:R-:W-:Y:S01]  /*f560*/  @!P2 PRMT R224, R169, 0x5410, RZ ;  /* 0x00005410a9e0a816 */ /* 0x000fe200000000ff */
[----:B------:R-:W-:Y:S01]  /*f570*/  FADD.FTZ R169, R226, R35 ;  /* 0x00000023e2a97221 */ /* 0x000fe20000010000 */
[----:B------:R-:W-:Y:S01]  /*f580*/  MUFU.EX2 R172, R217 ;  /* 0x000000d900ac7308 */ /* 0x000fe20000000800 */
[----:B------:R-:W-:Y:S01]  /*f590*/  @!P3 HADD2 R30, -R223.H0_H0, -RZ.H0_H0 ;  /* 0xa00000ffdf1eb230 */ /* 0x000fe20000000900 */
[-C--:B------:R-:W-:Y:S02]  /*f5a0*/  FMUL.FTZ R52, R52, R215.reuse ;  /* 0x000000d734347220 */ /* 0x080fe40000410000 */
[-C--:B------:R-:W-:Y:S02]  /*f5b0*/  FMUL.FTZ R53, R53, R215.reuse ;  /* 0x000000d735357220 */ /* 0x080fe40000410000 */
[----:B------:R-:W-:-:S02]  /*f5c0*/  FMUL.FTZ R56, R56, R215 ;  /* 0x000000d738387220 */ /* 0x000fc40000410000 */
[-C--:B------:R-:W-:Y:S01]  /*f5d0*/  FMUL.FTZ R57, R57, R215.reuse ;  /* 0x000000d739397220 */ /* 0x080fe20000410000 */
[----:B------:R2:W3:Y:S01]  /*f5e0*/  MUFU.EX2 R35, R216 ;  /* 0x000000d800237308 */ /* 0x0004e20000000800 */
[----:B------:R-:W-:Y:S01]  /*f5f0*/  @!P3 PRMT R223, R30, 0x5410, RZ ;  /* 0x000054101edfb816 */ /* 0x000fe200000000ff */
[-C--:B------:R-:W-:Y:S01]  /*f600*/  FMUL.FTZ R60, R60, R215.reuse ;  /* 0x000000d73c3c7220 */ /* 0x080fe20000410000 */
[----:B------:R-:W-:Y:S01]  /*f610*/  ISETP.GE.U32.AND P3, PT, R243, R222, PT ;  /* 0x000000def300720c */ /* 0x000fe20003f66070 */
[-C--:B------:R-:W-:Y:S01]  /*f620*/  FMUL.FTZ R61, R61, R215.reuse ;  /* 0x000000d73d3d7220 */ /* 0x080fe20000410000 */
[----:B------:R-:W-:Y:S01]  /*f630*/  ISETP.GE.U32.AND P1, PT, R243, R188, PT ;  /* 0x000000bcf300720c */ /* 0x000fe20003f26070 */
[-C--:B------:R-:W-:Y:S01]  /*f640*/  FMUL.FTZ R64, R64, R215.reuse ;  /* 0x000000d740407220 */ /* 0x080fe20000410000 */
[----:B------:R-:W-:Y:S01]  /*f650*/  LOP3.LUT R225, R225, 0xff, RZ, 0xc0, !PT ;  /* 0x000000ffe1e17812 */ /* 0x000fe200078ec0ff */
[----:B------:R-:W-:Y:S01]  /*f660*/  FMUL.FTZ R65, R65, R215 ;  /* 0x000000d741417220 */ /* 0x000fe20000410000 */
[----:B-1----:R-:W-:Y:S01]  /*f670*/  F2FP.PACK_AB R226, R186, R230 ;  /* 0x000000e6bae2723e */ /* 0x002fe200000000ff */
[----:B------:R-:W-:-:S02]  /*f680*/  FADD.FTZ R169, R221, R169 ;  /* 0x000000a9dda97221 */ /* 0x000fc40000010000 */
        /* <DEDUP_REMOVED lines=32> */
[----:B------:R-:W-:Y:S01]  /*f890*/  MUFU.EX2 R213, R213 ;  /* 0x000000d500d57308 */ /* 0x000fe20000000800 */
[----:B--2---:R-:W-:Y:S01]  /*f8a0*/  FADD.FTZ R216, R220, R187 ;  /* 0x000000bbdcd87221 */ /* 0x004fe20000010000 */
[----:B------:R-:W-:Y:S01]  /*f8b0*/  F2FP.PACK_AB R220, R170, R171 ;  /* 0x000000abaadc723e */ /* 0x000fe200000000ff */
[----:B------:R-:W-:Y:S01]  /*f8c0*/  FMUL.FTZ R134, R134, R176 ;  /* 0x000000b086867220 */ /* 0x000fe20000410000 */
[----:B---3--:R-:W-:Y:S01]  /*f8d0*/  F2FP.PACK_AB R222, R35, R172 ;  /* 0x000000ac23de723e */ /* 0x008fe200000000ff */
[-C--:B------:R-:W-:Y:S01]  /*f8e0*/  FMUL.FTZ R135, R135, R176.reuse ;  /* 0x000000b087877220 */ /* 0x080fe20000410000 */
[----:B------:R-:W-:Y:S01]  /*f8f0*/  PRMT R219, R220, 0x7632, R219 ;  /* 0x00007632dcdb7816 */ /* 0x000fe200000000db */
[----:B------:R-:W-:Y:S01]  /*f900*/  @!P6 HADD2 R29, -R226.H0_H0, -RZ.H0_H0 ;  /* 0xa00000ffe21de230 */ /* 0x000fe20000000900 */
[----:B------:R-:W-:Y:S01]  /*f910*/  ISETP.GE.U32.AND P2, PT, R243, R225, PT ;  /* 0x000000e1f300720c */ /* 0x000fe20003f46070 */
[-C--:B------:R-:W-:Y:S01]  /*f920*/  FMUL.FTZ R138, R138, R176.reuse ;  /* 0x000000b08a8a7220 */ /* 0x080fe20000410000 */
[----:B------:R-:W-:Y:S01]  /*f930*/  PRMT R221, R222, 0x7632, R221 ;  /* 0x00007632dedd7816 */ /* 0x000fe200000000dd */
[-C--:B------:R-:W-:Y:S01]  /*f940*/  FMUL.FTZ R139, R139, R176.reuse ;  /* 0x000000b08b8b7220 */ /* 0x080fe20000410000 */
[----:B------:R-:W-:Y:S01]  /*f950*/  PRMT R225, R226, 0x7632, R225 ;  /* 0x00007632e2e17816 */ /* 0x000fe200000000e1 */
[----:B------:R-:W-:Y:S01]  /*f960*/  @!P3 HADD2 R28, -R219.H0_H0, -RZ.H0_H0 ;  /* 0xa00000ffdb1cb230 */ /* 0x000fe20000000900 */
[-C--:B------:R-:W-:Y:S01]  /*f970*/  FMUL.FTZ R142, R142, R176.reuse ;  /* 0x000000b08e8e7220 */ /* 0x080fe20000410000 */
[----:B------:R-:W-:Y:S01]  /*f980*/  @!P1 HADD2 R165, -R221.H0_H0, -RZ.H0_H0 ;  /* 0xa00000ffdda59230 */ /* 0x000fe20000000900 */
[----:B------:R-:W-:Y:S01]  /*f990*/  PRMT R30, R226, 0x5410, R225 ;  /* 0x00005410e21e7816 */ /* 0x000fe200000000e1 */
[----:B------:R-:W-:Y:S01]  /*f9a0*/  @!P5 HADD2 R168, -R225.H0_H0, -RZ.H0_H0 ;  /* 0xa00000ffe1a8d230 */ /* 0x000fe20000000900 */
[----:B------:R-:W-:Y:S01]  /*f9b0*/  @!P6 PRMT R226, R29, 0x5410, RZ ;  /* 0x000054101de2e816 */ /* 0x000fe200000000ff */
[----:B------:R-:W-:Y:S01]  /*f9c0*/  FADD.FTZ R169, R230, R169 ;  /* 0x000000a9e6a97221 */ /* 0x000fe20000010000 */
[----:B------:R-:W-:Y:S01]  /*f9d0*/  PRMT R29, R220, 0x5410, R219 ;  /* 0x00005410dc1d7816 */ /* 0x000fe200000000db */
[-C--:B------:R-:W-:Y:S01]  /*f9e0*/  FMUL.FTZ R143, R143, R176.reuse ;  /* 0x000000b08f8f7220 */ /* 0x080fe20000410000 */
[----:B------:R-:W-:Y:S01]  /*f9f0*/  @!P3 PRMT R219, R28, 0x5410, RZ ;  /* 0x000054101cdbb816 */ /* 0x000fe200000000ff */
[----:B------:R-:W-:Y:S01]  /*fa00*/  FMUL.FTZ R146, R146, R176 ;  /* 0x000000b092927220 */ /* 0x000fe20000410000 */
[----:B------:R-:W-:Y:S01]  /*fa10*/  PRMT R28, R222, 0x5410, R221 ;  /* 0x00005410de1c7816 */ /* 0x000fe200000000dd */
[----:B------:R-:W-:Y:S01]  /*fa20*/  @!P4 HADD2 R167, -R220.H0_H0, -RZ.H0_H0 ;  /* 0xa00000ffdca7c230 */ /* 0x000fe20000000900 */
[----:B------:R-:W-:Y:S01]  /*fa30*/  @!P1 PRMT R221, R165, 0x5410, RZ ;  /* 0x00005410a5dd9816 */ /* 0x000fe200000000ff */
[----:B------:R-:W-:Y:S01]  /*fa40*/  FADD.FTZ R165, R186, R169 ;  /* 0x000000a9baa57221 */ /* 0x000fe20000010000 */
[----:B------:R-:W-:Y:S01]  /*fa50*/  @!P5 PRMT R225, R168, 0x5410, RZ ;  /* 0x00005410a8e1d816 */ /* 0x000fe200000000ff */
[----:B------:R-:W-:Y:S01]  /*fa60*/  IMAD.WIDE.U32 R168, R214, -0x326172a9, RZ ;  /* 0xcd9e8d57d6a87825 */ /* 0x000fe200078e00ff */
[----:B------:R-:W-:Y:S01]  /*fa70*/  @!P2 HADD2 R166, -R222.H0_H0, -RZ.H0_H0 ;  /* 0xa00000ffdea6a230 */ /* 0x000fe20000000900 */
[----:B------:R-:W-:-:S02]  /*fa80*/  @!P4 PRMT R220, R167, 0x5410, RZ ;  /* 0x00005410a7dcc816 */ /* 0x000fc400000000ff */
[-C--:B------:R-:W-:Y:S01]  /*fa90*/  FMUL.FTZ R147, R147, R176.reuse ;  /* 0x000000b093937220 */ /* 0x080fe20000410000 */
[----:B------:R-:W-:Y:S01]  /*faa0*/  LOP3.LUT R167, R169, UR4, R34, 0x96, !PT ;  /* 0x00000004a9a77c12 */ /* 0x000fe2000f8e9622 */
[----:B------:R-:W-:Y:S01]  /*fab0*/  FADD.FTZ R216, R231, R216 ;  /* 0x000000d8e7d87221 */ /* 0x000fe20000010000 */
[----:B------:R-:W-:Y:S01]  /*fac0*/  @!P2 PRMT R222, R166, 0x5410, RZ ;  /* 0x00005410a6dea816 */ /* 0x000fe200000000ff */
        /* <DEDUP_REMOVED lines=56> */
[----:B------:R-:W-:Y:S01]  /*fe50*/  MUFU.EX2 R183, R183 ;  /* 0x000000b700b77308 */ /* 0x000fe20000000800 */
[----:B------:R-:W-:Y:S02]  /*fe60*/  FADD.FTZ R166, R211, R216 ;  /* 0x000000d8d3a67221 */ /* 0x000fe40000010000 */
[----:B------:R-:W-:-:S05]  /*fe70*/  FFMA.FTZ R178, R11, c[0x0][0x23c], -R178 ;  /* 0x00008f000bb27a23 */ /* 0x000fca00000108b2 */
[----:B------:R-:W1:Y:S01]  /*fe80*/  MUFU.EX2 R182, R182 ;  /* 0x000000b600b67308 */ /* 0x000e620000000800 */
[----:B------:R-:W-:Y:S01]  /*fe90*/  IMAD.WIDE.U32 R216, R167, -0x2daee0ad, RZ ;  /* 0xd2511f53a7d87825 */ /* 0x000fe200078e00ff */
[----:B------:R-:W-:-:S06]  /*fea0*/  LOP3.LUT R211, R19, UR15, R168, 0x96, !PT ;  /* 0x0000000f13d37c12 */ /* 0x000fcc000f8e96a8 */
[----:B------:R-:W-:Y:S01]  /*feb0*/  MUFU.EX2 R179, R179 ;  /* 0x000000b300b37308 */ /* 0x000fe20000000800 */
[----:B------:R-:W-:Y:S01]  /*fec0*/  LOP3.LUT R167, R217, UR14, R32, 0x96, !PT ;  /* 0x0000000ed9a77c12 */ /* 0x000fe2000f8e9620 */
[----:B------:R-:W-:-:S06]  /*fed0*/  IMAD.WIDE.U32 R214, R211, -0x2daee0ad, RZ ;  /* 0xd2511f53d3d67825 */ /* 0x000fcc00078e00ff */
[----:B------:R-:W-:Y:S01]  /*fee0*/  MUFU.EX2 R235, R235 ;  /* 0x000000eb00eb7308 */ /* 0x000fe20000000800 */
[----:B------:R-:W-:Y:S01]  /*fef0*/  IMAD.WIDE.U32 R230, R167, -0x326172a9, RZ ;  /* 0xcd9e8d57a7e67825 */ /* 0x000fe200078e00ff */
[----:B------:R-:W-:-:S06]  /*ff00*/  LOP3.LUT R167, R215, UR12, R216, 0x96, !PT ;  /* 0x0000000cd7a77c12 */ /* 0x000fcc000f8e96d8 */
[----:B------:R-:W-:Y:S01]  /*ff10*/  MUFU.EX2 R238, R238 ;  /* 0x000000ee00ee7308 */ /* 0x000fe20000000800 */
[----:B------:R-:W-:Y:S01]  /*ff20*/  LOP3.LUT R211, R231, UR13, R18, 0x96, !PT ;  /* 0x0000000de7d37c12 */ /* 0x000fe2000f8e9612 */
[----:B------:R-:W-:-:S06]  /*ff30*/  FFMA.FTZ R177, R0, c[0x0][0x23c], -R177 ;  /* 0x00008f0000b17a23 */ /* 0x000fcc00000108b1 */
[----:B------:R-:W-:Y:S01]  /*ff40*/  MUFU.EX2 R237, R237 ;  /* 0x000000ed00ed7308 */ /* 0x000fe20000000800 */
[----:B------:R-:W-:-:S07]  /*ff50*/  IMAD.WIDE.U32 R216, R211, -0x2daee0ad, RZ ;  /* 0xd2511f53d3d87825 */ /* 0x000fce00078e00ff */
[----:B------:R-:W-:Y:S01]  /*ff60*/  MUFU.EX2 R236, R236 ;  /* 0x000000ec00ec7308 */ /* 0x000fe20000000800 */
[----:B------:R-:W-:Y:S01]  /*ff70*/  LOP3.LUT R211, R217, UR10, R214, 0x96, !PT ;  /* 0x0000000ad9d37c12 */ /* 0x000fe2000f8e96d6 */
[----:B------:R-:W-:-:S06]  /*ff80*/  IMAD.WIDE.U32 R214, R167, -0x326172a9, RZ ;  /* 0xcd9e8d57a7d67825 */ /* 0x000fcc00078e00ff */
[----:B------:R-:W-:Y:S01]  /*ff90*/  MUFU.EX2 R234, R234 ;  /* 0x000000ea00ea7308 */ /* 0x000fe20000000800 */
[----:B------:R-:W-:Y:S01]  /*ffa0*/  LOP3.LUT R230, R215, UR11, R230, 0x96, !PT ;  /* 0x0000000bd7e67c12 */ /* 0x000fe2000f8e96e6 */
[----:B------:R2:W-:Y:S04]  /*ffb0*/  STG.E.U16 [R16.64+-0x100], R241 ;  /* 0xffff00f110007986 */ /* 0x0005e8000c101518 */
[----:B------:R-:W-:Y:S01]  /*ffc0*/  IMAD.WIDE.U32 R230, R230, -0x2daee0ad, RZ ;  /* 0xd2511f53e6e67825 */ /* 0x000fe200078e00ff */
[----:B------:R3:W-:Y:S04]  /*ffd0*/  STG.E.U16 [R16.64+-0xfe], R240 ;  /* 0xffff02f010007986 */ /* 0x0007e8000c101518 */
[----:B------:R-:W-:Y:S01]  /*ffe0*/  LOP3.LUT R167, R231, UR8, R216, 0x96, !PT ;  /* 0x00000008e7a77c12 */ /* 0x000fe2000f8e96d8 */
[----:B------:R-:W-:Y:S01]  /*fff0*/  IMAD.WIDE.U32 R186, R211, -0x326172a9, RZ ;  /* 0xcd9e8d57d3ba7825 */ /* 0x000fe200078e00ff */
[----:B------:R-:W-:Y:S01]  /*10000*/  MUFU.EX2 R232, R232 ;  /* 0x000000e800e87308 */ /* 0x000fe20000000800 */
[----:B------:R4:W5:Y:S02]  /*10010*/  LDL.LU.64 R190, [R1+0x80] ;  /* 0x0000800001be7983 */ /* 0x0009640000300a00 */
[----:B------:R-:W-:Y:S01]  /*10020*/  IMAD.WIDE.U32 R216, R167, -0x326172a9, RZ ;  /* 0xcd9e8d57a7d87825 */ /* 0x000fe200078e00ff */
[----:B------:R-:W-:Y:S01]  /*10030*/  LOP3.LUT R214, R187, UR9, R214, 0x96, !PT ;  /* 0x00000009bbd67c12 */ /* 0x000fe2000f8e96d6 */
[----:B------:R4:W5:Y:S03]  /*10040*/  LDL.LU R189, [R1+0x78] ;  /* 0x0000780001bd7983 */ /* 0x0009660000300800 */
[----:B------:R-:W-:Y:S01]  /*10050*/  LOP3.LUT R167, R217, UR5, R186, 0x96, !PT ;  /* 0x00000005d9a77c12 */ /* 0x000fe2000f8e96ba */
[----:B------:R-:W-:Y:S01]  /*10060*/  FADD.FTZ R176, R172, R165 ;  /* 0x000000a5acb07221 */ /* 0x000fe20000010000 */
[----:B-1----:R-:W-:Y:S01]  /*10070*/  F2FP.PACK_AB R218, R182, R183 ;  /* 0x000000b7b6da723e */ /* 0x002fe200000000ff */
[----:B------:R-:W-:Y:S01]  /*10080*/  IMAD.MOV.U32 R231, RZ, RZ, R184 ;  /* 0x000000ffffe77224 */ /* 0x000fe200078e00b8 */
[----:B------:R-:W-:Y:S01]  /*10090*/  LOP3.LUT R211, R167, 0xff, RZ, 0xc0, !PT ;  /* 0x000000ffa7d37812 */ /* 0x000fe200078ec0ff */
[----:B------:R-:W-:Y:S01]  /*100a0*/  MUFU.EX2 R233, R233 ;  /* 0x000000e900e97308 */ /* 0x000fe20000000800 */
[----:B------:R-:W-:Y:S01]  /*100b0*/  LOP3.LUT R34, R169, UR4, R34, 0x96, !PT ;  /* 0x00000004a9227c12 */ /* 0x000fe2000f8e9622 */
[----:B------:R4:W5:Y:S01]  /*100c0*/  LDL.LU R188, [R1+0x74] ;  /* 0x0000740001bc7983 */ /* 0x0009620000300800 */
[----:B------:R-:W-:-:S02]  /*100d0*/  ISETP.GE.U32.AND P3, PT, R243, R211, PT ;  /* 0x000000d3f300720c */ /* 0x000fc40003f66070 */
[----:B------:R-:W-:Y:S01]  /*100e0*/  LOP3.LUT R211, R167, 0xffff, RZ, 0xc0, !PT ;  /* 0x0000ffffa7d37812 */ /* 0x000fe200078ec0ff */
[----:B------:R-:W-:Y:S01]  /*100f0*/  FADD.FTZ R176, R35, R176 ;  /* 0x000000b023b07221 */ /* 0x000fe20000010000 */
[----:B------:R-:W-:Y:S01]  /*10100*/  LOP3.LUT R168, R19, UR15, R168, 0x96, !PT ;  /* 0x0000000f13a87c12 */ /* 0x000fe2000f8e96a8 */
[----:B--2---:R-:W-:Y:S01]  /*10110*/  IMAD.MOV.U32 R241, RZ, RZ, c[0x0][0x228] ;  /* 0x00008a00fff17624 */ /* 0x004fe200078e00ff */
[----:B------:R-:W-:Y:S01]  /*10120*/  SHF.R.U32.HI R211, RZ, 0x8, R211 ;  /* 0x00000008ffd37819 */ /* 0x000fe200000116d3 */
[----:B------:R4:W5:Y:S03]  /*10130*/  LDL.LU R185, [R1+0x70] ;  /* 0x0000700001b97983 */ /* 0x0009660000300800 */
[----:B------:R-:W-:Y:S01]  /*10140*/  LOP3.LUT R211, R211, 0xffff, RZ, 0xc0, !PT ;  /* 0x0000ffffd3d37812 */ /* 0x000fe200078ec0ff */
[----:B------:R-:W-:Y:S01]  /*10150*/  FADD.FTZ R183, R183, R176 ;  /* 0x000000b0b7b77221 */ /* 0x000fe20000010000 */
[----:B------:R4:W5:Y:S02]  /*10160*/  LDL.LU.64 R186, [R1+0x68] ;  /* 0x0000680001ba7983 */ /* 0x0009640000300a00 */
[----:B------:R-:W-:-:S02]  /*10170*/  ISETP.GE.U32.AND P5, PT, R243, R211, PT ;  /* 0x000000d3f300720c */ /* 0x000fc40003fa6070 */
[--C-:B------:R-:W-:Y:S02]  /*10180*/  SHF.R.U32.HI R211, RZ, 0x10, R167.reuse ;  /* 0x00000010ffd37819 */ /* 0x100fe400000116a7 */
[----:B------:R-:W-:Y:S02]  /*10190*/  SHF.R.U32.HI R167, RZ, 0x18, R167 ;  /* 0x00000018ffa77819 */ /* 0x000fe400000116a7 */
[----:B------:R-:W-:Y:S02]  /*101a0*/  LOP3.LUT R211, R211, 0xff, RZ, 0xc0, !PT ;  /* 0x000000ffd3d37812 */ /* 0x000fe400078ec0ff */
[C---:B------:R-:W-:Y:S02]  /*101b0*/  ISETP.GE.U32.AND P4, PT, R243.reuse, R167, PT ;  /* 0x000000a7f300720c */ /* 0x040fe40003f86070 */
[----:B------:R-:W-:Y:S02]  /*101c0*/  LOP3.LUT R167, R216, 0xff, RZ, 0xc0, !PT ;  /* 0x000000ffd8a77812 */ /* 0x000fe400078ec0ff */
[----:B------:R-:W-:-:S02]  /*101d0*/  ISETP.GE.U32.AND P6, PT, R243, R211, PT ;  /* 0x000000d3f300720c */ /* 0x000fc40003fc6070 */
[C---:B------:R-:W-:Y:S02]  /*101e0*/  ISETP.GE.U32.AND P2, PT, R243.reuse, R167, PT ;  /* 0x000000a7f300720c */ /* 0x040fe40003f46070 */
[--C-:B------:R-:W-:Y:S02]  /*101f0*/  SHF.R.U32.HI R167, RZ, 0x18, R216.reuse ;  /* 0x00000018ffa77819 */ /* 0x100fe400000116d8 */
[----:B------:R-:W-:Y:S02]  /*10200*/  LOP3.LUT R211, R216, 0xffff, RZ, 0xc0, !PT ;  /* 0x0000ffffd8d37812 */ /* 0x000fe400078ec0ff */
[----:B------:R-:W-:Y:S02]  /*10210*/  ISETP.GE.U32.AND P1, PT, R243, R167, PT ;  /* 0x000000a7f300720c */ /* 0x000fe40003f26070 */
[----:B------:R-:W1:Y:S01]  /*10220*/  MUFU.EX2 R167, R212 ;  /* 0x000000d400a77308 */ /* 0x000e620000000800 */
[----:B------:R-:W-:Y:S02]  /*10230*/  SHF.R.U32.HI R217, RZ, 0x10, R216 ;  /* 0x00000010ffd97819 */ /* 0x000fe400000116d8 */
[----:B------:R-:W-:-:S02]  /*10240*/  SHF.R.U32.HI R211, RZ, 0x8, R211 ;  /* 0x00000008ffd37819 */ /* 0x000fc400000116d3 */
[----:B------:R-:W-:Y:S02]  /*10250*/  LOP3.LUT R217, R217, 0xff, RZ, 0xc0, !PT ;  /* 0x000000ffd9d97812 */ /* 0x000fe400078ec0ff */
[----:B------:R-:W-:Y:S02]  /*10260*/  LOP3.LUT R211, R211, 0xffff, RZ, 0xc0, !PT ;  /* 0x0000ffffd3d37812 */ /* 0x000fe400078ec0ff */
[----:B-1----:R-:W-:Y:S01]  /*10270*/  F2FP.PACK_AB R216, R167, R213 ;  /* 0x000000d5a7d8723e */ /* 0x002fe200000000ff */
[----:B------:R-:W-:-:S03]  /*10280*/  FADD.FTZ R212, R171, R166 ;  /* 0x000000a6abd47221 */ /* 0x000fc60000010000 */
[----:B------:R-:W-:Y:S01]  /*10290*/  PRMT R215, R216, 0x7632, R215 ;  /* 0x00007632d8d77816 */ /* 0x000fe200000000d7 */
[----:B------:R-:W-:-:S03]  /*102a0*/  @!P3 HADD2 R164, -R216.H0_H0, -RZ.H0_H0 ;  /* 0xa00000ffd8a4b230 */ /* 0x000fc60000000900 */
[----:B------:R-:W-:Y:S01]  /*102b0*/  PRMT R171, R216, 0x5410, R215 ;  /* 0x00005410d8ab7816 */ /* 0x000fe200000000d7 */
[----:B------:R-:W-:Y:S01]  /*102c0*/  @!P5 HADD2 R33, -R215.H0_H0, -RZ.H0_H0 ;  /* 0xa00000ffd721d230 */ /* 0x000fe20000000900 */
[----:B------:R-:W-:Y:S01]  /*102d0*/  @!P3 PRMT R216, R164, 0x5410, RZ ;  /* 0x00005410a4d8b816 */ /* 0x000fe200000000ff */
[----:B------:R-:W-:Y:S01]  /*102e0*/  IMAD.WIDE.U32 R164, R214, -0x2daee0ad, RZ ;  /* 0xd2511f53d6a47825 */ /* 0x000fe200078e00ff */
[----:B------:R-:W-:Y:S02]  /*102f0*/  ISETP.GE.U32.AND P3, PT, R243, R217, PT ;  /* 0x000000d9f300720c */ /* 0x000fe40003f66070 */
[----:B------:R-:W-:Y:S01]  /*10300*/  @!P5 PRMT R215, R33, 0x5410, RZ ;  /* 0x0000541021d7d816 */ /* 0x000fe200000000ff */
[----:B------:R-:W-:Y:S01]  /*10310*/  IMAD.MOV.U32 R33, RZ, RZ, R231 ;  /* 0x000000ffff217224 */ /* 0x000fe200078e00e7 */
[----:B------:R-:W-:Y:S01]  /*10320*/  LOP3.LUT R230, R165, UR7, R230, 0x96, !PT ;  /* 0x00000007a5e67c12 */ /* 0x000fe2000f8e96e6 */
[----:B------:R-:W-:Y:S01]  /*10330*/  MUFU.EX2 R231, R180 ;  /* 0x000000b400e77308 */ /* 0x000fe20000000800 */
[----:B------:R-:W-:Y:S01]  /*10340*/  LOP3.LUT R184, R164, 0xff, RZ, 0xc0, !PT ;  /* 0x000000ffa4b87812 */ /* 0x000fe200078ec0ff */
[----:B------:R-:W-:Y:S01]  /*10350*/  FADD.FTZ R214, R170, R212 ;  /* 0x000000d4aad67221 */ /* 0x000fe20000010000 */
[----:B------:R-:W-:-:S02]  /*10360*/  LOP3.LUT R165, R164, 0xffff, RZ, 0xc0, !PT ;  /* 0x0000ffffa4a57812 */ /* 0x000fc400078ec0ff */
[--C-:B------:R-:W-:Y:S02]  /*10370*/  SHF.R.U32.HI R166, RZ, 0x10, R164.reuse ;  /* 0x00000010ffa67819 */ /* 0x100fe400000116a4 */
[----:B------:R-:W-:Y:S02]  /*10380*/  SHF.R.U32.HI R172, RZ, 0x18, R164 ;  /* 0x00000018ffac7819 */ /* 0x000fe400000116a4 */
[----:B------:R-:W1:Y:S01]  /*10390*/  MUFU.EX2 R164, R181 ;  /* 0x000000b500a47308 */ /* 0x000e620000000800 */
[----:B------:R-:W-:Y:S02]  /*103a0*/  ISETP.GE.U32.AND P5, PT, R243, R211, PT ;  /* 0x000000d3f300720c */ /* 0x000fe40003fa6070 */
[----:B------:R-:W-:Y:S01]  /*103b0*/  PRMT R217, R218, 0x7632, R217 ;  /* 0x00007632dad97816 */ /* 0x000fe200000000d9 */
[----:B------:R-:W-:-:S03]  /*103c0*/  @!P6 HADD2 R27, -R218.H0_H0, -RZ.H0_H0 ;  /* 0xa00000ffda1be230 */ /* 0x000fc60000000900 */
[----:B------:R-:W-:Y:S01]  /*103d0*/  PRMT R170, R218, 0x5410, R217 ;  /* 0x00005410daaa7816 */ /* 0x000fe200000000d9 */
[----:B------:R-:W-:Y:S01]  /*103e0*/  @!P4 HADD2 R31, -R217.H0_H0, -RZ.H0_H0 ;  /* 0xa00000ffd91fc230 */ /* 0x000fe20000000900 */
[----:B-1----:R-:W-:-:S04]  /*103f0*/  F2FP.PACK_AB R212, R231, R164 ;  /* 0x000000a4e7d4723e */ /* 0x002fc800000000ff */
[----:B------:R-:W-:Y:S02]  /*10400*/  @!P4 PRMT R217, R31, 0x5410, RZ ;  /* 0x000054101fd9c816 */ /* 0x000fe400000000ff */
[C---:B------:R-:W-:Y:S01]  /*10410*/  PRMT R211, R212.reuse, 0x7632, R211 ;  /* 0x00007632d4d37816 */ /* 0x040fe200000000d3 */
[----:B------:R-:W-:Y:S01]  /*10420*/  @!P2 HADD2 R26, -R212.H0_H0, -RZ.H0_H0 ;  /* 0xa00000ffd41aa230 */ /* 0x000fe20000000900 */
[----:B------:R-:W-:Y:S02]  /*10430*/  @!P6 PRMT R218, R27, 0x5410, RZ ;  /* 0x000054101bdae816 */ /* 0x000fe400000000ff */
[----:B------:R-:W-:Y:S01]  /*10440*/  SHF.R.U32.HI R31, RZ, 0x10, R230 ;  /* 0x00000010ff1f7819 */ /* 0x000fe200000116e6 */
[----:B------:R-:W-:Y:S01]  /*10450*/  @!P5 HADD2 R25, -R211.H0_H0, -RZ.H0_H0 ;  /* 0xa00000ffd319d230 */ /* 0x000fe20000000900 */
[----:B------:R-:W-:Y:S01]  /*10460*/  FADD.FTZ R27, R213, R214 ;  /* 0x000000d6d51b7221 */ /* 0x000fe20000010000 */
[----:B------:R-:W-:Y:S02]  /*10470*/  PRMT R35, R212, 0x5410, R211 ;  /* 0x00005410d4237816 */ /* 0x000fe400000000d3 */
[----:B------:R-:W-:-:S02]  /*10480*/  F2FP.PACK_AB R214, R235, R179 ;  /* 0x000000b3ebd6723e */ /* 0x000fc400000000ff */
[----:B------:R-:W-:Y:S02]  /*10490*/  @!P2 PRMT R212, R26, 0x5410, RZ ;  /* 0x000054101ad4a816 */ /* 0x000fe400000000ff */
[----:B------:R-:W-:Y:S02]  /*104a0*/  @!P5 PRMT R211, R25, 0x5410, RZ ;  /* 0x0000541019d3d816 */ /* 0x000fe400000000ff */
[C---:B------:R-:W-:Y:S02]  /*104b0*/  LOP3.LUT R26, R230.reuse, 0xff, RZ, 0xc0, !PT ;  /* 0x000000ffe61a7812 */ /* 0x040fe400078ec0ff */
[----:B------:R-:W-:Y:S02]  /*104c0*/  SHF.R.U32.HI R25, RZ, 0x18, R230 ;  /* 0x00000018ff197819 */ /* 0x000fe400000116e6 */
[----:B------:R-:W-:Y:S02]  /*104d0*/  LOP3.LUT R31, R31, 0xff, RZ, 0xc0, !PT ;  /* 0x000000ff1f1f7812 */ /* 0x000fe400078ec0ff */
[----:B------:R-:W-:Y:S01]  /*104e0*/  LOP3.LUT R230, R230, 0xffff, RZ, 0xc0, !PT ;  /* 0x0000ffffe6e67812 */ /* 0x000fe200078ec0ff */
[----:B------:R-:W-:Y:S01]  /*104f0*/  @!P3 HADD2 R22, -R214.H0_H0, -RZ.H0_H0 ;  /* 0xa00000ffd616b230 */ /* 0x000fe20000000900 */
[----:B------:R-:W-:-:S02]  /*10500*/  PRMT R213, R214, 0x7632, R213 ;  /* 0x00007632d6d57816 */ /* 0x000fc400000000d5 */
[----:B------:R-:W-:Y:S01]  /*10510*/  ISETP.GE.U32.AND P6, PT, R243, R31, PT ;  /* 0x0000001ff300720c */ /* 0x000fe20003fc6070 */
[----:B------:R-:W-:Y:S01]  /*10520*/  IMAD.MOV.U32 R31, RZ, RZ, R33 ;  /* 0x000000ffff1f7224 */ /* 0x000fe200078e0021 */
[----:B------:R-:W-:Y:S02]  /*10530*/  SHF.R.U32.HI R230, RZ, 0x8, R230 ;  /* 0x00000008ffe67819 */ /* 0x000fe400000116e6 */
[----:B------:R-:W-:Y:S02]  /*10540*/  PRMT R33, R214, 0x5410, R213 ;  /* 0x00005410d6217816 */ /* 0x000fe400000000d5 */
[----:B------:R-:W-:Y:S02]  /*10550*/  @!P3 PRMT R214, R22, 0x5410, RZ ;  /* 0x0000541016d6b816 */ /* 0x000fe400000000ff */
[----:B------:R-:W-:Y:S02]  /*10560*/  LOP3.LUT R22, R230, 0xffff, RZ, 0xc0, !PT ;  /* 0x0000ffffe6167812 */ /* 0x000fe400078ec0ff */
[----:B------:R-:W-:-:S02]  /*10570*/  F2FP.PACK_AB R181, R237, R238 ;  /* 0x000000eeedb5723e */ /* 0x000fc400000000ff */
[C---:B------:R-:W-:Y:S02]  /*10580*/  ISETP.GE.U32.AND P3, PT, R243.reuse, R22, PT ;  /* 0x00000016f300720c */ /* 0x040fe40003f66070 */
[----:B------:R-:W-:Y:S02]  /*10590*/  ISETP.GE.U32.AND P2, PT, R243, R26, PT ;  /* 0x0000001af300720c */ /* 0x000fe40003f46070 */
[----:B------:R-:W-:Y:S01]  /*105a0*/  PRMT R180, R181, 0x7632, R180 ;  /* 0x00007632b5b47816 */ /* 0x000fe200000000b4 */
[----:B------:R-:W-:Y:S01]  /*105b0*/  @!P1 HADD2 R23, -R213.H0_H0, -RZ.H0_H0 ;  /* 0xa00000ffd5179230 */ /* 0x000fe20000000900 */
[----:B------:R-:W-:Y:S02]  /*105c0*/  LOP3.LUT R166, R166, 0xff, RZ, 0xc0, !PT ;  /* 0x000000ffa6a67812 */ /* 0x000fe400078ec0ff */
[----:B------:R-:W-:Y:S02]  /*105d0*/  SHF.R.U32.HI R165, RZ, 0x8, R165 ;  /* 0x00000008ffa57819 */ /* 0x000fe400000116a5 */
[----:B------:R-:W-:-:S02]  /*105e0*/  @!P1 PRMT R213, R23, 0x5410, RZ ;  /* 0x0000541017d59816 */ /* 0x000fc400000000ff */
[C---:B------:R-:W-:Y:S01]  /*105f0*/  ISETP.GE.U32.AND P4, PT, R243.reuse, R184, PT ;  /* 0x000000b8f300720c */ /* 0x040fe20003f86070 */
[----:B------:R-:W-:Y:S01]  /*10600*/  @!P3 HADD2 R0, -R180.H0_H0, -RZ.H0_H0 ;  /* 0xa00000ffb400b230 */ /* 0x000fe20000000900 */
[----:B------:R-:W-:Y:S01]  /*10610*/  ISETP.GE.U32.AND P1, PT, R243, R172, PT ;  /* 0x000000acf300720c */ /* 0x000fe20003f26070 */
[----:B------:R-:W-:Y:S01]  /*10620*/  @!P2 HADD2 R11, -R181.H0_H0, -RZ.H0_H0 ;  /* 0xa00000ffb50ba230 */ /* 0x000fe20000000900 */
[----:B------:R-:W-:Y:S01]  /*10630*/  PRMT R172, R181, 0x5410, R180 ;  /* 0x00005410b5ac7816 */ /* 0x000fe200000000b4 */
[----:B------:R-:W-:Y:S01]  /*10640*/  FADD.FTZ R230, R182, R183 ;  /* 0x000000b7b6e67221 */ /* 0x000fe20000010000 */
[----:B------:R-:W-:Y:S02]  /*10650*/  @!P3 PRMT R180, R0, 0x5410, RZ ;  /* 0x0000541000b4b816 */ /* 0x000fe400000000ff */
[----:B------:R-:W-:Y:S01]  /*10660*/  LOP3.LUT R165, R165, 0xffff, RZ, 0xc0, !PT ;  /* 0x0000ffffa5a57812 */ /* 0x000fe200078ec0ff */
[----:B------:R-:W1:Y:S01]  /*10670*/  MUFU.EX2 R0, R177 ;  /* 0x000000b100007308 */ /* 0x000e620000000800 */
[----:B------:R-:W-:Y:S01]  /*10680*/  @!P2 PRMT R181, R11, 0x5410, RZ ;  /* 0x000054100bb5a816 */ /* 0x000fe200000000ff */
[----:B------:R-:W-:Y:S01]  /*10690*/  FADD.FTZ R167, R167, R27 ;  /* 0x0000001ba7a77221 */ /* 0x000fe20000010000 */
[----:B------:R-:W-:Y:S01]  /*106a0*/  ISETP.GE.U32.AND P5, PT, R243, R25, PT ;  /* 0x00000019f300720c */ /* 0x000fe20003fa6070 */
[----:B------:R-:W-:Y:S01]  /*106b0*/  IMAD.MOV.U32 R23, RZ, RZ, R15 ;  /* 0x000000ffff177224 */ /* 0x000fe200078e000f */
[----:B------:R4:W5:Y:S01]  /*106c0*/  LDL.LU R184, [R1+0x60] ;  /* 0x0000600001b87983 */ /* 0x0009620000300800 */
[----:B------:R-:W-:-:S02]  /*106d0*/  IMAD.MOV.U32 R22, RZ, RZ, R14 ;  /* 0x000000ffff167224 */ /* 0x000fc400078e000e */
[----:B------:R2:W2:Y:S01]  /*106e0*/  MUFU.EX2 R11, R178 ;  /* 0x000000b2000b7308 */ /* 0x0004a20000000800 */
[----:B------:R-:W-:Y:S01]  /*106f0*/  ISETP.GE.U32.AND P2, PT, R243, R166, PT ;  /* 0x000000a6f300720c */ /* 0x000fe20003f46070 */
[----:B------:R-:W-:Y:S01]  /*10700*/  FADD.FTZ R230, R179, R230 ;  /* 0x000000e6b3e67221 */ /* 0x000fe20000010000 */
[----:B------:R-:W-:Y:S01]  /*10710*/  ISETP.GE.U32.AND P3, PT, R243, R165, PT ;  /* 0x000000a5f300720c */ /* 0x000fe20003f66070 */
[----:B------:R-:W-:Y:S01]  /*10720*/  FADD.FTZ R167, R164, R167 ;  /* 0x000000a7a4a77221 */ /* 0x000fe20000010000 */
[----:B------:R-:W-:Y:S01]  /*10730*/  F2FP.PACK_AB R183, R233, R234 ;  /* 0x000000eae9b7723e */ /* 0x000fe200000000ff */
[----:B------:R-:W-:Y:S01]  /*10740*/  IMAD.SHL.U32 R241, R241, 0x8, RZ ;  /* 0x00000008f1f17824 */ /* 0x000fe200078e00ff */
[----:B------:R4:W5:Y:S01]  /*10750*/  LDL.LU.64 R14, [R1+0x58] ;  /* 0x00005800010e7983 */ /* 0x0009620000300a00 */
[----:B-1----:R-:W-:Y:S01]  /*10760*/  F2FP.PACK_AB R179, R0, R232 ;  /* 0x000000e800b3723e */ /* 0x002fe200000000ff */
[----:B------:R-:W-:Y:S01]  /*10770*/  FADD.FTZ R231, R231, R167 ;  /* 0x000000a7e7e77221 */ /* 0x000fe20000010000 */
[----:B------:R-:W-:Y:S01]  /*10780*/  PRMT R182, R183, 0x7632, R182 ;  /* 0x00007632b7b67816 */ /* 0x000fe200000000b6 */
[----:B------:R-:W-:Y:S01]  /*10790*/  @!P6 HADD2 R21, -R183.H0_H0, -RZ.H0_H0 ;  /* 0xa00000ffb715e230 */ /* 0x000fe20000000900 */
[----:B---3--:R-:W-:-:S02]  /*107a0*/  IMAD.WIDE R240, R241, 0x2, R16 ;  /* 0x00000002f1f07825 */ /* 0x008fc400078e0210 */
[----:B------:R-:W-:Y:S01]  /*107b0*/  @!P2 HADD2 R5, -R179.H0_H0, -RZ.H0_H0 ;  /* 0xa00000ffb305a230 */ /* 0x000fe20000000900 */
[----:B------:R-:W-:Y:S01]  /*107c0*/  PRMT R166, R183, 0x5410, R182 ;  /* 0x00005410b7a67816 */ /* 0x000fe200000000b6 */
[----:B------:R-:W-:Y:S01]  /*107d0*/  @!P5 HADD2 R20, -R182.H0_H0, -RZ.H0_H0 ;  /* 0xa00000ffb614d230 */ /* 0x000fe20000000900 */
[----:B--2---:R-:W-:Y:S01]  /*107e0*/  PRMT R178, R179, 0x7632, R178 ;  /* 0x00007632b3b27816 */ /* 0x004fe200000000b2 */
[----:B------:R-:W-:Y:S01]  /*107f0*/  STG.E.U16 [R240.64+-0x100], R252 ;  /* 0xffff00fcf0007986 */ /* 0x000fe2000c101518 */
[----:B------:R-:W-:Y:S02]  /*10800*/  F2FP.PACK_AB R177, R11, R236 ;  /* 0x000000ec0bb1723e */ /* 0x000fe400000000ff */
[----:B------:R-:W-:Y:S01]  /*10810*/  PRMT R164, R179, 0x5410, R178 ;  /* 0x00005410b3a47816 */ /* 0x000fe200000000b2 */
[----:B------:R-:W-:Y:S01]  /*10820*/  @!P1 HADD2 R4, -R178.H0_H0, -RZ.H0_H0 ;  /* 0xa00000ffb2049230 */ /* 0x000fe20000000900 */
[----:B------:R-:W-:Y:S01]  /*10830*/  PRMT R176, R177, 0x7632, R176 ;  /* 0x00007632b1b07816 */ /* 0x000fe200000000b0 */
[----:B------:R-:W-:Y:S01]  /*10840*/  @!P4 HADD2 R7, -R177.H0_H0, -RZ.H0_H0 ;  /* 0xa00000ffb107c230 */ /* 0x000fe20000000900 */
[----:B------:R-:W-:Y:S01]  /*10850*/  @!P2 PRMT R179, R5, 0x5410, RZ ;  /* 0x0000541005b3a816 */ /* 0x000fe200000000ff */
[----:B------:R-:W-:Y:S01]  /*10860*/  STG.E.U16 [R240.64+-0xfe], R242 ;  /* 0xffff02f2f0007986 */ /* 0x000fe2000c101518 */
[----:B------:R-:W-:Y:S01]  /*10870*/  @!P1 PRMT R178, R4, 0x5410, RZ ;  /* 0x0000541004b29816 */ /* 0x000fe200000000ff */
[----:B------:R-:W-:Y:S01]  /*10880*/  @!P3 HADD2 R6, -R176.H0_H0, -RZ.H0_H0 ;  /* 0xa00000ffb006b230 */ /* 0x000fe20000000900 */
[----:B------:R-:W-:-:S02]  /*10890*/  LOP3.LUT R4, R23, UR14, R32, 0x96, !PT ;  /* 0x0000000e17047c12 */ /* 0x000fc4000f8e9620 */
[----:B------:R-:W-:Y:S02]  /*108a0*/  LOP3.LUT R5, R13, UR12, R22, 0x96, !PT ;  /* 0x0000000c0d057c12 */ /* 0x000fe4000f8e9616 */
[----:B------:R-:W-:Y:S01]  /*108b0*/  PRMT R165, R177, 0x5410, R176 ;  /* 0x00005410b1a57816 */ /* 0x000fe200000000b0 */
[----:B------:R-:W-:Y:S01]  /*108c0*/  IMAD.WIDE.U32 R26, R4, -0x326172a9, RZ ;  /* 0xcd9e8d57041a7825 */ /* 0x000fe200078e00ff */
[----:B------:R-:W-:Y:S02]  /*108d0*/  @!P4 PRMT R177, R7, 0x5410, RZ ;  /* 0x0000541007b1c816 */ /* 0x000fe400000000ff */
[----:B------:R-:W-:Y:S01]  /*108e0*/  @!P3 PRMT R176, R6, 0x5410, RZ ;  /* 0x0000541006b0b816 */ /* 0x000fe200000000ff */
[----:B------:R-:W-:Y:S01]  /*108f0*/  IMAD.WIDE.U32 R6, R5, -0x326172a9, RZ ;  /* 0xcd9e8d5705067825 */ /* 0x000fe200078e00ff */
[----:B------:R-:W-:Y:S02]  /*10900*/  LOP3.LUT R4, R27, UR13, R18, 0x96, !PT ;  /* 0x0000000d1b047c12 */ /* 0x000fe4000f8e9612 */
[----:B------:R-:W-:-:S02]  /*10910*/  @!P5 PRMT R182, R20, 0x5410, RZ ;  /* 0x0000541014b6d816 */ /* 0x000fc400000000ff */
[----:B------:R-:W-:Y:S01]  /*10920*/  LOP3.LUT R26, R7, UR11, R26, 0x96, !PT ;  /* 0x0000000b071a7c12 */ /* 0x000fe2000f8e961a */
[----:B------:R-:W-:Y:S01]  /*10930*/  IMAD.WIDE.U32 R22, R4, -0x2daee0ad, RZ ;  /* 0xd2511f5304167825 */ /* 0x000fe200078e00ff */
[----:B------:R-:W-:-:S03]  /*10940*/  @!P6 PRMT R183, R21, 0x5410, RZ ;  /* 0x0000541015b7e816 */ /* 0x000fc600000000ff */
[----:B------:R-:W-:Y:S01]  /*10950*/  IMAD.WIDE.U32 R26, R26, -0x2daee0ad, RZ ;  /* 0xd2511f531a1a7825 */ /* 0x000fe200078e00ff */
[----:B------:R-:W-:Y:S02]  /*10960*/  LOP3.LUT R4, R23, UR10, R12, 0x96, !PT ;  /* 0x0000000a17047c12 */ /* 0x000fe4000f8e960c */
[----:B------:R-:W-:Y:S01]  /*10970*/  PRMT R167, R243, 0x7054, R243 ;  /* 0x00007054f3a77816 */ /* 0x000fe200000000f3 */
[----:B------:R-:W-:Y:S01]  /*10980*/  STG.E.U16 [R16.64+-0xf0], R31 ;  /* 0xffff101f10007986 */ /* 0x000fe2000c101518 */
[----:B------:R-:W-:Y:S01]  /*10990*/  LOP3.LUT R22, R27, UR8, R22, 0x96, !PT ;  /* 0x000000081b167c12 */ /* 0x000fe2000f8e9616 */
[----:B------:R-:W-:-:S04]  /*109a0*/  IMAD.WIDE.U32 R4, R4, -0x326172a9, RZ ;  /* 0xcd9e8d5704047825 */ /* 0x000fc800078e00ff */
[----:B------:R-:W-:Y:S01]  /*109b0*/  FADD.FTZ R230, R235, R230 ;  /* 0x000000e6ebe67221 */ /* 0x000fe20000010000 */
[----:B------:R-:W-:Y:S01]  /*109c0*/  STG.E.U16 [R16.64+-0xee], R227 ;  /* 0xffff12e310007986 */ /* 0x000fe2000c101518 */
[----:B------:R-:W-:Y:S01]  /*109d0*/  IMAD.WIDE.U32 R22, R22, -0x326172a9, RZ ;  /* 0xcd9e8d5716167825 */ /* 0x000fe200078e00ff */
[----:B------:R-:W-:Y:S02]  /*109e0*/  LOP3.LUT R25, R5, UR9, R6, 0x96, !PT ;  /* 0x0000000905197c12 */ /* 0x000fe4000f8e9606 */
[----:B------:R4:W5:Y:S01]  /*109f0*/  LDL.LU.64 R12, [R1+0x50] ;  /* 0x00005000010c7983 */ /* 0x0009620000300a00 */
[----:B------:R-:W-:Y:S01]  /*10a00*/  FADD.FTZ R230, R234, R230 ;  /* 0x000000e6eae67221 */ /* 0x000fe20000010000 */
[----:B------:R-:W-:Y:S01]  /*10a10*/  LOP3.LUT R5, R23, UR5, R4, 0x96, !PT ;  /* 0x0000000517057c12 */ /* 0x000fe2000f8e9604 */
[----:B------:R-:W-:Y:S01]  /*10a20*/  FADD.FTZ R231, R238, R231 ;  /* 0x000000e7eee77221 */ /* 0x000fe20000010000 */
[----:B------:R-:W-:Y:S01]  /*10a30*/  SHF.R.U32.HI R20, RZ, 0x10, R22 ;  /* 0x00000010ff147819 */ /* 0x000fe20000011616 */
[----:B------:R-:W-:Y:S01]  /*10a40*/  FADD.FTZ R230, R233, R230 ;  /* 0x000000e6e9e67221 */ /* 0x000fe20000010000 */
[C---:B------:R-:W-:Y:S01]  /*10a50*/  LOP3.LUT R6, R5.reuse, 0xffff, RZ, 0xc0, !PT ;  /* 0x0000ffff05067812 */ /* 0x040fe200078ec0ff */
[----:B------:R-:W-:Y:S01]  /*10a60*/  STG.E.U16 [R240.64+-0xf0], R229 ;  /* 0xffff10e5f0007986 */ /* 0x000fe2000c101518 */
[----:B------:R-:W-:Y:S01]  /*10a70*/  LOP3.LUT R4, R5, 0xff, RZ, 0xc0, !PT ;  /* 0x000000ff05047812 */ /* 0x000fe200078ec0ff */
[----:B------:R-:W-:Y:S01]  /*10a80*/  FADD.FTZ R230, R232, R230 ;  /* 0x000000e6e8e67221 */ /* 0x000fe20000010000 */
[----:B------:R-:W-:Y:S01]  /*10a90*/  SHF.R.U32.HI R6, RZ, 0x8, R6 ;  /* 0x00000008ff067819 */ /* 0x000fe20000011606 */
[----:B------:R-:W-:Y:S01]  /*10aa0*/  STG.E.U16 [R240.64+-0xee], R228 ;  /* 0xffff12e4f0007986 */ /* 0x000fe2000c101518 */
[----:B------:R-:W-:Y:S01]  /*10ab0*/  LOP3.LUT R21, R22, 0xff, RZ, 0xc0, !PT ;  /* 0x000000ff16157812 */ /* 0x000fe200078ec0ff */
[----:B------:R-:W-:Y:S01]  /*10ac0*/  FADD.FTZ R231, R237, R231 ;  /* 0x000000e7ede77221 */ /* 0x000fe20000010000 */
[----:B------:R-:W-:Y:S01]  /*10ad0*/  PRMT R4, R4, 0x5410, R6 ;  /* 0x0000541004047816 */ /* 0x000fe20000000006 */
[----:B------:R-:W-:Y:S01]  /*10ae0*/  STG.E.U16 [R16.64+-0xe0], R224 ;  /* 0xffff20e010007986 */ /* 0x000fe2000c101518 */
[----:B------:R-:W-:Y:S01]  /*10af0*/  SHF.R.U32.HI R6, RZ, 0x10, R5 ;  /* 0x00000010ff067819 */ /* 0x000fe20000011605 */
[----:B------:R-:W-:Y:S01]  /*10b00*/  FADD.FTZ R231, R236, R231 ;  /* 0x000000e7ece77221 */ /* 0x000fe20000010000 */
[----:B------:R-:W-:Y:S01]  /*10b10*/  SHF.R.U32.HI R5, RZ, 0x18, R5 ;  /* 0x00000018ff057819 */ /* 0x000fe20000011605 */
[----:B------:R-:W-:Y:S01]  /*10b20*/  HSET2.LE.AND R4, R4, R167, PT ;  /* 0x000000a704047233 */ /* 0x000fe20003803000 */
[----:B------:R-:W-:Y:S01]  /*10b30*/  LOP3.LUT R6, R6, 0xff, RZ, 0xc0, !PT ;  /* 0x000000ff06067812 */ /* 0x000fe200078ec0ff */
[----:B------:R-:W-:Y:S01]  /*10b40*/  STG.E.U16 [R16.64+-0xde], R223 ;  /* 0xffff22df10007986 */ /* 0x000fe2000c101518 */
[----:B------:R-:W-:Y:S01]  /*10b50*/  LOP3.LUT R20, R20, 0xff, RZ, 0xc0, !PT ;  /* 0x000000ff14147812 */ /* 0x000fe200078ec0ff */
[----:B------:R-:W-:Y:S01]  /*10b60*/  @UP0 UIADD3 UR29, UR6, -0x4, URZ ;  /* 0xfffffffc061d0890 */ /* 0x000fe2000fffe03f */
[----:B------:R-:W-:Y:S01]  /*10b70*/  PRMT R5, R6, 0x5410, R5 ;  /* 0x0000541006057816 */ /* 0x000fe20000000005 */
[----:B------:R-:W-:Y:S01]  /*10b80*/  STG.E.U16 [R240.64+-0xe0], R226 ;  /* 0xffff20e2f0007986 */ /* 0x000fe2000c101518 */
[----:B------:R-:W-:-:S02]  /*10b90*/  LOP3.LUT R6, R22, 0xffff, RZ, 0xc0, !PT ;  /* 0x0000ffff16067812 */ /* 0x000fc400078ec0ff */
[----:B------:R-:W-:Y:S01]  /*10ba0*/  SHF.R.U32.HI R7, RZ, 0x18, R22 ;  /* 0x00000018ff077819 */ /* 0x000fe20000011616 */
[--C-:B------:R-:W-:Y:S01]  /*10bb0*/  HSET2.LE.AND R5, R5, R167.reuse, PT ;  /* 0x000000a705057233 */ /* 0x100fe20003803000 */
[----:B------:R-:W-:Y:S01]  /*10bc0*/  SHF.R.U32.HI R6, RZ, 0x8, R6 ;  /* 0x00000008ff067819 */ /* 0x000fe20000011606 */
[----:B------:R-:W-:Y:S01]  /*10bd0*/  STG.E.U16 [R240.64+-0xde], R225 ;  /* 0xffff22e1f0007986 */ /* 0x000fe2000c101518 */
[----:B------:R-:W-:Y:S02]  /*10be0*/  PRMT R7, R20, 0x5410, R7 ;  /* 0x0000541014077816 */ /* 0x000fe40000000007 */
[----:B------:R-:W-:Y:S01]  /*10bf0*/  PRMT R6, R21, 0x5410, R6 ;  /* 0x0000541015067816 */ /* 0x000fe20000000006 */
[----:B------:R-:W-:Y:S01]  /*10c00*/  STG.E.U16 [R16.64+-0xd0], R220 ;  /* 0xffff30dc10007986 */ /* 0x000fe2000c101518 */
[----:B------:R-:W-:Y:S01]  /*10c10*/  LOP3.LUT R4, R4, R239, RZ, 0xc0, !PT ;  /* 0x000000ef04047212 */ /* 0x000fe200078ec0ff */
[--C-:B------:R-:W-:Y:S01]  /*10c20*/  HSET2.LE.AND R7, R7, R167.reuse, PT ;  /* 0x000000a707077233 */ /* 0x100fe20003803000 */
[----:B------:R-:W-:Y:S01]  /*10c30*/  LOP3.LUT R5, R5, R175, RZ, 0xc0, !PT ;  /* 0x000000af05057212 */ /* 0x000fe200078ec0ff */
[----:B------:R-:W1:Y:S01]  /*10c40*/  LDSM.16.MT88.4 R20, [R204+0x18000] ;  /* 0x01800000cc14783b */ /* 0x000e620000004200 */
[----:B------:R-:W-:-:S02]  /*10c50*/  HSET2.LE.AND R6, R6, R167, PT ;  /* 0x000000a706067233 */ /* 0x000fc40003803000 */
[----:B------:R-:W-:Y:S01]  /*10c60*/  LOP3.LUT R7, R7, R173, RZ, 0xc0, !PT ;  /* 0x000000ad07077212 */ /* 0x000fe200078ec0ff */
[----:B------:R-:W-:Y:S02]  /*10c70*/  STG.E.U16 [R16.64+-0xce], R219 ;  /* 0xffff32db10007986 */ /* 0x000fe4000c101518 */
[----:B------:R-:W-:Y:S01]  /*10c80*/  LOP3.LUT R6, R6, R174, RZ, 0xc0, !PT ;  /* 0x000000ae06067212 */ /* 0x000fe200078ec0ff */
[----:B------:R-:W-:Y:S01]  /*10c90*/  IMAD.WIDE.U32 R174, R168, -0x2daee0ad, RZ ;  /* 0xd2511f53a8ae7825 */ /* 0x000fe200078e00ff */
        /* <DEDUP_REMOVED lines=8> */
[C---:B-1----:R-:W-:Y:S03]  /*10d20*/  HMMA.16816.F32 R132, R4.reuse, R20, R132 ;  /* 0x000000140484723c */ /* 0x042fe60000001884 */
[----:B------:R-:W-:Y:S04]  /*10d30*/  STG.E.U16 [R240.64+-0xb0], R214 ;  /* 0xffff50d6f0007986 */ /* 0x000fe8000c101518 */
[----:B------:R-:W-:Y:S01]  /*10d40*/  STG.E.U16 [R240.64+-0xae], R213 ;  /* 0xffff52d5f0007986 */ /* 0x000fe2000c101518 */
[C---:B------:R-:W-:Y:S03]  /*10d50*/  HMMA.16816.F32 R136, R4.reuse, R22, R136 ;  /* 0x000000160488723c */ /* 0x040fe60000001888 */
[----:B------:R-:W1:Y:S04]  /*10d60*/  LDSM.16.MT88.4 R20, [R202+0x18000] ;  /* 0x01800000ca14783b */ /* 0x000e680000004200 */
        /* <DEDUP_REMOVED lines=127> */
[----:B------:R-:W1:Y:S06]  /*11560*/  LDSM.16.MT88.4 R28, [R202+0x19000] ;  /* 0x01900000ca1c783b */ /* 0x000e6c0000004200 */
[----:B------:R-:W-:-:S05]  /*11570*/  IMAD.WIDE.U32 R4, R34, -0x2daee0ad, RZ ;  /* 0xd2511f5322047825 */ /* 0x000fca00078e00ff */
[----:B------:R-:W-:Y:S02]  /*11580*/  LOP3.LUT R32, R5, UR14, R32, 0x96, !PT ;  /* 0x0000000e05207c12 */ /* 0x000fe4000f8e9620 */
[----:B------:R-:W-:-:S03]  /*11590*/  LOP3.LUT R168, R175, UR12, R4, 0x96, !PT ;  /* 0x0000000cafa87c12 */ /* 0x000fc6000f8e9604 */
        /* <DEDUP_REMOVED lines=11> */
[----:B------:R-:W-:Y:S01]  /*11650*/  LOP3.LUT R4, R20, 0xffff, RZ, 0xc0, !PT ;  /* 0x0000ffff14047812 */ /* 0x000fe200078ec0ff */
[----:B------:R-:W-:Y:S01]  /*11660*/  IMAD.WIDE.U32 R168, R168, -0x2daee0ad, RZ ;  /* 0xd2511f53a8a87825 */ /* 0x000fe200078e00ff */
[----:B------:R-:W-:Y:S02]  /*11670*/  LOP3.LUT R19, R21, UR5, R174, 0x96, !PT ;  /* 0x0000000515137c12 */ /* 0x000fe4000f8e96ae */
[----:B------:R-:W-:Y:S02]  /*11680*/  SHF.R.U32.HI R4, RZ, 0x8, R4 ;  /* 0x00000008ff047819 */ /* 0x000fe40000011604 */
[----:B------:R-:W-:Y:S02]  /*11690*/  LOP3.LUT R6, R20, 0xff, RZ, 0xc0, !PT ;  /* 0x000000ff14067812 */ /* 0x000fe400078ec0ff */
[----:B------:R-:W-:Y:S02]  /*116a0*/  LOP3.LUT R7, R19, 0xffff, RZ, 0xc0, !PT ;  /* 0x0000ffff13077812 */ /* 0x000fe400078ec0ff */
[----:B------:R-:W-:-:S02]  /*116b0*/  PRMT R6, R6, 0x5410, R4 ;  /* 0x0000541006067816 */ /* 0x000fc40000000004 */
[----:B------:R-:W-:Y:S02]  /*116c0*/  SHF.R.U32.HI R7, RZ, 0x8, R7 ;  /* 0x00000008ff077819 */ /* 0x000fe40000011607 */
[----:B------:R-:W-:Y:S01]  /*116d0*/  LOP3.LUT R4, R19, 0xff, RZ, 0xc0, !PT ;  /* 0x000000ff13047812 */ /* 0x000fe200078ec0ff */
[--C-:B------:R-:W-:Y:S01]  /*116e0*/  HSET2.LE.AND R6, R6, R167.reuse, PT ;  /* 0x000000a706067233 */ /* 0x100fe20003803000 */
[----:B------:R-:W-:Y:S02]  /*116f0*/  SHF.R.U32.HI R5, RZ, 0x10, R20 ;  /* 0x00000010ff057819 */ /* 0x000fe40000011614 */
[----:B------:R-:W-:Y:S02]  /*11700*/  PRMT R4, R4, 0x5410, R7 ;  /* 0x0000541004047816 */ /* 0x000fe40000000007 */
[--C-:B------:R-:W-:Y:S02]  /*11710*/  SHF.R.U32.HI R7, RZ, 0x10, R19.reuse ;  /* 0x00000010ff077819 */ /* 0x100fe40000011613 */
[----:B------:R-:W-:Y:S01]  /*11720*/  SHF.R.U32.HI R19, RZ, 0x18, R19 ;  /* 0x00000018ff137819 */ /* 0x000fe20000011613 */
[----:B------:R-:W-:Y:S01]  /*11730*/  HSET2.LE.AND R4, R4, R167, PT ;  /* 0x000000a704047233 */ /* 0x000fe20003803000 */
[----:B------:R-:W-:-:S02]  /*11740*/  LOP3.LUT R7, R7, 0xff, RZ, 0xc0, !PT ;  /* 0x000000ff07077812 */ /* 0x000fc400078ec0ff */
[----:B------:R-:W-:Y:S02]  /*11750*/  SHF.R.U32.HI R20, RZ, 0x18, R20 ;  /* 0x00000018ff147819 */ /* 0x000fe40000011614 */
[----:B------:R-:W-:Y:S02]  /*11760*/  LOP3.LUT R5, R5, 0xff, RZ, 0xc0, !PT ;  /* 0x000000ff05057812 */ /* 0x000fe400078ec0ff */
[----:B------:R-:W-:Y:S02]  /*11770*/  PRMT R7, R7, 0x5410, R19 ;  /* 0x0000541007077816 */ /* 0x000fe40000000013 */
[----:B------:R-:W-:Y:S02]  /*11780*/  PRMT R5, R5, 0x5410, R20 ;  /* 0x0000541005057816 */ /* 0x000fe40000000014 */
[----:B------:R-:W2:Y:S01]  /*11790*/  LDSM.16.MT88.4 R20, [R200+0x19000] ;  /* 0x01900000c814783b */ /* 0x000ea20000004200 */
[--C-:B------:R-:W-:Y:S01]  /*117a0*/  HSET2.LE.AND R19, R7, R167.reuse, PT ;  /* 0x000000a707137233 */ /* 0x100fe20003803000 */
[----:B------:R-:W-:Y:S01]  /*117b0*/  LOP3.LUT R6, R6, R35, RZ, 0xc0, !PT ;  /* 0x0000002306067212 */ /* 0x000fe200078ec0ff */
[----:B------:R-:W-:Y:S01]  /*117c0*/  HSET2.LE.AND R7, R5, R167, PT ;  /* 0x000000a705077233 */ /* 0x000fe20003803000 */
[----:B------:R-:W-:-:S02]  /*117d0*/  LOP3.LUT R4, R4, R171, RZ, 0xc0, !PT ;  /* 0x000000ab04047212 */ /* 0x000fc400078ec0ff */
[----:B------:R-:W-:Y:S02]  /*117e0*/  LOP3.LUT R5, R19, R170, RZ, 0xc0, !PT ;  /* 0x000000aa13057212 */ /* 0x000fe400078ec0ff */
[----:B------:R-:W-:Y:S02]  /*117f0*/  LOP3.LUT R7, R7, R33, RZ, 0xc0, !PT ;  /* 0x0000002107077212 */ /* 0x000fe400078ec0ff */
[----:B------:R-:W3:Y:S01]  /*11800*/  LDSM.16.MT88.4 R32, [R204+0x19000] ;  /* 0x01900000cc20783b */ /* 0x000ee20000004200 */
[----:B------:R-:W-:-:S04]  /*11810*/  SHF.R.U32.HI R19, RZ, 0x18, R168 ;  /* 0x00000018ff137819 */ /* 0x000fc800000116a8 */
        /* <DEDUP_REMOVED lines=16> */
[C---:B--2---:R-:W-:Y:S08]  /*11920*/  HMMA.16816.F32 R60, R4.reuse, R20, R60 ;  /* 0x00000014043c723c */ /* 0x044ff0000000183c */
        /* <DEDUP_REMOVED lines=20> */
[C---:B--2---:R-:W-:Y:S07]  /*11a70*/  HMMA.16816.F32 R124, R4.reuse, R20, R124 ;  /* 0x00000014047c723c */ /* 0x044fee000000187c */
[----:B------:R-:W-:Y:S01]  /*11a80*/  LOP3.LUT R21, R168, 0xffff, RZ, 0xc0, !PT ;  /* 0x0000ffffa8157812 */ /* 0x000fe200078ec0ff */
[----:B------:R-:W-:Y:S01]  /*11a90*/  HMMA.16816.F32 R112, R4, R30, R112 ;  /* 0x0000001e0470723c */ /* 0x000fe20000001870 */
[----:B------:R-:W-:Y:S01]  /*11aa0*/  LOP3.LUT R20, R169, UR7, R18, 0x96, !PT ;  /* 0x00000007a9147c12 */ /* 0x000fe2000f8e9612 */
[----:B------:R-:W1:Y:S01]  /*11ab0*/  LDSM.16.MT88.4 R28, [R204+0x19800] ;  /* 0x01980000cc1c783b */ /* 0x000e620000004200 */
[----:B------:R-:W-:-:S02]  /*11ac0*/  SHF.R.U32.HI R21, RZ, 0x8, R21 ;  /* 0x00000008ff157819 */ /* 0x000fc40000011615 */
[----:B------:R-:W-:-:S03]  /*11ad0*/  LOP3.LUT R18, R168, 0xff, RZ, 0xc0, !PT ;  /* 0x000000ffa8127812 */ /* 0x000fc600078ec0ff */
[----:B---3--:R-:W-:Y:S01]  /*11ae0*/  HMMA.16816.F32 R100, R4, R32, R100 ;  /* 0x000000200464723c */ /* 0x008fe20000001864 */
[----:B------:R-:W-:-:S06]  /*11af0*/  PRMT R18, R18, 0x5410, R21 ;  /* 0x0000541012127816 */ /* 0x000fcc0000000015 */
[----:B------:R-:W-:Y:S01]  /*11b00*/  SHF.R.U32.HI R32, RZ, 0x10, R168 ;  /* 0x00000010ff207819 */ /* 0x000fe200000116a8 */
[----:B------:R-:W-:Y:S01]  /*11b10*/  HMMA.16816.F32 R104, R4, R34, R104 ;  /* 0x000000220468723c */ /* 0x000fe20000001868 */
[----:B------:R-:W-:Y:S02]  /*11b20*/  LDSM.16.MT88.4 R168, [R200+0x19800] ;  /* 0x01980000c8a8783b */ /* 0x000fe40000004200 */
[----:B------:R-:W-:-:S04]  /*11b30*/  LOP3.LUT R32, R32, 0xff, RZ, 0xc0, !PT ;  /* 0x000000ff20207812 */ /* 0x000fc800078ec0ff */
[----:B------:R-:W-:Y:S01]  /*11b40*/  PRMT R19, R32, 0x5410, R19 ;  /* 0x0000541020137816 */ /* 0x000fe20000000013 */
[C---:B----4-:R-:W-:Y:S01]  /*11b50*/  HMMA.16816.F32 R116, R4.reuse, R24, R116 ;  /* 0x000000180474723c */ /* 0x050fe20000001874 */
[----:B------:R-:W-:Y:S07]  /*11b60*/  LDSM.16.MT88.4 R32, [R201+0x1b800] ;  /* 0x01b80000c920783b */ /* 0x000fee0000004200 */
[C---:B------:R-:W-:Y:S01]  /*11b70*/  HMMA.16816.F32 R120, R4.reuse, R26, R120 ;  /* 0x0000001a0478723c */ /* 0x040fe20000001878 */
[----:B------:R-:W2:Y:S07]  /*11b80*/  LDSM.16.MT88.4 R24, [R202+0x19800] ;  /* 0x01980000ca18783b */ /* 0x000eae0000004200 */
[----:B------:R-:W-:Y:S07]  /*11b90*/  HMMA.16816.F32 R128, R4, R22, R128 ;  /* 0x000000160480723c */ /* 0x000fee0000001880 */
[----:B------:R-:W-:-:S02]  /*11ba0*/  SHF.R.U32.HI R6, RZ, 0x10, R20 ;  /* 0x00000010ff067819 */ /* 0x000fc40000011614 */
[C---:B------:R-:W-:Y:S02]  /*11bb0*/  LOP3.LUT R4, R20.reuse, 0xffff, RZ, 0xc0, !PT ;  /* 0x0000ffff14047812 */ /* 0x040fe400078ec0ff */
[----:B------:R-:W-:Y:S02]  /*11bc0*/  LOP3.LUT R7, R20, 0xff, RZ, 0xc0, !PT ;  /* 0x000000ff14077812 */ /* 0x000fe400078ec0ff */
[----:B------:R-:W-:Y:S02]  /*11bd0*/  SHF.R.U32.HI R5, RZ, 0x18, R20 ;  /* 0x00000018ff057819 */ /* 0x000fe40000011614 */
[----:B------:R-:W-:Y:S01]  /*11be0*/  LOP3.LUT R6, R6, 0xff, RZ, 0xc0, !PT ;  /* 0x000000ff06067812 */ /* 0x000fe200078ec0ff */
[----:B------:R-:W3:Y:S01]  /*11bf0*/  LDSM.16.MT88.4 R20, [R201+0x19800] ;  /* 0x01980000c914783b */ /* 0x000ee20000004200 */
[----:B------:R-:W-:Y:S02]  /*11c00*/  SHF.R.U32.HI R4, RZ, 0x8, R4 ;  /* 0x00000008ff047819 */ /* 0x000fe40000011604 */
[----:B------:R-:W-:Y:S01]  /*11c10*/  PRMT R5, R6, 0x5410, R5 ;  /* 0x0000541006057816 */ /* 0x000fe20000000005 */
[--C-:B------:R-:W-:Y:S01]  /*11c20*/  HSET2.LE.AND R6, R18, R167.reuse, PT ;  /* 0x000000a712067233 */ /* 0x100fe20003803000 */
[----:B------:R-:W-:Y:S01]  /*11c30*/  PRMT R4, R7, 0x5410, R4 ;  /* 0x0000541007047816 */ /* 0x000fe20000000004 */
[----:B------:R-:W-:-:S02]  /*11c40*/  HSET2.LE.AND R7, R19, R167, PT ;  /* 0x000000a713077233 */ /* 0x000fc40003803000 */
[--C-:B------:R-:W-:Y:S01]  /*11c50*/  HSET2.LE.AND R5, R5, R167.reuse, PT ;  /* 0x000000a705057233 */ /* 0x100fe20003803000 */
[----:B------:R-:W-:Y:S01]  /*11c60*/  LOP3.LUT R6, R6, R165, RZ, 0xc0, !PT ;  /* 0x000000a506067212 */ /* 0x000fe200078ec0ff */
[----:B------:R-:W-:Y:S01]  /*11c70*/  HSET2.LE.AND R4, R4, R167, PT ;  /* 0x000000a704047233 */ /* 0x000fe20003803000 */
[----:B------:R-:W-:Y:S02]  /*11c80*/  LOP3.LUT R7, R7, R164, RZ, 0xc0, !PT ;  /* 0x000000a407077212 */ /* 0x000fe400078ec0ff */
[----:B------:R-:W-:Y:S02]  /*11c90*/  LOP3.LUT R5, R5, R166, RZ, 0xc0, !PT ;  /* 0x000000a605057212 */ /* 0x000fe400078ec0ff */
[----:B------:R-:W4:Y:S01]  /*11ca0*/  LDSM.16.MT88.4 R164, [R202+0x1b800] ;  /* 0x01b80000caa4783b */ /* 0x000f220000004200 */
[----:B------:R-:W-:-:S03]  /*11cb0*/  LOP3.LUT R4, R4, R172, RZ, 0xc0, !PT ;  /* 0x000000ac04047212 */ /* 0x000fc600078ec0ff */
[----:B------:R-:W4:Y:S04]  /*11cc0*/  LDSM.16.MT88.4 R172, [R204+0x1b800] ;  /* 0x01b80000ccac783b */ /* 0x000f280000004200 */
        /* <DEDUP_REMOVED lines=28> */
[----:B------:R-:W-:Y:S01]  /*11e90*/  IADD3 R166, P1, R16, -0x180, RZ ;  /* 0xfffffe8010a67810 */ /* 0x000fe20007f3e0ff */
[----:B------:R-:W-:Y:S01]  /*11ea0*/  FADD.FTZ R167, R0, R230 ;  /* 0x000000e600a77221 */ /* 0x000fe20000010000 */
[----:B----4-:R-:W-:Y:S02]  /*11eb0*/  HMMA.16816.F32 R76, R4, R24, R76 ;  /* 0x00000018044c723c */ /* 0x010fe4000000184c */
[----:B------:R-:W-:-:S05]  /*11ec0*/  IADD3.X R0, R17, -0x1, RZ, P1, !PT ;  /* 0xffffffff11007810 */ /* 0x000fca0000ffe4ff */
[----:B------:R3:W-:Y:S01]  /*11ed0*/  STL [R1+0x48], R0 ;  /* 0x0000480001007387 */ /* 0x0007e20000100800 */
[C---:B------:R-:W-:Y:S08]  /*11ee0*/  HMMA.16816.F32 R80, R4.reuse, R26, R80 ;  /* 0x0000001a0450723c */ /* 0x040ff00000001850 */
[C---:B------:R-:W-:Y:S08]  /*11ef0*/  HMMA.16816.F32 R84, R4.reuse, R172, R84 ;  /* 0x000000ac0454723c */ /* 0x040ff00000001854 */
[C---:B------:R-:W-:Y:S08]  /*11f00*/  HMMA.16816.F32 R88, R4.reuse, R174, R88 ;  /* 0x000000ae0458723c */ /* 0x040ff00000001858 */
[C---:B------:R-:W-:Y:S08]  /*11f10*/  HMMA.16816.F32 R92, R4.reuse, R168, R92 ;  /* 0x000000a8045c723c */ /* 0x040ff0000000185c */
[C---:B------:R-:W-:Y:S08]  /*11f20*/  HMMA.16816.F32 R96, R4.reuse, R170, R96 ;  /* 0x000000aa0460723c */ /* 0x040ff00000001860 */
[C---:B------:R-:W-:Y:S07]  /*11f30*/  HMMA.16816.F32 R100, R4.reuse, R164, R100 ;  /* 0x000000a40464723c */ /* 0x040fee0000001864 */
[----:B------:R-:W-:Y:S01]  /*11f40*/  FADD.FTZ R165, R11, R231 ;  /* 0x000000e70ba57221 */ /* 0x000fe20000010000 */
[C---:B------:R-:W-:Y:S08]  /*11f50*/  HMMA.16816.F32 R108, R4.reuse, R32, R108 ;  /* 0x00000020046c723c */ /* 0x040ff0000000186c */
[C---:B------:R-:W-:Y:S08]  /*11f60*/  HMMA.16816.F32 R112, R4.reuse, R34, R112 ;  /* 0x000000220470723c */ /* 0x040ff00000001870 */
[C---:B-1----:R-:W-:Y:S08]  /*11f70*/  HMMA.16816.F32 R116, R4.reuse, R28, R116 ;  /* 0x0000001c0474723c */ /* 0x042ff00000001874 */
[C---:B------:R-:W-:Y:S08]  /*11f80*/  HMMA.16816.F32 R120, R4.reuse, R30, R120 ;  /* 0x0000001e0478723c */ /* 0x040ff00000001878 */
[C---:B--2---:R-:W-:Y:S08]  /*11f90*/  HMMA.16816.F32 R124, R4.reuse, R20, R124 ;  /* 0x00000014047c723c */ /* 0x044ff0000000187c */
[----:B------:R-:W-:Y:S01]  /*11fa0*/  HMMA.16816.F32 R128, R4, R22, R128 ;  /* 0x000000160480723c */ /* 0x000fe20000001880 */
[----:B------:R-:W-:Y:S11]  /*11fb0*/  @P0 BRA `(.L_x_890) ;  /* 0x0000001000000947 */ /* 0x000ff60003800000 */
.L_x_883:
[----:B---3--:R-:W-:-:S12]  /*11fc0*/  UIADD3 UR29, UR31, -0x1, URZ ;  /* 0xffffffff1f1d7890 */ /* 0x008fd8000fffe03f */
.L_x_890:
[----:B---3--:R-:W-:-:S13]  /*11fd0*/  ISETP.LE.AND P0, PT, RZ, UR29, PT ;  /* 0x0000001dff007c0c */ /* 0x008fda000bf03270 */
[----:B------:R-:W-:Y:S05]  /*11fe0*/  @!P0 BRA `(.L_x_891) ;  /* 0x00005b9000008947 */ /* 0x000fea0003800000 */
[----:B------:R-:W2:Y:S01]  /*11ff0*/  LDL.64 R20, [R1] ;  /* 0x0000000001147983 */ /* 0x000ea20000100a00 */
[----:B------:R-:W-:Y:S01]  /*12000*/  USHF.R.S32.HI UR31, URZ, 0x1f, UR23 ;  /* 0x0000001f3f1f7899 */ /* 0x000fe20008011417 */
[----:B------:R-:W-:Y:S01]  /*12010*/  IMAD.U32 R4, RZ, RZ, UR23 ;  /* 0x00000017ff047e24 */ /* 0x000fe2000f8e00ff */
[----:B------:R-:W-:Y:S01]  /*12020*/  ULDC.64 UR4, c[0x0][0x1b0] ;  /* 0x00006c0000047ab9 */ /* 0x000fe20000000a00 */
[----:B------:R-:W1:Y:S01]  /*12030*/  S2R R6, SR_TID.X ;  /* 0x0000000000067919 */ /* 0x000e620000002100 */
[----:B------:R-:W-:Y:S01]  /*12040*/  UIMAD UR4, UR31, UR4, URZ ;  /* 0x000000041f0472a4 */ /* 0x000fe2000f8e023f */
[----:B------:R-:W-:Y:S01]  /*12050*/  IMAD.U32 R0, RZ, RZ, UR23 ;  /* 0x00000017ff007e24 */ /* 0x000fe2000f8e00ff */
[----:B------:R-:W-:Y:S01]  /*12060*/  UMOV UR34, 0x6 ;  /* 0x0000000600227882 */ /* 0x000fe20000000000 */
[----:B-----5:R-:W-:Y:S01]  /*12070*/  IMAD.MOV.U32 R164, RZ, RZ, R3 ;  /* 0x000000ffffa47224 */ /* 0x020fe200078e0003 */
[----:B------:R-:W-:Y:S01]  /*12080*/  ULDC.64 UR6, c[0x0][0x1a0] ;  /* 0x0000680000067ab9 */ /* 0x000fe20000000a00 */
[----:B------:R-:W-:Y:S01]  /*12090*/  ISETP.GE.AND P2, PT, R247, c[0x0][0x220], PT ;  /* 0x00008800f7007a0c */ /* 0x000fe20003f46270 */
[----:B------:R-:W-:Y:S01]  /*120a0*/  USHF.L.U64.HI UR7, UR6, UR34, UR7 ;  /* 0x0000002206077299 */ /* 0x000fe20008010207 */
[----:B------:R-:W-:Y:S01]  /*120b0*/  PRMT R252, R243, 0x7054, R243 ;  /* 0x00007054f3fc7816 */ /* 0x000fe200000000f3 */
[----:B------:R-:W-:-:S02]  /*120c0*/  UIMAD UR34, UR23, UR5, UR4 ;  /* 0x00000005172272a4 */ /* 0x000fc4000f8e0204 */
[----:B------:R-:W-:Y:S02]  /*120d0*/  USHF.L.U32 UR6, UR6, 0x6, URZ ;  /* 0x0000000606067899 */ /* 0x000fe4000800063f */
[----:B------:R-:W-:Y:S02]  /*120e0*/  ULDC.64 UR4, c[0x0][0x1b8] ;  /* 0x00006e0000047ab9 */ /* 0x000fe40000000a00 */
[----:B------:R-:W-:-:S04]  /*120f0*/  UIMAD UR4, UR31, UR4, URZ ;  /* 0x000000041f0472a4 */ /* 0x000fc8000f8e023f */
[----:B------:R-:W-:Y:S02]  /*12100*/  UIMAD UR4, UR23, UR5, UR4 ;  /* 0x00000005170472a4 */ /* 0x000fe4000f8e0204 */
[----:B------:R-:W-:Y:S02]  /*12110*/  UIADD3 UR23, UR29, -0x1, URZ ;  /* 0xffffffff1d177890 */ /* 0x000fe4000fffe03f */
[----:B------:R-:W-:Y:S01]  /*12120*/  ULDC UR5, c[0x0][0x228] ;  /* 0x00008a0000057ab9 */ /* 0x000fe20000000800 */
[----:B-1----:R-:W-:Y:S01]  /*12130*/  SHF.R.S32.HI R5, RZ, 0x1f, R6 ;  /* 0x0000001fff057819 */ /* 0x002fe20000011406 */
[----:B------:R-:W-:Y:S01]  /*12140*/  USHF.L.U32 UR5, UR5, 0x3, URZ ;  /* 0x0000000305057899 */ /* 0x000fe2000800063f */
[--C-:B--2---:R-:W-:Y:S01]  /*12150*/  SHF.R.S32.HI R17, RZ, 0x1f, R20.reuse ;  /* 0x0000001fff117819 */ /* 0x104fe20000011414 */
[----:B------:R-:W-:Y:S01]  /*12160*/  IMAD.MOV.U32 R16, RZ, RZ, R20 ;  /* 0x000000ffff107224 */ /* 0x000fe200078e0014 */
[----:B------:R-:W-:-:S03]  /*12170*/  ISETP.GE.AND P3, PT, R20, c[0x0][0x220], PT ;  /* 0x0000880014007a0c */ /* 0x000fc60003f66270 */
[----:B------:R-:W-:Y:S01]  /*12180*/  IMAD.WIDE.U32 R18, R4, c[0x0][0x1b0], R16 ;  /* 0x00006c0004127a25 */ /* 0x000fe200078e0010 */
[----:B------:R-:W-:-:S03]  /*12190*/  LEA.HI R4, R5, R6, RZ, 0x3 ;  /* 0x0000000605047211 */ /* 0x000fc600078f18ff */
[----:B------:R-:W-:Y:S01]  /*121a0*/  IMAD.U32 R6, RZ, RZ, UR34 ;  /* 0x00000022ff067e24 */ /* 0x000fe2000f8e00ff */
[----:B------:R-:W-:Y:S01]  /*121b0*/  IADD3 R7, P1, R18, UR28, RZ ;  /* 0x0000001c12077c10 */ /* 0x000fe2000ff3e0ff */
[----:B------:R-:W-:Y:S01]  /*121c0*/  IMAD.WIDE.U32 R16, R0, c[0x0][0x1b8], R16 ;  /* 0x00006e0000107a25 */ /* 0x000fe200078e0010 */
[----:B------:R-:W-:Y:S01]  /*121d0*/  SHF.R.S32.HI R4, RZ, 0x3, R4 ;  /* 0x00000003ff047819 */ /* 0x000fe20000011404 */
[----:B------:R-:W-:Y:S01]  /*121e0*/  USHF.L.U32 UR28, UR5, 0x1, URZ ;  /* 0x00000001051c7899 */ /* 0x000fe2000800063f */
[----:B------:R-:W-:Y:S01]  /*121f0*/  IADD3.X R6, R6, UR26, R19, P1, !PT ;  /* 0x0000001a06067c10 */ /* 0x000fe20008ffe413 */
[----:B------:R-:W-:Y:S01]  /*12200*/  IMAD.U32 R0, RZ, RZ, UR4 ;  /* 0x00000004ff007e24 */ /* 0x000fe2000f8e00ff */
[C---:B------:R-:W-:Y:S02]  /*12210*/  LEA R11, P1, R7.reuse, c[0x0][0x168], 0x1 ;  /* 0x00005a00070b7a11 */ /* 0x040fe400078208ff */
[----:B------:R-:W-:Y:S01]  /*12220*/  IADD3 R5, P0, R16, UR30, RZ ;  /* 0x0000001e10057c10 */ /* 0x000fe2000ff1e0ff */
[----:B------:R-:W-:Y:S01]  /*12230*/  UMOV UR30, URZ ;  /* 0x0000003f001e7c82 */ /* 0x000fe20008000000 */
[----:B------:R-:W-:Y:S01]  /*12240*/  LEA.HI.X R6, R7, c[0x0][0x16c], R6, 0x1, P1 ;  /* 0x00005b0007067a11 */ /* 0x000fe200008f0c06 */
[----:B------:R1:W-:Y:S01]  /*12250*/  STL [R1+0x1c], R11 ;  /* 0x00001c0b01007387 */ /* 0x0003e20000100800 */
[----:B------:R-:W-:Y:S01]  /*12260*/  IADD3.X R0, R0, UR27, R17, P0, !PT ;  /* 0x0000001b00007c10 */ /* 0x000fe200087fe411 */
[----:B------:R-:W-:-:S02]  /*12270*/  USHF.R.S32.HI UR27, URZ, 0x1f, UR5 ;  /* 0x0000001f3f1b7899 */ /* 0x000fc40008011405 */
[----:B------:R2:W-:Y:S02]  /*12280*/  STL [R1+0x18], R6 ;  /* 0x0000180601007387 */ /* 0x0005e40000100800 */
[----:B------:R-:W-:Y:S01]  /*12290*/  USHF.L.U64.HI UR27, UR5, 0x1, UR27 ;  /* 0x00000001051b7899 */ /* 0x000fe2000801021b */
[----:B-1----:R-:W-:Y:S02]  /*122a0*/  LEA R11, P0, R5, c[0x0][0x170], 0x1 ;  /* 0x00005c00050b7a11 */ /* 0x002fe400078008ff */
[----:B--2---:R-:W-:-:S03]  /*122b0*/  IADD3 R6, P1, R4, 0x20, RZ ;  /* 0x0000002004067810 */ /* 0x004fc60007f3e0ff */
[----:B------:R-:W-:Y:S01]  /*122c0*/  STL [R1+0x14], R11 ;  /* 0x0000140b01007387 */ /* 0x000fe20000100800 */
[----:B------:R-:W-:Y:S02]  /*122d0*/  SHF.R.S32.HI R4, RZ, 0x1f, R4 ;  /* 0x0000001fff047819 */ /* 0x000fe40000011404 */
[----:B------:R-:W-:Y:S01]  /*122e0*/  LEA.HI.X R5, R5, c[0x0][0x174], R0, 0x1, P0 ;  /* 0x00005d0005057a11 */ /* 0x000fe200000f0c00 */
[----:B------:R-:W-:Y:S01]  /*122f0*/  IMAD.MOV.U32 R0, RZ, RZ, R2 ;  /* 0x000000ffff007224 */ /* 0x000fe200078e0002 */
[----:B------:R-:W-:Y:S01]  /*12300*/  ISETP.GE.AND P0, PT, R245, c[0x0][0x220], PT ;  /* 0x00008800f5007a0c */ /* 0x000fe20003f06270 */
[----:B------:R-:W-:Y:S02]  /*12310*/  IMAD.WIDE.U32 R2, R9, -0x326172a9, RZ ;  /* 0xcd9e8d5709027825 */ /* 0x000fe400078e00ff */
[----:B------:R1:W-:Y:S02]  /*12320*/  STL [R1+0x10], R5 ;  /* 0x0000100501007387 */ /* 0x0003e40000100800 */
[----:B------:R-:W-:Y:S01]  /*12330*/  IMAD.X R7, RZ, RZ, R4, P1 ;  /* 0x000000ffff077224 */ /* 0x000fe200008e0604 */
[----:B------:R-:W-:-:S02]  /*12340*/  LOP3.LUT R10, R3, R10, RZ, 0x3c, !PT ;  /* 0x0000000a030a7212 */ /* 0x000fc400078e3cff */
[----:B------:R-:W-:Y:S02]  /*12350*/  ISETP.GE.AND P1, PT, R246, c[0x0][0x220], PT ;  /* 0x00008800f6007a0c */ /* 0x000fe40003f26270 */
[----:B------:R2:W-:Y:S04]  /*12360*/  STL.64 [R1+0x40], R6 ;  /* 0x0000400601007387 */ /* 0x0005e80000100a00 */
[----:B------:R3:W-:Y:S01]  /*12370*/  STL.64 [R1+0x28], R2 ;  /* 0x0000280201007387 */ /* 0x0007e20000100a00 */
[----:B-1----:R-:W-:-:S04]  /*12380*/  IMAD.WIDE.U32 R4, R10, -0x2daee0ad, RZ ;  /* 0xd2511f530a047825 */ /* 0x002fc800078e00ff */
[----:B--2---:R-:W-:-:S04]  /*12390*/  IMAD.WIDE.U32 R6, R8, -0x2daee0ad, RZ ;  /* 0xd2511f5308067825 */ /* 0x004fc800078e00ff */
[----:B---3--:R-:W-:Y:S01]  /*123a0*/  IMAD.MOV.U32 R2, RZ, RZ, R12 ;  /* 0x000000ffff027224 */ /* 0x008fe200078e000c */
[----:B------:R1:W-:Y:S01]  /*123b0*/  STL.64 [R1+0x30], R6 ;  /* 0x0000300601007387 */ /* 0x0003e20000100a00 */
[----:B------:R-:W-:-:S05]  /*123c0*/  IMAD.MOV.U32 R3, RZ, RZ, R15 ;  /* 0x000000ffff037224 */ /* 0x000fca00078e000f */
[----:B------:R1:W-:Y:S04]  /*123d0*/  STL.64 [R1+0x38], R2 ;  /* 0x0000380201007387 */ /* 0x0003e80000100a00 */
[----:B------:R1:W-:Y:S01]  /*123e0*/  STL.64 [R1+0x20], R4 ;  /* 0x0000200401007387 */ /* 0x0003e20000100a00 */
[----:B------:R-:W-:Y:S05]  /*123f0*/  BRA `(.L_x_892) ;  /* 0x000003b000007947 */ /* 0x000fea0003800000 */
.L_x_894:
        /* <DEDUP_REMOVED lines=11> */
[----:B------:R-:W-:Y:S02]  /*124b0*/  @!P3 LEA R176, P6, R168, c[0x0][0x168], 0x1 ;  /* 0x00005a00a8b0ba11 */ /* 0x000fe400078c08ff */
[----:B------:R-:W-:Y:S02]  /*124c0*/  LEA.HI.X R166, R2, R251, R166, 0x6, P4 ;  /* 0x000000fb02a67211 */ /* 0x000fe400020f34a6 */
[C---:B------:R-:W-:Y:S02]  /*124d0*/  IADD3 R3, P5, R168.reuse, UR17, RZ ;  /* 0x00000011a8037c10 */ /* 0x040fe4000ffbe0ff */
[----:B------:R-:W-:Y:S02]  /*124e0*/  @!P3 LEA.HI.X R177, R168, c[0x0][0x16c], R166, 0x1, P6 ;  /* 0x00005b00a8b1ba11 */ /* 0x000fe400030f0ca6 */
[C---:B------:R-:W-:Y:S02]  /*124f0*/  @!P3 LEA R174, P4, R3.reuse, c[0x0][0x168], 0x1 ;  /* 0x00005a0003aeba11 */ /* 0x040fe400078808ff */
[----:B------:R-:W-:Y:S01]  /*12500*/  IADD3.X R2, R166, UR16, RZ, P5, !PT ;  /* 0x00000010a6027c10 */ /* 0x000fe2000affe4ff */
        /* <DEDUP_REMOVED lines=42> */
.L_x_892:
[----:B-1----:R-:W2:Y:S01]  /*127b0*/  LDL.64 R6, [R1+0x38] ;  /* 0x0000380001067983 */ /* 0x002ea20000100a00 */
[----:B------:R-:W-:Y:S01]  /*127c0*/  UIADD3 UR26, -UR30, UR29, URZ ;  /* 0x0000001d1e1a7290 */ /* 0x000fe2000fffe13f */
[----:B------:R-:W-:Y:S04]  /*127d0*/  DEPBAR.LE SB0, 0x0 ;  /* 0x000080000000791a */ /* 0x000fe80000000000 */
[----:B------:R-:W3:Y:S01]  /*127e0*/  LDL R18, [R1+0x10] ;  /* 0x0000100001127983 */ /* 0x000ee20000100800 */
[----:B------:R-:W-:Y:S01]  /*127f0*/  IMAD.U32 R5, RZ, RZ, UR26 ;  /* 0x0000001aff057e24 */ /* 0x000fe2000f8e00ff */
[----:B------:R-:W-:Y:S01]  /*12800*/  USHF.R.S32.HI UR5, URZ, 0x1f, UR26 ;  /* 0x0000001f3f057899 */ /* 0x000fe2000801141a */
[----:B------:R-:W-:Y:S01]  /*12810*/  IMAD.U32 R4, RZ, RZ, UR26 ;  /* 0x0000001aff047e24 */ /* 0x000fe2000f8e00ff */
[----:B------:R-:W4:Y:S01]  /*12820*/  LDL R14, [R1+0x14] ;  /* 0x00001400010e7983 */ /* 0x000f220000100800 */
[----:B------:R-:W-:Y:S01]  /*12830*/  UIMAD UR4, UR7, UR26, URZ ;  /* 0x0000001a070472a4 */ /* 0x000fe2000f8e023f */
[----:B------:R-:W-:Y:S01]  /*12840*/  IMAD.U32 R3, RZ, RZ, UR26 ;  /* 0x0000001aff037e24 */ /* 0x000fe2000f8e00ff */
[----:B------:R-:W-:Y:S01]  /*12850*/  UIADD3 UR31, UR23, -UR30, URZ ;  /* 0x8000001e171f7290 */ /* 0x000fe2000fffe03f */
[----:B------:R1:W-:Y:S01]  /*12860*/  STL.64 [R1+0x58], R38 ;  /* 0x0000582601007387 */ /* 0x0003e20000100a00 */
[----:B------:R-:W-:Y:S01]  /*12870*/  IMAD.U32 R2, RZ, RZ, UR6 ;  /* 0x00000006ff027e24 */ /* 0x000fe2000f8e00ff */
[----:B------:R-:W-:Y:S02]  /*12880*/  UIMAD UR4, UR5, UR6, UR4 ;  /* 0x00000006050472a4 */ /* 0x000fe4000f8e0204 */
[----:B------:R-:W-:Y:S01]  /*12890*/  BAR.SYNC.DEFER_BLOCKING 0x0 ;  /* 0x0000000000007b1d */ /* 0x000fe20000010000 */
[----:B------:R-:W-:Y:S05]  /*128a0*/  UISETP.GE.AND UP0, UPT, UR26, 0x1, UPT ;  /* 0x000000011a00788c */ /* 0x000fea000bf06270 */
[----:B------:R-:W-:Y:S04]  /*128b0*/  @P3 STS.128 [R244+0x18000], RZ ;  /* 0x018000fff4003388 */ /* 0x000fe80000000c00 */
[----:B-1----:R-:W2:Y:S04]  /*128c0*/  LDL.64 R38, [R1+0x8] ;  /* 0x0000080001267983 */ /* 0x002ea80000100a00 */
[----:B------:R1:W-:Y:S04]  /*128d0*/  STL.64 [R1+0x50], R36 ;  /* 0x0000502401007387 */ /* 0x0003e80000100a00 */
[----:B-1----:R-:W2:Y:S02]  /*128e0*/  LDL.64 R36, [R1+0x40] ;  /* 0x0000400001247983 */ /* 0x002ea40000100a00 */
[----:B--2---:R-:W-:Y:S01]  /*128f0*/  LEA R12, P5, R3, R36, 0x6 ;  /* 0x00000024030c7211 */ /* 0x004fe200078a30ff */
[----:B------:R-:W-:Y:S01]  /*12900*/  IMAD.WIDE.U32 R8, R2, UR26, R6 ;  /* 0x0000001a02087c25 */ /* 0x000fe2000f8e0006 */
[----:B------:R-:W-:Y:S03]  /*12910*/  LEA R10, P4, R5, R38, 0x6 ;  /* 0x00000026050a7211 */ /* 0x000fe600078830ff */
[----:B------:R-:W-:Y:S01]  /*12920*/  IMAD.U32 R2, RZ, RZ, UR26 ;  /* 0x0000001aff027e24 */ /* 0x000fe2000f8e00ff */
[----:B------:R-:W-:Y:S02]  /*12930*/  LEA.HI.X.SX32 R11, R4, R39, 0x6, P4 ;  /* 0x00000027040b7211 */ /* 0x000fe400020f36ff */
[----:B------:R-:W-:Y:S02]  /*12940*/  @!P3 LEA R6, P4, R8, c[0x0][0x170], 0x1 ;  /* 0x00005c000806ba11 */ /* 0x000fe400078808ff */
[----:B------:R-:W-:Y:S01]  /*12950*/  LEA.HI.X.SX32 R13, R2, R37, 0x6, P5 ;  /* 0x00000025020d7211 */ /* 0x000fe200028f36ff */
[----:B------:R-:W-:Y:S01]  /*12960*/  IMAD R4, R11, c[0x0][0x1a0], RZ ;  /* 0x000068000b047a24 */ /* 0x000fe200078e02ff */
[----:B------:R-:W-:Y:S02]  /*12970*/  IADD3 R2, R9, UR4, RZ ;  /* 0x0000000409027c10 */ /* 0x000fe4000fffe0ff */
[----:B------:R-:W-:Y:S01]  /*12980*/  @!P3 IADD3 R5, P5, R8, UR19, RZ ;  /* 0x000000130805bc10 */ /* 0x000fe2000ffbe0ff */
[----:B------:R-:W-:Y:S01]  /*12990*/  IMAD R4, R10, c[0x0][0x1a4], R4 ;  /* 0x000069000a047a24 */ /* 0x000fe200078e0204 */
[----:B------:R-:W-:Y:S01]  /*129a0*/  @!P3 LEA.HI.X R7, R8, c[0x0][0x174], R2, 0x1, P4 ;  /* 0x00005d000807ba11 */ /* 0x000fe200020f0c02 */
[----:B------:R-:W-:Y:S01]  /*129b0*/  IMAD.WIDE.U32 R10, R10, c[0x0][0x1a0], RZ ;  /* 0x000068000a0a7a25 */ /* 0x000fe200078e00ff */
[----:B------:R-:W-:Y:S03]  /*129c0*/  @!P3 IADD3.X R2, R2, UR18, RZ, P5, !PT ;  /* 0x000000120202bc10 */ /* 0x000fe6000affe4ff */
[----:B------:R-:W-:Y:S01]  /*129d0*/  @!PT LDS RZ, [RZ] ;  /* 0x00000000fffff984 */ /* 0x000fe20000000800 */
[----:B------:R-:W-:Y:S01]  /*129e0*/  @!PT LDS RZ, [RZ] ;  /* 0x00000000fffff984 */ /* 0x000fe20000000800 */
[----:B------:R-:W-:Y:S01]  /*129f0*/  @!PT LDS RZ, [RZ] ;  /* 0x00000000fffff984 */ /* 0x000fe20000000800 */
[----:B------:R1:W-:Y:S01]  /*12a00*/  @!P3 LDGSTS.E.BYPASS.LTC128B.128 [R244+0x18000], [R6.64] ;  /* 0x1800000006f4bfae */ /* 0x0003e2000b901d58 */
[----:B------:R-:W-:Y:S01]  /*12a10*/  IADD3 R4, R11, R4, RZ ;  /* 0x000000040b047210 */ /* 0x000fe20007ffe0ff */
[----:B------:R-:W-:Y:S01]  /*12a20*/  IMAD R3, R13, c[0x0][0x1a0], RZ ;  /* 0x000068000d037a24 */ /* 0x000fe200078e02ff */
[----:B----4-:R-:W-:Y:S01]  /*12a30*/  LEA R16, P6, R10, R14, 0x1 ;  /* 0x0000000e0a107211 */ /* 0x010fe200078c08ff */
[----:B------:R-:W-:Y:S01]  /*12a40*/  @P2 STS.128 [R244+0x1a000], RZ ;  /* 0x01a000fff4002388 */ /* 0x000fe20000000c00 */
[----:B------:R-:W-:Y:S02]  /*12a50*/  IMAD.WIDE.U32 R8, R12, c[0x0][0x1a0], RZ ;  /* 0x000068000c087a25 */ /* 0x000fe400078e00ff */
[----:B---3--:R-:W-:Y:S02]  /*12a60*/  LEA.HI.X R17, R10, R18, R4, 0x1, P6 ;  /* 0x000000120a117211 */ /* 0x008fe400030f0c04 */
[----:B------:R-:W-:Y:S01]  /*12a70*/  IMAD R3, R12, c[0x0][0x1a4], R3 ;  /* 0x000069000c037a24 */ /* 0x000fe200078e0203 */
[----:B------:R-:W-:Y:S02]  /*12a80*/  @!P3 LEA R12, P4, R5, c[0x0][0x170], 0x1 ;  /* 0x00005c00050cba11 */ /* 0x000fe400078808ff */
[----:B------:R-:W-:Y:S01]  /*12a90*/  @!PT LDS RZ, [RZ] ;  /* 0x00000000fffff984 */ /* 0x000fe20000000800 */
[----:B------:R-:W-:Y:S01]  /*12aa0*/  @!PT LDS RZ, [RZ] ;  /* 0x00000000fffff984 */ /* 0x000fe20000000800 */
[----:B------:R-:W-:Y:S01]  /*12ab0*/  @!PT LDS RZ, [RZ] ;  /* 0x00000000fffff984 */ /* 0x000fe20000000800 */
[----:B------:R2:W-:Y:S01]  /*12ac0*/  @!P2 LDGSTS.E.BYPASS.LTC128B.128 [R244+0x1a000], [R16.64+0x80] ;  /* 0x1a00008010f4afae */ /* 0x0005e2000b901d58 */
[----:B------:R-:W-:Y:S01]  /*12ad0*/  IMAD.IADD R3, R9, 0x1, R3 ;  /* 0x0000000109037824 */ /* 0x000fe200078e0203 */
[----:B------:R-:W-:Y:S01]  /*12ae0*/  @!P3 LEA.HI.X R13, R5, c[0x0][0x174], R2, 0x1, P4 ;  /* 0x00005d00050dba11 */ /* 0x000fe200020f0c02 */
[----:B------:R-:W-:Y:S01]  /*12af0*/  IMAD.U32 R2, RZ, RZ, UR31 ;  /* 0x0000001fff027e24 */ /* 0x000fe2000f8e00ff */
[----:B------:R-:W-:Y:S01]  /*12b00*/  @P1 STS.128 [R244+0x1c000], RZ ;  /* 0x01c000fff4001388 */ /* 0x000fe20000000c00 */
[C---:B------:R-:W-:Y:S03]  /*12b10*/  LEA R14, P5, R8.reuse, R14, 0x1 ;  /* 0x0000000e080e7211 */ /* 0x040fe600078a08ff */
[----:B------:R-:W-:Y:S01]  /*12b20*/  @!PT LDS RZ, [RZ] ;  /* 0x00000000fffff984 */ /* 0x000fe20000000800 */
[----:B------:R-:W-:Y:S01]  /*12b30*/  @!PT LDS RZ, [RZ] ;  /* 0x00000000fffff984 */ /* 0x000fe20000000800 */
[----:B------:R-:W-:Y:S01]  /*12b40*/  @!PT LDS RZ, [RZ] ;  /* 0x00000000fffff984 */ /* 0x000fe20000000800 */
[----:B------:R2:W-:Y:S01]  /*12b50*/  @!P1 LDGSTS.E.BYPASS.LTC128B.128 [R244+0x1c000], [R16.64+0x100] ;  /* 0x1c00010010f49fae */ /* 0x0005e2000b901d58 */
[----:B------:R-:W-:Y:S01]  /*12b60*/  LEA.HI.X R15, R8, R18, R3, 0x1, P5 ;  /* 0x00000012080f7211 */ /* 0x000fe200028f0c03 */
[----:B------:R-:W-:Y:S02]  /*12b70*/  IMAD.U32 R3, RZ, RZ, UR31 ;  /* 0x0000001fff037e24 */ /* 0x000fe4000f8e00ff */
        /* <DEDUP_REMOVED lines=27> */
[----:B--2---:R-:W3:Y:S04]  /*12d30*/  LDSM.16.M88.4 R16, [R209+0x10800] ;  /* 0x01080000d110783b */ /* 0x004ee80000000200 */
[----:B------:R-:W2:Y:S04]  /*12d40*/  LDSM.16.M88.4 R24, [R209+0x11000] ;  /* 0x01100000d118783b */ /* 0x000ea80000000200 */
[----:B------:R-:W0:Y:S04]  /*12d50*/  LDGDEPBAR ;  /* 0x00000000000079af */ /* 0x000e280000000000 */
[----:B------:R-:W4:Y:S04]  /*12d60*/  LDSM.16.M88.4 R168, [R209+0x11800] ;  /* 0x01180000d1a8783b */ /* 0x000f280000000200 */
[----:B------:R-:W-:Y:S04]  /*12d70*/  LDSM.16.M88.4 R172, [R208] ;  /* 0x00000000d0ac783b */ /* 0x000fe80000000200 */
[----:B------:R-:W2:Y:S04]  /*12d80*/  LDSM.16.M88.4 R176, [R207] ;  /* 0x00000000cfb0783b */ /* 0x000ea80000000200 */
[----:B------:R-:W2:Y:S01]  /*12d90*/  LDSM.16.M88.4 R180, [R199] ;  /* 0x00000000c7b4783b */ /* 0x000ea20000000200 */
[C---:B-1----:R-:W-:Y:S08]  /*12da0*/  HMMA.16816.F32 R4, R32.reuse, R8, RZ ;  /* 0x000000082004723c */ /* 0x042ff000000018ff */
[C---:B------:R-:W-:Y:S08]  /*12db0*/  HMMA.16816.F32 R8, R32.reuse, R10, RZ ;  /* 0x0000000a2008723c */ /* 0x040ff000000018ff */
[C---:B---3--:R-:W-:Y:S08]  /*12dc0*/  HMMA.16816.F32 R12, R32.reuse, R16, RZ ;  /* 0x00000010200c723c */ /* 0x048ff000000018ff */
[C---:B------:R-:W-:Y:S08]  /*12dd0*/  HMMA.16816.F32 R16, R32.reuse, R18, RZ ;  /* 0x000000122010723c */ /* 0x040ff000000018ff */
[C---:B--2---:R-:W-:Y:S08]  /*12de0*/  HMMA.16816.F32 R20, R32.reuse, R24, RZ ;  /* 0x000000182014723c */ /* 0x044ff000000018ff */
[C---:B------:R-:W-:Y:S08]  /*12df0*/  HMMA.16816.F32 R24, R32.reuse, R26, RZ ;  /* 0x0000001a2018723c */ /* 0x040ff000000018ff */
[C---:B----4-:R-:W-:Y:S08]  /*12e00*/  HMMA.16816.F32 R28, R32.reuse, R168, RZ ;  /* 0x000000a8201c723c */ /* 0x050ff000000018ff */
[----:B------:R-:W-:Y:S01]  /*12e10*/  HMMA.16816.F32 R32, R32, R170, RZ ;  /* 0x000000aa2020723c */ /* 0x000fe200000018ff */
[----:B------:R-:W1:Y:S07]  /*12e20*/  LDSM.16.M88.4 R168, [R198] ;  /* 0x00000000c6a8783b */ /* 0x000e6e0000000200 */
[C---:B------:R-:W-:Y:S08]  /*12e30*/  HMMA.16816.F32 R4, R172.reuse, R176, R4 ;  /* 0x000000b0ac04723c */ /* 0x040ff00000001804 */
        /* <DEDUP_REMOVED lines=10> */
[----:B------:R-:W2:Y:S04]  /*12ee0*/  LDSM.16.M88.4 R172, [R203+0x10800] ;  /* 0x01080000cbac783b */ /* 0x000ea80000000200 */
[----:B------:R-:W3:Y:S03]  /*12ef0*/  LDSM.16.M88.4 R176, [R203+0x11000] ;  /* 0x01100000cbb0783b */ /* 0x000ee60000000200 */
[C---:B-1----:R-:W-:Y:S08]  /*12f00*/  HMMA.16816.F32 R4, R168.reuse, R180, R4 ;  /* 0x000000b4a804723c */ /* 0x042ff00000001804 */
[C---:B------:R-:W-:Y:S01]  /*12f10*/  HMMA.16816.F32 R8, R168.reuse, R182, R8 ;  /* 0x000000b6a808723c */ /* 0x040fe20000001808 */
[----:B------:R-:W1:Y:S07]  /*12f20*/  LDSM.16.M88.4 R180, [R203+0x11800] ;  /* 0x01180000cbb4783b */ /* 0x000e6e0000000200 */
[C---:B--2---:R-:W-:Y:S08]  /*12f30*/  HMMA.16816.F32 R12, R168.reuse, R172, R12 ;  /* 0x000000aca80c723c */ /* 0x044ff0000000180c */
[C---:B------:R-:W-:Y:S01]  /*12f40*/  HMMA.16816.F32 R16, R168.reuse, R174, R16 ;  /* 0x000000aea810723c */ /* 0x040fe20000001810 */
[----:B------:R-:W-:Y:S07]  /*12f50*/  LDSM.16.M88.4 R172, [R205] ;  /* 0x00000000cdac783b */ /* 0x000fee0000000200 */
[C---:B---3--:R-:W-:Y:S08]  /*12f60*/  HMMA.16816.F32 R20, R168.reuse, R176, R20 ;  /* 0x000000b0a814723c */ /* 0x048ff00000001814 */
[C---:B------:R-:W-:Y:S01]  /*12f70*/  HMMA.16816.F32 R24, R168.reuse, R178, R24 ;  /* 0x000000b2a818723c */ /* 0x040fe20000001818 */
[----:B------:R-:W2:Y:S07]  /*12f80*/  LDSM.16.M88.4 R176, [R196] ;  /* 0x00000000c4b0783b */ /* 0x000eae0000000200 */
[C---:B-1----:R-:W-:Y:S08]  /*12f90*/  HMMA.16816.F32 R28, R168.reuse, R180, R28 ;  /* 0x000000b4a81c723c */ /* 0x042ff0000000181c */
[----:B------:R-:W-:Y:S01]  /*12fa0*/  HMMA.16816.F32 R32, R168, R182, R32 ;  /* 0x000000b6a820723c */ /* 0x000fe20000001820 */
[----:B------:R-:W1:Y:S04]  /*12fb0*/  LDSM.16.M88.4 R168, [R196+0x800] ;  /* 0x00080000c4a8783b */ /* 0x000e680000000200 */
[----:B------:R-:W-:Y:S03]  /*12fc0*/  LDSM.16.M88.4 R180, [R196+0x1800] ;  /* 0x00180000c4b4783b */ /* 0x000fe60000000200 */
[C---:B--2---:R-:W-:Y:S08]  /*12fd0*/  HMMA.16816.F32 R4, R172.reuse, R176, R4 ;  /* 0x000000b0ac04723c */ /* 0x044ff00000001804 */
[C---:B------:R-:W-:Y:S01]  /*12fe0*/  HMMA.16816.F32 R8, R172.reuse, R178, R8 ;  /* 0x000000b2ac08723c */ /* 0x040fe20000001808 */
[----:B------:R-:W2:Y:S07]  /*12ff0*/  LDSM.16.M88.4 R176, [R196+0x1000] ;  /* 0x00100000c4b0783b */ /* 0x000eae0000000200 */
[C---:B-1----:R-:W-:Y:S08]  /*13000*/  HMMA.16816.F32 R12, R172.reuse, R168, R12 ;  /* 0x000000a8ac0c723c */ /* 0x042ff0000000180c */
        /* <DEDUP_REMOVED lines=8> */
[----:B------:R-:W-:Y:S03]  /*13090*/  LDSM.16.M88.4 R180, [R209+0x13800] ;  /* 0x01380000d1b4783b */ /* 0x000fe60000000200 */
[C---:B-1----:R-:W-:Y:S08]  /*130a0*/  HMMA.16816.F32 R4, R168.reuse, R176, R4 ;  /* 0x000000b0a804723c */ /* 0x042ff00000001804 */
[C---:B------:R-:W-:Y:S01]  /*130b0*/  HMMA.16816.F32 R8, R168.reuse, R178, R8 ;  /* 0x000000b2a808723c */ /* 0x040fe20000001808 */
[----:B------:R-:W1:Y:S07]  /*130c0*/  LDSM.16.M88.4 R176, [R209+0x13000] ;  /* 0x01300000d1b0783b */ /* 0x000e6e0000000200 */
[C---:B--2---:R-:W-:Y:S08]  /*130d0*/  HMMA.16816.F32 R12, R168.reuse, R172, R12 ;  /* 0x000000aca80c723c */ /* 0x044ff0000000180c */
[C---:B------:R-:W-:Y:S01]  /*130e0*/  HMMA.16816.F32 R16, R168.reuse, R174, R16 ;  /* 0x000000aea810723c */ /* 0x040fe20000001810 */
[----:B------:R-:W-:Y:S07]  /*130f0*/  LDSM.16.M88.4 R172, [R208+0x4000] ;  /* 0x00400000d0ac783b */ /* 0x000fee0000000200 */
[C---:B-1----:R-:W-:Y:S08]  /*13100*/  HMMA.16816.F32 R20, R168.reuse, R176, R20 ;  /* 0x000000b0a814723c */ /* 0x042ff00000001814 */
[C---:B------:R-:W-:Y:S01]  /*13110*/  HMMA.16816.F32 R24, R168.reuse, R178, R24 ;  /* 0x000000b2a818723c */ /* 0x040fe20000001818 */
[----:B------:R-:W1:Y:S07]  /*13120*/  LDSM.16.M88.4 R176, [R195] ;  /* 0x00000000c3b0783b */ /* 0x000e6e0000000200 */
[C---:B------:R-:W-:Y:S08]  /*13130*/  HMMA.16816.F32 R28, R168.reuse, R180, R28 ;  /* 0x000000b4a81c723c */ /* 0x040ff0000000181c */
[----:B------:R-:W-:Y:S01]  /*13140*/  HMMA.16816.F32 R32, R168, R182, R32 ;  /* 0x000000b6a820723c */ /* 0x000fe20000001820 */
[----:B------:R-:W2:Y:S04]  /*13150*/  LDSM.16.M88.4 R168, [R194] ;  /* 0x00000000c2a8783b */ /* 0x000ea80000000200 */
[----:B------:R-:W-:Y:S03]  /*13160*/  LDSM.16.M88.4 R180, [R192] ;  /* 0x00000000c0b4783b */ /* 0x000fe60000000200 */
[C---:B-1----:R-:W-:Y:S08]  /*13170*/  HMMA.16816.F32 R4, R172.reuse, R176, R4 ;  /* 0x000000b0ac04723c */ /* 0x042ff00000001804 */
[C---:B------:R-:W-:Y:S01]  /*13180*/  HMMA.16816.F32 R8, R172.reuse, R178, R8 ;  /* 0x000000b2ac08723c */ /* 0x040fe20000001808 */
[----:B------:R-:W1:Y:S07]  /*13190*/  LDSM.16.M88.4 R176, [R193] ;  /* 0x00000000c1b0783b */ /* 0x000e6e0000000200 */
[C---:B--2---:R-:W-:Y:S08]  /*131a0*/  HMMA.16816.F32 R12, R172.reuse, R168, R12 ;  /* 0x000000a8ac0c723c */ /* 0x044ff0000000180c */
        /* <DEDUP_REMOVED lines=125> */
[----:B------:R-:W3:Y:S03]  /*13980*/  LDSM.16.M88.4 R180, [R196+0x7000] ;  /* 0x00700000c4b4783b */ /* 0x000ee60000000200 */
[C---:B-1----:R-:W-:Y:S08]  /*13990*/  HMMA.16816.F32 R4, R172.reuse, R176, R4 ;  /* 0x000000b0ac04723c */ /* 0x042ff00000001804 */
[C---:B------:R-:W-:Y:S01]  /*139a0*/  HMMA.16816.F32 R8, R172.reuse, R178, R8 ;  /* 0x000000b2ac08723c */ /* 0x040fe20000001808 */
[----:B------:R-:W1:Y:S01]  /*139b0*/  LDSM.16.M88.4 R176, [R196+0x7800] ;  /* 0x00780000c4b0783b */ /* 0x000e620000000200 */
[----:B------:R-:W-:Y:S04]  /*139c0*/  DEPBAR.LE SB0, 0x0 ;  /* 0x000080000000791a */ /* 0x000fe80000000000 */
[----:B------:R-:W-:Y:S02]  /*139d0*/  BAR.SYNC.DEFER_BLOCKING 0x0 ;  /* 0x0000000000007b1d */ /* 0x000fe40000010000 */
[C---:B--2---:R-:W-:Y:S07]  /*139e0*/  HMMA.16816.F32 R12, R172.reuse, R168, R12 ;  /* 0x000000a8ac0c723c */ /* 0x044fee000000180c */
[----:B------:R-:W-:Y:S01]  /*139f0*/  IMAD.U32 R168, RZ, RZ, UR31 ;  /* 0x0000001fffa87e24 */ /* 0x000fe2000f8e00ff */
[C---:B------:R-:W-:Y:S01]  /*13a00*/  HMMA.16816.F32 R16, R172.reuse, R170, R16 ;  /* 0x000000aaac10723c */ /* 0x040fe20000001810 */
[----:B------:R-:W-:Y:S03]  /*13a10*/  MOV R169, UR31 ;  /* 0x0000001f00a97c02 */ /* 0x000fe60008000f00 */
[----:B------:R-:W-:Y:S03]  /*13a20*/  LEA R168, P4, R168, R36, 0x6 ;  /* 0x00000024a8a87211 */ /* 0x000fe600078830ff */
[----:B------:R-:W-:Y:S01]  /*13a30*/  LEA R170, P5, R2, R38, 0x6 ;  /* 0x0000002602aa7211 */ /* 0x000fe200078a30ff */
[C---:B---3--:R-:W-:Y:S04]  /*13a40*/  HMMA.16816.F32 R20, R172.reuse, R180, R20 ;  /* 0x000000b4ac14723c */ /* 0x048fe80000001814 */
[----:B------:R-:W-:Y:S02]  /*13a50*/  LEA.HI.X.SX32 R171, R169, R39, 0x6, P5 ;  /* 0x00000027a9ab7211 */ /* 0x000fe400028f36ff */
[----:B------:R-:W-:Y:S02]  /*13a60*/  LEA.HI.X.SX32 R169, R3, R37, 0x6, P4 ;  /* 0x0000002503a97211 */ /* 0x000fe400020f36ff */
[C---:B------:R-:W-:Y:S01]  /*13a70*/  HMMA.16816.F32 R24, R172.reuse, R182, R24 ;  /* 0x000000b6ac18723c */ /* 0x040fe20000001818 */
[----:B------:R-:W2:Y:S01]  /*13a80*/  LDL R183, [R1+0x1c] ;  /* 0x00001c0001b77983 */ /* 0x000ea20000100800 */
[----:B------:R-:W-:Y:S02]  /*13a90*/  PLOP3.LUT P4, PT, PT, PT, UP0, 0x80, 0x0 ;  /* 0x000000000000781c */ /* 0x000fe40003f8f008 */
[----:B------:R-:W-:Y:S01]  /*13aa0*/  IMAD R3, R171, c[0x0][0x198], RZ ;  /* 0x00006600ab037a24 */ /* 0x000fe200078e02ff */
[----:B------:R3:W5:Y:S01]  /*13ab0*/  LDL.LU.64 R38, [R1+0x58] ;  /* 0x0000580001267983 */ /* 0x0007620000300a00 */
[----:B------:R-:W-:Y:S02]  /*13ac0*/  IMAD R2, R169, c[0x0][0x198], RZ ;  /* 0x00006600a9027a24 */ /* 0x000fe400078e02ff */
[----:B------:R-:W-:Y:S01]  /*13ad0*/  IMAD R3, R170, c[0x0][0x19c], R3 ;  /* 0x00006700aa037a24 */ /* 0x000fe200078e0203 */
[C---:B-1----:R-:W-:Y:S01]  /*13ae0*/  HMMA.16816.F32 R28, R172.reuse, R176, R28 ;  /* 0x000000b0ac1c723c */ /* 0x042fe2000000181c */
[----:B------:R3:W5:Y:S02]  /*13af0*/  LDL.LU.64 R36, [R1+0x50] ;  /* 0x0000500001247983 */ /* 0x0007640000300a00 */
[----:B------:R-:W-:Y:S02]  /*13b00*/  IMAD R2, R168, c[0x0][0x19c], R2 ;  /* 0x00006700a8027a24 */ /* 0x000fe400078e0202 */
[----:B------:R-:W4:Y:S02]  /*13b10*/  LDL R181, [R1+0x18] ;  /* 0x0000180001b57983 */ /* 0x000f240000100800 */
[----:B------:R-:W-:Y:S01]  /*13b20*/  IMAD.WIDE.U32 R176, R170, c[0x0][0x198], RZ ;  /* 0x00006600aab07a25 */ /* 0x000fe200078e00ff */
[----:B------:R-:W-:Y:S01]  /*13b30*/  HMMA.16816.F32 R32, R172, R178, R32 ;  /* 0x000000b2ac20723c */ /* 0x000fe20000001820 */
[----:B------:R-:W3:Y:S03]  /*13b40*/  LDL.LU R180, [R1+0x48] ;  /* 0x0000480001b47983 */ /* 0x000ee60000300800 */
[----:B------:R-:W-:Y:S03]  /*13b50*/  IMAD.IADD R3, R177, 0x1, R3 ;  /* 0x00000001b1037824 */ /* 0x000fe600078e0203 */
[----:B------:R-:W-:Y:S05]  /*13b60*/  IMAD.WIDE.U32 R174, R168, c[0x0][0x198], RZ ;  /* 0x00006600a8ae7a25 */ /* 0x000fea00078e00ff */
[----:B------:R-:W-:Y:S01]  /*13b70*/  IMAD.IADD R2, R175, 0x1, R2 ;  /* 0x00000001af027824 */ /* 0x000fe200078e0202 */
[-C--:B--2---:R-:W-:Y:S02]  /*13b80*/  LEA R172, P6, R176, R183.reuse, 0x1 ;  /* 0x000000b7b0ac7211 */ /* 0x084fe400078c08ff */
[----:B------:R-:W-:Y:S02]  /*13b90*/  LEA R170, P5, R174, R183, 0x1 ;  /* 0x000000b7aeaa7211 */ /* 0x000fe400078a08ff */
[-C--:B----4-:R-:W-:Y:S02]  /*13ba0*/  LEA.HI.X R173, R176, R181.reuse, R3, 0x1, P6 ;  /* 0x000000b5b0ad7211 */ /* 0x090fe400030f0c03 */
[----:B------:R-:W-:Y:S02]  /*13bb0*/  LEA.HI.X R171, R174, R181, R2, 0x1, P5 ;  /* 0x000000b5aeab7211 */ /* 0x000fe400028f0c02 */
[----:B---3--:R-:W-:Y:S01]  /*13bc0*/  MOV R181, R180 ;  /* 0x000000b400b57202 */ /* 0x008fe20000000f00 */
[----:B------:R-:W-:Y:S01]  /*13bd0*/  IMAD.MOV.U32 R180, RZ, RZ, R166 ;  /* 0x000000ffffb47224 */ /* 0x000fe200078e00a6 */
[----:B-----5:R-:W-:-:S05]  /*13be0*/  @P4 BRA `(.L_x_894) ;  /* 0xffffe81000004947 */ /* 0x020fca000383ffff */
.L_x_893:
[----:B------:R2:W-:Y:S01]  /*13bf0*/  STL.64 [R1+0x78], R196 ;  /* 0x000078c401007387 */ /* 0x0005e20000100a00 */
[----:B------:R-:W-:Y:S01]  /*13c00*/  FMNMX.FTZ R2, R4, R164, !PT ;  /* 0x000000a404027209 */ /* 0x000fe20007810000 */
[----:B------:R-:W-:Y:S01]  /*13c10*/  USHF.L.U32 UR34, UR26, 0x1, URZ ;  /* 0x000000011a227899 */ /* 0x000fe2000800063f */
[----:B------:R-:W-:Y:S01]  /*13c20*/  FMNMX.FTZ R168, R6, R0, !PT ;  /* 0x0000000006a87209 */ /* 0x000fe20007810000 */
[----:B------:R-:W-:Y:S01]  /*13c30*/  UIADD3 UR4, UR33, -0x4498517b, URZ ;  /* 0xbb67ae8521047890 */ /* 0x000fe2000fffe03f */
[----:B------:R-:W-:Y:S01]  /*13c40*/  FMNMX.FTZ R2, R5, R2, !PT ;  /* 0x0000000205027209 */ /* 0x000fe20007810000 */
[----:B------:R-:W-:Y:S01]  /*13c50*/  ULOP3.LUT UR5, UR34, UR33, URZ, 0x3c, !UPT ;  /* 0x0000002122057292 */ /* 0x000fe2000f8e3c3f */
[----:B------:R-:W-:Y:S01]  /*13c60*/  FMNMX.FTZ R168, R7, R168, !PT ;  /* 0x000000a807a87209 */ /* 0x000fe20007810000 */
[----:B------:R-:W-:Y:S01]  /*13c70*/  UIADD3 UR31, UR32, -0x4ab325aa, URZ ;  /* 0xb54cda56201f7890 */ /* 0x000fe2000fffe03f */
        /* <DEDUP_REMOVED lines=9> */
[----:B------:R-:W-:Y:S02]  /*13d10*/  FMNMX.FTZ R2, R13, R2, !PT ;  /* 0x000000020d027209 */ /* 0x000fe40007810000 */
[----:B------:R-:W-:Y:S02]  /*13d20*/  FMNMX.FTZ R168, R15, R168, !PT ;  /* 0x000000a80fa87209 */ /* 0x000fe40007810000 */
[----:B------:R-:W-:Y:S01]  /*13d30*/  FMNMX.FTZ R2, R16, R2, !PT ;  /* 0x0000000210027209 */ /* 0x000fe20007810000 */
[----:B--2---:R-:W2:Y:S01]  /*13d40*/  LDL.64 R196, [R1+0x20] ;  /* 0x0000200001c47983 */ /* 0x004ea20000100a00 */
[----:B------:R-:W-:Y:S02]  /*13d50*/  FMNMX.FTZ R168, R18, R168, !PT ;  /* 0x000000a812a87209 */ /* 0x000fe40007810000 */
[----:B------:R-:W-:Y:S02]  /*13d60*/  FMNMX.FTZ R2, R17, R2, !PT ;  /* 0x0000000211027209 */ /* 0x000fe40007810000 */
[----:B------:R-:W-:Y:S01]  /*13d70*/  FMNMX.FTZ R168, R19, R168, !PT ;  /* 0x000000a813a87209 */ /* 0x000fe20007810000 */
[----:B------:R-:W-:Y:S01]  /*13d80*/  STL.64 [R1+0x70], R194 ;  /* 0x000070c201007387 */ /* 0x000fe20000100a00 */
[----:B------:R-:W-:Y:S02]  /*13d90*/  FMNMX.FTZ R2, R20, R2, !PT ;  /* 0x0000000214027209 */ /* 0x000fe40007810000 */
[----:B------:R-:W-:Y:S02]  /*13da0*/  FMNMX.FTZ R168, R22, R168, !PT ;  /* 0x000000a816a87209 */ /* 0x000fe40007810000 */
[----:B------:R-:W-:Y:S01]  /*13db0*/  FMNMX.FTZ R2, R21, R2, !PT ;  /* 0x0000000215027209 */ /* 0x000fe20007810000 */
[----:B------:R3:W-:Y:S01]  /*13dc0*/  STL.64 [R1+0x68], R192 ;  /* 0x000068c001007387 */ /* 0x0007e20000100a00 */
        /* <DEDUP_REMOVED lines=13> */
[----:B---3--:R-:W3:Y:S01]  /*13ea0*/  LDL.64 R192, [R1+0x30] ;  /* 0x0000300001c07983 */ /* 0x008ee20000100a00 */
[----:B------:R-:W-:Y:S05]  /*13eb0*/  P2R R178, PR, RZ, 0x1 ;  /* 0x00000001ffb27803 */ /* 0x000fea0000000000 */
[----:B------:R4:W-:Y:S06]  /*13ec0*/  STL.64 [R1+0x60], R190 ;  /* 0x000060be01007387 */ /* 0x0009ec0000100a00 */
[----:B------:R-:W1:Y:S08]  /*13ed0*/  SHFL.BFLY PT, R169, R2, 0x2, 0x1f ;  /* 0x0c401f0002a97f89 */ /* 0x000e7000000e0000 */
[----:B------:R-:W1:Y:S08]  /*13ee0*/  SHFL.BFLY PT, R166, R168, 0x2, 0x1f ;  /* 0x0c401f00a8a67f89 */ /* 0x000e7000000e0000 */
[----:B----4-:R-:W4:Y:S06]  /*13ef0*/  LDL.64 R190, [R1+0x28] ;  /* 0x0000280001be7983 */ /* 0x010f2c0000100a00 */
[----:B------:R2:W-:Y:S06]  /*13f00*/  STL.64 [R1+0x58], R188 ;  /* 0x000058bc01007387 */ /* 0x0005ec0000100a00 */
[----:B------:R-:W-:Y:S06]  /*13f10*/  STL.64 [R1+0x50], R186 ;  /* 0x000050ba01007387 */ /* 0x000fec0000100a00 */
[----:B------:R-:W-:Y:S01]  /*13f20*/  STL [R1+0x4c], R184 ;  /* 0x00004cb801007387 */ /* 0x000fe20000100800 */
[----:B-1----:R-:W-:Y:S02]  /*13f30*/  FMNMX.FTZ R169, R2, R169, !PT ;  /* 0x000000a902a97209 */ /* 0x002fe40007810000 */
[----:B------:R-:W-:Y:S02]  /*13f40*/  FMNMX.FTZ R166, R168, R166, !PT ;  /* 0x000000a6a8a67209 */ /* 0x000fe40007810000 */
[----:B---3--:R-:W-:Y:S01]  /*13f50*/  LOP3.LUT R170, R193, UR5, RZ, 0x3c, !PT ;  /* 0x00000005c1aa7c12 */ /* 0x008fe2000f8e3cff */
[----:B------:R-:W-:Y:S01]  /*13f60*/  UIADD3 UR5, UR32, -0x61c88647, URZ ;  /* 0x9e3779b920057890 */ /* 0x000fe2000fffe03f */
[----:B--2---:R-:W-:Y:S01]  /*13f70*/  LOP3.LUT R3, R197, UR4, R192, 0x96, !PT ;  /* 0x00000004c5037c12 */ /* 0x004fe2000f8e96c0 */
[----:B------:R-:W-:Y:S02]  /*13f80*/  UIADD3 UR4, UR33, 0x646e171e, URZ ;  /* 0x646e171e21047890 */ /* 0x000fe4000fffe03f */
[----:B------:R-:W-:Y:S04]  /*13f90*/  IMAD.WIDE.U32 R170, R170, -0x326172a9, RZ ;  /* 0xcd9e8d57aaaa7825 */ /* 0x000fe800078e00ff */
[----:B------:R-:W-:Y:S05]  /*13fa0*/  IMAD.WIDE.U32 R188, R3, -0x326172a9, RZ ;  /* 0xcd9e8d5703bc7825 */ /* 0x000fea00078e00ff */
[----:B------:R-:W-:Y:S05]  /*13fb0*/  LOP3.LUT R2, R189, UR15, R170, 0x96, !PT ;  /* 0x0000000fbd027c12 */ /* 0x000fea000f8e96aa */
[----:B------:R-:W-:Y:S01]  /*13fc0*/  IMAD.WIDE.U32 R174, R2, -0x2daee0ad, RZ ;  /* 0xd2511f5302ae7825 */ /* 0x000fe200078e00ff */
[----:B----4-:R-:W-:Y:S05]  /*13fd0*/  LOP3.LUT R3, R171, UR5, R190, 0x96, !PT ;  /* 0x00000005ab037c12 */ /* 0x010fea000f8e96be */
[----:B------:R-:W-:Y:S02]  /*13fe0*/  IMAD.WIDE.U32 R170, R3, -0x2daee0ad, RZ ;  /* 0xd2511f5303aa7825 */ /* 0x000fe400078e00ff */
[----:B------:R-:W1:Y:S03]  /*13ff0*/  SHFL.BFLY PT, R3, R169, 0x1, 0x1f ;  /* 0x0c201f00a9037f89 */ /* 0x000e6600000e0000 */
[----:B------:R-:W-:Y:S02]  /*14000*/  LOP3.LUT R2, R171, UR14, R196, 0x96, !PT ;  /* 0x0000000eab027c12 */ /* 0x000fe4000f8e96c4 */
[----:B------:R-:W-:Y:S03]  /*14010*/  LOP3.LUT R170, R175, UR12, R170, 0x96, !PT ;  /* 0x0000000cafaa7c12 */ /* 0x000fe6000f8e96aa */
[----:B------:R-:W-:Y:S02]  /*14020*/  IMAD.WIDE.U32 R172, R2, -0x326172a9, RZ ;  /* 0xcd9e8d5702ac7825 */ /* 0x000fe400078e00ff */
[----:B------:R-:W2:Y:S02]  /*14030*/  SHFL.BFLY PT, R2, R166, 0x1, 0x1f ;  /* 0x0c201f00a6027f89 */ /* 0x000ea400000e0000 */
[----:B------:R-:W-:Y:S01]  /*14040*/  IMAD.WIDE.U32 R170, R170, -0x326172a9, RZ ;  /* 0xcd9e8d57aaaa7825 */ /* 0x000fe200078e00ff */
[----:B------:R-:W-:Y:S04]  /*14050*/  LOP3.LUT R168, R173, UR13, R188, 0x96, !PT ;  /* 0x0000000dada87c12 */ /* 0x000fe8000f8e96bc */
[----:B------:R-:W-:Y:S01]  /*14060*/  LOP3.LUT R172, R171, UR11, R172, 0x96, !PT ;  /* 0x0000000babac7c12 */ /* 0x000fe2000f8e96ac */
[----:B------:R-:W-:Y:S04]  /*14070*/  IMAD.WIDE.U32 R176, R168, -0x2daee0ad, RZ ;  /* 0xd2511f53a8b07825 */ /* 0x000fe800078e00ff */
[----:B------:R-:W-:Y:S01]  /*14080*/  IMAD.WIDE.U32 R172, R172, -0x2daee0ad, RZ ;  /* 0xd2511f53acac7825 */ /* 0x000fe200078e00ff */
[----:B------:R-:W-:Y:S02]  /*14090*/  LOP3.LUT R168, R177, UR10, R174, 0x96, !PT ;  /* 0x0000000ab1a87c12 */ /* 0x000fe4000f8e96ae */
[----:B-1----:R-:W-:Y:S02]  /*140a0*/  FMNMX.FTZ R3, R169, R3, !PT ;  /* 0x00000003a9037209 */ /* 0x002fe40007810000 */
[----:B------:R-:W-:Y:S01]  /*140b0*/  LOP3.LUT R169, R173, UR8, R176, 0x96, !PT ;  /* 0x00000008ada97c12 */ /* 0x000fe2000f8e96b0 */
[----:B------:R-:W-:Y:S01]  /*140c0*/  IMAD.WIDE.U32 R186, R168, -0x326172a9, RZ ;  /* 0xcd9e8d57a8ba7825 */ /* 0x000fe200078e00ff */
[C---:B------:R-:W-:Y:S03]  /*140d0*/  FSETP.NEU.FTZ.AND P4, PT, R3.reuse, -INF , PT ;  /* 0xff8000000300780b */ /* 0x040fe60003f9d000 */
[----:B------:R-:W-:Y:S01]  /*140e0*/  FMUL.FTZ R168, R3, c[0x0][0x23c] ;  /* 0x00008f0003a87a20 */ /* 0x000fe20000410000 */
[----:B------:R-:W-:Y:S01]  /*140f0*/  LOP3.LUT R171, R187, UR9, R170, 0x96, !PT ;  /* 0x00000009bbab7c12 */ /* 0x000fe2000f8e96aa */
[----:B------:R-:W-:Y:S01]  /*14100*/  FADD.FTZ R164, -R3, R164 ;  /* 0x000000a403a47221 */ /* 0x000fe20000010100 */
[----:B--2---:R-:W-:Y:S01]  /*14110*/  FMNMX.FTZ R2, R166, R2, !PT ;  /* 0x00000002a6027209 */ /* 0x004fe20007810000 */
[----:B------:R-:W-:Y:S01]  /*14120*/  IMAD.WIDE.U32 R194, R169, -0x326172a9, RZ ;  /* 0xcd9e8d57a9c27825 */ /* 0x000fe200078e00ff */
[----:B------:R-:W-:Y:S02]  /*14130*/  FSEL R168, R168, RZ, P4 ;  /* 0x000000ffa8a87208 */ /* 0x000fe40002000000 */
[----:B------:R-:W-:Y:S01]  /*14140*/  FSETP.NEU.FTZ.AND P4, PT, R2, -INF , PT ;  /* 0xff8000000200780b */ /* 0x000fe20003f9d000 */
[----:B------:R-:W-:Y:S01]  /*14150*/  FMUL.FTZ R164, R164, c[0x0][0x23c] ;  /* 0x00008f00a4a47a20 */ /* 0x000fe20000410000 */
[----:B------:R-:W-:Y:S01]  /*14160*/  LOP3.LUT R182, R195, UR31, R186, 0x96, !PT ;  /* 0x0000001fc3b67c12 */ /* 0x000fe2000f8e96ba */
[--C-:B------:R-:W-:Y:S02]  /*14170*/  FFMA.FTZ R5, R5, c[0x0][0x23c], -R168.reuse ;  /* 0x00008f0005057a23 */ /* 0x100fe400000108a8 */
[--C-:B------:R-:W-:Y:S02]  /*14180*/  FFMA.FTZ R4, R4, c[0x0][0x23c], -R168.reuse ;  /* 0x00008f0004047a23 */ /* 0x100fe400000108a8 */
[----:B------:R1:W2:Y:S01]  /*14190*/  MUFU.EX2 R184, R5 ;  /* 0x0000000500b87308 */ /* 0x0002a20000000800 */
[----:B------:R-:W-:Y:S02]  /*141a0*/  FMUL.FTZ R170, R2, c[0x0][0x23c] ;  /* 0x00008f0002aa7a20 */ /* 0x000fe40000410000 */
[----:B------:R-:W-:Y:S02]  /*141b0*/  FFMA.FTZ R13, R13, c[0x0][0x23c], -R168 ;  /* 0x00008f000d0d7a23 */ /* 0x000fe400000108a8 */
[----:B------:R-:W-:Y:S01]  /*141c0*/  IMAD.MOV.U32 R176, RZ, RZ, R178 ;  /* 0x000000ffffb07224 */ /* 0x000fe200078e00b2 */
[----:B------:R-:W-:Y:S01]  /*141d0*/  FSEL R170, R170, RZ, P4 ;  /* 0x000000ffaaaa7208 */ /* 0x000fe20002000000 */
[----:B------:R-:W-:Y:S02]  /*141e0*/  FFMA.FTZ R178, R20, c[0x0][0x23c], -R168 ;  /* 0x00008f0014b27a23 */ /* 0x000fe400000108a8 */
[----:B------:R-:W-:Y:S01]  /*141f0*/  IMAD.MOV.U32 R20, RZ, RZ, R196 ;  /* 0x000000ffff147224 */ /* 0x000fe200078e00c4 */
[----:B------:R-:W3:Y:S01]  /*14200*/  MUFU.EX2 R4, R4 ;  /* 0x0000000400047308 */ /* 0x000ee20000000800 */
[--C-:B------:R-:W-:Y:S02]  /*14210*/  FFMA.FTZ R16, R16, c[0x0][0x23c], -R168.reuse ;  /* 0x00008f0010107a23 */ /* 0x100fe400000108a8 */
[----:B------:R-:W-:Y:S02]  /*14220*/  FFMA.FTZ R183, R24, c[0x0][0x23c], -R168 ;  /* 0x00008f0018b77a23 */ /* 0x000fe400000108a8 */
[--C-:B------:R-:W-:Y:S02]  /*14230*/  FFMA.FTZ R24, R15, c[0x0][0x23c], -R170.reuse ;  /* 0x00008f000f187a23 */ /* 0x100fe400000108aa */
[----:B------:R-:W-:Y:S02]  /*14240*/  IMAD.MOV.U32 R15, RZ, RZ, R13 ;  /* 0x000000ffff0f7224 */ /* 0x000fe400078e000d */
[----:B------:R-:W-:Y:S01]  /*14250*/  FFMA.FTZ R13, R23, c[0x0][0x23c], -R170 ;  /* 0x00008f00170d7a23 */ /* 0x000fe200000108aa */
[----:B------:R-:W4:Y:S01]  /*14260*/  MUFU.EX2 R164, R164 ;  /* 0x000000a400a47308 */ /* 0x000f220000000800 */
[--C-:B------:R-:W-:Y:S02]  /*14270*/  FFMA.FTZ R174, R8, c[0x0][0x23c], -R168.reuse ;  /* 0x00008f0008ae7a23 */ /* 0x100fe400000108a8 */
[----:B------:R-:W-:Y:S01]  /*14280*/  FFMA.FTZ R177, R25, c[0x0][0x23c], -R168 ;  /* 0x00008f0019b17a23 */ /* 0x000fe200000108a8 */
[----:B-1----:R-:W-:Y:S01]  /*14290*/  LOP3.LUT R5, R182, 0xff, RZ, 0xc0, !PT ;  /* 0x000000ffb6057812 */ /* 0x002fe200078ec0ff */
[----:B--2---:R-:W-:Y:S02]  /*142a0*/  IMAD.MOV.U32 R23, RZ, RZ, R184 ;  /* 0x000000ffff177224 */ /* 0x004fe400078e00b8 */
[----:B------:R-:W-:Y:S01]  /*142b0*/  FFMA.FTZ R25, R14, c[0x0][0x23c], -R170 ;  /* 0x00008f000e197a23 */ /* 0x000fe200000108aa */
[----:B------:R-:W-:Y:S01]  /*142c0*/  ISETP.GE.U32.AND P0, PT, R243, R5, PT ;  /* 0x00000005f300720c */ /* 0x000fe20003f06070 */
[--C-:B------:R-:W-:Y:S01]  /*142d0*/  FFMA.FTZ R179, R21, c[0x0][0x23c], -R168.reuse ;  /* 0x00008f0015b37a23 */ /* 0x100fe200000108a8 */
[----:B------:R-:W-:Y:S01]  /*142e0*/  LOP3.LUT R5, R182, 0xffff, RZ, 0xc0, !PT ;  /* 0x0000ffffb6057812 */ /* 0x000fe200078ec0ff */
[----:B------:R-:W-:Y:S01]  /*142f0*/  IMAD.MOV.U32 R21, RZ, RZ, R197 ;  /* 0x000000ffff157224 */ /* 0x000fe200078e00c5 */
[----:B------:R-:W-:Y:S01]  /*14300*/  MUFU.EX2 R177, R177 ;  /* 0x000000b100b17308 */ /* 0x000fe20000000800 */
[--C-:B------:R-:W-:Y:S01]  /*14310*/  FFMA.FTZ R169, R32, c[0x0][0x23c], -R168.reuse ;  /* 0x00008f0020a97a23 */ /* 0x100fe200000108a8 */
[----:B------:R-:W-:Y:S01]  /*14320*/  SHF.R.U32.HI R5, RZ, 0x8, R5 ;  /* 0x00000008ff057819 */ /* 0x000fe20000011605 */
[--C-:B------:R-:W-:Y:S01]  /*14330*/  FFMA.FTZ R8, R9, c[0x0][0x23c], -R168.reuse ;  /* 0x00008f0009087a23 */ /* 0x100fe200000108a8 */
[----:B---3--:R-:W-:Y:S01]  /*14340*/  F2FP.PACK_AB R166, R23, R4 ;  /* 0x0000000417a6723e */ /* 0x008fe200000000ff */
[--C-:B------:R-:W-:Y:S01]  /*14350*/  FFMA.FTZ R9, R12, c[0x0][0x23c], -R168.reuse ;  /* 0x00008f000c097a23 */ /* 0x100fe200000108a8 */
[----:B------:R-:W-:Y:S01]  /*14360*/  LOP3.LUT R5, R5, 0xffff, RZ, 0xc0, !PT ;  /* 0x0000ffff05057812 */ /* 0x000fe200078ec0ff */
[--C-:B------:R-:W-:Y:S01]  /*14370*/  FFMA.FTZ R17, R17, c[0x0][0x23c], -R168.reuse ;  /* 0x00008f0011117a23 */ /* 0x100fe200000108a8 */
[----:B------:R1:W5:Y:S01]  /*14380*/  LDL.LU.64 R196, [R1+0x78] ;  /* 0x0000780001c47983 */ /* 0x0003620000300a00 */
[----:B------:R-:W-:Y:S01]  /*14390*/  FFMA.FTZ R175, R28, c[0x0][0x23c], -R168 ;  /* 0x00008f001caf7a23 */ /* 0x000fe200000108a8 */
[----:B------:R-:W-:Y:S01]  /*143a0*/  ISETP.GE.U32.AND P6, PT, R243, R5, PT ;  /* 0x00000005f300720c */ /* 0x000fe20003fc6070 */
[----:B------:R-:W-:Y:S01]  /*143b0*/  IMAD.MOV.U32 R28, RZ, RZ, R16 ;  /* 0x000000ffff1c7224 */ /* 0x000fe200078e0010 */
[----:B------:R-:W-:Y:S01]  /*143c0*/  @!P0 HADD2 R242, -R166.H0_H0, -RZ.H0_H0 ;  /* 0xa00000ffa6f28230 */ /* 0x000fe20000000900 */
[----:B------:R-:W-:Y:S01]  /*143d0*/  IMAD.MOV.U32 R32, RZ, RZ, R20 ;  /* 0x000000ffff207224 */ /* 0x000fe200078e0014 */
[----:B------:R-:W-:Y:S01]  /*143e0*/  MUFU.EX2 R169, R169 ;  /* 0x000000a900a97308 */ /* 0x000fe20000000800 */
[--C-:B------:R-:W-:Y:S01]  /*143f0*/  FFMA.FTZ R16, R18, c[0x0][0x23c], -R170.reuse ;  /* 0x00008f0012107a23 */ /* 0x100fe200000108aa */
[----:B------:R-:W-:Y:S01]  /*14400*/  MOV R18, R171 ;  /* 0x000000ab00127202 */ /* 0x000fe20000000f00 */
[--C-:B------:R-:W-:Y:S02]  /*14410*/  FFMA.FTZ R20, R19, c[0x0][0x23c], -R170.reuse ;  /* 0x00008f0013147a23 */ /* 0x100fe400000108aa */
[----:B------:R-:W-:Y:S02]  /*14420*/  FFMA.FTZ R12, R22, c[0x0][0x23c], -R170 ;  /* 0x00008f00160c7a23 */ /* 0x000fe400000108aa */
[----:B------:R-:W-:Y:S02]  /*14430*/  FADD.FTZ R0, -R2, R0 ;  /* 0x0000000002007221 */ /* 0x000fe40000010100 */
[----:B------:R-:W-:Y:S01]  /*14440*/  IMAD.MOV.U32 R19, RZ, RZ, R174 ;  /* 0x000000ffff137224 */ /* 0x000fe200078e00ae */
[----:B------:R-:W-:Y:S01]  /*14450*/  MUFU.EX2 R175, R175 ;  /* 0x000000af00af7308 */ /* 0x000fe20000000800 */
[----:B------:R-:W-:Y:S02]  /*14460*/  FFMA.FTZ R173, R29, c[0x0][0x23c], -R168 ;  /* 0x00008f001dad7a23 */ /* 0x000fe400000108a8 */
[----:B------:R-:W-:Y:S02]  /*14470*/  IMAD.MOV.U32 R29, RZ, RZ, R176 ;  /* 0x000000ffff1d7224 */ /* 0x000fe400078e00b0 */
[----:B------:R-:W-:Y:S02]  /*14480*/  FFMA.FTZ R168, R33, c[0x0][0x23c], -R168 ;  /* 0x00008f0021a87a23 */ /* 0x000fe400000108a8 */
[----:B------:R-:W-:Y:S01]  /*14490*/  FFMA.FTZ R171, R34, c[0x0][0x23c], -R170 ;  /* 0x00008f0022ab7a23 */ /* 0x000fe200000108aa */
[----:B------:R-:W-:Y:S01]  /*144a0*/  MOV R34, R25 ;  /* 0x0000001900227202 */ /* 0x000fe20000000f00 */
[----:B----4-:R-:W-:Y:S02]  /*144b0*/  FMUL.FTZ R25, R164, R153 ;  /* 0x00000099a4197220 */ /* 0x010fe40000410000 */
[----:B------:R-:W-:Y:S01]  /*144c0*/  IMAD.MOV.U32 R153, RZ, RZ, R182 ;  /* 0x000000ffff997224 */ /* 0x000fe200078e00b6 */
[----:B------:R-:W-:Y:S01]  /*144d0*/  IADD3 R182, P4, R180, UR28, RZ ;  /* 0x0000001cb4b67c10 */ /* 0x000fe2000ff9e0ff */
[----:B------:R-:W-:Y:S01]  /*144e0*/  IMAD.MOV.U32 R33, RZ, RZ, R21 ;  /* 0x000000ffff217224 */ /* 0x000fe200078e0015 */
[----:B------:R-:W-:Y:S01]  /*144f0*/  MUFU.EX2 R168, R168 ;  /* 0x000000a800a87308 */ /* 0x000fe20000000800 */
[----:B------:R-:W-:Y:S02]  /*14500*/  FFMA.FTZ R21, R26, c[0x0][0x23c], -R170 ;  /* 0x00008f001a157a23 */ /* 0x000fe400000108aa */
[----:B------:R-:W-:Y:S01]  /*14510*/  FFMA.FTZ R14, R164, R165, R4 ;  /* 0x000000a5a40e7223 */ /* 0x000fe20000010004 */
[----:B------:R-:W-:Y:S01]  /*14520*/  PRMT R165, R166, 0x7632, R165 ;  /* 0x00007632a6a57816 */ /* 0x000fe200000000a5 */
[C---:B------:R-:W-:Y:S02]  /*14530*/  FMUL.FTZ R4, R164.reuse, R132 ;  /* 0x00000084a4047220 */ /* 0x040fe40000410000 */
[----:B------:R-:W-:Y:S02]  /*14540*/  IMAD.MOV.U32 R132, RZ, RZ, R12 ;  /* 0x000000ffff847224 */ /* 0x000fe400078e000c */
[C---:B------:R-:W-:Y:S01]  /*14550*/  FMUL.FTZ R12, R164.reuse, R140 ;  /* 0x0000008ca40c7220 */ /* 0x040fe20000410000 */
[----:B------:R-:W-:Y:S01]  /*14560*/  @!P6 HADD2 R241, -R165.H0_H0, -RZ.H0_H0 ;  /* 0xa00000ffa5f1e230 */ /* 0x000fe20000000900 */
[----:B------:R-:W-:Y:S01]  /*14570*/  IMAD.MOV.U32 R140, RZ, RZ, R13 ;  /* 0x000000ffff8c7224 */ /* 0x000fe200078e000d */
[----:B------:R-:W-:Y:S01]  /*14580*/  MUFU.EX2 R171, R171 ;  /* 0x000000ab00ab7308 */ /* 0x000fe20000000800 */
[C---:B------:R-:W-:Y:S02]  /*14590*/  FMUL.FTZ R13, R164.reuse, R141 ;  /* 0x0000008da40d7220 */ /* 0x040fe40000410000 */
[----:B------:R-:W-:Y:S02]  /*145a0*/  IMAD.MOV.U32 R141, RZ, RZ, R16 ;  /* 0x000000ffff8d7224 */ /* 0x000fe400078e0010 */
[C---:B------:R-:W-:Y:S02]  /*145b0*/  FMUL.FTZ R16, R164.reuse, R144 ;  /* 0x00000090a4107220 */ /* 0x040fe40000410000 */
[----:B------:R-:W-:Y:S02]  /*145c0*/  IMAD.MOV.U32 R144, RZ, RZ, R17 ;  /* 0x000000ffff907224 */ /* 0x000fe400078e0011 */
[----:B------:R-:W-:Y:S02]  /*145d0*/  FMUL.FTZ R17, R164, R145 ;  /* 0x00000091a4117220 */ /* 0x000fe40000410000 */
[----:B------:R-:W-:Y:S02]  /*145e0*/  IMAD.MOV.U32 R145, RZ, RZ, R20 ;  /* 0x000000ffff917224 */ /* 0x000fe400078e0014 */
[----:B------:R-:W-:Y:S02]  /*145f0*/  FMUL.FTZ R0, R0, c[0x0][0x23c] ;  /* 0x00008f0000007a20 */ /* 0x000fe40000410000 */
[----:B------:R-:W-:Y:S02]  /*14600*/  FFMA.FTZ R10, R10, c[0x0][0x23c], -R170 ;  /* 0x00008f000a0a7a23 */ /* 0x000fe400000108aa */
[C---:B------:R-:W-:Y:S02]  /*14610*/  FMUL.FTZ R5, R164.reuse, R133 ;  /* 0x00000085a4057220 */ /* 0x040fe40000410000 */
[----:B------:R-:W-:Y:S01]  /*14620*/  IMAD.MOV.U32 R133, RZ, RZ, R8 ;  /* 0x000000ffff857224 */ /* 0x000fe200078e0008 */
[----:B------:R-:W2:Y:S01]  /*14630*/  MUFU.EX2 R0, R0 ;  /* 0x0000000000007308 */ /* 0x000ea20000000800 */
[C---:B------:R-:W-:Y:S01]  /*14640*/  FMUL.FTZ R8, R164.reuse, R136 ;  /* 0x00000088a4087220 */ /* 0x040fe20000410000 */
[----:B------:R-:W-:Y:S01]  /*14650*/  MOV R136, R19 ;  /* 0x0000001300887202 */ /* 0x000fe20000000f00 */
[----:B------:R-:W-:Y:S02]  /*14660*/  IMAD.MOV.U32 R19, RZ, RZ, R18 ;  /* 0x000000ffff137224 */ /* 0x000fe400078e0012 */
[----:B------:R-:W-:Y:S02]  /*14670*/  IMAD.MOV.U32 R18, RZ, RZ, R15 ;  /* 0x000000ffff127224 */ /* 0x000fe400078e000f */
[----:B------:R-:W-:Y:S02]  /*14680*/  IMAD.MOV.U32 R15, RZ, RZ, R9 ;  /* 0x000000ffff0f7224 */ /* 0x000fe400078e0009 */
[----:B------:R-:W-:Y:S01]  /*14690*/  FMUL.FTZ R9, R164, R137 ;  /* 0x00000089a4097220 */ /* 0x000fe20000410000 */
[----:B------:R-:W-:Y:S01]  /*146a0*/  MUFU.EX2 R136, R136 ;  /* 0x0000008800887308 */ /* 0x000fe20000000800 */
[----:B------:R-:W-:Y:S02]  /*146b0*/  IMAD.MOV.U32 R137, RZ, RZ, R29 ;  /* 0x000000ffff897224 */ /* 0x000fe400078e001d */
[----:B------:R-:W-:Y:S02]  /*146c0*/  IMAD.MOV.U32 R26, RZ, RZ, R194 ;  /* 0x000000ffff1a7224 */ /* 0x000fe400078e00c2 */
[--C-:B------:R-:W-:Y:S02]  /*146d0*/  FFMA.FTZ R184, R27, c[0x0][0x23c], -R170.reuse ;  /* 0x00008f001bb87a23 */ /* 0x100fe400000108aa */
[--C-:B------:R-:W-:Y:S02]  /*146e0*/  FFMA.FTZ R176, R30, c[0x0][0x23c], -R170.reuse ;  /* 0x00008f001eb07a23 */ /* 0x100fe400000108aa */
[--C-:B------:R-:W-:Y:S01]  /*146f0*/  FFMA.FTZ R174, R31, c[0x0][0x23c], -R170.reuse ;  /* 0x00008f001fae7a23 */ /* 0x100fe200000108aa */
[----:B------:R-:W-:Y:S01]  /*14700*/  MUFU.EX2 R133, R133 ;  /* 0x0000008500857308 */ /* 0x000fe20000000800 */
[C---:B------:R-:W-:Y:S02]  /*14710*/  FMUL.FTZ R20, R164.reuse, R148 ;  /* 0x00000094a4147220 */ /* 0x040fe40000410000 */
[----:B------:R-:W-:Y:S02]  /*14720*/  FMUL.FTZ R29, R164, R157 ;  /* 0x0000009da41d7220 */ /* 0x000fe40000410000 */
[--C-:B------:R-:W-:Y:S02]  /*14730*/  FFMA.FTZ R6, R6, c[0x0][0x23c], -R170.reuse ;  /* 0x00008f0006067a23 */ /* 0x100fe400000108aa */
[--C-:B------:R-:W-:Y:S02]  /*14740*/  FFMA.FTZ R7, R7, c[0x0][0x23c], -R170.reuse ;  /* 0x00008f0007077a23 */ /* 0x100fe400000108aa */
[--C-:B------:R-:W-:Y:S02]  /*14750*/  FFMA.FTZ R11, R11, c[0x0][0x23c], -R170.reuse ;  /* 0x00008f000b0b7a23 */ /* 0x100fe400000108aa */
[----:B------:R-:W-:Y:S02]  /*14760*/  FFMA.FTZ R170, R35, c[0x0][0x23c], -R170 ;  /* 0x00008f0023aa7a23 */ /* 0x000fe400000108aa */
[----:B------:R-:W-:Y:S02]  /*14770*/  IMAD.MOV.U32 R35, RZ, RZ, R24 ;  /* 0x000000ffff237224 */ /* 0x000fe400078e0018 */
[C---:B------:R-:W-:Y:S02]  /*14780*/  FMUL.FTZ R24, R164.reuse, R152 ;  /* 0x00000098a4187220 */ /* 0x040fe40000410000 */
[----:B------:R-:W-:Y:S01]  /*14790*/  IMAD.MOV.U32 R148, RZ, RZ, R21 ;  /* 0x000000ffff947224 */ /* 0x000fe200078e0015 */
[----:B------:R-:W-:Y:S01]  /*147a0*/  MUFU.EX2 R170, R170 ;  /* 0x000000aa00aa7308 */ /* 0x000fe20000000800 */
[C---:B------:R-:W-:Y:S01]  /*147b0*/  FMUL.FTZ R21, R164.reuse, R149 ;  /* 0x00000095a4157220 */ /* 0x040fe20000410000 */
[----:B------:R-:W-:Y:S01]  /*147c0*/  MOV R149, R183 ;  /* 0x000000b700957202 */ /* 0x000fe20000000f00 */
[----:B------:R-:W-:Y:S01]  /*147d0*/  IMAD.MOV.U32 R152, RZ, RZ, R14 ;  /* 0x000000ffff987224 */ /* 0x000fe200078e000e */
[----:B------:R-:W-:Y:S01]  /*147e0*/  SHF.R.U32.HI R14, RZ, 0x18, R153 ;  /* 0x00000018ff0e7819 */ /* 0x000fe20000011699 */
[----:B------:R-:W-:Y:S01]  /*147f0*/  IMAD.MOV.U32 R157, RZ, RZ, R145 ;  /* 0x000000ffff9d7224 */ /* 0x000fe200078e0091 */
[----:B------:R-:W-:Y:S01]  /*14800*/  IADD3.X R183, R181, UR27, RZ, P4, !PT ;  /* 0x0000001bb5b77c10 */ /* 0x000fe2000a7fe4ff */
[----:B------:R-:W-:Y:S01]  /*14810*/  IMAD.MOV.U32 R30, RZ, RZ, R26 ;  /* 0x000000ffff1e7224 */ /* 0x000fe200078e001a */
[----:B------:R-:W-:Y:S01]  /*14820*/  ISETP.GE.U32.AND P5, PT, R243, R14, PT ;  /* 0x0000000ef300720c */ /* 0x000fe20003fa6070 */
[----:B------:R-:W-:Y:S01]  /*14830*/  IMAD.MOV.U32 R26, RZ, RZ, R32 ;  /* 0x000000ffff1a7224 */ /* 0x000fe200078e0020 */
[----:B------:R2:W-:Y:S01]  /*14840*/  MUFU.EX2 R145, R10 ;  /* 0x0000000a00917308 */ /* 0x0005e20000000800 */
[----:B------:R-:W-:Y:S01]  /*14850*/  FMUL.FTZ R32, R164, R160 ;  /* 0x000000a0a4207220 */ /* 0x000fe20000410000 */
[----:B------:R-:W-:Y:S01]  /*14860*/  SHF.R.U32.HI R14, RZ, 0x10, R153 ;  /* 0x00000010ff0e7819 */ /* 0x000fe20000011699 */
[----:B------:R-:W-:Y:S02]  /*14870*/  IMAD.MOV.U32 R160, RZ, RZ, R152 ;  /* 0x000000ffffa07224 */ /* 0x000fe400078e0098 */
[----:B------:R-:W-:Y:S01]  /*14880*/  IMAD.MOV.U32 R152, RZ, RZ, R144 ;  /* 0x000000ffff987224 */ /* 0x000fe200078e0090 */
[----:B------:R-:W-:Y:S01]  /*14890*/  LOP3.LUT R14, R14, 0xff, RZ, 0xc0, !PT ;  /* 0x000000ff0e0e7812 */ /* 0x000fe200078ec0ff */
[----:B------:R-:W-:Y:S01]  /*148a0*/  IMAD.MOV.U32 R144, RZ, RZ, R132 ;  /* 0x000000ffff907224 */ /* 0x000fe200078e0084 */
[----:B------:R-:W-:Y:S01]  /*148b0*/  PRMT R132, R166, 0x5410, R165 ;  /* 0x00005410a6847816 */ /* 0x000fe200000000a5 */
[----:B------:R-:W-:Y:S01]  /*148c0*/  IMAD.MOV.U32 R153, RZ, RZ, R149 ;  /* 0x000000ffff997224 */ /* 0x000fe200078e0095 */
[----:B------:R-:W-:Y:S01]  /*148d0*/  @!P0 PRMT R166, R242, 0x5410, RZ ;  /* 0x00005410f2a68816 */ /* 0x000fe200000000ff */
[----:B------:R-:W-:Y:S01]  /*148e0*/  IMAD.MOV.U32 R22, RZ, RZ, R28 ;  /* 0x000000ffff167224 */ /* 0x000fe200078e001c */
[----:B------:R-:W-:Y:S01]  /*148f0*/  ISETP.NE.AND P0, PT, R137, RZ, PT ;  /* 0x000000ff8900720c */ /* 0x000fe20003f05270 */
[C---:B------:R-:W-:Y:S01]  /*14900*/  FMUL.FTZ R28, R164.reuse, R156 ;  /* 0x0000009ca41c7220 */ /* 0x040fe20000410000 */
[----:B------:R-:W-:Y:S01]  /*14910*/  MOV R149, R141 ;  /* 0x0000008d00957202 */ /* 0x000fe20000000f00 */
[----:B------:R3:W-:Y:S01]  /*14920*/  MUFU.EX2 R137, R7 ;  /* 0x0000000700897308 */ /* 0x0007e20000000800 */
[----:B------:R-:W-:Y:S01]  /*14930*/  IMAD.MOV.U32 R156, RZ, RZ, R148 ;  /* 0x000000ffff9c7224 */ /* 0x000fe200078e0094 */
[----:B------:R-:W-:Y:S01]  /*14940*/  ISETP.GE.U32.AND P4, PT, R243, R14, PT ;  /* 0x0000000ef300720c */ /* 0x000fe20003f86070 */
[----:B------:R-:W-:Y:S01]  /*14950*/  IMAD.MOV.U32 R148, RZ, RZ, R140 ;  /* 0x000000ffff947224 */ /* 0x000fe200078e008c */
[----:B------:R-:W-:Y:S01]  /*14960*/  @!P6 PRMT R165, R241, 0x5410, RZ ;  /* 0x00005410f1a5e816 */ /* 0x000fe200000000ff */
[----:B------:R-:W-:Y:S01]  /*14970*/  IMAD.MOV.U32 R27, RZ, RZ, R195 ;  /* 0x000000ffff1b7224 */ /* 0x000fe200078e00c3 */
[----:B------:R4:W-:Y:S01]  /*14980*/  STG.E.U16 [R180.64], R166 ;  /* 0x000000a6b4007986 */ /* 0x0009e2000c101518 */
[----:B------:R-:W-:Y:S02]  /*14990*/  FMUL.FTZ R36, R164, R36 ;  /* 0x00000024a4247220 */ /* 0x000fe40000410000 */
[----:B------:R-:W-:Y:S01]  /*149a0*/  IMAD.MOV.U32 R31, RZ, RZ, R27 ;  /* 0x000000ffff1f7224 */ /* 0x000fe200078e001b */
[----:B------:R1:W1:Y:S01]  /*149b0*/  MUFU.EX2 R141, R6 ;  /* 0x00000006008d7308 */ /* 0x0002620000000800 */
[----:B------:R-:W-:Y:S01]  /*149c0*/  IMAD.MOV.U32 R27, RZ, RZ, R33 ;  /* 0x000000ffff1b7224 */ /* 0x000fe200078e0021 */
[----:B------:R-:W-:Y:S01]  /*149d0*/  STG.E.U16 [R180.64+0x2], R165 ;  /* 0x000002a5b4007986 */ /* 0x000fe2000c101518 */
[C---:B--2---:R-:W-:Y:S02]  /*149e0*/  FMUL.FTZ R10, R0.reuse, R138 ;  /* 0x0000008a000a7220 */ /* 0x044fe40000410000 */
[----:B------:R-:W-:Y:S01]  /*149f0*/  IMAD.MOV.U32 R138, RZ, RZ, R22 ;  /* 0x000000ffff8a7224 */ /* 0x000fe200078e0016 */
[----:B------:R2:W5:Y:S01]  /*14a00*/  LDL.LU.64 R194, [R1+0x70] ;  /* 0x0000700001c27983 */ /* 0x0005620000300a00 */
[C---:B------:R-:W-:Y:S02]  /*14a10*/  FMUL.FTZ R22, R0.reuse, R150 ;  /* 0x0000009600167220 */ /* 0x040fe40000410000 */
[----:B------:R-:W-:Y:S01]  /*14a20*/  IMAD.MOV.U32 R150, RZ, RZ, R26 ;  /* 0x000000ffff967224 */ /* 0x000fe200078e001a */
[----:B------:R1:W1:Y:S01]  /*14a30*/  MUFU.EX2 R140, R11 ;  /* 0x0000000b008c7308 */ /* 0x0002620000000800 */
[----:B------:R-:W-:Y:S02]  /*14a40*/  FMUL.FTZ R26, R0, R154 ;  /* 0x0000009a001a7220 */ /* 0x000fe40000410000 */
        /* <DEDUP_REMOVED lines=48> */
[----:B------:R-:W-:Y:S02]  /*14d50*/  FMUL.FTZ R129, R164, R129 ;  /* 0x00000081a4817220 */ /* 0x000fe40000410000 */
[C---:B---3--:R-:W-:Y:S02]  /*14d60*/  FMUL.FTZ R7, R0.reuse, R135 ;  /* 0x0000008700077220 */ /* 0x048fe40000410000 */
[----:B------:R-:W-:Y:S02]  /*14d70*/  IMAD.MOV.U32 R135, RZ, RZ, R23 ;  /* 0x000000ffff877224 */ /* 0x000fe400078e0017 */
[C---:B------:R-:W-:Y:S01]  /*14d80*/  FMUL.FTZ R23, R0.reuse, R151 ;  /* 0x0000009700177220 */ /* 0x040fe20000410000 */
[----:B------:R-:W-:Y:S01]  /*14d90*/  MOV R151, R27 ;  /* 0x0000001b00977202 */ /* 0x000fe20000000f00 */
[C---:B------:R-:W-:Y:S02]  /*14da0*/  FMUL.FTZ R27, R0.reuse, R155 ;  /* 0x0000009b001b7220 */ /* 0x040fe40000410000 */
[----:B------:R-:W-:Y:S02]  /*14db0*/  IMAD.MOV.U32 R155, RZ, RZ, R31 ;  /* 0x000000ffff9b7224 */ /* 0x000fe400078e001f */
[----:B------:R-:W-:Y:S02]  /*14dc0*/  IMAD.MOV.U32 R164, RZ, RZ, R152 ;  /* 0x000000ffffa47224 */ /* 0x000fe400078e0098 */
[----:B------:R-:W-:Y:S02]  /*14dd0*/  IMAD.MOV.U32 R152, RZ, RZ, R149 ;  /* 0x000000ffff987224 */ /* 0x000fe400078e0095 */
[----:B------:R-:W-:Y:S02]  /*14de0*/  IMAD.MOV.U32 R149, RZ, RZ, R144 ;  /* 0x000000ffff957224 */ /* 0x000fe400078e0090 */
[----:B------:R-:W-:Y:S02]  /*14df0*/  IMAD.MOV.U32 R144, RZ, RZ, R34 ;  /* 0x000000ffff907224 */ /* 0x000fe400078e0022 */
[C---:B------:R-:W-:Y:S01]  /*14e00*/  FMUL.FTZ R34, R0.reuse, R162 ;  /* 0x000000a200227220 */ /* 0x040fe20000410000 */
[----:B------:R-:W-:Y:S01]  /*14e10*/  MUFU.EX2 R152, R152 ;  /* 0x0000009800987308 */ /* 0x000fe20000000800 */
[----:B------:R-:W-:Y:S01]  /*14e20*/  IMAD.MOV.U32 R162, RZ, RZ, R154 ;  /* 0x000000ffffa27224 */ /* 0x000fe200078e009a */
[----:B------:R-:W-:Y:S01]  /*14e30*/  MOV R154, R150 ;  /* 0x00000096009a7202 */ /* 0x000fe20000000f00 */
[C---:B-1----:R-:W-:Y:S02]  /*14e40*/  FMUL.FTZ R6, R0.reuse, R134 ;  /* 0x0000008600067220 */ /* 0x042fe40000410000 */
[C---:B------:R-:W-:Y:S01]  /*14e50*/  FMUL.FTZ R14, R0.reuse, R142 ;  /* 0x0000008e000e7220 */ /* 0x040fe20000410000 */
[----:B----4-:R-:W-:Y:S01]  /*14e60*/  MOV R166, R162 ;  /* 0x000000a200a67202 */ /* 0x010fe20000000f00 */
[----:B------:R-:W-:Y:S02]  /*14e70*/  IMAD.MOV.U32 R142, RZ, RZ, R15 ;  /* 0x000000ffff8e7224 */ /* 0x000fe400078e000f */
[C---:B------:R-:W-:Y:S01]  /*14e80*/  FMUL.FTZ R15, R0.reuse, R143 ;  /* 0x0000008f000f7220 */ /* 0x040fe20000410000 */
[----:B------:R-:W1:Y:S01]  /*14e90*/  MUFU.EX2 R144, R144 ;  /* 0x0000009000907308 */ /* 0x000e620000000800 */
[----:B------:R-:W-:Y:S02]  /*14ea0*/  IMAD.MOV.U32 R143, RZ, RZ, R18 ;  /* 0x000000ffff8f7224 */ /* 0x000fe400078e0012 */
[----:B------:R-:W-:Y:S02]  /*14eb0*/  IMAD.MOV.U32 R134, RZ, RZ, R160 ;  /* 0x000000ffff867224 */ /* 0x000fe400078e00a0 */
[----:B------:R-:W-:Y:S01]  /*14ec0*/  IMAD.MOV.U32 R160, RZ, RZ, R148 ;  /* 0x000000ffffa07224 */ /* 0x000fe200078e0094 */
[----:B------:R-:W-:Y:S01]  /*14ed0*/  MOV R148, R35 ;  /* 0x0000002300947202 */ /* 0x000fe20000000f00 */
[C---:B------:R-:W-:Y:S02]  /*14ee0*/  FMUL.FTZ R35, R0.reuse, R163 ;  /* 0x000000a300237220 */ /* 0x040fe40000410000 */
[----:B------:R-:W-:Y:S01]  /*14ef0*/  IMAD.MOV.U32 R163, RZ, RZ, R155 ;  /* 0x000000ffffa37224 */ /* 0x000fe200078e009b */
[----:B------:R-:W3:Y:S01]  /*14f00*/  MUFU.EX2 R142, R142 ;  /* 0x0000008e008e7308 */ /* 0x000ee20000000800 */
[C---:B------:R-:W-:Y:S01]  /*14f10*/  FMUL.FTZ R11, R0.reuse, R139 ;  /* 0x0000008b000b7220 */ /* 0x040fe20000410000 */
[----:B------:R-:W-:Y:S01]  /*14f20*/  F2FP.PACK_AB R139, R137, R141 ;  /* 0x0000008d898b723e */ /* 0x000fe200000000ff */
[C---:B------:R-:W-:Y:S02]  /*14f30*/  FMUL.FTZ R18, R0.reuse, R146 ;  /* 0x0000009200127220 */ /* 0x040fe40000410000 */
[C---:B------:R-:W-:Y:S02]  /*14f40*/  FMUL.FTZ R30, R0.reuse, R158 ;  /* 0x0000009e001e7220 */ /* 0x040fe40000410000 */
[C---:B------:R-:W-:Y:S01]  /*14f50*/  FMUL.FTZ R31, R0.reuse, R159 ;  /* 0x0000009f001f7220 */ /* 0x040fe20000410000 */
[----:B------:R-:W-:Y:S01]  /*14f60*/  @!P4 HADD2 R240, -R139.H0_H0, -RZ.H0_H0 ;  /* 0xa00000ff8bf0c230 */ /* 0x000fe20000000900 */
        /* <DEDUP_REMOVED lines=50> */
[C---:B------:R-:W-:Y:S02]  /*15290*/  FMUL.FTZ R19, R0.reuse, R147 ;  /* 0x0000009300137220 */ /* 0x040fe40000410000 */
[----:B------:R-:W-:Y:S02]  /*152a0*/  IMAD.MOV.U32 R147, RZ, RZ, R143 ;  /* 0x000000ffff937224 */ /* 0x000fe400078e008f */
[----:B------:R-:W-:Y:S02]  /*152b0*/  IMAD.MOV.U32 R143, RZ, RZ, R134 ;  /* 0x000000ffff8f7224 */ /* 0x000fe400078e0086 */
[----:B------:R-:W-:Y:S01]  /*152c0*/  FFMA.FTZ R134, R0, R167, R141 ;  /* 0x000000a700867223 */ /* 0x000fe2000001008d */
[----:B------:R-:W-:Y:S01]  /*152d0*/  LOP3.LUT R0, R162, 0xff, RZ, 0xc0, !PT ;  /* 0x000000ffa2007812 */ /* 0x000fe200078ec0ff */
[----:B------:R-:W-:Y:S01]  /*152e0*/  FADD.FTZ R135, R135, R143 ;  /* 0x0000008f87877221 */ /* 0x000fe20000010000 */
[----:B------:R-:W-:Y:S01]  /*152f0*/  SHF.R.U32.HI R141, RZ, 0x10, R162 ;  /* 0x00000010ff8d7819 */ /* 0x000fe200000116a2 */
[----:B------:R-:W-:Y:S01]  /*15300*/  IMAD.MOV.U32 R143, RZ, RZ, R138 ;  /* 0x000000ffff8f7224 */ /* 0x000fe200078e008a */
[----:B------:R-:W-:Y:S01]  /*15310*/  ISETP.GE.U32.AND P6, PT, R243, R0, PT ;  /* 0x00000000f300720c */ /* 0x000fe20003fc6070 */
[----:B------:R-:W-:Y:S01]  /*15320*/  FADD.FTZ R138, R136, R135 ;  /* 0x00000087888a7221 */ /* 0x000fe20000010000 */
[----:B------:R-:W-:Y:S01]  /*15330*/  LOP3.LUT R0, R162, 0xffff, RZ, 0xc0, !PT ;  /* 0x0000ffffa2007812 */ /* 0x000fe200078ec0ff */
[----:B------:R-:W-:Y:S01]  /*15340*/  FADD.FTZ R134, R137, R134 ;  /* 0x0000008689867221 */ /* 0x000fe20000010000 */
[----:B------:R-:W-:Y:S01]  /*15350*/  PRMT R137, R139, 0x7632, R137 ;  /* 0x000076328b897816 */ /* 0x000fe20000000089 */
[----:B------:R-:W-:Y:S01]  /*15360*/  FADD.FTZ R138, R133, R138 ;  /* 0x0000008a858a7221 */ /* 0x000fe20000010000 */
[----:B------:R-:W-:Y:S01]  /*15370*/  SHF.R.U32.HI R135, RZ, 0x8, R0 ;  /* 0x00000008ff877819 */ /* 0x000fe20000011600 */
[----:B------:R-:W-:Y:S01]  /*15380*/  FADD.FTZ R134, R145, R134 ;  /* 0x0000008691867221 */ /* 0x000fe20000010000 */
[----:B------:R-:W-:Y:S01]  /*15390*/  F2FP.PACK_AB R0, R133, R136 ;  /* 0x000000888500723e */ /* 0x000fe200000000ff */
[----:B------:R-:W-:Y:S01]  /*153a0*/  @!P5 HADD2 R239, -R137.H0_H0, -RZ.H0_H0 ;  /* 0xa00000ff89efd230 */ /* 0x000fe20000000900 */
[----:B------:R-:W-:Y:S01]  /*153b0*/  LOP3.LUT R136, R135, 0xffff, RZ, 0xc0, !PT ;  /* 0x0000ffff87887812 */ /* 0x000fe200078ec0ff */
[----:B------:R-:W-:Y:S01]  /*153c0*/  IMAD.MOV.U32 R150, RZ, RZ, R143 ;  /* 0x000000ffff967224 */ /* 0x000fe200078e008f */
[----:B------:R4:W2:Y:S01]  /*153d0*/  MUFU.EX2 R135, R147 ;  /* 0x0000009300877308 */ /* 0x0008a20000000800 */
[----:B------:R-:W-:Y:S01]  /*153e0*/  PRMT R133, R139, 0x5410, R137 ;  /* 0x000054108b857816 */ /* 0x000fe20000000089 */
[----:B------:R-:W-:Y:S01]  /*153f0*/  @!P6 HADD2 R238, -R0.H0_H0, -RZ.H0_H0 ;  /* 0xa00000ff00eee230 */ /* 0x000fe20000000900 */
[----:B------:R-:W-:Y:S01]  /*15400*/  @!P4 PRMT R139, R240, 0x5410, RZ ;  /* 0x00005410f08bc816 */ /* 0x000fe200000000ff */
[----:B------:R-:W-:Y:S01]  /*15410*/  FADD.FTZ R143, R140, R134 ;  /* 0x000000868c8f7221 */ /* 0x000fe20000010000 */
[----:B------:R-:W-:Y:S01]  /*15420*/  ISETP.GE.U32.AND P4, PT, R243, R136, PT ;  /* 0x00000088f300720c */ /* 0x000fe20003f86070 */
[----:B------:R-:W-:Y:S01]  /*15430*/  IMAD.MOV.U32 R155, RZ, RZ, R151 ;  /* 0x000000ffff9b7224 */ /* 0x000fe200078e0097 */
[----:B------:R-:W-:Y:S01]  /*15440*/  LOP3.LUT R141, R141, 0xff, RZ, 0xc0, !PT ;  /* 0x000000ff8d8d7812 */ /* 0x000fe200078ec0ff */
[----:B------:R-:W-:Y:S01]  /*15450*/  IMAD.MOV.U32 R151, RZ, RZ, R164 ;  /* 0x000000ffff977224 */ /* 0x000fe200078e00a4 */
[----:B------:R-:W-:Y:S01]  /*15460*/  @!P5 PRMT R137, R239, 0x5410, RZ ;  /* 0x00005410ef89d816 */ /* 0x000fe200000000ff */
[----:B------:R-:W-:Y:S01]  /*15470*/  IMAD.MOV.U32 R164, RZ, RZ, R157 ;  /* 0x000000ffffa47224 */ /* 0x000fe200078e009d */
[----:B------:R-:W-:Y:S01]  /*15480*/  PRMT R136, R0, 0x7632, R136 ;  /* 0x0000763200887816 */ /* 0x000fe20000000088 */
[----:B------:R-:W-:Y:S01]  /*15490*/  IMAD.MOV.U32 R157, RZ, RZ, R156 ;  /* 0x000000ffff9d7224 */ /* 0x000fe200078e009c */
[C---:B------:R-:W-:Y:S01]  /*154a0*/  ISETP.GE.U32.AND P5, PT, R243.reuse, R141, PT ;  /* 0x0000008df300720c */ /* 0x040fe20003fa6070 */
[----:B------:R-:W-:Y:S01]  /*154b0*/  IMAD.MOV.U32 R156, RZ, RZ, R149 ;  /* 0x000000ffff9c7224 */ /* 0x000fe200078e0095 */
[----:B------:R-:W-:Y:S01]  /*154c0*/  SHF.R.U32.HI R141, RZ, 0x18, R162 ;  /* 0x00000018ff8d7819 */ /* 0x000fe200000116a2 */
[----:B-1----:R-:W-:Y:S01]  /*154d0*/  FADD.FTZ R149, R144, R143 ;  /* 0x0000008f90957221 */ /* 0x002fe20000010000 */
[----:B------:R-:W-:Y:S01]  /*154e0*/  PRMT R134, R0, 0x5410, R136 ;  /* 0x0000541000867816 */ /* 0x000fe20000000088 */
[----:B------:R-:W-:Y:S01]  /*154f0*/  @!P4 HADD2 R236, -R136.H0_H0, -RZ.H0_H0 ;  /* 0xa00000ff88ecc230 */ /* 0x000fe20000000900 */
[----:B------:R-:W-:Y:S01]  /*15500*/  @!P6 PRMT R0, R238, 0x5410, RZ ;  /* 0x00005410ee00e816 */ /* 0x000fe200000000ff */
[----:B------:R1:W-:Y:S01]  /*15510*/  STG.E.U16 [R182.64], R139 ;  /* 0x0000008bb6007986 */ /* 0x0003e2000c101518 */
[----:B------:R-:W-:Y:S01]  /*15520*/  ISETP.GE.U32.AND P6, PT, R243, R141, PT ;  /* 0x0000008df300720c */ /* 0x000fe20003fc6070 */
[----:B------:R-:W-:Y:S01]  /*15530*/  IMAD.MOV.U32 R167, RZ, RZ, R163 ;  /* 0x000000ffffa77224 */ /* 0x000fe200078e00a3 */
[----:B------:R-:W-:Y:S01]  /*15540*/  F2FP.PACK_AB R145, R140, R145 ;  /* 0x000000918c91723e */ /* 0x000fe200000000ff */
[----:B----4-:R-:W-:Y:S01]  /*15550*/  IMAD.WIDE.U32 R146, R146, -0x2daee0ad, RZ ;  /* 0xd2511f5392927825 */ /* 0x010fe200078e00ff */
[----:B------:R-:W-:Y:S01]  /*15560*/  @!P4 PRMT R136, R236, 0x5410, RZ ;  /* 0x00005410ec88c816 */ /* 0x000fe200000000ff */
[----:B------:R4:W-:Y:S01]  /*15570*/  STG.E.U16 [R182.64+0x2], R137 ;  /* 0x00000289b6007986 */ /* 0x0009e2000c101518 */
[----:B------:R-:W-:Y:S01]  /*15580*/  PRMT R143, R145, 0x7632, R143 ;  /* 0x00007632918f7816 */ /* 0x000fe2000000008f */
[----:B---3--:R-:W-:Y:S01]  /*15590*/  FADD.FTZ R140, R142, R138 ;  /* 0x0000008a8e8c7221 */ /* 0x008fe20000010000 */
[----:B------:R-:W-:Y:S01]  /*155a0*/  LOP3.LUT R141, R147, UR4, R172, 0x96, !PT ;  /* 0x00000004938d7c12 */ /* 0x000fe2000f8e96ac */
[----:B------:R3:W-:Y:S01]  /*155b0*/  STG.E.U16 [R180.64+0x12], R136 ;  /* 0x00001288b4007986 */ /* 0x0007e2000c101518 */
[C---:B--2---:R-:W-:Y:S01]  /*155c0*/  F2FP.PACK_AB R142, R135.reuse, R142 ;  /* 0x0000008e878e723e */ /* 0x044fe200000000ff */
[----:B------:R-:W-:Y:S01]  /*155d0*/  FADD.FTZ R140, R135, R140 ;  /* 0x0000008c878c7221 */ /* 0x000fe20000010000 */
[C---:B------:R-:W-:Y:S01]  /*155e0*/  LOP3.LUT R138, R141.reuse, 0xff, RZ, 0xc0, !PT ;  /* 0x000000ff8d8a7812 */ /* 0x040fe200078ec0ff */
[----:B------:R-:W-:Y:S01]  /*155f0*/  @!P5 HADD2 R237, -R145.H0_H0, -RZ.H0_H0 ;  /* 0xa00000ff91edd230 */ /* 0x000fe20000000900 */
[----:B------:R-:W-:Y:S01]  /*15600*/  LOP3.LUT R135, R141, 0xffff, RZ, 0xc0, !PT ;  /* 0x0000ffff8d877812 */ /* 0x000fe200078ec0ff */
[----:B------:R-:W-:Y:S01]  /*15610*/  @!P6 HADD2 R235, -R143.H0_H0, -RZ.H0_H0 ;  /* 0xa00000ff8febe230 */ /* 0x000fe20000000900 */
[----:B------:R-:W-:Y:S01]  /*15620*/  ISETP.GE.U32.AND P4, PT, R243, R138, PT ;  /* 0x0000008af300720c */ /* 0x000fe20003f86070 */
[----:B------:R2:W-:Y:S01]  /*15630*/  STG.E.U16 [R180.64+0x10], R0 ;  /* 0x00001000b4007986 */ /* 0x0005e2000c101518 */
[C---:B------:R-:W-:Y:S01]  /*15640*/  F2FP.PACK_AB R138, R148.reuse, R144 ;  /* 0x00000090948a723e */ /* 0x040fe200000000ff */
[----:B------:R-:W-:Y:S01]  /*15650*/  FADD.FTZ R148, R148, R149 ;  /* 0x0000009594947221 */ /* 0x000fe20000010000 */
[----:B------:R-:W-:Y:S01]  /*15660*/  SHF.R.U32.HI R135, RZ, 0x8, R135 ;  /* 0x00000008ff877819 */ /* 0x000fe20000011687 */
[----:B------:R2:W2:Y:S01]  /*15670*/  MUFU.EX2 R149, R150 ;  /* 0x0000009600957308 */ /* 0x0004a20000000800 */
[----:B------:R-:W-:Y:S01]  /*15680*/  IMAD.MOV.U32 R162, RZ, RZ, R154 ;  /* 0x000000ffffa27224 */ /* 0x000fe200078e009a */
[----:B------:R-:W-:Y:S01]  /*15690*/  LOP3.LUT R172, R147, UR4, R172, 0x96, !PT ;  /* 0x0000000493ac7c12 */ /* 0x000fe2000f8e96ac */
[----:B------:R-:W-:Y:S01]  /*156a0*/  IMAD.MOV.U32 R163, RZ, RZ, R155 ;  /* 0x000000ffffa37224 */ /* 0x000fe200078e009b */
[----:B------:R-:W-:Y:S01]  /*156b0*/  LOP3.LUT R144, R135, 0xffff, RZ, 0xc0, !PT ;  /* 0x0000ffff87907812 */ /* 0x000fe200078ec0ff */
[----:B------:R-:W-:Y:S01]  /*156c0*/  FADD.FTZ R148, R152, R148 ;  /* 0x0000009498947221 */ /* 0x000fe20000010000 */
[----:B------:R-:W-:Y:S02]  /*156d0*/  PRMT R135, R145, 0x5410, R143 ;  /* 0x0000541091877816 */ /* 0x000fe4000000008f */
[----:B------:R-:W-:Y:S01]  /*156e0*/  @!P5 PRMT R145, R237, 0x5410, RZ ;  /* 0x00005410ed91d816 */ /* 0x000fe200000000ff */
[----:B------:R-:W-:Y:S01]  /*156f0*/  @!P4 HADD2 R234, -R142.H0_H0, -RZ.H0_H0 ;  /* 0xa00000ff8eeac230 */ /* 0x000fe20000000900 */
[----:B------:R-:W-:Y:S01]  /*15700*/  ISETP.GE.U32.AND P5, PT, R243, R144, PT ;  /* 0x00000090f300720c */ /* 0x000fe20003fa6070 */
[----:B------:R-:W-:Y:S01]  /*15710*/  MUFU.EX2 R158, R156 ;  /* 0x0000009c009e7308 */ /* 0x000fe20000000800 */
[----:B------:R-:W-:Y:S01]  /*15720*/  @!P6 PRMT R143, R235, 0x5410, RZ ;  /* 0x00005410eb8fe816 */ /* 0x000fe200000000ff */
[----:B------:R3:W-:Y:S01]  /*15730*/  STG.E.U16 [R182.64+0x10], R145 ;  /* 0x00001091b6007986 */ /* 0x0007e2000c101518 */
[----:B-1----:R-:W-:Y:S02]  /*15740*/  PRMT R139, R142, 0x7632, R139 ;  /* 0x000076328e8b7816 */ /* 0x002fe4000000008b */
[----:B----4-:R-:W-:Y:S01]  /*15750*/  LOP3.LUT R137, R146, 0xff, RZ, 0xc0, !PT ;  /* 0x000000ff92897812 */ /* 0x010fe200078ec0ff */
[----:B------:R-:W-:Y:S04]  /*15760*/  STG.E.U16 [R182.64+0x12], R143 ;  /* 0x0000128fb6007986 */ /* 0x000fe8000c101518 */
[----:B------:R1:W4:Y:S02]  /*15770*/  MUFU.EX2 R144, R151 ;  /* 0x0000009700907308 */ /* 0x0003240000000800 */
[----:B------:R-:W-:Y:S01]  /*15780*/  @!P5 HADD2 R233, -R139.H0_H0, -RZ.H0_H0 ;  /* 0xa00000ff8be9d230 */ /* 0x000fe20000000900 */
[--C-:B--2---:R-:W-:Y:S04]  /*15790*/  SHF.R.U32.HI R150, RZ, 0x10, R141.reuse ;  /* 0x00000010ff967819 */ /* 0x104fe8000001168d */
[----:B------:R-:W-:Y:S04]  /*157a0*/  LOP3.LUT R150, R150, 0xff, RZ, 0xc0, !PT ;  /* 0x000000ff96967812 */ /* 0x000fe800078ec0ff */
[C---:B------:R-:W-:Y:S02]  /*157b0*/  ISETP.GE.U32.AND P6, PT, R243.reuse, R150, PT ;  /* 0x00000096f300720c */ /* 0x040fe40003fc6070 */
[----:B------:R-:W-:Y:S02]  /*157c0*/  SHF.R.U32.HI R150, RZ, 0x18, R141 ;  /* 0x00000018ff967819 */ /* 0x000fe4000001168d */
[----:B------:R-:W-:Y:S02]  /*157d0*/  PRMT R141, R142, 0x5410, R139 ;  /* 0x000054108e8d7816 */ /* 0x000fe4000000008b */
[----:B------:R-:W-:Y:S02]  /*157e0*/  @!P4 PRMT R142, R234, 0x5410, RZ ;  /* 0x00005410ea8ec816 */ /* 0x000fe400000000ff */
[----:B------:R-:W-:Y:S02]  /*157f0*/  ISETP.GE.U32.AND P4, PT, R243, R150, PT ;  /* 0x00000096f300720c */ /* 0x000fe40003f86070 */
[----:B------:R-:W-:Y:S01]  /*15800*/  LOP3.LUT R150, R146, 0xffff, RZ, 0xc0, !PT ;  /* 0x0000ffff92967812 */ /* 0x000fe200078ec0ff */
[----:B------:R-:W-:Y:S01]  /*15810*/  STG.E.U16 [R180.64+0x20], R142 ;  /* 0x0000208eb4007986 */ /* 0x000fe2000c101518 */
[----:B------:R-:W-:Y:S01]  /*15820*/  @!P5 PRMT R139, R233, 0x5410, RZ ;  /* 0x00005410e98bd816 */ /* 0x000fe200000000ff */
[----:B------:R-:W-:Y:S01]  /*15830*/  @!P6 HADD2 R232, -R138.H0_H0, -RZ.H0_H0 ;  /* 0xa00000ff8ae8e230 */ /* 0x000fe20000000900 */
[----:B------:R-:W-:Y:S01]  /*15840*/  SHF.R.U32.HI R150, RZ, 0x8, R150 ;  /* 0x00000008ff967819 */ /* 0x000fe20000011696 */
[----:B-1----:R-:W-:Y:S01]  /*15850*/  FADD.FTZ R151, R149, R140 ;  /* 0x0000008c95977221 */ /* 0x002fe20000010000 */
[C---:B------:R-:W-:Y:S01]  /*15860*/  ISETP.GE.U32.AND P5, PT, R243.reuse, R137, PT ;  /* 0x00000089f300720c */ /* 0x040fe20003fa6070 */
[----:B------:R1:W-:Y:S01]  /*15870*/  STG.E.U16 [R180.64+0x22], R139 ;  /* 0x0000228bb4007986 */ /* 0x0003e2000c101518 */
[----:B---3--:R-:W-:Y:S02]  /*15880*/  LOP3.LUT R136, R150, 0xffff, RZ, 0xc0, !PT ;  /* 0x0000ffff96887812 */ /* 0x008fe400078ec0ff */
[----:B------:R-:W2:Y:S01]  /*15890*/  MUFU.EX2 R150, R164 ;  /* 0x000000a400967308 */ /* 0x000ea20000000800 */
[----:B------:R-:W-:Y:S02]  /*158a0*/  PRMT R137, R138, 0x7632, R137 ;  /* 0x000076328a897816 */ /* 0x000fe40000000089 */
[----:B----4-:R-:W-:Y:S02]  /*158b0*/  F2FP.PACK_AB R0, R144, R149 ;  /* 0x000000959000723e */ /* 0x010fe400000000ff */
[----:B------:R-:W-:Y:S01]  /*158c0*/  PRMT R140, R138, 0x5410, R137 ;  /* 0x000054108a8c7816 */ /* 0x000fe20000000089 */
[----:B------:R-:W-:Y:S01]  /*158d0*/  @!P4 HADD2 R229, -R137.H0_H0, -RZ.H0_H0 ;  /* 0xa00000ff89e5c230 */ /* 0x000fe20000000900 */
[----:B------:R-:W-:Y:S02]  /*158e0*/  @!P6 PRMT R138, R232, 0x5410, RZ ;  /* 0x00005410e88ae816 */ /* 0x000fe400000000ff */
[----:B------:R-:W-:Y:S01]  /*158f0*/  ISETP.GE.U32.AND P6, PT, R243, R136, PT ;  /* 0x00000088f300720c */ /* 0x000fe20003fc6070 */
[----:B------:R-:W-:Y:S01]  /*15900*/  @!P5 HADD2 R228, -R0.H0_H0, -RZ.H0_H0 ;  /* 0xa00000ff00e4d230 */ /* 0x000fe20000000900 */
[----:B------:R-:W-:Y:S01]  /*15910*/  SHF.R.U32.HI R136, RZ, 0x10, R146 ;  /* 0x00000010ff887819 */ /* 0x000fe20000011692 */
[----:B------:R-:W-:Y:S01]  /*15920*/  STG.E.U16 [R182.64+0x20], R138 ;  /* 0x0000208ab6007986 */ /* 0x000fe2000c101518 */
[----:B------:R-:W-:Y:S02]  /*15930*/  @!P4 PRMT R137, R229, 0x5410, RZ ;  /* 0x00005410e589c816 */ /* 0x000fe400000000ff */
[----:B------:R-:W-:Y:S02]  /*15940*/  LOP3.LUT R149, R136, 0xff, RZ, 0xc0, !PT ;  /* 0x000000ff88957812 */ /* 0x000fe400078ec0ff */
[----:B------:R-:W-:Y:S01]  /*15950*/  PRMT R136, R0, 0x7632, R136 ;  /* 0x0000763200887816 */ /* 0x000fe20000000088 */
[----:B------:R-:W-:Y:S01]  /*15960*/  STG.E.U16 [R182.64+0x22], R137 ;  /* 0x00002289b6007986 */ /* 0x000fe2000c101518 */
[----:B------:R-:W-:Y:S01]  /*15970*/  ISETP.GE.U32.AND P4, PT, R243, R149, PT ;  /* 0x00000095f300720c */ /* 0x000fe20003f86070 */
[----:B------:R-:W-:Y:S01]  /*15980*/  FADD.FTZ R149, R144, R151 ;  /* 0x0000009790957221 */ /* 0x000fe20000010000 */
[----:B------:R-:W-:Y:S01]  /*15990*/  LOP3.LUT R151, R193, UR34, RZ, 0x3c, !PT ;  /* 0x00000022c1977c12 */ /* 0x000fe2000f8e3cff */
[----:B------:R-:W-:Y:S01]  /*159a0*/  @!P6 HADD2 R231, -R136.H0_H0, -RZ.H0_H0 ;  /* 0xa00000ff88e7e230 */ /* 0x000fe20000000900 */
[----:B------:R-:W-:Y:S01]  /*159b0*/  PRMT R144, R0, 0x5410, R136 ;  /* 0x0000541000907816 */ /* 0x000fe20000000088 */
[C---:B--2---:R-:W-:Y:S01]  /*159c0*/  FADD.FTZ R148, R150.reuse, R148 ;  /* 0x0000009496947221 */ /* 0x044fe20000010000 */
[----:B------:R-:W-:Y:S01]  /*159d0*/  F2FP.PACK_AB R152, R150, R152 ;  /* 0x000000989698723e */ /* 0x000fe200000000ff */
[----:B------:R-:W-:Y:S01]  /*159e0*/  IMAD.WIDE.U32 R154, R151, -0x326172a9, RZ ;  /* 0xcd9e8d57979a7825 */ /* 0x000fe200078e00ff */
[----:B------:R-:W-:Y:S01]  /*159f0*/  @!P5 PRMT R0, R228, 0x5410, RZ ;  /* 0x00005410e400d816 */ /* 0x000fe200000000ff */
[----:B------:R2:W5:Y:S01]  /*15a00*/  LDL.LU.64 R192, [R1+0x68] ;  /* 0x0000680001c07983 */ /* 0x0005620000300a00 */
[----:B------:R-:W-:Y:S01]  /*15a10*/  PRMT R161, R152, 0x7632, R161 ;  /* 0x0000763298a17816 */ /* 0x000fe200000000a1 */
[----:B------:R-:W-:Y:S01]  /*15a20*/  IMAD.MOV.U32 R164, RZ, RZ, R157 ;  /* 0x000000ffffa47224 */ /* 0x000fe200078e009d */
[----:B------:R-:W-:Y:S01]  /*15a30*/  LOP3.LUT R150, R155, UR5, R190, 0x96, !PT ;  /* 0x000000059b967c12 */ /* 0x000fe2000f8e96be */
[----:B------:R-:W-:Y:S01]  /*15a40*/  IMAD.MOV.U32 R157, RZ, RZ, R153 ;  /* 0x000000ffff9d7224 */ /* 0x000fe200078e0099 */
[----:B------:R-:W-:Y:S01]  /*15a50*/  LOP3.LUT R145, R189, UR15, R154, 0x96, !PT ;  /* 0x0000000fbd917c12 */ /* 0x000fe2000f8e969a */
[----:B-1----:R-:W-:Y:S01]  /*15a60*/  FADD.FTZ R139, R158, R148 ;  /* 0x000000949e8b7221 */ /* 0x002fe20000010000 */
[----:B------:R-:W-:Y:S01]  /*15a70*/  SHF.R.U32.HI R153, RZ, 0x18, R146 ;  /* 0x00000018ff997819 */ /* 0x000fe20000011692 */
[----:B------:R-:W-:Y:S01]  /*15a80*/  IMAD.WIDE.U32 R150, R150, -0x2daee0ad, RZ ;  /* 0xd2511f5396967825 */ /* 0x000fe200078e00ff */
[----:B------:R-:W-:Y:S01]  /*15a90*/  @!P6 PRMT R136, R231, 0x5410, RZ ;  /* 0x00005410e788e816 */ /* 0x000fe200000000ff */
[----:B------:R-:W-:Y:S01]  /*15aa0*/  MUFU.EX2 R164, R164 ;  /* 0x000000a400a47308 */ /* 0x000fe20000000800 */
[----:B------:R-:W-:Y:S01]  /*15ab0*/  ISETP.GE.U32.AND P5, PT, R243, R153, PT ;  /* 0x00000099f300720c */ /* 0x000fe20003fa6070 */
[----:B------:R-:W-:Y:S01]  /*15ac0*/  IMAD.MOV.U32 R153, RZ, RZ, R160 ;  /* 0x000000ffff997224 */ /* 0x000fe200078e00a0 */
[----:B------:R-:W-:Y:S01]  /*15ad0*/  LOP3.LUT R143, R151, UR14, R162, 0x96, !PT ;  /* 0x0000000e978f7c12 */ /* 0x000fe2000f8e96a2 */
[----:B------:R-:W-:Y:S01]  /*15ae0*/  IMAD.MOV.U32 R165, RZ, RZ, R157 ;  /* 0x000000ffffa57224 */ /* 0x000fe200078e009d */
[----:B------:R-:W-:Y:S01]  /*15af0*/  STG.E.U16 [R180.64+0x32], R136 ;  /* 0x00003288b4007986 */ /* 0x000fe2000c101518 */
[----:B------:R-:W-:Y:S01]  /*15b00*/  IMAD.WIDE.U32 R162, R145, -0x2daee0ad, RZ ;  /* 0xd2511f5391a27825 */ /* 0x000fe200078e00ff */
[----:B------:R-:W-:Y:S01]  /*15b10*/  PRMT R148, R152, 0x5410, R161 ;  /* 0x0000541098947816 */ /* 0x000fe200000000a1 */
[----:B------:R-:W-:Y:S01]  /*15b20*/  @!P4 HADD2 R230, -R152.H0_H0, -RZ.H0_H0 ;  /* 0xa00000ff98e6c230 */ /* 0x000fe20000000900 */
[----:B------:R2:W5:Y:S01]  /*15b30*/  LDL.LU.64 R190, [R1+0x60] ;  /* 0x0000600001be7983 */ /* 0x0005620000300a00 */
[----:B------:R-:W-:Y:S01]  /*15b40*/  IMAD.WIDE.U32 R154, R143, -0x326172a9, RZ ;  /* 0xcd9e8d578f9a7825 */ /* 0x000fe200078e00ff */
[----:B------:R1:W3:Y:S01]  /*15b50*/  MUFU.EX2 R160, R178 ;  /* 0x000000b200a07308 */ /* 0x0002e20000000800 */
[----:B------:R-:W-:Y:S02]  /*15b60*/  LOP3.LUT R143, R163, UR12, R150, 0x96, !PT ;  /* 0x0000000ca38f7c12 */ /* 0x000fe4000f8e9696 */
[----:B------:R-:W-:Y:S01]  /*15b70*/  MOV R163, R167 ;  /* 0x000000a700a37202 */ /* 0x000fe20000000f00 */
[----:B------:R-:W-:Y:S01]  /*15b80*/  @!P5 HADD2 R227, -R161.H0_H0, -RZ.H0_H0 ;  /* 0xa00000ffa1e3d230 */ /* 0x000fe20000000900 */
[----:B------:R-:W-:Y:S01]  /*15b90*/  LOP3.LUT R142, R155, UR13, R188, 0x96, !PT ;  /* 0x0000000d9b8e7c12 */ /* 0x000fe2000f8e96bc */
[----:B------:R4:W-:Y:S01]  /*15ba0*/  STG.E.U16 [R180.64+0x30], R0 ;  /* 0x00003000b4007986 */ /* 0x0009e2000c101518 */
[----:B------:R-:W-:Y:S02]  /*15bb0*/  @!P4 PRMT R152, R230, 0x5410, RZ ;  /* 0x00005410e698c816 */ /* 0x000fe400000000ff */
[----:B------:R-:W-:Y:S01]  /*15bc0*/  @!P5 PRMT R161, R227, 0x5410, RZ ;  /* 0x00005410e3a1d816 */ /* 0x000fe200000000ff */
[----:B------:R-:W-:Y:S01]  /*15bd0*/  IMAD.WIDE.U32 R156, R142, -0x2daee0ad, RZ ;  /* 0xd2511f538e9c7825 */ /* 0x000fe200078e00ff */
[----:B------:R-:W2:Y:S01]  /*15be0*/  MUFU.EX2 R145, R153 ;  /* 0x0000009900917308 */ /* 0x000ea20000000800 */
[----:B------:R2:W5:Y:S03]  /*15bf0*/  LDL.LU.64 R188, [R1+0x58] ;  /* 0x0000580001bc7983 */ /* 0x0005660000300a00 */
[----:B------:R-:W-:Y:S01]  /*15c00*/  LOP3.LUT R150, R157, UR10, R162, 0x96, !PT ;  /* 0x0000000a9d967c12 */ /* 0x000fe2000f8e96a2 */
[----:B------:R-:W-:Y:S02]  /*15c10*/  IMAD.MOV.U32 R162, RZ, RZ, R166 ;  /* 0x000000ffffa27224 */ /* 0x000fe400078e00a6 */
[----:B------:R-:W-:Y:S01]  /*15c20*/  IMAD.WIDE.U32 R166, R143, -0x326172a9, RZ ;  /* 0xcd9e8d578fa67825 */ /* 0x000fe200078e00ff */
[----:B------:R-:W-:Y:S02]  /*15c30*/  STG.E.U16 [R182.64+0x30], R152 ;  /* 0x00003098b6007986 */ /* 0x000fe4000c101518 */
[----:B------:R4:W4:Y:S01]  /*15c40*/  MUFU.EX2 R142, R179 ;  /* 0x000000b3008e7308 */ /* 0x0009220000000800 */
[----:B------:R-:W-:Y:S01]  /*15c50*/  IMAD.WIDE.U32 R150, R150, -0x326172a9, RZ ;  /* 0xcd9e8d5796967825 */ /* 0x000fe200078e00ff */
[----:B------:R4:W-:Y:S01]  /*15c60*/  STG.E.U16 [R182.64+0x32], R161 ;  /* 0x000032a1b6007986 */ /* 0x0009e2000c101518 */
[----:B-1----:R-:W-:Y:S02]  /*15c70*/  LOP3.LUT R178, R167, UR11, R154, 0x96, !PT ;  /* 0x0000000ba7b27c12 */ /* 0x002fe4000f8e969a */
[----:B---3--:R-:W-:Y:S01]  /*15c80*/  FADD.FTZ R149, R160, R149 ;  /* 0x00000095a0957221 */ /* 0x008fe20000010000 */
[----:B------:R-:W-:Y:S02]  /*15c90*/  LOP3.LUT R166, R151, UR9, R166, 0x96, !PT ;  /* 0x0000000997a67c12 */ /* 0x000fe4000f8e96a6 */
[C---:B--2---:R-:W-:Y:S01]  /*15ca0*/  F2FP.PACK_AB R158, R145.reuse, R158 ;  /* 0x0000009e919e723e */ /* 0x044fe200000000ff */
[----:B------:R-:W-:Y:S03]  /*15cb0*/  FADD.FTZ R139, R145, R139 ;  /* 0x0000008b918b7221 */ /* 0x000fe60000010000 */
[----:B------:R-:W-:Y:S01]  /*15cc0*/  PRMT R157, R158, 0x7632, R157 ;  /* 0x000076329e9d7816 */ /* 0x000fe2000000009d */
[----:B------:R-:W-:Y:S02]  /*15cd0*/  FADD.FTZ R139, R164, R139 ;  /* 0x0000008ba48b7221 */ /* 0x000fe40000010000 */
[----:B----4-:R-:W-:Y:S01]  /*15ce0*/  IMAD.WIDE.U32 R178, R178, -0x2daee0ad, RZ ;  /* 0xd2511f53b2b27825 */ /* 0x010fe200078e00ff */
[C---:B------:R-:W-:Y:S03]  /*15cf0*/  F2FP.PACK_AB R160, R142.reuse, R160 ;  /* 0x000000a08ea0723e */ /* 0x040fe600000000ff */
[----:B------:R-:W-:Y:S01]  /*15d00*/  FADD.FTZ R142, R142, R149 ;  /* 0x000000958e8e7221 */ /* 0x000fe20000010000 */
[----:B------:R-:W-:Y:S02]  /*15d10*/  LOP3.LUT R154, R179, UR8, R156, 0x96, !PT ;  /* 0x00000008b39a7c12 */ /* 0x000fe4000f8e969c */
[----:B------:R-:W1:Y:S01]  /*15d20*/  MUFU.EX2 R156, R165 ;  /* 0x000000a5009c7308 */ /* 0x000e620000000800 */
[----:B------:R-:W-:Y:S02]  /*15d30*/  PRMT R159, R160, 0x7632, R159 ;  /* 0x00007632a09f7816 */ /* 0x000fe4000000009f */
[----:B------:R-:W-:Y:S01]  /*15d40*/  IMAD.WIDE.U32 R154, R154, -0x326172a9, RZ ;  /* 0xcd9e8d579a9a7825 */ /* 0x000fe200078e00ff */
[----:B------:R-:W-:Y:S02]  /*15d50*/  F2FP.PACK_AB R179, R170, R171 ;  /* 0x000000abaab3723e */ /* 0x000fe400000000ff */
[----:B------:R-:W-:Y:S02]  /*15d60*/  PRMT R153, R160, 0x5410, R159 ;  /* 0x00005410a0997816 */ /* 0x000fe4000000009f */
[----:B------:R-:W-:Y:S02]  /*15d70*/  LOP3.LUT R143, R155, UR31, R150, 0x96, !PT ;  /* 0x0000001f9b8f7c12 */ /* 0x000fe4000f8e9696 */
[----:B------:R-:W-:Y:S02]  /*15d80*/  LOP3.LUT R0, R154, 0xff, RZ, 0xc0, !PT ;  /* 0x000000ff9a007812 */ /* 0x000fe400078ec0ff */
[----:B------:R-:W-:Y:S02]  /*15d90*/  LOP3.LUT R145, R143, 0xff, RZ, 0xc0, !PT ;  /* 0x000000ff8f917812 */ /* 0x000fe400078ec0ff */
[--C-:B------:R-:W-:Y:S02]  /*15da0*/  SHF.R.U32.HI R138, RZ, 0x10, R143.reuse ;  /* 0x00000010ff8a7819 */ /* 0x100fe4000001168f */
[----:B------:R-:W-:Y:S02]  /*15db0*/  ISETP.GE.U32.AND P6, PT, R243, R145, PT ;  /* 0x00000091f300720c */ /* 0x000fe40003fc6070 */
[----:B------:R-:W-:Y:S01]  /*15dc0*/  LOP3.LUT R137, R138, 0xff, RZ, 0xc0, !PT ;  /* 0x000000ff8a897812 */ /* 0x000fe200078ec0ff */
[----:B------:R-:W-:Y:S01]  /*15dd0*/  IMAD.MOV.U32 R138, RZ, RZ, R186 ;  /* 0x000000ffff8a7224 */ /* 0x000fe200078e00ba */
[----:B------:R-:W-:Y:S02]  /*15de0*/  LOP3.LUT R145, R143, 0xffff, RZ, 0xc0, !PT ;  /* 0x0000ffff8f917812 */ /* 0x000fe400078ec0ff */
[----:B------:R-:W-:Y:S02]  /*15df0*/  ISETP.GE.U32.AND P5, PT, R243, R137, PT ;  /* 0x00000089f300720c */ /* 0x000fe40003fa6070 */
[----:B------:R-:W2:Y:S01]  /*15e00*/  MUFU.EX2 R137, R184 ;  /* 0x000000b800897308 */ /* 0x000ea20000000800 */
[----:B------:R-:W-:Y:S01]  /*15e10*/  SHF.R.U32.HI R143, RZ, 0x18, R143 ;  /* 0x00000018ff8f7819 */ /* 0x000fe2000001168f */
[----:B-1----:R-:W-:Y:S01]  /*15e20*/  FADD.FTZ R142, R156, R142 ;  /* 0x0000008e9c8e7221 */ /* 0x002fe20000010000 */
[----:B------:R-:W-:Y:S02]  /*15e30*/  SHF.R.U32.HI R167, RZ, 0x10, R154 ;  /* 0x00000010ffa77819 */ /* 0x000fe4000001169a */
[----:B------:R-:W-:Y:S01]  /*15e40*/  @!P6 HADD2 R226, -R160.H0_H0, -RZ.H0_H0 ;  /* 0xa00000ffa0e2e230 */ /* 0x000fe20000000900 */
[C---:B------:R-:W-:Y:S01]  /*15e50*/  FADD.FTZ R165, R177.reuse, R142 ;  /* 0x0000008eb1a57221 */ /* 0x040fe20000010000 */
[----:B------:R-:W-:Y:S01]  /*15e60*/  F2FP.PACK_AB R156, R177, R156 ;  /* 0x0000009cb19c723e */ /* 0x000fe200000000ff */
[----:B------:R-:W-:Y:S01]  /*15e70*/  IMAD.MOV.U32 R142, RZ, RZ, R162 ;  /* 0x000000ffff8e7224 */ /* 0x000fe200078e00a2 */
[----:B------:R-:W-:Y:S01]  /*15e80*/  F2FP.PACK_AB R177, R168, R169 ;  /* 0x000000a9a8b1723e */ /* 0x000fe200000000ff */
[----:B------:R-:W-:Y:S01]  /*15e90*/  FADD.FTZ R161, R175, R165 ;  /* 0x000000a5afa17221 */ /* 0x000fe20000010000 */
[----:B------:R-:W-:Y:S01]  /*15ea0*/  @!P6 PRMT R160, R226, 0x5410, RZ ;  /* 0x00005410e2a0e816 */ /* 0x000fe200000000ff */
[----:B------:R-:W-:Y:S01]  /*15eb0*/  @!P5 HADD2 R224, -R158.H0_H0, -RZ.H0_H0 ;  /* 0xa00000ff9ee0d230 */ /* 0x000fe20000000900 */
[----:B------:R-:W-:Y:S01]  /*15ec0*/  ISETP.GE.U32.AND P6, PT, R243, R143, PT ;  /* 0x0000008ff300720c */ /* 0x000fe20003fc6070 */
[----:B------:R-:W-:Y:S01]  /*15ed0*/  IMAD.MOV.U32 R143, RZ, RZ, R163 ;  /* 0x000000ffff8f7224 */ /* 0x000fe200078e00a3 */
[----:B------:R-:W-:Y:S01]  /*15ee0*/  PRMT R163, R158, 0x5410, R157 ;  /* 0x000054109ea37816 */ /* 0x000fe2000000009d */
[----:B------:R-:W-:Y:S01]  /*15ef0*/  STG.E.U16 [R180.64+0x40], R160 ;  /* 0x000040a0b4007986 */ /* 0x000fe2000c101518 */
[----:B------:R-:W-:Y:S02]  /*15f00*/  @!P5 PRMT R158, R224, 0x5410, RZ ;  /* 0x00005410e09ed816 */ /* 0x000fe400000000ff */
[----:B------:R-:W-:Y:S02]  /*15f10*/  LOP3.LUT R138, R143, UR31, R138, 0x96, !PT ;  /* 0x0000001f8f8a7c12 */ /* 0x000fe4000f8e968a */
[----:B------:R-:W-:Y:S02]  /*15f20*/  LOP3.LUT R167, R167, 0xff, RZ, 0xc0, !PT ;  /* 0x000000ffa7a77812 */ /* 0x000fe400078ec0ff */
[C---:B------:R-:W-:Y:S01]  /*15f30*/  LOP3.LUT R136, R138.reuse, 0xffff, RZ, 0xc0, !PT ;  /* 0x0000ffff8a887812 */ /* 0x040fe200078ec0ff */
[C---:B--2---:R-:W-:Y:S01]  /*15f40*/  FADD.FTZ R184, R137.reuse, R139 ;  /* 0x0000008b89b87221 */ /* 0x044fe20000010000 */
[----:B------:R-:W-:Y:S01]  /*15f50*/  F2FP.PACK_AB R164, R137, R164 ;  /* 0x000000a489a4723e */ /* 0x000fe200000000ff */
[----:B------:R-:W-:Y:S01]  /*15f60*/  @!P6 HADD2 R221, -R157.H0_H0, -RZ.H0_H0 ;  /* 0xa00000ff9ddde230 */ /* 0x000fe20000000900 */
[----:B------:R-:W-:Y:S01]  /*15f70*/  SHF.R.U32.HI R137, RZ, 0x18, R154 ;  /* 0x00000018ff897819 */ /* 0x000fe2000001169a */
[----:B------:R-:W-:Y:S01]  /*15f80*/  IMAD.MOV.U32 R139, RZ, RZ, R187 ;  /* 0x000000ffff8b7224 */ /* 0x000fe200078e00bb */
[----:B------:R-:W-:Y:S01]  /*15f90*/  SHF.R.U32.HI R136, RZ, 0x8, R136 ;  /* 0x00000008ff887819 */ /* 0x000fe20000011688 */
[----:B------:R1:W5:Y:S01]  /*15fa0*/  LDL.LU.64 R186, [R1+0x50] ;  /* 0x0000500001ba7983 */ /* 0x0003620000300a00 */
[----:B------:R-:W-:Y:S02]  /*15fb0*/  @!P6 PRMT R157, R221, 0x5410, RZ ;  /* 0x00005410dd9de816 */ /* 0x000fe400000000ff */
[----:B------:R-:W-:Y:S02]  /*15fc0*/  ISETP.GE.U32.AND P6, PT, R243, R137, PT ;  /* 0x00000089f300720c */ /* 0x000fe40003fc6070 */
[----:B------:R-:W-:Y:S02]  /*15fd0*/  LOP3.LUT R137, R138, 0xff, RZ, 0xc0, !PT ;  /* 0x000000ff8a897812 */ /* 0x000fe400078ec0ff */
[C---:B------:R-:W-:Y:S02]  /*15fe0*/  LOP3.LUT R139, R142.reuse, 0xffff, RZ, 0xc0, !PT ;  /* 0x0000ffff8e8b7812 */ /* 0x040fe400078ec0ff */
[----:B------:R-:W-:Y:S02]  /*15ff0*/  PRMT R136, R137, 0x5410, R136 ;  /* 0x0000541089887816 */ /* 0x000fe40000000088 */
[--C-:B------:R-:W-:Y:S02]  /*16000*/  SHF.R.U32.HI R137, RZ, 0x10, R138.reuse ;  /* 0x00000010ff897819 */ /* 0x100fe4000001168a */
[----:B------:R-:W-:Y:S01]  /*16010*/  SHF.R.U32.HI R138, RZ, 0x18, R138 ;  /* 0x00000018ff8a7819 */ /* 0x000fe2000001168a */
[--C-:B------:R-:W-:Y:S01]  /*16020*/  HSET2.LE.AND R136, R136, R252.reuse, PT ;  /* 0x000000fc88887233 */ /* 0x100fe20003803000 */
[----:B------:R-:W-:Y:S02]  /*16030*/  LOP3.LUT R137, R137, 0xff, RZ, 0xc0, !PT ;  /* 0x000000ff89897812 */ /* 0x000fe400078ec0ff */
[----:B------:R-:W-:Y:S02]  /*16040*/  SHF.R.U32.HI R139, RZ, 0x8, R139 ;  /* 0x00000008ff8b7819 */ /* 0x000fe4000001168b */
[----:B------:R-:W-:Y:S02]  /*16050*/  PRMT R137, R137, 0x5410, R138 ;  /* 0x0000541089897816 */ /* 0x000fe4000000008a */
[----:B------:R-:W-:Y:S02]  /*16060*/  LOP3.LUT R138, R142, 0xff, RZ, 0xc0, !PT ;  /* 0x000000ff8e8a7812 */ /* 0x000fe400078ec0ff */
[----:B------:R-:W-:Y:S01]  /*16070*/  LOP3.LUT R132, R136, R132, RZ, 0xc0, !PT ;  /* 0x0000008488847212 */ /* 0x000fe200078ec0ff */
[--C-:B------:R-:W-:Y:S01]  /*16080*/  HSET2.LE.AND R137, R137, R252.reuse, PT ;  /* 0x000000fc89897233 */ /* 0x100fe20003803000 */
[----:B------:R-:W-:Y:S02]  /*16090*/  PRMT R138, R138, 0x5410, R139 ;  /* 0x000054108a8a7816 */ /* 0x000fe4000000008b */
[--C-:B------:R-:W-:Y:S02]  /*160a0*/  SHF.R.U32.HI R139, RZ, 0x10, R142.reuse ;  /* 0x00000010ff8b7819 */ /* 0x100fe4000001168e */
[----:B------:R-:W-:Y:S01]  /*160b0*/  SHF.R.U32.HI R142, RZ, 0x18, R142 ;  /* 0x00000018ff8e7819 */ /* 0x000fe2000001168e */
[--C-:B------:R-:W-:Y:S01]  /*160c0*/  HSET2.LE.AND R136, R138, R252.reuse, PT ;  /* 0x000000fc8a887233 */ /* 0x100fe20003803000 */
[----:B------:R-:W-:Y:S02]  /*160d0*/  LOP3.LUT R139, R139, 0xff, RZ, 0xc0, !PT ;  /* 0x000000ff8b8b7812 */ /* 0x000fe400078ec0ff */
[----:B------:R-:W-:Y:S02]  /*160e0*/  LOP3.LUT R133, R137, R133, RZ, 0xc0, !PT ;  /* 0x0000008589857212 */ /* 0x000fe400078ec0ff */
[----:B------:R-:W-:Y:S02]  /*160f0*/  PRMT R142, R139, 0x5410, R142 ;  /* 0x000054108b8e7816 */ /* 0x000fe4000000008e */
[----:B------:R-:W-:Y:S02]  /*16100*/  LOP3.LUT R134, R136, R134, RZ, 0xc0, !PT ;  /* 0x0000008688867212 */ /* 0x000fe400078ec0ff */
[----:B------:R-:W2:Y:S01]  /*16110*/  LDSM.16.MT88.4 R136, [R204+0x18000] ;  /* 0x01800000cc88783b */ /* 0x000ea20000004200 */
[--C-:B------:R-:W-:Y:S01]  /*16120*/  HSET2.LE.AND R142, R142, R252.reuse, PT ;  /* 0x000000fc8e8e7233 */ /* 0x100fe20003803000 */
[----:B------:R-:W-:Y:S02]  /*16130*/  LOP3.LUT R143, R146, 0xff, RZ, 0xc0, !PT ;  /* 0x000000ff928f7812 */ /* 0x000fe400078ec0ff */
[----:B------:R-:W-:Y:S02]  /*16140*/  SHF.R.U32.HI R149, RZ, 0x10, R172 ;  /* 0x00000010ff957819 */ /* 0x000fe400000116ac */
[----:B------:R-:W-:Y:S02]  /*16150*/  LOP3.LUT R135, R142, R135, RZ, 0xc0, !PT ;  /* 0x000000878e877212 */ /* 0x000fe400078ec0ff */
[----:B------:R-:W-:Y:S02]  /*16160*/  LOP3.LUT R142, R146, 0xffff, RZ, 0xc0, !PT ;  /* 0x0000ffff928e7812 */ /* 0x000fe400078ec0ff */
[----:B------:R-:W-:Y:S02]  /*16170*/  LOP3.LUT R147, R172, 0xffff, RZ, 0xc0, !PT ;  /* 0x0000ffffac937812 */ /* 0x000fe400078ec0ff */
[----:B------:R-:W-:Y:S02]  /*16180*/  SHF.R.U32.HI R151, RZ, 0x8, R142 ;  /* 0x00000008ff977819 */ /* 0x000fe4000001168e */
[----:B------:R-:W-:Y:S02]  /*16190*/  SHF.R.U32.HI R147, RZ, 0x8, R147 ;  /* 0x00000008ff937819 */ /* 0x000fe40000011693 */
[----:B------:R-:W-:Y:S02]  /*161a0*/  PRMT R143, R143, 0x5410, R151 ;  /* 0x000054108f8f7816 */ /* 0x000fe40000000097 */
[----:B------:R-:W-:Y:S02]  /*161b0*/  LOP3.LUT R149, R149, 0xff, RZ, 0xc0, !PT ;  /* 0x000000ff95957812 */ /* 0x000fe400078ec0ff */
[----:B------:R-:W-:Y:S04]  /*161c0*/  SHF.R.U32.HI R145, RZ, 0x8, R145 ;  /* 0x00000008ff917819 */ /* 0x000fe80000011691 */
[----:B------:R-:W-:Y:S04]  /*161d0*/  LOP3.LUT R145, R145, 0xffff, RZ, 0xc0, !PT ;  /* 0x0000ffff91917812 */ /* 0x000fe800078ec0ff */
[----:B------:R-:W-:Y:S02]  /*161e0*/  ISETP.GE.U32.AND P4, PT, R243, R145, PT ;  /* 0x00000091f300720c */ /* 0x000fe40003f86070 */
[--C-:B------:R-:W-:Y:S02]  /*161f0*/  SHF.R.U32.HI R145, RZ, 0x10, R146.reuse ;  /* 0x00000010ff917819 */ /* 0x100fe40000011692 */
[----:B------:R-:W-:Y:S02]  /*16200*/  SHF.R.U32.HI R146, RZ, 0x18, R146 ;  /* 0x00000018ff927819 */ /* 0x000fe40000011692 */
[----:B------:R-:W-:Y:S01]  /*16210*/  LOP3.LUT R145, R145, 0xff, RZ, 0xc0, !PT ;  /* 0x000000ff91917812 */ /* 0x000fe200078ec0ff */
[C---:B--2---:R-:W-:Y:S06]  /*16220*/  HMMA.16816.F32 R4, R132.reuse, R136, R4 ;  /* 0x000000888404723c */ /* 0x044fec0000001804 */
[----:B------:R-:W-:Y:S06]  /*16230*/  @!P4 HADD2 R225, -R159.H0_H0, -RZ.H0_H0 ;  /* 0xa00000ff9fe1c230 */ /* 0x000fec0000000900 */
[----:B------:R-:W-:Y:S01]  /*16240*/  @!P4 PRMT R159, R225, 0x5410, RZ ;  /* 0x00005410e19fc816 */ /* 0x000fe200000000ff */
[C---:B------:R-:W-:Y:S01]  /*16250*/  HMMA.16816.F32 R8, R132.reuse, R138, R8 ;  /* 0x0000008a8408723c */ /* 0x040fe20000001808 */
[----:B------:R-:W2:Y:S01]  /*16260*/  LDSM.16.MT88.4 R136, [R202+0x18000] ;  /* 0x01800000ca88783b */ /* 0x000ea20000004200 */
[C---:B------:R-:W-:Y:S02]  /*16270*/  ISETP.GE.U32.AND P4, PT, R243.reuse, R0, PT ;  /* 0x00000000f300720c */ /* 0x040fe40003f86070 */
[----:B------:R-:W-:Y:S04]  /*16280*/  LOP3.LUT R0, R154, 0xffff, RZ, 0xc0, !PT ;  /* 0x0000ffff9a007812 */ /* 0x000fe800078ec0ff */
[----:B------:R-:W-:Y:S01]  /*16290*/  SHF.R.U32.HI R0, RZ, 0x8, R0 ;  /* 0x00000008ff007819 */ /* 0x000fe20000011600 */
[----:B------:R-:W-:Y:S03]  /*162a0*/  STG.E.U16 [R180.64+0x42], R159 ;  /* 0x0000429fb4007986 */ /* 0x000fe6000c101518 */
[----:B------:R-:W-:Y:S01]  /*162b0*/  LOP3.LUT R0, R0, 0xffff, RZ, 0xc0, !PT ;  /* 0x0000ffff00007812 */ /* 0x000fe200078ec0ff */
[----:B------:R-:W-:Y:S02]  /*162c0*/  STG.E.U16 [R182.64+0x40], R158 ;  /* 0x0000409eb6007986 */ /* 0x000fe4000c101518 */
[----:B------:R-:W-:Y:S01]  /*162d0*/  @!P4 HADD2 R218, -R156.H0_H0, -RZ.H0_H0 ;  /* 0xa00000ff9cdac230 */ /* 0x000fe20000000900 */
[----:B------:R-:W-:Y:S01]  /*162e0*/  ISETP.GE.U32.AND P5, PT, R243, R0, PT ;  /* 0x00000000f300720c */ /* 0x000fe20003fa6070 */
[----:B------:R-:W-:Y:S01]  /*162f0*/  STG.E.U16 [R182.64+0x42], R157 ;  /* 0x0000429db6007986 */ /* 0x000fe2000c101518 */
[C---:B------:R-:W-:Y:S04]  /*16300*/  PRMT R0, R156.reuse, 0x7632, R0 ;  /* 0x000076329c007816 */ /* 0x040fe80000000000 */
[----:B------:R-:W-:Y:S02]  /*16310*/  PRMT R162, R156, 0x5410, R0 ;  /* 0x000054109ca27816 */ /* 0x000fe40000000000 */
[----:B------:R-:W-:Y:S05]  /*16320*/  @!P4 PRMT R156, R218, 0x5410, RZ ;  /* 0x00005410da9cc816 */ /* 0x000fea00000000ff */
[----:B------:R-:W-:Y:S01]  /*16330*/  STG.E.U16 [R180.64+0x50], R156 ;  /* 0x0000509cb4007986 */ /* 0x000fe2000c101518 */
[----:B------:R-:W-:Y:S03]  /*16340*/  @!P5 HADD2 R215, -R0.H0_H0, -RZ.H0_H0 ;  /* 0xa00000ff00d7d230 */ /* 0x000fe60000000900 */
[----:B------:R-:W-:Y:S02]  /*16350*/  LDSM.16.MT88.4 R156, [R201+0x19800] ;  /* 0x01980000c99c783b */ /* 0x000fe40000004200 */
[----:B------:R-:W-:Y:S02]  /*16360*/  @!P5 PRMT R0, R215, 0x5410, RZ ;  /* 0x00005410d700d816 */ /* 0x000fe400000000ff */
[----:B------:R-:W-:Y:S01]  /*16370*/  ISETP.GE.U32.AND P5, PT, R243, R167, PT ;  /* 0x000000a7f300720c */ /* 0x000fe20003fa6070 */
[C---:B--2---:R-:W-:Y:S03]  /*16380*/  HMMA.16816.F32 R12, R132.reuse, R136, R12 ;  /* 0x00000088840c723c */ /* 0x044fe6000000180c */
[----:B------:R2:W-:Y:S05]  /*16390*/  STG.E.U16 [R180.64+0x52], R0 ;  /* 0x00005200b4007986 */ /* 0x0005ea000c101518 */
[C---:B------:R-:W-:Y:S01]  /*163a0*/  HMMA.16816.F32 R16, R132.reuse, R138, R16 ;  /* 0x0000008a8410723c */ /* 0x040fe20000001810 */
[----:B------:R-:W3:Y:S03]  /*163b0*/  LDSM.16.MT88.4 R136, [R201+0x18000] ;  /* 0x01800000c988783b */ /* 0x000ee60000004200 */
[----:B------:R-:W-:Y:S01]  /*163c0*/  @!P5 HADD2 R223, -R164.H0_H0, -RZ.H0_H0 ;  /* 0xa00000ffa4dfd230 */ /* 0x000fe20000000900 */
[----:B--2---:R-:W-:Y:S03]  /*163d0*/  PRMT R0, R177, 0x7632, R0 ;  /* 0x00007632b1007816 */ /* 0x004fe60000000000 */
[C---:B---3--:R-:W-:Y:S08]  /*163e0*/  HMMA.16816.F32 R20, R132.reuse, R136, R20 ;  /* 0x000000888414723c */ /* 0x048ff00000001814 */
[C---:B------:R-:W-:Y:S01]  /*163f0*/  HMMA.16816.F32 R24, R132.reuse, R138, R24 ;  /* 0x0000008a8418723c */ /* 0x040fe20000001818 */
[----:B------:R-:W2:Y:S07]  /*16400*/  LDSM.16.MT88.4 R136, [R200+0x18000] ;  /* 0x01800000c888783b */ /* 0x000eae0000004200 */
[C---:B--2---:R-:W-:Y:S08]  /*16410*/  HMMA.16816.F32 R28, R132.reuse, R136, R28 ;  /* 0x00000088841c723c */ /* 0x044ff0000000181c */
        /* <DEDUP_REMOVED lines=29> */
[C---:B--2---:R-:W-:Y:S07]  /*165f0*/  HMMA.16816.F32 R108, R132.reuse, R136, R108 ;  /* 0x00000088846c723c */ /* 0x044fee000000186c */
[----:B------:R-:W-:Y:S01]  /*16600*/  LOP3.LUT R136, R172, 0xff, RZ, 0xc0, !PT ;  /* 0x000000ffac887812 */ /* 0x000fe200078ec0ff */
[C---:B------:R-:W-:Y:S01]  /*16610*/  HMMA.16816.F32 R112, R132.reuse, R138, R112 ;  /* 0x0000008a8470723c */ /* 0x040fe20000001870 */
[----:B------:R-:W-:Y:S03]  /*16620*/  SHF.R.U32.HI R172, RZ, 0x18, R172 ;  /* 0x00000018ffac7819 */ /* 0x000fe600000116ac */
[----:B------:R-:W-:Y:S02]  /*16630*/  PRMT R147, R136, 0x5410, R147 ;  /* 0x0000541088937816 */ /* 0x000fe40000000093 */
[----:B------:R-:W2:Y:S01]  /*16640*/  LDSM.16.MT88.4 R136, [R201+0x1e000] ;  /* 0x01e00000c988783b */ /* 0x000ea20000004200 */
[--C-:B------:R-:W-:Y:S02]  /*16650*/  PRMT R149, R149, 0x5410, R172.reuse ;  /* 0x0000541095957816 */ /* 0x100fe400000000ac */
[--C-:B------:R-:W-:Y:S03]  /*16660*/  HSET2.LE.AND R142, R147, R252.reuse, PT ;  /* 0x000000fc938e7233 */ /* 0x100fe60003803000 */
[----:B------:R-:W-:Y:S05]  /*16670*/  PRMT R172, R164, 0x7632, R172 ;  /* 0x00007632a4ac7816 */ /* 0x000fea00000000ac */
[----:B------:R-:W-:Y:S01]  /*16680*/  @!P6 HADD2 R222, -R172.H0_H0, -RZ.H0_H0 ;  /* 0xa00000ffacdee230 */ /* 0x000fe20000000900 */
[C---:B--2---:R-:W-:Y:S08]  /*16690*/  HMMA.16816.F32 R116, R132.reuse, R136, R116 ;  /* 0x000000888474723c */ /* 0x044ff00000001874 */
[C---:B------:R-:W-:Y:S01]  /*166a0*/  HMMA.16816.F32 R120, R132.reuse, R138, R120 ;  /* 0x0000008a8478723c */ /* 0x040fe20000001878 */
[----:B------:R-:W2:Y:S07]  /*166b0*/  LDSM.16.MT88.4 R136, [R200+0x1e000] ;  /* 0x01e00000c888783b */ /* 0x000eae0000004200 */
[C---:B--2---:R-:W-:Y:S07]  /*166c0*/  HMMA.16816.F32 R124, R132.reuse, R136, R124 ;  /* 0x00000088847c723c */ /* 0x044fee000000187c */
[--C-:B------:R-:W-:Y:S01]  /*166d0*/  HSET2.LE.AND R137, R149, R252.reuse, PT ;  /* 0x000000fc95897233 */ /* 0x100fe20003803000 */
[----:B------:R-:W-:Y:S01]  /*166e0*/  HMMA.16816.F32 R128, R132, R138, R128 ;  /* 0x0000008a8480723c */ /* 0x000fe20000001880 */
[----:B------:R-:W-:Y:S01]  /*166f0*/  PRMT R149, R145, 0x5410, R146 ;  /* 0x0000541091957816 */ /* 0x000fe20000000092 */
[----:B------:R-:W-:Y:S02]  /*16700*/  LDSM.16.MT88.4 R132, [R202+0x18800] ;  /* 0x01880000ca84783b */ /* 0x000fe40000004200 */
[----:B------:R-:W-:Y:S01]  /*16710*/  LOP3.LUT R136, R142, R141, RZ, 0xc0, !PT ;  /* 0x0000008d8e887212 */ /* 0x000fe200078ec0ff */
[--C-:B------:R-:W-:Y:S01]  /*16720*/  HSET2.LE.AND R145, R143, R252.reuse, PT ;  /* 0x000000fc8f917233 */ /* 0x100fe20003803000 */
[----:B------:R-:W-:Y:S01]  /*16730*/  LOP3.LUT R137, R137, R140, RZ, 0xc0, !PT ;  /* 0x0000008c89897212 */ /* 0x000fe200078ec0ff */
[--C-:B------:R-:W-:Y:S03]  /*16740*/  HSET2.LE.AND R139, R149, R252.reuse, PT ;  /* 0x000000fc958b7233 */ /* 0x100fe60003803000 */
[----:B------:R-:W2:Y:S02]  /*16750*/  LDSM.16.MT88.4 R140, [R204+0x18800] ;  /* 0x01880000cc8c783b */ /* 0x000ea40000004200 */
[----:B------:R-:W-:Y:S02]  /*16760*/  LOP3.LUT R138, R145, R144, RZ, 0xc0, !PT ;  /* 0x00000090918a7212 */ /* 0x000fe400078ec0ff */
[----:B------:R-:W-:Y:S04]  /*16770*/  LOP3.LUT R139, R139, R148, RZ, 0xc0, !PT ;  /* 0x000000948b8b7212 */ /* 0x000fe800078ec0ff */
[----:B------:R-:W3:Y:S03]  /*16780*/  LDSM.16.MT88.4 R144, [R201+0x18800] ;  /* 0x01880000c990783b */ /* 0x000ee60000004200 */
        /* <DEDUP_REMOVED lines=39> */
[C---:B----4-:R-:W-:Y:S07]  /*16a00*/  HMMA.16816.F32 R108, R136.reuse, R140, R108 ;  /* 0x0000008c886c723c */ /* 0x050fee000000186c */
[C---:B------:R-:W-:Y:S01]  /*16a10*/  LOP3.LUT R141, R154.reuse, 0xffff, RZ, 0xc0, !PT ;  /* 0x0000ffff9a8d7812 */ /* 0x040fe200078ec0ff */
[C---:B------:R-:W-:Y:S01]  /*16a20*/  HMMA.16816.F32 R112, R136.reuse, R142, R112 ;  /* 0x0000008e8870723c */ /* 0x040fe20000001870 */
[--C-:B------:R-:W-:Y:S03]  /*16a30*/  SHF.R.U32.HI R140, RZ, 0x18, R154.reuse ;  /* 0x00000018ff8c7819 */ /* 0x100fe6000001169a */
[----:B------:R-:W-:Y:S03]  /*16a40*/  SHF.R.U32.HI R141, RZ, 0x8, R141 ;  /* 0x00000008ff8d7819 */ /* 0x000fe6000001168d */
[----:B------:R-:W-:Y:S01]  /*16a50*/  SHF.R.U32.HI R143, RZ, 0x10, R154 ;  /* 0x00000010ff8f7819 */ /* 0x000fe2000001169a */
[C---:B---3--:R-:W-:Y:S01]  /*16a60*/  HMMA.16816.F32 R116, R136.reuse, R144, R116 ;  /* 0x000000908874723c */ /* 0x048fe20000001874 */
[----:B------:R-:W-:Y:S03]  /*16a70*/  LOP3.LUT R142, R154, 0xff, RZ, 0xc0, !PT ;  /* 0x000000ff9a8e7812 */ /* 0x000fe600078ec0ff */
[----:B------:R-:W-:Y:S02]  /*16a80*/  LOP3.LUT R154, R155, UR31, R150, 0x96, !PT ;  /* 0x0000001f9b9a7c12 */ /* 0x000fe4000f8e9696 */
[----:B------:R-:W-:Y:S01]  /*16a90*/  LDSM.16.MT88.4 R148, [R202+0x19000] ;  /* 0x01900000ca94783b */ /* 0x000fe20000004200 */
[----:B------:R-:W-:Y:S01]  /*16aa0*/  PRMT R142, R142, 0x5410, R141 ;  /* 0x000054108e8e7816 */ /* 0x000fe2000000008d */
[C---:B------:R-:W-:Y:S01]  /*16ab0*/  HMMA.16816.F32 R120, R136.reuse, R146, R120 ;  /* 0x000000928878723c */ /* 0x040fe20000001878 */
[----:B------:R-:W-:Y:S03]  /*16ac0*/  LOP3.LUT R143, R143, 0xff, RZ, 0xc0, !PT ;  /* 0x000000ff8f8f7812 */ /* 0x000fe600078ec0ff */
[C---:B------:R-:W-:Y:S01]  /*16ad0*/  LOP3.LUT R141, R154.reuse, 0xff, RZ, 0xc0, !PT ;  /* 0x000000ff9a8d7812 */ /* 0x040fe200078ec0ff */
[--C-:B------:R-:W-:Y:S01]  /*16ae0*/  HSET2.LE.AND R142, R142, R252.reuse, PT ;  /* 0x000000fc8e8e7233 */ /* 0x100fe20003803000 */
[----:B------:R-:W3:Y:S01]  /*16af0*/  LDSM.16.MT88.4 R144, [R204+0x19000] ;  /* 0x01900000cc90783b */ /* 0x000ee20000004200 */
[----:B------:R-:W-:Y:S01]  /*16b00*/  PRMT R143, R143, 0x5410, R140 ;  /* 0x000054108f8f7816 */ /* 0x000fe2000000008c */
[C---:B--2---:R-:W-:Y:S01]  /*16b10*/  HMMA.16816.F32 R124, R136.reuse, R132, R124 ;  /* 0x00000084887c723c */ /* 0x044fe2000000187c */
[----:B------:R-:W-:Y:S03]  /*16b20*/  LOP3.LUT R140, R154, 0xffff, RZ, 0xc0, !PT ;  /* 0x0000ffff9a8c7812 */ /* 0x000fe600078ec0ff */
[--C-:B------:R-:W-:Y:S01]  /*16b30*/  HSET2.LE.AND R143, R143, R252.reuse, PT ;  /* 0x000000fc8f8f7233 */ /* 0x100fe20003803000 */
[----:B------:R-:W-:Y:S02]  /*16b40*/  LOP3.LUT R142, R142, R162, RZ, 0xc0, !PT ;  /* 0x000000a28e8e7212 */ /* 0x000fe400078ec0ff */
[----:B------:R-:W-:Y:S01]  /*16b50*/  SHF.R.U32.HI R140, RZ, 0x8, R140 ;  /* 0x00000008ff8c7819 */ /* 0x000fe2000001168c */
[----:B------:R-:W-:Y:S01]  /*16b60*/  HMMA.16816.F32 R128, R136, R134, R128 ;  /* 0x000000868880723c */ /* 0x000fe20000001880 */
[----:B------:R-:W-:Y:S01]  /*16b70*/  PRMT R132, R164, 0x5410, R172 ;  /* 0x00005410a4847816 */ /* 0x000fe200000000ac */
[----:B------:R-:W-:Y:S01]  /*16b80*/  LDSM.16.MT88.4 R136, [R204+0x1b000] ;  /* 0x01b00000cc88783b */ /* 0x000fe20000004200 */
[----:B------:R-:W2:Y:S01]  /*16b90*/  MUFU.EX2 R162, R173 ;  /* 0x000000ad00a27308 */ /* 0x000ea20000000800 */
[----:B------:R-:W-:Y:S02]  /*16ba0*/  PRMT R140, R141, 0x5410, R140 ;  /* 0x000054108d8c7816 */ /* 0x000fe4000000008c */
[--C-:B------:R-:W-:Y:S02]  /*16bb0*/  SHF.R.U32.HI R141, RZ, 0x10, R154.reuse ;  /* 0x00000010ff8d7819 */ /* 0x100fe4000001169a */
[----:B------:R-:W-:Y:S01]  /*16bc0*/  SHF.R.U32.HI R154, RZ, 0x18, R154 ;  /* 0x00000018ff9a7819 */ /* 0x000fe2000001169a */
[--C-:B------:R-:W-:Y:S03]  /*16bd0*/  HSET2.LE.AND R140, R140, R252.reuse, PT ;  /* 0x000000fc8c8c7233 */ /* 0x100fe60003803000 */
[----:B------:R-:W-:Y:S02]  /*16be0*/  LOP3.LUT R141, R141, 0xff, RZ, 0xc0, !PT ;  /* 0x000000ff8d8d7812 */ /* 0x000fe400078ec0ff */
[----:B------:R-:W-:Y:S02]  /*16bf0*/  LOP3.LUT R140, R140, R153, RZ, 0xc0, !PT ;  /* 0x000000998c8c7212 */ /* 0x000fe400078ec0ff */
[----:B------:R-:W-:Y:S02]  /*16c00*/  PRMT R141, R141, 0x5410, R154 ;  /* 0x000054108d8d7816 */ /* 0x000fe4000000009a */
[----:B------:R-:W4:Y:S01]  /*16c10*/  LDSM.16.MT88.4 R152, [R201+0x19000] ;  /* 0x01900000c998783b */ /* 0x000f220000004200 */
[----:B------:R-:W-:Y:S02]  /*16c20*/  LOP3.LUT R143, R143, R132, RZ, 0xc0, !PT ;  /* 0x000000848f8f7212 */ /* 0x000fe400078ec0ff */
[--C-:B------:R-:W-:Y:S01]  /*16c30*/  HSET2.LE.AND R141, R141, R252.reuse, PT ;  /* 0x000000fc8d8d7233 */ /* 0x100fe20003803000 */
[----:B------:R-:W-:Y:S02]  /*16c40*/  @!P5 PRMT R164, R223, 0x5410, RZ ;  /* 0x00005410dfa4d816 */ /* 0x000fe400000000ff */
[----:B------:R-:W-:Y:S02]  /*16c50*/  @!P6 PRMT R172, R222, 0x5410, RZ ;  /* 0x00005410deace816 */ /* 0x000fe400000000ff */
[----:B------:R-:W-:Y:S01]  /*16c60*/  LOP3.LUT R141, R141, R163, RZ, 0xc0, !PT ;  /* 0x000000a38d8d7212 */ /* 0x000fe200078ec0ff */
[----:B------:R-:W1:Y:S01]  /*16c70*/  LDSM.16.MT88.4 R132, [R200+0x19000] ;  /* 0x01900000c884783b */ /* 0x000e620000004200 */
[----:B--2---:R-:W-:Y:S01]  /*16c80*/  F2FP.PACK_AB R173, R162, R175 ;  /* 0x000000afa2ad723e */ /* 0x004fe200000000ff */
[----:B------:R-:W2:Y:S04]  /*16c90*/  MUFU.EX2 R163, R176 ;  /* 0x000000b000a37308 */ /* 0x000ea80000000800 */
[C---:B---3--:R-:W-:Y:S02]  /*16ca0*/  HMMA.16816.F32 R4, R140.reuse, R144, R4 ;  /* 0x000000908c04723c */ /* 0x048fe40000001804 */
[----:B------:R-:W-:Y:S04]  /*16cb0*/  STG.E.U16 [R182.64+0x52], R172 ;  /* 0x000052acb6007986 */ /* 0x000fe8000c101518 */
[----:B------:R-:W-:Y:S02]  /*16cc0*/  STG.E.U16 [R182.64+0x50], R164 ;  /* 0x000050a4b6007986 */ /* 0x000fe4000c101518 */
[C---:B------:R-:W-:Y:S02]  /*16cd0*/  HMMA.16816.F32 R8, R140.reuse, R146, R8 ;  /* 0x000000928c08723c */ /* 0x040fe40000001808 */
[----:B------:R-:W3:Y:S06]  /*16ce0*/  LDSM.16.MT88.4 R144, [R202+0x1b000] ;  /* 0x01b00000ca90783b */ /* 0x000eec0000004200 */
[C---:B------:R-:W-:Y:S01]  /*16cf0*/  HMMA.16816.F32 R12, R140.reuse, R148, R12 ;  /* 0x000000948c0c723c */ /* 0x040fe2000000180c */
[----:B--2---:R-:W-:Y:S02]  /*16d00*/  IMAD.MOV.U32 R160, RZ, RZ, R163 ;  /* 0x000000ffffa07224 */ /* 0x004fe400078e00a3 */
[----:B------:R-:W2:Y:S05]  /*16d10*/  MUFU.EX2 R163, R174 ;  /* 0x000000ae00a37308 */ /* 0x000eaa0000000800 */
[C---:B------:R-:W-:Y:S01]  /*16d20*/  HMMA.16816.F32 R16, R140.reuse, R150, R16 ;  /* 0x000000968c10723c */ /* 0x040fe20000001810 */
[----:B------:R-:W3:Y:S07]  /*16d30*/  LDSM.16.MT88.4 R148, [R201+0x1b000] ;  /* 0x01b00000c994783b */ /* 0x000eee0000004200 */
[C---:B----4-:R-:W-:Y:S08]  /*16d40*/  HMMA.16816.F32 R20, R140.reuse, R152, R20 ;  /* 0x000000988c14723c */ /* 0x050ff00000001814 */
[C---:B------:R-:W-:Y:S01]  /*16d50*/  HMMA.16816.F32 R24, R140.reuse, R154, R24 ;  /* 0x0000009a8c18723c */ /* 0x040fe20000001818 */
[----:B------:R-:W4:Y:S03]  /*16d60*/  LDSM.16.MT88.4 R152, [R200+0x1b000] ;  /* 0x01b00000c898783b */ /* 0x000f260000004200 */
[----:B--2---:R-:W-:Y:S04]  /*16d70*/  F2FP.PACK_AB R176, R163, R160 ;  /* 0x000000a0a3b0723e */ /* 0x004fe800000000ff */
[C---:B-1----:R-:W-:Y:S01]  /*16d80*/  HMMA.16816.F32 R28, R140.reuse, R132, R28 ;  /* 0x000000848c1c723c */ /* 0x042fe2000000181c */
[----:B------:R-:W-:Y:S03]  /*16d90*/  PRMT R174, R173, 0x7632, R174 ;  /* 0x00007632adae7816 */ /* 0x000fe600000000ae */
[----:B------:R-:W-:Y:S04]  /*16da0*/  PRMT R175, R176, 0x7632, R175 ;  /* 0x00007632b0af7816 */ /* 0x000fe800000000af */
        /* <DEDUP_REMOVED lines=17> */
[C---:B--2---:R-:W-:Y:S07]  /*16ec0*/  HMMA.16816.F32 R76, R140.reuse, R136, R76 ;  /* 0x000000888c4c723c */ /* 0x044fee000000184c */
[----:B------:R-:W-:Y:S01]  /*16ed0*/  IMAD.WIDE.U32 R136, R166, -0x2daee0ad, RZ ;  /* 0xd2511f53a6887825 */ /* 0x000fe200078e00ff */
[C---:B------:R-:W-:Y:S08]  /*16ee0*/  HMMA.16816.F32 R80, R140.reuse, R138, R80 ;  /* 0x0000008a8c50723c */ /* 0x040ff00000001850 */
[C---:B---3--:R-:W-:Y:S08]  /*16ef0*/  HMMA.16816.F32 R84, R140.reuse, R144, R84 ;  /* 0x000000908c54723c */ /* 0x048ff00000001854 */
[C---:B------:R-:W-:Y:S08]  /*16f00*/  HMMA.16816.F32 R88, R140.reuse, R146, R88 ;  /* 0x000000928c58723c */ /* 0x040ff00000001858 */
[C---:B------:R-:W-:Y:S07]  /*16f10*/  HMMA.16816.F32 R92, R140.reuse, R148, R92 ;  /* 0x000000948c5c723c */ /* 0x040fee000000185c */
[----:B------:R-:W-:Y:S01]  /*16f20*/  LOP3.LUT R148, R137, UR4, R178, 0x96, !PT ;  /* 0x0000000489947c12 */ /* 0x000fe2000f8e96b2 */
[C---:B------:R-:W-:Y:S04]  /*16f30*/  HMMA.16816.F32 R96, R140.reuse, R150, R96 ;  /* 0x000000968c60723c */ /* 0x040fe80000001860 */
[C---:B------:R-:W-:Y:S04]  /*16f40*/  LOP3.LUT R145, R148.reuse, 0xffff, RZ, 0xc0, !PT ;  /* 0x0000ffff94917812 */ /* 0x040fe800078ec0ff */
[C---:B----4-:R-:W-:Y:S01]  /*16f50*/  HMMA.16816.F32 R100, R140.reuse, R152, R100 ;  /* 0x000000988c64723c */ /* 0x050fe20000001864 */
[----:B------:R-:W-:Y:S04]  /*16f60*/  SHF.R.U32.HI R145, RZ, 0x8, R145 ;  /* 0x00000008ff917819 */ /* 0x000fe80000011691 */
[----:B------:R-:W-:Y:S02]  /*16f70*/  LOP3.LUT R145, R145, 0xffff, RZ, 0xc0, !PT ;  /* 0x0000ffff91917812 */ /* 0x000fe400078ec0ff */
[----:B------:R-:W-:Y:S01]  /*16f80*/  IMAD.MOV.U32 R152, RZ, RZ, R136 ;  /* 0x000000ffff987224 */ /* 0x000fe200078e0088 */
[C---:B------:R-:W-:Y:S01]  /*16f90*/  HMMA.16816.F32 R104, R140.reuse, R154, R104 ;  /* 0x0000009a8c68723c */ /* 0x040fe20000001868 */
[----:B------:R-:W-:Y:S02]  /*16fa0*/  LOP3.LUT R136, R148, 0xff, RZ, 0xc0, !PT ;  /* 0x000000ff94887812 */ /* 0x000fe400078ec0ff */
[C---:B------:R-:W-:Y:S01]  /*16fb0*/  ISETP.GE.U32.AND P5, PT, R243.reuse, R145, PT ;  /* 0x00000091f300720c */ /* 0x040fe20003fa6070 */
[----:B------:R-:W-:Y:S01]  /*16fc0*/  IMAD.MOV.U32 R153, RZ, RZ, R137 ;  /* 0x000000ffff997224 */ /* 0x000fe200078e0089 */
[----:B------:R-:W-:Y:S02]  /*16fd0*/  ISETP.GE.U32.AND P4, PT, R243, R136, PT ;  /* 0x00000088f300720c */ /* 0x000fe40003f86070 */
[----:B------:R-:W2:Y:S01]  /*16fe0*/  LDSM.16.MT88.4 R136, [R201+0x1f000] ;  /* 0x01f00000c988783b */ /* 0x000ea20000004200 */
[C---:B-1----:R-:W-:Y:S01]  /*16ff0*/  HMMA.16816.F32 R108, R140.reuse, R132, R108 ;  /* 0x000000848c6c723c */ /* 0x042fe2000000186c */
[C---:B------:R-:W-:Y:S03]  /*17000*/  LOP3.LUT R146, R152.reuse, 0xffff, RZ, 0xc0, !PT ;  /* 0x0000ffff98927812 */ /* 0x040fe600078ec0ff */
[--C-:B------:R-:W-:Y:S02]  /*17010*/  SHF.R.U32.HI R167, RZ, 0x10, R152.reuse ;  /* 0x00000010ffa77819 */ /* 0x100fe40000011698 */
[----:B------:R-:W-:Y:S02]  /*17020*/  LOP3.LUT R166, R152, 0xff, RZ, 0xc0, !PT ;  /* 0x000000ff98a67812 */ /* 0x000fe400078ec0ff */
[C---:B------:R-:W-:Y:S01]  /*17030*/  HMMA.16816.F32 R112, R140.reuse, R134, R112 ;  /* 0x000000868c70723c */ /* 0x040fe20000001870 */
[----:B------:R-:W-:Y:S03]  /*17040*/  SHF.R.U32.HI R144, RZ, 0x18, R152 ;  /* 0x00000018ff907819 */ /* 0x000fe60000011698 */
[----:B------:R-:W-:Y:S01]  /*17050*/  SHF.R.U32.HI R146, RZ, 0x8, R146 ;  /* 0x00000008ff927819 */ /* 0x000fe20000011692 */
[----:B------:R-:W-:Y:S01]  /*17060*/  @!P4 HADD2 R217, -R173.H0_H0, -RZ.H0_H0 ;  /* 0xa00000ffadd9c230 */ /* 0x000fe20000000900 */
[----:B------:R-:W-:Y:S01]  /*17070*/  SHF.R.U32.HI R145, RZ, 0x18, R148 ;  /* 0x00000018ff917819 */ /* 0x000fe20000011694 */
[----:B------:R-:W-:Y:S01]  /*17080*/  @!P5 HADD2 R213, -R174.H0_H0, -RZ.H0_H0 ;  /* 0xa00000ffaed5d230 */ /* 0x000fe20000000900 */
[----:B------:R-:W-:Y:S02]  /*17090*/  LOP3.LUT R167, R167, 0xff, RZ, 0xc0, !PT ;  /* 0x000000ffa7a77812 */ /* 0x000fe400078ec0ff */
[----:B------:R-:W-:Y:S02]  /*170a0*/  ISETP.GE.U32.AND P6, PT, R243, R145, PT ;  /* 0x00000091f300720c */ /* 0x000fe40003fc6070 */
[----:B------:R-:W-:Y:S02]  /*170b0*/  PRMT R166, R166, 0x5410, R146 ;  /* 0x00005410a6a67816 */ /* 0x000fe40000000092 */
[----:B------:R-:W-:Y:S02]  /*170c0*/  PRMT R167, R167, 0x5410, R144 ;  /* 0x00005410a7a77816 */ /* 0x000fe40000000090 */
[----:B------:R-:W1:Y:S01]  /*170d0*/  LDSM.16.MT88.4 R144, [R200+0x1f000] ;  /* 0x01f00000c890783b */ /* 0x000e620000004200 */
[----:B------:R-:W-:Y:S01]  /*170e0*/  LOP3.LUT R178, R153, UR4, R178, 0x96, !PT ;  /* 0x0000000499b27c12 */ /* 0x000fe2000f8e96b2 */
[--C-:B------:R-:W-:Y:S02]  /*170f0*/  HSET2.LE.AND R166, R166, R252.reuse, PT ;  /* 0x000000fca6a67233 */ /* 0x100fe40003803000 */
[--C-:B------:R-:W-:Y:S01]  /*17100*/  HSET2.LE.AND R167, R167, R252.reuse, PT ;  /* 0x000000fca7a77233 */ /* 0x100fe20003803000 */
[C---:B------:R-:W-:Y:S02]  /*17110*/  LOP3.LUT R132, R178.reuse, 0xffff, RZ, 0xc0, !PT ;  /* 0x0000ffffb2847812 */ /* 0x040fe400078ec0ff */
[----:B------:R-:W-:Y:S01]  /*17120*/  SHF.R.U32.HI R149, RZ, 0x10, R178 ;  /* 0x00000010ff957819 */ /* 0x000fe200000116b2 */
[----:B------:R-:W-:Y:S01]  /*17130*/  @!P6 HADD2 R211, -R175.H0_H0, -RZ.H0_H0 ;  /* 0xa00000ffafd3e230 */ /* 0x000fe20000000900 */
[----:B------:R-:W-:Y:S02]  /*17140*/  SHF.R.U32.HI R132, RZ, 0x8, R132 ;  /* 0x00000008ff847819 */ /* 0x000fe40000011684 */
[----:B------:R-:W-:Y:S02]  /*17150*/  LOP3.LUT R133, R178, 0xff, RZ, 0xc0, !PT ;  /* 0x000000ffb2857812 */ /* 0x000fe400078ec0ff */
[----:B------:R-:W-:Y:S01]  /*17160*/  LOP3.LUT R165, R149, 0xff, RZ, 0xc0, !PT ;  /* 0x000000ff95a57812 */ /* 0x000fe200078ec0ff */
[C---:B--2---:R-:W-:Y:S01]  /*17170*/  HMMA.16816.F32 R116, R140.reuse, R136, R116 ;  /* 0x000000888c74723c */ /* 0x044fe20000001874 */
[----:B------:R-:W-:Y:S02]  /*17180*/  PRMT R133, R133, 0x5410, R132 ;  /* 0x0000541085857816 */ /* 0x000fe40000000084 */
[----:B------:R-:W-:Y:S02]  /*17190*/  SHF.R.U32.HI R132, RZ, 0x10, R148 ;  /* 0x00000010ff847819 */ /* 0x000fe40000011694 */
[----:B------:R-:W2:Y:S01]  /*171a0*/  LDSM.16.MT88.4 R148, [R204+0x19800] ;  /* 0x01980000cc94783b */ /* 0x000ea20000004200 */
[----:B------:R-:W-:Y:S01]  /*171b0*/  SHF.R.U32.HI R178, RZ, 0x18, R178 ;  /* 0x00000018ffb27819 */ /* 0x000fe200000116b2 */
[----:B------:R-:W-:Y:S01]  /*171c0*/  IMAD.MOV.U32 R137, RZ, RZ, R153 ;  /* 0x000000ffff897224 */ /* 0x000fe200078e0099 */
[C---:B------:R-:W-:Y:S01]  /*171d0*/  HMMA.16816.F32 R120, R140.reuse, R138, R120 ;  /* 0x0000008a8c78723c */ /* 0x040fe20000001878 */
[----:B------:R-:W-:Y:S03]  /*171e0*/  MOV R136, R152 ;  /* 0x0000009800887202 */ /* 0x000fe60000000f00 */
[----:B------:R-:W-:Y:S01]  /*171f0*/  PRMT R165, R165, 0x5410, R178 ;  /* 0x00005410a5a57816 */ /* 0x000fe200000000b2 */
[--C-:B------:R-:W-:Y:S01]  /*17200*/  HSET2.LE.AND R164, R133, R252.reuse, PT ;  /* 0x000000fc85a47233 */ /* 0x100fe20003803000 */
[----:B------:R-:W-:Y:S01]  /*17210*/  LOP3.LUT R134, R132, 0xff, RZ, 0xc0, !PT ;  /* 0x000000ff84867812 */ /* 0x000fe200078ec0ff */
[----:B------:R-:W3:Y:S01]  /*17220*/  LDSM.16.MT88.4 R152, [R202+0x19800] ;  /* 0x01980000ca98783b */ /* 0x000ee20000004200 */
[----:B------:R-:W-:Y:S01]  /*17230*/  PRMT R132, R173, 0x5410, R174 ;  /* 0x00005410ad847816 */ /* 0x000fe200000000ae */
[----:B------:R-:W-:Y:S03]  /*17240*/  HSET2.LE.AND R165, R165, R252, PT ;  /* 0x000000fca5a57233 */ /* 0x000fe60003803000 */
[----:B------:R-:W-:Y:S02]  /*17250*/  LOP3.LUT R164, R164, R132, RZ, 0xc0, !PT ;  /* 0x00000084a4a47212 */ /* 0x000fe400078ec0ff */
[----:B------:R-:W-:Y:S02]  /*17260*/  PRMT R132, R176, 0x5410, R175 ;  /* 0x00005410b0847816 */ /* 0x000fe400000000af */
[----:B------:R-:W-:Y:S01]  /*17270*/  @!P4 PRMT R173, R217, 0x5410, RZ ;  /* 0x00005410d9adc816 */ /* 0x000fe200000000ff */
[C---:B-1----:R-:W-:Y:S01]  /*17280*/  HMMA.16816.F32 R124, R140.reuse, R144, R124 ;  /* 0x000000908c7c723c */ /* 0x042fe2000000187c */
[----:B------:R-:W-:Y:S02]  /*17290*/  PRMT R178, R179, 0x7632, R178 ;  /* 0x00007632b3b27816 */ /* 0x000fe400000000b2 */
[----:B------:R-:W-:Y:S01]  /*172a0*/  LOP3.LUT R165, R165, R132, RZ, 0xc0, !PT ;  /* 0x00000084a5a57212 */ /* 0x000fe200078ec0ff */
[----:B------:R-:W-:Y:S01]  /*172b0*/  STG.E.U16 [R180.64+0x60], R173 ;  /* 0x000060adb4007986 */ /* 0x000fe2000c101518 */
[----:B------:R-:W-:Y:S02]  /*172c0*/  PRMT R132, R177, 0x5410, R0 ;  /* 0x00005410b1847816 */ /* 0x000fe40000000000 */
[----:B------:R-:W-:Y:S01]  /*172d0*/  IMAD.MOV.U32 R145, RZ, RZ, R171 ;  /* 0x000000ffff917224 */ /* 0x000fe200078e00ab */
[----:B------:R-:W-:Y:S01]  /*172e0*/  HMMA.16816.F32 R128, R140, R146, R128 ;  /* 0x000000928c80723c */ /* 0x000fe20000001880 */
[----:B------:R-:W-:Y:S02]  /*172f0*/  LOP3.LUT R166, R166, R132, RZ, 0xc0, !PT ;  /* 0x00000084a6a67212 */ /* 0x000fe400078ec0ff */
[----:B------:R-:W-:Y:S01]  /*17300*/  ISETP.GE.U32.AND P4, PT, R243, R134, PT ;  /* 0x00000086f300720c */ /* 0x000fe20003f86070 */
[----:B------:R-:W-:Y:S01]  /*17310*/  IMAD.MOV.U32 R144, RZ, RZ, R169 ;  /* 0x000000ffff907224 */ /* 0x000fe200078e00a9 */
[----:B------:R-:W-:Y:S02]  /*17320*/  PRMT R132, R179, 0x5410, R178 ;  /* 0x00005410b3847816 */ /* 0x000fe400000000b2 */
[----:B------:R-:W-:Y:S01]  /*17330*/  IMAD.MOV.U32 R142, RZ, RZ, R168 ;  /* 0x000000ffff8e7224 */ /* 0x000fe200078e00a8 */
[----:B------:R-:W-:Y:S01]  /*17340*/  MOV R143, R170 ;  /* 0x000000aa008f7202 */ /* 0x000fe20000000f00 */
[----:B------:R-:W-:Y:S01]  /*17350*/  IMAD.MOV.U32 R140, RZ, RZ, R160 ;  /* 0x000000ffff8c7224 */ /* 0x000fe200078e00a0 */
[----:B------:R-:W-:Y:S02]  /*17360*/  LDSM.16.MT88.4 R168, [R204+0x1b800] ;  /* 0x01b80000cca8783b */ /* 0x000fe40000004200 */
[----:B------:R-:W-:Y:S01]  /*17370*/  LOP3.LUT R167, R167, R132, RZ, 0xc0, !PT ;  /* 0x00000084a7a77212 */ /* 0x000fe200078ec0ff */
[----:B------:R-:W-:Y:S01]  /*17380*/  IMAD.MOV.U32 R141, RZ, RZ, R161 ;  /* 0x000000ffff8d7224 */ /* 0x000fe200078e00a1 */
[----:B------:R-:W-:Y:S01]  /*17390*/  @!P5 PRMT R174, R213, 0x5410, RZ ;  /* 0x00005410d5aed816 */ /* 0x000fe200000000ff */
[----:B------:R-:W-:Y:S01]  /*173a0*/  IMAD.MOV.U32 R146, RZ, RZ, R162 ;  /* 0x000000ffff927224 */ /* 0x000fe200078e00a2 */
[----:B------:R-:W-:Y:S01]  /*173b0*/  @!P6 PRMT R175, R211, 0x5410, RZ ;  /* 0x00005410d3afe816 */ /* 0x000fe200000000ff */
[----:B------:R-:W-:Y:S01]  /*173c0*/  IMAD.MOV.U32 R147, RZ, RZ, R163 ;  /* 0x000000ffff937224 */ /* 0x000fe200078e00a3 */
[----:B------:R-:W-:Y:S01]  /*173d0*/  @!P4 HADD2 R212, -R176.H0_H0, -RZ.H0_H0 ;  /* 0xa00000ffb0d4c230 */ /* 0x000fe20000000900 */
[C---:B--2---:R-:W-:Y:S01]  /*173e0*/  HMMA.16816.F32 R132, R164.reuse, R148, R4 ;  /* 0x00000094a484723c */ /* 0x044fe20000001804 */
[----:B------:R-:W1:Y:S03]  /*173f0*/  LDSM.16.MT88.4 R160, [R200+0x19800] ;  /* 0x01980000c8a0783b */ /* 0x000e660000004200 */
[----:B------:R-:W-:Y:S03]  /*17400*/  @!P4 PRMT R176, R212, 0x5410, RZ ;  /* 0x00005410d4b0c816 */ /* 0x000fe600000000ff */
[----:B------:R-:W-:Y:S02]  /*17410*/  IMAD.MOV.U32 R148, RZ, RZ, R136 ;  /* 0x000000ffff947224 */ /* 0x000fe400078e0088 */
[----:B------:R-:W-:Y:S01]  /*17420*/  IMAD.MOV.U32 R149, RZ, RZ, R137 ;  /* 0x000000ffff957224 */ /* 0x000fe200078e0089 */
[----:B------:R-:W2:Y:S01]  /*17430*/  LDSM.16.MT88.4 R4, [R202+0x1b800] ;  /* 0x01b80000ca04783b */ /* 0x000ea20000004200 */
[C---:B------:R-:W-:Y:S07]  /*17440*/  HMMA.16816.F32 R136, R164.reuse, R150, R8 ;  /* 0x00000096a488723c */ /* 0x040fee0000001808 */
[----:B------:R-:W-:Y:S01]  /*17450*/  IMAD.MOV.U32 R10, RZ, RZ, R140 ;  /* 0x000000ffff0a7224 */ /* 0x000fe200078e008c */
[----:B------:R-:W-:Y:S01]  /*17460*/  MOV R150, R142 ;  /* 0x0000008e00967202 */ /* 0x000fe20000000f00 */
[----:B------:R-:W-:Y:S01]  /*17470*/  IMAD.MOV.U32 R11, RZ, RZ, R141 ;  /* 0x000000ffff0b7224 */ /* 0x000fe200078e008d */
[----:B------:R-:W-:Y:S02]  /*17480*/  STG.E.U16 [R180.64+0x62], R174 ;  /* 0x000062aeb4007986 */ /* 0x000fe4000c101518 */
[----:B------:R-:W-:Y:S02]  /*17490*/  IMAD.MOV.U32 R151, RZ, RZ, R143 ;  /* 0x000000ffff977224 */ /* 0x000fe400078e008f */
[C---:B---3--:R-:W-:Y:S01]  /*174a0*/  HMMA.16816.F32 R140, R164.reuse, R152, R12 ;  /* 0x00000098a48c723c */ /* 0x048fe2000000180c */
[----:B------:R-:W-:Y:S04]  /*174b0*/  STG.E.U16 [R182.64+0x60], R176 ;  /* 0x000060b0b6007986 */ /* 0x000fe8000c101518 */
[----:B------:R-:W-:Y:S02]  /*174c0*/  STG.E.U16 [R182.64+0x62], R175 ;  /* 0x000062afb6007986 */ /* 0x000fe4000c101518 */
[----:B------:R-:W-:Y:S01]  /*174d0*/  IMAD.MOV.U32 R12, RZ, RZ, R146 ;  /* 0x000000ffff0c7224 */ /* 0x000fe200078e0092 */
[----:B------:R-:W-:Y:S01]  /*174e0*/  MOV R15, R145 ;  /* 0x00000091000f7202 */ /* 0x000fe20000000f00 */
[----:B------:R-:W-:Y:S03]  /*174f0*/  IMAD.MOV.U32 R13, RZ, RZ, R147 ;  /* 0x000000ffff0d7224 */ /* 0x000fe600078e0093 */
[----:B------:R-:W-:Y:S02]  /*17500*/  IMAD.MOV.U32 R14, RZ, RZ, R144 ;  /* 0x000000ffff0e7224 */ /* 0x000fe400078e0090 */
[C---:B------:R-:W-:Y:S01]  /*17510*/  HMMA.16816.F32 R144, R164.reuse, R154, R16 ;  /* 0x0000009aa490723c */ /* 0x040fe20000001810 */
[----:B------:R-:W-:Y:S02]  /*17520*/  IMAD.MOV.U32 R152, RZ, RZ, R10 ;  /* 0x000000ffff987224 */ /* 0x000fe400078e000a */
[----:B------:R-:W-:Y:S02]  /*17530*/  IMAD.MOV.U32 R153, RZ, RZ, R11 ;  /* 0x000000ffff997224 */ /* 0x000fe400078e000b */
[----:B------:R-:W3:Y:S02]  /*17540*/  LDSM.16.MT88.4 R8, [R201+0x1b800] ;  /* 0x01b80000c908783b */ /* 0x000ee40000004200 */
[----:B------:R-:W-:Y:S02]  /*17550*/  IMAD.MOV.U32 R16, RZ, RZ, R150 ;  /* 0x000000ffff107224 */ /* 0x000fe400078e0096 */
[----:B------:R-:W-:Y:S03]  /*17560*/  IMAD.MOV.U32 R17, RZ, RZ, R151 ;  /* 0x000000ffff117224 */ /* 0x000fe600078e0097 */
[----:B------:R-:W-:Y:S02]  /*17570*/  IMAD.MOV.U32 R18, RZ, RZ, R148 ;  /* 0x000000ffff127224 */ /* 0x000fe400078e0094 */
[----:B------:R-:W-:Y:S02]  /*17580*/  IMAD.MOV.U32 R19, RZ, RZ, R149 ;  /* 0x000000ffff137224 */ /* 0x000fe400078e0095 */
[C---:B------:R-:W-:Y:S07]  /*17590*/  HMMA.16816.F32 R148, R164.reuse, R156, R20 ;  /* 0x0000009ca494723c */ /* 0x040fee0000001814 */
[----:B------:R-:W-:Y:S01]  /*175a0*/  IMAD.MOV.U32 R156, RZ, RZ, R152 ;  /* 0x000000ffff9c7224 */ /* 0x000fe200078e0098 */
[----:B------:R-:W-:Y:S01]  /*175b0*/  MOV R20, R12 ;  /* 0x0000000c00147202 */ /* 0x000fe20000000f00 */
[----:B------:R-:W-:Y:S02]  /*175c0*/  IMAD.MOV.U32 R157, RZ, RZ, R153 ;  /* 0x000000ffff9d7224 */ /* 0x000fe400078e0099 */
[C---:B------:R-:W-:Y:S01]  /*175d0*/  HMMA.16816.F32 R152, R164.reuse, R158, R24 ;  /* 0x0000009ea498723c */ /* 0x040fe20000001818 */
[----:B------:R-:W-:Y:S02]  /*175e0*/  IMAD.MOV.U32 R21, RZ, RZ, R13 ;  /* 0x000000ffff157224 */ /* 0x000fe400078e000d */
[----:B------:R-:W-:Y:S02]  /*175f0*/  IMAD.MOV.U32 R22, RZ, RZ, R14 ;  /* 0x000000ffff167224 */ /* 0x000fe400078e000e */
[----:B------:R-:W-:Y:S02]  /*17600*/  IMAD.MOV.U32 R23, RZ, RZ, R15 ;  /* 0x000000ffff177224 */ /* 0x000fe400078e000f */
[----:B------:R-:W-:Y:S01]  /*17610*/  IMAD.MOV.U32 R25, RZ, RZ, R184 ;  /* 0x000000ffff197224 */ /* 0x000fe200078e00b8 */
[----:B------:R-:W4:Y:S01]  /*17620*/  LDSM.16.MT88.4 R12, [R200+0x1b800] ;  /* 0x01b80000c80c783b */ /* 0x000f220000004200 */
[----:B------:R-:W-:Y:S03]  /*17630*/  IMAD.MOV.U32 R26, RZ, RZ, R156 ;  /* 0x000000ffff1a7224 */ /* 0x000fe600078e009c */
[----:B------:R-:W-:Y:S02]  /*17640*/  IMAD.MOV.U32 R27, RZ, RZ, R157 ;  /* 0x000000ffff1b7224 */ /* 0x000fe400078e009d */
[C---:B-1----:R-:W-:Y:S02]  /*17650*/  HMMA.16816.F32 R156, R164.reuse, R160, R28 ;  /* 0x000000a0a49c723c */ /* 0x042fe4000000181c */
[----:B------:R1:W5:Y:S05]  /*17660*/  LDL.LU R184, [R1+0x4c] ;  /* 0x00004c0001b87983 */ /* 0x00036a0000300800 */
[----:B------:R-:W-:Y:S01]  /*17670*/  MOV R30, R16 ;  /* 0x00000010001e7202 */ /* 0x000fe20000000f00 */
[C---:B------:R-:W-:Y:S01]  /*17680*/  HMMA.16816.F32 R160, R164.reuse, R162, R32 ;  /* 0x000000a2a4a0723c */ /* 0x040fe20000001820 */
[----:B------:R-:W-:Y:S03]  /*17690*/  IMAD.MOV.U32 R31, RZ, RZ, R17 ;  /* 0x000000ffff1f7224 */ /* 0x000fe600078e0011 */
[----:B------:R-:W-:Y:S02]  /*176a0*/  IMAD.MOV.U32 R28, RZ, RZ, R22 ;  /* 0x000000ffff1c7224 */ /* 0x000fe400078e0016 */
[----:B------:R-:W-:Y:S02]  /*176b0*/  IMAD.MOV.U32 R29, RZ, RZ, R23 ;  /* 0x000000ffff1d7224 */ /* 0x000fe400078e0017 */
[C---:B------:R-:W-:Y:S01]  /*176c0*/  HMMA.16816.F32 R36, R164.reuse, R168, R36 ;  /* 0x000000a8a424723c */ /* 0x040fe20000001824 */
[----:B------:R-:W-:Y:S03]  /*176d0*/  IMAD.MOV.U32 R34, RZ, RZ, R20 ;  /* 0x000000ffff227224 */ /* 0x000fe600078e0014 */
[----:B------:R-:W-:Y:S02]  /*176e0*/  IMAD.MOV.U32 R35, RZ, RZ, R21 ;  /* 0x000000ffff237224 */ /* 0x000fe400078e0015 */
[----:B------:R-:W-:Y:S01]  /*176f0*/  LDSM.16.MT88.4 R20, [R202+0x1d800] ;  /* 0x01d80000ca14783b */ /* 0x000fe20000004200 */
[----:B------:R-:W-:Y:S01]  /*17700*/  MOV R169, R25 ;  /* 0x0000001900a97202 */ /* 0x000fe20000000f00 */
[C---:B------:R-:W-:Y:S01]  /*17710*/  HMMA.16816.F32 R40, R164.reuse, R170, R40 ;  /* 0x000000aaa428723c */ /* 0x040fe20000001828 */
[----:B------:R-:W-:Y:S03]  /*17720*/  IMAD.MOV.U32 R32, RZ, RZ, R26 ;  /* 0x000000ffff207224 */ /* 0x000fe600078e001a */
[----:B------:R-:W-:Y:S02]  /*17730*/  IMAD.MOV.U32 R33, RZ, RZ, R27 ;  /* 0x000000ffff217224 */ /* 0x000fe400078e001b */
[----:B------:R-:W-:Y:S01]  /*17740*/  LDSM.16.MT88.4 R24, [R201+0x1d800] ;  /* 0x01d80000c918783b */ /* 0x000fe20000004200 */
[----:B------:R-:W-:Y:S01]  /*17750*/  IMAD.MOV.U32 R170, RZ, RZ, R18 ;  /* 0x000000ffffaa7224 */ /* 0x000fe200078e0012 */
[C---:B--2---:R-:W-:Y:S01]  /*17760*/  HMMA.16816.F32 R44, R164.reuse, R4, R44 ;  /* 0x00000004a42c723c */ /* 0x044fe2000000182c */
[----:B------:R-:W-:Y:S05]  /*17770*/  IMAD.MOV.U32 R171, RZ, RZ, R19 ;  /* 0x000000ffffab7224 */ /* 0x000fea00078e0013 */
[----:B------:R-:W2:Y:S02]  /*17780*/  LDSM.16.MT88.4 R16, [R204+0x1d800] ;  /* 0x01d80000cc10783b */ /* 0x000ea40000004200 */
[C---:B------:R-:W-:Y:S06]  /*17790*/  HMMA.16816.F32 R48, R164.reuse, R6, R48 ;  /* 0x00000006a430723c */ /* 0x040fec0000001830 */
[----:B------:R-:W1:Y:S02]  /*177a0*/  LDSM.16.MT88.4 R4, [R200+0x1d800] ;  /* 0x01d80000c804783b */ /* 0x000e640000004200 */
        /* <DEDUP_REMOVED lines=9> */
[C---:B------:R-:W-:Y:S07]  /*17840*/  HMMA.16816.F32 R76, R164.reuse, R20, R76 ;  /* 0x00000014a44c723c */ /* 0x040fee000000184c */
[----:B------:R-:W-:Y:S01]  /*17850*/  LOP3.LUT R20, R170, 0xff, RZ, 0xc0, !PT ;  /* 0x000000ffaa147812 */ /* 0x000fe200078ec0ff */
[C---:B------:R-:W-:Y:S03]  /*17860*/  HMMA.16816.F32 R80, R164.reuse, R22, R80 ;  /* 0x00000016a450723c */ /* 0x040fe60000001850 */
[----:B------:R-:W-:Y:S02]  /*17870*/  ISETP.GE.U32.AND P5, PT, R243, R20, PT ;  /* 0x00000014f300720c */ /* 0x000fe40003fa6070 */
[----:B------:R-:W2:Y:S03]  /*17880*/  LDSM.16.MT88.4 R20, [R200+0x1f800] ;  /* 0x01f80000c814783b */ /* 0x000ea60000004200 */
[C---:B------:R-:W-:Y:S08]  /*17890*/  HMMA.16816.F32 R84, R164.reuse, R24, R84 ;  /* 0x00000018a454723c */ /* 0x040ff00000001854 */
[C---:B------:R-:W-:Y:S01]  /*178a0*/  HMMA.16816.F32 R88, R164.reuse, R26, R88 ;  /* 0x0000001aa458723c */ /* 0x040fe20000001858 */
[----:B------:R-:W-:Y:S05]  /*178b0*/  @!P5 HADD2 R214, -R177.H0_H0, -RZ.H0_H0 ;  /* 0xa00000ffb1d6d230 */ /* 0x000fea0000000900 */
[----:B------:R-:W-:Y:S02]  /*178c0*/  @!P5 PRMT R177, R214, 0x5410, RZ ;  /* 0x00005410d6b1d816 */ /* 0x000fe400000000ff */
[C---:B-1----:R-:W-:Y:S03]  /*178d0*/  HMMA.16816.F32 R92, R164.reuse, R4, R92 ;  /* 0x00000004a45c723c */ /* 0x042fe6000000185c */
[----:B------:R-:W-:Y:S04]  /*178e0*/  STG.E.U16 [R180.64+0x70], R177 ;  /* 0x000070b1b4007986 */ /* 0x000fe8000c101518 */
[--C-:B------:R-:W-:Y:S01]  /*178f0*/  SHF.R.U32.HI R5, RZ, 0x10, R170.reuse ;  /* 0x00000010ff057819 */ /* 0x100fe200000116aa */
[C---:B------:R-:W-:Y:S01]  /*17900*/  HMMA.16816.F32 R96, R164.reuse, R6, R96 ;  /* 0x00000006a460723c */ /* 0x040fe20000001860 */
[----:B------:R-:W-:Y:S03]  /*17910*/  SHF.R.U32.HI R4, RZ, 0x18, R170 ;  /* 0x00000018ff047819 */ /* 0x000fe600000116aa */
[----:B------:R-:W-:Y:S02]  /*17920*/  LOP3.LUT R5, R5, 0xff, RZ, 0xc0, !PT ;  /* 0x000000ff05057812 */ /* 0x000fe400078ec0ff */
[C---:B------:R-:W-:Y:S01]  /*17930*/  ISETP.GE.U32.AND P5, PT, R243.reuse, R4, PT ;  /* 0x00000004f300720c */ /* 0x040fe20003fa6070 */
[----:B------:R-:W-:Y:S01]  /*17940*/  FADD.FTZ R4, R34, R33 ;  /* 0x0000002122047221 */ /* 0x000fe20000010000 */
[C---:B---3--:R-:W-:Y:S01]  /*17950*/  HMMA.16816.F32 R100, R164.reuse, R8, R100 ;  /* 0x00000008a464723c */ /* 0x048fe20000001864 */
[----:B------:R-:W-:Y:S03]  /*17960*/  ISETP.GE.U32.AND P4, PT, R243, R5, PT ;  /* 0x00000005f300720c */ /* 0x000fe60003f86070 */
[----:B------:R-:W-:Y:S01]  /*17970*/  LOP3.LUT R6, R170, 0xffff, RZ, 0xc0, !PT ;  /* 0x0000ffffaa067812 */ /* 0x000fe200078ec0ff */
[----:B------:R-:W-:Y:S03]  /*17980*/  FADD.FTZ R4, R28, R4 ;  /* 0x000000041c047221 */ /* 0x000fe60000010000 */
[C---:B------:R-:W-:Y:S01]  /*17990*/  HMMA.16816.F32 R104, R164.reuse, R10, R104 ;  /* 0x0000000aa468723c */ /* 0x040fe20000001868 */
[----:B------:R-:W-:Y:S03]  /*179a0*/  SHF.R.U32.HI R6, RZ, 0x8, R6 ;  /* 0x00000008ff067819 */ /* 0x000fe60000011606 */
[----:B------:R-:W-:Y:S01]  /*179b0*/  @!P5 HADD2 R219, -R178.H0_H0, -RZ.H0_H0 ;  /* 0xa00000ffb2dbd230 */ /* 0x000fe20000000900 */
[----:B------:R-:W-:Y:S01]  /*179c0*/  LOP3.LUT R6, R6, 0xffff, RZ, 0xc0, !PT ;  /* 0x0000ffff06067812 */ /* 0x000fe200078ec0ff */
[----:B------:R-:W-:Y:S02]  /*179d0*/  @!P4 HADD2 R220, -R179.H0_H0, -RZ.H0_H0 ;  /* 0xa00000ffb3dcc230 */ /* 0x000fe40000000900 */
[C---:B----4-:R-:W-:Y:S01]  /*179e0*/  HMMA.16816.F32 R108, R164.reuse, R12, R108 ;  /* 0x0000000ca46c723c */ /* 0x050fe2000000186c */
[----:B------:R-:W-:Y:S02]  /*179f0*/  @!P5 PRMT R178, R219, 0x5410, RZ ;  /* 0x00005410dbb2d816 */ /* 0x000fe400000000ff */
[----:B------:R-:W-:Y:S02]  /*17a00*/  ISETP.GE.U32.AND P6, PT, R243, R6, PT ;  /* 0x00000006f300720c */ /* 0x000fe40003fc6070 */
[----:B------:R-:W-:Y:S02]  /*17a10*/  @!P4 PRMT R179, R220, 0x5410, RZ ;  /* 0x00005410dcb3c816 */ /* 0x000fe400000000ff */
[----:B------:R-:W-:Y:S01]  /*17a20*/  ISETP.LT.AND P5, PT, RZ, UR26, PT ;  /* 0x0000001aff007c0c */ /* 0x000fe2000bfa1270 */
[C---:B------:R-:W-:Y:S08]  /*17a30*/  HMMA.16816.F32 R112, R164.reuse, R14, R112 ;  /* 0x0000000ea470723c */ /* 0x040ff00000001870 */
[C---:B--2---:R-:W-:Y:S01]  /*17a40*/  HMMA.16816.F32 R116, R164.reuse, R16, R116 ;  /* 0x00000010a474723c */ /* 0x044fe20000001874 */
[----:B------:R-:W-:Y:S05]  /*17a50*/  @!P6 HADD2 R216, -R0.H0_H0, -RZ.H0_H0 ;  /* 0xa00000ff00d8e230 */ /* 0x000fea0000000900 */
[----:B------:R-:W-:Y:S02]  /*17a60*/  @!P6 PRMT R0, R216, 0x5410, RZ ;  /* 0x00005410d800e816 */ /* 0x000fe400000000ff */
[C---:B------:R-:W-:Y:S03]  /*17a70*/  HMMA.16816.F32 R120, R164.reuse, R18, R120 ;  /* 0x00000012a478723c */ /* 0x040fe60000001878 */
[----:B------:R1:W-:Y:S04]  /*17a80*/  STG.E.U16 [R180.64+0x72], R0 ;  /* 0x00007200b4007986 */ /* 0x0003e8000c101518 */
[----:B------:R2:W-:Y:S01]  /*17a90*/  STG.E.U16 [R182.64+0x70], R179 ;  /* 0x000070b3b6007986 */ /* 0x0005e2000c101518 */
[C---:B------:R-:W-:Y:S03]  /*17aa0*/  HMMA.16816.F32 R124, R164.reuse, R20, R124 ;  /* 0x00000014a47c723c */ /* 0x040fe6000000187c */
[----:B------:R2:W-:Y:S05]  /*17ab0*/  STG.E.U16 [R182.64+0x72], R178 ;  /* 0x000072b2b6007986 */ /* 0x0005ea000c101518 */
[----:B------:R-:W-:Y:S07]  /*17ac0*/  HMMA.16816.F32 R128, R164, R22, R128 ;  /* 0x00000016a480723c */ /* 0x000fee0000001880 */
[----:B------:R-:W-:Y:S01]  /*17ad0*/  FADD.FTZ R165, R30, R4 ;  /* 0x000000041ea57221 */ /* 0x000fe20000010000 */
[----:B------:R-:W-:Y:S01]  /*17ae0*/  IADD3 R166, P4, R180, -0x80, RZ ;  /* 0xffffff80b4a67810 */ /* 0x000fe20007f9e0ff */
[----:B------:R-:W-:Y:S03]  /*17af0*/  IMAD.MOV.U32 R164, RZ, RZ, R3 ;  /* 0x000000ffffa47224 */ /* 0x000fe600078e0003 */
[----:B------:R-:W-:Y:S01]  /*17b00*/  IADD3.X R5, R181, -0x1, RZ, P4, !PT ;  /* 0xffffffffb5057810 */ /* 0x000fe200027fe4ff */
[----:B-1----:R-:W-:Y:S04]  /*17b10*/  FADD.FTZ R0, R32, R169 ;  /* 0x000000a920007221 */ /* 0x002fe80000010000 */
[----:B------:R2:W-:Y:S01]  /*17b20*/  STL [R1+0x48], R5 ;  /* 0x0000480501007387 */ /* 0x0005e20000100800 */
[----:B------:R-:W-:Y:S04]  /*17b30*/  FADD.FTZ R0, R35, R0 ;  /* 0x0000000023007221 */ /* 0x000fe80000010000 */
[----:B------:R-:W-:Y:S04]  /*17b40*/  FADD.FTZ R0, R29, R0 ;  /* 0x000000001d007221 */ /* 0x000fe80000010000 */
[----:B------:R-:W-:Y:S02]  /*17b50*/  FADD.FTZ R167, R31, R0 ;  /* 0x000000001fa77221 */ /* 0x000fe40000010000 */
[----:B------:R-:W-:Y:S01]  /*17b60*/  IMAD.MOV.U32 R0, RZ, RZ, R2 ;  /* 0x000000ffff007224 */ /* 0x000fe200078e0002 */
[----:B--2--5:R-:W-:-:S05]  /*17b70*/  @P5 BRA `(.L_x_892) ;  /* 0xffffac3000005947 */ /* 0x024fca000383ffff */
.L_x_891:
[----:B------:R-:W1:Y:S01]  /*17b80*/  SHFL.BFLY PT, R4, R165, 0x2, 0x1f ;  /* 0x0c401f00a5047f89 */ /* 0x000e6200000e0000 */
[----:B-----5:R-:W-:Y:S01]  /*17b90*/  MOV R12, 0x3f800000 ;  /* 0x3f800000000c7802 */ /* 0x020fe20000000f00 */
        /* <DEDUP_REMOVED lines=15> */
[----:B------:R-:W-:Y:S01]  /*17c90*/  @UP1 UMOV UR14, 0x1 ;  /* 0x00000001000e1882 */ /* 0x000fe20000000000 */
        /* <DEDUP_REMOVED lines=9> */
[CC--:B------:R-:W-:Y:S02]  /*17d30*/  LEA.HI R9, R5.reuse, R6.reuse, RZ, 0x2 ;  /* 0x0000000605097211 */ /* 0x0c0fe400078f10ff */
[----:B------:R-:W-:Y:S01]  /*17d40*/  ULDC.U8 UR4, c[0x0][0x328] ;  /* 0x0000ca0000047ab9 */ /* 0x000fe20000000000 */
[-C--:B------:R-:W-:Y:S01]  /*17d50*/  LEA.HI R4, R5, R6.reuse, RZ, 0x5 ;  /* 0x0000000605047211 */ /* 0x080fe200078f28ff */
        /* <DEDUP_REMOVED lines=8> */
[----:B------:R-:W-:Y:S01]  /*17de0*/  @UP1 ULDC UR13, c[0x0][0x210] ;  /* 0x00008400000d1ab9 */ /* 0x000fe20000000800 */
[----:B------:R-:W-:Y:S01]  /*17df0*/  SHF.R.S32.HI R0, RZ, 0x5, R4 ;  /* 0x00000005ff007819 */ /* 0x000fe20000011404 */
[----:B------:R-:W-:Y:S01]  /*17e00*/  ULDC UR5, c[0x0][0x234] ;  /* 0x00008d0000057ab9 */ /* 0x000fe20000000800 */
[----:B------:R-:W-:Y:S01]  /*17e10*/  LOP3.LUT R10, R10, 0xfffffff8, RZ, 0xc0, !PT ;  /* 0xfffffff80a0a7812 */ /* 0x000fe200078ec0ff */
[----:B------:R-:W-:Y:S01]  /*17e20*/  @UP1 UIMAD UR13, UR13, UR8, URZ ;  /* 0x000000080d0d12a4 */ /* 0x000fe2000f8e023f */
[----:B------:R-:W-:Y:S01]  /*17e30*/  IADD3 R9, -R9, R6, RZ ;  /* 0x0000000609097210 */ /* 0x000fe20007ffe1ff */
[----:B-1----:R-:W-:Y:S01]  /*17e40*/  FADD.FTZ R8, R165, R8 ;  /* 0x00000008a5087221 */ /* 0x002fe20000010000 */
[----:B------:R-:W-:Y:S01]  /*17e50*/  IADD3 R10, R11, -R10, RZ ;  /* 0x8000000a0b0a7210 */ /* 0x000fe20007ffe0ff */
[----:B------:R-:W-:Y:S01]  /*17e60*/  @!UP1 USEL UR13, UR8, UR5, !UP2 ;  /* 0x00000005080d9287 */ /* 0x000fe2000d000000 */
[----:B------:R-:W-:Y:S01]  /*17e70*/  LEA R0, R0, R9, 0x9 ;  /* 0x0000000900007211 */ /* 0x000fe200078e48ff */
[----:B--2---:R-:W-:Y:S01]  /*17e80*/  FADD.FTZ R7, R167, R7 ;  /* 0x00000007a7077221 */ /* 0x004fe20000010000 */
[----:B------:R-:W-:Y:S01]  /*17e90*/  FSETP.NE.FTZ.AND P4, PT, R8, RZ, PT ;  /* 0x000000ff0800720b */ /* 0x000fe20003f95000 */
[----:B------:R-:W-:Y:S01]  /*17ea0*/  ULDC UR4, c[0x0][0x1c0] ;  /* 0x0000700000047ab9 */ /* 0x000fe20000000800 */
[----:B------:R-:W-:Y:S01]  /*17eb0*/  SHF.L.U32 R9, R10, 0x6, RZ ;  /* 0x000000060a097819 */ /* 0x000fe200000006ff */
[----:B------:R-:W-:Y:S01]  /*17ec0*/  @!UP1 UIMAD UR14, UR13, UR4, URZ ;  /* 0x000000040d0e92a4 */ /* 0x000fe2000f8e023f */
[----:B------:R-:W-:Y:S01]  /*17ed0*/  FSETP.NE.FTZ.AND P3, PT, R7, RZ, PT ;  /* 0x000000ff0700720b */ /* 0x000fe20003f75000 */
[----:B------:R-:W-:Y:S01]  /*17ee0*/  @!UP3 UIMAD UR8, UR6, UR8, URZ ;  /* 0x000000080608b2a4 */ /* 0x000fe2000f8e023f */
[----:B------:R-:W-:Y:S01]  /*17ef0*/  LOP3.LUT R9, R9, 0x1c0, RZ, 0xc0, !PT ;  /* 0x000001c009097812 */ /* 0x000fe200078ec0ff */
[----:B------:R-:W-:Y:S01]  /*17f00*/  @UP1 ULDC UR15, c[0x0][0x210] ;  /* 0x00008400000f1ab9 */ /* 0x000fe20000000800 */
[C---:B------:R-:W-:Y:S01]  /*17f10*/  R2P PR, R10.reuse, 0x6 ;  /* 0x000000060a007804 */ /* 0x040fe20000000000 */
[----:B------:R-:W-:Y:S01]  /*17f20*/  UIMAD UR5, UR6, UR14, URZ ;  /* 0x0000000e060572a4 */ /* 0x000fe2000f8e023f */
[----:B------:R-:W-:Y:S01]  /*17f30*/  LOP3.LUT R10, R10, 0x1, RZ, 0xc0, !PT ;  /* 0x000000010a0a7812 */ /* 0x000fe200078ec0ff */
[----:B------:R-:W-:Y:S01]  /*17f40*/  @!UP1 UMOV UR15, 0x1 ;  /* 0x00000001000f9882 */ /* 0x000fe20000000000 */
[----:B------:R-:W-:Y:S01]  /*17f50*/  LEA.HI R9, R9, R9, RZ, 0x1d ;  /* 0x0000000909097211 */ /* 0x000fe200078fe8ff */
[----:B------:R-:W1:Y:S01]  /*17f60*/  @P4 MUFU.RCP R12, R8 ;  /* 0x00000008000c4308 */ /* 0x000e620000001000 */
[----:B------:R-:W-:Y:S01]  /*17f70*/  ISETP.NE.U32.AND P0, PT, R10, 0x1, PT ;  /* 0x000000010a00780c */ /* 0x000fe20003f05070 */
[----:B------:R-:W-:Y:S01]  /*17f80*/  @!UP3 USEL UR8, UR8, UR20, !UP0 ;  /* 0x000000140808b287 */ /* 0x000fe2000c000000 */
[----:B------:R-:W-:Y:S01]  /*17f90*/  LEA R0, R0, R9, 0x1 ;  /* 0x0000000900007211 */ /* 0x000fe200078e08ff */
[----:B---3--:R-:W-:Y:S01]  /*17fa0*/  UIMAD UR4, UR9, UR15, URZ ;  /* 0x0000000f090472a4 */ /* 0x008fe2000f8e023f */
[----:B------:R-:W-:Y:S01]  /*17fb0*/  MOV R9, 0x20 ;  /* 0x0000002000097802 */ /* 0x000fe20000000f00 */
[----:B------:R-:W-:Y:S01]  /*17fc0*/  USEL UR5, UR5, URZ, UP3 ;  /* 0x0000003f05057287 */ /* 0x000fe20009800000 */
[----:B------:R-:W-:Y:S01]  /*17fd0*/  SHF.L.U32 R0, R0, 0x1, RZ ;  /* 0x0000000100007819 */ /* 0x000fe200000006ff */
[----:B------:R-:W2:Y:S01]  /*17fe0*/  @P3 MUFU.RCP R13, R7 ;  /* 0x00000007000d3308 */ /* 0x000ea20000001000 */
[----:B------:R-:W-:Y:S01]  /*17ff0*/  MOV R11, 0x40 ;  /* 0x00000040000b7802 */ /* 0x000fe20000000f00 */
[----:B------:R-:W-:Y:S01]  /*18000*/  USHF.L.U32 UR4, UR4, 0x7, URZ ;  /* 0x0000000704047899 */ /* 0x000fe2000800063f */
[C---:B------:R-:W-:Y:S01]  /*18010*/  IADD3 R10, R0.reuse, -0x10, RZ ;  /* 0xfffffff0000a7810 */ /* 0x040fe20007ffe0ff */
[----:B------:R-:W-:Y:S01]  /*18020*/  UIMAD UR13, UR10, UR13, UR5 ;  /* 0x0000000d0a0d72a4 */ /* 0x000fe2000f8e0205 */
[----:B------:R-:W-:Y:S01]  /*18030*/  SEL R9, R9, 0xffffffe0, !P1 ;  /* 0xffffffe009097807 */ /* 0x000fe20004800000 */
[----:B------:R-:W-:Y:S01]  /*18040*/  @!UP3 UMOV UR18, UR8 ;  /* 0x000000080012bc82 */ /* 0x000fe20008000000 */
[----:B------:R-:W-:Y:S01]  /*18050*/  @P0 IADD3 R10, R0, 0x10, RZ ;  /* 0x00000010000a0810 */ /* 0x000fe20007ffe0ff */
[----:B-1----:R-:W-:Y:S01]  /*18060*/  FMUL.FTZ R12, R12, c[0x0][0x2dc] ;  /* 0x0000b7000c0c7a20 */ /* 0x002fe20000410000 */
[----:B------:R-:W-:Y:S01]  /*18070*/  SEL R11, R11, 0xffffffc0, !P2 ;  /* 0xffffffc00b0b7807 */ /* 0x000fe20005000000 */
[----:B------:R-:W1:Y:S01]  /*18080*/  @P4 MUFU.LG2 R8, R8 ;  /* 0x0000000800084308 */ /* 0x000e620000000c00 */
[----:B------:R-:W-:Y:S01]  /*18090*/  IADD3 R14, R0, R9, RZ ;  /* 0x00000009000e7210 */ /* 0x000fe20007ffe0ff */
[C---:B------:R-:W-:Y:S01]  /*180a0*/  FMUL.FTZ R132, R12.reuse, R132 ;  /* 0x000000840c847220 */ /* 0x040fe20000410000 */
[-C--:B------:R-:W-:Y:S01]  /*180b0*/  IADD3 R9, R9, R10.reuse, RZ ;  /* 0x0000000a09097210 */ /* 0x080fe20007ffe0ff */
[----:B------:R-:W-:Y:S01]  /*180c0*/  FMUL.FTZ R133, R12, R133 ;  /* 0x000000850c857220 */ /* 0x000fe20000410000 */
[-C--:B------:R-:W-:Y:S01]  /*180d0*/  IADD3 R15, R0, R11.reuse, RZ ;  /* 0x0000000b000f7210 */ /* 0x080fe20007ffe0ff */
[----:B--2---:R-:W-:Y:S01]  /*180e0*/  FMUL.FTZ R13, R13, c[0x0][0x2dc] ;  /* 0x0000b7000d0d7a20 */ /* 0x004fe20000410000 */
[----:B------:R-:W-:Y:S01]  /*180f0*/  IADD3 R16, R11, R10, RZ ;  /* 0x0000000a0b107210 */ /* 0x000fe20007ffe0ff */
[----:B------:R-:W-:Y:S01]  /*18100*/  FMUL.FTZ R136, R12, R136 ;  /* 0x000000880c887220 */ /* 0x000fe20000410000 */
[----:B------:R-:W-:Y:S01]  /*18110*/  F2FP.PACK_AB R132, R133, R132 ;  /* 0x000000848584723e */ /* 0x000fe200000000ff */
[C---:B------:R-:W-:Y:S01]  /*18120*/  FMUL.FTZ R134, R13.reuse, R134 ;  /* 0x000000860d867220 */ /* 0x040fe20000410000 */
[----:B------:R-:W-:Y:S01]  /*18130*/  IADD3 R17, R14, R11, RZ ;  /* 0x0000000b0e117210 */ /* 0x000fe20007ffe0ff */
[----:B------:R-:W-:Y:S01]  /*18140*/  FMUL.FTZ R135, R13, R135 ;  /* 0x000000870d877220 */ /* 0x000fe20000410000 */
[----:B------:R-:W-:Y:S01]  /*18150*/  IADD3 R11, R9, R11, RZ ;  /* 0x0000000b090b7210 */ /* 0x000fe20007ffe0ff */
[C---:B------:R-:W-:Y:S01]  /*18160*/  FMUL.FTZ R137, R12.reuse, R137 ;  /* 0x000000890c897220 */ /* 0x040fe20000410000 */
[----:B------:R-:W-:Y:S01]  /*18170*/  STS [R0], R132 ;  /* 0x0000008400007388 */ /* 0x000fe20000000800 */
[----:B------:R-:W-:Y:S01]  /*18180*/  FMUL.FTZ R138, R13, R138 ;  /* 0x0000008a0d8a7220 */ /* 0x000fe20000410000 */
[----:B------:R-:W-:Y:S01]  /*18190*/  F2FP.PACK_AB R134, R135, R134 ;  /* 0x000000868786723e */ /* 0x000fe200000000ff */
[----:B------:R-:W-:Y:S01]  /*181a0*/  FMUL.FTZ R139, R13, R139 ;  /* 0x0000008b0d8b7220 */ /* 0x000fe20000410000 */
[----:B------:R-:W-:Y:S01]  /*181b0*/  F2FP.PACK_AB R136, R137, R136 ;  /* 0x000000888988723e */ /* 0x000fe200000000ff */
[----:B------:R-:W-:Y:S01]  /*181c0*/  FMUL.FTZ R140, R12, R140 ;  /* 0x0000008c0c8c7220 */ /* 0x000fe20000410000 */
[----:B------:R-:W-:Y:S01]  /*181d0*/  LOP3.LUT R4, R4, 0xffffffe0, RZ, 0xc0, !PT ;  /* 0xffffffe004047812 */ /* 0x000fe200078ec0ff */
        /* <DEDUP_REMOVED lines=195> */
[----:B------:R2:W-:Y:S01]  /*18e10*/  STS [R0+0xc400], R102 ;  /* 0x00c4006600007388 */ /* 0x0005e20000000800 */
[----:B------:R-:W-:Y:S01]  /*18e20*/  FMUL.FTZ R111, R13, R111 ;  /* 0x0000006f0d6f7220 */ /* 0x000fe20000410000 */
[----:B------:R-:W-:Y:S01]  /*18e30*/  F2FP.PACK_AB R108, R109, R108 ;  /* 0x0000006c6d6c723e */ /* 0x000fe200000000ff */
[C---:B------:R-:W-:Y:S01]  /*18e40*/  FMUL.FTZ R112, R12.reuse, R112 ;  /* 0x000000700c707220 */ /* 0x040fe20000410000 */
[----:B------:R3:W-:Y:S01]  /*18e50*/  STS [R10+0xc000], R104 ;  /* 0x00c000680a007388 */ /* 0x0007e20000000800 */
        /* <DEDUP_REMOVED lines=32> */
[----:B------:R-:W-:Y:S01]  /*19060*/  FMUL.FTZ R130, R13, R130 ;  /* 0x000000820d827220 */ /* 0x000fe20000410000 */
[----:B------:R-:W4:Y:S01]  /*19070*/  @P3 MUFU.LG2 R7, R7 ;  /* 0x0000000700073308 */ /* 0x000f220000000c00 */
[----:B------:R-:W-:Y:S01]  /*19080*/  FMUL.FTZ R12, R12, R129 ;  /* 0x000000810c0c7220 */ /* 0x000fe20000410000 */
[----:B------:R-:W-:Y:S01]  /*19090*/  F2FP.PACK_AB R126, R127, R126 ;  /* 0x0000007e7f7e723e */ /* 0x000fe200000000ff */
[----:B------:R-:W-:Y:S01]  /*190a0*/  FMUL.FTZ R13, R13, R131 ;  /* 0x000000830d0d7220 */ /* 0x000fe20000410000 */
[----:B------:R3:W-:Y:S01]  /*190b0*/  STS [R16+0xc400], R122 ;  /* 0x00c4007a10007388 */ /* 0x0007e20000000800 */
[----:B------:R-:W-:Y:S01]  /*190c0*/  IADD3 R4, R6, -R4, RZ ;  /* 0x8000000406047210 */ /* 0x000fe20007ffe0ff */
[----:B------:R-:W-:Y:S01]  /*190d0*/  USHF.R.S32.HI UR5, URZ, 0x1f, UR4 ;  /* 0x0000001f3f057899 */ /* 0x000fe20008011404 */
[----:B------:R-:W-:Y:S01]  /*190e0*/  F2FP.PACK_AB R12, R12, R128 ;  /* 0x000000800c0c723e */ /* 0x000fe200000000ff */
[----:B------:R3:W-:Y:S01]  /*190f0*/  STS [R17+0xc000], R124 ;  /* 0x00c0007c11007388 */ /* 0x0007e20000000800 */
[----:B------:R-:W-:Y:S01]  /*19100*/  F2FP.PACK_AB R13, R13, R130 ;  /* 0x000000820d0d723e */ /* 0x000fe200000000ff */
[----:B------:R-:W-:Y:S01]  /*19110*/  @!UP3 USHF.R.S32.HI UR19, URZ, 0x1f, UR8 ;  /* 0x0000001f3f13b899 */ /* 0x000fe20008011408 */
[----:B------:R-:W-:Y:S01]  /*19120*/  LOP3.LUT P0, RZ, R4, 0x3, RZ, 0xc0, !PT ;  /* 0x0000000304ff7812 */ /* 0x000fe2000780c0ff */
[----:B------:R3:W-:Y:S01]  /*19130*/  STS [R17+0xc400], R126 ;  /* 0x00c4007e11007388 */ /* 0x0007e20000000800 */
[----:B------:R-:W-:Y:S01]  /*19140*/  USHF.R.S32.HI UR6, URZ, 0x1f, UR13 ;  /* 0x0000001f3f067899 */ /* 0x000fe2000801140d */
[----:B-1----:R-:W-:Y:S01]  /*19150*/  @P4 FMUL.FTZ R8, R8, 0.69314718246459960938 ;  /* 0x3f31721808084820 */ /* 0x002fe20000410000 */
[----:B------:R-:W-:Y:S01]  /*19160*/  UIADD3 UR4, UP2, UP1, UR4, UR18, UR13 ;  /* 0x0000001204047290 */ /* 0x000fe2000f95e00d */
[----:B------:R3:W-:Y:S01]  /*19170*/  STS [R11+0xc000], R12 ;  /* 0x00c0000c0b007388 */ /* 0x0007e20000000800 */
[----:B----4-:R-:W-:Y:S01]  /*19180*/  @P3 FMUL.FTZ R7, R7, 0.69314718246459960938 ;  /* 0x3f31721807073820 */ /* 0x010fe20000410000 */
[----:B------:R-:W-:Y:S01]  /*19190*/  @!UP0 UIADD3 UR7, UR17, UR11, URZ ;  /* 0x0000000b11078290 */ /* 0x000fe2000fffe03f */
[----:B--2---:R-:W-:Y:S01]  /*191a0*/  MOV R0, 0x7f800000 ;  /* 0x7f80000000007802 */ /* 0x004fe20000000f00 */
[----:B------:R3:W-:Y:S01]  /*191b0*/  STS [R11+0xc400], R13 ;  /* 0x00c4000d0b007388 */ /* 0x0007e20000000800 */
[----:B------:R-:W-:Y:S01]  /*191c0*/  UIADD3.X UR5, UR5, UR19, UR6, UP2, UP1 ;  /* 0x0000001305057290 */ /* 0x000fe200097e2406 */
[----:B------:R-:W-:Y:S01]  /*191d0*/  MOV R4, 0x7f800000 ;  /* 0x7f80000000047802 */ /* 0x000fe20000000f00 */
[----:B------:R-:W-:Y:S01]  /*191e0*/  @!UP0 UMOV UR12, UR16 ;  /* 0x00000010000c8c82 */ /* 0x000fe20008000000 */
[----:B------:R-:W-:Y:S01]  /*191f0*/  BAR.SYNC.DEFER_BLOCKING 0x0 ;  /* 0x0000000000007b1d */ /* 0x000fe20000010000 */
[----:B------:R-:W-:-:S02]  /*19200*/  @P4 FFMA.FTZ R0, R3, c[0x0][0x238], R8 ;  /* 0x00008e0003004a23 */ /* 0x000fc40000010008 */
[----:B------:R-:W-:-:S03]  /*19210*/  @P3 FFMA.FTZ R4, R2, c[0x0][0x238], R7 ;  /* 0x00008e0002043a23 */ /* 0x000fc60000010007 */
[----:B------:R3:W1:Y:S04]  /*19220*/  LDS.128 R68, [R244] ;  /* 0x00000000f4447984 */ /* 0x0006680000000c00 */
[----:B------:R3:W2:Y:S04]  /*19230*/  LDS.128 R64, [R244+0x1000] ;  /* 0x00100000f4407984 */ /* 0x0006a80000000c00 */
        /* <DEDUP_REMOVED lines=15> */
[----:B--2-4-:R-:W2:Y:S01]  /*19330*/  S2R R2, SR_TID.X ;  /* 0x0000000000027919 */ /* 0x014ea20000002100 */
[----:B------:R-:W-:Y:S01]  /*19340*/  UIMAD UR6, UR9, -0x80, UR22 ;  /* 0xffffff80090678a4 */ /* 0x000fe2000f8e0216 */
[----:B--2---:R-:W-:-:S04]  /*19350*/  SHF.R.S32.HI R3, RZ, 0x1f, R2 ;  /* 0x0000001fff037819 */ /* 0x004fc80000011402 */
[----:B------:R-:W-:-:S04]  /*19360*/  LEA.HI R3, R3, R2, RZ, 0x5 ;  /* 0x0000000203037211 */ /* 0x000fc800078f28ff */
[----:B------:R-:W-:Y:S02]  /*19370*/  LOP3.LUT R8, R3, 0xffffffe0, RZ, 0xc0, !PT ;  /* 0xffffffe003087812 */ /* 0x000fe400078ec0ff */
[--C-:B------:R-:W-:Y:S02]  /*19380*/  SHF.R.S32.HI R7, RZ, 0x5, R3.reuse ;  /* 0x00000005ff077819 */ /* 0x100fe40000011403 */
[----:B------:R-:W-:Y:S01]  /*19390*/  SHF.R.S32.HI R3, RZ, 0x1f, R3 ;  /* 0x0000001fff037819 */ /* 0x000fe20000011403 */
[----:B------:R-:W-:-:S03]  /*193a0*/  IMAD.IADD R8, R2, 0x1, -R8 ;  /* 0x0000000102087824 */ /* 0x000fc600078e0a08 */
[----:B------:R-:W-:Y:S02]  /*193b0*/  LEA.HI R3, R3, R7, RZ, 0x3 ;  /* 0x0000000703037211 */ /* 0x000fe400078f18ff */
[----:B------:R-:W-:Y:S02]  /*193c0*/  SHF.R.S32.HI R2, RZ, 0x1f, R8 ;  /* 0x0000001fff027819 */ /* 0x000fe40000011408 */
[----:B------:R-:W-:Y:S02]  /*193d0*/  LOP3.LUT R3, R3, 0xffffff8, RZ, 0xc0, !PT ;  /* 0x0ffffff803037812 */ /* 0x000fe400078ec0ff */
[----:B------:R-:W-:-:S03]  /*193e0*/  LEA.HI R2, R2, R8, RZ, 0x2 ;  /* 0x0000000802027211 */ /* 0x000fc600078f10ff */
[----:B------:R-:W-:Y:S01]  /*193f0*/  IMAD.IADD R3, R7, 0x1, -R3 ;  /* 0x0000000107037824 */ /* 0x000fe200078e0a03 */
[----:B------:R-:W-:-:S05]  /*19400*/  SHF.R.S32.HI R2, RZ, 0x2, R2 ;  /* 0x00000002ff027819 */ /* 0x000fca0000011402 */
[----:B------:R-:W-:-:S05]  /*19410*/  IMAD R2, R3, 0x10, R2 ;  /* 0x0000001003027824 */ /* 0x000fca00078e0202 */
[C---:B------:R-:W-:Y:S02]  /*19420*/  IADD3 R7, R2.reuse, 0x8, RZ ;  /* 0x0000000802077810 */ /* 0x040fe40007ffe0ff */
[----:B------:R-:W-:Y:S02]  /*19430*/  ISETP.GE.AND P3, PT, R2, UR6, PT ;  /* 0x0000000602007c0c */ /* 0x000fe4000bf66270 */
[----:B------:R-:W-:-:S11]  /*19440*/  ISETP.GE.AND P2, PT, R7, UR6, PT ;  /* 0x0000000607007c0c */ /* 0x000fd6000bf46270 */
[----:B------:R-:W-:Y:S02]  /*19450*/  @!P3 IMAD R2, R2, UR15, RZ ;  /* 0x0000000f0202bc24 */ /* 0x000fe4000f8e02ff */
[----:B------:R-:W-:-:S03]  /*19460*/  @!P2 IMAD R7, R7, UR15, RZ ;  /* 0x0000000f0707ac24 */ /* 0x000fc6000f8e02ff */
[C---:B------:R-:W-:Y:S02]  /*19470*/  @!P3 IADD3 R3, P1, R2.reuse, UR4, RZ ;  /* 0x000000040203bc10 */ /* 0x040fe4000ff3e0ff */
[----:B------:R-:W-:Y:S02]  /*19480*/  @!P2 IADD3 R8, P0, R7, UR4, RZ ;  /* 0x000000040708ac10 */ /* 0x000fe4000ff1e0ff */
[----:B------:R-:W-:Y:S02]  /*19490*/  @!P3 LEA.HI.X.SX32 R2, R2, UR5, 0x1, P1 ;  /* 0x000000050202bc11 */ /* 0x000fe400088f0eff */
[----:B---3--:R-:W-:Y:S02]  /*194a0*/  @!P3 LEA R10, P1, R3, c[0x0][0x200], 0x2 ;  /* 0x00008000030aba11 */ /* 0x008fe400078210ff */
[----:B------:R-:W-:Y:S02]  /*194b0*/  @!P2 LEA.HI.X.SX32 R7, R7, UR5, 0x1, P0 ;  /* 0x000000050707ac11 */ /* 0x000fe400080f0eff */
[----:B------:R-:W-:-:S02]  /*194c0*/  @!P2 LEA R76, P0, R8, c[0x0][0x200], 0x2 ;  /* 0x00008000084caa11 */ /* 0x000fc400078010ff */
[----:B------:R-:W-:Y:S02]  /*194d0*/  @!P3 LEA.HI.X R11, R3, c[0x0][0x204], R2, 0x2, P1 ;  /* 0x00008100030bba11 */ /* 0x000fe400008f1402 */
[----:B------:R-:W-:-:S03]  /*194e0*/  @!P2 LEA.HI.X R77, R8, c[0x0][0x204], R7, 0x2, P0 ;  /* 0x00008100084daa11 */ /* 0x000fc600000f1407 */
[----:B------:R2:W-:Y:S04]  /*194f0*/  @!P3 STG.E [R10.64], R0 ;  /* 0x000000000a00b986 */ /* 0x0005e8000c101918 */
[----:B------:R2:W-:Y:S02]  /*19500*/  @!P2 STG.E [R76.64], R4 ;  /* 0x000000044c00a986 */ /* 0x0005e4000c101918 */
.L_x_896:
[----:B--2-4-:R-:W-:Y:S05]  /*19510*/  BSYNC B0 ;  /* 0x0000000000007941 */ /* 0x014fea0003800000 */
.L_x_895:
[----:B------:R-:W2:Y:S01]  /*19520*/  LDL.64 R78, [R1] ;  /* 0x00000000014e7983 */ /* 0x000ea20000100a00 */
[----:B------:R-:W-:Y:S01]  /*19530*/  LEA.HI R5, R5, R6, RZ, 0x3 ;  /* 0x0000000605057211 */ /* 0x000fe200078f18ff */
[----:B------:R-:W-:Y:S01]  /*19540*/  UIMAD UR9, UR9, -0x80, UR22 ;  /* 0xffffff80090978a4 */ /* 0x000fe2000f8e0216 */
[----:B------:R-:W-:Y:S01]  /*19550*/  BSSY B0, `(.L_x_897) ;  /* 0x0000024000007945 */ /* 0x000fe20003800000 */
[----:B------:R-:W4:Y:S01]  /*19560*/  S2R R3, SR_TID.X ;  /* 0x0000000000037919 */ /* 0x000f220000002100 */
[----:B------:R-:W-:Y:S01]  /*19570*/  SHF.R.S32.HI R4, RZ, 0x3, R5 ;  /* 0x00000003ff047819 */ /* 0x000fe20000011405 */
[----:B------:R-:W-:-:S02]  /*19580*/  USHF.R.S32.HI UR6, URZ, 0x1f, UR10 ;  /* 0x0000001f3f067899 */ /* 0x000fc4000801140a */
[----:B------:R-:W5:Y:S01]  /*19590*/  S2R R0, SR_CTAID.Z ;  /* 0x0000000000007919 */ /* 0x000f620000002700 */
[----:B------:R-:W-:Y:S02]  /*195a0*/  ULDC.64 UR4, c[0x0][0x1f0] ;  /* 0x00007c0000047ab9 */ /* 0x000fe40000000a00 */
[----:B------:R-:W-:-:S04]  /*195b0*/  UIMAD UR4, UR6, UR4, URZ ;  /* 0x00000004060472a4 */ /* 0x000fc8000f8e023f */
[----:B------:R-:W-:Y:S01]  /*195c0*/  UIMAD UR4, UR10, UR5, UR4 ;  /* 0x000000050a0472a4 */ /* 0x000fe2000f8e0204 */
[----:B----4-:R-:W-:-:S04]  /*195d0*/  SHF.R.S32.HI R2, RZ, 0x1f, R3 ;  /* 0x0000001fff027819 */ /* 0x010fc80000011403 */
[----:B------:R-:W-:-:S04]  /*195e0*/  LEA.HI R2, R2, R3, RZ, 0x3 ;  /* 0x0000000302027211 */ /* 0x000fc800078f18ff */
[----:B------:R-:W-:Y:S02]  /*195f0*/  SHF.R.S32.HI R2, RZ, 0x3, R2 ;  /* 0x00000003ff027819 */ /* 0x000fe40000011402 */
[----:B--2---:R-:W-:Y:S02]  /*19600*/  SHF.R.S32.HI R3, RZ, 0x1f, R78 ;  /* 0x0000001fff037819 */ /* 0x004fe4000001144e */
[----:B------:R-:W-:-:S04]  /*19610*/  IADD3 R6, P0, R78, UR12, RZ ;  /* 0x0000000c4e067c10 */ /* 0x000fc8000ff1e0ff */
[----:B------:R-:W-:Y:S02]  /*19620*/  IADD3.X R7, R3, UR7, RZ, P0, !PT ;  /* 0x0000000703077c10 */ /* 0x000fe400087fe4ff */
[----:B------:R-:W-:Y:S02]  /*19630*/  ISETP.GE.AND P0, PT, R4, UR9, PT ;  /* 0x0000000904007c0c */ /* 0x000fe4000bf06270 */
[----:B------:R-:W-:Y:S01]  /*19640*/  SHF.R.S32.HI R3, RZ, 0x1f, R2 ;  /* 0x0000001fff037819 */ /* 0x000fe20000011402 */
[----:B-----5:R-:W-:-:S04]  /*19650*/  IMAD.WIDE.U32 R6, R0, c[0x0][0x1f0], R6 ;  /* 0x00007c0000067a25 */ /* 0x020fc800078e0006 */
[----:B------:R-:W-:Y:S01]  /*19660*/  IMAD.U32 R0, RZ, RZ, UR21 ;  /* 0x00000015ff007e24 */ /* 0x000fe2000f8e00ff */
[----:B---3--:R-:W-:-:S03]  /*19670*/  IADD3 R9, R7, UR4, RZ ;  /* 0x0000000407097c10 */ /* 0x008fc6000fffe0ff */
        /* <DEDUP_REMOVED lines=17> */
.L_x_898:
[----:B------:R-:W-:Y:S05]  /*19790*/  BSYNC B0 ;  /* 0x0000000000007941 */ /* 0x000fea0003800000 */
.L_x_897:
        /* <DEDUP_REMOVED lines=22> */
.L_x_900:
[----:B------:R-:W-:Y:S05]  /*19900*/  BSYNC B0 ;  /* 0x0000000000007941 */ /* 0x000fea0003800000 */
.L_x_899:
        /* <DEDUP_REMOVED lines=22> */
.L_x_902:
[----:B------:R-:W-:Y:S05]  /*19a70*/  BSYNC B0 ;  /* 0x0000000000007941 */ /* 0x000fea0003800000 */
.L_x_901:
        /* <DEDUP_REMOVED lines=23> */
.L_x_861:
        /* <DEDUP_REMOVED lines=8> */
[----:B------:R-:W-:Y:S01]  /*19c70*/  ULDC.U8 UR16, c[0x0][0x328] ;  /* 0x0000ca0000107ab9 */ /* 0x000fe20000000000 */
[----:B------:R-:W-:Y:S01]  /*19c80*/  IMAD.U32 R18, RZ, RZ, UR21 ;  /* 0x00000015ff127e24 */ /* 0x000fe2000f8e00ff */
[----:B------:R-:W-:Y:S01]  /*19c90*/  UISETP.NE.AND UP4, UPT, UR16, URZ, UPT ;  /* 0x0000003f1000728c */ /* 0x000fe2000bf85270 */
[----:B------:R-:W-:Y:S01]  /*19ca0*/  IMAD.IADD R10, R7, 0x1, -R10 ;  /* 0x00000001070a7824 */ /* 0x000fe200078e0a0a */
[----:B------:R-:W-:Y:S01]  /*19cb0*/  @UP3 UIMAD.WIDE.U32 UR12, UR20, UR8, URZ ;  /* 0x00000008140c32a5 */ /* 0x000fe2000f8e003f */
[--C-:B------:R-:W-:Y:S01]  /*19cc0*/  SHF.R.S32.HI R13, RZ, 0x1f, R12.reuse ;  /* 0x0000001fff0d7819 */ /* 0x100fe2000001140c */
[----:B------:R-:W-:Y:S01]  /*19cd0*/  @!UP3 USHF.R.S32.HI UR17, URZ, 0x1f, UR14 ;  /* 0x0000001f3f11b899 */ /* 0x000fe2000801140e */
[----:B------:R-:W-:Y:S01]  /*19ce0*/  IMAD.SHL.U32 R9, R10, 0x8, RZ ;  /* 0x000000080a097824 */ /* 0x000fe200078e00ff */
[----:B------:R-:W-:Y:S01]  /*19cf0*/  ULDC.64 UR4, c[0x0][0x1e0] ;  /* 0x0000780000047ab9 */ /* 0x000fe20000000a00 */
[----:B------:R-:W-:Y:S01]  /*19d00*/  BSSY B0, `(.L_x_903) ;  /* 0x0000040000007945 */ /* 0x000fe20003800000 */
[----:B------:R-:W-:Y:S01]  /*19d10*/  @!UP3 UIMAD UR17, UR17, UR4, URZ ;  /* 0x000000041111b2a4 */ /* 0x000fe2000f8e023f */
[----:B------:R-:W-:Y:S01]  /*19d20*/  IMAD.WIDE R18, R18, 0x80, R12 ;  /* 0x0000008012127825 */ /* 0x000fe200078e020c */
[----:B------:R-:W-:Y:S01]  /*19d30*/  @UP3 UIMAD UR9, UR20, UR9, UR13 ;  /* 0x00000009140932a4 */ /* 0x000fe2000f8e020d */
[C---:B------:R-:W-:Y:S01]  /*19d40*/  IADD3 R8, R9.reuse, 0x40, RZ ;  /* 0x0000004009087810 */ /* 0x040fe20007ffe0ff */
[----:B------:R-:W-:Y:S01]  /*19d50*/  USHF.R.S32.HI UR13, URZ, 0x1f, UR11 ;  /* 0x0000001f3f0d7899 */ /* 0x000fe2000801140b */
[C---:B------:R-:W-:Y:S01]  /*19d60*/  IADD3 R7, R9.reuse, 0x80, RZ ;  /* 0x0000008009077810 */ /* 0x040fe20007ffe0ff */
[----:B------:R-:W-:Y:S01]  /*19d70*/  @UP3 UMOV UR23, UR12 ;  /* 0x0000000c00173c82 */ /* 0x000fe20008000000 */
[----:B------:R-:W-:Y:S01]  /*19d80*/  IADD3 R6, R9, 0xc0, RZ ;  /* 0x000000c009067810 */ /* 0x000fe20007ffe0ff */
[----:B------:R-:W-:-:S02]  /*19d90*/  UISETP.EQ.AND UP4, UPT, UR15, URZ, UP4 ;  /* 0x0000003f0f00728c */ /* 0x000fc4000a782270 */
[----:B------:R-:W-:Y:S02]  /*19da0*/  @!UP2 UISETP.NE.AND UP1, UPT, UR16, URZ, UPT ;  /* 0x0000003f1000a28c */ /* 0x000fe4000bf25270 */
[----:B------:R-:W-:Y:S02]  /*19db0*/  ULDC UR10, c[0x0][0x214] ;  /* 0x00008500000a7ab9 */ /* 0x000fe40000000800 */
[----:B------:R-:W-:Y:S02]  /*19dc0*/  @UP2 ULDC UR12, c[0x0][0x210] ;  /* 0x00008400000c2ab9 */ /* 0x000fe40000000800 */
[----:B------:R-:W-:Y:S02]  /*19dd0*/  @!UP3 UIMAD.WIDE.U32 UR18, UR14, UR4, URZ ;  /* 0x000000040e12b2a5 */ /* 0x000fe4000f8e003f */
[----:B------:R-:W-:Y:S02]  /*19de0*/  ULDC UR8, c[0x0][0x234] ;  /* 0x00008d0000087ab9 */ /* 0x000fe40000000800 */
[----:B------:R-:W-:-:S02]  /*19df0*/  @!UP3 UIMAD UR17, UR14, UR5, UR17 ;  /* 0x000000050e11b2a4 */ /* 0x000fc4000f8e0211 */
[----:B------:R-:W-:Y:S02]  /*19e00*/  @UP2 UIMAD UR12, UR12, UR10, URZ ;  /* 0x0000000a0c0c22a4 */ /* 0x000fe4000f8e023f */
[----:B------:R-:W-:Y:S02]  /*19e10*/  ULDC.64 UR4, c[0x0][0x1f0] ;  /* 0x00007c0000047ab9 */ /* 0x000fe40000000a00 */
[----:B------:R-:W-:Y:S02]  /*19e20*/  UISETP.NE.OR UP0, UPT, UR20, -0x1, !UP4 ;  /* 0xffffffff1400788c */ /* 0x000fe4000e705670 */
[----:B------:R-:W-:Y:S02]  /*19e30*/  @!UP2 USEL UR12, UR10, UR8, !UP1 ;  /* 0x000000080a0ca287 */ /* 0x000fe4000c800000 */
[----:B------:R-:W-:Y:S02]  /*19e40*/  ULDC UR6, c[0x0][0x1c0] ;  /* 0x0000700000067ab9 */ /* 0x000fe40000000800 */
[----:B------:R-:W-:-:S02]  /*19e50*/  UIMAD UR4, UR13, UR4, URZ ;  /* 0x000000040d0472a4 */ /* 0x000fc4000f8e023f */
[----:B------:R-:W-:Y:S02]  /*19e60*/  @!UP3 UMOV UR23, UR18 ;  /* 0x000000120017bc82 */ /* 0x000fe40008000000 */
[----:B------:R-:W-:Y:S01]  /*19e70*/  @UP2 UMOV UR13, 0x1 ;  /* 0x00000001000d2882 */ /* 0x000fe20000000000 */
[----:B------:R-:W-:Y:S01]  /*19e80*/  IADD3 R2, P0, R9, UR23, RZ ;  /* 0x0000001709027c10 */ /* 0x000fe2000ff1e0ff */
[----:B------:R-:W-:Y:S02]  /*19e90*/  @!UP2 UIMAD UR13, UR12, UR6, URZ ;  /* 0x000000060c0da2a4 */ /* 0x000fe4000f8e023f */
[----:B------:R-:W-:Y:S02]  /*19ea0*/  @!UP3 UIADD3 UR9, UR19, UR17, URZ ;  /* 0x000000111309b290 */ /* 0x000fe4000fffe03f */
[----:B------:R-:W-:Y:S02]  /*19eb0*/  UIADD3 UR22, -UR7, UR22, URZ ;  /* 0x0000001607167290 */ /* 0x000fe4000fffe13f */
[----:B------:R-:W-:-:S02]  /*19ec0*/  UIMAD UR13, UR14, UR13, URZ ;  /* 0x0000000d0e0d72a4 */ /* 0x000fc4000f8e023f */
[----:B------:R-:W-:Y:S01]  /*19ed0*/  @!UP0 UIMAD UR20, UR14, UR10, URZ ;  /* 0x0000000a0e1482a4 */ /* 0x000fe2000f8e023f */
[----:B------:R-:W-:Y:S01]  /*19ee0*/  LEA.HI.X.SX32 R3, R9, UR9, 0x1, P0 ;  /* 0x0000000909037c11 */ /* 0x000fe200080f0eff */
[----:B------:R-:W-:Y:S01]  /*19ef0*/  @UP2 ULDC UR26, c[0x0][0x210] ;  /* 0x00008400001a2ab9 */ /* 0x000fe20000000800 */
[----:B------:R-:W-:Y:S01]  /*19f00*/  ISETP.GE.AND P0, PT, R12, UR22, PT ;  /* 0x000000160c007c0c */ /* 0x000fe2000bf06270 */
[----:B------:R-:W-:Y:S02]  /*19f10*/  USEL UR13, UR13, URZ, !UP4 ;  /* 0x0000003f0d0d7287 */ /* 0x000fe4000e000000 */
[----:B------:R-:W-:Y:S01]  /*19f20*/  @!UP2 UMOV UR26, 0x1 ;  /* 0x00000001001aa882 */ /* 0x000fe20000000000 */
[----:B-1----:R-:W-:Y:S01]  /*19f30*/  IMAD.WIDE.U32 R14, R14, c[0x0][0x1f0], R2 ;  /* 0x00007c000e0e7a25 */ /* 0x002fe200078e0002 */
[----:B------:R-:W-:Y:S02]  /*19f40*/  UIMAD UR7, UR7, UR26, URZ ;  /* 0x0000001a070772a4 */ /* 0x000fe4000f8e023f */
[----:B------:R-:W-:-:S02]  /*19f50*/  UIMAD UR12, UR11, UR12, UR13 ;  /* 0x0000000c0b0c72a4 */ /* 0x000fc4000f8e020d */
        /* <DEDUP_REMOVED lines=26> */
.L_x_904:
[----:B------:R-:W-:Y:S05]  /*1a100*/  BSYNC B0 ;  /* 0x0000000000007941 */ /* 0x000fea0003800000 */
.L_x_903:
        /* <DEDUP_REMOVED lines=22> */
.L_x_906:
[----:B------:R-:W-:Y:S05]  /*1a270*/  BSYNC B0 ;  /* 0x0000000000007941 */ /* 0x000fea0003800000 */
.L_x_905:
        /* <DEDUP_REMOVED lines=22> */
.L_x_908:
[----:B------:R-:W-:Y:S05]  /*1a3e0*/  BSYNC B0 ;  /* 0x0000000000007941 */ /* 0x000fea0003800000 */
.L_x_907:
        /* <DEDUP_REMOVED lines=21> */
.L_x_910:
[----:B------:R-:W-:Y:S05]  /*1a540*/  BSYNC B0 ;  /* 0x0000000000007941 */ /* 0x000fea0003800000 */
.L_x_909:
        /* <DEDUP_REMOVED lines=35> */
.L_x_911:
        /* <DEDUP_REMOVED lines=16> */
.L_x_1089:


//--------------------- .text._ZN5flash16flash_fwd_kernelI23Flash_fwd_kernel_traitsILi256ELi128ELi64ELi8ELb0ELb0EN7cutlass6half_tE19Flash_kernel_traitsILi256ELi128ELi64ELi8ES3_EELb0ELb1ELb0ELb0ELb0ELb0ELb1ELb0EEEvNS_16Flash_fwd_paramsE --------------------------
	.section	.text._ZN5flash16flash_fwd_kernelI23Flash_fwd_kernel_traitsILi256ELi128ELi64ELi8ELb0ELb0EN7cutlass6half_tE19Flash_kernel_traitsILi256ELi128ELi64ELi8ES3_EELb0ELb1ELb0ELb0ELb0ELb0ELb1ELb0EEEvNS_16Flash_fwd_paramsE,"ax",@progbits
	.sectioninfo	@"SHI_REGISTERS=255"
	.align	128
        .global         _ZN5flash16flash_fwd_kernelI23Flash_fwd_kernel_traitsILi256ELi128ELi64ELi8ELb0ELb0EN7cutlass6half_tE19Flash_kernel_traitsILi256ELi128ELi64ELi8ES3_EELb0ELb1ELb0ELb0ELb0ELb0ELb1ELb0EEEvNS_16Flash_fwd_paramsE
        .type           _ZN5flash16flash_fwd_kernelI23Flash_fwd_kernel_traitsILi256ELi128ELi64ELi8ELb0ELb0EN7cutlass6half_tE19Flash_kernel_traitsILi256ELi128ELi64ELi8ES3_EELb0ELb1ELb0ELb0ELb0ELb0ELb1ELb0EEEvNS_16Flash_fwd_paramsE,@function
        .size           _ZN5flash16flash_fwd_kernelI23Flash_fwd_kernel_traitsILi256ELi128ELi64ELi8ELb0ELb0EN7cutlass6half_tE19Flash_kernel_traitsILi256ELi128ELi64ELi8ES3_EELb0ELb1ELb0ELb0ELb0ELb0ELb1ELb0EEEvNS_16Flash_fwd_paramsE,(.L_x_1090 - _ZN5flash16flash_fwd_kernelI23Flash_fwd_kernel_traitsILi256ELi128ELi64ELi8ELb0ELb0EN7cutlass6half_tE19Flash_kernel_traitsILi256ELi128ELi64ELi8ES3_EELb0ELb1ELb0ELb0ELb0ELb0ELb1ELb0EEEvNS_16Flash_fwd_paramsE)
        .other          _ZN5flash16flash_fwd_kernelI23Flash_fwd_kernel_traitsILi256ELi128ELi64ELi8ELb0ELb0EN7cutlass6half_tE19Flash_kernel_traitsILi256ELi128ELi64ELi8ES3_EELb0ELb1ELb0ELb0ELb0ELb0ELb1ELb0EEEvNS_16Flash_fwd_paramsE,@"STO_CUDA_ENTRY STV_DEFAULT"
_ZN5flash16flash_fwd_kernelI23Flash_fwd_kernel_traitsILi256ELi128ELi64ELi8ELb0ELb0EN7cutlass6half_tE19Flash_kernel_traitsILi256ELi128ELi64ELi8ES3_EELb0ELb1ELb0ELb0ELb0ELb0ELb1ELb0EEEvNS_16Flash_fwd_paramsE:
.text._ZN5flash16flash_fwd_kernelI23Flash_fwd_kernel_traitsILi256ELi128ELi64ELi8ELb0ELb0EN7cutlass6half_tE19Flash_kernel_traitsILi256ELi128ELi64ELi8ES3_EELb0ELb1ELb0ELb0ELb0ELb0ELb1ELb0EEEvNS_16Flash_fwd_paramsE:
        /* <DEDUP_REMOVED lines=56> */
.L_x_912:
[----:B------:R-:W-:Y:S02]  /*0380*/  ULDC UR6, c[0x0][0x218] ;  /* 0x0000860000067ab9 */ /* 0x000fe40000000800 */
.L_x_913:
        /* <DEDUP_REMOVED lines=71> */
.L_x_915:
        /* <DEDUP_REMOVED lines=52> */
.L_x_916:
        /* <DEDUP_REMOVED lines=10> */
[----:B------:R-:W-:Y:S01]  /*0be0*/  LOP3.LUT R9, R233, 0xfffffff0, RZ, 0xc0, !PT ;  /* 0xfffffff0e9097812 */ /* 0x000fe200078ec0ff */
[----:B------:R-:W-:Y:S01]  /*0bf0*/  IMAD.SHL.U32 R5, R246, 0x40, RZ ;  /* 0x00000040f6057824 */ /* 0x000fe200078e00ff */
[----:B------:R-:W-:Y:S01]  /*0c00*/  SHF.R.S32.HI R6, RZ, 0x4, R233 ;  /* 0x00000004ff067819 */ /* 0x000fe200000114e9 */
[C---:B------:R-:W-:Y:S01]  /*0c10*/  IMAD.IADD R2, R4.reuse, 0x1, -R3 ;  /* 0x0000000104027824 */ /* 0x040fe200078e0a03 */
[--C-:B------:R-:W-:Y:S01]  /*0c20*/  SHF.R.S32.HI R247, RZ, 0x1f, R246.reuse ;  /* 0x0000001ffff77819 */ /* 0x100fe200000114f6 */
[----:B------:R-:W-:Y:S01]  /*0c30*/  IMAD.IADD R9, R4, 0x1, -R9 ;  /* 0x0000000104097824 */ /* 0x000fe200078e0a09 */
[----:B------:R-:W-:Y:S01]  /*0c40*/  LOP3.LUT R5, R5, 0x1c0, RZ, 0xc0, !PT ;  /* 0x000001c005057812 */ /* 0x000fe200078ec0ff */
[----:B------:R-:W-:Y:S01]  /*0c50*/  IMAD.SHL.U32 R244, R2, 0x8, RZ ;  /* 0x0000000802f47824 */ /* 0x000fe200078e00ff */
[----:B------:R-:W-:Y:S01]  /*0c60*/  LEA.HI R233, R233, R6, RZ, 0x1 ;  /* 0x00000006e9e97211 */ /* 0x000fe200078f08ff */
[----:B------:R-:W-:Y:S01]  /*0c70*/  IMAD.WIDE R18, R19, 0x80, R246 ;  /* 0x0000008013127825 */ /* 0x000fe200078e02f6 */
[----:B------:R-:W-:-:S02]  /*0c80*/  SHF.R.U32.HI R236, RZ, 0x3, R5 ;  /* 0x00000003ffec7819 */ /* 0x000fc40000011605 */
[--C-:B------:R-:W-:Y:S02]  /*0c90*/  LOP3.LUT R3, R5, 0x38, R244.reuse, 0xf8, !PT ;  /* 0x0000003805037812 */ /* 0x100fe400078ef8f4 */
[----:B------:R-:W-:Y:S02]  /*0ca0*/  SHF.R.S32.HI R0, RZ, 0x1f, R9 ;  /* 0x0000001fff007819 */ /* 0x000fe40000011409 */
[----:B------:R-:W-:Y:S02]  /*0cb0*/  LOP3.LUT R236, R3, R236, RZ, 0x3c, !PT ;  /* 0x000000ec03ec7212 */ /* 0x000fe400078e3cff */
[----:B------:R-:W-:Y:S02]  /*0cc0*/  LEA.HI R3, R0, R9, RZ, 0x3 ;  /* 0x0000000900037211 */ /* 0x000fe400078f18ff */
[----:B------:R-:W-:Y:S02]  /*0cd0*/  LOP3.LUT R233, R233, 0xfffffffe, RZ, 0xc0, !PT ;  /* 0xfffffffee9e97812 */ /* 0x000fe400078ec0ff */
[C---:B------:R-:W-:Y:S01]  /*0ce0*/  LOP3.LUT R8, R3.reuse, 0xfffffff8, RZ, 0xc0, !PT ;  /* 0xfffffff803087812 */ /* 0x040fe200078ec0ff */
[----:B------:R-:W-:Y:S01]  /*0cf0*/  IMAD.SHL.U32 R3, R3, 0x40, RZ ;  /* 0x0000004003037824 */ /* 0x000fe200078e00ff */
[----:B------:R-:W-:Y:S01]  /*0d00*/  SHF.R.S32.HI R245, RZ, 0x1f, R244 ;  /* 0x0000001ffff57819 */ /* 0x000fe200000114f4 */
[----:B------:R-:W-:Y:S01]  /*0d10*/  IMAD.IADD R233, R6, 0x1, -R233 ;  /* 0x0000000106e97824 */ /* 0x000fe200078e0ae9 */
[----:B------:R-:W-:Y:S01]  /*0d20*/  IADD3 R6, P0, R244, UR6, RZ ;  /* 0x00000006f4067c10 */ /* 0x000fe2000ff1e0ff */
[----:B------:R-:W-:Y:S01]  /*0d30*/  IMAD.IADD R8, R9, 0x1, -R8 ;  /* 0x0000000109087824 */ /* 0x000fe200078e0a08 */
[-C--:B------:R-:W-:Y:S01]  /*0d40*/  LEA.HI R5, R105, R4.reuse, RZ, 0x6 ;  /* 0x0000000469057211 */ /* 0x080fe200078f30ff */
[----:B------:R-:W-:Y:S01]  /*0d50*/  IMAD.WIDE.U32 R10, R246, c[0x0][0x1a0], R244 ;  /* 0x00006800f60a7a25 */ /* 0x000fe200078e00f4 */
[----:B------:R-:W-:Y:S01]  /*0d60*/  IADD3.X R7, R245, UR22, RZ, P0, !PT ;  /* 0x00000016f5077c10 */ /* 0x000fe200087fe4ff */
[----:B------:R-:W-:Y:S01]  /*0d70*/  UIMAD UR22, UR8, UR5, UR4 ;  /* 0x00000005081672a4 */ /* 0x000fe2000f8e0204 */
[C---:B------:R-:W-:Y:S01]  /*0d80*/  LOP3.LUT P3, RZ, R8.reuse, 0x4, RZ, 0xc0, !PT ;  /* 0x0000000408ff7812 */ /* 0x040fe2000786c0ff */
[----:B------:R-:W-:Y:S01]  /*0d90*/  IMAD.SHL.U32 R5, R5, 0x8, RZ ;  /* 0x0000000805057824 */ /* 0x000fe200078e00ff */
[C---:B------:R-:W-:Y:S01]  /*0da0*/  LOP3.LUT P2, RZ, R8.reuse, 0x2, RZ, 0xc0, !PT ;  /* 0x0000000208ff7812 */ /* 0x040fe2000784c0ff */
[----:B------:R-:W-:Y:S01]  /*0db0*/  ULDC.64 UR4, c[0x0][0x1a8] ;  /* 0x00006a0000047ab9 */ /* 0x000fe20000000a00 */
[----:B------:R-:W-:Y:S01]  /*0dc0*/  IMAD.SHL.U32 R8, R8, 0x40, RZ ;  /* 0x0000004008087824 */ /* 0x000fe200078e00ff */
[----:B------:R-:W-:Y:S01]  /*0dd0*/  UIMAD UR4, UR20, UR4, URZ ;  /* 0x00000004140472a4 */ /* 0x000fe2000f8e023f */
[----:B-1----:R-:W-:Y:S01]  /*0de0*/  IMAD.WIDE.U32 R14, R14, c[0x0][0x1a8], R6 ;  /* 0x00006a000e0e7a25 */ /* 0x002fe200078e0006 */
[----:B------:R-:W-:Y:S01]  /*0df0*/  LOP3.LUT R236, R236, 0xfffffe00, R5, 0xf8, !PT ;  /* 0xfffffe00ecec7812 */ /* 0x000fe200078ef805 */
[----:B------:R-:W-:Y:S01]  /*0e00*/  ULDC.64 UR6, c[0x0][0x1b8] ;  /* 0x00006e0000067ab9 */ /* 0x000fe20000000a00 */
[----:B------:R-:W-:Y:S01]  /*0e10*/  LOP3.LUT R8, R8, 0x1c0, RZ, 0xc0, !PT ;  /* 0x000001c008087812 */ /* 0x000fe200078ec0ff */
[----:B------:R-:W-:Y:S01]  /*0e20*/  IMAD R7, R247, c[0x0][0x1a0], RZ ;  /* 0x00006800f7077a24 */ /* 0x000fe200078e02ff */
[----:B------:R-:W-:Y:S01]  /*0e30*/  UIMAD UR4, UR17, UR5, UR4 ;  /* 0x00000005110472a4 */ /* 0x000fe2000f8e0204 */
[----:B------:R-:W-:Y:S01]  /*0e40*/  IMAD.SHL.U32 R9, R233, 0x8, RZ ;  /* 0x00000008e9097824 */ /* 0x000fe200078e00ff */
[----:B------:R-:W-:Y:S01]  /*0e50*/  UIADD3 UR17, -UR24, UR16, URZ ;  /* 0x0000001018117290 */ /* 0x000fe2000fffe13f */
[----:B------:R-:W-:Y:S01]  /*0e60*/  IMAD R5, R247, c[0x0][0x198], RZ ;  /* 0x00006600f7057a24 */ /* 0x000fe200078e02ff */
[----:B------:R-:W-:Y:S01]  /*0e70*/  IADD3 R6, P0, R10, UR14, RZ ;  /* 0x0000000e0a067c10 */ /* 0x000fe2000ff1e0ff */
[----:B------:R-:W-:Y:S01]  /*0e80*/  IMAD.WIDE.U32 R12, R246, c[0x0][0x198], R244 ;  /* 0x00006600f60c7a25 */ /* 0x000fe200078e00f4 */
[----:B------:R-:W-:Y:S01]  /*0e90*/  LOP3.LUT R9, R8, 0x8, R9, 0xf8, !PT ;  /* 0x0000000808097812 */ /* 0x000fe200078ef809 */
[----:B------:R-:W-:Y:S01]  /*0ea0*/  UIMAD UR6, UR21, UR6, URZ ;  /* 0x00000006150672a4 */ /* 0x000fe2000f8e023f */
[----:B------:R-:W-:Y:S01]  /*0eb0*/  SHF.R.U32.HI R8, RZ, 0x3, R8 ;  /* 0x00000003ff087819 */ /* 0x000fe20000011608 */
[----:B------:R-:W-:Y:S01]  /*0ec0*/  IMAD R0, R246, c[0x0][0x1a4], R7 ;  /* 0x00006900f6007a24 */ /* 0x000fe200078e0207 */
[----:B------:R-:W-:Y:S01]  /*0ed0*/  IADD3 R240, P1, R12, UR12, RZ ;  /* 0x0000000c0cf07c10 */ /* 0x000fe2000ff3e0ff */
[----:B------:R-:W-:Y:S01]  /*0ee0*/  IMAD R5, R246, c[0x0][0x19c], R5 ;  /* 0x00006700f6057a24 */ /* 0x000fe200078e0205 */
[----:B------:R-:W-:Y:S01]  /*0ef0*/  UIMAD UR6, UR8, UR7, UR6 ;  /* 0x00000007080672a4 */ /* 0x000fe2000f8e0206 */
[----:B------:R-:W-:Y:S01]  /*0f00*/  LEA.HI R105, R105, R4, RZ, 0x5 ;  /* 0x0000000469697211 */ /* 0x000fe200078f28ff */
[----:B------:R-:W-:Y:S01]  /*0f10*/  IMAD.SHL.U32 R236, R236, 0x2, RZ ;  /* 0x00000002ecec7824 */ /* 0x000fe200078e00ff */
[----:B------:R-:W-:-:S02]  /*0f20*/  IADD3.X R7, R11, UR11, R0, P0, !PT ;  /* 0x0000000b0b077c10 */ /* 0x000fc400087fe400 */
[----:B------:R-:W-:Y:S02]  /*0f30*/  ISETP.GE.AND P0, PT, R246, UR17, PT ;  /* 0x00000011f6007c0c */ /* 0x000fe4000bf06270 */
[----:B------:R-:W-:Y:S01]  /*0f40*/  IADD3.X R241, R13, UR10, R5, P1, !PT ;  /* 0x0000000a0df17c10 */ /* 0x000fe20008ffe405 */
[----:B------:R-:W-:Y:S01]  /*0f50*/  IMAD.U32 R5, RZ, RZ, UR8 ;  /* 0x00000008ff057e24 */ /* 0x000fe2000f8e00ff */
[----:B------:R-:W-:Y:S01]  /*0f60*/  LOP3.LUT R0, R9, R8, RZ, 0x3c, !PT ;  /* 0x0000000809007212 */ /* 0x000fe200078e3cff */
[----:B------:R-:W-:Y:S01]  /*0f70*/  IMAD.U32 R8, RZ, RZ, UR8 ;  /* 0x00000008ff087e24 */ /* 0x000fe2000f8e00ff */
[----:B------:R-:W-:Y:S01]  /*0f80*/  IADD3 R17, R15, UR4, RZ ;  /* 0x000000040f117c10 */ /* 0x000fe2000fffe0ff */
[----:B------:R-:W-:Y:S01]  /*0f90*/  IMAD.WIDE.U32 R240, R5, c[0x0][0x1b0], R240 ;  /* 0x00006c0005f07a25 */ /* 0x000fe200078e00f0 */
[----:B------:R-:W-:Y:S02]  /*0fa0*/  LOP3.LUT R0, R0, 0xfffffe00, R3, 0xf8, !PT ;  /* 0xfffffe0000007812 */ /* 0x000fe400078ef803 */
[----:B------:R-:W-:Y:S01]  /*0fb0*/  LOP3.LUT R3, R105, 0xffffffe0, RZ, 0xc0, !PT ;  /* 0xffffffe069037812 */ /* 0x000fe200078ec0ff */
[----:B------:R-:W-:Y:S01]  /*0fc0*/  IMAD.WIDE.U32 R8, R8, c[0x0][0x1b8], R6 ;  /* 0x00006e0008087a25 */ /* 0x000fe200078e0006 */
[----:B------:R-:W-:-:S02]  /*0fd0*/  IADD3 R243, R241, UR22, RZ ;  /* 0x00000016f1f37c10 */ /* 0x000fc4000fffe0ff */
[----:B------:R-:W-:Y:S01]  /*0fe0*/  SHF.R.S32.HI R105, RZ, 0x5, R105 ;  /* 0x00000005ff697819 */ /* 0x000fe20000011469 */
[----:B------:R-:W-:Y:S01]  /*0ff0*/  IMAD.MOV.U32 R7, RZ, RZ, 0x10 ;  /* 0x00000010ff077424 */ /* 0x000fe200078e00ff */
[----:B------:R-:W-:Y:S01]  /*1000*/  IADD3 R11, R9, UR6, RZ ;  /* 0x00000006090b7c10 */ /* 0x000fe2000fffe0ff */
[----:B------:R-:W-:Y:S01]  /*1010*/  IMAD.MOV.U32 R5, RZ, RZ, 0x20 ;  /* 0x00000020ff057424 */ /* 0x000fe200078e00ff */
[----:B------:R-:W-:Y:S01]  /*1020*/  IADD3 R239, R244, 0x40, RZ ;  /* 0x00000040f4ef7810 */ /* 0x000fe20007ffe0ff */
[----:B------:R-:W-:Y:S01]  /*1030*/  IMAD.IADD R10, R4, 0x1, -R3 ;  /* 0x00000001040a7824 */ /* 0x000fe200078e0a03 */
[C---:B------:R-:W-:Y:S02]  /*1040*/  IADD3 R238, R244.reuse, 0x80, RZ ;  /* 0x00000080f4ee7810 */ /* 0x040fe40007ffe0ff */
[----:B------:R-:W-:Y:S02]  /*1050*/  IADD3 R237, R244, 0xc0, RZ ;  /* 0x000000c0f4ed7810 */ /* 0x000fe40007ffe0ff */
[----:B------:R-:W-:-:S02]  /*1060*/  SEL R7, R7, 0xfffffff0, !P2 ;  /* 0xfffffff007077807 */ /* 0x000fc40005000000 */
        /* <DEDUP_REMOVED lines=40> */
.L_x_918:
[----:B------:R-:W-:Y:S05]  /*12f0*/  BSYNC B0 ;  /* 0x0000000000007941 */ /* 0x000fea0003800000 */
.L_x_917:
        /* <DEDUP_REMOVED lines=45> */
.L_x_920:
[----:B------:R-:W-:Y:S05]  /*15d0*/  BSYNC B0 ;  /* 0x0000000000007941 */ /* 0x000fea0003800000 */
.L_x_919:
        /* <DEDUP_REMOVED lines=45> */
.L_x_922:
[----:B------:R-:W-:Y:S05]  /*18b0*/  BSYNC B0 ;  /* 0x0000000000007941 */ /* 0x000fea0003800000 */
.L_x_921:
        /* <DEDUP_REMOVED lines=12> */
[----:B-1----:R-:W-:Y:S01]  /*1980*/  IMAD.X R12, RZ, RZ, R19, P0 ;  /* 0x000000ffff0c7224 */ /* 0x002fe200000e0613 */
        /* <DEDUP_REMOVED lines=35> */
.L_x_924:
[----:B------:R-:W-:Y:S05]  /*1bc0*/  BSYNC B0 ;  /* 0x0000000000007941 */ /* 0x000fea0003800000 */
.L_x_923:
[----:B------:R-:W-:Y:S01]  /*1bd0*/  UIADD3 UR26, UR9, -0x1, URZ ;  /* 0xffffffff091a7890 */ /* 0x000fe2000fffe03f */
[----:B------:R-:W-:Y:S01]  /*1be0*/  MOV R242, R240 ;  /* 0x000000f000f27202 */ /* 0x000fe20000000f00 */
[----:B------:R-:W-:Y:S01]  /*1bf0*/  IMAD.U32 R3, RZ, RZ, UR28 ;  /* 0x0000001cff037e24 */ /* 0x000fe2000f8e00ff */
[----:B------:R-:W-:Y:S01]  /*1c00*/  BSSY B0, `(.L_x_925) ;  /* 0x000002a000007945 */ /* 0x000fe20003800000 */
[----:B------:R-:W-:Y:S02]  /*1c10*/  UIMAD UR22, UR26, -0x40, UR25 ;  /* 0xffffffc01a1678a4 */ /* 0x000fe4000f8e0219 */
[----:B------:R-:W-:Y:S01]  /*1c20*/  USHF.R.S32.HI UR29, URZ, 0x1f, UR26 ;  /* 0x0000001f3f1d7899 */ /* 0x000fe2000801141a */
[----:B-1----:R-:W-:Y:S01]  /*1c30*/  IMAD.WIDE.U32 R18, R3, UR26, R242 ;  /* 0x0000001a03127c25 */ /* 0x002fe2000f8e00f2 */
        /* <DEDUP_REMOVED lines=38> */
.L_x_926:
[----:B------:R-:W-:Y:S05]  /*1ea0*/  BSYNC B0 ;  /* 0x0000000000007941 */ /* 0x000fea0003800000 */
.L_x_925:
        /* <DEDUP_REMOVED lines=18> */
[C---:B-1----:R-:W-:Y:S02]  /*1fd0*/  @!P4 LEA R16, P3, R13.reuse, c[0x0][0x168], 0x1 ;  /* 0x00005a000d10ca11 */ /* 0x042fe400078608ff */
        /* <DEDUP_REMOVED lines=26> */
.L_x_928:
[----:B------:R-:W-:Y:S05]  /*2180*/  BSYNC B0 ;  /* 0x0000000000007941 */ /* 0x000fea0003800000 */
.L_x_927:
        /* <DEDUP_REMOVED lines=11> */
[----:B-12---:R-:W-:-:S03]  /*2240*/  IMAD.WIDE.U32 R14, R235, UR26, R10 ;  /* 0x0000001aeb0e7c25 */ /* 0x006fc6000f8e000a */
        /* <DEDUP_REMOVED lines=42> */
.L_x_930:
[----:B------:R-:W-:Y:S05]  /*24f0*/  BSYNC B0 ;  /* 0x0000000000007941 */ /* 0x000fea0003800000 */
.L_x_929:
        /* <DEDUP_REMOVED lines=45> */
.L_x_932:
[----:B------:R-:W-:Y:S05]  /*27d0*/  BSYNC B0 ;  /* 0x0000000000007941 */ /* 0x000fea0003800000 */
.L_x_931:
[C---:B------:R-:W-:Y:S01]  /*27e0*/  IMAD.SHL.U32 R6, R2.reuse, 0x40, RZ ;  /* 0x0000004002067824 */ /* 0x040fe200078e00ff */
[----:B------:R-:W-:Y:S01]  /*27f0*/  R2P PR, R2, 0x6 ;  /* 0x0000000602007804 */ /* 0x000fe20000000000 */
[----:B--2---:R-:W-:Y:S01]  /*2800*/  IMAD.SHL.U32 R13, R246, 0x8, RZ ;  /* 0x00000008f60d7824 */ /* 0x004fe200078e00ff */
        /* <DEDUP_REMOVED lines=19> */
[----:B------:R-:W2:Y:S01]  /*2940*/  LDSM.16.M88.4 R28, [R233+0x10000] ;  /* 0x01000000e91c783b */ /* 0x000ea20000000200 */
        /* <DEDUP_REMOVED lines=8> */
[----:B------:R-:W1:Y:S01]  /*29d0*/  LDSM.16.M88.4 R76, [R231] ;  /* 0x00000000e74c783b */ /* 0x000e620000000200 */
        /* <DEDUP_REMOVED lines=10> */
[----:B------:R-:W4:Y:S01]  /*2a80*/  LDSM.16.M88.4 R24, [R231+0x800] ;  /* 0x00080000e718783b */ /* 0x000f220000000200 */
[----:B------:R-:W-:-:S02]  /*2a90*/  IADD3 R216, R231, 0x3800, RZ ;  /* 0x00003800e7d87810 */ /* 0x000fc40007ffe0ff */
[C---:B------:R-:W-:Y:S01]  /*2aa0*/  IADD3 R215, R231.reuse, 0x4000, RZ ;  /* 0x00004000e7d77810 */ /* 0x040fe20007ffe0ff */
[----:B----4-:R-:W4:Y:S01]  /*2ab0*/  LDSM.16.M88.4 R16, [R231+0x1000] ;  /* 0x00100000e710783b */ /* 0x010f220000000200 */
[C---:B------:R-:W-:Y:S02]  /*2ac0*/  IADD3 R214, R231.reuse, 0x4800, RZ ;  /* 0x00004800e7d67810 */ /* 0x040fe40007ffe0ff */
[C---:B------:R-:W-:Y:S01]  /*2ad0*/  IADD3 R213, R231.reuse, 0x5000, RZ ;  /* 0x00005000e7d57810 */ /* 0x040fe20007ffe0ff */
[----:B------:R-:W3:Y:S01]  /*2ae0*/  LDSM.16.M88.4 R80, [R220] ;  /* 0x00000000dc50783b */ /* 0x000ee20000000200 */
[C---:B------:R-:W-:Y:S02]  /*2af0*/  IADD3 R212, R231.reuse, 0x5800, RZ ;  /* 0x00005800e7d47810 */ /* 0x040fe40007ffe0ff */
[C---:B------:R-:W-:Y:S01]  /*2b00*/  IADD3 R211, R231.reuse, 0x6000, RZ ;  /* 0x00006000e7d37810 */ /* 0x040fe20007ffe0ff */
[----:B------:R-:W3:Y:S01]  /*2b10*/  LDSM.16.M88.4 R56, [R231+0x1800] ;  /* 0x00180000e738783b */ /* 0x000ee20000000200 */
[C---:B------:R-:W-:Y:S01]  /*2b20*/  IADD3 R210, R231.reuse, 0x6800, RZ ;  /* 0x00006800e7d27810 */ /* 0x040fe20007ffe0ff */
[----:B--2---:R-:W-:Y:S02]  /*2b30*/  HMMA.16816.F32 R20, R52, R28, RZ ;  /* 0x0000001c3414723c */ /* 0x004fe400000018ff */
[----:B------:R-:W2:Y:S01]  /*2b40*/  LDSM.16.M88.4 R12, [R227+0x10800] ;  /* 0x01080000e30c783b */ /* 0x000ea20000000200 */
[----:B------:R-:W-:-:S02]  /*2b50*/  IADD3 R209, R231, 0x7000, RZ ;  /* 0x00007000e7d17810 */ /* 0x000fc40007ffe0ff */
[----:B------:R-:W-:Y:S01]  /*2b60*/  IADD3 R208, R231, 0x7800, RZ ;  /* 0x00007800e7d07810 */ /* 0x000fe20007ffe0ff */
[----:B------:R-:W2:Y:S02]  /*2b70*/  LDSM.16.M88.4 R32, [R227+0x11000] ;  /* 0x01100000e320783b */ /* 0x000ea40000000200 */
[C---:B------:R-:W-:Y:S02]  /*2b80*/  HMMA.16816.F32 R28, R52.reuse, R30, RZ ;  /* 0x0000001e341c723c */ /* 0x040fe400000018ff */
[----:B------:R-:W-:Y:S04]  /*2b90*/  LDSM.16.M88.4 R92, [R233+0x12000] ;  /* 0x01200000e95c783b */ /* 0x000fe80000000200 */
[----:B------:R-:W-:Y:S02]  /*2ba0*/  LDSM.16.M88.4 R100, [R233+0x16800] ;  /* 0x01680000e964783b */ /* 0x000fe40000000200 */
[----:B-----5:R-:W-:Y:S02]  /*2bb0*/  HMMA.16816.F32 R36, R52, R48, RZ ;  /* 0x000000303424723c */ /* 0x020fe400000018ff */
[----:B------:R-:W-:Y:S06]  /*2bc0*/  LDSM.16.M88.4 R96, [R227+0x16000] ;  /* 0x01600000e360783b */ /* 0x000fec0000000200 */
[----:B-1----:R-:W-:Y:S08]  /*2bd0*/  HMMA.16816.F32 R20, R40, R76, R20 ;  /* 0x0000004c2814723c */ /* 0x002ff00000001814 */
        /* <DEDUP_REMOVED lines=8> */
[----:B------:R-:W1:Y:S07]  /*2c60*/  LDSM.16.M88.4 R72, [R234+0x4000] ;  /* 0x00400000ea48783b */ /* 0x000e6e0000000200 */
[C---:B------:R-:W-:Y:S08]  /*2c70*/  HMMA.16816.F32 R36, R40.reuse, R24, R36 ;  /* 0x000000182824723c */ /* 0x040ff00000001824 */
[C---:B------:R-:W-:Y:S01]  /*2c80*/  HMMA.16816.F32 R48, R40.reuse, R26, R48 ;  /* 0x0000001a2830723c */ /* 0x040fe20000001830 */
[----:B------:R-:W3:Y:S07]  /*2c90*/  LDSM.16.M88.4 R24, [R220+0x800] ;  /* 0x00080000dc18783b */ /* 0x000eee0000000200 */
        /* <DEDUP_REMOVED lines=9> */
[----:B------:R-:W1:Y:S03]  /*2d30*/  LDSM.16.M88.4 R56, [R220+0x1800] ;  /* 0x00180000dc38783b */ /* 0x000e660000000200 */
[C---:B--2---:R-:W-:Y:S08]  /*2d40*/  HMMA.16816.F32 R36, R84.reuse, R12, R36 ;  /* 0x0000000c5424723c */ /* 0x044ff00000001824 */
[C---:B------:R-:W-:Y:S01]  /*2d50*/  HMMA.16816.F32 R48, R84.reuse, R14, R48 ;  /* 0x0000000e5430723c */ /* 0x040fe20000001830 */
[----:B------:R-:W2:Y:S07]  /*2d60*/  LDSM.16.M88.4 R12, [R233+0x12800] ;  /* 0x01280000e90c783b */ /* 0x000eae0000000200 */
        /* <DEDUP_REMOVED lines=9> */
[----:B------:R-:W1:Y:S03]  /*2e00*/  LDSM.16.M88.4 R76, [R227+0x12000] ;  /* 0x01200000e34c783b */ /* 0x000e660000000200 */
[C---:B---3--:R-:W-:Y:S08]  /*2e10*/  HMMA.16816.F32 R36, R44.reuse, R24, R36 ;  /* 0x000000182c24723c */ /* 0x048ff00000001824 */
[C---:B------:R-:W-:Y:S01]  /*2e20*/  HMMA.16816.F32 R48, R44.reuse, R26, R48 ;  /* 0x0000001a2c30723c */ /* 0x040fe20000001830 */
[----:B------:R-:W3:Y:S07]  /*2e30*/  LDSM.16.M88.4 R24, [R231+0x2800] ;  /* 0x00280000e718783b */ /* 0x000eee0000000200 */
        /* <DEDUP_REMOVED lines=27> */
[----:B------:R-:W-:Y:S01]  /*2ff0*/  HMMA.16816.F32 R64, R52, R18, R64 ;  /* 0x000000123440723c */ /* 0x000fe20000001840 */
[----:B------:R-:W1:Y:S07]  /*3000*/  LDSM.16.M88.4 R16, [R234+0x8000] ;  /* 0x00800000ea10783b */ /* 0x000e6e0000000200 */
[----:B------:R-:W-:Y:S01]  /*3010*/  HMMA.16816.F32 R28, R40, R78, R28 ;  /* 0x0000004e281c723c */ /* 0x000fe2000000181c */
[----:B------:R-:W-:Y:S07]  /*3020*/  LDSM.16.M88.4 R76, [R220+0x3800] ;  /* 0x00380000dc4c783b */ /* 0x000fee0000000200 */
[----:B-----5:R-:W-:Y:S08]  /*3030*/  HMMA.16816.F32 R20, R44, R92, R20 ;  /* 0x0000005c2c14723c */ /* 0x020ff00000001814 */
[C---:B------:R-:W-:Y:S08]  /*3040*/  HMMA.16816.F32 R60, R52.reuse, R56, R60 ;  /* 0x00000038343c723c */ /* 0x040ff0000000183c */
[----:B------:R-:W-:Y:S01]  /*3050*/  HMMA.16816.F32 R84, R52, R58, R84 ;  /* 0x0000003a3454723c */ /* 0x000fe20000001854 */
[----:B------:R-:W-:Y:S04]  /*3060*/  LDSM.16.M88.4 R56, [R231+0x4000] ;  /* 0x00400000e738783b */ /* 0x000fe80000000200 */
[----:B------:R-:W-:Y:S03]  /*3070*/  LDSM.16.M88.4 R52, [R233+0x15000] ;  /* 0x01500000e934783b */ /* 0x000fe60000000200 */
[C---:B--2---:R-:W-:Y:S08]  /*3080*/  HMMA.16816.F32 R36, R40.reuse, R12, R36 ;  /* 0x0000000c2824723c */ /* 0x044ff00000001824 */
        /* <DEDUP_REMOVED lines=36> */
[----:B------:R-:W1:Y:S04]  /*32d0*/  LDSM.16.M88.4 R40, [R227+0x14800] ;  /* 0x01480000e328783b */ /* 0x000e680000000200 */
[----:B------:R-:W-:Y:S03]  /*32e0*/  LDSM.16.M88.4 R16, [R227+0x15000] ;  /* 0x01500000e310783b */ /* 0x000fe60000000200 */
[C---:B------:R-:W-:Y:S08]  /*32f0*/  HMMA.16816.F32 R36, R32.reuse, R24, R36 ;  /* 0x000000182024723c */ /* 0x040ff00000001824 */
[----:B------:R-:W-:Y:S01]  /*3300*/  HMMA.16816.F32 R48, R32, R26, R48 ;  /* 0x0000001a2030723c */ /* 0x000fe20000001830 */
[----:B------:R-:W3:Y:S07]  /*3310*/  LDSM.16.M88.4 R24, [R233+0x16000] ;  /* 0x01600000e918783b */ /* 0x000eee0000000200 */
[----:B------:R-:W-:Y:S01]  /*3320*/  HMMA.16816.F32 R28, R88, R74, R28 ;  /* 0x0000004a581c723c */ /* 0x000fe2000000181c */
[----:B------:R-:W-:Y:S07]  /*3330*/  LDSM.16.M88.4 R72, [R220+0x5800] ;  /* 0x00580000dc48783b */ /* 0x000fee0000000200 */
[----:B--2---:R-:W-:Y:S08]  /*3340*/  HMMA.16816.F32 R20, R80, R52, R20 ;  /* 0x000000345014723c */ /* 0x004ff00000001814 */
[C---:B------:R-:W-:Y:S08]  /*3350*/  HMMA.16816.F32 R68, R32.reuse, R12, R68 ;  /* 0x0000000c2044723c */ /* 0x040ff00000001844 */
[C---:B------:R-:W-:Y:S01]  /*3360*/  HMMA.16816.F32 R64, R32.reuse, R14, R64 ;  /* 0x0000000e2040723c */ /* 0x040fe20000001840 */
[----:B------:R-:W2:Y:S07]  /*3370*/  LDSM.16.M88.4 R12, [R220+0x4800] ;  /* 0x00480000dc0c783b */ /* 0x000eae0000000200 */
[C---:B------:R-:W-:Y:S08]  /*3380*/  HMMA.16816.F32 R60, R32.reuse, R44, R60 ;  /* 0x0000002c203c723c */ /* 0x040ff0000000183c */
[----:B------:R-:W-:Y:S01]  /*3390*/  HMMA.16816.F32 R84, R32, R46, R84 ;  /* 0x0000002e2054723c */ /* 0x000fe20000001854 */
[----:B------:R-:W-:Y:S04]  /*33a0*/  LDSM.16.M88.4 R44, [R232+0xc000] ;  /* 0x00c00000e82c783b */ /* 0x000fe80000000200 */
[----:B------:R-:W4:Y:S03]  /*33b0*/  LDSM.16.M88.4 R32, [R231+0x6000] ;  /* 0x00600000e720783b */ /* 0x000f260000000200 */
[----:B------:R-:W-:Y:S01]  /*33c0*/  HMMA.16816.F32 R28, R80, R54, R28 ;  /* 0x00000036501c723c */ /* 0x000fe2000000181c */
[----:B------:R-:W-:Y:S07]  /*33d0*/  LDSM.16.M88.4 R52, [R233+0x17000] ;  /* 0x01700000e934783b */ /* 0x000fee0000000200 */
[C---:B-1----:R-:W-:Y:S08]  /*33e0*/  HMMA.16816.F32 R36, R88.reuse, R40, R36 ;  /* 0x000000285824723c */ /* 0x042ff00000001824 */
[----:B------:R-:W-:Y:S01]  /*33f0*/  HMMA.16816.F32 R48, R88, R42, R48 ;  /* 0x0000002a5830723c */ /* 0x000fe20000001830 */
[----:B------:R-:W-:Y:S07]  /*3400*/  LDSM.16.M88.4 R40, [R231+0x6800] ;  /* 0x00680000e728783b */ /* 0x000fee0000000200 */
[----:B---3--:R-:W-:Y:S08]  /*3410*/  HMMA.16816.F32 R20, R56, R24, R20 ;  /* 0x000000183814723c */ /* 0x008ff00000001814 */
[C---:B------:R-:W-:Y:S08]  /*3420*/  HMMA.16816.F32 R68, R88.reuse, R16, R68 ;  /* 0x000000105844723c */ /* 0x040ff00000001844 */
[----:B------:R-:W-:Y:S01]  /*3430*/  HMMA.16816.F32 R64, R88, R18, R64 ;  /* 0x000000125840723c */ /* 0x000fe20000001840 */
[----:B------:R-:W1:Y:S07]  /*3440*/  LDSM.16.M88.4 R16, [R230+0xc000] ;  /* 0x00c00000e610783b */ /* 0x000e6e0000000200 */
[----:B------:R-:W-:Y:S01]  /*3450*/  HMMA.16816.F32 R28, R56, R26, R28 ;  /* 0x0000001a381c723c */ /* 0x000fe2000000181c */
[----:B------:R-:W-:Y:S07]  /*3460*/  LDSM.16.M88.4 R24, [R220+0x6000] ;  /* 0x00600000dc18783b */ /* 0x000fee0000000200 */
[C---:B--2---:R-:W-:Y:S08]  /*3470*/  HMMA.16816.F32 R36, R80.reuse, R12, R36 ;  /* 0x0000000c5024723c */ /* 0x044ff00000001824 */
[----:B------:R-:W-:Y:S01]  /*3480*/  HMMA.16816.F32 R48, R80, R14, R48 ;  /* 0x0000000e5030723c */ /* 0x000fe20000001830 */
[----:B------:R-:W2:Y:S07]  /*3490*/  LDSM.16.M88.4 R12, [R229+0xc000] ;  /* 0x00c00000e50c783b */ /* 0x000eae0000000200 */
[C---:B----4-:R-:W-:Y:S08]  /*34a0*/  HMMA.16816.F32 R20, R44.reuse, R32, R20 ;  /* 0x000000202c14723c */ /* 0x050ff00000001814 */
[----:B------:R-:W-:Y:S01]  /*34b0*/  HMMA.16816.F32 R28, R44, R34, R28 ;  /* 0x000000222c1c723c */ /* 0x000fe2000000181c */
[----:B------:R-:W3:Y:S07]  /*34c0*/  LDSM.16.M88.4 R32, [R227+0x16800] ;  /* 0x01680000e320783b */ /* 0x000eee0000000200 */
[----:B------:R-:W-:Y:S08]  /*34d0*/  HMMA.16816.F32 R36, R56, R100, R36 ;  /* 0x000000643824723c */ /* 0x000ff00000001824 */
[----:B------:R-:W-:Y:S08]  /*34e0*/  HMMA.16816.F32 R68, R80, R76, R68 ;  /* 0x0000004c5044723c */ /* 0x000ff00000001844 */
[----:B------:R-:W-:Y:S08]  /*34f0*/  HMMA.16816.F32 R48, R56, R102, R48 ;  /* 0x000000663830723c */ /* 0x000ff00000001830 */
[----:B-1----:R-:W-:Y:S08]  /*3500*/  HMMA.16816.F32 R20, R16, R96, R20 ;  /* 0x000000601014723c */ /* 0x002ff00000001814 */
[----:B------:R-:W-:Y:S01]  /*3510*/  HMMA.16816.F32 R64, R80, R78, R64 ;  /* 0x0000004e5040723c */ /* 0x000fe20000001840 */
[----:B------:R-:W1:Y:S07]  /*3520*/  LDSM.16.M88.4 R76, [R231+0x7000] ;  /* 0x00700000e74c783b */ /* 0x000e6e0000000200 */
[----:B------:R-:W-:Y:S08]  /*3530*/  HMMA.16816.F32 R28, R16, R98, R28 ;  /* 0x00000062101c723c */ /* 0x000ff0000000181c */
[----:B------:R-:W-:Y:S08]  /*3540*/  HMMA.16816.F32 R36, R44, R40, R36 ;  /* 0x000000282c24723c */ /* 0x000ff00000001824 */
[----:B------:R-:W-:Y:S08]  /*3550*/  HMMA.16816.F32 R68, R56, R52, R68 ;  /* 0x000000343844723c */ /* 0x000ff00000001844 */
[----:B------:R-:W-:Y:S01]  /*3560*/  HMMA.16816.F32 R48, R44, R42, R48 ;  /* 0x0000002a2c30723c */ /* 0x000fe20000001830 */
[----:B------:R-:W4:Y:S07]  /*3570*/  LDSM.16.M88.4 R40, [R227+0x17000] ;  /* 0x01700000e328783b */ /* 0x000f2e0000000200 */
[----:B--2---:R-:W-:Y:S08]  /*3580*/  HMMA.16816.F32 R20, R12, R24, R20 ;  /* 0x000000180c14723c */ /* 0x004ff00000001814 */
[----:B------:R-:W-:Y:S08]  /*3590*/  HMMA.16816.F32 R60, R88, R92, R60 ;  /* 0x0000005c583c723c */ /* 0x000ff0000000183c */
[----:B------:R-:W-:Y:S01]  /*35a0*/  HMMA.16816.F32 R28, R12, R26, R28 ;  /* 0x0000001a0c1c723c */ /* 0x000fe2000000181c */
[----:B------:R-:W2:Y:S07]  /*35b0*/  LDSM.16.M88.4 R24, [R220+0x7000] ;  /* 0x00700000dc18783b */ /* 0x000eae0000000200 */
[----:B---3--:R-:W-:Y:S01]  /*35c0*/  HMMA.16816.F32 R36, R16, R32, R36 ;  /* 0x000000201024723c */ /* 0x008fe20000001824 */
[----:B------:R-:W-:-:S06]  /*35d0*/  FMUL.FTZ R6, R20, c[0x0][0x2ec] ;  /* 0x0000bb0014067a20 */ /* 0x000fcc0000410000 */
[----:B------:R-:W-:Y:S01]  /*35e0*/  FMUL.FTZ R33, R21, c[0x0][0x2ec] ;  /* 0x0000bb0015217a20 */ /* 0x000fe20000410000 */
[----:B-1----:R-:W-:Y:S01]  /*35f0*/  HMMA.16816.F32 R68, R44, R76, R68 ;  /* 0x0000004c2c44723c */ /* 0x002fe20000001844 */
        /* <DEDUP_REMOVED lines=8> */
[----:B------:R-:W1:Y:S01]  /*3680*/  LDSM.16.M88.4 R20, [R233+0x17800] ;  /* 0x01780000e914783b */ /* 0x000e620000000200 */
[----:B------:R3:W5:Y:S06]  /*3690*/  MUFU.TANH R35, R28 ;  /* 0x0000001c00237308 */ /* 0x00076c0000002400 */
[----:B------:R-:W-:Y:S01]  /*36a0*/  HMMA.16816.F32 R88, R80, R72, R60 ;  /* 0x000000485058723c */ /* 0x000fe2000000183c */
[----:B------:R-:W-:Y:S01]  /*36b0*/  LDSM.16.M88.4 R60, [R220+0x6800] ;  /* 0x00680000dc3c783b */ /* 0x000fe20000000200 */
[----:B------:R-:W-:Y:S06]  /*36c0*/  MUFU.TANH R34, R34 ;  /* 0x0000002200227308 */ /* 0x000fec0000002400 */
[----:B----4-:R-:W-:Y:S02]  /*36d0*/  HMMA.16816.F32 R68, R16, R40, R68 ;  /* 0x000000281044723c */ /* 0x010fe40000001844 */
[----:B------:R-:W-:Y:S05]  /*36e0*/  MUFU.TANH R52, R52 ;  /* 0x0000003400347308 */ /* 0x000fea0000002400 */
[----:B------:R-:W-:Y:S01]  /*36f0*/  FMUL.FTZ R40, R30, c[0x0][0x2ec] ;  /* 0x0000bb001e287a20 */ /* 0x000fe20000410000 */
[----:B------:R-:W-:Y:S01]  /*3700*/  HMMA.16816.F32 R84, R80, R74, R84 ;  /* 0x0000004a5054723c */ /* 0x000fe20000001854 */
[----:B------:R-:W-:Y:S01]  /*3710*/  FMUL.FTZ R41, R31, c[0x0][0x2ec] ;  /* 0x0000bb001f297a20 */ /* 0x000fe20000410000 */
[----:B------:R-:W-:Y:S01]  /*3720*/  MUFU.TANH R32, R32 ;  /* 0x0000002000207308 */ /* 0x000fe20000002400 */
[----:B---3--:R-:W3:Y:S05]  /*3730*/  LDSM.16.M88.4 R28, [R231+0x7800] ;  /* 0x00780000e71c783b */ /* 0x008eea0000000200 */
[----:B------:R-:W-:Y:S02]  /*3740*/  HMMA.16816.F32 R64, R56, R54, R64 ;  /* 0x000000363840723c */ /* 0x000fe40000001840 */
[----:B------:R-:W4:Y:S06]  /*3750*/  MUFU.TANH R40, R40 ;  /* 0x0000002800287308 */ /* 0x000f2c0000002400 */
[----:B--2---:R-:W-:Y:S02]  /*3760*/  HMMA.16816.F32 R68, R12, R24, R68 ;  /* 0x000000180c44723c */ /* 0x004fe40000001844 */
[----:B------:R-:W-:Y:S06]  /*3770*/  MUFU.TANH R41, R41 ;  /* 0x0000002900297308 */ /* 0x000fec0000002400 */
[C---:B-1----:R-:W-:Y:S08]  /*3780*/  HMMA.16816.F32 R88, R56.reuse, R20, R88 ;  /* 0x000000143858723c */ /* 0x042ff00000001858 */
[----:B------:R-:W-:Y:S01]  /*3790*/  HMMA.16816.F32 R84, R56, R22, R84 ;  /* 0x000000163854723c */ /* 0x000fe20000001854 */
[----:B------:R-:W1:Y:S07]  /*37a0*/  LDSM.16.M88.4 R20, [R227+0x17800] ;  /* 0x01780000e314783b */ /* 0x000e6e0000000200 */
[----:B------:R-:W-:Y:S01]  /*37b0*/  HMMA.16816.F32 R64, R44, R78, R64 ;  /* 0x0000004e2c40723c */ /* 0x000fe20000001840 */
[----:B------:R-:W-:-:S02]  /*37c0*/  FMUL.FTZ R68, R68, c[0x0][0x2ec] ;  /* 0x0000bb0044447a20 */ /* 0x000fc40000410000 */
[----:B------:R-:W-:Y:S02]  /*37d0*/  FMUL.FTZ R70, R70, c[0x0][0x2ec] ;  /* 0x0000bb0046467a20 */ /* 0x000fe40000410000 */
[----:B------:R-:W-:Y:S01]  /*37e0*/  MUFU.TANH R195, R68 ;  /* 0x0000004400c37308 */ /* 0x000fe20000002400 */
[----:B------:R-:W-:Y:S02]  /*37f0*/  FMUL.FTZ R69, R69, c[0x0][0x2ec] ;  /* 0x0000bb0045457a20 */ /* 0x000fe40000410000 */
[----:B---3--:R-:W-:Y:S01]  /*3800*/  HMMA.16816.F32 R88, R44, R28, R88 ;  /* 0x0000001c2c58723c */ /* 0x008fe20000001858 */
[----:B------:R-:W-:-:S04]  /*3810*/  FMUL.FTZ R71, R71, c[0x0][0x2ec] ;  /* 0x0000bb0047477a20 */ /* 0x000fc80000410000 */
[----:B------:R-:W-:Y:S02]  /*3820*/  MUFU.TANH R200, R70 ;  /* 0x0000004600c87308 */ /* 0x000fe40000002400 */
[----:B------:R-:W-:Y:S01]  /*3830*/  IMAD.U32 R29, RZ, RZ, UR25 ;  /* 0x00000019ff1d7e24 */ /* 0x000fe2000f8e00ff */
[----:B------:R-:W-:Y:S04]  /*3840*/  HMMA.16816.F32 R84, R44, R30, R84 ;  /* 0x0000001e2c54723c */ /* 0x000fe80000001854 */
[----:B------:R-:W-:Y:S01]  /*3850*/  IADD3 R4, R29, -UR16, R4 ;  /* 0x800000101d047c10 */ /* 0x000fe2000fffe004 */
[----:B------:R-:W-:Y:S01]  /*3860*/  MUFU.TANH R187, R69 ;  /* 0x0000004500bb7308 */ /* 0x000fe20000002400 */
[----:B------:R-:W2:Y:S01]  /*3870*/  LDSM.16.M88.4 R28, [R220+0x7800] ;  /* 0x00780000dc1c783b */ /* 0x000ea20000000200 */
[----:B------:R-:W-:-:S04]  /*3880*/  DEPBAR.LE SB0, 0x0 ;  /* 0x000080000000791a */ /* 0x000fc80000000000 */
[C---:B------:R-:W-:Y:S01]  /*3890*/  HMMA.16816.F32 R64, R16.reuse, R42, R64 ;  /* 0x0000002a1040723c */ /* 0x040fe20000001840 */
[----:B------:R-:W-:Y:S01]  /*38a0*/  IADD3 R248, R4, c[0x0][0x2e8], RZ ;  /* 0x0000ba0004f87a10 */ /* 0x000fe20007ffe0ff */
[----:B------:R-:W-:Y:S05]  /*38b0*/  MUFU.TANH R194, R71 ;  /* 0x0000004700c27308 */ /* 0x000fea0000002400 */
[----:B------:R-:W-:Y:S01]  /*38c0*/  IMAD R43, R2, 0x40, R165 ;  /* 0x00000040022b7824 */ /* 0x000fe200078e02a5 */
[----:B-1----:R-:W-:Y:S01]  /*38d0*/  HMMA.16816.F32 R88, R16, R20, R88 ;  /* 0x000000141058723c */ /* 0x002fe20000001858 */
[C---:B------:R-:W-:Y:S02]  /*38e0*/  IADD3 R2, R248.reuse, 0x8, RZ ;  /* 0x00000008f8027810 */ /* 0x040fe40007ffe0ff */
[----:B------:R-:W-:-:S02]  /*38f0*/  IMNMX R248, R248, UR25, PT ;  /* 0x00000019f8f87c17 */ /* 0x000fc4000b800200 */
[----:B------:R-:W-:Y:S02]  /*3900*/  IMNMX R2, R2, UR25, PT ;  /* 0x0000001902027c17 */ /* 0x000fe4000b800200 */
[C---:B------:R-:W-:Y:S01]  /*3910*/  IADD3 R45, R43.reuse, 0x8, RZ ;  /* 0x000000082b2d7810 */ /* 0x040fe20007ffe0ff */
[C---:B------:R-:W-:Y:S01]  /*3920*/  HMMA.16816.F32 R36, R12.reuse, R60, R36 ;  /* 0x0000003c0c24723c */ /* 0x040fe20000001824 */
[----:B------:R-:W-:Y:S02]  /*3930*/  IADD3 R21, R43, 0x10, RZ ;  /* 0x000000102b157810 */ /* 0x000fe40007ffe0ff */
[C---:B------:R-:W-:Y:S02]  /*3940*/  ISETP.GE.AND P4, PT, R45.reuse, R248, PT ;  /* 0x000000f82d00720c */ /* 0x040fe40003f86270 */
[----:B------:R-:W-:Y:S02]  /*3950*/  ISETP.GE.AND P1, PT, R45, R2, PT ;  /* 0x000000022d00720c */ /* 0x000fe40003f26270 */
[----:B-----5:R-:W-:Y:S01]  /*3960*/  FSEL R35, R35, -INF , !P4 ;  /* 0xff80000023237808 */ /* 0x020fe20006000000 */
[----:B------:R-:W-:Y:S01]  /*3970*/  HMMA.16816.F32 R48, R12, R62, R48 ;  /* 0x0000003e0c30723c */ /* 0x000fe20000001830 */
[----:B----4-:R-:W-:-:S02]  /*3980*/  FSEL R40, R40, -INF , !P1 ;  /* 0xff80000028287808 */ /* 0x010fc40004800000 */
[----:B------:R-:W-:-:S05]  /*3990*/  ISETP.GE.AND P2, PT, R21, R248, PT ;  /* 0x000000f81500720c */ /* 0x000fca0003f46270 */
[----:B------:R-:W-:Y:S07]  /*39a0*/  HMMA.16816.F32 R84, R16, R22, R84 ;  /* 0x000000161054723c */ /* 0x000fee0000001854 */
[C---:B------:R-:W-:Y:S01]  /*39b0*/  IADD3 R19, R43.reuse, 0x11, RZ ;  /* 0x000000112b137810 */ /* 0x040fe20007ffe0ff */
[C---:B------:R-:W-:Y:S01]  /*39c0*/  HMMA.16816.F32 R64, R12.reuse, R26, R64 ;  /* 0x0000001a0c40723c */ /* 0x040fe20000001840 */
[----:B------:R-:W-:Y:S01]  /*39d0*/  FMUL.FTZ R36, R36, c[0x0][0x2ec] ;  /* 0x0000bb0024247a20 */ /* 0x000fe20000410000 */
[----:B------:R-:W-:Y:S01]  /*39e0*/  IADD3 R17, R43, 0x18, RZ ;  /* 0x000000182b117810 */ /* 0x000fe20007ffe0ff */
[----:B------:R-:W-:Y:S01]  /*39f0*/  FMUL.FTZ R38, R38, c[0x0][0x2ec] ;  /* 0x0000bb0026267a20 */ /* 0x000fe20000410000 */
[----:B------:R-:W-:Y:S01]  /*3a00*/  ISETP.GE.AND P4, PT, R19, R2, PT ;  /* 0x000000021300720c */ /* 0x000fe20003f86270 */
[----:B------:R-:W-:Y:S01]  /*3a10*/  FMUL.FTZ R37, R37, c[0x0][0x2ec] ;  /* 0x0000bb0025257a20 */ /* 0x000fe20000410000 */
[----:B------:R-:W-:Y:S01]  /*3a20*/  ISETP.GE.AND P1, PT, R17, R248, PT ;  /* 0x000000f81100720c */ /* 0x000fe20003f26270 */
[----:B------:R-:W1:Y:S01]  /*3a30*/  MUFU.TANH R36, R36 ;  /* 0x0000002400247308 */ /* 0x000e620000002400 */
[----:B--2---:R-:W-:Y:S01]  /*3a40*/  HMMA.16816.F32 R88, R12, R28, R88 ;  /* 0x0000001c0c58723c */ /* 0x004fe20000001858 */
[----:B------:R-:W-:Y:S01]  /*3a50*/  FMUL.FTZ R25, R48, c[0x0][0x2ec] ;  /* 0x0000bb0030197a20 */ /* 0x000fe20000410000 */
[----:B------:R-:W-:Y:S01]  /*3a60*/  IADD3 R27, R43, 0x1, RZ ;  /* 0x000000012b1b7810 */ /* 0x000fe20007ffe0ff */
[----:B------:R-:W-:-:S02]  /*3a70*/  FMUL.FTZ R48, R50, c[0x0][0x2ec] ;  /* 0x0000bb0032307a20 */ /* 0x000fc40000410000 */
[----:B------:R-:W-:Y:S01]  /*3a80*/  FMUL.FTZ R51, R51, c[0x0][0x2ec] ;  /* 0x0000bb0033337a20 */ /* 0x000fe20000410000 */
[C---:B------:R-:W-:Y:S01]  /*3a90*/  ISETP.GE.AND P6, PT, R27.reuse, R248, PT ;  /* 0x000000f81b00720c */ /* 0x040fe20003fc6270 */
[----:B------:R-:W2:Y:S01]  /*3aa0*/  MUFU.TANH R38, R38 ;  /* 0x0000002600267308 */ /* 0x000ea20000002400 */
[----:B------:R-:W-:Y:S01]  /*3ab0*/  ISETP.GE.AND P3, PT, R27, R2, PT ;  /* 0x000000021b00720c */ /* 0x000fe20003f66270 */
[----:B------:R-:W-:Y:S01]  /*3ac0*/  HMMA.16816.F32 R84, R12, R30, R84 ;  /* 0x0000001e0c54723c */ /* 0x000fe20000001854 */
[----:B------:R-:W-:Y:S01]  /*3ad0*/  IADD3 R27, R43, 0x9, RZ ;  /* 0x000000092b1b7810 */ /* 0x000fe20007ffe0ff */
[----:B------:R-:W-:Y:S01]  /*3ae0*/  FMUL.FTZ R39, R39, c[0x0][0x2ec] ;  /* 0x0000bb0027277a20 */ /* 0x000fe20000410000 */
[----:B------:R-:W-:Y:S01]  /*3af0*/  FSEL R33, R33, -INF , !P6 ;  /* 0xff80000021217808 */ /* 0x000fe20007000000 */
[----:B------:R-:W-:Y:S01]  /*3b00*/  FMUL.FTZ R42, R49, c[0x0][0x2ec] ;  /* 0x0000bb00312a7a20 */ /* 0x000fe20000410000 */
[C---:B------:R-:W-:Y:S01]  /*3b10*/  ISETP.GE.AND P0, PT, R27.reuse, R248, PT ;  /* 0x000000f81b00720c */ /* 0x040fe20003f06270 */
[----:B------:R-:W3:Y:S01]  /*3b20*/  MUFU.TANH R48, R48 ;  /* 0x0000003000307308 */ /* 0x000ee20000002400 */
[----:B------:R-:W-:Y:S01]  /*3b30*/  FMUL.FTZ R64, R64, c[0x0][0x2ec] ;  /* 0x0000bb0040407a20 */ /* 0x000fe20000410000 */
[-C--:B------:R-:W-:Y:S01]  /*3b40*/  ISETP.GE.AND P5, PT, R27, R2.reuse, PT ;  /* 0x000000021b00720c */ /* 0x080fe20003fa6270 */
[----:B------:R-:W-:Y:S01]  /*3b50*/  FMUL.FTZ R67, R67, c[0x0][0x2ec] ;  /* 0x0000bb0043437a20 */ /* 0x000fe20000410000 */
[----:B------:R-:W-:Y:S01]  /*3b60*/  FSEL R34, R34, -INF , !P3 ;  /* 0xff80000022227808 */ /* 0x000fe20005800000 */
[----:B------:R-:W-:Y:S01]  /*3b70*/  FMUL.FTZ R65, R65, c[0x0][0x2ec] ;  /* 0x0000bb0041417a20 */ /* 0x000fe20000410000 */
[----:B------:R-:W-:Y:S01]  /*3b80*/  FSEL R27, R52, -INF , !P0 ;  /* 0xff800000341b7808 */ /* 0x000fe20004000000 */
[----:B------:R-:W-:Y:S01]  /*3b90*/  FMUL.FTZ R66, R66, c[0x0][0x2ec] ;  /* 0x0000bb0042427a20 */ /* 0x000fe20000410000 */
[----:B------:R-:W4:Y:S01]  /*3ba0*/  MUFU.TANH R44, R51 ;  /* 0x00000033002c7308 */ /* 0x000f220000002400 */
[----:B------:R-:W-:Y:S01]  /*3bb0*/  FMUL.FTZ R91, R91, c[0x0][0x2ec] ;  /* 0x0000bb005b5b7a20 */ /* 0x000fe20000410000 */
[----:B------:R-:W-:Y:S01]  /*3bc0*/  ISETP.GE.AND P6, PT, R21, R2, PT ;  /* 0x000000021500720c */ /* 0x000fe20003fc6270 */
[----:B------:R-:W-:Y:S01]  /*3bd0*/  FMUL.FTZ R88, R88, c[0x0][0x2ec] ;  /* 0x0000bb0058587a20 */ /* 0x000fe20000410000 */
[----:B------:R-:W-:Y:S01]  /*3be0*/  ISETP.GE.AND P3, PT, R19, R248, PT ;  /* 0x000000f81300720c */ /* 0x000fe20003f66270 */
[----:B------:R-:W-:Y:S01]  /*3bf0*/  FMUL.FTZ R89, R89, c[0x0][0x2ec] ;  /* 0x0000bb0059597a20 */ /* 0x000fe20000410000 */
[-C--:B------:R-:W-:Y:S01]  /*3c00*/  ISETP.GE.AND P0, PT, R17, R2.reuse, PT ;  /* 0x000000021100720c */ /* 0x080fe20003f06270 */
[----:B------:R-:W-:Y:S01]  /*3c10*/  FMUL.FTZ R90, R90, c[0x0][0x2ec] ;  /* 0x0000bb005a5a7a20 */ /* 0x000fe20000410000 */
[----:B------:R-:W5:Y:S01]  /*3c20*/  MUFU.TANH R37, R37 ;  /* 0x0000002500257308 */ /* 0x000f620000002400 */
[C---:B------:R-:W-:Y:S01]  /*3c30*/  IADD3 R19, R43.reuse, 0x19, RZ ;  /* 0x000000192b137810 */ /* 0x040fe20007ffe0ff */
[----:B------:R-:W-:Y:S01]  /*3c40*/  FMUL.FTZ R84, R84, c[0x0][0x2ec] ;  /* 0x0000bb0054547a20 */ /* 0x000fe20000410000 */
[----:B------:R-:W-:Y:S01]  /*3c50*/  IADD3 R17, R43, 0x20, RZ ;  /* 0x000000202b117810 */ /* 0x000fe20007ffe0ff */
[----:B------:R-:W-:Y:S01]  /*3c60*/  FMUL.FTZ R85, R85, c[0x0][0x2ec] ;  /* 0x0000bb0055557a20 */ /* 0x000fe20000410000 */
[----:B-1----:R-:W-:Y:S01]  /*3c70*/  FSEL R23, R36, -INF , !P2 ;  /* 0xff80000024177808 */ /* 0x002fe20005000000 */
[----:B------:R-:W-:Y:S01]  /*3c80*/  FMUL.FTZ R86, R86, c[0x0][0x2ec] ;  /* 0x0000bb0056567a20 */ /* 0x000fe20000410000 */
[----:B--2---:R-:W-:Y:S01]  /*3c90*/  FSEL R16, R38, -INF , !P6 ;  /* 0xff80000026107808 */ /* 0x004fe20007000000 */
[----:B------:R-:W1:Y:S01]  /*3ca0*/  MUFU.TANH R193, R64 ;  /* 0x0000004000c17308 */ /* 0x000e620000002400 */
[----:B------:R-:W-:Y:S01]  /*3cb0*/  ISETP.GE.AND P2, PT, R19, R2, PT ;  /* 0x000000021300720c */ /* 0x000fe20003f46270 */
[----:B------:R-:W-:Y:S01]  /*3cc0*/  FMUL.FTZ R87, R87, c[0x0][0x2ec] ;  /* 0x0000bb0057577a20 */ /* 0x000fe20000410000 */
[----:B------:R-:W-:-:S02]  /*3cd0*/  ISETP.GE.AND P6, PT, R17, R248, PT ;  /* 0x000000f81100720c */ /* 0x000fc40003fc6270 */
[C---:B------:R-:W-:Y:S02]  /*3ce0*/  IADD3 R29, R43.reuse, 0x28, RZ ;  /* 0x000000282b1d7810 */ /* 0x040fe40007ffe0ff */
[----:B------:R-:W-:Y:S01]  /*3cf0*/  IADD3 R15, R43, 0x29, RZ ;  /* 0x000000292b0f7810 */ /* 0x000fe20007ffe0ff */
[----:B------:R-:W2:Y:S01]  /*3d00*/  MUFU.TANH R39, R39 ;  /* 0x0000002700277308 */ /* 0x000ea20000002400 */
[----:B---3--:R-:W-:Y:S02]  /*3d10*/  FSEL R22, R48, -INF , !P0 ;  /* 0xff80000030167808 */ /* 0x008fe40004000000 */
[----:B----4-:R-:W-:Y:S02]  /*3d20*/  FSEL R20, R44, -INF , !P2 ;  /* 0xff8000002c147808 */ /* 0x010fe40005000000 */
[----:B------:R-:W-:Y:S02]  /*3d30*/  FSEL R195, R195, -INF , !P6 ;  /* 0xff800000c3c37808 */ /* 0x000fe40007000000 */
[-C--:B------:R-:W-:Y:S01]  /*3d40*/  ISETP.GE.AND P0, PT, R29, R248.reuse, PT ;  /* 0x000000f81d00720c */ /* 0x080fe20003f06270 */
[----:B------:R-:W3:Y:S01]  /*3d50*/  MUFU.TANH R192, R91 ;  /* 0x0000005b00c07308 */ /* 0x000ee20000002400 */
[----:B------:R-:W-:-:S02]  /*3d60*/  ISETP.GE.AND P2, PT, R15, R248, PT ;  /* 0x000000f80f00720c */ /* 0x000fc40003f46270 */
[-C--:B------:R-:W-:Y:S02]  /*3d70*/  ISETP.GE.AND P6, PT, R15, R2.reuse, PT ;  /* 0x000000020f00720c */ /* 0x080fe40003fc6270 */
[----:B------:R-:W-:Y:S02]  /*3d80*/  IADD3 R15, R43, 0x31, RZ ;  /* 0x000000312b0f7810 */ /* 0x000fe40007ffe0ff */
[----:B-----5:R-:W-:Y:S01]  /*3d90*/  FSEL R21, R37, -INF , !P3 ;  /* 0xff80000025157808 */ /* 0x020fe20005800000 */
[----:B------:R-:W4:Y:S01]  /*3da0*/  MUFU.TANH R25, R25 ;  /* 0x0000001900197308 */ /* 0x000f220000002400 */
[----:B-1----:R-:W-:Y:S02]  /*3db0*/  FSEL R193, R193, -INF , !P0 ;  /* 0xff800000c1c17808 */ /* 0x002fe40004000000 */
[-C--:B------:R-:W-:Y:S02]  /*3dc0*/  ISETP.GE.AND P3, PT, R17, R2.reuse, PT ;  /* 0x000000021100720c */ /* 0x080fe40003f66270 */
[----:B------:R-:W-:-:S02]  /*3dd0*/  ISETP.GE.AND P0, PT, R15, R2, PT ;  /* 0x000000020f00720c */ /* 0x000fc40003f06270 */
[C---:B------:R-:W-:Y:S01]  /*3de0*/  IADD3 R17, R43.reuse, 0x21, RZ ;  /* 0x000000212b117810 */ /* 0x040fe20007ffe0ff */
[----:B------:R-:W1:Y:S01]  /*3df0*/  MUFU.TANH R42, R42 ;  /* 0x0000002a002a7308 */ /* 0x000e620000002400 */
[----:B------:R-:W-:Y:S02]  /*3e00*/  IADD3 R13, R43, 0x30, RZ ;  /* 0x000000302b0d7810 */ /* 0x000fe40007ffe0ff */
[----:B------:R-:W-:Y:S02]  /*3e10*/  FSEL R4, R41, -INF , !P5 ;  /* 0xff80000029047808 */ /* 0x000fe40006800000 */
[----:B------:R-:W-:Y:S02]  /*3e20*/  ISETP.GE.AND P5, PT, R19, R248, PT ;  /* 0x000000f81300720c */ /* 0x000fe40003fa6270 */
[----:B--2---:R-:W-:Y:S01]  /*3e30*/  FSEL R24, R39, -INF , !P4 ;  /* 0xff80000027187808 */ /* 0x004fe20006000000 */
[----:B------:R-:W2:Y:S01]  /*3e40*/  MUFU.TANH R196, R67 ;  /* 0x0000004300c47308 */ /* 0x000ea20000002400 */
[----:B---3--:R-:W-:-:S02]  /*3e50*/  FSEL R192, R192, -INF , !P0 ;  /* 0xff800000c0c07808 */ /* 0x008fc40004000000 */
[----:B------:R-:W-:Y:S02]  /*3e60*/  ISETP.GE.AND P4, PT, R17, R248, PT ;  /* 0x000000f81100720c */ /* 0x000fe40003f86270 */
[----:B----4-:R-:W-:Y:S02]  /*3e70*/  FSEL R19, R25, -INF , !P1 ;  /* 0xff80000019137808 */ /* 0x010fe40004800000 */
[----:B------:R-:W-:Y:S01]  /*3e80*/  FSEL R200, R200, -INF , !P3 ;  /* 0xff800000c8c87808 */ /* 0x000fe20005800000 */
[----:B------:R-:W3:Y:S01]  /*3e90*/  MUFU.TANH R88, R88 ;  /* 0x0000005800587308 */ /* 0x000ee20000002400 */
[----:B------:R-:W-:Y:S02]  /*3ea0*/  PLOP3.LUT P0, PT, PT, PT, UP0, 0x80, 0x0 ;  /* 0x000000000000781c */ /* 0x000fe40003f0f008 */
[----:B------:R-:W-:Y:S02]  /*3eb0*/  ISETP.GE.AND P1, PT, R17, R2, PT ;  /* 0x000000021100720c */ /* 0x000fe40003f26270 */
[----:B------:R-:W-:-:S02]  /*3ec0*/  ISETP.GE.AND P3, PT, R13, R248, PT ;  /* 0x000000f80d00720c */ /* 0x000fc40003f66270 */
[----:B------:R-:W-:Y:S01]  /*3ed0*/  FSEL R187, R187, -INF , !P4 ;  /* 0xff800000bbbb7808 */ /* 0x000fe20006000000 */
[----:B------:R-:W4:Y:S01]  /*3ee0*/  MUFU.TANH R189, R65 ;  /* 0x0000004100bd7308 */ /* 0x000f220000002400 */
[----:B-1----:R-:W-:Y:S02]  /*3ef0*/  FSEL R17, R42, -INF , !P5 ;  /* 0xff8000002a117808 */ /* 0x002fe40006800000 */
[----:B------:R-:W-:Y:S02]  /*3f00*/  ISETP.GE.AND P4, PT, R13, R2, PT ;  /* 0x000000020d00720c */ /* 0x000fe40003f86270 */
[----:B------:R-:W-:Y:S02]  /*3f10*/  FSEL R194, R194, -INF , !P1 ;  /* 0xff800000c2c27808 */ /* 0x000fe40004800000 */
[----:B--2---:R-:W-:Y:S01]  /*3f20*/  FSEL R196, R196, -INF , !P6 ;  /* 0xff800000c4c47808 */ /* 0x004fe20007000000 */
[----:B------:R-:W1:Y:S01]  /*3f30*/  MUFU.TANH R198, R66 ;  /* 0x0000004200c67308 */ /* 0x000e620000002400 */
[----:B---3--:R-:W-:-:S02]  /*3f40*/  FSEL R199, R88, -INF , !P3 ;  /* 0xff80000058c77808 */ /* 0x008fc40005800000 */
[----:B------:R-:W-:Y:S02]  /*3f50*/  ISETP.GE.AND P5, PT, R29, R2, PT ;  /* 0x000000021d00720c */ /* 0x000fe40003fa6270 */
[----:B------:R-:W-:Y:S02]  /*3f60*/  IADD3 R13, R43, 0x38, RZ ;  /* 0x000000382b0d7810 */ /* 0x000fe40007ffe0ff */
[-C--:B------:R-:W-:Y:S01]  /*3f70*/  ISETP.GE.AND P1, PT, R15, R248.reuse, PT ;  /* 0x000000f80f00720c */ /* 0x080fe20003f26270 */
[----:B------:R-:W2:Y:S01]  /*3f80*/  MUFU.TANH R197, R89 ;  /* 0x0000005900c57308 */ /* 0x000ea20000002400 */
[C---:B------:R-:W-:Y:S02]  /*3f90*/  ISETP.GE.AND P6, PT, R43.reuse, R248, PT ;  /* 0x000000f82b00720c */ /* 0x040fe40003fc6270 */
[C---:B------:R-:W-:Y:S02]  /*3fa0*/  ISETP.GE.AND P3, PT, R43.reuse, R2, PT ;  /* 0x000000022b00720c */ /* 0x040fe40003f66270 */
[----:B------:R-:W-:-:S02]  /*3fb0*/  IADD3 R43, R43, 0x39, RZ ;  /* 0x000000392b2b7810 */ /* 0x000fc40007ffe0ff */
[----:B----4-:R-:W-:Y:S01]  /*3fc0*/  FSEL R189, R189, -INF , !P2 ;  /* 0xff800000bdbd7808 */ /* 0x010fe20005000000 */
[----:B------:R-:W3:Y:S01]  /*3fd0*/  MUFU.TANH R168, R90 ;  /* 0x0000005a00a87308 */ /* 0x000ee20000002400 */
[----:B-1----:R-:W-:Y:S02]  /*3fe0*/  FSEL R198, R198, -INF , !P5 ;  /* 0xff800000c6c67808 */ /* 0x002fe40006800000 */
[C---:B------:R-:W-:Y:S02]  /*3ff0*/  ISETP.GE.AND P5, PT, R13.reuse, R248, PT ;  /* 0x000000f80d00720c */ /* 0x040fe40003fa6270 */
[-C--:B------:R-:W-:Y:S02]  /*4000*/  ISETP.GE.AND P2, PT, R13, R2.reuse, PT ;  /* 0x000000020d00720c */ /* 0x080fe40003f46270 */
[----:B------:R-:W-:Y:S01]  /*4010*/  FSEL R6, R6, -INF , !P6 ;  /* 0xff80000006067808 */ /* 0x000fe20007000000 */
[----:B------:R-:W1:Y:S01]  /*4020*/  MUFU.TANH R171, R84 ;  /* 0x0000005400ab7308 */ /* 0x000e620000002400 */
[----:B--2---:R-:W-:Y:S01]  /*4030*/  FSEL R197, R197, -INF , !P1 ;  /* 0xff800000c5c57808 */ /* 0x004fe20004800000 */
[----:B------:R-:W-:Y:S01]  /*4040*/  BAR.SYNC.DEFER_BLOCKING 0x0 ;  /* 0x0000000000007b1d */ /* 0x000fe20000010000 */
[----:B------:R-:W-:-:S02]  /*4050*/  ISETP.GE.AND P1, PT, R43, R2, PT ;  /* 0x000000022b00720c */ /* 0x000fc40003f26270 */
[----:B------:R-:W-:-:S03]  /*4060*/  FSEL R32, R32, -INF , !P3 ;  /* 0xff80000020207808 */ /* 0x000fc60005800000 */
[----:B------:R-:W2:Y:S01]  /*4070*/  MUFU.TANH R169, R85 ;  /* 0x0000005500a97308 */ /* 0x000ea20000002400 */
[----:B---3--:R-:W-:Y:S02]  /*4080*/  FSEL R168, R168, -INF , !P4 ;  /* 0xff800000a8a87808 */ /* 0x008fe40006000000 */
[----:B------:R-:W-:-:S05]  /*4090*/  ISETP.GE.AND P4, PT, R43, R248, PT ;  /* 0x000000f82b00720c */ /* 0x000fca0003f86270 */
[----:B------:R-:W3:Y:S01]  /*40a0*/  MUFU.TANH R190, R86 ;  /* 0x0000005600be7308 */ /* 0x000ee20000002400 */
[----:B-1----:R-:W-:-:S07]  /*40b0*/  FSEL R171, R171, -INF , !P5 ;  /* 0xff800000abab7808 */ /* 0x002fce0006800000 */
[----:B------:R-:W1:Y:S01]  /*40c0*/  MUFU.TANH R188, R87 ;  /* 0x0000005700bc7308 */ /* 0x000e620000002400 */
[----:B--2---:R-:W-:Y:S02]  /*40d0*/  FSEL R169, R169, -INF , !P4 ;  /* 0xff800000a9a97808 */ /* 0x004fe40006000000 */
[----:B---3--:R-:W-:Y:S02]  /*40e0*/  FSEL R190, R190, -INF , !P2 ;  /* 0xff800000bebe7808 */ /* 0x008fe40005000000 */
[----:B-1----:R-:W-:Y:S01]  /*40f0*/  FSEL R188, R188, -INF , !P1 ;  /* 0xff800000bcbc7808 */ /* 0x002fe20004800000 */
        /* <DEDUP_REMOVED lines=71> */
.L_x_935:
[----:B------:R-:W-:Y:S05]  /*4570*/  BSYNC B0 ;  /* 0x0000000000007941 */ /* 0x000fea0003800000 */
.L_x_934:
[----:B------:R-:W0:Y:S02]  /*4580*/  LDGDEPBAR ;  /* 0x00000000000079af */ /* 0x000e240000000000 */
.L_x_933:
        /* <DEDUP_REMOVED lines=55> */
[C---:B------:R-:W-:Y:S01]  /*4900*/  FMUL.FTZ R191, R3.reuse, c[0x0][0x23c] ;  /* 0x00008f0003bf7a20 */ /* 0x040fe20000410000 */
        /* <DEDUP_REMOVED lines=13> */
[----:B------:R-:W-:Y:S01]  /*49e0*/  LDSM.16.MT88.4 R12, [R226+0x18800] ;  /* 0x01880000e20c783b */ /* 0x000fe20000004200 */
[----:B------:R-:W-:-:S02]  /*49f0*/  FFMA.FTZ R183, R40, c[0x0][0x23c], -R191 ;  /* 0x00008f0028b77a23 */ /* 0x000fc400000108bf */
[--C-:B------:R-:W-:Y:S01]  /*4a00*/  FFMA.FTZ R176, R4, c[0x0][0x23c], -R191.reuse ;  /* 0x00008f0004b07a23 */ /* 0x100fe200000108bf */
[----:B------:R-:W1:Y:S01]  /*4a10*/  LDSM.16.MT88.4 R40, [R228+0x1a000] ;  /* 0x01a00000e428783b */ /* 0x000e620000004200 */
[--C-:B------:R-:W-:Y:S01]  /*4a20*/  FFMA.FTZ R173, R19, c[0x0][0x23c], -R170.reuse ;  /* 0x00008f0013ad7a23 */ /* 0x100fe200000108aa */
[----:B------:R-:W2:Y:S01]  /*4a30*/  MUFU.EX2 R180, R180 ;  /* 0x000000b400b47308 */ /* 0x000ea20000000800 */
[--C-:B------:R-:W-:Y:S01]  /*4a40*/  FFMA.FTZ R166, R17, c[0x0][0x23c], -R170.reuse ;  /* 0x00008f0011a67a23 */ /* 0x100fe200000108aa */
[----:B------:R-:W3:Y:S01]  /*4a50*/  LDSM.16.MT88.4 R4, [R224+0x1e000] ;  /* 0x01e00000e004783b */ /* 0x000ee20000004200 */
[--C-:B------:R-:W-:Y:S02]  /*4a60*/  FFMA.FTZ R177, R16, c[0x0][0x23c], -R191.reuse ;  /* 0x00008f0010b17a23 */ /* 0x100fe400000108bf */
[--C-:B------:R-:W-:Y:S01]  /*4a70*/  FFMA.FTZ R179, R23, c[0x0][0x23c], -R170.reuse ;  /* 0x00008f0017b37a23 */ /* 0x100fe200000108aa */
[----:B------:R-:W4:Y:S01]  /*4a80*/  LDSM.16.MT88.4 R16, [R228+0x18800] ;  /* 0x01880000e410783b */ /* 0x000f220000004200 */
[----:B------:R-:W-:Y:S01]  /*4a90*/  FFMA.FTZ R174, R21, c[0x0][0x23c], -R170 ;  /* 0x00008f0015ae7a23 */ /* 0x000fe200000108aa */
[----:B------:R-:W-:Y:S01]  /*4aa0*/  MUFU.EX2 R178, R178 ;  /* 0x000000b200b27308 */ /* 0x000fe20000000800 */
[--C-:B------:R-:W-:Y:S01]  /*4ab0*/  FFMA.FTZ R172, R24, c[0x0][0x23c], -R191.reuse ;  /* 0x00008f0018ac7a23 */ /* 0x100fe200000108bf */
[----:B------:R-:W-:Y:S01]  /*4ac0*/  LDSM.16.MT88.4 R28, [R225+0x18800] ;  /* 0x01880000e11c783b */ /* 0x000fe20000004200 */
        /* <DEDUP_REMOVED lines=15> */
[--C-:B------:R-:W-:Y:S01]  /*4bc0*/  FFMA.FTZ R196, R196, c[0x0][0x23c], -R191.reuse ;  /* 0x00008f00c4c47a23 */ /* 0x100fe200000108bf */
[----:B------:R-:W1:Y:S01]  /*4bd0*/  MUFU.EX2 R185, R185 ;  /* 0x000000b900b97308 */ /* 0x000e620000000800 */
[----:B-----5:R-:W-:Y:S01]  /*4be0*/  F2FP.PACK_AB R130, R175, R178 ;  /* 0x000000b2af82723e */ /* 0x020fe200000000ff */
[----:B------:R-:W-:Y:S02]  /*4bf0*/  FFMA.FTZ R198, R199, c[0x0][0x23c], -R170 ;  /* 0x00008f00c7c67a23 */ /* 0x000fe400000108aa */
[--C-:B------:R-:W-:Y:S02]  /*4c00*/  FFMA.FTZ R201, R168, c[0x0][0x23c], -R191.reuse ;  /* 0x00008f00a8c97a23 */ /* 0x100fe400000108bf */
[----:B------:R-:W-:-:S02]  /*4c10*/  FFMA.FTZ R192, R192, c[0x0][0x23c], -R191 ;  /* 0x00008f00c0c07a23 */ /* 0x000fc400000108bf */
[----:B------:R-:W-:Y:S01]  /*4c20*/  MUFU.EX2 R183, R183 ;  /* 0x000000b700b77308 */ /* 0x000fe20000000800 */
[--C-:B------:R-:W-:Y:S02]  /*4c30*/  FFMA.FTZ R190, R190, c[0x0][0x23c], -R191.reuse ;  /* 0x00008f00bebe7a23 */ /* 0x100fe400000108bf */
[--C-:B------:R-:W-:Y:S02]  /*4c40*/  FFMA.FTZ R197, R197, c[0x0][0x23c], -R170.reuse ;  /* 0x00008f00c5c57a23 */ /* 0x100fe400000108aa */
[--C-:B------:R-:W-:Y:S02]  /*4c50*/  FFMA.FTZ R199, R171, c[0x0][0x23c], -R170.reuse ;  /* 0x00008f00abc77a23 */ /* 0x100fe400000108aa */
[----:B------:R-:W-:Y:S01]  /*4c60*/  FFMA.FTZ R200, R169, c[0x0][0x23c], -R170 ;  /* 0x00008f00a9c87a23 */ /* 0x000fe200000108aa */
[----:B------:R-:W5:Y:S01]  /*4c70*/  MUFU.EX2 R176, R176 ;  /* 0x000000b000b07308 */ /* 0x000f620000000800 */
[----:B-1----:R-:W-:Y:S01]  /*4c80*/  F2FP.PACK_AB R129, R185, R182 ;  /* 0x000000b6b981723e */ /* 0x002fe200000000ff */
[----:B------:R-:W-:Y:S01]  /*4c90*/  FFMA.FTZ R191, R188, c[0x0][0x23c], -R191 ;  /* 0x00008f00bcbf7a23 */ /* 0x000fe200000108bf */
[----:B------:R-:W-:Y:S01]  /*4ca0*/  LDSM.16.MT88.4 R168, [R228+0x19800] ;  /* 0x01980000e4a8783b */ /* 0x000fe20000004200 */
[----:B------:R-:W-:-:S02]  /*4cb0*/  FADD.FTZ R181, R181, R180 ;  /* 0x000000b4b5b57221 */ /* 0x000fc40000010000 */
        /* <DEDUP_REMOVED lines=194> */
[----:B------:R-:W-:-:S03]  /*58e0*/  FADD.FTZ R252, R191, R190 ;  /* 0x000000bebffc7221 */ /* 0x000fc60000010000 */
[----:B------:R-:W-:Y:S02]  /*58f0*/  STL [R1], R249 ;  /* 0x000000f901007387 */ /* 0x000fe40000100800 */
[C---:B------:R-:W-:Y:S02]  /*5900*/  HMMA.16816.F32 R40, R4.reuse, R18, R40 ;  /* 0x000000120428723c */ /* 0x040fe40000001828 */
[----:B------:R-:W1:Y:S06]  /*5910*/  LDSM.16.MT88.4 R16, [R228+0x1d800] ;  /* 0x01d80000e410783b */ /* 0x000e6c0000004200 */
        /* <DEDUP_REMOVED lines=114> */
[----:B------:R-:W2:Y:S04]  /*6040*/  LDSM.16.M88.4 R32, [R233+0x10800] ;  /* 0x01080000e920783b */ /* 0x000ea80000000200 */
[----:B------:R-:W5:Y:S04]  /*6050*/  LDSM.16.M88.4 R24, [R233+0x11000] ;  /* 0x01100000e918783b */ /* 0x000f680000000200 */
[----:B-1----:R-:W1:Y:S04]  /*6060*/  LDSM.16.M88.4 R16, [R233+0x11800] ;  /* 0x01180000e910783b */ /* 0x002e680000000200 */
[----:B------:R-:W-:Y:S04]  /*6070*/  LDSM.16.M88.4 R20, [R232] ;  /* 0x00000000e814783b */ /* 0x000fe80000000200 */
[----:B------:R-:W1:Y:S04]  /*6080*/  LDSM.16.M88.4 R172, [R231] ;  /* 0x00000000e7ac783b */ /* 0x000e680000000200 */
        /* <DEDUP_REMOVED lines=8> */
[----:B------:R-:W0:Y:S05]  /*6110*/  LDGDEPBAR ;  /* 0x00000000000079af */ /* 0x000e2a0000000000 */
[C---:B--2---:R-:W-:Y:S08]  /*6120*/  HMMA.16816.F32 R168, R188.reuse, R32, RZ ;  /* 0x00000020bca8723c */ /* 0x044ff000000018ff */
[C---:B-----5:R-:W-:Y:S08]  /*6130*/  HMMA.16816.F32 R28, R188.reuse, R24, RZ ;  /* 0x00000018bc1c723c */ /* 0x060ff000000018ff */
[C---:B------:R-:W-:Y:S08]  /*6140*/  HMMA.16816.F32 R32, R188.reuse, R34, RZ ;  /* 0x00000022bc20723c */ /* 0x040ff000000018ff */
[C---:B------:R-:W-:Y:S08]  /*6150*/  HMMA.16816.F32 R24, R188.reuse, R26, RZ ;  /* 0x0000001abc18723c */ /* 0x040ff000000018ff */
[C---:B-1----:R-:W-:Y:S08]  /*6160*/  HMMA.16816.F32 R192, R188.reuse, R16, RZ ;  /* 0x00000010bcc0723c */ /* 0x042ff000000018ff */
[----:B------:R-:W-:Y:S01]  /*6170*/  HMMA.16816.F32 R188, R188, R18, RZ ;  /* 0x00000012bcbc723c */ /* 0x000fe200000018ff */
        /* <DEDUP_REMOVED lines=54> */
[C---:B---3--:R-:W-:Y:S08]  /*64e0*/  HMMA.16816.F32 R192, R20.reuse, R176, R192 ;  /* 0x000000b014c0723c */ /* 0x048ff000000018c0 */
[C---:B------:R-:W-:Y:S01]  /*64f0*/  HMMA.16816.F32 R188, R20.reuse, R178, R188 ;  /* 0x000000b214bc723c */ /* 0x040fe200000018bc */
[----:B------:R-:W1:Y:S07]  /*6500*/  LDSM.16.M88.4 R176, [R227+0x13800] ;  /* 0x01380000e3b0783b */ /* 0x000e6e0000000200 */
        /* <DEDUP_REMOVED lines=35> */
[C---:B-----5:R-:W-:Y:S08]  /*6740*/  HMMA.16816.F32 R4, R16.reuse, R184, R4 ;  /* 0x000000b81004723c */ /* 0x060ff00000001804 */
[C---:B------:R-:W-:Y:S01]  /*6750*/  HMMA.16816.F32 R12, R16.reuse, R186, R12 ;  /* 0x000000ba100c723c */ /* 0x040fe2000000180c */
[----:B------:R-:W5:Y:S07]  /*6760*/  LDSM.16.M88.4 R184, [R214] ;  /* 0x00000000d6b8783b */ /* 0x000f6e0000000200 */
        /* <DEDUP_REMOVED lines=28> */
[----:B------:R-:W-:Y:S07]  /*6930*/  LDSM.16.M88.4 R196, [R233+0x17800] ;  /* 0x01780000e9c4783b */ /* 0x000fee0000000200 */
[C---:B-----5:R-:W-:Y:S08]  /*6940*/  HMMA.16816.F32 R28, R176.reuse, R184, R28 ;  /* 0x000000b8b01c723c */ /* 0x060ff0000000181c */
[C---:B------:R-:W-:Y:S01]  /*6950*/  HMMA.16816.F32 R24, R176.reuse, R186, R24 ;  /* 0x000000bab018723c */ /* 0x040fe20000001818 */
[----:B------:R-:W3:Y:S07]  /*6960*/  LDSM.16.M88.4 R184, [R220+0x5000] ;  /* 0x00500000dcb8783b */ /* 0x000eee0000000200 */
        /* <DEDUP_REMOVED lines=15> */
[----:B------:R-:W3:Y:S04]  /*6a60*/  LDSM.16.M88.4 R176, [R211] ;  /* 0x00000000d3b0783b */ /* 0x000ee80000000200 */
        /* <DEDUP_REMOVED lines=9> */
[----:B------:R-:W1:Y:S07]  /*6b00*/  LDSM.16.M88.4 R16, [R227+0x16000] ;  /* 0x01600000e310783b */ /* 0x000e6e0000000200 */
[C---:B---3--:R-:W-:Y:S08]  /*6b10*/  HMMA.16816.F32 R4, R184.reuse, R176, R4 ;  /* 0x000000b0b804723c */ /* 0x048ff00000001804 */
[C---:B------:R-:W-:Y:S01]  /*6b20*/  HMMA.16816.F32 R12, R184.reuse, R178, R12 ;  /* 0x000000b2b80c723c */ /* 0x040fe2000000180c */
[----:B------:R-:W-:Y:S07]  /*6b30*/  LDSM.16.M88.4 R176, [R227+0x16800] ;  /* 0x01680000e3b0783b */ /* 0x000fee0000000200 */
[C---:B----4-:R-:W-:Y:S08]  /*6b40*/  HMMA.16816.F32 R168, R184.reuse, R20, R168 ;  /* 0x00000014b8a8723c */ /* 0x050ff000000018a8 */
[C---:B------:R-:W-:Y:S01]  /*6b50*/  HMMA.16816.F32 R32, R184.reuse, R22, R32 ;  /* 0x00000016b820723c */ /* 0x040fe20000001820 */
[----:B------:R-:W3:Y:S07]  /*6b60*/  LDSM.16.M88.4 R20, [R229+0xc000] ;  /* 0x00c00000e514783b */ /* 0x000eee0000000200 */
[C---:B--2---:R-:W-:Y:S08]  /*6b70*/  HMMA.16816.F32 R28, R184.reuse, R172, R28 ;  /* 0x000000acb81c723c */ /* 0x044ff0000000181c */
[----:B------:R-:W-:Y:S01]  /*6b80*/  HMMA.16816.F32 R24, R184, R174, R24 ;  /* 0x000000aeb818723c */ /* 0x000fe20000001818 */
[----:B------:R-:W2:Y:S07]  /*6b90*/  LDSM.16.M88.4 R172, [R227+0x17000] ;  /* 0x01700000e3ac783b */ /* 0x000eae0000000200 */
[C---:B-1----:R-:W-:Y:S08]  /*6ba0*/  HMMA.16816.F32 R4, R180.reuse, R16, R4 ;  /* 0x00000010b404723c */ /* 0x042ff00000001804 */
[----:B------:R-:W-:Y:S01]  /*6bb0*/  HMMA.16816.F32 R12, R180, R18, R12 ;  /* 0x00000012b40c723c */ /* 0x000fe2000000180c */
[----:B------:R-:W1:Y:S07]  /*6bc0*/  LDSM.16.M88.4 R16, [R220+0x6800] ;  /* 0x00680000dc10783b */ /* 0x000e6e0000000200 */
[----:B------:R-:W-:Y:S08]  /*6bd0*/  HMMA.16816.F32 R192, R200, R196, R192 ;  /* 0x000000c4c8c0723c */ /* 0x000ff000000018c0 */
[C---:B---3--:R-:W-:Y:S08]  /*6be0*/  HMMA.16816.F32 R4, R20.reuse, R204, R4 ;  /* 0x000000cc1404723c */ /* 0x048ff00000001804 */
[----:B------:R-:W-:Y:S08]  /*6bf0*/  HMMA.16816.F32 R12, R20, R206, R12 ;  /* 0x000000ce140c723c */ /* 0x000ff0000000180c */
[C---:B--2---:R-:W-:Y:S08]  /*6c00*/  HMMA.16816.F32 R28, R180.reuse, R172, R28 ;  /* 0x000000acb41c723c */ /* 0x044ff0000000181c */
[----:B------:R-:W-:Y:S01]  /*6c10*/  HMMA.16816.F32 R24, R180, R174, R24 ;  /* 0x000000aeb418723c */ /* 0x000fe20000001818 */
[----:B------:R-:W2:Y:S01]  /*6c20*/  LDSM.16.M88.4 R172, [R208] ;  /* 0x00000000d0ac783b */ /* 0x000ea20000000200 */
[----:B------:R-:W-:-:S02]  /*6c30*/  FMUL.FTZ R0, R4, c[0x0][0x2ec] ;  /* 0x0000bb0004007a20 */ /* 0x000fc40000410000 */
[----:B------:R-:W-:-:S04]  /*6c40*/  FMUL.FTZ R166, R5, c[0x0][0x2ec] ;  /* 0x0000bb0005a67a20 */ /* 0x000fc80000410000 */
[C---:B------:R-:W-:Y:S01]  /*6c50*/  HMMA.16816.F32 R168, R180.reuse, R176, R168 ;  /* 0x000000b0b4a8723c */ /* 0x040fe200000018a8 */
[----:B------:R-:W-:Y:S01]  /*6c60*/  FMUL.FTZ R12, R12, c[0x0][0x2ec] ;  /* 0x0000bb000c0c7a20 */ /* 0x000fe20000410000 */
[----:B------:R-:W3:Y:S01]  /*6c70*/  MUFU.TANH R166, R166 ;  /* 0x000000a600a67308 */ /* 0x000ee20000002400 */
[----:B------:R-:W-:Y:S02]  /*6c80*/  FMUL.FTZ R13, R13, c[0x0][0x2ec] ;  /* 0x0000bb000d0d7a20 */ /* 0x000fe40000410000 */
[----:B------:R-:W-:Y:S02]  /*6c90*/  FMUL.FTZ R14, R14, c[0x0][0x2ec] ;  /* 0x0000bb000e0e7a20 */ /* 0x000fe40000410000 */
[----:B------:R-:W-:Y:S01]  /*6ca0*/  FMUL.FTZ R176, R6, c[0x0][0x2ec] ;  /* 0x0000bb0006b07a20 */ /* 0x000fe20000410000 */
[----:B------:R-:W-:Y:S02]  /*6cb0*/  HMMA.16816.F32 R32, R180, R178, R32 ;  /* 0x000000b2b420723c */ /* 0x000fe40000001820 */
[----:B------:R-:W-:Y:S05]  /*6cc0*/  MUFU.TANH R197, R12 ;  /* 0x0000000c00c57308 */ /* 0x000fea0000002400 */
[----:B------:R-:W-:Y:S01]  /*6cd0*/  FMUL.FTZ R179, R7, c[0x0][0x2ec] ;  /* 0x0000bb0007b37a20 */ /* 0x000fe20000410000 */
[----:B------:R-:W-:Y:S01]  /*6ce0*/  HMMA.16816.F32 R188, R200, R198, R188 ;  /* 0x000000c6c8bc723c */ /* 0x000fe200000018bc */
[----:B------:R-:W4:Y:S01]  /*6cf0*/  LDSM.16.M88.4 R4, [R220+0x7000] ;  /* 0x00700000dc04783b */ /* 0x000f220000000200 */
[----:B------:R-:W-:Y:S01]  /*6d00*/  MUFU.TANH R167, R13 ;  /* 0x0000000d00a77308 */ /* 0x000fe20000002400 */
[----:B------:R-:W-:-:S05]  /*6d10*/  FMUL.FTZ R178, R15, c[0x0][0x2ec] ;  /* 0x0000bb000fb27a20 */ /* 0x000fca0000410000 */
[C---:B-1----:R-:W-:Y:S02]  /*6d20*/  HMMA.16816.F32 R168, R20.reuse, R16, R168 ;  /* 0x0000001014a8723c */ /* 0x042fe400000018a8 */
[----:B------:R1:W-:Y:S06]  /*6d30*/  MUFU.TANH R177, R14 ;  /* 0x0000000e00b17308 */ /* 0x0003ec0000002400 */
[----:B------:R-:W-:Y:S01]  /*6d40*/  HMMA.16816.F32 R32, R20, R18, R32 ;  /* 0x000000121420723c */ /* 0x000fe20000001820 */
[----:B------:R-:W-:Y:S01]  /*6d50*/  LDSM.16.M88.4 R16, [R220+0x7800] ;  /* 0x00780000dc10783b */ /* 0x000fe20000000200 */
[----:B------:R-:W5:Y:S06]  /*6d60*/  MUFU.TANH R179, R179 ;  /* 0x000000b300b37308 */ /* 0x000f6c0000002400 */
[----:B--2---:R-:W-:Y:S01]  /*6d70*/  HMMA.16816.F32 R192, R184, R172, R192 ;  /* 0x000000acb8c0723c */ /* 0x004fe200000018c0 */
[----:B-1----:R-:W1:Y:S01]  /*6d80*/  LDSM.16.M88.4 R12, [R227+0x17800] ;  /* 0x01780000e30c783b */ /* 0x002e620000000200 */
[----:B------:R-:W2:Y:S01]  /*6d90*/  MUFU.TANH R178, R178 ;  /* 0x000000b200b27308 */ /* 0x000ea20000002400 */
[----:B------:R-:W-:-:S05]  /*6da0*/  DEPBAR.LE SB0, 0x0 ;  /* 0x000080000000791a */ /* 0x000fca0000000000 */
[----:B------:R-:W-:Y:S01]  /*6db0*/  HMMA.16816.F32 R188, R184, R174, R188 ;  /* 0x000000aeb8bc723c */ /* 0x000fe200000018bc */
[----:B------:R-:W-:Y:S02]  /*6dc0*/  FMUL.FTZ R196, R168, c[0x0][0x2ec] ;  /* 0x0000bb00a8c47a20 */ /* 0x000fe40000410000 */
[----:B------:R-:W-:Y:S01]  /*6dd0*/  FMUL.FTZ R168, R169, c[0x0][0x2ec] ;  /* 0x0000bb00a9a87a20 */ /* 0x000fe20000410000 */
[----:B------:R-:W-:Y:S01]  /*6de0*/  MUFU.TANH R176, R176 ;  /* 0x000000b000b07308 */ /* 0x000fe20000002400 */
[----:B------:R-:W-:Y:S02]  /*6df0*/  FMUL.FTZ R169, R170, c[0x0][0x2ec] ;  /* 0x0000bb00aaa97a20 */ /* 0x000fe40000410000 */
[----:B------:R-:W-:Y:S01]  /*6e00*/  FMUL.FTZ R170, R171, c[0x0][0x2ec] ;  /* 0x0000bb00abaa7a20 */ /* 0x000fe20000410000 */
[----:B----4-:R-:W-:Y:S01]  /*6e10*/  HMMA.16816.F32 R28, R20, R4, R28 ;  /* 0x00000004141c723c */ /* 0x010fe2000000181c */
[----:B------:R-:W-:-:S03]  /*6e20*/  FMUL.FTZ R32, R32, c[0x0][0x2ec] ;  /* 0x0000bb0020207a20 */ /* 0x000fc60000410000 */
[----:B------:R-:W-:Y:S03]  /*6e30*/  MUFU.TANH R196, R196 ;  /* 0x000000c400c47308 */ /* 0x000fe60000002400 */
[----:B------:R-:W-:Y:S01]  /*6e40*/  FMUL.FTZ R5, R34, c[0x0][0x2ec] ;  /* 0x0000bb0022057a20 */ /* 0x000fe20000410000 */
[----:B------:R-:W-:Y:S01]  /*6e50*/  HMMA.16816.F32 R24, R20, R6, R24 ;  /* 0x000000061418723c */ /* 0x000fe20000001818 */
[----:B------:R-:W-:-:S03]  /*6e60*/  FMUL.FTZ R4, R33, c[0x0][0x2ec] ;  /* 0x0000bb0021047a20 */ /* 0x000fc60000410000 */
[----:B------:R-:W4:Y:S01]  /*6e70*/  MUFU.TANH R168, R168 ;  /* 0x000000a800a87308 */ /* 0x000f220000002400 */
[----:B------:R-:W-:-:S07]  /*6e80*/  FMUL.FTZ R33, R35, c[0x0][0x2ec] ;  /* 0x0000bb0023217a20 */ /* 0x000fce0000410000 */
[----:B------:R-:W-:Y:S04]  /*6e90*/  MUFU.TANH R169, R169 ;  /* 0x000000a900a97308 */ /* 0x000fe80000002400 */
[----:B------:R-:W-:Y:S01]  /*6ea0*/  FMUL.FTZ R6, R29, c[0x0][0x2ec] ;  /* 0x0000bb001d067a20 */ /* 0x000fe20000410000 */
[----:B-1----:R-:W-:Y:S01]  /*6eb0*/  HMMA.16816.F32 R192, R180, R12, R192 ;  /* 0x0000000cb4c0723c */ /* 0x002fe200000018c0 */
[----:B------:R-:W-:Y:S02]  /*6ec0*/  FMUL.FTZ R28, R28, c[0x0][0x2ec] ;  /* 0x0000bb001c1c7a20 */ /* 0x000fe40000410000 */
[----:B------:R-:W1:Y:S01]  /*6ed0*/  MUFU.TANH R170, R170 ;  /* 0x000000aa00aa7308 */ /* 0x000e620000002400 */
[----:B------:R-:W-:Y:S02]  /*6ee0*/  FMUL.FTZ R31, R31, c[0x0][0x2ec] ;  /* 0x0000bb001f1f7a20 */ /* 0x000fe40000410000 */
[----:B------:R-:W-:-:S02]  /*6ef0*/  FMUL.FTZ R30, R30, c[0x0][0x2ec] ;  /* 0x0000bb001e1e7a20 */ /* 0x000fc40000410000 */
[----:B------:R-:W-:Y:S01]  /*6f00*/  IMAD.U32 R12, RZ, RZ, UR26 ;  /* 0x0000001aff0c7e24 */ /* 0x000fe2000f8e00ff */
[----:B------:R-:W-:Y:S01]  /*6f10*/  HMMA.16816.F32 R188, R180, R14, R188 ;  /* 0x0000000eb4bc723c */ /* 0x000fe200000018bc */
[----:B------:R-:W-:Y:S01]  /*6f20*/  FMUL.FTZ R24, R24, c[0x0][0x2ec] ;  /* 0x0000bb0018187a20 */ /* 0x000fe20000410000 */
[----:B------:R-:W1:Y:S01]  /*6f30*/  MUFU.TANH R32, R32 ;  /* 0x0000002000207308 */ /* 0x000e620000002400 */
[----:B------:R-:W-:Y:S02]  /*6f40*/  IMAD R7, R12, 0x40, R165 ;  /* 0x000000400c077824 */ /* 0x000fe400078e02a5 */
[----:B------:R-:W-:Y:S02]  /*6f50*/  FMUL.FTZ R165, R25, c[0x0][0x2ec] ;  /* 0x0000bb0019a57a20 */ /* 0x000fe40000410000 */
[----:B------:R-:W-:Y:S01]  /*6f60*/  FMUL.FTZ R26, R26, c[0x0][0x2ec] ;  /* 0x0000bb001a1a7a20 */ /* 0x000fe20000410000 */
[C---:B------:R-:W-:Y:S02]  /*6f70*/  IADD3 R13, R7.reuse, 0x1, RZ ;  /* 0x00000001070d7810 */ /* 0x040fe40007ffe0ff */
[----:B------:R-:W-:Y:S01]  /*6f80*/  IADD3 R29, R7, 0x8, RZ ;  /* 0x00000008071d7810 */ /* 0x000fe20007ffe0ff */
[----:B------:R-:W-:Y:S01]  /*6f90*/  MUFU.TANH R5, R5 ;  /* 0x0000000500057308 */ /* 0x000fe20000002400 */
[----:B------:R-:W-:-:S02]  /*6fa0*/  ISETP.GE.AND P2, PT, R13, R248, PT ;  /* 0x000000f80d00720c */ /* 0x000fc40003f46270 */
[----:B------:R-:W-:Y:S02]  /*6fb0*/  ISETP.GE.AND P1, PT, R13, R2, PT ;  /* 0x000000020d00720c */ /* 0x000fe40003f26270 */
[----:B---3--:R-:W-:Y:S01]  /*6fc0*/  FSEL R13, R166, -INF , !P2 ;  /* 0xff800000a60d7808 */ /* 0x008fe20005000000 */
[C---:B------:R-:W-:Y:S01]  /*6fd0*/  HMMA.16816.F32 R192, R20.reuse, R16, R192 ;  /* 0x0000001014c0723c */ /* 0x040fe200000018c0 */
[C---:B------:R-:W-:Y:S01]  /*6fe0*/  ISETP.GE.AND P0, PT, R29.reuse, R248, PT ;  /* 0x000000f81d00720c */ /* 0x040fe20003f06270 */
[----:B------:R-:W3:Y:S01]  /*6ff0*/  MUFU.TANH R4, R4 ;  /* 0x0000000400047308 */ /* 0x000ee20000002400 */
[----:B------:R-:W-:Y:S02]  /*7000*/  ISETP.GE.AND P2, PT, R29, R2, PT ;  /* 0x000000021d00720c */ /* 0x000fe40003f46270 */
[----:B------:R-:W-:Y:S02]  /*7010*/  IADD3 R29, R7, 0x9, RZ ;  /* 0x00000009071d7810 */ /* 0x000fe40007ffe0ff */
[----:B-----5:R-:W-:Y:S01]  /*7020*/  FSEL R12, R179, -INF , !P1 ;  /* 0xff800000b30c7808 */ /* 0x020fe20004800000 */
[----:B------:R-:W-:Y:S01]  /*7030*/  HMMA.16816.F32 R188, R20, R18, R188 ;  /* 0x0000001214bc723c */ /* 0x000fe200000018bc */
[----:B------:R-:W-:Y:S01]  /*7040*/  ISETP.GE.AND P1, PT, R29, R248, PT ;  /* 0x000000f81d00720c */ /* 0x000fe20003f26270 */
[----:B------:R-:W5:Y:S01]  /*7050*/  MUFU.TANH R33, R33 ;  /* 0x0000002100217308 */ /* 0x000f620000002400 */
[----:B------:R-:W-:-:S02]  /*7060*/  IADD3 R25, R7, 0x10, RZ ;  /* 0x0000001007197810 */ /* 0x000fc40007ffe0ff */
[----:B------:R-:W-:Y:S02]  /*7070*/  FSEL R17, R197, -INF , !P0 ;  /* 0xff800000c5117808 */ /* 0x000fe40004000000 */
[----:B------:R-:W-:Y:S02]  /*7080*/  FSEL R16, R177, -INF , !P2 ;  /* 0xff800000b1107808 */ /* 0x000fe40005000000 */
[----:B------:R-:W-:Y:S01]  /*7090*/  FSEL R15, R167, -INF , !P1 ;  /* 0xff800000a70f7808 */ /* 0x000fe20004800000 */
[----:B------:R-:W-:Y:S01]  /*70a0*/  MUFU.TANH R199, R28 ;  /* 0x0000001c00c77308 */ /* 0x000fe20000002400 */
[----:B------:R-:W-:Y:S01]  /*70b0*/  ISETP.GE.AND P0, PT, R29, R2, PT ;  /* 0x000000021d00720c */ /* 0x000fe20003f06270 */
[----:B------:R-:W-:Y:S01]  /*70c0*/  FMUL.FTZ R167, R27, c[0x0][0x2ec] ;  /* 0x0000bb001ba77a20 */ /* 0x000fe20000410000 */
[C---:B------:R-:W-:Y:S02]  /*70d0*/  ISETP.GE.AND P2, PT, R25.reuse, R248, PT ;  /* 0x000000f81900720c */ /* 0x040fe40003f46270 */
[----:B------:R-:W-:Y:S01]  /*70e0*/  ISETP.GE.AND P1, PT, R25, R2, PT ;  /* 0x000000021900720c */ /* 0x000fe20003f26270 */
[----:B------:R-:W-:Y:S01]  /*70f0*/  FMUL.FTZ R182, R194, c[0x0][0x2ec] ;  /* 0x0000bb00c2b67a20 */ /* 0x000fe20000410000 */
[----:B------:R-:W-:Y:S01]  /*7100*/  IADD3 R25, R7, 0x11, RZ ;  /* 0x0000001107197810 */ /* 0x000fe20007ffe0ff */
[----:B------:R1:W-:Y:S01]  /*7110*/  MUFU.TANH R34, R31 ;  /* 0x0000001f00227308 */ /* 0x0003e20000002400 */
[----:B--2---:R-:W-:Y:S01]  /*7120*/  FSEL R14, R178, -INF , !P0 ;  /* 0xff800000b20e7808 */ /* 0x004fe20004000000 */
[----:B------:R-:W-:Y:S01]  /*7130*/  FMUL.FTZ R193, R193, c[0x0][0x2ec] ;  /* 0x0000bb00c1c17a20 */ /* 0x000fe20000410000 */
[----:B------:R-:W-:Y:S01]  /*7140*/  ISETP.GE.AND P0, PT, R25, R248, PT ;  /* 0x000000f81900720c */ /* 0x000fe20003f06270 */
[----:B------:R-:W-:Y:S01]  /*7150*/  FMUL.FTZ R183, R192, c[0x0][0x2ec] ;  /* 0x0000bb00c0b77a20 */ /* 0x000fe20000410000 */
[----:B------:R-:W-:Y:S01]  /*7160*/  IADD3 R27, R7, 0x19, RZ ;  /* 0x00000019071b7810 */ /* 0x000fe20007ffe0ff */
[----:B------:R-:W-:Y:S01]  /*7170*/  FMUL.FTZ R180, R195, c[0x0][0x2ec] ;  /* 0x0000bb00c3b47a20 */ /* 0x000fe20000410000 */
[----:B----4-:R-:W-:Y:S01]  /*7180*/  FSEL R29, R168, -INF , !P0 ;  /* 0xff800000a81d7808 */ /* 0x010fe20004000000 */
[----:B------:R2:W4:Y:S01]  /*7190*/  MUFU.TANH R198, R30 ;  /* 0x0000001e00c67308 */ /* 0x0005220000002400 */
[C---:B------:R-:W-:Y:S01]  /*71a0*/  IADD3 R21, R7.reuse, 0x20, RZ ;  /* 0x0000002007157810 */ /* 0x040fe20007ffe0ff */
[----:B------:R-:W-:Y:S01]  /*71b0*/  FMUL.FTZ R178, R190, c[0x0][0x2ec] ;  /* 0x0000bb00beb27a20 */ /* 0x000fe20000410000 */
[----:B------:R-:W-:Y:S01]  /*71c0*/  IADD3 R19, R7, 0x21, RZ ;  /* 0x0000002107137810 */ /* 0x000fe20007ffe0ff */
[----:B------:R-:W-:Y:S01]  /*71d0*/  FMUL.FTZ R181, R189, c[0x0][0x2ec] ;  /* 0x0000bb00bdb57a20 */ /* 0x000fe20000410000 */
[----:B-1----:R-:W-:-:S03]  /*71e0*/  FSEL R31, R196, -INF , !P2 ;  /* 0xff800000c41f7808 */ /* 0x002fc60005000000 */
[----:B------:R-:W1:Y:S01]  /*71f0*/  MUFU.TANH R6, R6 ;  /* 0x0000000600067308 */ /* 0x000e620000002400 */
[----:B------:R-:W-:Y:S02]  /*7200*/  ISETP.GE.AND P2, PT, R25, R2, PT ;  /* 0x000000021900720c */ /* 0x000fe40003f46270 */
[----:B------:R-:W-:Y:S02]  /*7210*/  IADD3 R25, R7, 0x18, RZ ;  /* 0x0000001807197810 */ /* 0x000fe40007ffe0ff */
[----:B------:R-:W-:Y:S02]  /*7220*/  FSEL R28, R170, -INF , !P2 ;  /* 0xff800000aa1c7808 */ /* 0x000fe40005000000 */
[----:B--2---:R-:W-:Y:S01]  /*7230*/  FSEL R30, R169, -INF , !P1 ;  /* 0xff800000a91e7808 */ /* 0x004fe20004800000 */
[----:B------:R5:W2:Y:S01]  /*7240*/  MUFU.TANH R35, R24 ;  /* 0x0000001800237308 */ /* 0x000aa20000002400 */
[C---:B------:R-:W-:Y:S02]  /*7250*/  ISETP.GE.AND P1, PT, R25.reuse, R248, PT ;  /* 0x000000f81900720c */ /* 0x040fe40003f26270 */
[----:B------:R-:W-:-:S02]  /*7260*/  ISETP.GE.AND P0, PT, R25, R2, PT ;  /* 0x000000021900720c */ /* 0x000fc40003f06270 */
[C---:B------:R-:W-:Y:S02]  /*7270*/  ISETP.GE.AND P2, PT, R27.reuse, R248, PT ;  /* 0x000000f81b00720c */ /* 0x040fe40003f46270 */
[----:B------:R-:W-:Y:S01]  /*7280*/  FSEL R25, R32, -INF , !P1 ;  /* 0xff80000020197808 */ /* 0x000fe20004800000 */
[----:B------:R2:W2:Y:S01]  /*7290*/  MUFU.TANH R166, R26 ;  /* 0x0000001a00a67308 */ /* 0x0004a20000002400 */
[-C--:B------:R-:W-:Y:S02]  /*72a0*/  ISETP.GE.AND P1, PT, R27, R2.reuse, PT ;  /* 0x000000021b00720c */ /* 0x080fe40003f26270 */
[----:B---3--:R-:W-:Y:S01]  /*72b0*/  FSEL R27, R4, -INF , !P2 ;  /* 0xff800000041b7808 */ /* 0x008fe20005000000 */
[----:B------:R-:W-:Y:S01]  /*72c0*/  FMUL.FTZ R4, R188, c[0x0][0x2ec] ;  /* 0x0000bb00bc047a20 */ /* 0x000fe20000410000 */
[----:B------:R-:W-:-:S03]  /*72d0*/  ISETP.GE.AND P2, PT, R21, R2, PT ;  /* 0x000000021500720c */ /* 0x000fc60003f46270 */
[----:B------:R-:W3:Y:S01]  /*72e0*/  MUFU.TANH R165, R165 ;  /* 0x000000a500a57308 */ /* 0x000ee20000002400 */
[----:B-----5:R-:W-:Y:S02]  /*72f0*/  FSEL R24, R33, -INF , !P1 ;  /* 0xff80000021187808 */ /* 0x020fe40004800000 */
[-C--:B------:R-:W-:Y:S02]  /*7300*/  ISETP.GE.AND P1, PT, R19, R248.reuse, PT ;  /* 0x000000f81300720c */ /* 0x080fe40003f26270 */
[----:B----4-:R-:W-:Y:S02]  /*7310*/  FSEL R198, R198, -INF , !P2 ;  /* 0xff800000c6c67808 */ /* 0x010fe40005000000 */
[----:B-1----:R-:W-:Y:S01]  /*7320*/  FSEL R197, R6, -INF , !P1 ;  /* 0xff80000006c57808 */ /* 0x002fe20004800000 */
[----:B------:R-:W1:Y:S01]  /*7330*/  MUFU.TANH R167, R167 ;  /* 0x000000a700a77308 */ /* 0x000e620000002400 */
[----:B--2---:R-:W-:Y:S02]  /*7340*/  FSEL R26, R5, -INF , !P0 ;  /* 0xff800000051a7808 */ /* 0x004fe40004000000 */
[----:B------:R-:W-:-:S02]  /*7350*/  ISETP.GE.AND P0, PT, R21, R248, PT ;  /* 0x000000f81500720c */ /* 0x000fc40003f06270 */
[----:B------:R-:W-:Y:S02]  /*7360*/  IADD3 R21, R7, 0x29, RZ ;  /* 0x0000002907157810 */ /* 0x000fe40007ffe0ff */
[----:B------:R-:W-:Y:S01]  /*7370*/  FSEL R199, R199, -INF , !P0 ;  /* 0xff800000c7c77808 */ /* 0x000fe20004000000 */
[----:B------:R-:W2:Y:S01]  /*7380*/  MUFU.TANH R182, R182 ;  /* 0x000000b600b67308 */ /* 0x000ea20000002400 */
[----:B------:R-:W-:Y:S02]  /*7390*/  ISETP.GE.AND P0, PT, R19, R2, PT ;  /* 0x000000021300720c */ /* 0x000fe40003f06270 */
[----:B------:R-:W-:Y:S02]  /*73a0*/  IADD3 R19, R7, 0x28, RZ ;  /* 0x0000002807137810 */ /* 0x000fe40007ffe0ff */
[----:B------:R-:W-:Y:S02]  /*73b0*/  FSEL R196, R34, -INF , !P0 ;  /* 0xff80000022c47808 */ /* 0x000fe40004000000 */
[C---:B------:R-:W-:Y:S01]  /*73c0*/  ISETP.GE.AND P2, PT, R19.reuse, R248, PT ;  /* 0x000000f81300720c */ /* 0x040fe20003f46270 */
[----:B------:R3:W4:Y:S01]  /*73d0*/  MUFU.TANH R5, R193 ;  /* 0x000000c100057308 */ /* 0x0007220000002400 */
[----:B------:R-:W-:-:S02]  /*73e0*/  ISETP.GE.AND P1, PT, R19, R2, PT ;  /* 0x000000021300720c */ /* 0x000fc40003f26270 */
[----:B------:R-:W-:Y:S02]  /*73f0*/  ISETP.GE.AND P0, PT, R21, R248, PT ;  /* 0x000000f81500720c */ /* 0x000fe40003f06270 */
[----:B------:R-:W-:Y:S02]  /*7400*/  IADD3 R19, R7, 0x30, RZ ;  /* 0x0000003007137810 */ /* 0x000fe40007ffe0ff */
[----:B------:R-:W-:Y:S01]  /*7410*/  FSEL R195, R35, -INF , !P2 ;  /* 0xff80000023c37808 */ /* 0x000fe20005000000 */
[----:B------:R-:W5:Y:S01]  /*7420*/  MUFU.TANH R4, R4 ;  /* 0x0000000400047308 */ /* 0x000f620000002400 */
[----:B------:R-:W-:Y:S02]  /*7430*/  ISETP.GE.AND P2, PT, R21, R2, PT ;  /* 0x000000021500720c */ /* 0x000fe40003f46270 */
[----:B------:R-:W-:Y:S02]  /*7440*/  FSEL R166, R166, -INF , !P1 ;  /* 0xff800000a6a67808 */ /* 0x000fe40004800000 */
[----:B------:R-:W-:-:S02]  /*7450*/  IADD3 R21, R7, 0x31, RZ ;  /* 0x0000003107157810 */ /* 0x000fc40007ffe0ff */
[----:B------:R-:W-:Y:S01]  /*7460*/  ISETP.GE.AND P1, PT, R19, R248, PT ;  /* 0x000000f81300720c */ /* 0x000fe20003f26270 */
[----:B------:R-:W5:Y:S01]  /*7470*/  MUFU.TANH R183, R183 ;  /* 0x000000b700b77308 */ /* 0x000f620000002400 */
[----:B---3--:R-:W-:Y:S01]  /*7480*/  FSEL R193, R165, -INF , !P0 ;  /* 0xff800000a5c17808 */ /* 0x008fe20004000000 */
[----:B------:R-:W-:Y:S01]  /*7490*/  BAR.SYNC.DEFER_BLOCKING 0x0 ;  /* 0x0000000000007b1d */ /* 0x000fe20000010000 */
[----:B------:R-:W-:Y:S02]  /*74a0*/  ISETP.GE.AND P0, PT, R19, R2, PT ;  /* 0x000000021300720c */ /* 0x000fe40003f06270 */
[----:B------:R-:W-:Y:S02]  /*74b0*/  IADD3 R19, R7, 0x38, RZ ;  /* 0x0000003807137810 */ /* 0x000fe40007ffe0ff */
[----:B-1----:R-:W-:Y:S01]  /*74c0*/  FSEL R194, R167, -INF , !P2 ;  /* 0xff800000a7c27808 */ /* 0x002fe20005000000 */
[----:B------:R-:W1:Y:S01]  /*74d0*/  MUFU.TANH R180, R180 ;  /* 0x000000b400b47308 */ /* 0x000e620000002400 */
[----:B------:R-:W-:-:S02]  /*74e0*/  ISETP.GE.AND P2, PT, R21, R248, PT ;  /* 0x000000f81500720c */ /* 0x000fc40003f46270 */
[----:B--2---:R-:W-:Y:S02]  /*74f0*/  FSEL R182, R182, -INF , !P0 ;  /* 0xff800000b6b67808 */ /* 0x004fe40004000000 */
[----:B------:R-:W-:Y:S02]  /*7500*/  ISETP.GE.AND P0, PT, R19, R248, PT ;  /* 0x000000f81300720c */ /* 0x000fe40003f06270 */
[----:B----4-:R-:W-:Y:S01]  /*7510*/  FSEL R167, R5, -INF , !P2 ;  /* 0xff80000005a77808 */ /* 0x010fe20005000000 */
[----:B------:R-:W-:Y:S01]  /*7520*/  FMUL.FTZ R5, R191, c[0x0][0x2ec] ;  /* 0x0000bb00bf057a20 */ /* 0x000fe20000410000 */
[----:B------:R-:W2:Y:S01]  /*7530*/  MUFU.TANH R0, R0 ;  /* 0x0000000000007308 */ /* 0x000ea20000002400 */
[----:B-----5:R-:W-:Y:S02]  /*7540*/  FSEL R165, R4, -INF , !P0 ;  /* 0xff80000004a57808 */ /* 0x020fe40004000000 */
[----:B------:R-:W-:Y:S02]  /*7550*/  ISETP.GE.AND P0, PT, R7, R2, PT ;  /* 0x000000020700720c */ /* 0x000fe40003f06270 */
[----:B------:R-:W-:-:S02]  /*7560*/  FSEL R183, R183, -INF , !P1 ;  /* 0xff800000b7b77808 */ /* 0x000fc40004800000 */
[----:B------:R-:W-:Y:S01]  /*7570*/  FSEL R4, R176, -INF , !P0 ;  /* 0xff800000b0047808 */ /* 0x000fe20004000000 */
[----:B------:R-:W3:Y:S01]  /*7580*/  MUFU.TANH R178, R178 ;  /* 0x000000b200b27308 */ /* 0x000ee20000002400 */
[----:B------:R-:W-:Y:S02]  /*7590*/  PLOP3.LUT P0, PT, PT, PT, UP0, 0x80, 0x0 ;  /* 0x000000000000781c */ /* 0x000fe40003f0f008 */
[-C--:B------:R-:W-:Y:S02]  /*75a0*/  ISETP.GE.AND P1, PT, R21, R2.reuse, PT ;  /* 0x000000021500720c */ /* 0x080fe40003f26270 */
[----:B------:R-:W-:Y:S02]  /*75b0*/  ISETP.GE.AND P2, PT, R19, R2, PT ;  /* 0x000000021300720c */ /* 0x000fe40003f46270 */
[----:B-1----:R-:W-:Y:S01]  /*75c0*/  FSEL R180, R180, -INF , !P1 ;  /* 0xff800000b4b47808 */ /* 0x002fe20004800000 */
[----:B------:R-:W1:Y:S01]  /*75d0*/  MUFU.TANH R181, R181 ;  /* 0x000000b500b57308 */ /* 0x000e620000002400 */
[----:B------:R-:W-:-:S02]  /*75e0*/  ISETP.GE.AND P1, PT, R7, R248, PT ;  /* 0x000000f80700720c */ /* 0x000fc40003f26270 */
[----:B------:R-:W-:Y:S02]  /*75f0*/  IADD3 R19, R7, 0x39, RZ ;  /* 0x0000003907137810 */ /* 0x000fe40007ffe0ff */
[----:B--2---:R-:W-:Y:S02]  /*7600*/  FSEL R7, R0, -INF , !P1 ;  /* 0xff80000000077808 */ /* 0x004fe40004800000 */
[C---:B------:R-:W-:Y:S01]  /*7610*/  ISETP.GE.AND P1, PT, R19.reuse, R2, PT ;  /* 0x000000021300720c */ /* 0x040fe20003f26270 */
[----:B------:R-:W2:Y:S01]  /*7620*/  MUFU.TANH R5, R5 ;  /* 0x0000000500057308 */ /* 0x000ea20000002400 */
[----:B---3--:R-:W-:Y:S02]  /*7630*/  FSEL R178, R178, -INF , !P2 ;  /* 0xff800000b2b27808 */ /* 0x008fe40005000000 */
[----:B------:R-:W-:-:S04]  /*7640*/  ISETP.GE.AND P2, PT, R19, R248, PT ;  /* 0x000000f81300720c */ /* 0x000fc80003f46270 */
[----:B-1----:R-:W-:Y:S02]  /*7650*/  FSEL R181, R181, -INF , !P2 ;  /* 0xff800000b5b57808 */ /* 0x002fe40005000000 */
[----:B--2---:R-:W-:Y:S01]  /*7660*/  FSEL R176, R5, -INF , !P1 ;  /* 0xff80000005b07808 */ /* 0x004fe20004800000 */
        /* <DEDUP_REMOVED lines=73> */
.L_x_939:
[----:B------:R-:W-:Y:S05]  /*7b00*/  BSYNC B0 ;  /* 0x0000000000007941 */ /* 0x000fea0003800000 */
.L_x_938:
[----:B------:R-:W0:Y:S02]  /*7b10*/  LDGDEPBAR ;  /* 0x00000000000079af */ /* 0x000e240000000000 */
.L_x_937:
[----:B------:R-:W-:Y:S01]  /*7b20*/  FMNMX.FTZ R5, R3, R4, !PT ;  /* 0x0000000403057209 */ /* 0x000fe20007810000 */
[----:B-1----:R-:W-:Y:S01]  /*7b30*/  LDSM.16.MT88.4 R20, [R228+0x18000] ;  /* 0x01800000e414783b */ /* 0x002fe20000004200 */
        /* <DEDUP_REMOVED lines=43> */
[C---:B------:R-:W-:Y:S01]  /*7df0*/  FMUL.FTZ R184, R200.reuse, c[0x0][0x23c] ;  /* 0x00008f00c8b87a20 */ /* 0x040fe20000410000 */
[----:B------:R-:W-:Y:S02]  /*7e00*/  FSEL R179, R179, RZ, P1 ;  /* 0x000000ffb3b37208 */ /* 0x000fe40000800000 */
[----:B------:R-:W-:Y:S02]  /*7e10*/  FSEL R5, R200, RZ, P2 ;  /* 0x000000ffc8057208 */ /* 0x000fe40001000000 */
[----:B------:R-:W-:Y:S01]  /*7e20*/  FSEL R184, R184, RZ, P2 ;  /* 0x000000ffb8b87208 */ /* 0x000fe20001000000 */
[--C-:B------:R-:W-:Y:S01]  /*7e30*/  FFMA.FTZ R170, R4, c[0x0][0x23c], -R179.reuse ;  /* 0x00008f0004aa7a23 */ /* 0x100fe200000108b3 */
[----:B------:R-:W-:Y:S01]  /*7e40*/  FSEL R6, R0, RZ, P1 ;  /* 0x000000ff00067208 */ /* 0x000fe20000800000 */
[----:B------:R-:W-:-:S02]  /*7e50*/  FFMA.FTZ R168, R16, c[0x0][0x23c], -R179 ;  /* 0x00008f0010a87a23 */ /* 0x000fc400000108b3 */
[----:B------:R-:W-:Y:S02]  /*7e60*/  FFMA.FTZ R172, R17, c[0x0][0x23c], -R184 ;  /* 0x00008f0011ac7a23 */ /* 0x000fe400000108b8 */
[----:B------:R-:W-:Y:S01]  /*7e70*/  FADD.FTZ R4, R164, -R5 ;  /* 0x80000005a4047221 */ /* 0x000fe20000010000 */
[----:B------:R-:W1:Y:S01]  /*7e80*/  LDSM.16.MT88.4 R16, [R226+0x18000] ;  /* 0x01800000e210783b */ /* 0x000e620000004200 */
[----:B------:R-:W-:Y:S01]  /*7e90*/  FADD.FTZ R6, R3, -R6 ;  /* 0x8000000603067221 */ /* 0x000fe20000010000 */
[----:B------:R-:W-:Y:S01]  /*7ea0*/  MUFU.EX2 R170, R170 ;  /* 0x000000aa00aa7308 */ /* 0x000fe20000000800 */
[--C-:B------:R-:W-:Y:S02]  /*7eb0*/  FFMA.FTZ R174, R7, c[0x0][0x23c], -R184.reuse ;  /* 0x00008f0007ae7a23 */ /* 0x100fe400000108b8 */
[--C-:B------:R-:W-:Y:S02]  /*7ec0*/  FFMA.FTZ R173, R13, c[0x0][0x23c], -R184.reuse ;  /* 0x00008f000dad7a23 */ /* 0x100fe400000108b8 */
[----:B------:R-:W-:-:S02]  /*7ed0*/  FFMA.FTZ R171, R15, c[0x0][0x23c], -R184 ;  /* 0x00008f000fab7a23 */ /* 0x000fc400000108b8 */
[--C-:B------:R-:W-:Y:S01]  /*7ee0*/  FFMA.FTZ R169, R12, c[0x0][0x23c], -R179.reuse ;  /* 0x00008f000ca97a23 */ /* 0x100fe200000108b3 */
[----:B------:R-:W-:Y:S01]  /*7ef0*/  MUFU.EX2 R174, R174 ;  /* 0x000000ae00ae7308 */ /* 0x000fe20000000800 */
[----:B------:R-:W-:Y:S02]  /*7f00*/  FFMA.FTZ R175, R14, c[0x0][0x23c], -R179 ;  /* 0x00008f000eaf7a23 */ /* 0x000fe400000108b3 */
[----:B------:R-:W-:Y:S01]  /*7f10*/  FMUL.FTZ R177, R4, c[0x0][0x23c] ;  /* 0x00008f0004b17a20 */ /* 0x000fe20000410000 */
[----:B------:R-:W2:Y:S01]  /*7f20*/  LDSM.16.MT88.4 R12, [R225+0x18000] ;  /* 0x01800000e10c783b */ /* 0x000ea20000004200 */
[----:B------:R-:W-:Y:S02]  /*7f30*/  FMUL.FTZ R3, R6, c[0x0][0x23c] ;  /* 0x00008f0006037a20 */ /* 0x000fe40000410000 */
[--C-:B------:R-:W-:Y:S01]  /*7f40*/  FFMA.FTZ R185, R31, c[0x0][0x23c], -R184.reuse ;  /* 0x00008f001fb97a23 */ /* 0x100fe200000108b8 */
[----:B------:R-:W3:Y:S01]  /*7f50*/  MUFU.EX2 R173, R173 ;  /* 0x000000ad00ad7308 */ /* 0x000ee20000000800 */
[----:B------:R-:W-:-:S02]  /*7f60*/  FFMA.FTZ R186, R29, c[0x0][0x23c], -R184 ;  /* 0x00008f001dba7a23 */ /* 0x000fc400000108b8 */
[--C-:B------:R-:W-:Y:S02]  /*7f70*/  FFMA.FTZ R187, R25, c[0x0][0x23c], -R184.reuse ;  /* 0x00008f0019bb7a23 */ /* 0x100fe400000108b8 */
[----:B------:R-:W-:Y:S02]  /*7f80*/  FFMA.FTZ R188, R27, c[0x0][0x23c], -R184 ;  /* 0x00008f001bbc7a23 */ /* 0x000fe400000108b8 */
[--C-:B------:R-:W-:Y:S01]  /*7f90*/  FFMA.FTZ R189, R30, c[0x0][0x23c], -R179.reuse ;  /* 0x00008f001ebd7a23 */ /* 0x100fe200000108b3 */
[----:B------:R-:W-:Y:S01]  /*7fa0*/  MUFU.EX2 R172, R172 ;  /* 0x000000ac00ac7308 */ /* 0x000fe20000000800 */
[--C-:B------:R-:W-:Y:S02]  /*7fb0*/  FFMA.FTZ R190, R28, c[0x0][0x23c], -R179.reuse ;  /* 0x00008f001cbe7a23 */ /* 0x100fe400000108b3 */
[--C-:B------:R-:W-:Y:S01]  /*7fc0*/  FFMA.FTZ R191, R26, c[0x0][0x23c], -R179.reuse ;  /* 0x00008f001abf7a23 */ /* 0x100fe200000108b3 */
[----:B------:R-:W-:Y:S01]  /*7fd0*/  LDSM.16.MT88.4 R28, [R225+0x18800] ;  /* 0x01880000e11c783b */ /* 0x000fe20000004200 */
[----:B------:R-:W-:-:S02]  /*7fe0*/  FFMA.FTZ R192, R24, c[0x0][0x23c], -R179 ;  /* 0x00008f0018c07a23 */ /* 0x000fc400000108b3 */
[--C-:B------:R-:W-:Y:S01]  /*7ff0*/  FFMA.FTZ R202, R197, c[0x0][0x23c], -R184.reuse ;  /* 0x00008f00c5ca7a23 */ /* 0x100fe200000108b8 */
[----:B------:R-:W4:Y:S01]  /*8000*/  MUFU.EX2 R171, R171 ;  /* 0x000000ab00ab7308 */ /* 0x000f220000000800 */
[----:B---3--:R-:W-:Y:S01]  /*8010*/  F2FP.PACK_AB R4, R173, R174 ;  /* 0x000000aead04723e */ /* 0x008fe200000000ff */
[----:B------:R-:W-:Y:S01]  /*8020*/  LDSM.16.MT88.4 R24, [R224+0x18800] ;  /* 0x01880000e018783b */ /* 0x000fe20000004200 */
[--C-:B------:R-:W-:Y:S02]  /*8030*/  FFMA.FTZ R204, R193, c[0x0][0x23c], -R184.reuse ;  /* 0x00008f00c1cc7a23 */ /* 0x100fe400000108b8 */
[--C-:B------:R-:W-:Y:S02]  /*8040*/  FFMA.FTZ R199, R199, c[0x0][0x23c], -R184.reuse ;  /* 0x00008f00c7c77a23 */ /* 0x100fe400000108b8 */
[----:B------:R-:W-:Y:S01]  /*8050*/  FFMA.FTZ R195, R195, c[0x0][0x23c], -R184 ;  /* 0x00008f00c3c37a23 */ /* 0x000fe200000108b8 */
[----:B------:R-:W3:Y:S01]  /*8060*/  MUFU.EX2 R169, R169 ;  /* 0x000000a900a97308 */ /* 0x000ee20000000800 */
[----:B------:R-:W-:-:S02]  /*8070*/  FFMA.FTZ R193, R198, c[0x0][0x23c], -R179 ;  /* 0x00008f00c6c17a23 */ /* 0x000fc400000108b3 */
[--C-:B------:R-:W-:Y:S02]  /*8080*/  FFMA.FTZ R196, R196, c[0x0][0x23c], -R179.reuse ;  /* 0x00008f00c4c47a23 */ /* 0x100fe400000108b3 */
[--C-:B------:R-:W-:Y:S02]  /*8090*/  FFMA.FTZ R197, R166, c[0x0][0x23c], -R179.reuse ;  /* 0x00008f00a6c57a23 */ /* 0x100fe400000108b3 */
[----:B------:R-:W-:Y:S01]  /*80a0*/  FFMA.FTZ R194, R194, c[0x0][0x23c], -R179 ;  /* 0x00008f00c2c27a23 */ /* 0x000fe200000108b3 */
[----:B------:R-:W-:Y:S01]  /*80b0*/  MUFU.EX2 R168, R168 ;  /* 0x000000a800a87308 */ /* 0x000fe20000000800 */
[----:B----4-:R-:W-:Y:S01]  /*80c0*/  F2FP.PACK_AB R6, R171, R172 ;  /* 0x000000acab06723e */ /* 0x010fe200000000ff */
[--C-:B------:R-:W-:Y:S02]  /*80d0*/  FFMA.FTZ R198, R167, c[0x0][0x23c], -R184.reuse ;  /* 0x00008f00a7c67a23 */ /* 0x100fe400000108b8 */
[--C-:B------:R-:W-:Y:S02]  /*80e0*/  FFMA.FTZ R201, R165, c[0x0][0x23c], -R184.reuse ;  /* 0x00008f00a5c97a23 */ /* 0x100fe400000108b8 */
[----:B------:R-:W-:Y:S01]  /*80f0*/  LDSM.16.MT88.4 R164, [R225+0x1f000] ;  /* 0x01f00000e1a4783b */ /* 0x000fe20000004200 */
        /* <DEDUP_REMOVED lines=8> */
[----:B------:R-:W-:-:S05]  /*8180*/  FFMA.FTZ R179, R176, c[0x0][0x23c], -R179 ;  /* 0x00008f00b0b37a23 */ /* 0x000fca00000108b3 */
        /* <DEDUP_REMOVED lines=25> */
[C---:B-1----:R-:W-:Y:S01]  /*8320*/  HMMA.16816.F32 R152, R4.reuse, R16, R152 ;  /* 0x000000100498723c */ /* 0x042fe20000001898 */
[-C--:B------:R-:W-:Y:S02]  /*8330*/  FMUL.FTZ R144, R144, R177.reuse ;  /* 0x000000b190907220 */ /* 0x080fe40000410000 */
[----:B------:R-:W-:Y:S01]  /*8340*/  FMUL.FTZ R145, R145, R177 ;  /* 0x000000b191917220 */ /* 0x000fe20000410000 */
[----:B------:R-:W-:Y:S01]  /*8350*/  MUFU.EX2 R189, R189 ;  /* 0x000000bd00bd7308 */ /* 0x000fe20000000800 */
[-C--:B------:R-:W-:Y:S02]  /*8360*/  FMUL.FTZ R146, R146, R3.reuse ;  /* 0x0000000392927220 */ /* 0x080fe40000410000 */
[----:B------:R-:W-:Y:S01]  /*8370*/  FMUL.FTZ R147, R147, R3 ;  /* 0x0000000393937220 */ /* 0x000fe20000410000 */
[----:B------:R-:W-:Y:S01]  /*8380*/  HMMA.16816.F32 R148, R4, R18, R148 ;  /* 0x000000120494723c */ /* 0x000fe20000001894 */
[----:B------:R-:W1:Y:S01]  /*8390*/  LDSM.16.MT88.4 R16, [R228+0x1a000] ;  /* 0x01a00000e410783b */ /* 0x000e620000004200 */
[----:B------:R-:W-:-:S02]  /*83a0*/  FMUL.FTZ R140, R140, R177 ;  /* 0x000000b18c8c7220 */ /* 0x000fc40000410000 */
[----:B------:R-:W-:Y:S01]  /*83b0*/  FMUL.FTZ R141, R141, R177 ;  /* 0x000000b18d8d7220 */ /* 0x000fe20000410000 */
[----:B------:R-:W5:Y:S01]  /*83c0*/  MUFU.EX2 R190, R190 ;  /* 0x000000be00be7308 */ /* 0x000f620000000800 */
        /* <DEDUP_REMOVED lines=12> */
[----:B------:R-:W1:Y:S01]  /*8490*/  MUFU.EX2 R192, R192 ;  /* 0x000000c000c07308 */ /* 0x000e620000000800 */
[-C--:B------:R-:W-:Y:S02]  /*84a0*/  FMUL.FTZ R134, R134, R3.reuse ;  /* 0x0000000386867220 */ /* 0x080fe40000410000 */
[----:B------:R-:W-:Y:S01]  /*84b0*/  FMUL.FTZ R135, R135, R3 ;  /* 0x0000000387877220 */ /* 0x000fe20000410000 */
[----:B----4-:R-:W-:Y:S01]  /*84c0*/  HMMA.16816.F32 R136, R4, R20, R136 ;  /* 0x000000140488723c */ /* 0x010fe20000001888 */
[----:B------:R-:W-:-:S02]  /*84d0*/  FMUL.FTZ R36, R36, R177 ;  /* 0x000000b124247220 */ /* 0x000fc40000410000 */
[----:B------:R-:W-:Y:S01]  /*84e0*/  FMUL.FTZ R37, R37, R177 ;  /* 0x000000b125257220 */ /* 0x000fe20000410000 */
[----:B------:R-:W-:Y:S01]  /*84f0*/  MUFU.EX2 R199, R199 ;  /* 0x000000c700c77308 */ /* 0x000fe20000000800 */
[-C--:B------:R-:W-:Y:S02]  /*8500*/  FMUL.FTZ R38, R38, R3.reuse ;  /* 0x0000000326267220 */ /* 0x080fe40000410000 */
[----:B------:R-:W-:Y:S01]  /*8510*/  FMUL.FTZ R39, R39, R3 ;  /* 0x0000000327277220 */ /* 0x000fe20000410000 */
[----:B------:R-:W-:Y:S01]  /*8520*/  HMMA.16816.F32 R132, R4, R22, R132 ;  /* 0x000000160484723c */ /* 0x000fe20000001884 */
[-C--:B------:R-:W-:Y:S01]  /*8530*/  FMUL.FTZ R40, R40, R177.reuse ;  /* 0x000000b128287220 */ /* 0x080fe20000410000 */
[----:B------:R-:W4:Y:S01]  /*8540*/  LDSM.16.MT88.4 R20, [R225+0x1a000] ;  /* 0x01a00000e114783b */ /* 0x000f220000004200 */
[----:B------:R-:W-:Y:S01]  /*8550*/  FMUL.FTZ R41, R41, R177 ;  /* 0x000000b129297220 */ /* 0x000fe20000410000 */
[----:B------:R-:W2:Y:S01]  /*8560*/  MUFU.EX2 R202, R202 ;  /* 0x000000ca00ca7308 */ /* 0x000ea20000000800 */
[----:B------:R-:W-:-:S02]  /*8570*/  FMUL.FTZ R42, R42, R3 ;  /* 0x000000032a2a7220 */ /* 0x000fc40000410000 */
[----:B------:R-:W-:Y:S01]  /*8580*/  FMUL.FTZ R43, R43, R3 ;  /* 0x000000032b2b7220 */ /* 0x000fe20000410000 */
        /* <DEDUP_REMOVED lines=10> */
[----:B------:R-:W-:Y:S01]  /*8630*/  MUFU.EX2 R204, R204 ;  /* 0x000000cc00cc7308 */ /* 0x000fe20000000800 */
[-C--:B------:R-:W-:Y:S02]  /*8640*/  FMUL.FTZ R50, R50, R3.reuse ;  /* 0x0000000332327220 */ /* 0x080fe40000410000 */
[----:B------:R-:W-:Y:S02]  /*8650*/  FMUL.FTZ R51, R51, R3 ;  /* 0x0000000333337220 */ /* 0x000fe40000410000 */
[-C--:B------:R-:W-:Y:S01]  /*8660*/  FMUL.FTZ R52, R52, R177.reuse ;  /* 0x000000b134347220 */ /* 0x080fe20000410000 */
[----:B--2---:R-:W-:Y:S01]  /*8670*/  HMMA.16816.F32 R44, R4, R12, R44 ;  /* 0x0000000c042c723c */ /* 0x004fe2000000182c */
[----:B------:R-:W-:Y:S01]  /*8680*/  FMUL.FTZ R53, R53, R177 ;  /* 0x000000b135357220 */ /* 0x000fe20000410000 */
[----:B------:R-:W-:Y:S01]  /*8690*/  MUFU.EX2 R193, R193 ;  /* 0x000000c100c17308 */ /* 0x000fe20000000800 */
[----:B------:R-:W-:-:S02]  /*86a0*/  FMUL.FTZ R54, R54, R3 ;  /* 0x0000000336367220 */ /* 0x000fc40000410000 */
[----:B------:R-:W-:Y:S02]  /*86b0*/  FMUL.FTZ R55, R55, R3 ;  /* 0x0000000337377220 */ /* 0x000fe40000410000 */
        /* <DEDUP_REMOVED lines=8> */
[----:B----4-:R-:W-:Y:S01]  /*8740*/  HMMA.16816.F32 R52, R4, R20, R52 ;  /* 0x000000140434723c */ /* 0x010fe20000001834 */
[----:B------:R-:W-:-:S02]  /*8750*/  FMUL.FTZ R61, R61, R177 ;  /* 0x000000b13d3d7220 */ /* 0x000fc40000410000 */
[-C--:B------:R-:W-:Y:S01]  /*8760*/  FMUL.FTZ R62, R62, R3.reuse ;  /* 0x000000033e3e7220 */ /* 0x080fe20000410000 */
[----:B------:R-:W-:Y:S01]  /*8770*/  MUFU.EX2 R197, R197 ;  /* 0x000000c500c57308 */ /* 0x000fe20000000800 */
[----:B------:R-:W-:Y:S02]  /*8780*/  FMUL.FTZ R63, R63, R3 ;  /* 0x000000033f3f7220 */ /* 0x000fe40000410000 */
[-C--:B------:R-:W-:Y:S01]  /*8790*/  FMUL.FTZ R64, R64, R177.reuse ;  /* 0x000000b140407220 */ /* 0x080fe20000410000 */
[----:B------:R-:W-:Y:S01]  /*87a0*/  HMMA.16816.F32 R56, R4, R22, R56 ;  /* 0x000000160438723c */ /* 0x000fe20000001838 */
[----:B------:R-:W4:Y:S01]  /*87b0*/  LDSM.16.MT88.4 R20, [R226+0x1c000] ;  /* 0x01c00000e214783b */ /* 0x000f220000004200 */
[----:B------:R-:W-:Y:S02]  /*87c0*/  FMUL.FTZ R65, R65, R177 ;  /* 0x000000b141417220 */ /* 0x000fe40000410000 */
[-C--:B------:R-:W-:Y:S01]  /*87d0*/  FMUL.FTZ R66, R66, R3.reuse ;  /* 0x0000000342427220 */ /* 0x080fe20000410000 */
[----:B------:R-:W2:Y:S01]  /*87e0*/  MUFU.EX2 R194, R194 ;  /* 0x000000c200c27308 */ /* 0x000ea20000000800 */
[----:B------:R-:W-:-:S02]  /*87f0*/  FMUL.FTZ R67, R67, R3 ;  /* 0x0000000343437220 */ /* 0x000fc40000410000 */
[C---:B-1----:R-:W-:Y:S01]  /*8800*/  HMMA.16816.F32 R60, R4.reuse, R16, R60 ;  /* 0x00000010043c723c */ /* 0x042fe2000000183c */
[-C--:B------:R-:W-:Y:S02]  /*8810*/  FMUL.FTZ R68, R68, R177.reuse ;  /* 0x000000b144447220 */ /* 0x080fe40000410000 */
[----:B------:R-:W-:Y:S02]  /*8820*/  FMUL.FTZ R69, R69, R177 ;  /* 0x000000b145457220 */ /* 0x000fe40000410000 */
[-C--:B------:R-:W-:Y:S01]  /*8830*/  FMUL.FTZ R70, R70, R3.reuse ;  /* 0x0000000346467220 */ /* 0x080fe20000410000 */
[----:B------:R-:W-:Y:S01]  /*8840*/  MUFU.EX2 R183, R183 ;  /* 0x000000b700b77308 */ /* 0x000fe20000000800 */
        /* <DEDUP_REMOVED lines=29> */
[----:B------:R-:W-:Y:S01]  /*8a20*/  FMUL.FTZ R89, R89, R177 ;  /* 0x000000b159597220 */ /* 0x000fe20000410000 */
[----:B------:R-:W4:Y:S01]  /*8a30*/  LDSM.16.MT88.4 R20, [R228+0x1e000] ;  /* 0x01e00000e414783b */ /* 0x000f220000004200 */
        /* <DEDUP_REMOVED lines=18> */
[----:B--2---:R-:W-:Y:S01]  /*8b60*/  HMMA.16816.F32 R92, R4, R12, R92 ;  /* 0x0000000c045c723c */ /* 0x004fe2000000185c */
[-C--:B------:R-:W-:Y:S02]  /*8b70*/  FMUL.FTZ R102, R102, R3.reuse ;  /* 0x0000000366667220 */ /* 0x080fe40000410000 */
[----:B------:R-:W-:-:S02]  /*8b80*/  FMUL.FTZ R103, R103, R3 ;  /* 0x0000000367677220 */ /* 0x000fc40000410000 */
[-C--:B------:R-:W-:Y:S02]  /*8b90*/  FMUL.FTZ R104, R104, R177.reuse ;  /* 0x000000b168687220 */ /* 0x080fe40000410000 */
[----:B------:R-:W-:Y:S01]  /*8ba0*/  FMUL.FTZ R105, R105, R177 ;  /* 0x000000b169697220 */ /* 0x000fe20000410000 */
[C---:B------:R-:W-:Y:S01]  /*8bb0*/  HMMA.16816.F32 R96, R4.reuse, R14, R96 ;  /* 0x0000000e0460723c */ /* 0x040fe20000001860 */
[-C--:B------:R-:W-:Y:S01]  /*8bc0*/  FMUL.FTZ R106, R106, R3.reuse ;  /* 0x000000036a6a7220 */ /* 0x080fe20000410000 */
[----:B------:R-:W2:Y:S01]  /*8bd0*/  LDSM.16.MT88.4 R12, [R225+0x1e000] ;  /* 0x01e00000e10c783b */ /* 0x000ea20000004200 */
[----:B------:R-:W-:Y:S02]  /*8be0*/  FMUL.FTZ R107, R107, R3 ;  /* 0x000000036b6b7220 */ /* 0x000fe40000410000 */
[-C--:B------:R-:W-:Y:S02]  /*8bf0*/  FMUL.FTZ R108, R108, R177.reuse ;  /* 0x000000b16c6c7220 */ /* 0x080fe40000410000 */
[----:B------:R-:W-:Y:S01]  /*8c00*/  FMUL.FTZ R109, R109, R177 ;  /* 0x000000b16d6d7220 */ /* 0x000fe20000410000 */
[----:B----4-:R-:W-:Y:S01]  /*8c10*/  HMMA.16816.F32 R100, R4, R20, R100 ;  /* 0x000000140464723c */ /* 0x010fe20000001864 */
[----:B------:R-:W-:-:S02]  /*8c20*/  FMUL.FTZ R110, R110, R3 ;  /* 0x000000036e6e7220 */ /* 0x000fc40000410000 */
[----:B------:R-:W-:Y:S02]  /*8c30*/  FMUL.FTZ R111, R111, R3 ;  /* 0x000000036f6f7220 */ /* 0x000fe40000410000 */
[-C--:B------:R-:W-:Y:S02]  /*8c40*/  FMUL.FTZ R112, R112, R177.reuse ;  /* 0x000000b170707220 */ /* 0x080fe40000410000 */
[----:B------:R-:W-:Y:S01]  /*8c50*/  FMUL.FTZ R113, R113, R177 ;  /* 0x000000b171717220 */ /* 0x000fe20000410000 */
[----:B------:R-:W-:Y:S01]  /*8c60*/  HMMA.16816.F32 R104, R4, R22, R104 ;  /* 0x000000160468723c */ /* 0x000fe20000001868 */
[-C--:B------:R-:W-:Y:S01]  /*8c70*/  FMUL.FTZ R114, R114, R3.reuse ;  /* 0x0000000372727220 */ /* 0x080fe20000410000 */
[----:B------:R-:W4:Y:S01]  /*8c80*/  LDSM.16.MT88.4 R20, [R224+0x1e000] ;  /* 0x01e00000e014783b */ /* 0x000f220000004200 */
        /* <DEDUP_REMOVED lines=23> */
[----:B------:R-:W-:Y:S02]  /*8e00*/  FFMA.FTZ R174, R249, R177, R174 ;  /* 0x000000b1f9ae7223 */ /* 0x000fe400000100ae */
[----:B------:R-:W-:Y:S01]  /*8e10*/  FFMA.FTZ R170, R252, R3, R170 ;  /* 0x00000003fcaa7223 */ /* 0x000fe200000100aa */
[----:B------:R-:W-:Y:S01]  /*8e20*/  MOV R3, R0 ;  /* 0x0000000000037202 */ /* 0x000fe20000000f00 */
[----:B------:R-:W-:Y:S01]  /*8e30*/  FADD.FTZ R173, R173, R174 ;  /* 0x000000aeadad7221 */ /* 0x000fe20000010000 */
[----:B----4-:R-:W-:Y:S01]  /*8e40*/  HMMA.16816.F32 R124, R4, R20, R124 ;  /* 0x00000014047c723c */ /* 0x010fe2000000187c */
[----:B------:R-:W-:-:S07]  /*8e50*/  FADD.FTZ R169, R169, R170 ;  /* 0x000000aaa9a97221 */ /* 0x000fce0000010000 */
[----:B------:R-:W-:Y:S01]  /*8e60*/  HMMA.16816.F32 R128, R4, R22, R128 ;  /* 0x000000160480723c */ /* 0x000fe20000001880 */
[----:B------:R-:W4:Y:S06]  /*8e70*/  LDSM.16.MT88.4 R20, [R228+0x1a800] ;  /* 0x01a80000e414783b */ /* 0x000f2c0000004200 */
[----:B---3--:R-:W-:Y:S02]  /*8e80*/  F2FP.PACK_AB R4, R186, R185 ;  /* 0x000000b9ba04723e */ /* 0x008fe400000000ff */
[----:B-----5:R-:W-:Y:S02]  /*8e90*/  F2FP.PACK_AB R5, R190, R189 ;  /* 0x000000bdbe05723e */ /* 0x020fe400000000ff */
[----:B------:R-:W-:-:S02]  /*8ea0*/  F2FP.PACK_AB R6, R188, R187 ;  /* 0x000000bbbc06723e */ /* 0x000fc400000000ff */
[----:B------:R-:W-:-:S07]  /*8eb0*/  F2FP.PACK_AB R7, R192, R191 ;  /* 0x000000bfc007723e */ /* 0x000fce00000000ff */
        /* <DEDUP_REMOVED lines=42> */
[C---:B------:R-:W-:Y:S08]  /*9160*/  HMMA.16816.F32 R116, R4.reuse, R32, R116 ;  /* 0x000000200474723c */ /* 0x040ff00000001874 */
[C---:B------:R-:W-:Y:S01]  /*9170*/  HMMA.16816.F32 R120, R4.reuse, R34, R120 ;  /* 0x000000220478723c */ /* 0x040fe20000001878 */
[----:B------:R-:W-:Y:S07]  /*9180*/  LDSM.16.MT88.4 R32, [R226+0x1f000] ;  /* 0x01f00000e220783b */ /* 0x000fee0000004200 */
[C---:B----4-:R-:W-:Y:S08]  /*9190*/  HMMA.16816.F32 R124, R4.reuse, R20, R124 ;  /* 0x00000014047c723c */ /* 0x050ff0000000187c */
[----:B------:R-:W-:Y:S01]  /*91a0*/  HMMA.16816.F32 R128, R4, R22, R128 ;  /* 0x000000160480723c */ /* 0x000fe20000001880 */
[----:B------:R-:W-:Y:S06]  /*91b0*/  LDSM.16.MT88.4 R20, [R228+0x1b000] ;  /* 0x01b00000e414783b */ /* 0x000fec0000004200 */
[----:B------:R-:W-:-:S02]  /*91c0*/  F2FP.PACK_AB R4, R202, R199 ;  /* 0x000000c7ca04723e */ /* 0x000fc400000000ff */
[----:B------:R-:W-:Y:S02]  /*91d0*/  F2FP.PACK_AB R5, R196, R193 ;  /* 0x000000c1c405723e */ /* 0x000fe400000000ff */
[----:B------:R-:W-:Y:S02]  /*91e0*/  F2FP.PACK_AB R6, R204, R195 ;  /* 0x000000c3cc06723e */ /* 0x000fe400000000ff */
[----:B------:R-:W-:-:S07]  /*91f0*/  F2FP.PACK_AB R7, R194, R197 ;  /* 0x000000c5c207723e */ /* 0x000fce00000000ff */
        /* <DEDUP_REMOVED lines=35> */
[----:B------:R-:W-:Y:S07]  /*9430*/  LDSM.16.MT88.4 R12, [R225+0x19800] ;  /* 0x01980000e10c783b */ /* 0x000fee0000004200 */
[C---:B---3--:R-:W-:Y:S08]  /*9440*/  HMMA.16816.F32 R100, R4.reuse, R28, R100 ;  /* 0x0000001c0464723c */ /* 0x048ff00000001864 */
[C---:B------:R-:W-:Y:S01]  /*9450*/  HMMA.16816.F32 R104, R4.reuse, R30, R104 ;  /* 0x0000001e0468723c */ /* 0x040fe20000001868 */
[----:B------:R-:W-:Y:S07]  /*9460*/  LDSM.16.MT88.4 R28, [R224+0x19800] ;  /* 0x01980000e01c783b */ /* 0x000fee0000004200 */
[C---:B------:R-:W-:Y:S08]  /*9470*/  HMMA.16816.F32 R108, R4.reuse, R32, R108 ;  /* 0x00000020046c723c */ /* 0x040ff0000000186c */
[C---:B------:R-:W-:Y:S01]  /*9480*/  HMMA.16816.F32 R112, R4.reuse, R34, R112 ;  /* 0x000000220470723c */ /* 0x040fe20000001870 */
[----:B------:R-:W-:Y:S07]  /*9490*/  LDSM.16.MT88.4 R32, [R228+0x1b800] ;  /* 0x01b80000e420783b */ /* 0x000fee0000004200 */
[C---:B------:R-:W-:Y:S07]  /*94a0*/  HMMA.16816.F32 R116, R4.reuse, R164, R116 ;  /* 0x000000a40474723c */ /* 0x040fee0000001874 */
[----:B------:R-:W-:Y:S01]  /*94b0*/  MOV R164, R200 ;  /* 0x000000c800a47202 */ /* 0x000fe20000000f00 */
[C---:B------:R-:W-:Y:S08]  /*94c0*/  HMMA.16816.F32 R120, R4.reuse, R166, R120 ;  /* 0x000000a60478723c */ /* 0x040ff00000001878 */
[C---:B----4-:R-:W-:Y:S08]  /*94d0*/  HMMA.16816.F32 R124, R4.reuse, R24, R124 ;  /* 0x00000018047c723c */ /* 0x050ff0000000187c */
        /* <DEDUP_REMOVED lines=9> */
[C---:B-----5:R-:W-:Y:S08]  /*9570*/  HMMA.16816.F32 R160, R4.reuse, R20, R160 ;  /* 0x0000001404a0723c */ /* 0x060ff000000018a0 */
[C---:B------:R-:W-:Y:S01]  /*9580*/  HMMA.16816.F32 R156, R4.reuse, R22, R156 ;  /* 0x00000016049c723c */ /* 0x040fe2000000189c */
[----:B------:R-:W3:Y:S07]  /*9590*/  LDSM.16.MT88.4 R20, [R225+0x1b800] ;  /* 0x01b80000e114783b */ /* 0x000eee0000004200 */
[C---:B--2---:R-:W-:Y:S08]  /*95a0*/  HMMA.16816.F32 R44, R4.reuse, R24, R44 ;  /* 0x00000018042c723c */ /* 0x044ff0000000182c */
[C---:B------:R-:W-:Y:S01]  /*95b0*/  HMMA.16816.F32 R48, R4.reuse, R26, R48 ;  /* 0x0000001a0430723c */ /* 0x040fe20000001830 */
[----:B------:R-:W2:Y:S07]  /*95c0*/  LDSM.16.MT88.4 R24, [R224+0x1d800] ;  /* 0x01d80000e018783b */ /* 0x000eae0000004200 */
[C---:B------:R-:W-:Y:S08]  /*95d0*/  HMMA.16816.F32 R144, R4.reuse, R12, R144 ;  /* 0x0000000c0490723c */ /* 0x040ff00000001890 */
[C---:B-1----:R-:W-:Y:S08]  /*95e0*/  HMMA.16816.F32 R60, R4.reuse, R16, R60 ;  /* 0x00000010043c723c */ /* 0x042ff0000000183c */
[C---:B------:R-:W-:Y:S01]  /*95f0*/  HMMA.16816.F32 R64, R4.reuse, R18, R64 ;  /* 0x000000120440723c */ /* 0x040fe20000001840 */
[----:B------:R-:W1:Y:S07]  /*9600*/  LDSM.16.MT88.4 R16, [R226+0x1f800] ;  /* 0x01f80000e210783b */ /* 0x000e6e0000004200 */
[C---:B------:R-:W-:Y:S01]  /*9610*/  HMMA.16816.F32 R140, R4.reuse, R14, R140 ;  /* 0x0000000e048c723c */ /* 0x040fe2000000188c */
[----:B------:R-:W4:Y:S07]  /*9620*/  LDSM.16.MT88.4 R12, [R228+0x1d800] ;  /* 0x01d80000e40c783b */ /* 0x000f2e0000004200 */
[C---:B---3--:R-:W-:Y:S08]  /*9630*/  HMMA.16816.F32 R52, R4.reuse, R20, R52 ;  /* 0x000000140434723c */ /* 0x048ff00000001834 */
[C---:B------:R-:W-:Y:S01]  /*9640*/  HMMA.16816.F32 R56, R4.reuse, R22, R56 ;  /* 0x000000160438723c */ /* 0x040fe20000001838 */
[----:B------:R-:W3:Y:S07]  /*9650*/  LDSM.16.MT88.4 R20, [R228+0x1f800] ;  /* 0x01f80000e414783b */ /* 0x000eee0000004200 */
[C---:B--2---:R-:W-:Y:S07]  /*9660*/  HMMA.16816.F32 R92, R4.reuse, R24, R92 ;  /* 0x00000018045c723c */ /* 0x044fee000000185c */
[----:B------:R-:W-:Y:S01]  /*9670*/  FADD.FTZ R24, R168, R169 ;  /* 0x000000a9a8187221 */ /* 0x000fe20000010000 */
[----:B------:R-:W-:Y:S03]  /*9680*/  HMMA.16816.F32 R136, R4, R28, R136 ;  /* 0x0000001c0488723c */ /* 0x000fe60000001888 */
[----:B------:R-:W-:-:S04]  /*9690*/  FADD.FTZ R24, R175, R24 ;  /* 0x00000018af187221 */ /* 0x000fc80000010000 */
[----:B------:R-:W-:Y:S01]  /*96a0*/  FADD.FTZ R189, R189, R24 ;  /* 0x00000018bdbd7221 */ /* 0x000fe20000010000 */
[----:B-1----:R-:W-:Y:S03]  /*96b0*/  HMMA.16816.F32 R108, R4, R16, R108 ;  /* 0x00000010046c723c */ /* 0x002fe6000000186c */
[----:B------:R-:W-:-:S04]  /*96c0*/  FADD.FTZ R190, R190, R189 ;  /* 0x000000bdbebe7221 */ /* 0x000fc80000010000 */
[----:B------:R-:W-:Y:S01]  /*96d0*/  FADD.FTZ R16, R172, R173 ;  /* 0x000000adac107221 */ /* 0x000fe20000010000 */
[C---:B------:R-:W-:Y:S01]  /*96e0*/  HMMA.16816.F32 R132, R4.reuse, R30, R132 ;  /* 0x0000001e0484723c */ /* 0x040fe20000001884 */
[----:B------:R-:W1:Y:S01]  /*96f0*/  LDSM.16.MT88.4 R28, [R226+0x1d800] ;  /* 0x01d80000e21c783b */ /* 0x000e620000004200 */
        /* <DEDUP_REMOVED lines=10> */
[----:B------:R-:W2:Y:S01]  /*97a0*/  LDSM.16.MT88.4 R32, [R225+0x1d800] ;  /* 0x01d80000e120783b */ /* 0x000ea20000004200 */
[----:B------:R-:W-:Y:S02]  /*97b0*/  FADD.FTZ R197, R197, R196 ;  /* 0x000000c4c5c57221 */ /* 0x000fe40000010000 */
[----:B------:R-:W-:Y:S02]  /*97c0*/  FADD.FTZ R188, R188, R187 ;  /* 0x000000bbbcbc7221 */ /* 0x000fe40000010000 */
[----:B------:R-:W-:-:S02]  /*97d0*/  FADD.FTZ R194, R194, R197 ;  /* 0x000000c5c2c27221 */ /* 0x000fc40000010000 */
[----:B------:R-:W-:Y:S01]  /*97e0*/  FADD.FTZ R199, R199, R188 ;  /* 0x000000bcc7c77221 */ /* 0x000fe20000010000 */
[C---:B----4-:R-:W-:Y:S01]  /*97f0*/  HMMA.16816.F32 R68, R4.reuse, R12, R68 ;  /* 0x0000000c0444723c */ /* 0x050fe20000001844 */
[----:B------:R-:W-:Y:S02]  /*9800*/  FADD.FTZ R181, R181, R194 ;  /* 0x000000c2b5b57221 */ /* 0x000fe40000010000 */
[----:B------:R-:W-:Y:S02]  /*9810*/  FADD.FTZ R202, R202, R199 ;  /* 0x000000c7caca7221 */ /* 0x000fe40000010000 */
[----:B------:R-:W-:Y:S02]  /*9820*/  FADD.FTZ R181, R180, R181 ;  /* 0x000000b5b4b57221 */ /* 0x000fe40000010000 */
[----:B------:R-:W-:Y:S01]  /*9830*/  FADD.FTZ R195, R195, R202 ;  /* 0x000000cac3c37221 */ /* 0x000fe20000010000 */
[----:B------:R-:W-:Y:S01]  /*9840*/  HMMA.16816.F32 R72, R4, R14, R72 ;  /* 0x0000000e0448723c */ /* 0x000fe20000001848 */
[----:B------:R-:W4:Y:S01]  /*9850*/  LDSM.16.MT88.4 R12, [R225+0x1f800] ;  /* 0x01f80000e10c783b */ /* 0x000f220000004200 */
[----:B------:R-:W-:-:S02]  /*9860*/  FADD.FTZ R178, R178, R181 ;  /* 0x000000b5b2b27221 */ /* 0x000fc40000010000 */
[----:B------:R-:W-:Y:S02]  /*9870*/  FADD.FTZ R204, R204, R195 ;  /* 0x000000c3cccc7221 */ /* 0x000fe40000010000 */
[----:B------:R-:W-:Y:S02]  /*9880*/  FADD.FTZ R252, R179, R178 ;  /* 0x000000b2b3fc7221 */ /* 0x000fe40000010000 */
[----:B---3--:R-:W-:Y:S01]  /*9890*/  HMMA.16816.F32 R100, R4, R20, R100 ;  /* 0x000000140464723c */ /* 0x008fe20000001864 */
[----:B------:R-:W-:-:S04]  /*98a0*/  FADD.FTZ R183, R183, R204 ;  /* 0x000000ccb7b77221 */ /* 0x000fc80000010000 */
[----:B------:R-:W-:-:S03]  /*98b0*/  FADD.FTZ R198, R198, R183 ;  /* 0x000000b7c6c67221 */ /* 0x000fc60000010000 */
[----:B------:R-:W-:Y:S01]  /*98c0*/  HMMA.16816.F32 R104, R4, R22, R104 ;  /* 0x000000160468723c */ /* 0x000fe20000001868 */
[----:B------:R-:W3:Y:S01]  /*98d0*/  LDSM.16.MT88.4 R20, [R224+0x1f800] ;  /* 0x01f80000e014783b */ /* 0x000ee20000004200 */
[----:B------:R-:W-:-:S04]  /*98e0*/  FADD.FTZ R201, R201, R198 ;  /* 0x000000c6c9c97221 */ /* 0x000fc80000010000 */
[----:B------:R-:W-:Y:S02]  /*98f0*/  FADD.FTZ R205, R184, R201 ;  /* 0x000000c9b8cd7221 */ /* 0x000fe40000010000 */
[C---:B-1----:R-:W-:Y:S03]  /*9900*/  HMMA.16816.F32 R76, R4.reuse, R28, R76 ;  /* 0x0000001c044c723c */ /* 0x042fe6000000184c */
[----:B------:R1:W-:Y:S05]  /*9910*/  STL [R1], R205 ;  /* 0x000000cd01007387 */ /* 0x0003ea0000100800 */
[C---:B------:R-:W-:Y:S08]  /*9920*/  HMMA.16816.F32 R80, R4.reuse, R30, R80 ;  /* 0x0000001e0450723c */ /* 0x040ff00000001850 */
[C---:B--2---:R-:W-:Y:S08]  /*9930*/  HMMA.16816.F32 R84, R4.reuse, R32, R84 ;  /* 0x000000200454723c */ /* 0x044ff00000001854 */
[C---:B------:R-:W-:Y:S08]  /*9940*/  HMMA.16816.F32 R88, R4.reuse, R34, R88 ;  /* 0x000000220458723c */ /* 0x040ff00000001858 */
[C---:B------:R-:W-:Y:S08]  /*9950*/  HMMA.16816.F32 R96, R4.reuse, R26, R96 ;  /* 0x0000001a0460723c */ /* 0x040ff00000001860 */
[C---:B------:R-:W-:Y:S08]  /*9960*/  HMMA.16816.F32 R112, R4.reuse, R18, R112 ;  /* 0x000000120470723c */ /* 0x040ff00000001870 */
[C---:B----4-:R-:W-:Y:S08]  /*9970*/  HMMA.16816.F32 R116, R4.reuse, R12, R116 ;  /* 0x0000000c0474723c */ /* 0x050ff00000001874 */
[C---:B------:R-:W-:Y:S08]  /*9980*/  HMMA.16816.F32 R120, R4.reuse, R14, R120 ;  /* 0x0000000e0478723c */ /* 0x040ff00000001878 */
[C---:B---3--:R-:W-:Y:S08]  /*9990*/  HMMA.16816.F32 R124, R4.reuse, R20, R124 ;  /* 0x00000014047c723c */ /* 0x048ff0000000187c */
[----:B------:R-:W-:Y:S01]  /*99a0*/  HMMA.16816.F32 R128, R4, R22, R128 ;  /* 0x000000160480723c */ /* 0x000fe20000001880 */
[----:B------:R-:W-:Y:S11]  /*99b0*/  @!P0 BRA `(.L_x_936) ;  /* 0x00003e5000008947 */ /* 0x000ff60003800000 */
[----:B-1----:R-:W-:Y:S01]  /*99c0*/  UIADD3 UR26, UR9, -0x3, URZ ;  /* 0xfffffffd091a7890 */ /* 0x002fe2000fffe03f */
        /* <DEDUP_REMOVED lines=75> */
[----:B------:R-:W2:Y:S04]  /*9e80*/  LDSM.16.M88.4 R164, [R233+0x11000] ;  /* 0x01100000e9a4783b */ /* 0x000ea80000000200 */
[----:B-1----:R-:W1:Y:S04]  /*9e90*/  LDSM.16.M88.4 R12, [R233+0x11800] ;  /* 0x01180000e90c783b */ /* 0x002e680000000200 */
[----:B------:R-:W-:Y:S04]  /*9ea0*/  LDSM.16.M88.4 R28, [R232] ;  /* 0x00000000e81c783b */ /* 0x000fe80000000200 */
[----:B----4-:R-:W4:Y:S04]  /*9eb0*/  LDSM.16.M88.4 R4, [R231] ;  /* 0x00000000e704783b */ /* 0x010f280000000200 */
[----:B------:R-:W1:Y:S04]  /*9ec0*/  LDSM.16.M88.4 R192, [R223] ;  /* 0x00000000dfc0783b */ /* 0x000e680000000200 */
[----:B------:R-:W1:Y:S04]  /*9ed0*/  LDSM.16.M88.4 R184, [R222] ;  /* 0x00000000deb8783b */ /* 0x000e680000000200 */
[----:B------:R-:W1:Y:S04]  /*9ee0*/  LDSM.16.M88.4 R180, [R221] ;  /* 0x00000000ddb4783b */ /* 0x000e680000000200 */
[----:B-----5:R-:W-:Y:S01]  /*9ef0*/  LDSM.16.M88.4 R24, [R227+0x10000] ;  /* 0x01000000e318783b */ /* 0x020fe20000000200 */
[C---:B---3--:R-:W-:Y:S03]  /*9f00*/  HMMA.16816.F32 R20, R188.reuse, R16, RZ ;  /* 0x00000010bc14723c */ /* 0x048fe600000018ff */
[----:B------:R-:W-:Y:S04]  /*9f10*/  LDSM.16.M88.4 R196, [R227+0x11000] ;  /* 0x01100000e3c4783b */ /* 0x000fe80000000200 */
[----:B------:R-:W0:Y:S01]  /*9f20*/  LDGDEPBAR ;  /* 0x00000000000079af */ /* 0x000e220000000000 */
[C---:B------:R-:W-:Y:S08]  /*9f30*/  HMMA.16816.F32 R16, R188.reuse, R18, RZ ;  /* 0x00000012bc10723c */ /* 0x040ff000000018ff */
[C---:B--2---:R-:W-:Y:S08]  /*9f40*/  HMMA.16816.F32 R176, R188.reuse, R172, RZ ;  /* 0x000000acbcb0723c */ /* 0x044ff000000018ff */
[C---:B------:R-:W-:Y:S08]  /*9f50*/  HMMA.16816.F32 R172, R188.reuse, R174, RZ ;  /* 0x000000aebcac723c */ /* 0x040ff000000018ff */
[C---:B------:R-:W-:Y:S08]  /*9f60*/  HMMA.16816.F32 R168, R188.reuse, R164, RZ ;  /* 0x000000a4bca8723c */ /* 0x040ff000000018ff */
[C---:B------:R-:W-:Y:S08]  /*9f70*/  HMMA.16816.F32 R164, R188.reuse, R166, RZ ;  /* 0x000000a6bca4723c */ /* 0x040ff000000018ff */
[C---:B-1----:R-:W-:Y:S08]  /*9f80*/  HMMA.16816.F32 R32, R188.reuse, R12, RZ ;  /* 0x0000000cbc20723c */ /* 0x042ff000000018ff */
        /* <DEDUP_REMOVED lines=13> */
[----:B------:R-:W-:Y:S04]  /*a060*/  LDSM.16.M88.4 R180, [R220+0x800] ;  /* 0x00080000dcb4783b */ /* 0x000fe80000000200 */
[----:B------:R-:W-:Y:S03]  /*a070*/  LDSM.16.M88.4 R28, [R220+0x1000] ;  /* 0x00100000dc1c783b */ /* 0x000fe60000000200 */
[C---:B-1----:R-:W-:Y:S08]  /*a080*/  HMMA.16816.F32 R176, R4.reuse, R12, R176 ;  /* 0x0000000c04b0723c */ /* 0x042ff000000018b0 */
[C---:B------:R-:W-:Y:S01]  /*a090*/  HMMA.16816.F32 R172, R4.reuse, R14, R172 ;  /* 0x0000000e04ac723c */ /* 0x040fe200000018ac */
[----:B------:R-:W1:Y:S07]  /*a0a0*/  LDSM.16.M88.4 R12, [R229] ;  /* 0x00000000e50c783b */ /* 0x000e6e0000000200 */
[C---:B------:R-:W-:Y:S08]  /*a0b0*/  HMMA.16816.F32 R20, R4.reuse, R24, R20 ;  /* 0x000000180414723c */ /* 0x040ff00000001814 */
[C---:B------:R-:W-:Y:S01]  /*a0c0*/  HMMA.16816.F32 R16, R4.reuse, R26, R16 ;  /* 0x0000001a0410723c */ /* 0x040fe20000001810 */
[----:B------:R-:W3:Y:S07]  /*a0d0*/  LDSM.16.M88.4 R24, [R220+0x1800] ;  /* 0x00180000dc18783b */ /* 0x000eee0000000200 */
[C---:B------:R-:W-:Y:S08]  /*a0e0*/  HMMA.16816.F32 R168, R4.reuse, R196, R168 ;  /* 0x000000c404a8723c */ /* 0x040ff000000018a8 */
[C---:B------:R-:W-:Y:S01]  /*a0f0*/  HMMA.16816.F32 R164, R4.reuse, R198, R164 ;  /* 0x000000c604a4723c */ /* 0x040fe200000018a4 */
[----:B------:R-:W-:Y:S07]  /*a100*/  LDSM.16.M88.4 R196, [R233+0x12000] ;  /* 0x01200000e9c4783b */ /* 0x000fee0000000200 */
[C---:B--2---:R-:W-:Y:S08]  /*a110*/  HMMA.16816.F32 R32, R4.reuse, R192, R32 ;  /* 0x000000c00420723c */ /* 0x044ff00000001820 */
[----:B------:R-:W-:Y:S01]  /*a120*/  HMMA.16816.F32 R188, R4, R194, R188 ;  /* 0x000000c204bc723c */ /* 0x000fe200000018bc */
[----:B------:R-:W2:Y:S04]  /*a130*/  LDSM.16.M88.4 R4, [R234+0x4000] ;  /* 0x00400000ea04783b */ /* 0x000ea80000000200 */
[----:B------:R-:W-:Y:S03]  /*a140*/  LDSM.16.M88.4 R192, [R218] ;  /* 0x00000000dac0783b */ /* 0x000fe60000000200 */
        /* <DEDUP_REMOVED lines=11> */
[----:B------:R-:W-:Y:S04]  /*a200*/  LDSM.16.M88.4 R12, [R232+0x4000] ;  /* 0x00400000e80c783b */ /* 0x000fe80000000200 */
[----:B------:R-:W3:Y:S03]  /*a210*/  LDSM.16.M88.4 R24, [R219] ;  /* 0x00000000db18783b */ /* 0x000ee60000000200 */
[C---:B--2---:R-:W-:Y:S08]  /*a220*/  HMMA.16816.F32 R20, R4.reuse, R196, R20 ;  /* 0x000000c40414723c */ /* 0x044ff00000001814 */
[C---:B------:R-:W-:Y:S01]  /*a230*/  HMMA.16816.F32 R16, R4.reuse, R198, R16 ;  /* 0x000000c60410723c */ /* 0x040fe20000001810 */
[----:B------:R-:W-:Y:S07]  /*a240*/  LDSM.16.M88.4 R196, [R227+0x13000] ;  /* 0x01300000e3c4783b */ /* 0x000fee0000000200 */
[C---:B-1----:R-:W-:Y:S08]  /*a250*/  HMMA.16816.F32 R176, R4.reuse, R184, R176 ;  /* 0x000000b804b0723c */ /* 0x042ff000000018b0 */
[C---:B------:R-:W-:Y:S01]  /*a260*/  HMMA.16816.F32 R172, R4.reuse, R186, R172 ;  /* 0x000000ba04ac723c */ /* 0x040fe200000018ac */
[----:B------:R-:W-:Y:S07]  /*a270*/  LDSM.16.M88.4 R184, [R230+0x4000] ;  /* 0x00400000e6b8783b */ /* 0x000fee0000000200 */
[C---:B----4-:R-:W-:Y:S08]  /*a280*/  HMMA.16816.F32 R168, R4.reuse, R180, R168 ;  /* 0x000000b404a8723c */ /* 0x050ff000000018a8 */
[C---:B------:R-:W-:Y:S01]  /*a290*/  HMMA.16816.F32 R164, R4.reuse, R182, R164 ;  /* 0x000000b604a4723c */ /* 0x040fe200000018a4 */
[----:B------:R-:W1:Y:S07]  /*a2a0*/  LDSM.16.M88.4 R180, [R217] ;  /* 0x00000000d9b4783b */ /* 0x000e6e0000000200 */
[C---:B-----5:R-:W-:Y:S08]  /*a2b0*/  HMMA.16816.F32 R32, R4.reuse, R28, R32 ;  /* 0x0000001c0420723c */ /* 0x060ff00000001820 */
[----:B------:R-:W-:Y:S01]  /*a2c0*/  HMMA.16816.F32 R188, R4, R30, R188 ;  /* 0x0000001e04bc723c */ /* 0x000fe200000018bc */
[----:B------:R-:W2:Y:S04]  /*a2d0*/  LDSM.16.M88.4 R28, [R216] ;  /* 0x00000000d81c783b */ /* 0x000ea80000000200 */
[----:B------:R-:W4:Y:S03]  /*a2e0*/  LDSM.16.M88.4 R4, [R227+0x12000] ;  /* 0x01200000e304783b */ /* 0x000f260000000200 */
        /* <DEDUP_REMOVED lines=11> */
[----:B------:R-:W-:Y:S04]  /*a3a0*/  LDSM.16.M88.4 R12, [R229+0x4000] ;  /* 0x00400000e50c783b */ /* 0x000fe80000000200 */
[----:B------:R-:W-:Y:S03]  /*a3b0*/  LDSM.16.M88.4 R28, [R220+0x3000] ;  /* 0x00300000dc1c783b */ /* 0x000fe60000000200 */
[C---:B----4-:R-:W-:Y:S08]  /*a3c0*/  HMMA.16816.F32 R20, R184.reuse, R4, R20 ;  /* 0x00000004b814723c */ /* 0x050ff00000001814 */
[C---:B------:R-:W-:Y:S01]  /*a3d0*/  HMMA.16816.F32 R16, R184.reuse, R6, R16 ;  /* 0x00000006b810723c */ /* 0x040fe20000001810 */
[----:B------:R-:W1:Y:S07]  /*a3e0*/  LDSM.16.M88.4 R4, [R220+0x2000] ;  /* 0x00200000dc04783b */ /* 0x000e6e0000000200 */
[C---:B---3--:R-:W-:Y:S08]  /*a3f0*/  HMMA.16816.F32 R176, R184.reuse, R24, R176 ;  /* 0x00000018b8b0723c */ /* 0x048ff000000018b0 */
[C---:B------:R-:W-:Y:S01]  /*a400*/  HMMA.16816.F32 R172, R184.reuse, R26, R172 ;  /* 0x0000001ab8ac723c */ /* 0x040fe200000018ac */
[----:B------:R-:W2:Y:S07]  /*a410*/  LDSM.16.M88.4 R24, [R220+0x3800] ;  /* 0x00380000dc18783b */ /* 0x000eae0000000200 */
[C---:B------:R-:W-:Y:S08]  /*a420*/  HMMA.16816.F32 R168, R184.reuse, R196, R168 ;  /* 0x000000c4b8a8723c */ /* 0x040ff000000018a8 */
[C---:B------:R-:W-:Y:S01]  /*a430*/  HMMA.16816.F32 R164, R184.reuse, R198, R164 ;  /* 0x000000c6b8a4723c */ /* 0x040fe200000018a4 */
[----:B------:R-:W-:Y:S07]  /*a440*/  LDSM.16.M88.4 R196, [R227+0x15000] ;  /* 0x01500000e3c4783b */ /* 0x000fee0000000200 */
[C---:B-----5:R-:W-:Y:S08]  /*a450*/  HMMA.16816.F32 R32, R184.reuse, R192, R32 ;  /* 0x000000c0b820723c */ /* 0x060ff00000001820 */
        /* <DEDUP_REMOVED lines=9> */
[C---:B------:R-:W-:Y:S08]  /*a4f0*/  HMMA.16816.F32 R168, R12.reuse, R28, R168 ;  /* 0x0000001c0ca8723c */ /* 0x040ff000000018a8 */
[C---:B------:R-:W-:Y:S01]  /*a500*/  HMMA.16816.F32 R164, R12.reuse, R30, R164 ;  /* 0x0000001e0ca4723c */ /* 0x040fe200000018a4 */
[----:B------:R-:W4:Y:S07]  /*a510*/  LDSM.16.M88.4 R28, [R233+0x15800] ;  /* 0x01580000e91c783b */ /* 0x000f2e0000000200 */
[C---:B--2---:R-:W-:Y:S08]  /*a520*/  HMMA.16816.F32 R32, R12.reuse, R24, R32 ;  /* 0x000000180c20723c */ /* 0x044ff00000001820 */
[----:B------:R-:W-:Y:S01]  /*a530*/  HMMA.16816.F32 R188, R12, R26, R188 ;  /* 0x0000001a0cbc723c */ /* 0x000fe200000018bc */
[----:B------:R-:W-:Y:S04]  /*a540*/  LDSM.16.M88.4 R24, [R232+0x8000] ;  /* 0x00800000e818783b */ /* 0x000fe80000000200 */
[----:B------:R-:W2:Y:S03]  /*a550*/  LDSM.16.M88.4 R12, [R215] ;  /* 0x00000000d70c783b */ /* 0x000ea60000000200 */
[C---:B-1----:R-:W-:Y:S08]  /*a560*/  HMMA.16816.F32 R20, R4.reuse, R192, R20 ;  /* 0x000000c00414723c */ /* 0x042ff00000001814 */
[C---:B------:R-:W-:Y:S01]  /*a570*/  HMMA.16816.F32 R16, R4.reuse, R194, R16 ;  /* 0x000000c20410723c */ /* 0x040fe20000001810 */
[----:B------:R-:W1:Y:S07]  /*a580*/  LDSM.16.M88.4 R192, [R214] ;  /* 0x00000000d6c0783b */ /* 0x000e6e0000000200 */
[C---:B------:R-:W-:Y:S08]  /*a590*/  HMMA.16816.F32 R176, R4.reuse, R184, R176 ;  /* 0x000000b804b0723c */ /* 0x040ff000000018b0 */
[C---:B------:R-:W-:Y:S01]  /*a5a0*/  HMMA.16816.F32 R172, R4.reuse, R186, R172 ;  /* 0x000000ba04ac723c */ /* 0x040fe200000018ac */
[----:B------:R-:W5:Y:S07]  /*a5b0*/  LDSM.16.M88.4 R184, [R213] ;  /* 0x00000000d5b8783b */ /* 0x000f6e0000000200 */
[C---:B---3--:R-:W-:Y:S08]  /*a5c0*/  HMMA.16816.F32 R168, R4.reuse, R180, R168 ;  /* 0x000000b404a8723c */ /* 0x048ff000000018a8 */
[C---:B------:R-:W-:Y:S01]  /*a5d0*/  HMMA.16816.F32 R164, R4.reuse, R182, R164 ;  /* 0x000000b604a4723c */ /* 0x040fe200000018a4 */
[----:B------:R-:W3:Y:S07]  /*a5e0*/  LDSM.16.M88.4 R180, [R212] ;  /* 0x00000000d4b4783b */ /* 0x000eee0000000200 */
        /* <DEDUP_REMOVED lines=10> */
[C---:B-----5:R-:W-:Y:S08]  /*a690*/  HMMA.16816.F32 R168, R24.reuse, R184, R168 ;  /* 0x000000b818a8723c */ /* 0x060ff000000018a8 */
        /* <DEDUP_REMOVED lines=12> */
[C---:B-1----:R-:W-:Y:S08]  /*a760*/  HMMA.16816.F32 R32, R28.reuse, R192, R32 ;  /* 0x000000c01c20723c */ /* 0x042ff00000001820 */
[C---:B------:R-:W-:Y:S01]  /*a770*/  HMMA.16816.F32 R188, R28.reuse, R194, R188 ;  /* 0x000000c21cbc723c */ /* 0x040fe200000018bc */
[----:B------:R-:W-:Y:S07]  /*a780*/  LDSM.16.M88.4 R192, [R234+0xc000] ;  /* 0x00c00000eac0783b */ /* 0x000fee0000000200 */
[C---:B------:R-:W-:Y:S08]  /*a790*/  HMMA.16816.F32 R168, R28.reuse, R196, R168 ;  /* 0x000000c41ca8723c */ /* 0x040ff000000018a8 */
        /* <DEDUP_REMOVED lines=14> */
[----:B------:R-:W4:Y:S04]  /*a880*/  LDSM.16.M88.4 R4, [R211] ;  /* 0x00000000d304783b */ /* 0x000f280000000200 */
[----:B------:R-:W5:Y:S03]  /*a890*/  LDSM.16.M88.4 R180, [R210] ;  /* 0x00000000d2b4783b */ /* 0x000f660000000200 */
[C---:B-1----:R-:W-:Y:S08]  /*a8a0*/  HMMA.16816.F32 R16, R192.reuse, R30, R16 ;  /* 0x0000001ec010723c */ /* 0x042ff00000001810 */
[C---:B------:R-:W-:Y:S01]  /*a8b0*/  HMMA.16816.F32 R20, R192.reuse, R28, R20 ;  /* 0x0000001cc014723c */ /* 0x040fe20000001814 */
[----:B------:R-:W-:Y:S07]  /*a8c0*/  LDSM.16.M88.4 R28, [R230+0xc000] ;  /* 0x00c00000e61c783b */ /* 0x000fee0000000200 */
[C---:B---3--:R-:W-:Y:S08]  /*a8d0*/  HMMA.16816.F32 R176, R192.reuse, R24, R176 ;  /* 0x00000018c0b0723c */ /* 0x048ff000000018b0 */
[C---:B------:R-:W-:Y:S01]  /*a8e0*/  HMMA.16816.F32 R172, R192.reuse, R26, R172 ;  /* 0x0000001ac0ac723c */ /* 0x040fe200000018ac */
[----:B------:R-:W1:Y:S07]  /*a8f0*/  LDSM.16.M88.4 R24, [R227+0x16000] ;  /* 0x01600000e318783b */ /* 0x000e6e0000000200 */
[C---:B--2---:R-:W-:Y:S08]  /*a900*/  HMMA.16816.F32 R168, R192.reuse, R12, R168 ;  /* 0x0000000cc0a8723c */ /* 0x044ff000000018a8 */
[C---:B------:R-:W-:Y:S01]  /*a910*/  HMMA.16816.F32 R164, R192.reuse, R14, R164 ;  /* 0x0000000ec0a4723c */ /* 0x040fe200000018a4 */
[----:B------:R-:W-:Y:S07]  /*a920*/  LDSM.16.M88.4 R12, [R229+0xc000] ;  /* 0x00c00000e50c783b */ /* 0x000fee0000000200 */
[C---:B------:R-:W-:Y:S08]  /*a930*/  HMMA.16816.F32 R32, R192.reuse, R196, R32 ;  /* 0x000000c4c020723c */ /* 0x040ff00000001820 */
[----:B------:R-:W-:Y:S01]  /*a940*/  HMMA.16816.F32 R192, R192, R198, R188 ;  /* 0x000000c6c0c0723c */ /* 0x000fe200000018bc */
[----:B------:R-:W2:Y:S07]  /*a950*/  LDSM.16.M88.4 R188, [R227+0x16800] ;  /* 0x01680000e3bc783b */ /* 0x000eae0000000200 */
[C---:B----4-:R-:W-:Y:S08]  /*a960*/  HMMA.16816.F32 R16, R184.reuse, R6, R16 ;  /* 0x00000006b810723c */ /* 0x050ff00000001810 */
[C---:B------:R-:W-:Y:S01]  /*a970*/  HMMA.16816.F32 R20, R184.reuse, R4, R20 ;  /* 0x00000004b814723c */ /* 0x040fe20000001814 */
[----:B------:R-:W3:Y:S07]  /*a980*/  LDSM.16.M88.4 R4, [R220+0x6000] ;  /* 0x00600000dc04783b */ /* 0x000eee0000000200 */
[C---:B-----5:R-:W-:Y:S08]  /*a990*/  HMMA.16816.F32 R176, R184.reuse, R180, R176 ;  /* 0x000000b4b8b0723c */ /* 0x060ff000000018b0 */
[----:B------:R-:W-:Y:S01]  /*a9a0*/  HMMA.16816.F32 R180, R184, R182, R172 ;  /* 0x000000b6b8b4723c */ /* 0x000fe200000018ac */
[----:B------:R-:W4:Y:S07]  /*a9b0*/  LDSM.16.M88.4 R172, [R220+0x6800] ;  /* 0x00680000dcac783b */ /* 0x000f2e0000000200 */
[C---:B-1----:R-:W-:Y:S08]  /*a9c0*/  HMMA.16816.F32 R16, R28.reuse, R26, R16 ;  /* 0x0000001a1c10723c */ /* 0x042ff00000001810 */
[C---:B------:R-:W-:Y:S01]  /*a9d0*/  HMMA.16816.F32 R20, R28.reuse, R24, R20 ;  /* 0x000000181c14723c */ /* 0x040fe20000001814 */
[----:B------:R-:W1:Y:S07]  /*a9e0*/  LDSM.16.M88.4 R24, [R209] ;  /* 0x00000000d118783b */ /* 0x000e6e0000000200 */
[C---:B--2---:R-:W-:Y:S08]  /*a9f0*/  HMMA.16816.F32 R176, R28.reuse, R188, R176 ;  /* 0x000000bc1cb0723c */ /* 0x044ff000000018b0 */
[----:B------:R-:W-:Y:S08]  /*aa00*/  HMMA.16816.F32 R180, R28, R190, R180 ;  /* 0x000000be1cb4723c */ /* 0x000ff000000018b4 */
[C---:B---3--:R-:W-:Y:S08]  /*aa10*/  HMMA.16816.F32 R16, R12.reuse, R6, R16 ;  /* 0x000000060c10723c */ /* 0x048ff00000001810 */
[C---:B------:R-:W-:Y:S01]  /*aa20*/  HMMA.16816.F32 R20, R12.reuse, R4, R20 ;  /* 0x000000040c14723c */ /* 0x040fe20000001814 */
[----:B------:R-:W2:Y:S07]  /*aa30*/  LDSM.16.M88.4 R4, [R227+0x17000] ;  /* 0x01700000e304783b */ /* 0x000eae0000000200 */
[C---:B----4-:R-:W-:Y:S08]  /*aa40*/  HMMA.16816.F32 R176, R12.reuse, R172, R176 ;  /* 0x000000ac0cb0723c */ /* 0x050ff000000018b0 */
[----:B------:R-:W-:Y:S01]  /*aa50*/  HMMA.16816.F32 R180, R12, R174, R180 ;  /* 0x000000ae0cb4723c */ /* 0x000fe200000018b4 */
[----:B------:R-:W3:Y:S01]  /*aa60*/  LDSM.16.M88.4 R172, [R208] ;  /* 0x00000000d0ac783b */ /* 0x000ee20000000200 */
[----:B------:R-:W-:-:S02]  /*aa70*/  FMUL.FTZ R16, R16, c[0x0][0x2ec] ;  /* 0x0000bb0010107a20 */ /* 0x000fc40000410000 */
[----:B------:R-:W-:Y:S02]  /*aa80*/  FMUL.FTZ R17, R17, c[0x0][0x2ec] ;  /* 0x0000bb0011117a20 */ /* 0x000fe40000410000 */
[----:B------:R-:W-:Y:S01]  /*aa90*/  FMUL.FTZ R18, R18, c[0x0][0x2ec] ;  /* 0x0000bb0012127a20 */ /* 0x000fe20000410000 */
[----:B------:R-:W-:Y:S01]  /*aaa0*/  MUFU.TANH R190, R16 ;  /* 0x0000001000be7308 */ /* 0x000fe20000002400 */
[C---:B-1----:R-:W-:Y:S01]  /*aab0*/  HMMA.16816.F32 R164, R184.reuse, R26, R164 ;  /* 0x0000001ab8a4723c */ /* 0x042fe200000018a4 */
[----:B------:R-:W-:Y:S02]  /*aac0*/  FMUL.FTZ R19, R19, c[0x0][0x2ec] ;  /* 0x0000bb0013137a20 */ /* 0x000fe40000410000 */
[----:B------:R-:W-:Y:S02]  /*aad0*/  FMUL.FTZ R3, R20, c[0x0][0x2ec] ;  /* 0x0000bb0014037a20 */ /* 0x000fe40000410000 */
[----:B------:R-:W-:Y:S02]  /*aae0*/  FMUL.FTZ R189, R21, c[0x0][0x2ec] ;  /* 0x0000bb0015bd7a20 */ /* 0x000fe40000410000 */
[----:B------:R-:W-:Y:S01]  /*aaf0*/  FMUL.FTZ R188, R22, c[0x0][0x2ec] ;  /* 0x0000bb0016bc7a20 */ /* 0x000fe20000410000 */
[----:B------:R-:W-:Y:S01]  /*ab00*/  HMMA.16816.F32 R168, R184, R24, R168 ;  /* 0x00000018b8a8723c */ /* 0x000fe200000018a8 */
[----:B------:R-:W-:Y:S01]  /*ab10*/  MUFU.TANH R25, R17 ;  /* 0x0000001100197308 */ /* 0x000fe20000002400 */
[----:B------:R-:W-:-:S02]  /*ab20*/  FMUL.FTZ R27, R176, c[0x0][0x2ec] ;  /* 0x0000bb00b01b7a20 */ /* 0x000fc40000410000 */
[----:B------:R-:W-:Y:S02]  /*ab30*/  FMUL.FTZ R176, R178, c[0x0][0x2ec] ;  /* 0x0000bb00b2b07a20 */ /* 0x000fe40000410000 */
[----:B------:R-:W1:Y:S01]  /*ab40*/  S2R R178, SR_TID.X ;  /* 0x0000000000b27919 */ /* 0x000e620000002100 */
[----:B------:R-:W-:Y:S02]  /*ab50*/  FMUL.FTZ R24, R23, c[0x0][0x2ec] ;  /* 0x0000bb0017187a20 */ /* 0x000fe40000410000 */
[----:B------:R-:W-:Y:S01]  /*ab60*/  MUFU.TANH R191, R18 ;  /* 0x0000001200bf7308 */ /* 0x000fe20000002400 */
[----:B------:R-:W4:Y:S01]  /*ab70*/  LDSM.16.M88.4 R20, [R220+0x7000] ;  /* 0x00700000dc14783b */ /* 0x000f220000000200 */
[----:B------:R-:W-:Y:S02]  /*ab80*/  FMUL.FTZ R26, R177, c[0x0][0x2ec] ;  /* 0x0000bb00b11a7a20 */ /* 0x000fe40000410000 */
[----:B------:R-:W-:Y:S02]  /*ab90*/  FMUL.FTZ R179, R179, c[0x0][0x2ec] ;  /* 0x0000bb00b3b37a20 */ /* 0x000fe40000410000 */
[----:B------:R-:W-:Y:S01]  /*aba0*/  FMUL.FTZ R177, R180, c[0x0][0x2ec] ;  /* 0x0000bb00b4b17a20 */ /* 0x000fe20000410000 */
[C---:B--2---:R-:W-:Y:S01]  /*abb0*/  HMMA.16816.F32 R164, R28.reuse, R6, R164 ;  /* 0x000000061ca4723c */ /* 0x044fe200000018a4 */
[----:B------:R2:W-:Y:S07]  /*abc0*/  MUFU.TANH R196, R19 ;  /* 0x0000001300c47308 */ /* 0x0005ee0000002400 */
[----:B------:R-:W-:Y:S01]  /*abd0*/  HMMA.16816.F32 R168, R28, R4, R168 ;  /* 0x000000041ca8723c */ /* 0x000fe200000018a8 */
[----:B------:R-:W-:Y:S01]  /*abe0*/  LDSM.16.M88.4 R4, [R220+0x7800] ;  /* 0x00780000dc04783b */ /* 0x000fe20000000200 */
[----:B------:R-:W5:Y:S06]  /*abf0*/  MUFU.TANH R189, R189 ;  /* 0x000000bd00bd7308 */ /* 0x000f6c0000002400 */
[----:B---3--:R-:W-:Y:S01]  /*ac00*/  HMMA.16816.F32 R32, R184, R172, R32 ;  /* 0x000000acb820723c */ /* 0x008fe20000001820 */
[----:B--2---:R-:W2:Y:S01]  /*ac10*/  LDSM.16.M88.4 R16, [R227+0x17800] ;  /* 0x01780000e310783b */ /* 0x004ea20000000200 */
[----:B------:R-:W3:Y:S01]  /*ac20*/  MUFU.TANH R24, R24 ;  /* 0x0000001800187308 */ /* 0x000ee20000002400 */
[----:B------:R-:W-:-:S04]  /*ac30*/  DEPBAR.LE SB0, 0x0 ;  /* 0x000080000000791a */ /* 0x000fc80000000000 */
[----:B------:R-:W-:Y:S01]  /*ac40*/  FMUL.FTZ R172, R182, c[0x0][0x2ec] ;  /* 0x0000bb00b6ac7a20 */ /* 0x000fe20000410000 */
[----:B------:R-:W-:Y:S01]  /*ac50*/  HMMA.16816.F32 R192, R184, R174, R192 ;  /* 0x000000aeb8c0723c */ /* 0x000fe200000018c0 */
[----:B------:R-:W-:Y:S01]  /*ac60*/  FMUL.FTZ R173, R183, c[0x0][0x2ec] ;  /* 0x0000bb00b7ad7a20 */ /* 0x000fe20000410000 */
[----:B------:R-:W2:Y:S06]  /*ac70*/  MUFU.TANH R27, R27 ;  /* 0x0000001b001b7308 */ /* 0x000eac0000002400 */
[C---:B----4-:R-:W-:Y:S02]  /*ac80*/  HMMA.16816.F32 R164, R12.reuse, R22, R164 ;  /* 0x000000160ca4723c */ /* 0x050fe400000018a4 */
[----:B------:R-:W4:Y:S05]  /*ac90*/  MUFU.TANH R176, R176 ;  /* 0x000000b000b07308 */ /* 0x000f2a0000002400 */
[----:B-1----:R-:W-:Y:S01]  /*aca0*/  IMAD.SHL.U32 R22, R178, 0x2, RZ ;  /* 0x00000002b2167824 */ /* 0x002fe200078e00ff */
[----:B------:R-:W-:Y:S01]  /*acb0*/  HMMA.16816.F32 R168, R12, R20, R168 ;  /* 0x000000140ca8723c */ /* 0x000fe200000018a8 */
[----:B------:R-:W-:Y:S01]  /*acc0*/  IMAD.U32 R23, RZ, RZ, UR26 ;  /* 0x0000001aff177e24 */ /* 0x000fe2000f8e00ff */
[----:B------:R-:W1:Y:S02]  /*acd0*/  MUFU.TANH R26, R26 ;  /* 0x0000001a001a7308 */ /* 0x000e640000002400 */
[----:B------:R-:W-:-:S03]  /*ace0*/  LOP3.LUT R22, R22, 0x6, RZ, 0xc0, !PT ;  /* 0x0000000616167812 */ /* 0x000fc600078ec0ff */
[----:B------:R-:W-:Y:S02]  /*acf0*/  FMUL.FTZ R21, R181, c[0x0][0x2ec] ;  /* 0x0000bb00b5157a20 */ /* 0x000fe40000410000 */
[----:B------:R-:W-:Y:S01]  /*ad00*/  IMAD R23, R23, 0x40, R22 ;  /* 0x0000004017177824 */ /* 0x000fe200078e0216 */
[----:B------:R-:W1:Y:S01]  /*ad10*/  MUFU.TANH R20, R179 ;  /* 0x000000b300147308 */ /* 0x000e620000002400 */
[----:B--2---:R-:W-:Y:S05]  /*ad20*/  HMMA.16816.F32 R32, R28, R16, R32 ;  /* 0x000000101c20723c */ /* 0x004fea0000001820 */
[----:B------:R-:W-:Y:S02]  /*ad30*/  FMUL.FTZ R164, R164, c[0x0][0x2ec] ;  /* 0x0000bb00a4a47a20 */ /* 0x000fe40000410000 */
[----:B------:R-:W2:Y:S01]  /*ad40*/  MUFU.TANH R177, R177 ;  /* 0x000000b100b17308 */ /* 0x000ea20000002400 */
[----:B------:R-:W-:-:S02]  /*ad50*/  FMUL.FTZ R165, R165, c[0x0][0x2ec] ;  /* 0x0000bb00a5a57a20 */ /* 0x000fc40000410000 */
[----:B------:R-:W-:Y:S01]  /*ad60*/  FMUL.FTZ R166, R166, c[0x0][0x2ec] ;  /* 0x0000bb00a6a67a20 */ /* 0x000fe20000410000 */
[----:B------:R-:W-:Y:S01]  /*ad70*/  IADD3 R17, R23, 0x1, RZ ;  /* 0x0000000117117810 */ /* 0x000fe20007ffe0ff */
[----:B------:R-:W-:Y:S01]  /*ad80*/  HMMA.16816.F32 R192, R28, R18, R192 ;  /* 0x000000121cc0723c */ /* 0x000fe200000018c0 */
[----:B------:R-:W-:Y:S02]  /*ad90*/  FMUL.FTZ R22, R170, c[0x0][0x2ec] ;  /* 0x0000bb00aa167a20 */ /* 0x000fe40000410000 */
[C---:B------:R-:W-:Y:S01]  /*ada0*/  ISETP.GE.AND P2, PT, R17.reuse, R248, PT ;  /* 0x000000f81100720c */ /* 0x040fe20003f46270 */
[----:B------:R-:W-:Y:S01]  /*adb0*/  MUFU.TANH R21, R21 ;  /* 0x0000001500157308 */ /* 0x000fe20000002400 */
[----:B------:R-:W-:Y:S01]  /*adc0*/  ISETP.GE.AND P1, PT, R17, R2, PT ;  /* 0x000000021100720c */ /* 0x000fe20003f26270 */
[----:B------:R-:W-:Y:S01]  /*add0*/  FMUL.FTZ R168, R168, c[0x0][0x2ec] ;  /* 0x0000bb00a8a87a20 */ /* 0x000fe20000410000 */
[----:B------:R-:W-:Y:S01]  /*ade0*/  IADD3 R17, R23, 0x8, RZ ;  /* 0x0000000817117810 */ /* 0x000fe20007ffe0ff */
[----:B------:R-:W-:Y:S01]  /*adf0*/  FMUL.FTZ R170, R171, c[0x0][0x2ec] ;  /* 0x0000bb00abaa7a20 */ /* 0x000fe20000410000 */
[----:B------:R-:W-:Y:S01]  /*ae00*/  IADD3 R19, R23, 0x9, RZ ;  /* 0x0000000917137810 */ /* 0x000fe20007ffe0ff */
[----:B------:R-:W-:Y:S01]  /*ae10*/  FMUL.FTZ R169, R169, c[0x0][0x2ec] ;  /* 0x0000bb00a9a97a20 */ /* 0x000fe20000410000 */
[----:B------:R-:W-:Y:S01]  /*ae20*/  ISETP.GE.AND P0, PT, R17, R248, PT ;  /* 0x000000f81100720c */ /* 0x000fe20003f06270 */
[----:B------:R-:W1:Y:S01]  /*ae30*/  MUFU.TANH R172, R172 ;  /* 0x000000ac00ac7308 */ /* 0x000e620000002400 */
[----:B-----5:R-:W-:Y:S01]  /*ae40*/  FSEL R189, R189, -INF , !P2 ;  /* 0xff800000bdbd7808 */ /* 0x020fe20005000000 */
[----:B------:R-:W-:Y:S01]  /*ae50*/  FMUL.FTZ R167, R167, c[0x0][0x2ec] ;  /* 0x0000bb00a7a77a20 */ /* 0x000fe20000410000 */
[----:B------:R-:W-:Y:S01]  /*ae60*/  ISETP.GE.AND P2, PT, R17, R2, PT ;  /* 0x000000021100720c */ /* 0x000fe20003f46270 */
[----:B------:R-:W-:Y:S01]  /*ae70*/  HMMA.16816.F32 R32, R12, R4, R32 ;  /* 0x000000040c20723c */ /* 0x000fe20000001820 */
[----:B---3--:R-:W-:-:S02]  /*ae80*/  FSEL R16, R24, -INF , !P1 ;  /* 0xff80000018107808 */ /* 0x008fc40004800000 */
[----:B------:R-:W-:Y:S01]  /*ae90*/  FSEL R17, R190, -INF , !P0 ;  /* 0xff800000be117808 */ /* 0x000fe20004000000 */
[----:B------:R-:W3:Y:S01]  /*aea0*/  MUFU.TANH R173, R173 ;  /* 0x000000ad00ad7308 */ /* 0x000ee20000002400 */
[C---:B------:R-:W-:Y:S02]  /*aeb0*/  ISETP.GE.AND P1, PT, R19.reuse, R248, PT ;  /* 0x000000f81300720c */ /* 0x040fe40003f26270 */
[----:B------:R-:W-:Y:S01]  /*aec0*/  ISETP.GE.AND P0, PT, R19, R2, PT ;  /* 0x000000021300720c */ /* 0x000fe20003f06270 */
[----:B------:R-:W-:Y:S01]  /*aed0*/  HMMA.16816.F32 R192, R12, R6, R192 ;  /* 0x000000060cc0723c */ /* 0x000fe200000018c0 */
[----:B------:R-:W-:Y:S02]  /*aee0*/  IADD3 R19, R23, 0x10, RZ ;  /* 0x0000001017137810 */ /* 0x000fe40007ffe0ff */
[----:B------:R-:W-:Y:S01]  /*aef0*/  FSEL R18, R191, -INF , !P2 ;  /* 0xff800000bf127808 */ /* 0x000fe20005000000 */
[----:B------:R-:W5:Y:S01]  /*af00*/  MUFU.TANH R203, R168 ;  /* 0x000000a800cb7308 */ /* 0x000f620000002400 */
[----:B------:R-:W-:-:S02]  /*af10*/  ISETP.GE.AND P2, PT, R19, R248, PT ;  /* 0x000000f81300720c */ /* 0x000fc40003f46270 */
[----:B------:R-:W-:Y:S02]  /*af20*/  IADD3 R29, R23, 0x11, RZ ;  /* 0x00000011171d7810 */ /* 0x000fe40007ffe0ff */
[----:B------:R-:W-:Y:S02]  /*af30*/  FSEL R5, R25, -INF , !P1 ;  /* 0xff80000019057808 */ /* 0x000fe40004800000 */
[----:B------:R-:W-:Y:S01]  /*af40*/  ISETP.GE.AND P1, PT, R19, R2, PT ;  /* 0x000000021300720c */ /* 0x000fe20003f26270 */
[----:B------:R-:W1:Y:S01]  /*af50*/  MUFU.TANH R22, R22 ;  /* 0x0000001600167308 */ /* 0x000e620000002400 */
[----:B------:R-:W-:Y:S02]  /*af60*/  FSEL R4, R196, -INF , !P0 ;  /* 0xff800000c4047808 */ /* 0x000fe40004000000 */
[----:B------:R-:W-:Y:S01]  /*af70*/  FSEL R31, R27, -INF , !P2 ;  /* 0xff8000001b1f7808 */ /* 0x000fe20005000000 */
[----:B------:R-:W-:Y:S01]  /*af80*/  FMUL.FTZ R33, R33, c[0x0][0x2ec] ;  /* 0x0000bb0021217a20 */ /* 0x000fe20000410000 */
[----:B------:R-:W-:Y:S01]  /*af90*/  ISETP.GE.AND P0, PT, R29, R248, PT ;  /* 0x000000f81d00720c */ /* 0x000fe20003f06270 */
[----:B------:R-:W-:Y:S01]  /*afa0*/  FMUL.FTZ R34, R34, c[0x0][0x2ec] ;  /* 0x0000bb0022227a20 */ /* 0x000fe20000410000 */
[----:B------:R-:W-:Y:S01]  /*afb0*/  IADD3 R27, R23, 0x18, RZ ;  /* 0x00000018171b7810 */ /* 0x000fe20007ffe0ff */
[----:B------:R2:W2:Y:S01]  /*afc0*/  MUFU.TANH R201, R169 ;  /* 0x000000a900c97308 */ /* 0x0004a20000002400 */
[----:B------:R-:W-:Y:S01]  /*afd0*/  ISETP.GE.AND P2, PT, R29, R2, PT ;  /* 0x000000021d00720c */ /* 0x000fe20003f46270 */
[----:B------:R-:W-:Y:S01]  /*afe0*/  FMUL.FTZ R32, R32, c[0x0][0x2ec] ;  /* 0x0000bb0020207a20 */ /* 0x000fe20000410000 */
[----:B------:R-:W-:Y:S01]  /*aff0*/  IADD3 R25, R23, 0x19, RZ ;  /* 0x0000001917197810 */ /* 0x000fe20007ffe0ff */
[----:B------:R-:W-:Y:S01]  /*b000*/  FMUL.FTZ R183, R193, c[0x0][0x2ec] ;  /* 0x0000bb00c1b77a20 */ /* 0x000fe20000410000 */
[----:B----4-:R-:W-:Y:S01]  /*b010*/  FSEL R30, R176, -INF , !P1 ;  /* 0xff800000b01e7808 */ /* 0x010fe20004800000 */
[----:B------:R-:W-:Y:S01]  /*b020*/  FMUL.FTZ R35, R35, c[0x0][0x2ec] ;  /* 0x0000bb0023237a20 */ /* 0x000fe20000410000 */
[----:B------:R-:W-:Y:S01]  /*b030*/  ISETP.GE.AND P1, PT, R27, R248, PT ;  /* 0x000000f81b00720c */ /* 0x000fe20003f26270 */
[----:B------:R-:W4:Y:S01]  /*b040*/  MUFU.TANH R170, R170 ;  /* 0x000000aa00aa7308 */ /* 0x000f220000002400 */
[----:B-1----:R-:W-:Y:S01]  /*b050*/  FSEL R29, R26, -INF , !P0 ;  /* 0xff8000001a1d7808 */ /* 0x002fe20004000000 */
[----:B------:R-:W-:Y:S01]  /*b060*/  FMUL.FTZ R176, R194, c[0x0][0x2ec] ;  /* 0x0000bb00c2b07a20 */ /* 0x000fe20000410000 */
[----:B------:R-:W-:Y:S01]  /*b070*/  FSEL R26, R20, -INF , !P2 ;  /* 0xff800000141a7808 */ /* 0x000fe20005000000 */
[----:B------:R-:W-:Y:S01]  /*b080*/  FMUL.FTZ R178, R195, c[0x0][0x2ec] ;  /* 0x0000bb00c3b27a20 */ /* 0x000fe20000410000 */
[----:B------:R-:W-:-:S02]  /*b090*/  ISETP.GE.AND P0, PT, R27, R2, PT ;  /* 0x000000021b00720c */ /* 0x000fc40003f06270 */
[----:B------:R-:W-:Y:S01]  /*b0a0*/  ISETP.GE.AND P2, PT, R25, R248, PT ;  /* 0x000000f81900720c */ /* 0x000fe20003f46270 */
[----:B------:R-:W1:Y:S01]  /*b0b0*/  MUFU.TANH R199, R164 ;  /* 0x000000a400c77308 */ /* 0x000e620000002400 */
[----:B------:R-:W-:Y:S01]  /*b0c0*/  IADD3 R13, R23, 0x20, RZ ;  /* 0x00000020170d7810 */ /* 0x000fe20007ffe0ff */
[----:B--2---:R-:W-:Y:S01]  /*b0d0*/  FMUL.FTZ R169, R192, c[0x0][0x2ec] ;  /* 0x0000bb00c0a97a20 */ /* 0x004fe20000410000 */
[----:B------:R-:W-:Y:S02]  /*b0e0*/  FSEL R27, R177, -INF , !P1 ;  /* 0xff800000b11b7808 */ /* 0x000fe40004800000 */
[----:B------:R-:W-:Y:S02]  /*b0f0*/  ISETP.GE.AND P1, PT, R25, R2, PT ;  /* 0x000000021900720c */ /* 0x000fe40003f26270 */
[----:B------:R-:W-:Y:S01]  /*b100*/  FSEL R28, R172, -INF , !P0 ;  /* 0xff800000ac1c7808 */ /* 0x000fe20004000000 */
[----:B------:R-:W-:Y:S01]  /*b110*/  MUFU.TANH R197, R165 ;  /* 0x000000a500c57308 */ /* 0x000fe20000002400 */
[----:B------:R-:W-:-:S02]  /*b120*/  FSEL R25, R21, -INF , !P2 ;  /* 0xff80000015197808 */ /* 0x000fc40005000000 */
[C---:B------:R-:W-:Y:S02]  /*b130*/  ISETP.GE.AND P0, PT, R13.reuse, R248, PT ;  /* 0x000000f80d00720c */ /* 0x040fe40003f06270 */
[----:B------:R-:W-:Y:S02]  /*b140*/  ISETP.GE.AND P2, PT, R13, R2, PT ;  /* 0x000000020d00720c */ /* 0x000fe40003f46270 */
[C---:B------:R-:W-:Y:S01]  /*b150*/  IADD3 R7, R23.reuse, 0x21, RZ ;  /* 0x0000002117077810 */ /* 0x040fe20007ffe0ff */
[----:B------:R-:W2:Y:S01]  /*b160*/  MUFU.TANH R19, R166 ;  /* 0x000000a600137308 */ /* 0x000ea20000002400 */
[----:B------:R-:W-:Y:S02]  /*b170*/  IADD3 R13, R23, 0x28, RZ ;  /* 0x00000028170d7810 */ /* 0x000fe40007ffe0ff */
[----:B---3--:R-:W-:Y:S02]  /*b180*/  FSEL R24, R173, -INF , !P1 ;  /* 0xff800000ad187808 */ /* 0x008fe40004800000 */
[----:B-----5:R-:W-:-:S02]  /*b190*/  FSEL R203, R203, -INF , !P0 ;  /* 0xff800000cbcb7808 */ /* 0x020fc40004000000 */
[----:B------:R-:W-:Y:S01]  /*b1a0*/  FSEL R196, R22, -INF , !P2 ;  /* 0xff80000016c47808 */ /* 0x000fe20005000000 */
[----:B------:R-:W3:Y:S01]  /*b1b0*/  MUFU.TANH R168, R167 ;  /* 0x000000a700a87308 */ /* 0x000ee20000002400 */
[C---:B------:R-:W-:Y:S02]  /*b1c0*/  ISETP.GE.AND P1, PT, R7.reuse, R248, PT ;  /* 0x000000f80700720c */ /* 0x040fe40003f26270 */
[----:B------:R-:W-:Y:S02]  /*b1d0*/  ISETP.GE.AND P0, PT, R7, R2, PT ;  /* 0x000000020700720c */ /* 0x000fe40003f06270 */
[----:B------:R-:W-:Y:S02]  /*b1e0*/  ISETP.GE.AND P2, PT, R13, R248, PT ;  /* 0x000000f80d00720c */ /* 0x000fe40003f46270 */
[----:B------:R-:W-:Y:S01]  /*b1f0*/  IADD3 R7, R23, 0x29, RZ ;  /* 0x0000002917077810 */ /* 0x000fe20007ffe0ff */
[----:B------:R-:W-:Y:S01]  /*b200*/  MUFU.TANH R171, R33 ;  /* 0x0000002100ab7308 */ /* 0x000fe20000002400 */
[----:B------:R-:W-:-:S02]  /*b210*/  FSEL R201, R201, -INF , !P1 ;  /* 0xff800000c9c97808 */ /* 0x000fc40004800000 */
[----:B----4-:R-:W-:Y:S02]  /*b220*/  FSEL R170, R170, -INF , !P0 ;  /* 0xff800000aaaa7808 */ /* 0x010fe40004000000 */
[----:B-1----:R-:W-:Y:S02]  /*b230*/  FSEL R199, R199, -INF , !P2 ;  /* 0xff800000c7c77808 */ /* 0x002fe40005000000 */
[----:B------:R-:W-:Y:S01]  /*b240*/  ISETP.GE.AND P1, PT, R13, R2, PT ;  /* 0x000000020d00720c */ /* 0x000fe20003f26270 */
[----:B------:R-:W1:Y:S01]  /*b250*/  MUFU.TANH R182, R34 ;  /* 0x0000002200b67308 */ /* 0x000e620000002400 */
[C---:B------:R-:W-:Y:S02]  /*b260*/  ISETP.GE.AND P0, PT, R7.reuse, R248, PT ;  /* 0x000000f80700720c */ /* 0x040fe40003f06270 */
[----:B------:R-:W-:Y:S02]  /*b270*/  ISETP.GE.AND P2, PT, R7, R2, PT ;  /* 0x000000020700720c */ /* 0x000fe40003f46270 */
[----:B------:R-:W-:-:S02]  /*b280*/  IADD3 R7, R23, 0x30, RZ ;  /* 0x0000003017077810 */ /* 0x000fc40007ffe0ff */
[----:B------:R-:W-:Y:S01]  /*b290*/  IADD3 R13, R23, 0x31, RZ ;  /* 0x00000031170d7810 */ /* 0x000fe20007ffe0ff */
[----:B------:R-:W4:Y:S01]  /*b2a0*/  MUFU.TANH R169, R169 ;  /* 0x000000a900a97308 */ /* 0x000f220000002400 */
[----:B--2---:R-:W-:Y:S02]  /*b2b0*/  FSEL R192, R19, -INF , !P1 ;  /* 0xff80000013c07808 */ /* 0x004fe40004800000 */
[----:B------:R-:W-:Y:S02]  /*b2c0*/  FSEL R197, R197, -INF , !P0 ;  /* 0xff800000c5c57808 */ /* 0x000fe40004000000 */
[----:B---3--:R-:W-:Y:S02]  /*b2d0*/  FSEL R168, R168, -INF , !P2 ;  /* 0xff800000a8a87808 */ /* 0x008fe40005000000 */
[C---:B------:R-:W-:Y:S01]  /*b2e0*/  ISETP.GE.AND P1, PT, R7.reuse, R248, PT ;  /* 0x000000f80700720c */ /* 0x040fe20003f26270 */
[----:B------:R-:W2:Y:S01]  /*b2f0*/  MUFU.TANH R183, R183 ;  /* 0x000000b700b77308 */ /* 0x000ea20000002400 */
[----:B------:R-:W-:-:S02]  /*b300*/  ISETP.GE.AND P0, PT, R7, R2, PT ;  /* 0x000000020700720c */ /* 0x000fc40003f06270 */
[-C--:B------:R-:W-:Y:S02]  /*b310*/  ISETP.GE.AND P2, PT, R13, R248.reuse, PT ;  /* 0x000000f80d00720c */ /* 0x080fe40003f46270 */
[----:B------:R-:W-:Y:S02]  /*b320*/  IADD3 R7, R23, 0x38, RZ ;  /* 0x0000003817077810 */ /* 0x000fe40007ffe0ff */
[----:B-1----:R-:W-:Y:S01]  /*b330*/  FSEL R182, R182, -INF , !P0 ;  /* 0xff800000b6b67808 */ /* 0x002fe20004000000 */
[----:B------:R-:W1:Y:S01]  /*b340*/  MUFU.TANH R32, R32 ;  /* 0x0000002000207308 */ /* 0x000e620000002400 */
[----:B------:R-:W-:Y:S02]  /*b350*/  FSEL R171, R171, -INF , !P2 ;  /* 0xff800000abab7808 */ /* 0x000fe40005000000 */
[C---:B------:R-:W-:Y:S02]  /*b360*/  ISETP.GE.AND P0, PT, R7.reuse, R248, PT ;  /* 0x000000f80700720c */ /* 0x040fe40003f06270 */
[----:B------:R-:W-:-:S02]  /*b370*/  ISETP.GE.AND P2, PT, R7, R2, PT ;  /* 0x000000020700720c */ /* 0x000fc40003f46270 */
[----:B------:R-:W-:Y:S01]  /*b380*/  IADD3 R7, R23, 0x39, RZ ;  /* 0x0000003917077810 */ /* 0x000fe20007ffe0ff */
[----:B------:R-:W3:Y:S01]  /*b390*/  MUFU.TANH R180, R35 ;  /* 0x0000002300b47308 */ /* 0x000ee20000002400 */
[----:B----4-:R-:W-:Y:S01]  /*b3a0*/  FSEL R169, R169, -INF , !P0 ;  /* 0xff800000a9a97808 */ /* 0x010fe20004000000 */
[----:B------:R-:W-:Y:S01]  /*b3b0*/  BAR.SYNC.DEFER_BLOCKING 0x0 ;  /* 0x0000000000007b1d */ /* 0x000fe20000010000 */
[----:B------:R-:W-:-:S04]  /*b3c0*/  ISETP.GE.AND P0, PT, R7, R248, PT ;  /* 0x000000f80700720c */ /* 0x000fc80003f06270 */
[----:B--2---:R-:W-:Y:S01]  /*b3d0*/  FSEL R183, R183, -INF , !P0 ;  /* 0xff800000b7b77808 */ /* 0x004fe20004000000 */
[----:B------:R-:W2:Y:S01]  /*b3e0*/  MUFU.TANH R3, R3 ;  /* 0x0000000300037308 */ /* 0x000ea20000002400 */
[----:B-1----:R-:W-:Y:S02]  /*b3f0*/  FSEL R185, R32, -INF , !P1 ;  /* 0xff80000020b97808 */ /* 0x002fe40004800000 */
[----:B------:R-:W-:Y:S02]  /*b400*/  PLOP3.LUT P0, PT, PT, PT, UP0, 0x80, 0x0 ;  /* 0x000000000000781c */ /* 0x000fe40003f0f008 */
[----:B------:R-:W-:-:S03]  /*b410*/  ISETP.GE.AND P1, PT, R13, R2, PT ;  /* 0x000000020d00720c */ /* 0x000fc60003f26270 */
[----:B------:R-:W1:Y:S01]  /*b420*/  MUFU.TANH R176, R176 ;  /* 0x000000b000b07308 */ /* 0x000e620000002400 */
[----:B---3--:R-:W-:Y:S02]  /*b430*/  FSEL R180, R180, -INF , !P1 ;  /* 0xff800000b4b47808 */ /* 0x008fe40004800000 */
[----:B------:R-:W-:-:S05]  /*b440*/  ISETP.GE.AND P1, PT, R23, R248, PT ;  /* 0x000000f81700720c */ /* 0x000fca0003f26270 */
[----:B------:R-:W3:Y:S01]  /*b450*/  MUFU.TANH R188, R188 ;  /* 0x000000bc00bc7308 */ /* 0x000ee20000002400 */
[----:B--2---:R-:W-:Y:S02]  /*b460*/  FSEL R3, R3, -INF , !P1 ;  /* 0xff80000003037808 */ /* 0x004fe40004800000 */
[----:B------:R-:W-:-:S05]  /*b470*/  ISETP.GE.AND P1, PT, R7, R2, PT ;  /* 0x000000020700720c */ /* 0x000fca0003f26270 */
[----:B------:R-:W2:Y:S01]  /*b480*/  MUFU.TANH R178, R178 ;  /* 0x000000b200b27308 */ /* 0x000ea20000002400 */
[----:B-1----:R-:W-:Y:S02]  /*b490*/  FSEL R176, R176, -INF , !P2 ;  /* 0xff800000b0b07808 */ /* 0x002fe40005000000 */
[----:B------:R-:W-:-:S04]  /*b4a0*/  ISETP.GE.AND P2, PT, R23, R2, PT ;  /* 0x000000021700720c */ /* 0x000fc80003f46270 */
[----:B---3--:R-:W-:Y:S02]  /*b4b0*/  FSEL R188, R188, -INF , !P2 ;  /* 0xff800000bcbc7808 */ /* 0x008fe40005000000 */
        /* <DEDUP_REMOVED lines=74> */
.L_x_942:
[----:B------:R-:W-:Y:S05]  /*b960*/  BSYNC B0 ;  /* 0x0000000000007941 */ /* 0x000fea0003800000 */
.L_x_941:
[----:B------:R-:W0:Y:S02]  /*b970*/  LDGDEPBAR ;  /* 0x00000000000079af */ /* 0x000e240000000000 */
.L_x_940:
[----:B-1----:R-:W-:Y:S01]  /*b980*/  FMNMX.FTZ R12, R200, R3, !PT ;  /* 0x00000003c80c7209 */ /* 0x002fe20007810000 */
[----:B------:R-:W-:Y:S01]  /*b990*/  LDSM.16.MT88.4 R20, [R228+0x18000] ;  /* 0x01800000e414783b */ /* 0x000fe20000004200 */
[----:B--2---:R-:W-:Y:S01]  /*b9a0*/  FMNMX.FTZ R7, R0, R188, !PT ;  /* 0x000000bc00077209 */ /* 0x004fe20007810000 */
[----:B------:R-:W-:Y:S01]  /*b9b0*/  @UP0 UIADD3 UR9, UR9, -0x4, URZ ;  /* 0xfffffffc09090890 */ /* 0x000fe2000fffe03f */
        /* <DEDUP_REMOVED lines=37> */
[----:B-1----:R-:W-:-:S03]  /*bc10*/  FMNMX.FTZ R164, R13, R164, !PT ;  /* 0x000000a40da47209 */ /* 0x002fc60007810000 */
[----:B------:R-:W-:Y:S01]  /*bc20*/  LDSM.16.MT88.4 R12, [R225+0x18000] ;  /* 0x01800000e10c783b */ /* 0x000fe20000004200 */
        /* <DEDUP_REMOVED lines=15> */
[----:B------:R-:W-:-:S02]  /*bd20*/  FMUL.FTZ R179, R5, c[0x0][0x23c] ;  /* 0x00008f0005b37a20 */ /* 0x000fc40000410000 */
[----:B------:R-:W-:Y:S01]  /*bd30*/  FADD.FTZ R7, R0, -R7 ;  /* 0x8000000700077221 */ /* 0x000fe20000010000 */
[----:B------:R-:W1:Y:S01]  /*bd40*/  MUFU.EX2 R173, R173 ;  /* 0x000000ad00ad7308 */ /* 0x000e620000000800 */
[--C-:B------:R-:W-:Y:S02]  /*bd50*/  FFMA.FTZ R166, R188, c[0x0][0x23c], -R181.reuse ;  /* 0x00008f00bca67a23 */ /* 0x100fe400000108b5 */
[--C-:B------:R-:W-:Y:S02]  /*bd60*/  FFMA.FTZ R165, R16, c[0x0][0x23c], -R181.reuse ;  /* 0x00008f0010a57a23 */ /* 0x100fe400000108b5 */
[--C-:B------:R-:W-:Y:S02]  /*bd70*/  FFMA.FTZ R2, R18, c[0x0][0x23c], -R181.reuse ;  /* 0x00008f0012027a23 */ /* 0x100fe400000108b5 */
[----:B------:R-:W-:Y:S01]  /*bd80*/  FFMA.FTZ R175, R4, c[0x0][0x23c], -R181 ;  /* 0x00008f0004af7a23 */ /* 0x000fe200000108b5 */
[----:B------:R-:W-:Y:S01]  /*bd90*/  MUFU.EX2 R172, R172 ;  /* 0x000000ac00ac7308 */ /* 0x000fe20000000800 */
[----:B------:R-:W-:Y:S01]  /*bda0*/  FMUL.FTZ R177, R7, c[0x0][0x23c] ;  /* 0x00008f0007b17a20 */ /* 0x000fe20000410000 */
[----:B------:R-:W2:Y:S01]  /*bdb0*/  LDSM.16.MT88.4 R16, [R226+0x18000] ;  /* 0x01800000e210783b */ /* 0x000ea20000004200 */
[----:B------:R-:W-:-:S02]  /*bdc0*/  FFMA.FTZ R187, R31, c[0x0][0x23c], -R184 ;  /* 0x00008f001fbb7a23 */ /* 0x000fc400000108b8 */
[--C-:B------:R-:W-:Y:S02]  /*bdd0*/  FFMA.FTZ R0, R29, c[0x0][0x23c], -R184.reuse ;  /* 0x00008f001d007a23 */ /* 0x100fe400000108b8 */
[--C-:B------:R-:W-:Y:S01]  /*bde0*/  FFMA.FTZ R186, R27, c[0x0][0x23c], -R184.reuse ;  /* 0x00008f001bba7a23 */ /* 0x100fe200000108b8 */
[----:B------:R-:W3:Y:S01]  /*bdf0*/  MUFU.EX2 R167, R167 ;  /* 0x000000a700a77308 */ /* 0x000ee20000000800 */
[----:B-1----:R-:W-:Y:S01]  /*be00*/  F2FP.PACK_AB R4, R173, R174 ;  /* 0x000000aead04723e */ /* 0x002fe200000000ff */
[----:B------:R-:W-:Y:S02]  /*be10*/  FFMA.FTZ R189, R25, c[0x0][0x23c], -R184 ;  /* 0x00008f0019bd7a23 */ /* 0x000fe400000108b8 */
[--C-:B------:R-:W-:Y:S02]  /*be20*/  FFMA.FTZ R188, R30, c[0x0][0x23c], -R181.reuse ;  /* 0x00008f001ebc7a23 */ /* 0x100fe400000108b5 */
[--C-:B------:R-:W-:Y:S02]  /*be30*/  FFMA.FTZ R191, R26, c[0x0][0x23c], -R181.reuse ;  /* 0x00008f001abf7a23 */ /* 0x100fe400000108b5 */
[----:B------:R-:W-:Y:S01]  /*be40*/  MUFU.EX2 R166, R166 ;  /* 0x000000a600a67308 */ /* 0x000fe20000000800 */
[----:B------:R-:W-:-:S02]  /*be50*/  FFMA.FTZ R190, R28, c[0x0][0x23c], -R181 ;  /* 0x00008f001cbe7a23 */ /* 0x000fc400000108b5 */
[----:B------:R-:W-:Y:S01]  /*be60*/  FFMA.FTZ R193, R24, c[0x0][0x23c], -R181 ;  /* 0x00008f0018c17a23 */ /* 0x000fe200000108b5 */
[----:B------:R-:W-:Y:S01]  /*be70*/  LDSM.16.MT88.4 R28, [R228+0x1a800] ;  /* 0x01a80000e41c783b */ /* 0x000fe20000004200 */
[--C-:B------:R-:W-:Y:S02]  /*be80*/  FFMA.FTZ R195, R201, c[0x0][0x23c], -R184.reuse ;  /* 0x00008f00c9c37a23 */ /* 0x100fe400000108b8 */
[--C-:B------:R-:W-:Y:S01]  /*be90*/  FFMA.FTZ R198, R199, c[0x0][0x23c], -R184.reuse ;  /* 0x00008f00c7c67a23 */ /* 0x100fe200000108b8 */
[----:B------:R-:W1:Y:S01]  /*bea0*/  MUFU.EX2 R165, R165 ;  /* 0x000000a500a57308 */ /* 0x000e620000000800 */
[----:B---3--:R-:W-:Y:S01]  /*beb0*/  F2FP.PACK_AB R6, R167, R172 ;  /* 0x000000aca706723e */ /* 0x008fe200000000ff */
[----:B------:R-:W-:Y:S01]  /*bec0*/  LDSM.16.MT88.4 R24, [R226+0x1a800] ;  /* 0x01a80000e218783b */ /* 0x000fe20000004200 */
[--C-:B------:R-:W-:Y:S02]  /*bed0*/  FFMA.FTZ R194, R203, c[0x0][0x23c], -R184.reuse ;  /* 0x00008f00cbc27a23 */ /* 0x100fe400000108b8 */
[----:B------:R-:W-:-:S02]  /*bee0*/  FFMA.FTZ R197, R197, c[0x0][0x23c], -R184 ;  /* 0x00008f00c5c57a23 */ /* 0x000fc400000108b8 */
[--C-:B------:R-:W-:Y:S01]  /*bef0*/  FFMA.FTZ R196, R196, c[0x0][0x23c], -R181.reuse ;  /* 0x00008f00c4c47a23 */ /* 0x100fe200000108b5 */
        /* <DEDUP_REMOVED lines=8> */
[----:B------:R-:W-:Y:S01]  /*bf80*/  LDSM.16.MT88.4 R168, [R225+0x1f000] ;  /* 0x01f00000e1a8783b */ /* 0x000fe20000004200 */
[--C-:B------:R-:W-:Y:S02]  /*bf90*/  FFMA.FTZ R182, R182, c[0x0][0x23c], -R181.reuse ;  /* 0x00008f00b6b67a23 */ /* 0x100fe400000108b5 */
[--C-:B------:R-:W-:Y:S01]  /*bfa0*/  FFMA.FTZ R203, R180, c[0x0][0x23c], -R181.reuse ;  /* 0x00008f00b4cb7a23 */ /* 0x100fe200000108b5 */
[----:B------:R-:W1:Y:S01]  /*bfb0*/  MUFU.EX2 R179, R179 ;  /* 0x000000b300b37308 */ /* 0x000e620000000800 */
[--C-:B------:R-:W-:Y:S02]  /*bfc0*/  FFMA.FTZ R176, R176, c[0x0][0x23c], -R181.reuse ;  /* 0x00008f00b0b07a23 */ /* 0x100fe400000108b5 */
[--C-:B------:R-:W-:Y:S02]  /*bfd0*/  FFMA.FTZ R185, R185, c[0x0][0x23c], -R184.reuse ;  /* 0x00008f00b9b97a23 */ /* 0x100fe400000108b8 */
[----:B------:R-:W-:Y:S02]  /*bfe0*/  FFMA.FTZ R183, R183, c[0x0][0x23c], -R184 ;  /* 0x00008f00b7b77a23 */ /* 0x000fe400000108b8 */
[----:B------:R-:W-:Y:S01]  /*bff0*/  FFMA.FTZ R181, R178, c[0x0][0x23c], -R181 ;  /* 0x00008f00b2b57a23 */ /* 0x000fe200000108b5 */
[----:B------:R-:W4:Y:S01]  /*c000*/  MUFU.EX2 R177, R177 ;  /* 0x000000b100b17308 */ /* 0x000f220000000800 */
[----:B---3--:R-:W-:Y:S01]  /*c010*/  F2FP.PACK_AB R7, R175, R2 ;  /* 0x00000002af07723e */ /* 0x008fe200000000ff */
[----:B-1----:R-:W-:-:S06]  /*c020*/  FMUL.FTZ R160, R160, R179 ;  /* 0x000000b3a0a07220 */ /* 0x002fcc0000410000 */
        /* <DEDUP_REMOVED lines=33> */
[----:B------:R-:W4:Y:S01]  /*c240*/  MUFU.EX2 R191, R191 ;  /* 0x000000bf00bf7308 */ /* 0x000f220000000800 */
        /* <DEDUP_REMOVED lines=9> */
[C---:B------:R-:W-:Y:S01]  /*c2e0*/  HMMA.16816.F32 R144, R4.reuse, R12, R144 ;  /* 0x0000000c0490723c */ /* 0x040fe20000001890 */
[----:B------:R-:W-:Y:S01]  /*c2f0*/  FMUL.FTZ R143, R143, R177 ;  /* 0x000000b18f8f7220 */ /* 0x000fe20000410000 */
[----:B------:R-:W5:Y:S01]  /*c300*/  MUFU.EX2 R193, R193 ;  /* 0x000000c100c17308 */ /* 0x000f620000000800 */
        /* <DEDUP_REMOVED lines=10> */
[----:B------:R-:W3:Y:S01]  /*c3b0*/  LDSM.16.MT88.4 R20, [R225+0x1a000] ;  /* 0x01a00000e114783b */ /* 0x000ee20000004200 */
[----:B------:R-:W-:Y:S01]  /*c3c0*/  FMUL.FTZ R43, R43, R177 ;  /* 0x000000b12b2b7220 */ /* 0x000fe20000410000 */
[----:B------:R-:W1:Y:S01]  /*c3d0*/  MUFU.EX2 R195, R195 ;  /* 0x000000c300c37308 */ /* 0x000e620000000800 */
[-C--:B------:R-:W-:Y:S02]  /*c3e0*/  FMUL.FTZ R52, R52, R179.reuse ;  /* 0x000000b334347220 */ /* 0x080fe40000410000 */
[----:B------:R-:W-:Y:S02]  /*c3f0*/  FMUL.FTZ R53, R53, R179 ;  /* 0x000000b335357220 */ /* 0x000fe40000410000 */
[----:B------:R-:W-:Y:S01]  /*c400*/  HMMA.16816.F32 R140, R4, R14, R140 ;  /* 0x0000000e048c723c */ /* 0x000fe2000000188c */
[----:B------:R-:W1:Y:S01]  /*c410*/  LDSM.16.MT88.4 R12, [R226+0x1a000] ;  /* 0x01a00000e20c783b */ /* 0x000e620000004200 */
[-C--:B------:R-:W-:Y:S01]  /*c420*/  FMUL.FTZ R54, R54, R177.reuse ;  /* 0x000000b136367220 */ /* 0x080fe20000410000 */
[----:B------:R-:W-:Y:S01]  /*c430*/  MUFU.EX2 R198, R198 ;  /* 0x000000c600c67308 */ /* 0x000fe20000000800 */
[----:B------:R-:W-:-:S02]  /*c440*/  FMUL.FTZ R55, R55, R177 ;  /* 0x000000b137377220 */ /* 0x000fc40000410000 */
[-C--:B------:R-:W-:Y:S02]  /*c450*/  FMUL.FTZ R56, R56, R179.reuse ;  /* 0x000000b338387220 */ /* 0x080fe40000410000 */
[----:B------:R-:W-:Y:S01]  /*c460*/  FMUL.FTZ R57, R57, R179 ;  /* 0x000000b339397220 */ /* 0x000fe20000410000 */
[C---:B--2---:R-:W-:Y:S01]  /*c470*/  HMMA.16816.F32 R36, R4.reuse, R16, R36 ;  /* 0x000000100424723c */ /* 0x044fe20000001824 */
[-C--:B------:R-:W-:Y:S01]  /*c480*/  FMUL.FTZ R58, R58, R177.reuse ;  /* 0x000000b13a3a7220 */ /* 0x080fe20000410000 */
[----:B------:R-:W-:Y:S01]  /*c490*/  MUFU.EX2 R197, R197 ;  /* 0x000000c500c57308 */ /* 0x000fe20000000800 */
[----:B------:R-:W-:Y:S02]  /*c4a0*/  FMUL.FTZ R59, R59, R177 ;  /* 0x000000b13b3b7220 */ /* 0x000fe40000410000 */
[-C--:B------:R-:W-:Y:S02]  /*c4b0*/  FMUL.FTZ R44, R44, R179.reuse ;  /* 0x000000b32c2c7220 */ /* 0x080fe40000410000 */
[----:B------:R-:W-:Y:S01]  /*c4c0*/  FMUL.FTZ R45, R45, R179 ;  /* 0x000000b32d2d7220 */ /* 0x000fe20000410000 */
[----:B------:R-:W-:Y:S01]  /*c4d0*/  HMMA.16816.F32 R40, R4, R18, R40 ;  /* 0x000000120428723c */ /* 0x000fe20000001828 */
[-C--:B------:R-:W-:Y:S01]  /*c4e0*/  FMUL.FTZ R46, R46, R177.reuse ;  /* 0x000000b12e2e7220 */ /* 0x080fe20000410000 */
[----:B------:R-:W2:Y:S01]  /*c4f0*/  LDSM.16.MT88.4 R16, [R224+0x1a000] ;  /* 0x01a00000e010783b */ /* 0x000ea20000004200 */
[----:B------:R-:W-:Y:S01]  /*c500*/  FMUL.FTZ R47, R47, R177 ;  /* 0x000000b12f2f7220 */ /* 0x000fe20000410000 */
[----:B------:R-:W-:Y:S01]  /*c510*/  MUFU.EX2 R196, R196 ;  /* 0x000000c400c47308 */ /* 0x000fe20000000800 */
[----:B------:R-:W-:-:S02]  /*c520*/  FMUL.FTZ R48, R48, R179 ;  /* 0x000000b330307220 */ /* 0x000fc40000410000 */
[----:B------:R-:W-:Y:S02]  /*c530*/  FMUL.FTZ R49, R49, R179 ;  /* 0x000000b331317220 */ /* 0x000fe40000410000 */
[-C--:B------:R-:W-:Y:S02]  /*c540*/  FMUL.FTZ R50, R50, R177.reuse ;  /* 0x000000b132327220 */ /* 0x080fe40000410000 */
[----:B------:R-:W-:Y:S01]  /*c550*/  FMUL.FTZ R51, R51, R177 ;  /* 0x000000b133337220 */ /* 0x000fe20000410000 */
[----:B------:R-:W1:Y:S01]  /*c560*/  MUFU.EX2 R199, R199 ;  /* 0x000000c700c77308 */ /* 0x000e620000000800 */
[-C--:B------:R-:W-:Y:S02]  /*c570*/  FMUL.FTZ R60, R60, R179.reuse ;  /* 0x000000b33c3c7220 */ /* 0x080fe40000410000 */
[----:B------:R-:W-:Y:S01]  /*c580*/  FMUL.FTZ R61, R61, R179 ;  /* 0x000000b33d3d7220 */ /* 0x000fe20000410000 */
[----:B---3--:R-:W-:Y:S01]  /*c590*/  HMMA.16816.F32 R52, R4, R20, R52 ;  /* 0x000000140434723c */ /* 0x008fe20000001834 */
[----:B------:R-:W-:-:S02]  /*c5a0*/  FMUL.FTZ R62, R62, R177 ;  /* 0x000000b13e3e7220 */ /* 0x000fc40000410000 */
[----:B------:R-:W-:Y:S01]  /*c5b0*/  FMUL.FTZ R63, R63, R177 ;  /* 0x000000b13f3f7220 */ /* 0x000fe20000410000 */
[----:B------:R-:W-:Y:S01]  /*c5c0*/  MUFU.EX2 R192, R192 ;  /* 0x000000c000c07308 */ /* 0x000fe20000000800 */
[-C--:B------:R-:W-:Y:S02]  /*c5d0*/  FMUL.FTZ R64, R64, R179.reuse ;  /* 0x000000b340407220 */ /* 0x080fe40000410000 */
[----:B------:R-:W-:Y:S01]  /*c5e0*/  FMUL.FTZ R65, R65, R179 ;  /* 0x000000b341417220 */ /* 0x000fe20000410000 */
[----:B------:R-:W-:Y:S01]  /*c5f0*/  HMMA.16816.F32 R56, R4, R22, R56 ;  /* 0x000000160438723c */ /* 0x000fe20000001838 */
[----:B------:R-:W3:Y:S01]  /*c600*/  LDSM.16.MT88.4 R20, [R226+0x1c000] ;  /* 0x01c00000e214783b */ /* 0x000ee20000004200 */
[-C--:B------:R-:W-:Y:S02]  /*c610*/  FMUL.FTZ R66, R66, R177.reuse ;  /* 0x000000b142427220 */ /* 0x080fe40000410000 */
[----:B------:R-:W-:Y:S01]  /*c620*/  FMUL.FTZ R67, R67, R177 ;  /* 0x000000b143437220 */ /* 0x000fe20000410000 */
[----:B------:R-:W2:Y:S01]  /*c630*/  MUFU.EX2 R201, R201 ;  /* 0x000000c900c97308 */ /* 0x000ea20000000800 */
        /* <DEDUP_REMOVED lines=24> */
[----:B------:R-:W-:Y:S01]  /*c7c0*/  FMUL.FTZ R75, R75, R177 ;  /* 0x000000b14b4b7220 */ /* 0x000fe20000410000 */
[C---:B---3--:R-:W-:Y:S01]  /*c7d0*/  HMMA.16816.F32 R76, R4.reuse, R20, R76 ;  /* 0x00000014044c723c */ /* 0x048fe2000000184c */
[-C--:B------:R-:W-:Y:S02]  /*c7e0*/  FMUL.FTZ R84, R84, R179.reuse ;  /* 0x000000b354547220 */ /* 0x080fe40000410000 */
[----:B------:R-:W-:Y:S01]  /*c7f0*/  FMUL.FTZ R85, R85, R179 ;  /* 0x000000b355557220 */ /* 0x000fe20000410000 */
[----:B------:R-:W-:Y:S01]  /*c800*/  MUFU.EX2 R183, R183 ;  /* 0x000000b700b77308 */ /* 0x000fe20000000800 */
[-C--:B------:R-:W-:Y:S02]  /*c810*/  FMUL.FTZ R86, R86, R177.reuse ;  /* 0x000000b156567220 */ /* 0x080fe40000410000 */
[----:B------:R-:W-:Y:S01]  /*c820*/  FMUL.FTZ R87, R87, R177 ;  /* 0x000000b157577220 */ /* 0x000fe20000410000 */
[----:B------:R-:W-:Y:S01]  /*c830*/  HMMA.16816.F32 R80, R4, R22, R80 ;  /* 0x000000160450723c */ /* 0x000fe20000001850 */
[----:B------:R-:W3:Y:S01]  /*c840*/  LDSM.16.MT88.4 R20, [R228+0x1e000] ;  /* 0x01e00000e414783b */ /* 0x000ee20000004200 */
[----:B------:R-:W-:-:S02]  /*c850*/  FMUL.FTZ R88, R88, R179 ;  /* 0x000000b358587220 */ /* 0x000fc40000410000 */
[----:B------:R-:W-:Y:S01]  /*c860*/  FMUL.FTZ R89, R89, R179 ;  /* 0x000000b359597220 */ /* 0x000fe20000410000 */
[----:B------:R-:W-:Y:S01]  /*c870*/  MUFU.EX2 R182, R182 ;  /* 0x000000b600b67308 */ /* 0x000fe20000000800 */
[-C--:B------:R-:W-:Y:S02]  /*c880*/  FMUL.FTZ R90, R90, R177.reuse ;  /* 0x000000b15a5a7220 */ /* 0x080fe40000410000 */
[C---:B-1----:R-:W-:Y:S01]  /*c890*/  HMMA.16816.F32 R68, R4.reuse, R12, R68 ;  /* 0x0000000c0444723c */ /* 0x042fe20000001844 */
[----:B------:R-:W-:Y:S02]  /*c8a0*/  FMUL.FTZ R91, R91, R177 ;  /* 0x000000b15b5b7220 */ /* 0x000fe40000410000 */
[-C--:B------:R-:W-:Y:S02]  /*c8b0*/  FMUL.FTZ R100, R100, R179.reuse ;  /* 0x000000b364647220 */ /* 0x080fe40000410000 */
[----:B------:R-:W-:Y:S01]  /*c8c0*/  FMUL.FTZ R101, R101, R179 ;  /* 0x000000b365657220 */ /* 0x000fe20000410000 */
[----:B------:R-:W1:Y:S01]  /*c8d0*/  MUFU.EX2 R203, R203 ;  /* 0x000000cb00cb7308 */ /* 0x000e620000000800 */
[-C--:B------:R-:W-:Y:S01]  /*c8e0*/  FMUL.FTZ R102, R102, R177.reuse ;  /* 0x000000b166667220 */ /* 0x080fe20000410000 */
[----:B------:R-:W-:Y:S01]  /*c8f0*/  HMMA.16816.F32 R72, R4, R14, R72 ;  /* 0x0000000e0448723c */ /* 0x000fe20000001848 */
[----:B------:R-:W1:Y:S01]  /*c900*/  LDSM.16.MT88.4 R12, [R224+0x1c000] ;  /* 0x01c00000e00c783b */ /* 0x000e620000004200 */
[----:B------:R-:W-:-:S02]  /*c910*/  FMUL.FTZ R103, R103, R177 ;  /* 0x000000b167677220 */ /* 0x000fc40000410000 */
[-C--:B------:R-:W-:Y:S02]  /*c920*/  FMUL.FTZ R104, R104, R179.reuse ;  /* 0x000000b368687220 */ /* 0x080fe40000410000 */
[----:B------:R-:W-:Y:S01]  /*c930*/  FMUL.FTZ R105, R105, R179 ;  /* 0x000000b369697220 */ /* 0x000fe20000410000 */
[----:B------:R-:W-:Y:S01]  /*c940*/  MUFU.EX2 R176, R176 ;  /* 0x000000b000b07308 */ /* 0x000fe20000000800 */
[-C--:B------:R-:W-:Y:S01]  /*c950*/  FMUL.FTZ R106, R106, R177.reuse ;  /* 0x000000b16a6a7220 */ /* 0x080fe20000410000 */
[C---:B--2---:R-:W-:Y:S01]  /*c960*/  HMMA.16816.F32 R84, R4.reuse, R16, R84 ;  /* 0x000000100454723c */ /* 0x044fe20000001854 */
[----:B------:R-:W-:Y:S02]  /*c970*/  FMUL.FTZ R107, R107, R177 ;  /* 0x000000b16b6b7220 */ /* 0x000fe40000410000 */
[-C--:B------:R-:W-:Y:S02]  /*c980*/  FMUL.FTZ R92, R92, R179.reuse ;  /* 0x000000b35c5c7220 */ /* 0x080fe40000410000 */
[----:B------:R-:W-:Y:S01]  /*c990*/  FMUL.FTZ R93, R93, R179 ;  /* 0x000000b35d5d7220 */ /* 0x000fe20000410000 */
[----:B------:R-:W2:Y:S01]  /*c9a0*/  MUFU.EX2 R181, R181 ;  /* 0x000000b500b57308 */ /* 0x000ea20000000800 */
[-C--:B------:R-:W-:Y:S01]  /*c9b0*/  FMUL.FTZ R94, R94, R177.reuse ;  /* 0x000000b15e5e7220 */ /* 0x080fe20000410000 */
[----:B------:R-:W-:Y:S01]  /*c9c0*/  HMMA.16816.F32 R88, R4, R18, R88 ;  /* 0x000000120458723c */ /* 0x000fe20000001858 */
[----:B------:R-:W-:Y:S01]  /*c9d0*/  FMUL.FTZ R95, R95, R177 ;  /* 0x000000b15f5f7220 */ /* 0x000fe20000410000 */
[----:B------:R-:W2:Y:S01]  /*c9e0*/  LDSM.16.MT88.4 R16, [R226+0x1e000] ;  /* 0x01e00000e210783b */ /* 0x000ea20000004200 */
[----:B------:R-:W-:-:S02]  /*c9f0*/  FMUL.FTZ R96, R96, R179 ;  /* 0x000000b360607220 */ /* 0x000fc40000410000 */
[----:B------:R-:W-:Y:S02]  /*ca00*/  FMUL.FTZ R97, R97, R179 ;  /* 0x000000b361617220 */ /* 0x000fe40000410000 */
[-C--:B------:R-:W-:Y:S01]  /*ca10*/  FMUL.FTZ R98, R98, R177.reuse ;  /* 0x000000b162627220 */ /* 0x080fe20000410000 */
        /* <DEDUP_REMOVED lines=33> */
[----:B---3--:R-:W-:Y:S01]  /*cc30*/  HMMA.16816.F32 R124, R4, R20, R124 ;  /* 0x00000014047c723c */ /* 0x008fe2000000187c */
[----:B------:R-:W-:-:S02]  /*cc40*/  FMUL.FTZ R123, R123, R177 ;  /* 0x000000b17b7b7220 */ /* 0x000fc40000410000 */
[----:B------:R-:W-:Y:S02]  /*cc50*/  FFMA.FTZ R174, R205, R179, R174 ;  /* 0x000000b3cdae7223 */ /* 0x000fe400000100ae */
[----:B------:R-:W-:Y:S02]  /*cc60*/  FFMA.FTZ R166, R252, R177, R166 ;  /* 0x000000b1fca67223 */ /* 0x000fe400000100a6 */
[----:B------:R-:W-:Y:S01]  /*cc70*/  FADD.FTZ R173, R173, R174 ;  /* 0x000000aeadad7221 */ /* 0x000fe20000010000 */
[----:B------:R-:W-:Y:S01]  /*cc80*/  HMMA.16816.F32 R128, R4, R22, R128 ;  /* 0x000000160480723c */ /* 0x000fe20000001880 */
[----:B------:R-:W3:Y:S01]  /*cc90*/  LDSM.16.MT88.4 R20, [R224+0x18800] ;  /* 0x01880000e014783b */ /* 0x000ee20000004200 */
[----:B------:R-:W-:-:S04]  /*cca0*/  FADD.FTZ R165, R165, R166 ;  /* 0x000000a6a5a57221 */ /* 0x000fc80000010000 */
[----:B------:R-:W-:Y:S02]  /*ccb0*/  FADD.FTZ R2, R2, R165 ;  /* 0x000000a502027221 */ /* 0x000fe40000010000 */
[----:B-1----:R-:W-:Y:S02]  /*ccc0*/  HMMA.16816.F32 R116, R4, R12, R116 ;  /* 0x0000000c0474723c */ /* 0x002fe40000001874 */
[----:B------:R-:W-:-:S06]  /*ccd0*/  FADD.FTZ R175, R175, R2 ;  /* 0x00000002afaf7221 */ /* 0x000fcc0000010000 */
[----:B------:R-:W-:Y:S01]  /*cce0*/  HMMA.16816.F32 R120, R4, R14, R120 ;  /* 0x0000000e0478723c */ /* 0x000fe20000001878 */
[----:B------:R-:W1:Y:S06]  /*ccf0*/  LDSM.16.MT88.4 R12, [R228+0x18800] ;  /* 0x01880000e40c783b */ /* 0x000e6c0000004200 */
[----:B------:R-:W-:Y:S02]  /*cd00*/  F2FP.PACK_AB R4, R0, R187 ;  /* 0x000000bb0004723e */ /* 0x000fe400000000ff */
[----:B----4-:R-:W-:Y:S01]  /*cd10*/  F2FP.PACK_AB R5, R191, R188 ;  /* 0x000000bcbf05723e */ /* 0x010fe200000000ff */
[----:B------:R-:W-:Y:S01]  /*cd20*/  FADD.FTZ R188, R188, R175 ;  /* 0x000000afbcbc7221 */ /* 0x000fe20000010000 */
[----:B------:R-:W-:-:S02]  /*cd30*/  F2FP.PACK_AB R6, R189, R186 ;  /* 0x000000babd06723e */ /* 0x000fc400000000ff */
[----:B-----5:R-:W-:Y:S01]  /*cd40*/  F2FP.PACK_AB R7, R193, R190 ;  /* 0x000000bec107723e */ /* 0x020fe200000000ff */
[----:B------:R-:W-:-:S04]  /*cd50*/  FADD.FTZ R191, R191, R188 ;  /* 0x000000bcbfbf7221 */ /* 0x000fc80000010000 */
[----:B------:R-:W-:Y:S02]  /*cd60*/  FADD.FTZ R190, R190, R191 ;  /* 0x000000bfbebe7221 */ /* 0x000fe40000010000 */
[----:B--2---:R-:W-:Y:S02]  /*cd70*/  HMMA.16816.F32 R144, R4, R16, R144 ;  /* 0x000000100490723c */ /* 0x004fe40000001890 */
[----:B------:R-:W-:-:S06]  /*cd80*/  FADD.FTZ R193, R193, R190 ;  /* 0x000000bec1c17221 */ /* 0x000fcc0000010000 */
        /* <DEDUP_REMOVED lines=34> */
[----:B------:R-:W-:Y:S07]  /*cfb0*/  LDSM.16.MT88.4 R16, [R225+0x19000] ;  /* 0x01900000e110783b */ /* 0x000fee0000004200 */
[C---:B---3--:R-:W-:Y:S08]  /*cfc0*/  HMMA.16816.F32 R108, R4.reuse, R20, R108 ;  /* 0x00000014046c723c */ /* 0x048ff0000000186c */
        /* <DEDUP_REMOVED lines=8> */
[C---:B----4-:R-:W-:Y:S08]  /*d050*/  HMMA.16816.F32 R124, R4.reuse, R24, R124 ;  /* 0x00000018047c723c */ /* 0x050ff0000000187c */
[----:B------:R-:W-:Y:S01]  /*d060*/  HMMA.16816.F32 R128, R4, R26, R128 ;  /* 0x0000001a0480723c */ /* 0x000fe20000001880 */
[----:B------:R-:W3:Y:S06]  /*d070*/  LDSM.16.MT88.4 R24, [R228+0x1b000] ;  /* 0x01b00000e418783b */ /* 0x000eec0000004200 */
[----:B------:R-:W-:-:S02]  /*d080*/  F2FP.PACK_AB R4, R195, R194 ;  /* 0x000000c2c304723e */ /* 0x000fc400000000ff */
[----:B------:R-:W-:Y:S01]  /*d090*/  F2FP.PACK_AB R5, R199, R196 ;  /* 0x000000c4c705723e */ /* 0x000fe200000000ff */
        /* <DEDUP_REMOVED lines=27> */
[C---:B------:R-:W-:Y:S08]  /*d250*/  HMMA.16816.F32 R60, R4.reuse, R32, R60 ;  /* 0x00000020043c723c */ /* 0x040ff0000000183c */
        /* <DEDUP_REMOVED lines=33> */
[----:B-1----:R-:W-:Y:S02]  /*d470*/  HMMA.16816.F32 R160, R4, R12, R160 ;  /* 0x0000000c04a0723c */ /* 0x002fe400000018a0 */
[----:B------:R-:W-:-:S06]  /*d480*/  FADD.FTZ R252, R181, R176 ;  /* 0x000000b0b5fc7221 */ /* 0x000fcc0000010000 */
[C---:B------:R-:W-:Y:S01]  /*d490*/  HMMA.16816.F32 R156, R4.reuse, R14, R156 ;  /* 0x0000000e049c723c */ /* 0x040fe2000000189c */
[----:B------:R-:W1:Y:S07]  /*d4a0*/  LDSM.16.MT88.4 R12, [R224+0x1b800] ;  /* 0x01b80000e00c783b */ /* 0x000e6e0000004200 */
[C---:B--2---:R-:W-:Y:S08]  /*d4b0*/  HMMA.16816.F32 R152, R4.reuse, R20, R152 ;  /* 0x000000140498723c */ /* 0x044ff00000001898 */
[C---:B------:R-:W-:Y:S01]  /*d4c0*/  HMMA.16816.F32 R148, R4.reuse, R22, R148 ;  /* 0x000000160494723c */ /* 0x040fe20000001894 */
[----:B------:R-:W-:Y:S07]  /*d4d0*/  LDSM.16.MT88.4 R20, [R228+0x1d800] ;  /* 0x01d80000e414783b */ /* 0x000fee0000004200 */
[C---:B---3--:R-:W-:Y:S08]  /*d4e0*/  HMMA.16816.F32 R52, R4.reuse, R16, R52 ;  /* 0x000000100434723c */ /* 0x048ff00000001834 */
[C---:B------:R-:W-:Y:S01]  /*d4f0*/  HMMA.16816.F32 R56, R4.reuse, R18, R56 ;  /* 0x000000120438723c */ /* 0x040fe20000001838 */
[----:B------:R-:W-:Y:S07]  /*d500*/  LDSM.16.MT88.4 R16, [R228+0x1f800] ;  /* 0x01f80000e410783b */ /* 0x000fee0000004200 */
[C---:B------:R-:W-:Y:S08]  /*d510*/  HMMA.16816.F32 R136, R4.reuse, R32, R136 ;  /* 0x000000200488723c */ /* 0x040ff00000001888 */
[C---:B-1----:R-:W-:Y:S08]  /*d520*/  HMMA.16816.F32 R60, R4.reuse, R12, R60 ;  /* 0x0000000c043c723c */ /* 0x042ff0000000183c */
[C---:B------:R-:W-:Y:S01]  /*d530*/  HMMA.16816.F32 R64, R4.reuse, R14, R64 ;  /* 0x0000000e0440723c */ /* 0x040fe20000001840 */
[----:B------:R-:W1:Y:S07]  /*d540*/  LDSM.16.MT88.4 R12, [R226+0x1f800] ;  /* 0x01f80000e20c783b */ /* 0x000e6e0000004200 */
[C---:B------:R-:W-:Y:S01]  /*d550*/  HMMA.16816.F32 R132, R4.reuse, R34, R132 ;  /* 0x000000220484723c */ /* 0x040fe20000001884 */
[----:B------:R-:W-:Y:S07]  /*d560*/  LDSM.16.MT88.4 R32, [R225+0x1d800] ;  /* 0x01d80000e120783b */ /* 0x000fee0000004200 */
[C---:B------:R-:W-:Y:S08]  /*d570*/  HMMA.16816.F32 R36, R4.reuse, R28, R36 ;  /* 0x0000001c0424723c */ /* 0x040ff00000001824 */
[C---:B------:R-:W-:Y:S01]  /*d580*/  HMMA.16816.F32 R40, R4.reuse, R30, R40 ;  /* 0x0000001e0428723c */ /* 0x040fe20000001828 */
[----:B------:R-:W2:Y:S07]  /*d590*/  LDSM.16.MT88.4 R28, [R226+0x1d800] ;  /* 0x01d80000e21c783b */ /* 0x000eae0000004200 */
[C---:B------:R-:W-:Y:S08]  /*d5a0*/  HMMA.16816.F32 R44, R4.reuse, R24, R44 ;  /* 0x00000018042c723c */ /* 0x040ff0000000182c */
[C---:B------:R-:W-:Y:S01]  /*d5b0*/  HMMA.16816.F32 R48, R4.reuse, R26, R48 ;  /* 0x0000001a0430723c */ /* 0x040fe20000001830 */
[----:B------:R-:W3:Y:S07]  /*d5c0*/  LDSM.16.MT88.4 R24, [R224+0x1d800] ;  /* 0x01d80000e018783b */ /* 0x000eee0000004200 */
[C---:B-1----:R-:W-:Y:S07]  /*d5d0*/  HMMA.16816.F32 R108, R4.reuse, R12, R108 ;  /* 0x0000000c046c723c */ /* 0x042fee000000186c */
[----:B------:R-:W-:Y:S01]  /*d5e0*/  FADD.FTZ R12, R172, R173 ;  /* 0x000000adac0c7221 */ /* 0x000fe20000010000 */
[----:B------:R-:W-:Y:S03]  /*d5f0*/  HMMA.16816.F32 R68, R4, R20, R68 ;  /* 0x000000140444723c */ /* 0x000fe60000001844 */
[----:B------:R-:W-:-:S04]  /*d600*/  FADD.FTZ R12, R167, R12 ;  /* 0x0000000ca70c7221 */ /* 0x000fc80000010000 */
[----:B------:R-:W-:Y:S01]  /*d610*/  FADD.FTZ R13, R187, R12 ;  /* 0x0000000cbb0d7221 */ /* 0x000fe20000010000 */
[----:B------:R-:W-:Y:S01]  /*d620*/  HMMA.16816.F32 R72, R4, R22, R72 ;  /* 0x000000160448723c */ /* 0x000fe20000001848 */
[----:B------:R-:W1:Y:S02]  /*d630*/  LDSM.16.MT88.4 R20, [R225+0x1f800] ;  /* 0x01f80000e114783b */ /* 0x000e640000004200 */
[----:B------:R-:W-:-:S04]  /*d640*/  FADD.FTZ R13, R0, R13 ;  /* 0x0000000d000d7221 */ /* 0x000fc80000010000 */
[----:B------:R-:W-:Y:S01]  /*d650*/  FADD.FTZ R186, R186, R13 ;  /* 0x0000000dbaba7221 */ /* 0x000fe20000010000 */
[----:B------:R-:W-:Y:S03]  /*d660*/  HMMA.16816.F32 R100, R4, R16, R100 ;  /* 0x000000100464723c */ /* 0x000fe60000001864 */
[----:B------:R-:W-:-:S04]  /*d670*/  FADD.FTZ R189, R189, R186 ;  /* 0x000000babdbd7221 */ /* 0x000fc80000010000 */
[----:B------:R-:W-:Y:S01]  /*d680*/  FADD.FTZ R194, R194, R189 ;  /* 0x000000bdc2c27221 */ /* 0x000fe20000010000 */
[----:B------:R-:W-:Y:S01]  /*d690*/  HMMA.16816.F32 R104, R4, R18, R104 ;  /* 0x000000120468723c */ /* 0x000fe20000001868 */
[----:B------:R-:W4:Y:S02]  /*d6a0*/  LDSM.16.MT88.4 R16, [R224+0x1f800] ;  /* 0x01f80000e010783b */ /* 0x000f240000004200 */
[----:B------:R-:W-:-:S04]  /*d6b0*/  FADD.FTZ R195, R195, R194 ;  /* 0x000000c2c3c37221 */ /* 0x000fc80000010000 */
[----:B------:R-:W-:Y:S01]  /*d6c0*/  FADD.FTZ R0, R198, R195 ;  /* 0x000000c3c6007221 */ /* 0x000fe20000010000 */
[----:B------:R-:W-:Y:S03]  /*d6d0*/  HMMA.16816.F32 R144, R4, R168, R144 ;  /* 0x000000a80490723c */ /* 0x000fe60000001890 */
[----:B------:R-:W-:-:S04]  /*d6e0*/  FADD.FTZ R0, R197, R0 ;  /* 0x00000000c5007221 */ /* 0x000fc80000010000 */
[----:B------:R-:W-:Y:S01]  /*d6f0*/  FADD.FTZ R185, R185, R0 ;  /* 0x00000000b9b97221 */ /* 0x000fe20000010000 */
[----:B------:R-:W-:Y:S03]  /*d700*/  HMMA.16816.F32 R140, R4, R170, R140 ;  /* 0x000000aa048c723c */ /* 0x000fe6000000188c */
[----:B------:R-:W-:-:S04]  /*d710*/  FADD.FTZ R185, R200, R185 ;  /* 0x000000b9c8b97221 */ /* 0x000fc80000010000 */
[----:B------:R-:W-:Y:S01]  /*d720*/  FADD.FTZ R202, R202, R185 ;  /* 0x000000b9caca7221 */ /* 0x000fe20000010000 */
[----:B--2---:R-:W-:Y:S03]  /*d730*/  HMMA.16816.F32 R76, R4, R28, R76 ;  /* 0x0000001c044c723c */ /* 0x004fe6000000184c */
[----:B------:R-:W-:-:S05]  /*d740*/  FADD.FTZ R0, R183, R202 ;  /* 0x000000cab7007221 */ /* 0x000fca0000010000 */
[----:B------:R2:W-:Y:S01]  /*d750*/  STL [R1], R0 ;  /* 0x0000000001007387 */ /* 0x0005e20000100800 */
[C---:B------:R-:W-:Y:S08]  /*d760*/  HMMA.16816.F32 R80, R4.reuse, R30, R80 ;  /* 0x0000001e0450723c */ /* 0x040ff00000001850 */
[C---:B------:R-:W-:Y:S08]  /*d770*/  HMMA.16816.F32 R84, R4.reuse, R32, R84 ;  /* 0x000000200454723c */ /* 0x040ff00000001854 */
[C---:B------:R-:W-:Y:S08]  /*d780*/  HMMA.16816.F32 R88, R4.reuse, R34, R88 ;  /* 0x000000220458723c */ /* 0x040ff00000001858 */
[C---:B---3--:R-:W-:Y:S08]  /*d790*/  HMMA.16816.F32 R92, R4.reuse, R24, R92 ;  /* 0x00000018045c723c */ /* 0x048ff0000000185c */
[C---:B------:R-:W-:Y:S08]  /*d7a0*/  HMMA.16816.F32 R96, R4.reuse, R26, R96 ;  /* 0x0000001a0460723c */ /* 0x040ff00000001860 */
[C---:B------:R-:W-:Y:S08]  /*d7b0*/  HMMA.16816.F32 R112, R4.reuse, R14, R112 ;  /* 0x0000000e0470723c */ /* 0x040ff00000001870 */
[C---:B-1----:R-:W-:Y:S08]  /*d7c0*/  HMMA.16816.F32 R116, R4.reuse, R20, R116 ;  /* 0x000000140474723c */ /* 0x042ff00000001874 */
[C---:B------:R-:W-:Y:S08]  /*d7d0*/  HMMA.16816.F32 R120, R4.reuse, R22, R120 ;  /* 0x000000160478723c */ /* 0x040ff00000001878 */
[C---:B----4-:R-:W-:Y:S08]  /*d7e0*/  HMMA.16816.F32 R124, R4.reuse, R16, R124 ;  /* 0x00000010047c723c */ /* 0x050ff0000000187c */
[----:B------:R-:W-:Y:S01]  /*d7f0*/  HMMA.16816.F32 R128, R4, R18, R128 ;  /* 0x000000120480723c */ /* 0x000fe20000001880 */
[----:B------:R-:W-:Y:S11]  /*d800*/  @P0 BRA `(.L_x_943) ;  /* 0x0000001000000947 */ /* 0x000ff60003800000 */
.L_x_936:
[----:B-12---:R-:W-:-:S12]  /*d810*/  UIADD3 UR9, UR26, -0x1, URZ ;  /* 0xffffffff1a097890 */ /* 0x006fd8000fffe03f */
.L_x_943:
[----:B--2---:R-:W-:-:S13]  /*d820*/  ISETP.LE.AND P0, PT, RZ, UR9, PT ;  /* 0x00000009ff007c0c */ /* 0x004fda000bf03270 */
        /* <DEDUP_REMOVED lines=14> */
[----:B------:R-:W-:Y:S01]  /*d910*/  IMAD.WIDE.U32 R12, R0, c[0x0][0x1b8], R12 ;  /* 0x00006e00000c7a25 */ /* 0x000fe200078e000c */
[----:B------:R-:W-:Y:S01]  /*d920*/  IADD3 R7, P0, R14, UR12, RZ ;  /* 0x0000000c0e077c10 */ /* 0x000fe2000ff1e0ff */
[----:B------:R-:W-:Y:S02]  /*d930*/  UIMAD UR4, UR24, UR4, URZ ;  /* 0x00000004180472a4 */ /* 0x000fe4000f8e023f */
[----:B------:R-:W-:Y:S01]  /*d940*/  IMAD.U32 R250, RZ, RZ, UR25 ;  /* 0x00000019fffa7e24 */ /* 0x000fe2000f8e00ff */
[C---:B------:R-:W-:Y:S01]  /*d950*/  LEA R251, P1, R7.reuse, c[0x0][0x168], 0x1 ;  /* 0x00005a0007fb7a11 */ /* 0x040fe200078208ff */
[----:B------:R-:W-:Y:S01]  /*d960*/  IMAD.MOV.U32 R0, RZ, RZ, R3 ;  /* 0x000000ffff007224 */ /* 0x000fe200078e0003 */
[----:B------:R-:W-:Y:S01]  /*d970*/  UIMAD UR4, UR8, UR5, UR4 ;  /* 0x00000005080472a4 */ /* 0x000fe2000f8e0204 */
[----:B------:R-:W-:Y:S01]  /*d980*/  IMAD.MOV.U32 R3, RZ, RZ, R11 ;  /* 0x000000ffff037224 */ /* 0x000fe200078e000b */
[----:B------:R-:W-:Y:S01]  /*d990*/  IADD3.X R250, R250, UR10, R15, P0, !PT ;  /* 0x0000000afafa7c10 */ /* 0x000fe200087fe40f */
[----:B------:R-:W-:Y:S01]  /*d9a0*/  UIADD3 UR10, UR9, -0x1, URZ ;  /* 0xffffffff090a7890 */ /* 0x000fe2000fffe03f */
[----:B-1----:R-:W-:Y:S01]  /*d9b0*/  SHF.R.S32.HI R2, RZ, 0x1f, R5 ;  /* 0x0000001fff027819 */ /* 0x002fe20000011405 */
[----:B------:R-:W-:Y:S01]  /*d9c0*/  UMOV UR12, URZ ;  /* 0x0000003f000c7c82 */ /* 0x000fe20008000000 */
[----:B------:R-:W-:Y:S01]  /*d9d0*/  LEA.HI.X R250, R7, c[0x0][0x16c], R250, 0x1, P1 ;  /* 0x00005b0007fa7a11 */ /* 0x000fe200008f0cfa */
[----:B------:R-:W-:Y:S01]  /*d9e0*/  IMAD.U32 R248, RZ, RZ, UR4 ;  /* 0x00000004fff87e24 */ /* 0x000fe2000f8e00ff */
[----:B------:R-:W-:-:S02]  /*d9f0*/  LEA.HI R2, R2, R5, RZ, 0x3 ;  /* 0x0000000502027211 */ /* 0x000fc400078f18ff */
[----:B------:R-:W-:Y:S02]  /*da00*/  IADD3 R5, P0, R12, UR14, RZ ;  /* 0x0000000e0c057c10 */ /* 0x000fe4000ff1e0ff */
        /* <DEDUP_REMOVED lines=9> */
[----:B------:R1:W-:Y:S01]  /*daa0*/  STL.64 [R1+0x10], R16 ;  /* 0x0000101001007387 */ /* 0x0003e20000100a00 */
[----:B------:R-:W-:-:S03]  /*dab0*/  ISETP.GE.AND P0, PT, R237, c[0x0][0x220], PT ;  /* 0x00008800ed007a0c */ /* 0x000fc60003f06270 */
[----:B------:R1:W-:Y:S01]  /*dac0*/  STL.64 [R1+0x8], R2 ;  /* 0x0000080201007387 */ /* 0x0003e20000100a00 */
[----:B------:R-:W-:Y:S05]  /*dad0*/  BRA `(.L_x_945) ;  /* 0x000003b000007947 */ /* 0x000fea0003800000 */
.L_x_947:
        /* <DEDUP_REMOVED lines=59> */
.L_x_945:
[----:B------:R-:W2:Y:S01]  /*de90*/  LDL.64 R4, [R1+0x8] ;  /* 0x0000080001047983 */ /* 0x000ea20000100a00 */
[----:B------:R-:W-:Y:S04]  /*dea0*/  DEPBAR.LE SB0, 0x0 ;  /* 0x000080000000791a */ /* 0x000fe80000000000 */
[----:B------:R-:W-:Y:S01]  /*deb0*/  UIADD3 UR4, -UR12, UR9, URZ ;  /* 0x000000090c047290 */ /* 0x000fe2000fffe13f */
[----:B------:R3:W-:Y:S03]  /*dec0*/  STL.64 [R1+0x18], R36 ;  /* 0x0000182401007387 */ /* 0x0007e60000100a00 */
[----:B------:R-:W-:Y:S02]  /*ded0*/  USHF.R.S32.HI UR8, URZ, 0x1f, UR4 ;  /* 0x0000001f3f087899 */ /* 0x000fe40008011404 */
[----:B------:R-:W-:Y:S01]  /*dee0*/  MOV R165, UR4 ;  /* 0x0000000400a57c02 */ /* 0x000fe20008000f00 */
[----:B------:R-:W-:Y:S01]  /*def0*/  BAR.SYNC.DEFER_BLOCKING 0x0 ;  /* 0x0000000000007b1d */ /* 0x000fe20000010000 */
[----:B------:R-:W-:Y:S01]  /*df00*/  UIMAD UR5, UR20, UR4, URZ ;  /* 0x00000004140572a4 */ /* 0x000fe2000f8e023f */
[----:B------:R-:W-:Y:S02]  /*df10*/  MOV R164, UR4 ;  /* 0x0000000400a47c02 */ /* 0x000fe40008000f00 */
[----:B------:R-:W-:Y:S01]  /*df20*/  LEA R14, P4, R165, R246, 0x6 ;  /* 0x000000f6a50e7211 */ /* 0x000fe200078830ff */
[----:B------:R-:W-:Y:S01]  /*df30*/  UIMAD UR5, UR8, UR21, UR5 ;  /* 0x00000015080572a4 */ /* 0x000fe2000f8e0205 */
[----:B-1----:R-:W-:Y:S01]  /*df40*/  MOV R3, UR4 ;  /* 0x0000000400037c02 */ /* 0x002fe20008000f00 */
[----:B------:R-:W-:Y:S01]  /*df50*/  UIADD3 UR8, UR10, -UR12, URZ ;  /* 0x8000000c0a087290 */ /* 0x000fe2000fffe03f */
[----:B------:R-:W-:Y:S02]  /*df60*/  MOV R2, UR4 ;  /* 0x0000000400027c02 */ /* 0x000fe40008000f00 */
[----:B------:R-:W-:Y:S01]  /*df70*/  LEA.HI.X.SX32 R15, R3, R247, 0x6, P4 ;  /* 0x000000f7030f7211 */ /* 0x000fe200020f36ff */
[----:B------:R-:W-:Y:S06]  /*df80*/  @P3 STS.128 [R236+0x18000], RZ ;  /* 0x018000ffec003388 */ /* 0x000fec0000000c00 */
[----:B---3--:R-:W3:Y:S02]  /*df90*/  LDL.64 R36, [R1+0x10] ;  /* 0x0000100001247983 */ /* 0x008ee40000100a00 */
[----:B---3--:R-:W-:Y:S01]  /*dfa0*/  LEA R18, P5, R164, R36, 0x6 ;  /* 0x00000024a4127211 */ /* 0x008fe200078a30ff */
[----:B--2---:R-:W-:Y:S03]  /*dfb0*/  IMAD.WIDE.U32 R10, R235, UR4, R4 ;  /* 0x00000004eb0a7c25 */ /* 0x004fe6000f8e0004 */
[----:B------:R-:W-:Y:S01]  /*dfc0*/  LEA.HI.X.SX32 R19, R2, R37, 0x6, P5 ;  /* 0x0000002502137211 */ /* 0x000fe200028f36ff */
[----:B------:R-:W-:Y:S01]  /*dfd0*/  IMAD R164, R15, c[0x0][0x1a0], RZ ;  /* 0x000068000fa47a24 */ /* 0x000fe200078e02ff */
[----:B------:R-:W-:Y:S02]  /*dfe0*/  @!P3 LEA R6, P4, R10, c[0x0][0x170], 0x1 ;  /* 0x00005c000a06ba11 */ /* 0x000fe400078808ff */
[----:B------:R-:W-:Y:S01]  /*dff0*/  IADD3 R2, R11, UR5, RZ ;  /* 0x000000050b027c10 */ /* 0x000fe2000fffe0ff */
[----:B------:R-:W-:Y:S01]  /*e000*/  IMAD R164, R14, c[0x0][0x1a4], R164 ;  /* 0x000069000ea47a24 */ /* 0x000fe200078e02a4 */
[----:B------:R-:W-:Y:S01]  /*e010*/  @!P3 IADD3 R165, P5, R10, UR22, RZ ;  /* 0x000000160aa5bc10 */ /* 0x000fe2000ffbe0ff */
[----:B------:R-:W-:Y:S01]  /*e020*/  IMAD.WIDE.U32 R14, R14, c[0x0][0x1a0], RZ ;  /* 0x000068000e0e7a25 */ /* 0x000fe200078e00ff */
[----:B------:R-:W-:Y:S02]  /*e030*/  @!P3 LEA.HI.X R7, R10, c[0x0][0x174], R2, 0x1, P4 ;  /* 0x00005d000a07ba11 */ /* 0x000fe400020f0c02 */
[----:B------:R-:W-:Y:S01]  /*e040*/  @!P3 IADD3.X R2, R2, UR23, RZ, P5, !PT ;  /* 0x000000170202bc10 */ /* 0x000fe2000affe4ff */
[----:B------:R-:W-:Y:S01]  /*e050*/  IMAD R3, R19, c[0x0][0x1a0], RZ ;  /* 0x0000680013037a24 */ /* 0x000fe200078e02ff */
[-C--:B------:R-:W-:Y:S01]  /*e060*/  LEA R26, P6, R14, R249.reuse, 0x1 ;  /* 0x000000f90e1a7211 */ /* 0x080fe200078c08ff */
[----:B------:R-:W-:Y:S01]  /*e070*/  @!PT LDS RZ, [RZ] ;  /* 0x00000000fffff984 */ /* 0x000fe20000000800 */
[----:B------:R-:W-:Y:S01]  /*e080*/  @!PT LDS RZ, [RZ] ;  /* 0x00000000fffff984 */ /* 0x000fe20000000800 */
[----:B------:R-:W-:Y:S01]  /*e090*/  @!PT LDS RZ, [RZ] ;  /* 0x00000000fffff984 */ /* 0x000fe20000000800 */
[----:B------:R1:W-:Y:S01]  /*e0a0*/  @!P3 LDGSTS.E.BYPASS.LTC128B.128 [R236+0x18000], [R6.64] ;  /* 0x1800000006ecbfae */ /* 0x0003e2000b901d52 */
[----:B------:R-:W-:Y:S01]  /*e0b0*/  IADD3 R164, R15, R164, RZ ;  /* 0x000000a40fa47210 */ /* 0x000fe20007ffe0ff */
[----:B------:R-:W-:Y:S03]  /*e0c0*/  IMAD.WIDE.U32 R10, R18, c[0x0][0x1a0], RZ ;  /* 0x00006800120a7a25 */ /* 0x000fe600078e00ff */
[-C--:B------:R-:W-:Y:S01]  /*e0d0*/  LEA.HI.X R27, R14, R248.reuse, R164, 0x1, P6 ;  /* 0x000000f80e1b7211 */ /* 0x080fe200030f0ca4 */
[----:B------:R-:W-:Y:S01]  /*e0e0*/  @P2 STS.128 [R236+0x1a000], RZ ;  /* 0x01a000ffec002388 */ /* 0x000fe20000000c00 */
[----:B------:R-:W-:Y:S01]  /*e0f0*/  IMAD R3, R18, c[0x0][0x1a4], R3 ;  /* 0x0000690012037a24 */ /* 0x000fe200078e0203 */
[C---:B------:R-:W-:Y:S02]  /*e100*/  @!P3 LEA R18, P4, R165.reuse, c[0x0][0x170], 0x1 ;  /* 0x00005c00a512ba11 */ /* 0x040fe400078808ff */
[C---:B------:R-:W-:Y:S02]  /*e110*/  LEA R22, P5, R10.reuse, R249, 0x1 ;  /* 0x000000f90a167211 */ /* 0x040fe400078a08ff */
[----:B------:R-:W-:Y:S01]  /*e120*/  @!PT LDS RZ, [RZ] ;  /* 0x00000000fffff984 */ /* 0x000fe20000000800 */
[----:B------:R-:W-:Y:S01]  /*e130*/  @!PT LDS RZ, [RZ] ;  /* 0x00000000fffff984 */ /* 0x000fe20000000800 */
[----:B------:R-:W-:Y:S01]  /*e140*/  @!PT LDS RZ, [RZ] ;  /* 0x00000000fffff984 */ /* 0x000fe20000000800 */
[----:B------:R2:W-:Y:S01]  /*e150*/  @!P2 LDGSTS.E.BYPASS.LTC128B.128 [R236+0x1a000], [R26.64+0x80] ;  /* 0x1a0000801aecafae */ /* 0x0005e2000b901d52 */
[----:B------:R-:W-:Y:S02]  /*e160*/  @!P3 LEA.HI.X R19, R165, c[0x0][0x174], R2, 0x1, P4 ;  /* 0x00005d00a513ba11 */ /* 0x000fe400020f0c02 */
[----:B------:R-:W-:Y:S03]  /*e170*/  IADD3 R3, R11, R3, RZ ;  /* 0x000000030b037210 */ /* 0x000fe60007ffe0ff */
[----:B------:R-:W-:Y:S01]  /*e180*/  @P1 STS.128 [R236+0x1c000], RZ ;  /* 0x01c000ffec001388 */ /* 0x000fe20000000c00 */
[----:B------:R-:W-:Y:S05]  /*e190*/  LEA.HI.X R23, R10, R248, R3, 0x1, P5 ;  /* 0x000000f80a177211 */ /* 0x000fea00028f0c03 */
[----:B------:R-:W-:Y:S01]  /*e1a0*/  @!PT LDS RZ, [RZ] ;  /* 0x00000000fffff984 */ /* 0x000fe20000000800 */
[----:B------:R-:W-:Y:S01]  /*e1b0*/  @!PT LDS RZ, [RZ] ;  /* 0x00000000fffff984 */ /* 0x000fe20000000800 */
[----:B------:R-:W-:Y:S01]  /*e1c0*/  @!PT LDS RZ, [RZ] ;  /* 0x00000000fffff984 */ /* 0x000fe20000000800 */
[----:B------:R2:W-:Y:S06]  /*e1d0*/  @!P1 LDGSTS.E.BYPASS.LTC128B.128 [R236+0x1c000], [R26.64+0x100] ;  /* 0x1c0001001aec9fae */ /* 0x0005ec000b901d52 */
[----:B------:R-:W-:Y:S06]  /*e1e0*/  @P0 STS.128 [R236+0x1e000], RZ ;  /* 0x01e000ffec000388 */ /* 0x000fec0000000c00 */
        /* <DEDUP_REMOVED lines=8> */
[----:B------:R3:W-:Y:S06]  /*e270*/  @!P3 LDGSTS.E.BYPASS.LTC128B.128 [R236+0x19000], [R18.64] ;  /* 0x1900000012ecbfae */ /* 0x0007ec000b901d52 */
        /* <DEDUP_REMOVED lines=15> */
[----:B------:R-:W-:Y:S06]  /*e370*/  LDSM.16.M88.4 R168, [R234] ;  /* 0x00000000eaa8783b */ /* 0x000fec0000000200 */
[----:B------:R-:W1:Y:S06]  /*e380*/  LDSM.16.M88.4 R172, [R233+0x10000] ;  /* 0x01000000e9ac783b */ /* 0x000e6c0000000200 */
[----:B------:R-:W2:Y:S06]  /*e390*/  LDSM.16.M88.4 R176, [R233+0x10800] ;  /* 0x01080000e9b0783b */ /* 0x000eac0000000200 */
[----:B------:R-:W4:Y:S06]  /*e3a0*/  LDSM.16.M88.4 R180, [R233+0x11000] ;  /* 0x01100000e9b4783b */ /* 0x000f2c0000000200 */
[----:B------:R-:W0:Y:S06]  /*e3b0*/  LDGDEPBAR ;  /* 0x00000000000079af */ /* 0x000e2c0000000000 */
[----:B------:R-:W3:Y:S06]  /*e3c0*/  LDSM.16.M88.4 R184, [R233+0x11800] ;  /* 0x01180000e9b8783b */ /* 0x000eec0000000200 */
[----:B------:R-:W-:Y:S06]  /*e3d0*/  LDSM.16.M88.4 R188, [R232] ;  /* 0x00000000e8bc783b */ /* 0x000fec0000000200 */
[----:B------:R-:W4:Y:S01]  /*e3e0*/  LDSM.16.M88.4 R192, [R231] ;  /* 0x00000000e7c0783b */ /* 0x000f220000000200 */
[C---:B-1----:R-:W-:Y:S05]  /*e3f0*/  HMMA.16816.F32 R4, R168.reuse, R172, RZ ;  /* 0x000000aca804723c */ /* 0x042fea00000018ff */
[----:B------:R-:W1:Y:S03]  /*e400*/  LDSM.16.M88.4 R196, [R223] ;  /* 0x00000000dfc4783b */ /* 0x000e660000000200 */
[C---:B------:R-:W-:Y:S03]  /*e410*/  HMMA.16816.F32 R8, R168.reuse, R174, RZ ;  /* 0x000000aea808723c */ /* 0x040fe600000018ff */
[----:B------:R-:W1:Y:S06]  /*e420*/  LDSM.16.M88.4 R200, [R222] ;  /* 0x00000000dec8783b */ /* 0x000e6c0000000200 */
[----:B------:R-:W1:Y:S01]  /*e430*/  LDSM.16.M88.4 R204, [R221] ;  /* 0x00000000ddcc783b */ /* 0x000e620000000200 */
[C---:B--2---:R-:W-:Y:S05]  /*e440*/  HMMA.16816.F32 R12, R168.reuse, R176, RZ ;  /* 0x000000b0a80c723c */ /* 0x044fea00000018ff */
[----:B------:R-:W-:Y:S03]  /*e450*/  LDSM.16.M88.4 R172, [R230] ;  /* 0x00000000e6ac783b */ /* 0x000fe60000000200 */
[C---:B---3--:R-:W-:Y:S03]  /*e460*/  HMMA.16816.F32 R16, R168.reuse, R178, RZ ;  /* 0x000000b2a810723c */ /* 0x048fe600000018ff */
[----:B------:R-:W2:Y:S05]  /*e470*/  LDSM.16.M88.4 R176, [R227+0x10000] ;  /* 0x01000000e3b0783b */ /* 0x000eaa0000000200 */
[C---:B----4-:R-:W-:Y:S08]  /*e480*/  HMMA.16816.F32 R20, R168.reuse, R180, RZ ;  /* 0x000000b4a814723c */ /* 0x050ff000000018ff */
[C---:B------:R-:W-:Y:S01]  /*e490*/  HMMA.16816.F32 R24, R168.reuse, R182, RZ ;  /* 0x000000b6a818723c */ /* 0x040fe200000018ff */
[----:B------:R-:W3:Y:S07]  /*e4a0*/  LDSM.16.M88.4 R180, [R227+0x10800] ;  /* 0x01080000e3b4783b */ /* 0x000eee0000000200 */
[C---:B------:R-:W-:Y:S08]  /*e4b0*/  HMMA.16816.F32 R28, R168.reuse, R184, RZ ;  /* 0x000000b8a81c723c */ /* 0x040ff000000018ff */
[----:B------:R-:W-:Y:S01]  /*e4c0*/  HMMA.16816.F32 R32, R168, R186, RZ ;  /* 0x000000baa820723c */ /* 0x000fe200000018ff */
[----:B------:R-:W4:Y:S06]  /*e4d0*/  LDSM.16.M88.4 R168, [R227+0x11000] ;  /* 0x01100000e3a8783b */ /* 0x000f2c0000000200 */
[----:B------:R-:W2:Y:S01]  /*e4e0*/  LDSM.16.M88.4 R184, [R227+0x11800] ;  /* 0x01180000e3b8783b */ /* 0x000ea20000000200 */
        /* <DEDUP_REMOVED lines=8> */
[----:B------:R-:W1:Y:S07]  /*e570*/  LDSM.16.M88.4 R200, [R220+0x800] ;  /* 0x00080000dcc8783b */ /* 0x000e6e0000000200 */
[C---:B------:R-:W-:Y:S08]  /*e580*/  HMMA.16816.F32 R28, R188.reuse, R204, R28 ;  /* 0x000000ccbc1c723c */ /* 0x040ff0000000181c */
[----:B------:R-:W-:Y:S01]  /*e590*/  HMMA.16816.F32 R32, R188, R206, R32 ;  /* 0x000000cebc20723c */ /* 0x000fe20000001820 */
[----:B------:R-:W1:Y:S06]  /*e5a0*/  LDSM.16.M88.4 R188, [R220+0x1000] ;  /* 0x00100000dcbc783b */ /* 0x000e6c0000000200 */
[----:B------:R-:W1:Y:S01]  /*e5b0*/  LDSM.16.M88.4 R204, [R220+0x1800] ;  /* 0x00180000dccc783b */ /* 0x000e620000000200 */
[C---:B--2---:R-:W-:Y:S08]  /*e5c0*/  HMMA.16816.F32 R4, R172.reuse, R176, R4 ;  /* 0x000000b0ac04723c */ /* 0x044ff00000001804 */
[C---:B------:R-:W-:Y:S01]  /*e5d0*/  HMMA.16816.F32 R8, R172.reuse, R178, R8 ;  /* 0x000000b2ac08723c */ /* 0x040fe20000001808 */
[----:B------:R-:W-:Y:S07]  /*e5e0*/  LDSM.16.M88.4 R176, [R233+0x12000] ;  /* 0x01200000e9b0783b */ /* 0x000fee0000000200 */
[C---:B---3--:R-:W-:Y:S08]  /*e5f0*/  HMMA.16816.F32 R12, R172.reuse, R180, R12 ;  /* 0x000000b4ac0c723c */ /* 0x048ff0000000180c */
[C---:B------:R-:W-:Y:S01]  /*e600*/  HMMA.16816.F32 R16, R172.reuse, R182, R16 ;  /* 0x000000b6ac10723c */ /* 0x040fe20000001810 */
[----:B------:R-:W-:Y:S07]  /*e610*/  LDSM.16.M88.4 R180, [R233+0x12800] ;  /* 0x01280000e9b4783b */ /* 0x000fee0000000200 */
[C---:B----4-:R-:W-:Y:S08]  /*e620*/  HMMA.16816.F32 R20, R172.reuse, R168, R20 ;  /* 0x000000a8ac14723c */ /* 0x050ff00000001814 */
[C---:B------:R-:W-:Y:S01]  /*e630*/  HMMA.16816.F32 R24, R172.reuse, R170, R24 ;  /* 0x000000aaac18723c */ /* 0x040fe20000001818 */
[----:B------:R-:W2:Y:S07]  /*e640*/  LDSM.16.M88.4 R168, [R234+0x4000] ;  /* 0x00400000eaa8783b */ /* 0x000eae0000000200 */
[C---:B------:R-:W-:Y:S08]  /*e650*/  HMMA.16816.F32 R28, R172.reuse, R184, R28 ;  /* 0x000000b8ac1c723c */ /* 0x040ff0000000181c */
[----:B------:R-:W-:Y:S01]  /*e660*/  HMMA.16816.F32 R32, R172, R186, R32 ;  /* 0x000000baac20723c */ /* 0x000fe20000001820 */
[----:B------:R-:W3:Y:S06]  /*e670*/  LDSM.16.M88.4 R172, [R233+0x13000] ;  /* 0x01300000e9ac783b */ /* 0x000eec0000000200 */
[----:B------:R-:W4:Y:S01]  /*e680*/  LDSM.16.M88.4 R184, [R233+0x13800] ;  /* 0x01380000e9b8783b */ /* 0x000f220000000200 */
[C---:B-1----:R-:W-:Y:S08]  /*e690*/  HMMA.16816.F32 R4, R192.reuse, R196, R4 ;  /* 0x000000c4c004723c */ /* 0x042ff00000001804 */
[C---:B------:R-:W-:Y:S01]  /*e6a0*/  HMMA.16816.F32 R8, R192.reuse, R198, R8 ;  /* 0x000000c6c008723c */ /* 0x040fe20000001808 */
[----:B------:R-:W-:Y:S07]  /*e6b0*/  LDSM.16.M88.4 R196, [R219] ;  /* 0x00000000dbc4783b */ /* 0x000fee0000000200 */
[C---:B------:R-:W-:Y:S08]  /*e6c0*/  HMMA.16816.F32 R12, R192.reuse, R200, R12 ;  /* 0x000000c8c00c723c */ /* 0x040ff0000000180c */
[C---:B------:R-:W-:Y:S01]  /*e6d0*/  HMMA.16816.F32 R16, R192.reuse, R202, R16 ;  /* 0x000000cac010723c */ /* 0x040fe20000001810 */
[----:B------:R-:W-:Y:S07]  /*e6e0*/  LDSM.16.M88.4 R200, [R218] ;  /* 0x00000000dac8783b */ /* 0x000fee0000000200 */
[C---:B------:R-:W-:Y:S08]  /*e6f0*/  HMMA.16816.F32 R20, R192.reuse, R188, R20 ;  /* 0x000000bcc014723c */ /* 0x040ff00000001814 */
[C---:B------:R-:W-:Y:S01]  /*e700*/  HMMA.16816.F32 R24, R192.reuse, R190, R24 ;  /* 0x000000bec018723c */ /* 0x040fe20000001818 */
[----:B------:R-:W1:Y:S07]  /*e710*/  LDSM.16.M88.4 R188, [R232+0x4000] ;  /* 0x00400000e8bc783b */ /* 0x000e6e0000000200 */
[C---:B------:R-:W-:Y:S08]  /*e720*/  HMMA.16816.F32 R28, R192.reuse, R204, R28 ;  /* 0x000000ccc01c723c */ /* 0x040ff0000000181c */
[----:B------:R-:W-:Y:S01]  /*e730*/  HMMA.16816.F32 R32, R192, R206, R32 ;  /* 0x000000cec020723c */ /* 0x000fe20000001820 */
[----:B------:R-:W1:Y:S06]  /*e740*/  LDSM.16.M88.4 R192, [R217] ;  /* 0x00000000d9c0783b */ /* 0x000e6c0000000200 */
[----:B------:R-:W1:Y:S01]  /*e750*/  LDSM.16.M88.4 R204, [R216] ;  /* 0x00000000d8cc783b */ /* 0x000e620000000200 */
        /* <DEDUP_REMOVED lines=11> */
[----:B------:R-:W3:Y:S06]  /*e810*/  LDSM.16.M88.4 R168, [R227+0x13000] ;  /* 0x01300000e3a8783b */ /* 0x000eec0000000200 */
[----:B------:R-:W4:Y:S01]  /*e820*/  LDSM.16.M88.4 R184, [R227+0x13800] ;  /* 0x01380000e3b8783b */ /* 0x000f220000000200 */
        /* <DEDUP_REMOVED lines=90> */
[----:B------:R-:W-:Y:S01]  /*edd0*/  LDSM.16.M88.4 R204, [R227+0x16000] ;  /* 0x01600000e3cc783b */ /* 0x000fe20000000200 */
[C---:B--2---:R-:W-:Y:S08]  /*ede0*/  HMMA.16816.F32 R4, R168.reuse, R176, R4 ;  /* 0x000000b0a804723c */ /* 0x044ff00000001804 */
[C---:B------:R-:W-:Y:S01]  /*edf0*/  HMMA.16816.F32 R8, R168.reuse, R178, R8 ;  /* 0x000000b2a808723c */ /* 0x040fe20000001808 */
[----:B------:R-:W2:Y:S07]  /*ee00*/  LDSM.16.M88.4 R176, [R208] ;  /* 0x00000000d0b0783b */ /* 0x000eae0000000200 */
[C---:B------:R-:W-:Y:S08]  /*ee10*/  HMMA.16816.F32 R12, R168.reuse, R180, R12 ;  /* 0x000000b4a80c723c */ /* 0x040ff0000000180c */
[C---:B------:R-:W-:Y:S01]  /*ee20*/  HMMA.16816.F32 R16, R168.reuse, R182, R16 ;  /* 0x000000b6a810723c */ /* 0x040fe20000001810 */
[----:B------:R-:W2:Y:S07]  /*ee30*/  LDSM.16.M88.4 R180, [R230+0xc000] ;  /* 0x00c00000e6b4783b */ /* 0x000eae0000000200 */
[C---:B---3--:R-:W-:Y:S08]  /*ee40*/  HMMA.16816.F32 R20, R168.reuse, R172, R20 ;  /* 0x000000aca814723c */ /* 0x048ff00000001814 */
[C---:B------:R-:W-:Y:S01]  /*ee50*/  HMMA.16816.F32 R24, R168.reuse, R174, R24 ;  /* 0x000000aea818723c */ /* 0x040fe20000001818 */
[----:B------:R-:W-:Y:S07]  /*ee60*/  LDSM.16.M88.4 R172, [R227+0x17000] ;  /* 0x01700000e3ac783b */ /* 0x000fee0000000200 */
        /* <DEDUP_REMOVED lines=12> */
[C---:B--2---:R-:W-:Y:S08]  /*ef30*/  HMMA.16816.F32 R28, R188.reuse, R176, R28 ;  /* 0x000000b0bc1c723c */ /* 0x044ff0000000181c */
[----:B------:R-:W-:Y:S08]  /*ef40*/  HMMA.16816.F32 R32, R188, R178, R32 ;  /* 0x000000b2bc20723c */ /* 0x000ff00000001820 */
[C---:B------:R-:W-:Y:S08]  /*ef50*/  HMMA.16816.F32 R4, R180.reuse, R204, R4 ;  /* 0x000000ccb404723c */ /* 0x040ff00000001804 */
[C---:B------:R-:W-:Y:S08]  /*ef60*/  HMMA.16816.F32 R8, R180.reuse, R206, R8 ;  /* 0x000000ceb408723c */ /* 0x040ff00000001808 */
[C---:B---3--:R-:W-:Y:S08]  /*ef70*/  HMMA.16816.F32 R12, R180.reuse, R168, R12 ;  /* 0x000000a8b40c723c */ /* 0x048ff0000000180c */
[C---:B------:R-:W-:Y:S01]  /*ef80*/  HMMA.16816.F32 R16, R180.reuse, R170, R16 ;  /* 0x000000aab410723c */ /* 0x040fe20000001810 */
[----:B------:R-:W2:Y:S07]  /*ef90*/  LDSM.16.M88.4 R168, [R220+0x6800] ;  /* 0x00680000dca8783b */ /* 0x000eae0000000200 */
[C---:B------:R-:W-:Y:S08]  /*efa0*/  HMMA.16816.F32 R20, R180.reuse, R172, R20 ;  /* 0x000000acb414723c */ /* 0x040ff00000001814 */
[C---:B------:R-:W-:Y:S01]  /*efb0*/  HMMA.16816.F32 R24, R180.reuse, R174, R24 ;  /* 0x000000aeb418723c */ /* 0x040fe20000001818 */
[----:B------:R-:W3:Y:S07]  /*efc0*/  LDSM.16.M88.4 R172, [R220+0x7000] ;  /* 0x00700000dcac783b */ /* 0x000eee0000000200 */
[C---:B----4-:R-:W-:Y:S08]  /*efd0*/  HMMA.16816.F32 R28, R180.reuse, R184, R28 ;  /* 0x000000b8b41c723c */ /* 0x050ff0000000181c */
[----:B------:R-:W-:Y:S08]  /*efe0*/  HMMA.16816.F32 R32, R180, R186, R32 ;  /* 0x000000bab420723c */ /* 0x000ff00000001820 */
[C---:B-1----:R-:W-:Y:S08]  /*eff0*/  HMMA.16816.F32 R4, R196.reuse, R200, R4 ;  /* 0x000000c8c404723c */ /* 0x042ff00000001804 */
[C---:B------:R-:W-:Y:S08]  /*f000*/  HMMA.16816.F32 R8, R196.reuse, R202, R8 ;  /* 0x000000cac408723c */ /* 0x040ff00000001808 */
[C---:B--2---:R-:W-:Y:S08]  /*f010*/  HMMA.16816.F32 R12, R196.reuse, R168, R12 ;  /* 0x000000a8c40c723c */ /* 0x044ff0000000180c */
        /* <DEDUP_REMOVED lines=8> */
[C---:B---3--:R-:W-:Y:S05]  /*f0a0*/  HMMA.16816.F32 R20, R196.reuse, R172, R20 ;  /* 0x000000acc414723c */ /* 0x048fea0000001814 */
        /* <DEDUP_REMOVED lines=8> */
[----:B--2---:R-:W-:Y:S02]  /*f130*/  FMUL.FTZ R165, R15, c[0x0][0x2ec] ;  /* 0x0000bb000fa57a20 */ /* 0x004fe40000410000 */
[----:B------:R-:W-:Y:S04]  /*f140*/  FMUL.FTZ R17, R17, c[0x0][0x2ec] ;  /* 0x0000bb0011117a20 */ /* 0x000fe80000410000 */
[----:B------:R2:W2:Y:S01]  /*f150*/  MUFU.TANH R201, R165 ;  /* 0x000000a500c97308 */ /* 0x0004a20000002400 */
[----:B---3--:R-:W-:Y:S01]  /*f160*/  FMUL.FTZ R2, R11, c[0x0][0x2ec] ;  /* 0x0000bb000b027a20 */ /* 0x008fe20000410000 */
[C---:B-1----:R-:W-:Y:S04]  /*f170*/  HMMA.16816.F32 R28, R196.reuse, R168, R28 ;  /* 0x000000a8c41c723c */ /* 0x042fe8000000181c */
[----:B------:R-:W-:Y:S04]  /*f180*/  FMUL.FTZ R25, R25, c[0x0][0x2ec] ;  /* 0x0000bb0019197a20 */ /* 0x000fe80000410000 */
[----:B------:R1:W3:Y:S01]  /*f190*/  MUFU.TANH R9, R2 ;  /* 0x0000000200097308 */ /* 0x0002e20000002400 */
[----:B------:R-:W-:Y:S01]  /*f1a0*/  FMUL.FTZ R26, R26, c[0x0][0x2ec] ;  /* 0x0000bb001a1a7a20 */ /* 0x000fe20000410000 */
[----:B------:R-:W-:Y:S03]  /*f1b0*/  HMMA.16816.F32 R32, R196, R170, R32 ;  /* 0x000000aac420723c */ /* 0x000fe60000001820 */
[----:B----4-:R-:W-:Y:S05]  /*f1c0*/  FMUL.FTZ R166, R14, c[0x0][0x2ec] ;  /* 0x0000bb000ea67a20 */ /* 0x010fea0000410000 */
[----:B------:R4:W3:Y:S01]  /*f1d0*/  MUFU.TANH R190, R3 ;  /* 0x0000000300be7308 */ /* 0x0008e20000002400 */
[----:B--2---:R-:W-:Y:S05]  /*f1e0*/  FMUL.FTZ R165, R22, c[0x0][0x2ec] ;  /* 0x0000bb0016a57a20 */ /* 0x004fea0000410000 */
[----:B------:R-:W-:Y:S04]  /*f1f0*/  FMUL.FTZ R31, R31, c[0x0][0x2ec] ;  /* 0x0000bb001f1f7a20 */ /* 0x000fe80000410000 */
[----:B------:R2:W2:Y:S01]  /*f200*/  MUFU.TANH R177, R165 ;  /* 0x000000a500b17308 */ /* 0x0004a20000002400 */
[----:B-1----:R-:W-:Y:S05]  /*f210*/  FMUL.FTZ R2, R19, c[0x0][0x2ec] ;  /* 0x0000bb0013027a20 */ /* 0x002fea0000410000 */
[----:B------:R-:W-:Y:S02]  /*f220*/  FMUL.FTZ R33, R33, c[0x0][0x2ec] ;  /* 0x0000bb0021217a20 */ /* 0x000fe40000410000 */
[----:B------:R-:W-:Y:S02]  /*f230*/  FMUL.FTZ R35, R35, c[0x0][0x2ec] ;  /* 0x0000bb0023237a20 */ /* 0x000fe40000410000 */
[----:B------:R1:W1:Y:S01]  /*f240*/  MUFU.TANH R205, R2 ;  /* 0x0000000200cd7308 */ /* 0x0002620000002400 */
[----:B----4-:R-:W-:Y:S09]  /*f250*/  FMUL.FTZ R3, R10, c[0x0][0x2ec] ;  /* 0x0000bb000a037a20 */ /* 0x010ff20000410000 */
[----:B------:R4:W3:Y:S01]  /*f260*/  MUFU.TANH R189, R164 ;  /* 0x000000a400bd7308 */ /* 0x0008e20000002400 */
[----:B--2---:R-:W-:Y:S09]  /*f270*/  FMUL.FTZ R165, R29, c[0x0][0x2ec] ;  /* 0x0000bb001da57a20 */ /* 0x004ff20000410000 */
[----:B------:R2:W2:Y:S01]  /*f280*/  MUFU.TANH R198, R165 ;  /* 0x000000a500c67308 */ /* 0x0004a20000002400 */
[----:B-1----:R-:W-:Y:S09]  /*f290*/  FMUL.FTZ R2, R27, c[0x0][0x2ec] ;  /* 0x0000bb001b027a20 */ /* 0x002ff20000410000 */
[----:B------:R1:W1:Y:S01]  /*f2a0*/  MUFU.TANH R207, R2 ;  /* 0x0000000200cf7308 */ /* 0x0002620000002400 */
[----:B----4-:R-:W-:Y:S09]  /*f2b0*/  FMUL.FTZ R164, R16, c[0x0][0x2ec] ;  /* 0x0000bb0010a47a20 */ /* 0x010ff20000410000 */
[----:B------:R4:W3:Y:S01]  /*f2c0*/  MUFU.TANH R10, R3 ;  /* 0x00000003000a7308 */ /* 0x0008e20000002400 */
[----:B--2---:R-:W-:Y:S04]  /*f2d0*/  MOV R165, UR8 ;  /* 0x0000000800a57c02 */ /* 0x004fe80008000f00 */
[----:B------:R-:W-:Y:S05]  /*f2e0*/  LEA R14, P4, R165, R36, 0x6 ;  /* 0x00000024a50e7211 */ /* 0x000fea00078830ff */
[----:B------:R2:W2:Y:S01]  /*f2f0*/  MUFU.TANH R203, R164 ;  /* 0x000000a400cb7308 */ /* 0x0004a20000002400 */
[----:B-1----:R-:W-:Y:S04]  /*f300*/  MOV R2, UR8 ;  /* 0x0000000800027c02 */ /* 0x002fe80008000f00 */
[----:B------:R-:W-:Y:S05]  /*f310*/  LEA.HI.X.SX32 R15, R2, R37, 0x6, P4 ;  /* 0x00000025020f7211 */ /* 0x000fea00020f36ff */
[----:B------:R1:W1:Y:S01]  /*f320*/  MUFU.TANH R200, R166 ;  /* 0x000000a600c87308 */ /* 0x0002620000002400 */
[----:B------:R1:W5:Y:S01]  /*f330*/  LDL.LU.64 R36, [R1+0x18] ;  /* 0x0000180001247983 */ /* 0x0003620000300a00 */
[----:B------:R-:W-:Y:S01]  /*f340*/  ISETP.LT.AND P4, PT, RZ, UR4, PT ;  /* 0x00000004ff007c0c */ /* 0x000fe2000bf81270 */
[----:B------:R-:W-:Y:S02]  /*f350*/  IMAD R2, R15, c[0x0][0x198], RZ ;  /* 0x000066000f027a24 */ /* 0x000fe400078e02ff */
[----:B----4-:R-:W-:Y:S02]  /*f360*/  FMUL.FTZ R3, R18, c[0x0][0x2ec] ;  /* 0x0000bb0012037a20 */ /* 0x010fe40000410000 */
[----:B------:R-:W-:Y:S03]  /*f370*/  IMAD R2, R14, c[0x0][0x19c], R2 ;  /* 0x000067000e027a24 */ /* 0x000fe600078e0202 */
[----:B------:R4:W3:Y:S01]  /*f380*/  MUFU.TANH R181, R3 ;  /* 0x0000000300b57308 */ /* 0x0008e20000002400 */
[----:B--2---:R-:W-:Y:S09]  /*f390*/  FMUL.FTZ R164, R23, c[0x0][0x2ec] ;  /* 0x0000bb0017a47a20 */ /* 0x004ff20000410000 */
[----:B------:R2:W2:Y:S01]  /*f3a0*/  MUFU.TANH R175, R164 ;  /* 0x000000a400af7308 */ /* 0x0004a20000002400 */
[----:B-1----:R-:W-:Y:S09]  /*f3b0*/  FMUL.FTZ R166, R21, c[0x0][0x2ec] ;  /* 0x0000bb0015a67a20 */ /* 0x002ff20000410000 */
        /* <DEDUP_REMOVED lines=12> */
[----:B------:R-:W-:Y:S04]  /*f480*/  IMAD.WIDE.U32 R22, R164, c[0x0][0x198], RZ ;  /* 0x00006600a4167a25 */ /* 0x000fe800078e00ff */
[----:B-1----:R-:W-:Y:S01]  /*f490*/  FMUL.FTZ R166, R34, c[0x0][0x2ec] ;  /* 0x0000bb0022a67a20 */ /* 0x002fe20000410000 */
[----:B------:R-:W-:Y:S04]  /*f4a0*/  LEA R18, P6, R22, R251, 0x1 ;  /* 0x000000fb16127211 */ /* 0x000fe800078c08ff */
[----:B------:R1:W1:Y:S01]  /*f4b0*/  MUFU.TANH R8, R6 ;  /* 0x0000000600087308 */ /* 0x0002620000002400 */
[----:B----4-:R-:W-:Y:S04]  /*f4c0*/  MOV R3, UR8 ;  /* 0x0000000800037c02 */ /* 0x010fe80008000f00 */
[----:B------:R-:W-:Y:S05]  /*f4d0*/  LEA.HI.X.SX32 R165, R3, R247, 0x6, P5 ;  /* 0x000000f703a57211 */ /* 0x000fea00028f36ff */
[----:B------:R4:W3:Y:S01]  /*f4e0*/  MUFU.TANH R204, R13 ;  /* 0x0000000d00cc7308 */ /* 0x0008e20000002400 */
[----:B------:R-:W-:Y:S02]  /*f4f0*/  IMAD R3, R165, c[0x0][0x198], RZ ;  /* 0x00006600a5037a24 */ /* 0x000fe400078e02ff */
[----:B--2---:R-:W-:Y:S02]  /*f500*/  FMUL.FTZ R5, R20, c[0x0][0x2ec] ;  /* 0x0000bb0014057a20 */ /* 0x004fe40000410000 */
[----:B------:R-:W-:Y:S05]  /*f510*/  IMAD R3, R164, c[0x0][0x19c], R3 ;  /* 0x00006700a4037a24 */ /* 0x000fea00078e0203 */
[----:B------:R4:W2:Y:S01]  /*f520*/  MUFU.TANH R183, R17 ;  /* 0x0000001100b77308 */ /* 0x0008a20000002400 */
[----:B------:R-:W-:Y:S01]  /*f530*/  IADD3 R3, R23, R3, RZ ;  /* 0x0000000317037210 */ /* 0x000fe20007ffe0ff */
[----:B-1----:R-:W-:Y:S03]  /*f540*/  IMAD.WIDE.U32 R6, R14, c[0x0][0x198], RZ ;  /* 0x000066000e067a25 */ /* 0x002fe600078e00ff */
[----:B------:R-:W-:Y:S02]  /*f550*/  LEA.HI.X R19, R22, R250, R3, 0x1, P6 ;  /* 0x000000fa16137211 */ /* 0x000fe400030f0c03 */
[C---:B------:R-:W-:Y:S03]  /*f560*/  LEA R14, P5, R6.reuse, R251, 0x1 ;  /* 0x000000fb060e7211 */ /* 0x040fe600078a08ff */
[----:B------:R4:W1:Y:S01]  /*f570*/  MUFU.TANH R179, R5 ;  /* 0x0000000500b37308 */ /* 0x0008620000002400 */
[----:B------:R-:W-:Y:S04]  /*f580*/  IADD3 R2, R7, R2, RZ ;  /* 0x0000000207027210 */ /* 0x000fe80007ffe0ff */
[----:B------:R-:W-:Y:S05]  /*f590*/  LEA.HI.X R15, R6, R250, R2, 0x1, P5 ;  /* 0x000000fa060f7211 */ /* 0x000fea00028f0c02 */
[----:B------:R4:W1:Y:S10]  /*f5a0*/  MUFU.TANH R174, R25 ;  /* 0x0000001900ae7308 */ /* 0x0008740000002400 */
[----:B------:R4:W1:Y:S10]  /*f5b0*/  MUFU.TANH R206, R26 ;  /* 0x0000001a00ce7308 */ /* 0x0008740000002400 */
[----:B------:R4:W1:Y:S10]  /*f5c0*/  MUFU.TANH R195, R31 ;  /* 0x0000001f00c37308 */ /* 0x0008740000002400 */
[----:B------:R4:W1:Y:S10]  /*f5d0*/  MUFU.TANH R193, R33 ;  /* 0x0000002100c17308 */ /* 0x0008740000002400 */
[----:B------:R-:W1:Y:S10]  /*f5e0*/  MUFU.TANH R166, R166 ;  /* 0x000000a600a67308 */ /* 0x000e740000002400 */
[----:B------:R4:W1:Y:S02]  /*f5f0*/  MUFU.TANH R165, R35 ;  /* 0x0000002300a57308 */ /* 0x0008640000002400 */
[----:B-12345:R-:W-:-:S05]  /*f600*/  @P4 BRA `(.L_x_947) ;  /* 0xffffe4d000004947 */ /* 0x03efca000383ffff */
.L_x_946:
        /* <DEDUP_REMOVED lines=88> */
[C---:B------:R-:W-:Y:S01]  /*fb90*/  FMUL.FTZ R32, R2.reuse, R132 ;  /* 0x0000008402207220 */ /* 0x040fe20000410000 */
[----:B------:R-:W-:Y:S01]  /*fba0*/  LDSM.16.MT88.4 R140, [R224+0x1a000] ;  /* 0x01a00000e08c783b */ /* 0x000fe20000004200 */
[----:B------:R-:W-:Y:S02]  /*fbb0*/  FMUL.FTZ R33, R2, R133 ;  /* 0x0000008502217220 */ /* 0x000fe40000410000 */
[C---:B------:R-:W-:Y:S01]  /*fbc0*/  FMUL.FTZ R34, R0.reuse, R134 ;  /* 0x0000008600227220 */ /* 0x040fe20000410000 */
[----:B------:R-:W-:Y:S01]  /*fbd0*/  MUFU.EX2 R189, R189 ;  /* 0x000000bd00bd7308 */ /* 0x000fe20000000800 */
[----:B------:R-:W-:Y:S02]  /*fbe0*/  FMUL.FTZ R35, R0, R135 ;  /* 0x0000008700237220 */ /* 0x000fe40000410000 */
[C---:B------:R-:W-:Y:S01]  /*fbf0*/  FMUL.FTZ R36, R2.reuse, R36 ;  /* 0x0000002402247220 */ /* 0x040fe20000410000 */
[----:B------:R-:W-:Y:S01]  /*fc00*/  LDSM.16.MT88.4 R132, [R225+0x1a000] ;  /* 0x01a00000e184783b */ /* 0x000fe20000004200 */
[----:B------:R-:W-:Y:S02]  /*fc10*/  FMUL.FTZ R37, R2, R37 ;  /* 0x0000002502257220 */ /* 0x000fe40000410000 */
[C---:B------:R-:W-:Y:S02]  /*fc20*/  FMUL.FTZ R38, R0.reuse, R38 ;  /* 0x0000002600267220 */ /* 0x040fe40000410000 */
[----:B------:R-:W-:Y:S01]  /*fc30*/  FMUL.FTZ R39, R0, R39 ;  /* 0x0000002700277220 */ /* 0x000fe20000410000 */
[----:B------:R-:W1:Y:S01]  /*fc40*/  MUFU.EX2 R188, R188 ;  /* 0x000000bc00bc7308 */ /* 0x000e620000000800 */
[C---:B------:R-:W-:Y:S01]  /*fc50*/  FMUL.FTZ R40, R2.reuse, R40 ;  /* 0x0000002802287220 */ /* 0x040fe20000410000 */
[----:B------:R-:W-:Y:S01]  /*fc60*/  LDSM.16.MT88.4 R148, [R224+0x18800] ;  /* 0x01880000e094783b */ /* 0x000fe20000004200 */
        /* <DEDUP_REMOVED lines=26> */
[----:B--2---:R-:W-:Y:S01]  /*fe10*/  F2FP.PACK_AB R163, R184, R185 ;  /* 0x000000b9b8a3723e */ /* 0x004fe200000000ff */
[--C-:B------:R-:W-:Y:S02]  /*fe20*/  FFMA.FTZ R177, R177, c[0x0][0x23c], -R172.reuse ;  /* 0x00008f00b1b17a23 */ /* 0x100fe400000108ac */
[--C-:B------:R-:W-:Y:S02]  /*fe30*/  FFMA.FTZ R175, R175, c[0x0][0x23c], -R172.reuse ;  /* 0x00008f00afaf7a23 */ /* 0x100fe400000108ac */
[--C-:B------:R-:W-:Y:S02]  /*fe40*/  FFMA.FTZ R178, R178, c[0x0][0x23c], -R173.reuse ;  /* 0x00008f00b2b27a23 */ /* 0x100fe400000108ad */
[C---:B------:R-:W-:Y:S05]  /*fe50*/  HMMA.16816.F32 R4, R160.reuse, R12, R4 ;  /* 0x0000000ca004723c */ /* 0x040fea0000001804 */
[--C-:B------:R-:W-:Y:S02]  /*fe60*/  FFMA.FTZ R174, R174, c[0x0][0x23c], -R173.reuse ;  /* 0x00008f00aeae7a23 */ /* 0x100fe400000108ad */
[C---:B------:R-:W-:Y:S01]  /*fe70*/  FMUL.FTZ R12, R2.reuse, R152 ;  /* 0x00000098020c7220 */ /* 0x040fe20000410000 */
[C---:B------:R-:W-:Y:S01]  /*fe80*/  HMMA.16816.F32 R8, R160.reuse, R14, R8 ;  /* 0x0000000ea008723c */ /* 0x040fe20000001808 */
[----:B------:R-:W-:Y:S03]  /*fe90*/  MUFU.EX2 R176, R174 ;  /* 0x000000ae00b07308 */ /* 0x000fe60000000800 */
[----:B------:R-:W-:Y:S02]  /*fea0*/  FMUL.FTZ R13, R2, R153 ;  /* 0x00000099020d7220 */ /* 0x000fe40000410000 */
[C---:B------:R-:W-:Y:S02]  /*feb0*/  FMUL.FTZ R62, R0.reuse, R62 ;  /* 0x0000003e003e7220 */ /* 0x040fe40000410000 */
[C---:B------:R-:W-:Y:S04]  /*fec0*/  FMUL.FTZ R14, R0.reuse, R154 ;  /* 0x0000009a000e7220 */ /* 0x040fe80000410000 */
[C---:B------:R-:W-:Y:S02]  /*fed0*/  FMUL.FTZ R15, R0.reuse, R155 ;  /* 0x0000009b000f7220 */ /* 0x040fe40000410000 */
[----:B------:R-:W1:Y:S01]  /*fee0*/  LDSM.16.MT88.4 R152, [R224+0x18000] ;  /* 0x01800000e098783b */ /* 0x000e620000004200 */
        /* <DEDUP_REMOVED lines=11> */
[----:B------:R-:W2:Y:S01]  /*ffa0*/  LDSM.16.MT88.4 R144, [R228+0x1a000] ;  /* 0x01a00000e490783b */ /* 0x000ea20000004200 */
[C---:B------:R-:W-:Y:S02]  /*ffb0*/  FMUL.FTZ R68, R2.reuse, R68 ;  /* 0x0000004402447220 */ /* 0x040fe40000410000 */
[----:B------:R-:W-:Y:S02]  /*ffc0*/  FMUL.FTZ R69, R2, R69 ;  /* 0x0000004502457220 */ /* 0x000fe40000410000 */
[C---:B------:R-:W-:Y:S03]  /*ffd0*/  HMMA.16816.F32 R20, R160.reuse, R28, R20 ;  /* 0x0000001ca014723c */ /* 0x040fe60000001814 */
[C---:B------:R-:W-:Y:S02]  /*ffe0*/  FMUL.FTZ R70, R0.reuse, R70 ;  /* 0x0000004600467220 */ /* 0x040fe40000410000 */
[----:B------:R-:W-:Y:S02]  /*fff0*/  FMUL.FTZ R71, R0, R71 ;  /* 0x0000004700477220 */ /* 0x000fe40000410000 */
[C---:B------:R-:W-:Y:S01]  /*10000*/  FMUL.FTZ R28, R2.reuse, R136 ;  /* 0x00000088021c7220 */ /* 0x040fe20000410000 */
[C---:B------:R-:W-:Y:S04]  /*10010*/  HMMA.16816.F32 R24, R160.reuse, R30, R24 ;  /* 0x0000001ea018723c */ /* 0x040fe80000001818 */
[C---:B------:R-:W-:Y:S02]  /*10020*/  FMUL.FTZ R29, R2.reuse, R137 ;  /* 0x00000089021d7220 */ /* 0x040fe40000410000 */
[----:B------:R-:W-:Y:S02]  /*10030*/  FMUL.FTZ R72, R2, R72 ;  /* 0x0000004802487220 */ /* 0x000fe40000410000 */
[C---:B------:R-:W-:Y:S04]  /*10040*/  FMUL.FTZ R30, R0.reuse, R138 ;  /* 0x0000008a001e7220 */ /* 0x040fe80000410000 */
[----:B------:R-:W-:Y:S02]  /*10050*/  FMUL.FTZ R31, R0, R139 ;  /* 0x0000008b001f7220 */ /* 0x000fe40000410000 */
[----:B------:R-:W3:Y:S01]  /*10060*/  LDSM.16.MT88.4 R136, [R226+0x1a000] ;  /* 0x01a00000e288783b */ /* 0x000ee20000004200 */
[----:B------:R-:W-:Y:S02]  /*10070*/  FMUL.FTZ R73, R2, R73 ;  /* 0x0000004902497220 */ /* 0x000fe40000410000 */
[C---:B------:R-:W-:Y:S02]  /*10080*/  FMUL.FTZ R74, R0.reuse, R74 ;  /* 0x0000004a004a7220 */ /* 0x040fe40000410000 */
[C---:B-1----:R-:W-:Y:S03]  /*10090*/  HMMA.16816.F32 R28, R160.reuse, R152, R28 ;  /* 0x00000098a01c723c */ /* 0x042fe6000000181c */
[----:B------:R-:W-:Y:S02]  /*100a0*/  FMUL.FTZ R75, R0, R75 ;  /* 0x0000004b004b7220 */ /* 0x000fe40000410000 */
[C---:B------:R-:W-:Y:S02]  /*100b0*/  FMUL.FTZ R76, R2.reuse, R76 ;  /* 0x0000004c024c7220 */ /* 0x040fe40000410000 */
[----:B------:R-:W-:Y:S01]  /*100c0*/  FMUL.FTZ R77, R2, R77 ;  /* 0x0000004d024d7220 */ /* 0x000fe20000410000 */
[C---:B------:R-:W-:Y:S01]  /*100d0*/  HMMA.16816.F32 R32, R160.reuse, R154, R32 ;  /* 0x0000009aa020723c */ /* 0x040fe20000001820 */
[----:B------:R-:W-:Y:S03]  /*100e0*/  LDSM.16.MT88.4 R152, [R228+0x1a800] ;  /* 0x01a80000e498783b */ /* 0x000fe60000004200 */
[C---:B------:R-:W-:Y:S02]  /*100f0*/  FMUL.FTZ R78, R0.reuse, R78 ;  /* 0x0000004e004e7220 */ /* 0x040fe40000410000 */
[----:B------:R-:W-:Y:S02]  /*10100*/  FMUL.FTZ R79, R0, R79 ;  /* 0x0000004f004f7220 */ /* 0x000fe40000410000 */
[C---:B--2---:R-:W-:Y:S04]  /*10110*/  HMMA.16816.F32 R36, R160.reuse, R144, R36 ;  /* 0x00000090a024723c */ /* 0x044fe80000001824 */
[C---:B------:R-:W-:Y:S02]  /*10120*/  FMUL.FTZ R80, R2.reuse, R80 ;  /* 0x0000005002507220 */ /* 0x040fe40000410000 */
[----:B------:R-:W-:Y:S02]  /*10130*/  FMUL.FTZ R81, R2, R81 ;  /* 0x0000005102517220 */ /* 0x000fe40000410000 */
[C---:B------:R-:W-:Y:S01]  /*10140*/  HMMA.16816.F32 R40, R160.reuse, R146, R40 ;  /* 0x00000092a028723c */ /* 0x040fe20000001828 */
[----:B------:R-:W-:Y:S03]  /*10150*/  LDSM.16.MT88.4 R144, [R225+0x18800] ;  /* 0x01880000e190783b */ /* 0x000fe60000004200 */
        /* <DEDUP_REMOVED lines=62> */
[--C-:B------:R-:W-:Y:S02]  /*10540*/  FFMA.FTZ R192, R192, c[0x0][0x23c], -R173.reuse ;  /* 0x00008f00c0c07a23 */ /* 0x100fe400000108ad */
[--C-:B------:R-:W-:Y:S02]  /*10550*/  FFMA.FTZ R199, R204, c[0x0][0x23c], -R173.reuse ;  /* 0x00008f00ccc77a23 */ /* 0x100fe400000108ad */
[C---:B---3--:R-:W-:Y:S02]  /*10560*/  HMMA.16816.F32 R108, R160.reuse, R140, R108 ;  /* 0x0000008ca06c723c */ /* 0x048fe4000000186c */
[----:B------:R-:W-:Y:S02]  /*10570*/  MUFU.EX2 R192, R192 ;  /* 0x000000c000c07308 */ /* 0x000fe40000000800 */
[--C-:B------:R-:W-:Y:S02]  /*10580*/  FFMA.FTZ R196, R200, c[0x0][0x23c], -R172.reuse ;  /* 0x00008f00c8c47a23 */ /* 0x100fe400000108ac */
[--C-:B------:R-:W-:Y:S02]  /*10590*/  FFMA.FTZ R201, R201, c[0x0][0x23c], -R172.reuse ;  /* 0x00008f00c9c97a23 */ /* 0x100fe400000108ac */
[C---:B------:R-:W-:Y:S01]  /*105a0*/  HMMA.16816.F32 R112, R160.reuse, R142, R112 ;  /* 0x0000008ea070723c */ /* 0x040fe20000001870 */
[----:B------:R-:W3:Y:S03]  /*105b0*/  LDSM.16.MT88.4 R140, [R228+0x18800] ;  /* 0x01880000e48c783b */ /* 0x000ee60000004200 */
[--C-:B------:R-:W-:Y:S01]  /*105c0*/  FFMA.FTZ R203, R203, c[0x0][0x23c], -R173.reuse ;  /* 0x00008f00cbcb7a23 */ /* 0x100fe200000108ad */
[----:B------:R-:W4:Y:S01]  /*105d0*/  MUFU.EX2 R199, R199 ;  /* 0x000000c700c77308 */ /* 0x000f220000000800 */
[--C-:B------:R-:W-:Y:S02]  /*105e0*/  FFMA.FTZ R200, R183, c[0x0][0x23c], -R173.reuse ;  /* 0x00008f00b7c87a23 */ /* 0x100fe400000108ad */
[--C-:B------:R-:W-:Y:S01]  /*105f0*/  FFMA.FTZ R204, R181, c[0x0][0x23c], -R172.reuse ;  /* 0x00008f00b5cc7a23 */ /* 0x100fe200000108ac */
[C---:B-1----:R-:W-:Y:S03]  /*10600*/  HMMA.16816.F32 R116, R160.reuse, R136, R116 ;  /* 0x00000088a074723c */ /* 0x042fe60000001874 */
[C---:B------:R-:W-:Y:S02]  /*10610*/  FMUL.FTZ R120, R2.reuse, R120 ;  /* 0x0000007802787220 */ /* 0x040fe40000410000 */
[----:B------:R-:W-:Y:S01]  /*10620*/  FMUL.FTZ R121, R2, R121 ;  /* 0x0000007902797220 */ /* 0x000fe20000410000 */
[----:B------:R-:W-:Y:S01]  /*10630*/  MUFU.EX2 R196, R196 ;  /* 0x000000c400c47308 */ /* 0x000fe20000000800 */
[C---:B------:R-:W-:Y:S02]  /*10640*/  FMUL.FTZ R122, R0.reuse, R122 ;  /* 0x0000007a007a7220 */ /* 0x040fe40000410000 */
[----:B------:R-:W-:Y:S03]  /*10650*/  FMUL.FTZ R123, R0, R123 ;  /* 0x0000007b007b7220 */ /* 0x000fe60000410000 */
[--C-:B------:R-:W-:Y:S02]  /*10660*/  FFMA.FTZ R205, R205, c[0x0][0x23c], -R172.reuse ;  /* 0x00008f00cdcd7a23 */ /* 0x100fe400000108ac */
[C---:B------:R-:W-:Y:S02]  /*10670*/  FMUL.FTZ R124, R2.reuse, R124 ;  /* 0x0000007c027c7220 */ /* 0x040fe40000410000 */
[C---:B------:R-:W-:Y:S01]  /*10680*/  HMMA.16816.F32 R120, R160.reuse, R138, R120 ;  /* 0x0000008aa078723c */ /* 0x040fe20000001878 */
[----:B------:R-:W1:Y:S01]  /*10690*/  MUFU.EX2 R201, R201 ;  /* 0x000000c900c97308 */ /* 0x000e620000000800 */
[----:B------:R-:W5:Y:S01]  /*106a0*/  LDSM.16.MT88.4 R136, [R226+0x18800] ;  /* 0x01880000e288783b */ /* 0x000f620000004200 */
[----:B------:R-:W-:Y:S02]  /*106b0*/  FMUL.FTZ R125, R2, R125 ;  /* 0x0000007d027d7220 */ /* 0x000fe40000410000 */
[C---:B------:R-:W-:Y:S02]  /*106c0*/  FMUL.FTZ R126, R0.reuse, R126 ;  /* 0x0000007e007e7220 */ /* 0x040fe40000410000 */
[----:B------:R-:W-:Y:S02]  /*106d0*/  FMUL.FTZ R127, R0, R127 ;  /* 0x0000007f007f7220 */ /* 0x000fe40000410000 */
[C---:B------:R-:W-:Y:S02]  /*106e0*/  FMUL.FTZ R128, R2.reuse, R128 ;  /* 0x0000008002807220 */ /* 0x040fe40000410000 */
[----:B------:R-:W-:Y:S01]  /*106f0*/  MUFU.EX2 R203, R203 ;  /* 0x000000cb00cb7308 */ /* 0x000fe20000000800 */
[----:B------:R-:W-:Y:S02]  /*10700*/  FMUL.FTZ R129, R2, R129 ;  /* 0x0000008102817220 */ /* 0x000fe40000410000 */
[C---:B--2---:R-:W-:Y:S03]  /*10710*/  HMMA.16816.F32 R124, R160.reuse, R132, R124 ;  /* 0x00000084a07c723c */ /* 0x044fe6000000187c */
[C---:B------:R-:W-:Y:S02]  /*10720*/  FMUL.FTZ R130, R0.reuse, R130 ;  /* 0x0000008200827220 */ /* 0x040fe40000410000 */
[----:B------:R-:W-:Y:S02]  /*10730*/  FMUL.FTZ R131, R0, R131 ;  /* 0x0000008300837220 */ /* 0x000fe40000410000 */
[----:B------:R-:W2:Y:S01]  /*10740*/  MUFU.EX2 R200, R200 ;  /* 0x000000c800c87308 */ /* 0x000ea20000000800 */
[----:B----4-:R-:W-:Y:S01]  /*10750*/  F2FP.PACK_AB R132, R199, R192 ;  /* 0x000000c0c784723e */ /* 0x010fe200000000ff */
[--C-:B------:R-:W-:Y:S03]  /*10760*/  FFMA.FTZ R179, R179, c[0x0][0x23c], -R173.reuse ;  /* 0x00008f00b3b37a23 */ /* 0x100fe600000108ad */
[----:B------:R-:W-:Y:S01]  /*10770*/  HMMA.16816.F32 R128, R160, R134, R128 ;  /* 0x00000086a080723c */ /* 0x000fe20000001880 */
[----:B------:R-:W-:Y:S02]  /*10780*/  LDSM.16.MT88.4 R160, [R228+0x1c800] ;  /* 0x01c80000e4a0783b */ /* 0x000fe40000004200 */
[----:B-1----:R-:W-:Y:S01]  /*10790*/  F2FP.PACK_AB R133, R201, R196 ;  /* 0x000000c4c985723e */ /* 0x002fe200000000ff */
[--C-:B------:R-:W-:Y:S01]  /*107a0*/  FFMA.FTZ R206, R206, c[0x0][0x23c], -R172.reuse ;  /* 0x00008f00cece7a23 */ /* 0x100fe200000108ac */
[----:B------:R-:W-:Y:S01]  /*107b0*/  MUFU.EX2 R204, R204 ;  /* 0x000000cc00cc7308 */ /* 0x000fe20000000800 */
[--C-:B------:R-:W-:Y:S02]  /*107c0*/  FFMA.FTZ R207, R207, c[0x0][0x23c], -R172.reuse ;  /* 0x00008f00cfcf7a23 */ /* 0x100fe400000108ac */
[--C-:B------:R-:W-:Y:S04]  /*107d0*/  FFMA.FTZ R202, R202, c[0x0][0x23c], -R173.reuse ;  /* 0x00008f00caca7a23 */ /* 0x100fe800000108ad */
[--C-:B------:R-:W-:Y:S02]  /*107e0*/  FFMA.FTZ R198, R198, c[0x0][0x23c], -R173.reuse ;  /* 0x00008f00c6c67a23 */ /* 0x100fe400000108ad */
[--C-:B------:R-:W-:Y:S01]  /*107f0*/  FFMA.FTZ R197, R197, c[0x0][0x23c], -R172.reuse ;  /* 0x00008f00c5c57a23 */ /* 0x100fe200000108ac */
[----:B------:R-:W1:Y:S01]  /*10800*/  MUFU.EX2 R205, R205 ;  /* 0x000000cd00cd7308 */ /* 0x000e620000000800 */
[--C-:B------:R-:W-:Y:S02]  /*10810*/  FFMA.FTZ R195, R195, c[0x0][0x23c], -R172.reuse ;  /* 0x00008f00c3c37a23 */ /* 0x100fe400000108ac */
[--C-:B------:R-:W-:Y:S01]  /*10820*/  FFMA.FTZ R194, R194, c[0x0][0x23c], -R173.reuse ;  /* 0x00008f00c2c27a23 */ /* 0x100fe200000108ad */
[----:B--2---:R-:W-:Y:S01]  /*10830*/  F2FP.PACK_AB R134, R200, R203 ;  /* 0x000000cbc886723e */ /* 0x004fe200000000ff */
[----:B------:R-:W-:Y:S02]  /*10840*/  FFMA.FTZ R173, R193, c[0x0][0x23c], -R173 ;  /* 0x00008f00c1ad7a23 */ /* 0x000fe400000108ad */
[--C-:B------:R-:W-:Y:S02]  /*10850*/  FFMA.FTZ R166, R166, c[0x0][0x23c], -R172.reuse ;  /* 0x00008f00a6a67a23 */ /* 0x100fe400000108ac */
[----:B------:R-:W-:Y:S01]  /*10860*/  FFMA.FTZ R172, R165, c[0x0][0x23c], -R172 ;  /* 0x00008f00a5ac7a23 */ /* 0x000fe200000108ac */
[----:B------:R-:W-:Y:S01]  /*10870*/  MUFU.EX2 R183, R175 ;  /* 0x000000af00b77308 */ /* 0x000fe20000000800 */
[----:B------:R-:W-:Y:S04]  /*10880*/  FFMA.FTZ R187, R0, R252, R187 ;  /* 0x000000fc00bb7223 */ /* 0x000fe800000100bb */
[----:B------:R-:W-:Y:S05]  /*10890*/  FADD.FTZ R186, R186, R187 ;  /* 0x000000bbbaba7221 */ /* 0x000fea0000010000 */
[----:B------:R-:W-:Y:S01]  /*108a0*/  MUFU.EX2 R181, R178 ;  /* 0x000000b200b57308 */ /* 0x000fe20000000800 */
[----:B-1----:R-:W-:Y:S09]  /*108b0*/  F2FP.PACK_AB R135, R205, R204 ;  /* 0x000000cccd87723e */ /* 0x002ff200000000ff */
[----:B------:R-:W-:Y:S01]  /*108c0*/  MUFU.EX2 R193, R173 ;  /* 0x000000ad00c17308 */ /* 0x000fe20000000800 */
[C---:B---3--:R-:W-:Y:S08]  /*108d0*/  HMMA.16816.F32 R4, R132.reuse, R140, R4 ;  /* 0x0000008c8404723c */ /* 0x048ff00000001804 */
[C---:B------:R-:W-:Y:S01]  /*108e0*/  HMMA.16816.F32 R8, R132.reuse, R142, R8 ;  /* 0x0000008e8408723c */ /* 0x040fe20000001808 */
[----:B------:R-:W1:Y:S01]  /*108f0*/  LDSM.16.MT88.4 R140, [R226+0x1a800] ;  /* 0x01a80000e28c783b */ /* 0x000e620000004200 */
[----:B------:R2:W-:Y:S06]  /*10900*/  MUFU.EX2 R165, R172 ;  /* 0x000000ac00a57308 */ /* 0x0005ec0000000800 */
[C---:B-----5:R-:W-:Y:S04]  /*10910*/  HMMA.16816.F32 R12, R132.reuse, R136, R12 ;  /* 0x00000088840c723c */ /* 0x060fe8000000180c */
[----:B------:R-:W3:Y:S04]  /*10920*/  MUFU.EX2 R167, R179 ;  /* 0x000000b300a77308 */ /* 0x000ee80000000800 */
[C---:B------:R-:W-:Y:S01]  /*10930*/  HMMA.16816.F32 R16, R132.reuse, R138, R16 ;  /* 0x0000008a8410723c */ /* 0x040fe20000001810 */
[----:B------:R-:W4:Y:S05]  /*10940*/  LDSM.16.MT88.4 R136, [R225+0x1a800] ;  /* 0x01a80000e188783b */ /* 0x000f2a0000004200 */
[----:B------:R-:W5:Y:S02]  /*10950*/  MUFU.EX2 R179, R177 ;  /* 0x000000b100b37308 */ /* 0x000f640000000800 */
[C---:B------:R-:W-:Y:S01]  /*10960*/  HMMA.16816.F32 R20, R132.reuse, R144, R20 ;  /* 0x000000908414723c */ /* 0x040fe20000001814 */
[----:B--2---:R-:W-:Y:S07]  /*10970*/  LDSM.16.MT88.4 R172, [R225+0x19800] ;  /* 0x01980000e1ac783b */ /* 0x004fee0000004200 */
[C---:B------:R-:W-:Y:S01]  /*10980*/  HMMA.16816.F32 R24, R132.reuse, R146, R24 ;  /* 0x000000928418723c */ /* 0x040fe20000001818 */
[----:B------:R-:W-:Y:S01]  /*10990*/  MUFU.EX2 R206, R206 ;  /* 0x000000ce00ce7308 */ /* 0x000fe20000000800 */
[----:B------:R-:W2:Y:S06]  /*109a0*/  LDSM.16.MT88.4 R144, [R225+0x1c800] ;  /* 0x01c80000e190783b */ /* 0x000eac0000004200 */
[C---:B------:R-:W-:Y:S03]  /*109b0*/  HMMA.16816.F32 R28, R132.reuse, R148, R28 ;  /* 0x00000094841c723c */ /* 0x040fe6000000181c */
[----:B------:R-:W1:Y:S05]  /*109c0*/  MUFU.EX2 R207, R207 ;  /* 0x000000cf00cf7308 */ /* 0x000e6a0000000800 */
[C---:B------:R-:W-:Y:S01]  /*109d0*/  HMMA.16816.F32 R32, R132.reuse, R150, R32 ;  /* 0x000000968420723c */ /* 0x040fe20000001820 */
[----:B------:R-:W-:Y:S04]  /*109e0*/  LDSM.16.MT88.4 R148, [R226+0x1e800] ;  /* 0x01e80000e294783b */ /* 0x000fe80000004200 */
[----:B------:R-:W-:Y:S03]  /*109f0*/  MUFU.EX2 R202, R202 ;  /* 0x000000ca00ca7308 */ /* 0x000fe60000000800 */
[C---:B------:R-:W-:Y:S07]  /*10a00*/  HMMA.16816.F32 R36, R132.reuse, R152, R36 ;  /* 0x000000988424723c */ /* 0x040fee0000001824 */
[----:B------:R-:W2:Y:S01]  /*10a10*/  MUFU.EX2 R198, R198 ;  /* 0x000000c600c67308 */ /* 0x000ea20000000800 */
[C---:B------:R-:W-:Y:S01]  /*10a20*/  HMMA.16816.F32 R40, R132.reuse, R154, R40 ;  /* 0x0000009a8428723c */ /* 0x040fe20000001828 */
[----:B------:R-:W-:Y:S07]  /*10a30*/  LDSM.16.MT88.4 R152, [R225+0x19000] ;  /* 0x01900000e198783b */ /* 0x000fee0000004200 */
[C---:B-1----:R-:W-:Y:S01]  /*10a40*/  HMMA.16816.F32 R44, R132.reuse, R140, R44 ;  /* 0x0000008c842c723c */ /* 0x042fe2000000182c */
[----:B------:R-:W-:Y:S07]  /*10a50*/  MUFU.EX2 R197, R197 ;  /* 0x000000c500c57308 */ /* 0x000fee0000000800 */
[C---:B------:R-:W-:Y:S01]  /*10a60*/  HMMA.16816.F32 R48, R132.reuse, R142, R48 ;  /* 0x0000008e8430723c */ /* 0x040fe20000001830 */
[----:B------:R-:W1:Y:S02]  /*10a70*/  LDSM.16.MT88.4 R140, [R224+0x1c800] ;  /* 0x01c80000e08c783b */ /* 0x000e640000004200 */
[----:B------:R-:W1:Y:S05]  /*10a80*/  MUFU.EX2 R195, R195 ;  /* 0x000000c300c37308 */ /* 0x000e6a0000000800 */
[C---:B----4-:R-:W-:Y:S05]  /*10a90*/  HMMA.16816.F32 R52, R132.reuse, R136, R52 ;  /* 0x000000888434723c */ /* 0x050fea0000001834 */
[----:B------:R-:W4:Y:S03]  /*10aa0*/  MUFU.EX2 R194, R194 ;  /* 0x000000c200c27308 */ /* 0x000f260000000800 */
[C---:B------:R-:W-:Y:S01]  /*10ab0*/  HMMA.16816.F32 R56, R132.reuse, R138, R56 ;  /* 0x0000008a8438723c */ /* 0x040fe20000001838 */
[----:B------:R-:W1:Y:S06]  /*10ac0*/  LDSM.16.MT88.4 R136, [R228+0x1e800] ;  /* 0x01e80000e488783b */ /* 0x000e6c0000004200 */
[----:B------:R-:W1:Y:S01]  /*10ad0*/  MUFU.EX2 R166, R166 ;  /* 0x000000a600a67308 */ /* 0x000e620000000800 */
[C---:B------:R-:W-:Y:S08]  /*10ae0*/  HMMA.16816.F32 R60, R132.reuse, R156, R60 ;  /* 0x0000009c843c723c */ /* 0x040ff0000000183c */
        /* <DEDUP_REMOVED lines=23> */
[C---:B-1----:R-:W-:Y:S08]  /*10c60*/  HMMA.16816.F32 R124, R132.reuse, R140, R124 ;  /* 0x0000008c847c723c */ /* 0x042ff0000000187c */
[----:B------:R-:W-:Y:S01]  /*10c70*/  HMMA.16816.F32 R128, R132, R142, R128 ;  /* 0x0000008e8480723c */ /* 0x000fe20000001880 */
[----:B------:R-:W1:Y:S06]  /*10c80*/  LDSM.16.MT88.4 R140, [R224+0x19000] ;  /* 0x01900000e08c783b */ /* 0x000e6c0000004200 */
[----:B---3--:R-:W-:Y:S02]  /*10c90*/  F2FP.PACK_AB R132, R180, R167 ;  /* 0x000000a7b484723e */ /* 0x008fe400000000ff */
[----:B-----5:R-:W-:Y:S03]  /*10ca0*/  F2FP.PACK_AB R133, R183, R179 ;  /* 0x000000b3b785723e */ /* 0x020fe600000000ff */
[----:B------:R-:W-:Y:S02]  /*10cb0*/  F2FP.PACK_AB R134, R176, R181 ;  /* 0x000000b5b086723e */ /* 0x000fe400000000ff */
[----:B------:R-:W-:Y:S07]  /*10cc0*/  F2FP.PACK_AB R135, R207, R206 ;  /* 0x000000cecf87723e */ /* 0x000fee00000000ff */
[C---:B------:R-:W-:Y:S08]  /*10cd0*/  HMMA.16816.F32 R4, R132.reuse, R136, R4 ;  /* 0x000000888404723c */ /* 0x040ff00000001804 */
[C---:B------:R-:W-:Y:S01]  /*10ce0*/  HMMA.16816.F32 R8, R132.reuse, R138, R8 ;  /* 0x0000008a8408723c */ /* 0x040fe20000001808 */
[----:B------:R-:W2:Y:S07]  /*10cf0*/  LDSM.16.MT88.4 R136, [R226+0x1b000] ;  /* 0x01b00000e288783b */ /* 0x000eae0000004200 */
        /* <DEDUP_REMOVED lines=8> */
[----:B------:R-:W-:Y:S07]  /*10d80*/  LDSM.16.MT88.4 R140, [R228+0x1f000] ;  /* 0x01f00000e48c783b */ /* 0x000fee0000004200 */
        /* <DEDUP_REMOVED lines=12> */
[C---:B------:R-:W-:Y:S07]  /*10e50*/  HMMA.16816.F32 R68, R132.reuse, R160, R68 ;  /* 0x000000a08444723c */ /* 0x040fee0000001844 */
[----:B------:R-:W-:Y:S01]  /*10e60*/  MOV R161, R179 ;  /* 0x000000b300a17202 */ /* 0x000fe20000000f00 */
[C---:B------:R-:W-:Y:S04]  /*10e70*/  HMMA.16816.F32 R72, R132.reuse, R162, R72 ;  /* 0x000000a28448723c */ /* 0x040fe80000001848 */
[----:B------:R-:W-:Y:S03]  /*10e80*/  MOV R160, R181 ;  /* 0x000000b500a07202 */ /* 0x000fe60000000f00 */
[----:B------:R-:W-:Y:S01]  /*10e90*/  MOV R163, R176 ;  /* 0x000000b000a37202 */ /* 0x000fe20000000f00 */
[C---:B------:R-:W-:Y:S01]  /*10ea0*/  HMMA.16816.F32 R76, R132.reuse, R168, R76 ;  /* 0x000000a8844c723c */ /* 0x040fe2000000184c */
[----:B------:R-:W-:Y:S06]  /*10eb0*/  LDSM.16.MT88.4 R176, [R224+0x19800] ;  /* 0x01980000e0b0783b */ /* 0x000fec0000004200 */
[----:B------:R-:W-:Y:S01]  /*10ec0*/  F2FP.PACK_AB R168, R198, R202 ;  /* 0x000000cac6a8723e */ /* 0x000fe200000000ff */
[C---:B------:R-:W-:Y:S04]  /*10ed0*/  HMMA.16816.F32 R80, R132.reuse, R170, R80 ;  /* 0x000000aa8450723c */ /* 0x040fe80000001850 */
[----:B------:R-:W-:Y:S03]  /*10ee0*/  F2FP.PACK_AB R169, R195, R197 ;  /* 0x000000c5c3a9723e */ /* 0x000fe600000000ff */
[----:B------:R-:W-:Y:S01]  /*10ef0*/  F2FP.PACK_AB R170, R193, R194 ;  /* 0x000000c2c1aa723e */ /* 0x000fe200000000ff */
[C---:B----4-:R-:W-:Y:S04]  /*10f00*/  HMMA.16816.F32 R84, R132.reuse, R152, R84 ;  /* 0x000000988454723c */ /* 0x050fe80000001854 */
[----:B------:R-:W-:Y:S04]  /*10f10*/  F2FP.PACK_AB R171, R165, R166 ;  /* 0x000000a6a5ab723e */ /* 0x000fe800000000ff */
[C---:B------:R-:W-:Y:S08]  /*10f20*/  HMMA.16816.F32 R88, R132.reuse, R154, R88 ;  /* 0x0000009a8458723c */ /* 0x040ff00000001858 */
[C---:B-1----:R-:W-:Y:S08]  /*10f30*/  HMMA.16816.F32 R92, R132.reuse, R136, R92 ;  /* 0x00000088845c723c */ /* 0x042ff0000000185c */
[C---:B------:R-:W-:Y:S01]  /*10f40*/  HMMA.16816.F32 R96, R132.reuse, R138, R96 ;  /* 0x0000008a8460723c */ /* 0x040fe20000001860 */
[----:B------:R-:W1:Y:S07]  /*10f50*/  LDSM.16.MT88.4 R136, [R224+0x1f000] ;  /* 0x01f00000e088783b */ /* 0x000e6e0000004200 */
[C---:B------:R-:W-:Y:S08]  /*10f60*/  HMMA.16816.F32 R100, R132.reuse, R140, R100 ;  /* 0x0000008c8464723c */ /* 0x040ff00000001864 */
[C---:B------:R-:W-:Y:S01]  /*10f70*/  HMMA.16816.F32 R104, R132.reuse, R142, R104 ;  /* 0x0000008e8468723c */ /* 0x040fe20000001868 */
[----:B------:R-:W3:Y:S07]  /*10f80*/  LDSM.16.MT88.4 R140, [R226+0x19800] ;  /* 0x01980000e28c783b */ /* 0x000eee0000004200 */
[C---:B------:R-:W-:Y:S08]  /*10f90*/  HMMA.16816.F32 R108, R132.reuse, R144, R108 ;  /* 0x00000090846c723c */ /* 0x040ff0000000186c */
[C---:B------:R-:W-:Y:S08]  /*10fa0*/  HMMA.16816.F32 R112, R132.reuse, R146, R112 ;  /* 0x000000928470723c */ /* 0x040ff00000001870 */
[C---:B--2---:R-:W-:Y:S08]  /*10fb0*/  HMMA.16816.F32 R116, R132.reuse, R148, R116 ;  /* 0x000000948474723c */ /* 0x044ff00000001874 */
[C---:B------:R-:W-:Y:S08]  /*10fc0*/  HMMA.16816.F32 R120, R132.reuse, R150, R120 ;  /* 0x000000968478723c */ /* 0x040ff00000001878 */
[C---:B-1----:R-:W-:Y:S07]  /*10fd0*/  HMMA.16816.F32 R124, R132.reuse, R136, R124 ;  /* 0x00000088847c723c */ /* 0x042fee000000187c */
[----:B------:R-:W-:Y:S01]  /*10fe0*/  MOV R136, R183 ;  /* 0x000000b700887202 */ /* 0x000fe20000000f00 */
[----:B------:R-:W-:Y:S04]  /*10ff0*/  HMMA.16816.F32 R128, R132, R138, R128 ;  /* 0x0000008a8480723c */ /* 0x000fe80000001880 */
[----:B------:R-:W-:Y:S02]  /*11000*/  MOV R137, R180 ;  /* 0x000000b400897202 */ /* 0x000fe40000000f00 */
[----:B------:R-:W1:Y:S01]  /*11010*/  LDSM.16.MT88.4 R180, [R228+0x1b800] ;  /* 0x01b80000e4b4783b */ /* 0x000e620000004200 */
[----:B------:R-:W-:Y:S02]  /*11020*/  MOV R138, R163 ;  /* 0x000000a3008a7202 */ /* 0x000fe40000000f00 */
[----:B------:R-:W-:Y:S03]  /*11030*/  MOV R139, R160 ;  /* 0x000000a0008b7202 */ /* 0x000fe60000000f00 */
[----:B------:R-:W-:Y:S02]  /*11040*/  MOV R135, R161 ;  /* 0x000000a100877202 */ /* 0x000fe40000000f00 */
[C---:B------:R-:W-:Y:S01]  /*11050*/  HMMA.16816.F32 R160, R168.reuse, R156, R4 ;  /* 0x0000009ca8a0723c */ /* 0x040fe20000001804 */
[----:B------:R-:W2:Y:S07]  /*11060*/  LDSM.16.MT88.4 R4, [R226+0x1b800] ;  /* 0x01b80000e204783b */ /* 0x000eae0000004200 */
[C---:B------:R-:W-:Y:S01]  /*11070*/  HMMA.16816.F32 R156, R168.reuse, R158, R8 ;  /* 0x0000009ea89c723c */ /* 0x040fe20000001808 */
[----:B------:R-:W4:Y:S07]  /*11080*/  LDSM.16.MT88.4 R8, [R225+0x1b800] ;  /* 0x01b80000e108783b */ /* 0x000f2e0000004200 */
[C---:B---3--:R-:W-:Y:S01]  /*11090*/  HMMA.16816.F32 R152, R168.reuse, R140, R12 ;  /* 0x0000008ca898723c */ /* 0x048fe2000000180c */
[----:B------:R-:W3:Y:S07]  /*110a0*/  LDSM.16.MT88.4 R12, [R224+0x1b800] ;  /* 0x01b80000e00c783b */ /* 0x000eee0000004200 */
[C---:B------:R-:W-:Y:S01]  /*110b0*/  HMMA.16816.F32 R148, R168.reuse, R142, R16 ;  /* 0x0000008ea894723c */ /* 0x040fe20000001810 */
[----:B------:R-:W2:Y:S07]  /*110c0*/  LDSM.16.MT88.4 R16, [R228+0x1d800] ;  /* 0x01d80000e410783b */ /* 0x000eae0000004200 */
[C---:B------:R-:W-:Y:S01]  /*110d0*/  HMMA.16816.F32 R144, R168.reuse, R172, R20 ;  /* 0x000000aca890723c */ /* 0x040fe20000001814 */
[----:B------:R-:W2:Y:S06]  /*110e0*/  LDSM.16.MT88.4 R20, [R226+0x1d800] ;  /* 0x01d80000e214783b */ /* 0x000eac0000004200 */
[----:B------:R-:W-:Y:S01]  /*110f0*/  MOV R173, R138 ;  /* 0x0000008a00ad7202 */ /* 0x000fe20000000f00 */
[C---:B------:R-:W-:Y:S01]  /*11100*/  HMMA.16816.F32 R140, R168.reuse, R174, R24 ;  /* 0x000000aea88c723c */ /* 0x040fe20000001818 */
[----:B------:R-:W2:Y:S03]  /*11110*/  LDSM.16.MT88.4 R24, [R225+0x1d800] ;  /* 0x01d80000e118783b */ /* 0x000ea60000004200 */
[----:B------:R-:W-:Y:S03]  /*11120*/  MOV R172, R139 ;  /* 0x0000008b00ac7202 */ /* 0x000fe60000000f00 */
[----:B------:R-:W-:Y:S02]  /*11130*/  MOV R175, R136 ;  /* 0x0000008800af7202 */ /* 0x000fe40000000f00 */
[----:B------:R-:W-:Y:S02]  /*11140*/  MOV R174, R137 ;  /* 0x0000008900ae7202 */ /* 0x000fe40000000f00 */
[C---:B------:R-:W-:Y:S01]  /*11150*/  HMMA.16816.F32 R136, R168.reuse, R176, R28 ;  /* 0x000000b0a888723c */ /* 0x040fe2000000181c */
[----:B------:R-:W5:Y:S04]  /*11160*/  LDL.LU R176, [R1] ;  /* 0x0000000001b07983 */ /* 0x000f680000300800 */
[----:B------:R-:W3:Y:S02]  /*11170*/  LDSM.16.MT88.4 R28, [R224+0x1d800] ;  /* 0x01d80000e01c783b */ /* 0x000ee40000004200 */
[----:B------:R-:W-:Y:S02]  /*11180*/  MOV R177, R135 ;  /* 0x0000008700b17202 */ /* 0x000fe40000000f00 */
[C---:B------:R-:W-:Y:S04]  /*11190*/  HMMA.16816.F32 R132, R168.reuse, R178, R32 ;  /* 0x000000b2a884723c */ /* 0x040fe80000001820 */
[----:B------:R-:W3:Y:S04]  /*111a0*/  LDSM.16.MT88.4 R32, [R228+0x1f800] ;  /* 0x01f80000e420783b */ /* 0x000ee80000004200 */
[C---:B-1----:R-:W-:Y:S08]  /*111b0*/  HMMA.16816.F32 R36, R168.reuse, R180, R36 ;  /* 0x000000b4a824723c */ /* 0x042ff00000001824 */
[C---:B------:R-:W-:Y:S08]  /*111c0*/  HMMA.16816.F32 R40, R168.reuse, R182, R40 ;  /* 0x000000b6a828723c */ /* 0x040ff00000001828 */
        /* <DEDUP_REMOVED lines=9> */
[C---:B------:R-:W-:Y:S07]  /*11260*/  HMMA.16816.F32 R68, R168.reuse, R16, R68 ;  /* 0x00000010a844723c */ /* 0x040fee0000001844 */
[----:B------:R-:W-:Y:S01]  /*11270*/  FADD.FTZ R17, R185, R186 ;  /* 0x000000bab9117221 */ /* 0x000fe20000010000 */
        /* <DEDUP_REMOVED lines=19> */
[----:B------:R-:W-:Y:S04]  /*113b0*/  HMMA.16816.F32 R128, R168, R14, R128 ;  /* 0x0000000ea880723c */ /* 0x000fe80000001880 */
[----:B-----5:R-:W-:Y:S04]  /*113c0*/  FFMA.FTZ R191, R2, R176, R191 ;  /* 0x000000b002bf7223 */ /* 0x020fe800000100bf */
[----:B------:R-:W-:Y:S04]  /*113d0*/  FADD.FTZ R190, R190, R191 ;  /* 0x000000bfbebe7221 */ /* 0x000fe80000010000 */
[----:B------:R-:W-:Y:S04]  /*113e0*/  FADD.FTZ R5, R189, R190 ;  /* 0x000000bebd057221 */ /* 0x000fe80000010000 */
[----:B------:R-:W-:Y:S04]  /*113f0*/  FADD.FTZ R5, R188, R5 ;  /* 0x00000005bc057221 */ /* 0x000fe80000010000 */
[----:B------:R-:W-:Y:S02]  /*11400*/  FADD.FTZ R0, R192, R5 ;  /* 0x00000005c0007221 */ /* 0x000fe40000010000 */
[----:B------:R-:W-:Y:S02]  /*11410*/  FADD.FTZ R5, R177, R205 ;  /* 0x000000cdb1057221 */ /* 0x000fe40000010000 */
[----:B------:R-:W-:Y:S02]  /*11420*/  FADD.FTZ R0, R199, R0 ;  /* 0x00000000c7007221 */ /* 0x000fe40000010000 */
[----:B------:R-:W-:Y:S02]  /*11430*/  FADD.FTZ R5, R175, R5 ;  /* 0x00000005af057221 */ /* 0x000fe40000010000 */
[----:B------:R-:W-:Y:S02]  /*11440*/  FADD.FTZ R203, R203, R0 ;  /* 0x00000000cbcb7221 */ /* 0x000fe40000010000 */
[----:B------:R-:W-:Y:S02]  /*11450*/  FADD.FTZ R206, R206, R5 ;  /* 0x00000005cece7221 */ /* 0x000fe40000010000 */
[----:B------:R-:W-:Y:S04]  /*11460*/  FADD.FTZ R200, R200, R203 ;  /* 0x000000cbc8c87221 */ /* 0x000fe80000010000 */
[----:B------:R-:W-:Y:S01]  /*11470*/  FADD.FTZ R0, R167, R200 ;  /* 0x000000c8a7007221 */ /* 0x000fe20000010000 */
[----:B------:R-:W-:Y:S03]  /*11480*/  MOV R167, R164 ;  /* 0x000000a400a77202 */ /* 0x000fe60000000f00 */
        /* <DEDUP_REMOVED lines=11> */
[----:B------:R-:W-:Y:S03]  /*11540*/  FADD.FTZ R252, R165, R166 ;  /* 0x000000a6a5fc7221 */ /* 0x000fe60000010000 */
[----:B------:R1:W-:Y:S02]  /*11550*/  STL [R1], R0 ;  /* 0x0000000001007387 */ /* 0x0003e40000100800 */
[----:B-1----:R-:W-:Y:S01]  /*11560*/  MOV R0, R3 ;  /* 0x0000000300007202 */ /* 0x002fe20000000f00 */
[----:B------:R-:W-:-:S05]  /*11570*/  @P4 BRA `(.L_x_945) ;  /* 0xffffc91000004947 */ /* 0x000fca000383ffff */
.L_x_944:
[----:B------:R-:W2:Y:S01]  /*11580*/  LDL.LU R2, [R1] ;  /* 0x0000000001027983 */ /* 0x000ea20000300800 */
[----:B------:R-:W-:Y:S01]  /*11590*/  MOV R4, 0x3f800000 ;  /* 0x3f80000000047802 */ /* 0x000fe20000000f00 */
[----:B------:R-:W1:Y:S01]  /*115a0*/  S2UR UR6, SR_CTAID.Y ;  /* 0x00000000000679c3 */ /* 0x000e620000002600 */
        /* <DEDUP_REMOVED lines=12> */
[----:B------:R-:W-:Y:S02]  /*11670*/  ULDC.64 UR4, c[0x0][0x1e0] ;  /* 0x0000780000047ab9 */ /* 0x000fe40000000a00 */
[----:B-1----:R-:W-:Y:S01]  /*11680*/  @!UP0 USHF.R.S32.HI UR12, URZ, 0x1f, UR6 ;  /* 0x0000001f3f0c8899 */ /* 0x002fe20008011406 */
[----:B---3--:R-:W-:Y:S01]  /*11690*/  FADD.FTZ R7, R7, R252 ;  /* 0x000000fc07077221 */ /* 0x008fe20000010000 */
[----:B------:R-:W-:Y:S02]  /*116a0*/  @!UP0 UIMAD.WIDE.U32 UR24, UR6, UR4, URZ ;  /* 0x00000004061882a5 */ /* 0x000fe4000f8e003f */
[----:B------:R-:W-:Y:S02]  /*116b0*/  @!UP0 UIMAD UR12, UR12, UR4, URZ ;  /* 0x000000040c0c82a4 */ /* 0x000fe4000f8e023f */
[----:B------:R-:W1:Y:S01]  /*116c0*/  SHFL.BFLY PT, R0, R7, 0x1, 0x1f ;  /* 0x0c201f0007007f89 */ /* 0x000e6200000e0000 */
[----:B------:R-:W-:Y:S02]  /*116d0*/  ULDC.U8 UR4, c[0x0][0x329] ;  /* 0x0000ca4000047ab9 */ /* 0x000fe40000000000 */
[----:B------:R-:W-:-:S02]  /*116e0*/  UISETP.NE.AND UP1, UPT, UR4, URZ, UPT ;  /* 0x0000003f0400728c */ /* 0x000fc4000bf25270 */
[----:B------:R-:W-:Y:S02]  /*116f0*/  @!UP0 UIMAD UR12, UR6, UR5, UR12 ;  /* 0x00000005060c82a4 */ /* 0x000fe4000f8e020c */
[----:B------:R-:W-:Y:S02]  /*11700*/  @!UP0 UMOV UR20, UR24 ;  /* 0x0000001800148c82 */ /* 0x000fe40008000000 */
[----:B------:R-:W-:Y:S02]  /*11710*/  ULDC.U8 UR5, c[0x0][0x328] ;  /* 0x0000ca0000057ab9 */ /* 0x000fe40000000000 */
[----:B------:R-:W-:Y:S02]  /*11720*/  UISETP.NE.AND UP2, UPT, UR5, URZ, UPT ;  /* 0x0000003f0500728c */ /* 0x000fe4000bf45270 */
[----:B------:R-:W-:Y:S02]  /*11730*/  @!UP0 UIADD3 UR7, UR25, UR12, URZ ;  /* 0x0000000c19078290 */ /* 0x000fe4000fffe03f */
[----:B------:R-:W-:-:S02]  /*11740*/  UISETP.NE.OR UP3, UPT, UR4, URZ, !UP2 ;  /* 0x0000003f0400728c */ /* 0x000fc4000d765670 */
[----:B------:R-:W-:Y:S02]  /*11750*/  @UP1 ULDC UR11, c[0x0][0x210] ;  /* 0x00008400000b1ab9 */ /* 0x000fe40000000800 */
[----:B------:R-:W-:Y:S02]  /*11760*/  ULDC UR5, c[0x0][0x234] ;  /* 0x00008d0000057ab9 */ /* 0x000fe40000000800 */
[----:B------:R-:W-:Y:S02]  /*11770*/  @UP1 UIMAD UR11, UR11, UR8, URZ ;  /* 0x000000080b0b12a4 */ /* 0x000fe4000f8e023f */
[----:B------:R-:W-:Y:S01]  /*11780*/  @!UP1 USEL UR11, UR8, UR5, !UP2 ;  /* 0x00000005080b9287 */ /* 0x000fe2000d000000 */
[----:B-1----:R-:W-:Y:S01]  /*11790*/  FADD.FTZ R0, R7, R0 ;  /* 0x0000000007007221 */ /* 0x002fe20000010000 */
[----:B------:R-:W-:Y:S02]  /*117a0*/  ULDC UR4, c[0x0][0x1c0] ;  /* 0x0000700000047ab9 */ /* 0x000fe40000000800 */
[----:B------:R-:W-:-:S02]  /*117b0*/  @UP1 UMOV UR14, 0x1 ;  /* 0x00000001000e1882 */ /* 0x000fc40000000000 */
[----:B------:R-:W-:Y:S01]  /*117c0*/  FSETP.NE.FTZ.AND P3, PT, R0, RZ, PT ;  /* 0x000000ff0000720b */ /* 0x000fe20003f75000 */
[----:B------:R-:W-:Y:S02]  /*117d0*/  @!UP1 UIMAD UR14, UR11, UR4, URZ ;  /* 0x000000040b0e92a4 */ /* 0x000fe4000f8e023f */
[----:B------:R-:W-:Y:S02]  /*117e0*/  @!UP3 UIMAD UR22, UR6, UR8, URZ ;  /* 0x000000080616b2a4 */ /* 0x000fe4000f8e023f */
[----:B------:R-:W-:Y:S02]  /*117f0*/  @UP1 ULDC UR21, c[0x0][0x210] ;  /* 0x0000840000151ab9 */ /* 0x000fe40000000800 */
[----:B------:R-:W-:Y:S02]  /*11800*/  UIMAD UR4, UR6, UR14, URZ ;  /* 0x0000000e060472a4 */ /* 0x000fe4000f8e023f */
[----:B------:R-:W-:Y:S02]  /*11810*/  @!UP1 UMOV UR21, 0x1 ;  /* 0x0000000100159882 */ /* 0x000fe40000000000 */
[----:B------:R-:W-:-:S02]  /*11820*/  @!UP3 USEL UR22, UR22, UR13, !UP0 ;  /* 0x0000000d1616b287 */ /* 0x000fc4000c000000 */
[----:B------:R-:W1:Y:S01]  /*11830*/  @P3 MUFU.RCP R5, R0 ;  /* 0x0000000000053308 */ /* 0x000e620000001000 */
[----:B----4-:R-:W-:Y:S02]  /*11840*/  UIMAD UR5, UR9, UR21, URZ ;  /* 0x00000015090572a4 */ /* 0x010fe4000f8e023f */
[----:B------:R-:W-:Y:S02]  /*11850*/  USEL UR4, UR4, URZ, UP3 ;  /* 0x0000003f04047287 */ /* 0x000fe40009800000 */
[----:B------:R-:W-:Y:S02]  /*11860*/  USHF.L.U32 UR5, UR5, 0x7, URZ ;  /* 0x0000000705057899 */ /* 0x000fe4000800063f */
[----:B-----5:R-:W-:Y:S01]  /*11870*/  UIMAD UR11, UR10, UR11, UR4 ;  /* 0x0000000b0a0b72a4 */ /* 0x020fe2000f8e0204 */
[----:B------:R-:W3:Y:S01]  /*11880*/  @P3 MUFU.LG2 R0, R0 ;  /* 0x0000000000003308 */ /* 0x000ee20000000c00 */
[----:B------:R-:W-:Y:S02]  /*11890*/  @!UP3 UMOV UR26, UR22 ;  /* 0x00000016001abc82 */ /* 0x000fe40008000000 */
[----:B------:R-:W-:-:S02]  /*118a0*/  USHF.R.S32.HI UR4, URZ, 0x1f, UR5 ;  /* 0x0000001f3f047899 */ /* 0x000fc40008011405 */
[----:B------:R-:W-:Y:S02]  /*118b0*/  @!UP3 USHF.R.S32.HI UR27, URZ, 0x1f, UR22 ;  /* 0x0000001f3f1bb899 */ /* 0x000fe40008011416 */
[----:B------:R-:W-:Y:S01]  /*118c0*/  USHF.R.S32.HI UR6, URZ, 0x1f, UR11 ;  /* 0x0000001f3f067899 */ /* 0x000fe2000801140b */
[C---:B-1----:R-:W-:Y:S01]  /*118d0*/  FMUL.FTZ R163, R5.reuse, R163 ;  /* 0x000000a305a37220 */ /* 0x042fe20000410000 */
[----:B------:R-:W-:Y:S01]  /*118e0*/  UIADD3 UR5, UP2, UP1, UR5, UR26, UR11 ;  /* 0x0000001a05057290 */ /* 0x000fe2000f95e00b */
[C---:B------:R-:W-:Y:S02]  /*118f0*/  FMUL.FTZ R162, R5.reuse, R162 ;  /* 0x000000a205a27220 */ /* 0x040fe40000410000 */
[C---:B------:R-:W-:Y:S01]  /*11900*/  FMUL.FTZ R159, R5.reuse, R159 ;  /* 0x0000009f059f7220 */ /* 0x040fe20000410000 */
[----:B------:R-:W-:Y:S01]  /*11910*/  UIADD3.X UR4, UR4, UR27, UR6, UP2, UP1 ;  /* 0x0000001b04047290 */ /* 0x000fe200097e2406 */
        /* <DEDUP_REMOVED lines=92> */
[----:B---3--:R-:W-:-:S03]  /*11ee0*/  @P3 FMUL.FTZ R0, R0, 0.69314718246459960938 ;  /* 0x3f31721800003820 */ /* 0x008fc60000410000 */
[----:B------:R-:W-:Y:S01]  /*11ef0*/  F2FP.PACK_AB R130, R131, R130 ;  /* 0x000000828382723e */ /* 0x000fe200000000ff */
[----:B--2---:R-:W1:Y:S02]  /*11f00*/  SHFL.BFLY PT, R9, R2, 0x2, 0x1f ;  /* 0x0c401f0002097f89 */ /* 0x004e6400000e0000 */
[----:B-1----:R-:W-:-:S05]  /*11f10*/  FADD.FTZ R9, R9, R2 ;  /* 0x0000000209097221 */ /* 0x002fca0000010000 */
[----:B------:R-:W1:Y:S02]  /*11f20*/  SHFL.BFLY PT, R2, R9, 0x1, 0x1f ;  /* 0x0c201f0009027f89 */ /* 0x000e6400000e0000 */
[----:B-1----:R-:W-:-:S05]  /*11f30*/  FADD.FTZ R2, R9, R2 ;  /* 0x0000000209027221 */ /* 0x002fca0000010000 */
[----:B------:R-:W-:-:S13]  /*11f40*/  FSETP.NE.FTZ.AND P4, PT, R2, RZ, PT ;  /* 0x000000ff0200720b */ /* 0x000fda0003f95000 */
[----:B------:R-:W1:Y:S08]  /*11f50*/  @P4 MUFU.RCP R4, R2 ;  /* 0x0000000200044308 */ /* 0x000e700000001000 */
[----:B------:R-:W2:Y:S01]  /*11f60*/  @P4 MUFU.LG2 R2, R2 ;  /* 0x0000000200024308 */ /* 0x000ea20000000c00 */
[C---:B-1----:R-:W-:Y:S02]  /*11f70*/  FMUL.FTZ R160, R4.reuse, R160 ;  /* 0x000000a004a07220 */ /* 0x042fe40000410000 */
[----:B------:R-:W-:-:S02]  /*11f80*/  FMUL.FTZ R161, R4, R161 ;  /* 0x000000a104a17220 */ /* 0x000fc40000410000 */
[C---:B------:R-:W-:Y:S02]  /*11f90*/  FMUL.FTZ R156, R4.reuse, R156 ;  /* 0x0000009c049c7220 */ /* 0x040fe40000410000 */
        /* <DEDUP_REMOVED lines=92> */
[----:B------:R-:W1:Y:S01]  /*12560*/  S2R R4, SR_TID.X ;  /* 0x0000000000047919 */ /* 0x000e620000002100 */
[----:B--2---:R-:W-:Y:S02]  /*12570*/  @P4 FMUL.FTZ R77, R2, 0.69314718246459960938 ;  /* 0x3f317218024d4820 */ /* 0x004fe40000410000 */
[----:B------:R-:W-:Y:S02]  /*12580*/  F2FP.PACK_AB R128, R129, R128 ;  /* 0x000000808180723e */ /* 0x000fe400000000ff */
[----:B-1----:R-:W-:-:S04]  /*12590*/  SHF.R.S32.HI R7, RZ, 0x1f, R4 ;  /* 0x0000001fff077819 */ /* 0x002fc80000011404 */
[CC--:B------:R-:W-:Y:S02]  /*125a0*/  LEA.HI R6, R7.reuse, R4.reuse, RZ, 0x2 ;  /* 0x0000000407067211 */ /* 0x0c0fe400078f10ff */
[----:B------:R-:W-:Y:S02]  /*125b0*/  LEA.HI R5, R7, R4, RZ, 0x5 ;  /* 0x0000000407057211 */ /* 0x000fe400078f28ff */
[--C-:B------:R-:W-:Y:S02]  /*125c0*/  SHF.R.S32.HI R9, RZ, 0x2, R6.reuse ;  /* 0x00000002ff097819 */ /* 0x100fe40000011406 */
[----:B------:R-:W-:-:S04]  /*125d0*/  SHF.R.S32.HI R8, RZ, 0x1f, R6 ;  /* 0x0000001fff087819 */ /* 0x000fc80000011406 */
[----:B------:R-:W-:-:S04]  /*125e0*/  LEA.HI R8, R8, R9, RZ, 0x3 ;  /* 0x0000000908087211 */ /* 0x000fc800078f18ff */
[----:B------:R-:W-:-:S04]  /*125f0*/  LOP3.LUT R8, R8, 0xfffffff8, RZ, 0xc0, !PT ;  /* 0xfffffff808087812 */ /* 0x000fc800078ec0ff */
[----:B------:R-:W-:Y:S02]  /*12600*/  IADD3 R8, R9, -R8, RZ ;  /* 0x8000000809087210 */ /* 0x000fe40007ffe0ff */
[----:B------:R-:W-:Y:S02]  /*12610*/  LOP3.LUT R9, R6, 0x3ffffffc, RZ, 0xc0, !PT ;  /* 0x3ffffffc06097812 */ /* 0x000fe400078ec0ff */
[----:B------:R-:W-:Y:S02]  /*12620*/  SHF.L.U32 R10, R8, 0x6, RZ ;  /* 0x00000006080a7819 */ /* 0x000fe400000006ff */
[----:B------:R-:W-:Y:S02]  /*12630*/  SHF.R.S32.HI R6, RZ, 0x5, R5 ;  /* 0x00000005ff067819 */ /* 0x000fe40000011405 */
[----:B------:R-:W-:Y:S02]  /*12640*/  IADD3 R9, -R9, R4, RZ ;  /* 0x0000000409097210 */ /* 0x000fe40007ffe1ff */
[----:B------:R-:W-:-:S02]  /*12650*/  LOP3.LUT R10, R10, 0x1c0, RZ, 0xc0, !PT ;  /* 0x000001c00a0a7812 */ /* 0x000fc400078ec0ff */
[----:B------:R-:W-:Y:S02]  /*12660*/  LOP3.LUT R11, R8, 0x1, RZ, 0xc0, !PT ;  /* 0x00000001080b7812 */ /* 0x000fe400078ec0ff */
[----:B------:R-:W-:Y:S02]  /*12670*/  LEA R9, R6, R9, 0x9 ;  /* 0x0000000906097211 */ /* 0x000fe400078e48ff */
[----:B------:R-:W-:Y:S02]  /*12680*/  LEA.HI R10, R10, R10, RZ, 0x1d ;  /* 0x0000000a0a0a7211 */ /* 0x000fe400078fe8ff */
[----:B------:R-:W-:Y:S02]  /*12690*/  ISETP.NE.U32.AND P0, PT, R11, 0x1, PT ;  /* 0x000000010b00780c */ /* 0x000fe40003f05070 */
[----:B------:R-:W-:Y:S02]  /*126a0*/  LEA R9, R9, R10, 0x1 ;  /* 0x0000000a09097211 */ /* 0x000fe400078e08ff */
[----:B------:R-:W-:-:S02]  /*126b0*/  R2P PR, R8, 0x6 ;  /* 0x0000000608007804 */ /* 0x000fc40000000000 */
[----:B------:R-:W-:Y:S02]  /*126c0*/  SHF.L.U32 R9, R9, 0x1, RZ ;  /* 0x0000000109097819 */ /* 0x000fe400000006ff */
[----:B------:R-:W-:Y:S02]  /*126d0*/  MOV R8, 0x20 ;  /* 0x0000002000087802 */ /* 0x000fe40000000f00 */
[----:B------:R-:W-:Y:S01]  /*126e0*/  MOV R10, 0x40 ;  /* 0x00000040000a7802 */ /* 0x000fe20000000f00 */
[----:B------:R-:W-:Y:S01]  /*126f0*/  STS [R9], R160 ;  /* 0x000000a009007388 */ /* 0x000fe20000000800 */
[C---:B------:R-:W-:Y:S02]  /*12700*/  IADD3 R11, R9.reuse, -0x10, RZ ;  /* 0xfffffff0090b7810 */ /* 0x040fe40007ffe0ff */
[----:B------:R-:W-:Y:S01]  /*12710*/  SEL R8, R8, 0xffffffe0, !P1 ;  /* 0xffffffe008087807 */ /* 0x000fe20004800000 */
[----:B------:R-:W-:Y:S01]  /*12720*/  STS [R9+0x400], R162 ;  /* 0x000400a209007388 */ /* 0x000fe20000000800 */
[----:B------:R-:W-:-:S02]  /*12730*/  @P0 IADD3 R11, R9, 0x10, RZ ;  /* 0x00000010090b0810 */ /* 0x000fc40007ffe0ff */
[----:B------:R-:W-:Y:S02]  /*12740*/  SEL R10, R10, 0xffffffc0, !P2 ;  /* 0xffffffc00a0a7807 */ /* 0x000fe40005000000 */
[C---:B------:R-:W-:Y:S01]  /*12750*/  IADD3 R13, R9.reuse, R8, RZ ;  /* 0x00000008090d7210 */ /* 0x040fe20007ffe0ff */
[----:B------:R-:W-:Y:S01]  /*12760*/  STS [R11], R156 ;  /* 0x0000009c0b007388 */ /* 0x000fe20000000800 */
[-C--:B------:R-:W-:Y:S02]  /*12770*/  IADD3 R15, R8, R11.reuse, RZ ;  /* 0x0000000b080f7210 */ /* 0x080fe40007ffe0ff */
[-C--:B------:R-:W-:Y:S01]  /*12780*/  IADD3 R17, R9, R10.reuse, RZ ;  /* 0x0000000a09117210 */ /* 0x080fe20007ffe0ff */
[----:B------:R-:W-:Y:S01]  /*12790*/  STS [R11+0x400], R158 ;  /* 0x0004009e0b007388 */ /* 0x000fe20000000800 */
[----:B------:R-:W-:Y:S02]  /*127a0*/  IADD3 R19, R10, R11, RZ ;  /* 0x0000000b0a137210 */ /* 0x000fe40007ffe0ff */
[-C--:B------:R-:W-:Y:S01]  /*127b0*/  IADD3 R21, R13, R10.reuse, RZ ;  /* 0x0000000a0d157210 */ /* 0x080fe20007ffe0ff */
[----:B------:R-:W-:Y:S01]  /*127c0*/  STS [R13], R152 ;  /* 0x000000980d007388 */ /* 0x000fe20000000800 */
[----:B------:R-:W-:-:S02]  /*127d0*/  IADD3 R23, R15, R10, RZ ;  /* 0x0000000a0f177210 */ /* 0x000fc40007ffe0ff */
[----:B------:R-:W-:Y:S01]  /*127e0*/  SHF.R.S32.HI R75, RZ, 0x1f, R6 ;  /* 0x0000001fff4b7819 */ /* 0x000fe20000011406 */
[----:B------:R-:W-:Y:S03]  /*127f0*/  STS [R13+0x400], R154 ;  /* 0x0004009a0d007388 */ /* 0x000fe60000000800 */
        /* <DEDUP_REMOVED lines=111> */
.L_x_949:
[----:B---34-:R-:W-:Y:S05]  /*12ef0*/  BSYNC B0 ;  /* 0x0000000000007941 */ /* 0x018fea0003800000 */
.L_x_948:
        /* <DEDUP_REMOVED lines=36> */
.L_x_951:
[----:B------:R-:W-:Y:S05]  /*13140*/  BSYNC B0 ;  /* 0x0000000000007941 */ /* 0x000fea0003800000 */
.L_x_950:
        /* <DEDUP_REMOVED lines=22> */
.L_x_953:
[----:B------:R-:W-:Y:S05]  /*132b0*/  BSYNC B0 ;  /* 0x0000000000007941 */ /* 0x000fea0003800000 */
.L_x_952:
        /* <DEDUP_REMOVED lines=22> */
.L_x_955:
[----:B------:R-:W-:Y:S05]  /*13420*/  BSYNC B0 ;  /* 0x0000000000007941 */ /* 0x000fea0003800000 */
.L_x_954:
[----:B------:R-:W-:-:S04]  /*13430*/  IADD3 R72, R72, 0x60, RZ ;  /* 0x0000006048487810 */ /* 0x000fc80007ffe0ff */
        /* <DEDUP_REMOVED lines=22> */
.L_x_914:
        /* <DEDUP_REMOVED lines=80> */
.L_x_957:
[----:B------:R-:W-:Y:S05]  /*13aa0*/  BSYNC B0 ;  /* 0x0000000000007941 */ /* 0x000fea0003800000 */
.L_x_956:
        /* <DEDUP_REMOVED lines=22> */
.L_x_959:
[----:B------:R-:W-:Y:S05]  /*13c10*/  BSYNC B0 ;  /* 0x0000000000007941 */ /* 0x000fea0003800000 */
.L_x_958:
        /* <DEDUP_REMOVED lines=22> */
.L_x_961:
[----:B------:R-:W-:Y:S05]  /*13d80*/  BSYNC B0 ;  /* 0x0000000000007941 */ /* 0x000fea0003800000 */
.L_x_960:
        /* <DEDUP_REMOVED lines=21> */
.L_x_963:
[----:B------:R-:W-:Y:S05]  /*13ee0*/  BSYNC B0 ;  /* 0x0000000000007941 */ /* 0x000fea0003800000 */
.L_x_962:
        /* <DEDUP_REMOVED lines=27> */
[----:B-1----:R-:W-:Y:S02]  /*140a0*/  IMAD R0, R2, UR14, RZ ;  /* 0x0000000e02007c24 */ /* 0x002fe4000f8e02ff */
[----:B------:R-:W-:-:S03]  /*140b0*/  IMAD.MOV.U32 R5, RZ, RZ, 0x7f800000 ;  /* 0x7f800000ff057424 */ /* 0x000fc600078e00ff */
[----:B------:R-:W-:-:S04]  /*140c0*/  IADD3 R3, P0, R0, UR11, RZ ;  /* 0x0000000b00037c10 */ /* 0x000fc8000ff1e0ff */
[----:B------:R-:W-:Y:S02]  /*140d0*/  LEA.HI.X.SX32 R0, R0, UR6, 0x1, P0 ;  /* 0x0000000600007c11 */ /* 0x000fe400080f0eff */
[----:B------:R-:W-:-:S04]  /*140e0*/  LEA R2, P0, R3, c[0x0][0x200], 0x2 ;  /* 0x0000800003027a11 */ /* 0x000fc800078010ff */
[----:B------:R-:W-:-:S05]  /*140f0*/  LEA.HI.X R3, R3, c[0x0][0x204], R0, 0x2, P0 ;  /* 0x0000810003037a11 */ /* 0x000fca00000f1400 */
[----:B------:R-:W-:Y:S01]  /*14100*/  STG.E [R2.64], R5 ;  /* 0x0000000502007986 */ /* 0x000fe2000c101912 */
[----:B------:R-:W-:Y:S05]  /*14110*/  EXIT ;  /* 0x000000000000794d */ /* 0x000fea0003800000 */
.L_x_964:
        /* <DEDUP_REMOVED lines=14> */
.L_x_1090:


//--------------------- .text._ZN5flash16flash_fwd_kernelI23Flash_fwd_kernel_traitsILi256ELi128ELi64ELi8ELb0ELb0EN7cutlass6half_tE19Flash_kernel_traitsILi256ELi128ELi64ELi8ES3_EELb1ELb1ELb0ELb1ELb0ELb0ELb0ELb1EEEvNS_16Flash_fwd_paramsE --------------------------
	.section	.text._ZN5flash16flash_fwd_kernelI23Flash_fwd_kernel_traitsILi256ELi128ELi64ELi8ELb0ELb0EN7cutlass6half_tE19Flash_kernel_traitsILi256ELi128ELi64ELi8ES3_EELb1ELb1ELb0ELb1ELb0ELb0ELb0ELb1EEEvNS_16Flash_fwd_paramsE,"ax",@progbits
	.sectioninfo	@"SHI_REGISTERS=255"
	.align	128
        .global         _ZN5flash16flash_fwd_kernelI23Flash_fwd_kernel_traitsILi256ELi128ELi64ELi8ELb0ELb0EN7cutlass6half_tE19Flash_kernel_traitsILi256ELi128ELi64ELi8ES3_EELb1ELb1ELb0ELb1ELb0ELb0ELb0ELb1EEEvNS_16Flash_fwd_paramsE
        .type           _ZN5flash16flash_fwd_kernelI23Flash_fwd_kernel_traitsILi256ELi128ELi64ELi8ELb0ELb0EN7cutlass6half_tE19Flash_kernel_traitsILi256ELi128ELi64ELi8ES3_EELb1ELb1ELb0ELb1ELb0ELb0ELb0ELb1EEEvNS_16Flash_fwd_paramsE,@function
        .size           _ZN5flash16flash_fwd_kernelI23Flash_fwd_kernel_traitsILi256ELi128ELi64ELi8ELb0ELb0EN7cutlass6half_tE19Flash_kernel_traitsILi256ELi128ELi64ELi8ES3_EELb1ELb1ELb0ELb1ELb0ELb0ELb0ELb1EEEvNS_16Flash_fwd_paramsE,(.L_x_1091 - _ZN5flash16flash_fwd_kernelI23Flash_fwd_kernel_traitsILi256ELi128ELi64ELi8ELb0ELb0EN7cutlass6half_tE19Flash_kernel_traitsILi256ELi128ELi64ELi8ES3_EELb1ELb1ELb0ELb1ELb0ELb0ELb0ELb1EEEvNS_16Flash_fwd_paramsE)
        .other          _ZN5flash16flash_fwd_kernelI23Flash_fwd_kernel_traitsILi256ELi128ELi64ELi8ELb0ELb0EN7cutlass6half_tE19Flash_kernel_traitsILi256ELi128ELi64ELi8ES3_EELb1ELb1ELb0ELb1ELb0ELb0ELb0ELb1EEEvNS_16Flash_fwd_paramsE,@"STO_CUDA_ENTRY STV_DEFAULT"
_ZN5flash16flash_fwd_kernelI23Flash_fwd_kernel_traitsILi256ELi128ELi64ELi8ELb0ELb0EN7cutlass6half_tE19Flash_kernel_traitsILi256ELi128ELi64ELi8ES3_EELb1ELb1ELb0ELb1ELb0ELb0ELb0ELb1EEEvNS_16Flash_fwd_paramsE:
.text._ZN5flash16flash_fwd_kernelI23Flash_fwd_kernel_traitsILi256ELi128ELi64ELi8ELb0ELb0EN7cutlass6half_tE19Flash_kernel_traitsILi256ELi128ELi64ELi8ES3_EELb1ELb1ELb0ELb1ELb0ELb0ELb0ELb1EEEvNS_16Flash_fwd_paramsE:
        /* <DEDUP_REMOVED lines=36> */
[----:B------:R-:W-:Y:S02]  /*0240*/  ULDC.64 UR6, c[0x0][0x248] ;  /* 0x0000920000067ab9 */ /* 0x000fe40000000a00 */
[----:B------:R-:W-:Y:S02]  /*0250*/  @UP0 UIMAD.WIDE UR4, UR13, UR8, UR4 ;  /* 0x000000080d0402a5 */ /* 0x000fe4000f8e0204 */
[----:B------:R-:W-:-:S04]  /*0260*/  UIMAD.WIDE UR6, UR13, UR8, UR6 ;  /* 0x000000080d0672a5 */ /* 0x000fc8000f8e0206 */
[----:B------:R-:W-:Y:S02]  /*0270*/  IMAD.U32 R12, RZ, RZ, UR4 ;  /* 0x00000004ff0c7e24 */ /* 0x000fe4000f8e00ff */
[----:B------:R-:W-:Y:S01]  /*0280*/  IMAD.U32 R13, RZ, RZ, UR5 ;  /* 0x00000005ff0d7e24 */ /* 0x000fe2000f8e00ff */
[----:B---3--:R1:W2:Y:S01]  /*0290*/  @P2 R2UR UR32, R6 ;  /* 0x00000000062023c2 */ /* 0x0082a200000e0000 */
[----:B----4-:R-:W-:-:S07]  /*02a0*/  @P2 IADD3 R4, P1, R2, c[0x0][0x300], RZ ;  /* 0x0000c00002042a10 */ /* 0x010fce0007f3e0ff */
[----:B------:R3:W4:Y:S01]  /*02b0*/  @P2 R2UR UR33, R7 ;  /* 0x00000000072123c2 */ /* 0x00072200000e0000 */
[----:B------:R-:W-:Y:S02]  /*02c0*/  @P2 IMAD.X R5, RZ, RZ, R3, P1 ;  /* 0x000000ffff052224 */ /* 0x000fe400008e0603 */
[----:B-1----:R-:W-:Y:S02]  /*02d0*/  @!P3 IMAD.MOV.U32 R6, RZ, RZ, c[0x0][0x308] ;  /* 0x0000c200ff06b624 */ /* 0x002fe400078e00ff */
[----:B--2---:R-:W-:Y:S01]  /*02e0*/  IMAD.U32 R8, RZ, RZ, UR32 ;  /* 0x00000020ff087e24 */ /* 0x004fe2000f8e00ff */
[----:B---3--:R-:W-:Y:S01]  /*02f0*/  @!P3 MOV R7, c[0x0][0x30c] ;  /* 0x0000c3000007ba02 */ /* 0x008fe20000000f00 */
[----:B----4-:R-:W-:-:S04]  /*0300*/  IMAD.U32 R9, RZ, RZ, UR33 ;  /* 0x00000021ff097e24 */ /* 0x010fc8000f8e00ff */
[----:B------:R-:W-:Y:S04]  /*0310*/  @!P3 STG.E.64 [R6.64+0x8], R4 ;  /* 0x000008040600b986 */ /* 0x000fe8000c101b1a */
[----:B------:R1:W-:Y:S04]  /*0320*/  @!P3 STG.E.64 [R6.64], R8 ;  /* 0x000000080600b986 */ /* 0x0003e8000c101b1a */
[----:B------:R-:W2:Y:S04]  /*0330*/  @P0 LDG.E R3, [R14.64] ;  /* 0x0000001a0e030981 */ /* 0x000ea8000c1e1900 */
[----:B------:R-:W3:Y:S01]  /*0340*/  @P0 LDG.E R0, [R14.64+0x4] ;  /* 0x0000041a0e000981 */ /* 0x000ee2000c1e1900 */
[----:B------:R-:W-:-:S02]  /*0350*/  PLOP3.LUT P1, PT, PT, PT, UP0, 0x80, 0x0 ;  /* 0x000000000000781c */ /* 0x000fc40003f2f008 */
        /* <DEDUP_REMOVED lines=27> */
.L_x_965:
[----:B-1----:R-:W-:Y:S02]  /*0510*/  ULDC UR6, c[0x0][0x218] ;  /* 0x0000860000067ab9 */ /* 0x002fe40000000800 */
.L_x_966:
        /* <DEDUP_REMOVED lines=42> */
[----:B------:R-:W-:Y:S01]  /*07c0*/  PLOP3.LUT P0, PT, PT, PT, UP0, 0x80, 0x0 ;  /* 0x000000000000781c */ /* 0x000fe20003f0f008 */
[----:B------:R-:W-:Y:S02]  /*07d0*/  USHF.R.S32.HI UR11, URZ, 0x1f, UR12 ;  /* 0x0000001f3f0b7899 */ /* 0x000fe4000801140c */
        /* <DEDUP_REMOVED lines=12> */
[----:B------:R-:W-:Y:S02]  /*08a0*/  @!UP1 UIMAD UR17, UR13, UR17, UR7 ;  /* 0x000000110d1192a4 */ /* 0x000fe4000f8e0207 */
[----:B------:R-:W-:Y:S02]  /*08b0*/  UIMAD UR4, UR5, UR4, UR14 ;  /* 0x00000004050472a4 */ /* 0x000fe4000f8e020e */
[----:B------:R-:W-:-:S02]  /*08c0*/  USHF.L.U32 UR5, UR5, 0x5, URZ ;  /* 0x0000000505057899 */ /* 0x000fc4000800063f */
[----:B------:R-:W-:Y:S02]  /*08d0*/  ULDC UR7, c[0x0][0x228] ;  /* 0x00008a0000077ab9 */ /* 0x000fe40000000800 */
[----:B------:R-:W-:Y:S02]  /*08e0*/  @!UP1 UIMAD.WIDE.U32 UR30, UR13, UR16, URZ ;  /* 0x000000100d1e92a5 */ /* 0x000fe4000f8e003f */
[----:B------:R-:W-:Y:S01]  /*08f0*/  UIMAD UR7, UR4, UR7, URZ ;  /* 0x00000007040772a4 */ /* 0x000fe2000f8e023f */
[----:B------:R-:W-:Y:S01]  /*0900*/  IADD3 R8, P2, P1, R4, UR5, R17 ;  /* 0x0000000504087c10 */ /* 0x000fe2000f95e011 */
[----:B------:R-:W-:Y:S02]  /*0910*/  USHF.R.S32.HI UR4, URZ, 0x1f, UR5 ;  /* 0x0000001f3f047899 */ /* 0x000fe40008011405 */
[----:B------:R-:W-:Y:S02]  /*0920*/  @UP1 UMOV UR16, UR18 ;  /* 0x0000001200101c82 */ /* 0x000fe40008000000 */
[----:B------:R-:W-:-:S02]  /*0930*/  @!UP1 UIADD3 UR8, UR31, UR17, URZ ;  /* 0x000000111f089290 */ /* 0x000fc4000fffe03f */
[----:B------:R-:W-:Y:S01]  /*0940*/  IADD3.X R6, R5, UR4, R6, P2, P1 ;  /* 0x0000000405067c10 */ /* 0x000fe200097e2406 */
[----:B------:R-:W-:Y:S01]  /*0950*/  @!UP1 UMOV UR16, UR30 ;  /* 0x0000001e00109c82 */ /* 0x000fe20008000000 */
        /* <DEDUP_REMOVED lines=14> */
.L_x_968:
[----:B------:R-:W-:Y:S01]  /*0a40*/  IABS R0, c[0x0][0x1c8] ;  /* 0x0000720000007a13 */ /* 0x000fe20000000000 */
[----:B------:R-:W1:Y:S01]  /*0a50*/  S2R R2, SR_CTAID.Z ;  /* 0x0000000000027919 */ /* 0x000e620000002700 */
[----:B------:R-:W-:Y:S02]  /*0a60*/  UMOV UR18, URZ ;  /* 0x0000003f00127c82 */ /* 0x000fe40008000000 */
[----:B------:R-:W2:Y:S01]  /*0a70*/  R2UR UR5, R0 ;  /* 0x00000000000573c2 */ /* 0x000ea200000e0000 */
[----:B------:R-:W-:Y:S01]  /*0a80*/  @UP0 UIADD3 UR15, UR9, UR15, URZ ;  /* 0x0000000f090f0290 */ /* 0x000fe2000fffe03f */
[----:B-1----:R-:W-:Y:S01]  /*0a90*/  IABS R2, R2 ;  /* 0x0000000200027213 */ /* 0x002fe20000000000 */
[----:B--2---:R-:W1:Y:S05]  /*0aa0*/  I2F.RP R5, UR5 ;  /* 0x0000000500057d06 */ /* 0x004e6a0008209400 */
[----:B------:R-:W2:Y:S03]  /*0ab0*/  R2UR UR4, R2 ;  /* 0x00000000020473c2 */ /* 0x000ea600000e0000 */
        /* <DEDUP_REMOVED lines=8> */
[----:B--2---:R-:W-:-:S04]  /*0b40*/  UIMAD.WIDE.U32 UR30, UR17, UR4, URZ ;  /* 0x00000004111e72a5 */ /* 0x004fc8000f8e003f */
        /* <DEDUP_REMOVED lines=32> */
.L_x_969:
[CC--:B------:R-:W-:Y:S01]  /*0d50*/  LEA.HI R9, R7.reuse, R10.reuse, RZ, 0x3 ;  /* 0x0000000a07097211 */ /* 0x0c0fe200078f18ff */
[----:B------:R-:W1:Y:S01]  /*0d60*/  S2R R20, SR_CTAID.Z ;  /* 0x0000000000147919 */ /* 0x000e620000002700 */
[----:B------:R-:W-:Y:S01]  /*0d70*/  LEA.HI R2, R7, R10, RZ, 0x4 ;  /* 0x0000000a07027211 */ /* 0x000fe200078f20ff */
[----:B------:R-:W-:Y:S01]  /*0d80*/  ULDC.64 UR4, c[0x0][0x1b8] ;  /* 0x00006e0000047ab9 */ /* 0x000fe20000000a00 */
[----:B------:R-:W-:Y:S01]  /*0d90*/  SHF.R.S32.HI R34, RZ, 0x3, R9 ;  /* 0x00000003ff227819 */ /* 0x000fe20000011409 */
[----:B------:R-:W-:Y:S01]  /*0da0*/  IMAD.U32 R24, RZ, RZ, UR22 ;  /* 0x00000016ff187e24 */ /* 0x000fe2000f8e00ff */
[----:B------:R-:W-:Y:S01]  /*0db0*/  LOP3.LUT R9, R9, 0xfffffff8, RZ, 0xc0, !PT ;  /* 0xfffffff809097812 */ /* 0x000fe200078ec0ff */
[----:B------:R-:W-:Y:S01]  /*0dc0*/  BSSY B0, `(.L_x_970) ;  /* 0x0000080000007945 */ /* 0x000fe20003800000 */
[----:B------:R-:W-:Y:S01]  /*0dd0*/  SHF.R.S32.HI R5, RZ, 0x4, R2 ;  /* 0x00000004ff057819 */ /* 0x000fe20000011402 */
[----:B------:R-:W-:Y:S01]  /*0de0*/  IMAD.SHL.U32 R0, R34, 0x40, RZ ;  /* 0x0000004022007824 */ /* 0x000fe200078e00ff */
[----:B------:R-:W-:Y:S01]  /*0df0*/  SHF.R.S32.HI R35, RZ, 0x1f, R34 ;  /* 0x0000001fff237819 */ /* 0x000fe20000011422 */
[----:B------:R-:W-:Y:S01]  /*0e00*/  IMAD.IADD R16, R10, 0x1, -R9 ;  /* 0x000000010a107824 */ /* 0x000fe200078e0a09 */
[----:B------:R-:W-:-:S02]  /*0e10*/  LEA.HI R218, R2, R5, RZ, 0x1 ;  /* 0x0000000502da7211 */ /* 0x000fc400078f08ff */
[----:B------:R-:W-:Y:S01]  /*0e20*/  LOP3.LUT R9, R2, 0xfffffff0, RZ, 0xc0, !PT ;  /* 0xfffffff002097812 */ /* 0x000fe200078ec0ff */
[----:B------:R-:W-:Y:S01]  /*0e30*/  IMAD.SHL.U32 R106, R16, 0x8, RZ ;  /* 0x00000008106a7824 */ /* 0x000fe200078e00ff */
[----:B------:R-:W-:Y:S01]  /*0e40*/  LOP3.LUT R218, R218, 0xfffffffe, RZ, 0xc0, !PT ;  /* 0xfffffffedada7812 */ /* 0x000fe200078ec0ff */
[----:B------:R-:W-:Y:S01]  /*0e50*/  IMAD R4, R35, c[0x0][0x198], RZ ;  /* 0x0000660023047a24 */ /* 0x000fe200078e02ff */
[----:B------:R-:W-:Y:S01]  /*0e60*/  LOP3.LUT R0, R0, 0x1c0, RZ, 0xc0, !PT ;  /* 0x000001c000007812 */ /* 0x000fe200078ec0ff */
[----:B------:R-:W-:Y:S01]  /*0e70*/  IMAD.IADD R18, R10, 0x1, -R9 ;  /* 0x000000010a127824 */ /* 0x000fe200078e0a09 */
[----:B------:R-:W-:Y:S01]  /*0e80*/  SHF.R.S32.HI R107, RZ, 0x1f, R106 ;  /* 0x0000001fff6b7819 */ /* 0x000fe2000001146a */
[----:B------:R-:W-:Y:S01]  /*0e90*/  IMAD.IADD R218, R5, 0x1, -R218 ;  /* 0x0000000105da7824 */ /* 0x000fe200078e0ada */
[----:B------:R-:W-:Y:S01]  /*0ea0*/  IADD3 R12, P0, R106, UR16, RZ ;  /* 0x000000106a0c7c10 */ /* 0x000fe2000ff1e0ff */
[C---:B------:R-:W-:Y:S01]  /*0eb0*/  IMAD R4, R34.reuse, c[0x0][0x19c], R4 ;  /* 0x0000670022047a24 */ /* 0x040fe200078e0204 */
[----:B------:R-:W-:Y:S01]  /*0ec0*/  SHF.R.S32.HI R5, RZ, 0x1f, R18 ;  /* 0x0000001fff057819 */ /* 0x000fe20000011412 */
[----:B------:R-:W-:Y:S01]  /*0ed0*/  IMAD.WIDE.U32 R14, R34, c[0x0][0x198], R106 ;  /* 0x00006600220e7a25 */ /* 0x000fe200078e006a */
[----:B------:R-:W-:Y:S01]  /*0ee0*/  IADD3.X R13, R107, UR8, RZ, P0, !PT ;  /* 0x000000086b0d7c10 */ /* 0x000fe200087fe4ff */
[----:B------:R-:W-:Y:S01]  /*0ef0*/  ULDC.64 UR8, c[0x0][0x1b0] ;  /* 0x00006c0000087ab9 */ /* 0x000fe20000000a00 */
[----:B------:R-:W-:Y:S01]  /*0f00*/  LEA.HI R2, R5, R18, RZ, 0x3 ;  /* 0x0000001205027211 */ /* 0x000fe200078f18ff */
[----:B------:R-:W-:Y:S01]  /*0f10*/  UIMAD UR8, UR15, UR8, URZ ;  /* 0x000000080f0872a4 */ /* 0x000fe2000f8e023f */
[----:B------:R-:W-:Y:S01]  /*0f20*/  LEA.HI R7, R7, R10, RZ, 0x6 ;  /* 0x0000000a07077211 */ /* 0x000fe200078f30ff */
[----:B-1----:R-:W-:Y:S01]  /*0f30*/  IMAD.WIDE.U32 R20, R20, c[0x0][0x1a8], R12 ;  /* 0x00006a0014147a25 */ /* 0x002fe200078e000c */
[----:B------:R-:W-:Y:S01]  /*0f40*/  LOP3.LUT R5, R2, 0xfffffff8, RZ, 0xc0, !PT ;  /* 0xfffffff802057812 */ /* 0x000fe200078ec0ff */
[----:B------:R-:W-:Y:S01]  /*0f50*/  UIMAD UR8, UR31, UR9, UR8 ;  /* 0x000000091f0872a4 */ /* 0x000fe2000f8e0208 */
[----:B------:R-:W-:Y:S01]  /*0f60*/  LOP3.LUT R9, R0, 0x38, R106, 0xf8, !PT ;  /* 0x0000003800097812 */ /* 0x000fe200078ef86a */
[----:B------:R-:W-:Y:S01]  /*0f70*/  IMAD.SHL.U32 R7, R7, 0x8, RZ ;  /* 0x0000000807077824 */ /* 0x000fe200078e00ff */
[----:B------:R-:W-:Y:S01]  /*0f80*/  SHF.R.U32.HI R0, RZ, 0x3, R0 ;  /* 0x00000003ff007819 */ /* 0x000fe20000011600 */
[----:B------:R-:W-:Y:S01]  /*0f90*/  IMAD.IADD R5, R18, 0x1, -R5 ;  /* 0x0000000112057824 */ /* 0x000fe200078e0a05 */
[----:B------:R-:W-:Y:S01]  /*0fa0*/  IADD3 R18, P0, R14, UR28, RZ ;  /* 0x0000001c0e127c10 */ /* 0x000fe2000ff1e0ff */
[----:B------:R-:W-:Y:S01]  /*0fb0*/  IMAD.SHL.U32 R12, R218, 0x8, RZ ;  /* 0x00000008da0c7824 */ /* 0x000fe200078e00ff */
[----:B------:R-:W-:Y:S01]  /*0fc0*/  LOP3.LUT R0, R9, R0, RZ, 0x3c, !PT ;  /* 0x0000000009007212 */ /* 0x000fe200078e3cff */
[----:B------:R1:W-:Y:S01]  /*0fd0*/  STL.64 [R1+0x28], R34 ;  /* 0x0000282201007387 */ /* 0x0003e20000100a00 */
[----:B------:R-:W-:Y:S01]  /*0fe0*/  IADD3.X R19, R15, UR25, R4, P0, !PT ;  /* 0x000000190f137c10 */ /* 0x000fe200087fe404 */
[----:B------:R-:W-:Y:S01]  /*0ff0*/  IMAD R4, R35, c[0x0][0x1a0], RZ ;  /* 0x0000680023047a24 */ /* 0x000fe200078e02ff */
[C---:B------:R-:W-:Y:S01]  /*1000*/  LOP3.LUT P2, RZ, R5.reuse, 0x4, RZ, 0xc0, !PT ;  /* 0x0000000405ff7812 */ /* 0x040fe2000784c0ff */
[----:B------:R-:W-:Y:S01]  /*1010*/  IMAD.WIDE.U32 R14, R34, c[0x0][0x1a0], R106 ;  /* 0x00006800220e7a25 */ /* 0x000fe200078e006a */
[C---:B------:R-:W-:Y:S01]  /*1020*/  LOP3.LUT P1, RZ, R5.reuse, 0x2, RZ, 0xc0, !PT ;  /* 0x0000000205ff7812 */ /* 0x040fe2000782c0ff */
[----:B------:R1:W-:Y:S01]  /*1030*/  STL.64 [R1+0x20], R106 ;  /* 0x0000206a01007387 */ /* 0x0003e20000100a00 */
[----:B------:R-:W-:Y:S01]  /*1040*/  LOP3.LUT R0, R0, 0xfffffe00, R7, 0xf8, !PT ;  /* 0xfffffe0000007812 */ /* 0x000fe200078ef807 */
[----:B------:R-:W-:Y:S01]  /*1050*/  IMAD R4, R34, c[0x0][0x1a4], R4 ;  /* 0x0000690022047a24 */ /* 0x000fe200078e0204 */
[----:B------:R-:W-:Y:S01]  /*1060*/  IADD3 R14, P0, R14, UR30, RZ ;  /* 0x0000001e0e0e7c10 */ /* 0x000fe2000ff1e0ff */
[----:B------:R-:W-:Y:S01]  /*1070*/  IMAD.SHL.U32 R5, R5, 0x40, RZ ;  /* 0x0000004005057824 */ /* 0x000fe200078e00ff */
[----:B------:R-:W-:Y:S01]  /*1080*/  IADD3 R104, R106, 0x40, RZ ;  /* 0x000000406a687810 */ /* 0x000fe20007ffe0ff */
[----:B------:R-:W-:Y:S01]  /*1090*/  IMAD.SHL.U32 R100, R0, 0x2, RZ ;  /* 0x0000000200647824 */ /* 0x000fe200078e00ff */
[----:B------:R-:W-:Y:S01]  /*10a0*/  IADD3.X R15, R15, UR29, R4, P0, !PT ;  /* 0x0000001d0f0f7c10 */ /* 0x000fe200087fe404 */
[----:B------:R-:W-:Y:S01]  /*10b0*/  IMAD.U32 R4, RZ, RZ, UR31 ;  /* 0x0000001fff047e24 */ /* 0x000fe2000f8e00ff */
[----:B------:R-:W-:Y:S01]  /*10c0*/  LOP3.LUT R5, R5, 0x1c0, RZ, 0xc0, !PT ;  /* 0x000001c005057812 */ /* 0x000fe200078ec0ff */
[----:B------:R-:W-:Y:S01]  /*10d0*/  UIADD3 UR9, -UR14, UR24, URZ ;  /* 0x000000180e097290 */ /* 0x000fe2000fffe13f */
[----:B------:R-:W-:Y:S01]  /*10e0*/  IADD3 R101, R106, 0x80, RZ ;  /* 0x000000806a657810 */ /* 0x000fe20007ffe0ff */
[----:B------:R-:W-:Y:S01]  /*10f0*/  IMAD.WIDE.U32 R36, R4, c[0x0][0x1b0], R18 ;  /* 0x00006c0004247a25 */ /* 0x000fe200078e0012 */
[----:B------:R-:W-:Y:S01]  /*1100*/  LOP3.LUT R12, R5, 0x8, R12, 0xf8, !PT ;  /* 0x00000008050c7812 */ /* 0x000fe200078ef80c */
[----:B------:R-:W-:Y:S01]  /*1110*/  UIMAD UR15, UR15, UR4, URZ ;  /* 0x000000040f0f72a4 */ /* 0x000fe2000f8e023f */
[----:B------:R-:W-:Y:S01]  /*1120*/  SHF.R.U32.HI R5, RZ, 0x3, R5 ;  /* 0x00000003ff057819 */ /* 0x000fe20000011605 */
[----:B------:R-:W-:Y:S01]  /*1130*/  IMAD.SHL.U32 R2, R2, 0x40, RZ ;  /* 0x0000004002027824 */ /* 0x000fe200078e00ff */
[----:B------:R-:W-:Y:S01]  /*1140*/  IADD3 R251, R106, 0xc0, RZ ;  /* 0x000000c06afb7810 */ /* 0x000fe20007ffe0ff */
[----:B------:R1:W-:Y:S01]  /*1150*/  STL.64 [R1+0x10], R36 ;  /* 0x0000102401007387 */ /* 0x0003e20000100a00 */
[----:B------:R-:W-:Y:S01]  /*1160*/  IADD3 R39, R37, UR8, RZ ;  /* 0x0000000825277c10 */ /* 0x000fe2000fffe0ff */
[----:B------:R-:W-:Y:S01]  /*1170*/  UIMAD UR15, UR31, UR5, UR15 ;  /* 0x000000051f0f72a4 */ /* 0x000fe2000f8e020f */
[----:B------:R-:W-:Y:S01]  /*1180*/  LOP3.LUT R5, R12, R5, RZ, 0x3c, !PT ;  /* 0x000000050c057212 */ /* 0x000fe200078e3cff */
[----:B------:R1:W-:Y:S01]  /*1190*/  STL [R1+0xc], R104 ;  /* 0x00000c6801007387 */ /* 0x0003e20000100800 */
[----:B------:R-:W-:Y:S01]  /*11a0*/  IMAD.U32 R12, RZ, RZ, UR31 ;  /* 0x0000001fff0c7e24 */ /* 0x000fe2000f8e00ff */
[----:B------:R-:W-:Y:S01]  /*11b0*/  ULDC.64 UR4, c[0x0][0x1a8] ;  /* 0x00006a0000047ab9 */ /* 0x000fe20000000a00 */
[----:B------:R-:W-:Y:S01]  /*11c0*/  ISETP.GE.AND P0, PT, R34, UR9, PT ;  /* 0x0000000922007c0c */ /* 0x000fe2000bf06270 */
[----:B------:R1:W-:Y:S01]  /*11d0*/  STL [R1+0x8], R101 ;  /* 0x0000086501007387 */ /* 0x0003e20000100800 */
[----:B------:R-:W-:Y:S01]  /*11e0*/  IMAD.WIDE.U32 R12, R12, c[0x0][0x1b8], R14 ;  /* 0x00006e000c0c7a25 */ /* 0x000fe200078e000e */
[--C-:B------:R-:W-:Y:S01]  /*11f0*/  SHF.R.S32.HI R14, RZ, 0x5, R3.reuse ;  /* 0x00000005ff0e7819 */ /* 0x100fe20000011403 */
[----:B------:R-:W-:Y:S01]  /*1200*/  UIMAD UR4, UR11, UR4, URZ ;  /* 0x000000040b0472a4 */ /* 0x000fe2000f8e023f */
[----:B------:R1:W-:Y:S01]  /*1210*/  STL [R1+0x4], R251 ;  /* 0x000004fb01007387 */ /* 0x0003e20000100800 */
[----:B------:R-:W-:Y:S01]  /*1220*/  SHF.R.S32.HI R3, RZ, 0x1f, R3 ;  /* 0x0000001fff037819 */ /* 0x000fe20000011403 */
[----:B------:R-:W-:Y:S01]  /*1230*/  IMAD.MOV.U32 R9, RZ, RZ, 0x10 ;  /* 0x00000010ff097424 */ /* 0x000fe200078e00ff */
[----:B------:R-:W-:Y:S01]  /*1240*/  SHF.R.S32.HI R18, RZ, 0x1f, R17 ;  /* 0x0000001fff127819 */ /* 0x000fe20000011411 */
[----:B------:R1:W-:Y:S01]  /*1250*/  STL [R1], R100 ;  /* 0x0000006401007387 */ /* 0x0003e20000100800 */
[----:B------:R-:W-:Y:S01]  /*1260*/  LEA.HI R3, R3, R14, RZ, 0x3 ;  /* 0x0000000e03037211 */ /* 0x000fe200078f18ff */
[----:B------:R-:W-:Y:S01]  /*1270*/  UIMAD UR5, UR12, UR5, UR4 ;  /* 0x000000050c0572a4 */ /* 0x000fe2000f8e0204 */
[----:B------:R-:W-:Y:S01]  /*1280*/  LEA.HI R18, R18, R17, RZ, 0x2 ;  /* 0x0000001112127211 */ /* 0x000fe200078f10ff */
[----:B------:R1:W-:Y:S01]  /*1290*/  STL [R1+0x1c], R39 ;  /* 0x00001c2701007387 */ /* 0x0003e20000100800 */
[----:B------:R-:W-:Y:S01]  /*12a0*/  LOP3.LUT R3, R3, 0xffffff8, RZ, 0xc0, !PT ;  /* 0x0ffffff803037812 */ /* 0x000fe200078ec0ff */
[----:B------:R-:W-:Y:S01]  /*12b0*/  IMAD.MOV.U32 R7, RZ, RZ, 0x20 ;  /* 0x00000020ff077424 */ /* 0x000fe200078e00ff */
[----:B------:R-:W-:Y:S01]  /*12c0*/  LOP3.LUT R5, R5, 0xfffffe00, R2, 0xf8, !PT ;  /* 0xfffffe0005057812 */ /* 0x000fe200078ef802 */
[----:B------:R-:W-:Y:S01]  /*12d0*/  IMAD.WIDE R24, R24, 0x80, R34 ;  /* 0x0000008018187825 */ /* 0x000fe200078e0222 */
[----:B------:R-:W-:-:S02]  /*12e0*/  SHF.R.S32.HI R11, RZ, 0x2, R18 ;  /* 0x00000002ff0b7819 */ /* 0x000fc40000011412 */
[----:B------:R-:W-:Y:S01]  /*12f0*/  IADD3 R23, R21, UR5, RZ ;  /* 0x0000000515177c10 */ /* 0x000fe2000fffe0ff */
[----:B------:R-:W-:Y:S01]  /*1300*/  IMAD.IADD R2, R14, 0x1, -R3 ;  /* 0x000000010e027824 */ /* 0x000fe200078e0a03 */
[----:B------:R-:W-:Y:S02]  /*1310*/  IADD3 R15, R13, UR15, RZ ;  /* 0x0000000f0d0f7c10 */ /* 0x000fe4000fffe0ff */
[----:B------:R-:W-:Y:S01]  /*1320*/  SEL R4, R9, 0xfffffff0, !P1 ;  /* 0xfffffff009047807 */ /* 0x000fe20004800000 */
[----:B------:R-:W-:Y:S01]  /*1330*/  IMAD R2, R2, 0x10, R11 ;  /* 0x0000001002027824 */ /* 0x000fe200078e020b */
        /* <DEDUP_REMOVED lines=40> */
.L_x_971:
[----:B------:R-:W-:Y:S05]  /*15c0*/  BSYNC B0 ;  /* 0x0000000000007941 */ /* 0x000fea0003800000 */
.L_x_970:
        /* <DEDUP_REMOVED lines=25> */
[C---:B--2---:R-:W-:Y:S01]  /*1760*/  @!P5 LEA R28, P6, R26.reuse, c[0x0][0x160], 0x1 ;  /* 0x000058001a1cda11 */ /* 0x044fe200078c08ff */
        /* <DEDUP_REMOVED lines=29> */
.L_x_973:
[----:B------:R-:W-:Y:S05]  /*1940*/  BSYNC B0 ;  /* 0x0000000000007941 */ /* 0x000fea0003800000 */
.L_x_972:
        /* <DEDUP_REMOVED lines=45> */
.L_x_975:
[----:B------:R-:W-:Y:S05]  /*1c20*/  BSYNC B0 ;  /* 0x0000000000007941 */ /* 0x000fea0003800000 */
.L_x_974:
        /* <DEDUP_REMOVED lines=48> */
.L_x_977:
[----:B------:R-:W-:Y:S05]  /*1f30*/  BSYNC B0 ;  /* 0x0000000000007941 */ /* 0x000fea0003800000 */
.L_x_976:
        /* <DEDUP_REMOVED lines=48> */
.L_x_979:
[----:B------:R-:W-:Y:S05]  /*2240*/  BSYNC B0 ;  /* 0x0000000000007941 */ /* 0x000fea0003800000 */
.L_x_978:
        /* <DEDUP_REMOVED lines=42> */
.L_x_981:
[----:B------:R-:W-:Y:S05]  /*24f0*/  BSYNC B0 ;  /* 0x0000000000007941 */ /* 0x000fea0003800000 */
.L_x_980:
        /* <DEDUP_REMOVED lines=18> */
[----:B-1-3--:R-:W-:Y:S01]  /*2620*/  IMAD.U32 R20, RZ, RZ, UR12 ;  /* 0x0000000cff147e24 */ /* 0x00afe2000f8e00ff */
[----:B------:R-:W1:Y:S01]  /*2630*/  @P0 MUFU.RCP R17, c[0x0][0x238] ;  /* 0x00008e0000110b08 */ /* 0x000e620000001000 */
[----:B------:R-:W-:Y:S01]  /*2640*/  ISETP.GE.AND P1, PT, R34, UR15, PT ;  /* 0x0000000f22007c0c */ /* 0x000fe2000bf26270 */
[----:B------:R-:W-:-:S02]  /*2650*/  ULDC.64 UR4, c[0x0][0x1a0] ;  /* 0x0000680000047ab9 */ /* 0x000fc40000000a00 */
[----:B------:R-:W-:-:S05]  /*2660*/  IMAD.U32 R21, RZ, RZ, UR13 ;  /* 0x0000000dff157e24 */ /* 0x000fca000f8e00ff */
[----:B------:R3:W1:Y:S01]  /*2670*/  @P0 LDG.E R20, [R20.64] ;  /* 0x0000001a14140981 */ /* 0x000662000c1e1900 */
[----:B------:R-:W-:Y:S01]  /*2680*/  USHF.L.U32 UR13, UR4, 0x6, URZ ;  /* 0x00000006040d7899 */ /* 0x000fe2000800063f */
[----:B------:R-:W-:Y:S01]  /*2690*/  MOV R23, UR22 ;  /* 0x0000001600177c02 */ /* 0x000fe20008000f00 */
[----:B------:R-:W-:Y:S01]  /*26a0*/  USHF.L.U64.HI UR12, UR4, UR20, UR5 ;  /* 0x00000014040c7299 */ /* 0x000fe20008010205 */
[----:B------:R-:W-:Y:S01]  /*26b0*/  BAR.SYNC.DEFER_BLOCKING 0x0 ;  /* 0x0000000000007b1d */ /* 0x000fe20000010000 */
[C---:B------:R-:W-:Y:S01]  /*26c0*/  LEA R18, R14.reuse, UR14, 0x4 ;  /* 0x0000000e0e127c11 */ /* 0x040fe2000f8e20ff */
[----:B------:R-:W-:Y:S01]  /*26d0*/  IMAD R219, R14, 0x400, R5 ;  /* 0x000004000edb7824 */ /* 0x000fe200078e0205 */
[----:B------:R-:W-:Y:S02]  /*26e0*/  UIMAD UR12, UR12, UR7, URZ ;  /* 0x000000070c0c72a4 */ /* 0x000fe4000f8e023f */
[----:B------:R-:W-:Y:S01]  /*26f0*/  IADD3 R11, R18, 0x1, R11 ;  /* 0x00000001120b7810 */ /* 0x000fe20007ffe00b */
[----:B------:R-:W-:Y:S01]  /*2700*/  IMAD.U32 R18, RZ, RZ, UR10 ;  /* 0x0000000aff127e24 */ /* 0x000fe2000f8e00ff */
[----:B------:R-:W-:Y:S01]  /*2710*/  UIMAD UR12, UR16, UR13, UR12 ;  /* 0x0000000d100c72a4 */ /* 0x000fe2000f8e020c */
[----:B------:R-:W-:Y:S01]  /*2720*/  BSSY B0, `(.L_x_982) ;  /* 0x0000036000007945 */ /* 0x000fe20003800000 */
[----:B------:R-:W-:Y:S01]  /*2730*/  UMOV UR23, URZ ;  /* 0x0000003f00177c82 */ /* 0x000fe20008000000 */
[----:B------:R-:W-:Y:S01]  /*2740*/  SHF.L.U32 R219, R219, 0x1, RZ ;  /* 0x00000001dbdb7819 */ /* 0x000fe200000006ff */
[----:B------:R-:W-:Y:S01]  /*2750*/  UIADD3 UR5, UR33, 0x646e171e, URZ ;  /* 0x646e171e21057890 */ /* 0x000fe2000fffe03f */
[----:B------:R-:W-:-:S04]  /*2760*/  IADD3 R11, R18, -UR24, R11 ;  /* 0x80000018120b7c10 */ /* 0x000fc8000fffe00b */
[----:B------:R-:W-:Y:S01]  /*2770*/  IADD3 R11, R11, c[0x0][0x2e8], RZ ;  /* 0x0000ba000b0b7a10 */ /* 0x000fe20007ffe0ff */
[----:B---3--:R-:W-:Y:S01]  /*2780*/  IMAD.U32 R21, RZ, RZ, UR13 ;  /* 0x0000000dff157e24 */ /* 0x008fe2000f8e00ff */
[----:B------:R3:W-:Y:S04]  /*2790*/  @P1 STS.128 [R100+0x18000], RZ ;  /* 0x018000ff64001388 */ /* 0x0007e80000000c00 */
[----:B------:R3:W-:Y:S04]  /*27a0*/  @P1 STS.128 [R100+0x1a000], RZ ;  /* 0x01a000ff64001388 */ /* 0x0007e80000000c00 */
[----:B------:R3:W-:Y:S04]  /*27b0*/  @P1 STS.128 [R100+0x1c000], RZ ;  /* 0x01c000ff64001388 */ /* 0x0007e80000000c00 */
[----:B------:R3:W-:Y:S01]  /*27c0*/  @P1 STS.128 [R100+0x1e000], RZ ;  /* 0x01e000ff64001388 */ /* 0x0007e20000000c00 */
[----:B-1----:R-:W-:-:S04]  /*27d0*/  @P0 FMUL.FTZ R17, R20, R17 ;  /* 0x0000001114110220 */ /* 0x002fc80000410000 */
[----:B------:R1:W5:Y:S02]  /*27e0*/  @P0 R2UR UR11, R17 ;  /* 0x00000000110b03c2 */ /* 0x00036400000e0000 */
[----:B-1----:R-:W-:Y:S01]  /*27f0*/  IMAD.SHL.U32 R17, R10, 0x2, RZ ;  /* 0x000000020a117824 */ /* 0x002fe200078e00ff */
[----:B------:R-:W-:Y:S01]  /*2800*/  LEA R10, R23, R14, 0x3 ;  /* 0x0000000e170a7211 */ /* 0x000fe200078e18ff */
[----:B------:R-:W-:Y:S01]  /*2810*/  IMAD.MOV.U32 R14, RZ, RZ, R12 ;  /* 0x000000ffff0e7224 */ /* 0x000fe200078e000c */
[----:B-----5:R-:W-:Y:S02]  /*2820*/  @UP1 UMOV UR23, UR11 ;  /* 0x0000000b00171c82 */ /* 0x020fe40008000000 */
[----:B------:R-:W-:Y:S01]  /*2830*/  LOP3.LUT R249, R17, 0x6, RZ, 0xc0, !PT ;  /* 0x0000000611f97812 */ /* 0x000fe200078ec0ff */
[----:B------:R-:W-:-:S05]  /*2840*/  IMAD.WIDE.U32 R20, R21, UR7, R14 ;  /* 0x0000000715147c25 */ /* 0x000fca000f8e000e */
[----:B------:R-:W-:Y:S01]  /*2850*/  IADD3 R17, R21, UR12, RZ ;  /* 0x0000000c15117c10 */ /* 0x000fe2000fffe0ff */
[----:B------:R-:W-:Y:S05]  /*2860*/  @P1 BRA `(.L_x_983) ;  /* 0x0000021000001947 */ /* 0x000fea0003800000 */
[----:B---3--:R-:W-:Y:S02]  /*2870*/  ISETP.GE.AND P5, PT, R106, c[0x0][0x220], PT ;  /* 0x000088006a007a0c */ /* 0x008fe40003fa6270 */
        /* <DEDUP_REMOVED lines=32> */
.L_x_983:
[----:B---3--:R-:W-:Y:S05]  /*2a80*/  BSYNC B0 ;  /* 0x0000000000007941 */ /* 0x008fea0003800000 */
.L_x_982:
[----:B------:R-:W-:Y:S01]  /*2a90*/  ISETP.GE.AND P0, PT, R0, UR15, PT ;  /* 0x0000000f00007c0c */ /* 0x000fe2000bf06270 */
[----:B------:R-:W-:Y:S01]  /*2aa0*/  IMAD.SHL.U32 R18, R16, 0x40, RZ ;  /* 0x0000004010127824 */ /* 0x000fe200078e00ff */
[----:B------:R-:W-:Y:S01]  /*2ab0*/  ULDC UR11, c[0x0][0x1a4] ;  /* 0x00006900000b7ab9 */ /* 0x000fe20000000800 */
[----:B-1----:R-:W-:Y:S01]  /*2ac0*/  IMAD.SHL.U32 R23, R34, 0x8, RZ ;  /* 0x0000000822177824 */ /* 0x002fe200078e00ff */
[----:B------:R-:W-:Y:S01]  /*2ad0*/  R2P PR, R16, 0x6 ;  /* 0x0000000610007804 */ /* 0x000fe20000000000 */
[----:B------:R-:W-:Y:S01]  /*2ae0*/  USHF.L.U32 UR20, UR4, 0x5, URZ ;  /* 0x0000000504147899 */ /* 0x000fe2000800063f */
[----:B------:R-:W-:Y:S01]  /*2af0*/  LOP3.LUT R18, R18, 0x1c0, RZ, 0xc0, !PT ;  /* 0x000001c012127812 */ /* 0x000fe200078ec0ff */
[----:B------:R-:W-:Y:S01]  /*2b00*/  USHF.L.U64.HI UR19, UR4, UR19, UR11 ;  /* 0x0000001304137299 */ /* 0x000fe2000801020b */
[----:B------:R-:W-:Y:S01]  /*2b10*/  BSSY B0, `(.L_x_984) ;  /* 0x000002f000007945 */ /* 0x000fe20003800000 */
[----:B------:R-:W-:Y:S02]  /*2b20*/  SEL R9, R9, 0xfffffff0, !P1 ;  /* 0xfffffff009097807 */ /* 0x000fe40004800000 */
[----:B------:R-:W-:-:S02]  /*2b30*/  LOP3.LUT R0, R18, 0x8, R23, 0xf8, !PT ;  /* 0x0000000812007812 */ /* 0x000fc400078ef817 */
[----:B------:R1:W-:Y:S01]  /*2b40*/  @P0 STS.128 [R100+0x19000], RZ ;  /* 0x019000ff64000388 */ /* 0x0003e20000000c00 */
[----:B------:R-:W-:Y:S02]  /*2b50*/  SHF.R.U32.HI R23, RZ, 0x3, R18 ;  /* 0x00000003ff177819 */ /* 0x000fe40000011612 */
[----:B------:R-:W-:Y:S01]  /*2b60*/  SEL R7, R7, 0xffffffe0, !P2 ;  /* 0xffffffe007077807 */ /* 0x000fe20005000000 */
        /* <DEDUP_REMOVED lines=41> */
.L_x_985:
[----:B------:R-:W-:Y:S05]  /*2e00*/  BSYNC B0 ;  /* 0x0000000000007941 */ /* 0x000fea0003800000 */
.L_x_984:
[----:B------:R-:W-:Y:S01]  /*2e10*/  IMAD.SHL.U32 R218, R218, 0x2, RZ ;  /* 0x00000002dada7824 */ /* 0x000fe200078e00ff */
[----:B------:R-:W-:Y:S01]  /*2e20*/  LDSM.16.M88.4 R40, [R219] ;  /* 0x00000000db28783b */ /* 0x000fe20000000200 */
[--C-:B------:R-:W-:Y:S01]  /*2e30*/  IMAD R217, R4, 0x2, R219.reuse ;  /* 0x0000000204d97824 */ /* 0x100fe200078e02db */
[----:B------:R-:W-:Y:S01]  /*2e40*/  IMNMX R18, R11, UR10, PT ;  /* 0x0000000a0b127c17 */ /* 0x000fe2000b800200 */
[--C-:B-1----:R-:W-:Y:S01]  /*2e50*/  IMAD R16, R9, 0x2, R218.reuse ;  /* 0x0000000209107824 */ /* 0x102fe200078e02da */
[----:B---3--:R-:W1:Y:S01]  /*2e60*/  LDSM.16.M88.4 R20, [R218+0x10000] ;  /* 0x01000000da14783b */ /* 0x008e620000000200 */
[----:B------:R-:W-:Y:S01]  /*2e70*/  IMAD R215, R3, 0x2, R219 ;  /* 0x0000000203d77824 */ /* 0x000fe200078e02db */
[----:B------:R-:W-:Y:S01]  /*2e80*/  IADD3 R0, R218, 0x10000, RZ ;  /* 0x00010000da007810 */ /* 0x000fe20007ffe0ff */
[----:B------:R-:W-:Y:S01]  /*2e90*/  IMAD R211, R7, 0x2, R218 ;  /* 0x0000000207d37824 */ /* 0x000fe200078e02da */
[----:B------:R-:W3:Y:S01]  /*2ea0*/  LDSM.16.M88.4 R56, [R218+0x10800] ;  /* 0x01080000da38783b */ /* 0x000ee20000000200 */
[----:B------:R-:W-:Y:S01]  /*2eb0*/  IMAD R214, R3, 0x2, R217 ;  /* 0x0000000203d67824 */ /* 0x000fe200078e02d9 */
[----:B------:R-:W-:Y:S01]  /*2ec0*/  UISETP.GE.AND UP0, UPT, UR6, 0x2, UPT ;  /* 0x000000020600788c */ /* 0x000fe2000bf06270 */
[----:B------:R-:W-:Y:S01]  /*2ed0*/  IMAD R216, R9, 0x2, R0 ;  /* 0x0000000209d87824 */ /* 0x000fe200078e0200 */
[----:B------:R-:W5:Y:S01]  /*2ee0*/  LDSM.16.M88.4 R48, [R218+0x11000] ;  /* 0x01100000da30783b */ /* 0x000f620000000200 */
[----:B------:R-:W-:-:S02]  /*2ef0*/  IMAD.U32 R0, RZ, RZ, UR7 ;  /* 0x00000007ff007e24 */ /* 0x000fc4000f8e00ff */
[----:B------:R-:W-:Y:S01]  /*2f00*/  IMAD R213, R7, 0x2, R216 ;  /* 0x0000000207d57824 */ /* 0x000fe200078e02d8 */
[----:B--2---:R-:W2:Y:S01]  /*2f10*/  LDSM.16.M88.4 R28, [R218+0x11800] ;  /* 0x01180000da1c783b */ /* 0x004ea20000000200 */
[----:B------:R-:W-:Y:S01]  /*2f20*/  IMAD R0, R0, 0x40, R249 ;  /* 0x0000004000007824 */ /* 0x000fe200078e02f9 */
[----:B------:R-:W-:Y:S02]  /*2f30*/  IADD3 R7, R11, 0x8, RZ ;  /* 0x000000080b077810 */ /* 0x000fe40007ffe0ff */
[----:B------:R-:W-:Y:S02]  /*2f40*/  LDSM.16.M88.4 R68, [R217] ;  /* 0x00000000d944783b */ /* 0x000fe40000000200 */
[----:B------:R-:W-:Y:S02]  /*2f50*/  IADD3 R9, R0, 0x8, RZ ;  /* 0x0000000800097810 */ /* 0x000fe40007ffe0ff */
[----:B------:R-:W4:Y:S01]  /*2f60*/  LDSM.16.M88.4 R76, [R16+0x10000] ;  /* 0x01000000104c783b */ /* 0x000f220000000200 */
[----:B------:R-:W-:-:S02]  /*2f70*/  IMNMX R11, R7, UR10, PT ;  /* 0x0000000a070b7c17 */ /* 0x000fc4000b800200 */
[----:B------:R-:W-:Y:S01]  /*2f80*/  I2F R7, R9 ;  /* 0x0000000900077306 */ /* 0x000fe20000201400 */
[----:B------:R-:W2:Y:S01]  /*2f90*/  LDSM.16.M88.4 R96, [R16+0x10800] ;  /* 0x010800001060783b */ /* 0x000ea20000000200 */
[CC--:B------:R-:W-:Y:S02]  /*2fa0*/  ISETP.GE.AND P4, PT, R9.reuse, R18.reuse, PT ;  /* 0x000000120900720c */ /* 0x0c0fe40003f86270 */
[----:B------:R-:W-:Y:S01]  /*2fb0*/  IADD3 R17, R0, 0x9, RZ ;  /* 0x0000000900117810 */ /* 0x000fe20007ffe0ff */
[----:B------:R-:W2:Y:S01]  /*2fc0*/  LDSM.16.M88.4 R64, [R16+0x11000] ;  /* 0x011000001040783b */ /* 0x000ea20000000200 */
[-C--:B------:R-:W-:Y:S02]  /*2fd0*/  ISETP.GE.AND P1, PT, R9, R11.reuse, PT ;  /* 0x0000000b0900720c */ /* 0x080fe40003f26270 */
[C---:B------:R-:W-:Y:S01]  /*2fe0*/  ISETP.GE.AND P0, PT, R17.reuse, R18, PT ;  /* 0x000000121100720c */ /* 0x040fe20003f06270 */
[----:B------:R-:W-:Y:S01]  /*2ff0*/  LDSM.16.M88.4 R36, [R215] ;  /* 0x00000000d724783b */ /* 0x000fe20000000200 */
[----:B------:R-:W-:-:S03]  /*3000*/  ISETP.GE.AND P6, PT, R17, R11, PT ;  /* 0x0000000b1100720c */ /* 0x000fc60003fc6270 */
[----:B------:R-:W2:Y:S01]  /*3010*/  LDSM.16.M88.4 R32, [R211+0x10000] ;  /* 0x01000000d320783b */ /* 0x000ea20000000200 */
[C---:B-1----:R-:W-:Y:S03]  /*3020*/  HMMA.16816.F32 R24, R40.reuse, R20, RZ ;  /* 0x000000142818723c */ /* 0x042fe600000018ff */
[----:B------:R-:W1:Y:S04]  /*3030*/  LDSM.16.M88.4 R60, [R16+0x11800] ;  /* 0x01180000103c783b */ /* 0x000e680000000200 */
[----:B------:R-:W-:Y:S01]  /*3040*/  LDSM.16.M88.4 R92, [R211+0x11000] ;  /* 0x01100000d35c783b */ /* 0x000fe20000000200 */
[C---:B------:R-:W-:Y:S03]  /*3050*/  HMMA.16816.F32 R20, R40.reuse, R22, RZ ;  /* 0x000000162814723c */ /* 0x040fe600000018ff */
[----:B------:R-:W-:Y:S04]  /*3060*/  LDSM.16.M88.4 R84, [R214] ;  /* 0x00000000d654783b */ /* 0x000fe80000000200 */
[----:B------:R-:W-:Y:S01]  /*3070*/  LDSM.16.M88.4 R80, [R213] ;  /* 0x00000000d550783b */ /* 0x000fe20000000200 */
[C---:B---3--:R-:W-:Y:S03]  /*3080*/  HMMA.16816.F32 R72, R40.reuse, R56, RZ ;  /* 0x000000382848723c */ /* 0x048fe600000018ff */
[----:B------:R-:W-:Y:S04]  /*3090*/  LDSM.16.M88.4 R88, [R211+0x11800] ;  /* 0x01180000d358783b */ /* 0x000fe80000000200 */
[----:B------:R-:W0:Y:S01]  /*30a0*/  LDGDEPBAR ;  /* 0x00000000000079af */ /* 0x000e220000000000 */
[C---:B------:R-:W-:Y:S08]  /*30b0*/  HMMA.16816.F32 R56, R40.reuse, R58, RZ ;  /* 0x0000003a2838723c */ /* 0x040ff000000018ff */
[C---:B-----5:R-:W-:Y:S08]  /*30c0*/  HMMA.16816.F32 R52, R40.reuse, R48, RZ ;  /* 0x000000302834723c */ /* 0x060ff000000018ff */
[C---:B------:R-:W-:Y:S08]  /*30d0*/  HMMA.16816.F32 R48, R40.reuse, R50, RZ ;  /* 0x000000322830723c */ /* 0x040ff000000018ff */
[C---:B--2---:R-:W-:Y:S08]  /*30e0*/  HMMA.16816.F32 R44, R40.reuse, R28, RZ ;  /* 0x0000001c282c723c */ /* 0x044ff000000018ff */
[----:B------:R-:W-:Y:S01]  /*30f0*/  HMMA.16816.F32 R40, R40, R30, RZ ;  /* 0x0000001e2828723c */ /* 0x000fe200000018ff */
[----:B------:R-:W2:Y:S07]  /*3100*/  LDSM.16.M88.4 R28, [R211+0x10800] ;  /* 0x01080000d31c783b */ /* 0x000eae0000000200 */
[C---:B----4-:R-:W-:Y:S08]  /*3110*/  HMMA.16816.F32 R24, R68.reuse, R76, R24 ;  /* 0x0000004c4418723c */ /* 0x050ff00000001818 */
[C---:B------:R-:W-:Y:S01]  /*3120*/  HMMA.16816.F32 R20, R68.reuse, R78, R20 ;  /* 0x0000004e4414723c */ /* 0x040fe20000001814 */
[----:B------:R-:W3:Y:S07]  /*3130*/  LDSM.16.M88.4 R76, [R213+0x800] ;  /* 0x00080000d54c783b */ /* 0x000eee0000000200 */
[C---:B------:R-:W-:Y:S08]  /*3140*/  HMMA.16816.F32 R72, R68.reuse, R96, R72 ;  /* 0x000000604448723c */ /* 0x040ff00000001848 */
[C---:B------:R-:W-:Y:S01]  /*3150*/  HMMA.16816.F32 R56, R68.reuse, R98, R56 ;  /* 0x000000624438723c */ /* 0x040fe20000001838 */
[----:B------:R-:W4:Y:S07]  /*3160*/  LDSM.16.M88.4 R96, [R213+0x1000] ;  /* 0x00100000d560783b */ /* 0x000f2e0000000200 */
[C---:B------:R-:W-:Y:S08]  /*3170*/  HMMA.16816.F32 R52, R68.reuse, R64, R52 ;  /* 0x000000404434723c */ /* 0x040ff00000001834 */
[----:B------:R-:W-:Y:S01]  /*3180*/  HMMA.16816.F32 R48, R68, R66, R48 ;  /* 0x000000424430723c */ /* 0x000fe20000001830 */
[----:B------:R-:W-:Y:S07]  /*3190*/  LDSM.16.M88.4 R64, [R219+0x4000] ;  /* 0x00400000db40783b */ /* 0x000fee0000000200 */
[C---:B------:R-:W-:Y:S08]  /*31a0*/  HMMA.16816.F32 R24, R36.reuse, R32, R24 ;  /* 0x000000202418723c */ /* 0x040ff00000001818 */
[----:B------:R-:W-:Y:S01]  /*31b0*/  HMMA.16816.F32 R20, R36, R34, R20 ;  /* 0x000000222414723c */ /* 0x000fe20000001814 */
[----:B------:R-:W-:Y:S07]  /*31c0*/  LDSM.16.M88.4 R32, [R218+0x12800] ;  /* 0x01280000da20783b */ /* 0x000fee0000000200 */
[C---:B-1----:R-:W-:Y:S08]  /*31d0*/  HMMA.16816.F32 R44, R68.reuse, R60, R44 ;  /* 0x0000003c442c723c */ /* 0x042ff0000000182c */
[----:B------:R-:W-:Y:S01]  /*31e0*/  HMMA.16816.F32 R40, R68, R62, R40 ;  /* 0x0000003e4428723c */ /* 0x000fe20000001828 */
[----:B------:R-:W1:Y:S04]  /*31f0*/  LDSM.16.M88.4 R60, [R218+0x12000] ;  /* 0x01200000da3c783b */ /* 0x000e680000000200 */
[----:B------:R-:W5:Y:S03]  /*3200*/  LDSM.16.M88.4 R68, [R213+0x1800] ;  /* 0x00180000d544783b */ /* 0x000f660000000200 */
[C---:B--2---:R-:W-:Y:S08]  /*3210*/  HMMA.16816.F32 R72, R36.reuse, R28, R72 ;  /* 0x0000001c2448723c */ /* 0x044ff00000001848 */
[C---:B------:R-:W-:Y:S01]  /*3220*/  HMMA.16816.F32 R56, R36.reuse, R30, R56 ;  /* 0x0000001e2438723c */ /* 0x040fe20000001838 */
[----:B------:R-:W-:Y:S07]  /*3230*/  LDSM.16.M88.4 R28, [R16+0x12800] ;  /* 0x01280000101c783b */ /* 0x000fee0000000200 */
[C---:B------:R-:W-:Y:S08]  /*3240*/  HMMA.16816.F32 R52, R36.reuse, R92, R52 ;  /* 0x0000005c2434723c */ /* 0x040ff00000001834 */
[----:B------:R-:W-:Y:S01]  /*3250*/  HMMA.16816.F32 R48, R36, R94, R48 ;  /* 0x0000005e2430723c */ /* 0x000fe20000001830 */
[----:B------:R-:W2:Y:S07]  /*3260*/  LDSM.16.M88.4 R92, [R218+0x13000] ;  /* 0x01300000da5c783b */ /* 0x000eae0000000200 */
[C---:B------:R-:W-:Y:S08]  /*3270*/  HMMA.16816.F32 R24, R84.reuse, R80, R24 ;  /* 0x000000505418723c */ /* 0x040ff00000001818 */
[----:B------:R-:W-:Y:S08]  /*3280*/  HMMA.16816.F32 R20, R84, R82, R20 ;  /* 0x000000525414723c */ /* 0x000ff00000001814 */
[C---:B------:R-:W-:Y:S08]  /*3290*/  HMMA.16816.F32 R44, R36.reuse, R88, R44 ;  /* 0x00000058242c723c */ /* 0x040ff0000000182c */
[----:B------:R-:W-:Y:S01]  /*32a0*/  HMMA.16816.F32 R40, R36, R90, R40 ;  /* 0x0000005a2428723c */ /* 0x000fe20000001828 */
[----:B------:R-:W-:Y:S04]  /*32b0*/  LDSM.16.M88.4 R36, [R16+0x12000] ;  /* 0x012000001024783b */ /* 0x000fe80000000200 */
[----:B------:R-:W-:Y:S03]  /*32c0*/  LDSM.16.M88.4 R88, [R218+0x13800] ;  /* 0x01380000da58783b */ /* 0x000fe60000000200 */
[C---:B---3--:R-:W-:Y:S01]  /*32d0*/  HMMA.16816.F32 R80, R84.reuse, R76, R72 ;  /* 0x0000004c5450723c */ /* 0x048fe20000001848 */
[----:B------:R-:W3:Y:S07]  /*32e0*/  LDSM.16.M88.4 R72, [R217+0x4000] ;  /* 0x00400000d948783b */ /* 0x000eee0000000200 */
[C---:B------:R-:W-:Y:S01]  /*32f0*/  HMMA.16816.F32 R56, R84.reuse, R78, R56 ;  /* 0x0000004e5438723c */ /* 0x040fe20000001838 */
[----:B------:R-:W-:Y:S07]  /*3300*/  LDSM.16.M88.4 R76, [R215+0x4000] ;  /* 0x00400000d74c783b */ /* 0x000fee0000000200 */
[C---:B----4-:R-:W-:Y:S08]  /*3310*/  HMMA.16816.F32 R52, R84.reuse, R96, R52 ;  /* 0x000000605434723c */ /* 0x050ff00000001834 */
[----:B------:R-:W-:Y:S01]  /*3320*/  HMMA.16816.F32 R48, R84, R98, R48 ;  /* 0x000000625430723c */ /* 0x000fe20000001830 */
[----:B------:R-:W4:Y:S07]  /*3330*/  LDSM.16.M88.4 R96, [R16+0x13000] ;  /* 0x013000001060783b */ /* 0x000f2e0000000200 */
[C---:B-1----:R-:W-:Y:S08]  /*3340*/  HMMA.16816.F32 R24, R64.reuse, R60, R24 ;  /* 0x0000003c4018723c */ /* 0x042ff00000001818 */
[----:B------:R-:W-:Y:S01]  /*3350*/  HMMA.16816.F32 R20, R64, R62, R20 ;  /* 0x0000003e4014723c */ /* 0x000fe20000001814 */
[----:B------:R-:W-:Y:S07]  /*3360*/  LDSM.16.M88.4 R60, [R211+0x12800] ;  /* 0x01280000d33c783b */ /* 0x000fee0000000200 */
[C---:B-----5:R-:W-:Y:S08]  /*3370*/  HMMA.16816.F32 R44, R84.reuse, R68, R44 ;  /* 0x00000044542c723c */ /* 0x060ff0000000182c */
[----:B------:R-:W-:Y:S01]  /*3380*/  HMMA.16816.F32 R40, R84, R70, R40 ;  /* 0x000000465428723c */ /* 0x000fe20000001828 */
[----:B------:R-:W1:Y:S04]  /*3390*/  LDSM.16.M88.4 R84, [R16+0x13800] ;  /* 0x013800001054783b */ /* 0x000e680000000200 */
[----:B------:R-:W5:Y:S03]  /*33a0*/  LDSM.16.M88.4 R68, [R211+0x12000] ;  /* 0x01200000d344783b */ /* 0x000f660000000200 */
[C---:B------:R-:W-:Y:S08]  /*33b0*/  HMMA.16816.F32 R80, R64.reuse, R32, R80 ;  /* 0x000000204050723c */ /* 0x040ff00000001850 */
[C---:B------:R-:W-:Y:S01]  /*33c0*/  HMMA.16816.F32 R56, R64.reuse, R34, R56 ;  /* 0x000000224038723c */ /* 0x040fe20000001838 */
[----:B------:R-:W-:Y:S07]  /*33d0*/  LDSM.16.M88.4 R32, [R211+0x13800] ;  /* 0x01380000d320783b */ /* 0x000fee0000000200 */
[C---:B--2---:R-:W-:Y:S08]  /*33e0*/  HMMA.16816.F32 R52, R64.reuse, R92, R52 ;  /* 0x0000005c4034723c */ /* 0x044ff00000001834 */
[----:B------:R-:W-:Y:S01]  /*33f0*/  HMMA.16816.F32 R48, R64, R94, R48 ;  /* 0x0000005e4030723c */ /* 0x000fe20000001830 */
[----:B------:R-:W-:Y:S07]  /*3400*/  LDSM.16.M88.4 R92, [R16+0x17800] ;  /* 0x01780000105c783b */ /* 0x000fee0000000200 */
[C---:B---3--:R-:W-:Y:S08]  /*3410*/  HMMA.16816.F32 R24, R72.reuse, R36, R24 ;  /* 0x000000244818723c */ /* 0x048ff00000001818 */
[----:B------:R-:W-:Y:S01]  /*3420*/  HMMA.16816.F32 R20, R72, R38, R20 ;  /* 0x000000264814723c */ /* 0x000fe20000001814 */
[----:B------:R-:W2:Y:S07]  /*3430*/  LDSM.16.M88.4 R36, [R211+0x13000] ;  /* 0x01300000d324783b */ /* 0x000eae0000000200 */
[C---:B------:R-:W-:Y:S08]  /*3440*/  HMMA.16816.F32 R44, R64.reuse, R88, R44 ;  /* 0x00000058402c723c */ /* 0x040ff0000000182c */
[----:B------:R-:W-:Y:S01]  /*3450*/  HMMA.16816.F32 R40, R64, R90, R40 ;  /* 0x0000005a4028723c */ /* 0x000fe20000001828 */
[----:B------:R-:W-:Y:S07]  /*3460*/  LDSM.16.M88.4 R64, [R214+0x4000] ;  /* 0x00400000d640783b */ /* 0x000fee0000000200 */
[C---:B------:R-:W-:Y:S08]  /*3470*/  HMMA.16816.F32 R80, R72.reuse, R28, R80 ;  /* 0x0000001c4850723c */ /* 0x040ff00000001850 */
[C---:B------:R-:W-:Y:S01]  /*3480*/  HMMA.16816.F32 R56, R72.reuse, R30, R56 ;  /* 0x0000001e4838723c */ /* 0x040fe20000001838 */
[----:B------:R-:W3:Y:S07]  /*3490*/  LDSM.16.M88.4 R28, [R213+0x2000] ;  /* 0x00200000d51c783b */ /* 0x000eee0000000200 */
[C---:B----4-:R-:W-:Y:S08]  /*34a0*/  HMMA.16816.F32 R52, R72.reuse, R96, R52 ;  /* 0x000000604834723c */ /* 0x050ff00000001834 */
[C---:B------:R-:W-:Y:S08]  /*34b0*/  HMMA.16816.F32 R48, R72.reuse, R98, R48 ;  /* 0x000000624830723c */ /* 0x040ff00000001830 */
[C---:B-1----:R-:W-:Y:S08]  /*34c0*/  HMMA.16816.F32 R44, R72.reuse, R84, R44 ;  /* 0x00000054482c723c */ /* 0x042ff0000000182c */
[----:B------:R-:W-:Y:S01]  /*34d0*/  HMMA.16816.F32 R40, R72, R86, R40 ;  /* 0x000000564828723c */ /* 0x000fe20000001828 */
[----:B------:R-:W-:Y:S07]  /*34e0*/  LDSM.16.M88.4 R84, [R213+0x3800] ;  /* 0x00380000d554783b */ /* 0x000fee0000000200 */
[C---:B------:R-:W-:Y:S08]  /*34f0*/  HMMA.16816.F32 R80, R76.reuse, R60, R80 ;  /* 0x0000003c4c50723c */ /* 0x040ff00000001850 */
        /* <DEDUP_REMOVED lines=8> */
[C---:B------:R-:W-:Y:S01]  /*3580*/  HMMA.16816.F32 R72, R76.reuse, R32, R44 ;  /* 0x000000204c48723c */ /* 0x040fe2000000182c */
[----:B------:R-:W4:Y:S07]  /*3590*/  LDSM.16.M88.4 R44, [R218+0x14000] ;  /* 0x01400000da2c783b */ /* 0x000f2e0000000200 */
[----:B------:R-:W-:Y:S01]  /*35a0*/  HMMA.16816.F32 R40, R76, R34, R40 ;  /* 0x000000224c28723c */ /* 0x000fe20000001828 */
[----:B------:R-:W5:Y:S04]  /*35b0*/  LDSM.16.M88.4 R32, [R218+0x14800] ;  /* 0x01480000da20783b */ /* 0x000f680000000200 */
[----:B------:R-:W-:Y:S03]  /*35c0*/  LDSM.16.M88.4 R76, [R16+0x15000] ;  /* 0x01500000104c783b */ /* 0x000fe60000000200 */
        /* <DEDUP_REMOVED lines=12> */
[----:B------:R-:W-:Y:S03]  /*3690*/  LDSM.16.M88.4 R84, [R215+0x8000] ;  /* 0x00800000d754783b */ /* 0x000fe60000000200 */
[C---:B----4-:R-:W-:Y:S08]  /*36a0*/  HMMA.16816.F32 R24, R68.reuse, R44, R24 ;  /* 0x0000002c4418723c */ /* 0x050ff00000001818 */
[C---:B------:R-:W-:Y:S01]  /*36b0*/  HMMA.16816.F32 R20, R68.reuse, R46, R20 ;  /* 0x0000002e4414723c */ /* 0x040fe20000001814 */
[----:B------:R-:W4:Y:S07]  /*36c0*/  LDSM.16.M88.4 R44, [R16+0x14000] ;  /* 0x01400000102c783b */ /* 0x000f2e0000000200 */
[C---:B-----5:R-:W-:Y:S08]  /*36d0*/  HMMA.16816.F32 R80, R68.reuse, R32, R80 ;  /* 0x000000204450723c */ /* 0x060ff00000001850 */
[C---:B------:R-:W-:Y:S01]  /*36e0*/  HMMA.16816.F32 R56, R68.reuse, R34, R56 ;  /* 0x000000224438723c */ /* 0x040fe20000001838 */
[----:B------:R-:W5:Y:S07]  /*36f0*/  LDSM.16.M88.4 R32, [R16+0x15800] ;  /* 0x015800001020783b */ /* 0x000f6e0000000200 */
[C---:B---3--:R-:W-:Y:S08]  /*3700*/  HMMA.16816.F32 R52, R68.reuse, R28, R52 ;  /* 0x0000001c4434723c */ /* 0x048ff00000001834 */
[C---:B------:R-:W-:Y:S01]  /*3710*/  HMMA.16816.F32 R48, R68.reuse, R30, R48 ;  /* 0x0000001e4430723c */ /* 0x040fe20000001830 */
[----:B------:R-:W3:Y:S07]  /*3720*/  LDSM.16.M88.4 R28, [R211+0x14800] ;  /* 0x01480000d31c783b */ /* 0x000eee0000000200 */
[C---:B-1----:R-:W-:Y:S01]  /*3730*/  HMMA.16816.F32 R88, R68.reuse, R60, R72 ;  /* 0x0000003c4458723c */ /* 0x042fe20000001848 */
[----:B------:R-:W1:Y:S07]  /*3740*/  LDSM.16.M88.4 R72, [R211+0x14000] ;  /* 0x01400000d348783b */ /* 0x000e6e0000000200 */
[----:B------:R-:W-:Y:S01]  /*3750*/  HMMA.16816.F32 R40, R68, R62, R40 ;  /* 0x0000003e4428723c */ /* 0x000fe20000001828 */
[----:B------:R-:W-:Y:S04]  /*3760*/  LDSM.16.M88.4 R60, [R213+0x4800] ;  /* 0x00480000d53c783b */ /* 0x000fe80000000200 */
[----:B------:R-:W-:Y:S03]  /*3770*/  LDSM.16.M88.4 R68, [R219+0xc000] ;  /* 0x00c00000db44783b */ /* 0x000fe60000000200 */
        /* <DEDUP_REMOVED lines=8> */
[----:B------:R-:W-:Y:S07]  /*3800*/  LDSM.16.M88.4 R76, [R217+0xc000] ;  /* 0x00c00000d94c783b */ /* 0x000fee0000000200 */
[C---:B-----5:R-:W-:Y:S08]  /*3810*/  HMMA.16816.F32 R88, R64.reuse, R32, R88 ;  /* 0x000000204058723c */ /* 0x060ff00000001858 */
        /* <DEDUP_REMOVED lines=9> */
[C---:B--2---:R-:W-:Y:S08]  /*38b0*/  HMMA.16816.F32 R52, R84.reuse, R36, R52 ;  /* 0x000000245434723c */ /* 0x044ff00000001834 */
[----:B------:R-:W-:Y:S01]  /*38c0*/  HMMA.16816.F32 R48, R84, R38, R48 ;  /* 0x000000265430723c */ /* 0x000fe20000001830 */
[----:B------:R-:W1:Y:S07]  /*38d0*/  LDSM.16.M88.4 R36, [R218+0x16000] ;  /* 0x01600000da24783b */ /* 0x000e6e0000000200 */
[C---:B----4-:R-:W-:Y:S08]  /*38e0*/  HMMA.16816.F32 R24, R40.reuse, R32, R24 ;  /* 0x000000202818723c */ /* 0x050ff00000001818 */
[----:B------:R-:W-:Y:S01]  /*38f0*/  HMMA.16816.F32 R20, R40, R34, R20 ;  /* 0x000000222814723c */ /* 0x000fe20000001814 */
[----:B------:R-:W-:Y:S07]  /*3900*/  LDSM.16.M88.4 R32, [R218+0x17800] ;  /* 0x01780000da20783b */ /* 0x000fee0000000200 */
[C---:B------:R-:W-:Y:S08]  /*3910*/  HMMA.16816.F32 R88, R84.reuse, R44, R88 ;  /* 0x0000002c5458723c */ /* 0x040ff00000001858 */
[----:B------:R-:W-:Y:S01]  /*3920*/  HMMA.16816.F32 R64, R84, R46, R64 ;  /* 0x0000002e5440723c */ /* 0x000fe20000001840 */
[----:B------:R-:W-:Y:S07]  /*3930*/  LDSM.16.M88.4 R44, [R218+0x16800] ;  /* 0x01680000da2c783b */ /* 0x000fee0000000200 */
[C---:B------:R-:W-:Y:S08]  /*3940*/  HMMA.16816.F32 R80, R40.reuse, R60, R80 ;  /* 0x0000003c2850723c */ /* 0x040ff00000001850 */
[C---:B------:R-:W-:Y:S01]  /*3950*/  HMMA.16816.F32 R56, R40.reuse, R62, R56 ;  /* 0x0000003e2838723c */ /* 0x040fe20000001838 */
[----:B------:R-:W2:Y:S07]  /*3960*/  LDSM.16.M88.4 R60, [R218+0x17000] ;  /* 0x01700000da3c783b */ /* 0x000eae0000000200 */
[C---:B---3--:R-:W-:Y:S01]  /*3970*/  HMMA.16816.F32 R84, R40.reuse, R28, R52 ;  /* 0x0000001c2854723c */ /* 0x048fe20000001834 */
[----:B------:R-:W3:Y:S07]  /*3980*/  LDSM.16.M88.4 R52, [R16+0x16000] ;  /* 0x016000001034783b */ /* 0x000eee0000000200 */
[----:B------:R-:W-:Y:S01]  /*3990*/  HMMA.16816.F32 R48, R40, R30, R48 ;  /* 0x0000001e2830723c */ /* 0x000fe20000001830 */
[----:B------:R-:W4:Y:S07]  /*39a0*/  LDSM.16.M88.4 R28, [R16+0x17000] ;  /* 0x01700000101c783b */ /* 0x000f2e0000000200 */
[C---:B-1----:R-:W-:Y:S08]  /*39b0*/  HMMA.16816.F32 R24, R68.reuse, R36, R24 ;  /* 0x000000244418723c */ /* 0x042ff00000001818 */
[----:B------:R-:W-:Y:S01]  /*39c0*/  HMMA.16816.F32 R20, R68, R38, R20 ;  /* 0x000000264414723c */ /* 0x000fe20000001814 */
[----:B------:R1:W5:Y:S07]  /*39d0*/  LDSM.16.M88.4 R36, [R16+0x16800] ;  /* 0x016800001024783b */ /* 0x00036e0000000200 */
[C---:B------:R-:W-:Y:S08]  /*39e0*/  HMMA.16816.F32 R88, R40.reuse, R72, R88 ;  /* 0x000000482858723c */ /* 0x040ff00000001858 */
[----:B------:R-:W-:Y:S01]  /*39f0*/  HMMA.16816.F32 R64, R40, R74, R64 ;  /* 0x0000004a2840723c */ /* 0x000fe20000001840 */
[----:B------:R-:W-:Y:S04]  /*3a00*/  LDSM.16.M88.4 R40, [R215+0xc000] ;  /* 0x00c00000d728783b */ /* 0x000fe80000000200 */
[----:B------:R-:W4:Y:S03]  /*3a10*/  LDSM.16.M88.4 R72, [R211+0x16000] ;  /* 0x01600000d348783b */ /* 0x000f260000000200 */
[----:B--2---:R-:W-:Y:S01]  /*3a20*/  HMMA.16816.F32 R84, R68, R60, R84 ;  /* 0x0000003c4454723c */ /* 0x004fe20000001854 */
[----:B-1----:R-:W-:-:S04]  /*3a30*/  IADD3 R16, R0, 0x1, RZ ;  /* 0x0000000100107810 */ /* 0x002fc80007ffe0ff */
[C---:B------:R-:W-:Y:S02]  /*3a40*/  ISETP.GE.AND P2, PT, R16.reuse, R11, PT ;  /* 0x0000000b1000720c */ /* 0x040fe40003f46270 */
[----:B------:R-:W-:Y:S01]  /*3a50*/  ISETP.GE.AND P5, PT, R16, R18, PT ;  /* 0x000000121000720c */ /* 0x000fe20003fa6270 */
[C---:B------:R-:W-:Y:S01]  /*3a60*/  HMMA.16816.F32 R48, R68.reuse, R62, R48 ;  /* 0x0000003e4430723c */ /* 0x040fe20000001830 */
[----:B------:R-:W-:Y:S07]  /*3a70*/  LDSM.16.M88.4 R60, [R211+0x17000] ;  /* 0x01700000d33c783b */ /* 0x000fee0000000200 */
[----:B------:R-:W-:Y:S08]  /*3a80*/  HMMA.16816.F32 R80, R68, R44, R80 ;  /* 0x0000002c4450723c */ /* 0x000ff00000001850 */
[C---:B---3--:R-:W-:Y:S08]  /*3a90*/  HMMA.16816.F32 R24, R76.reuse, R52, R24 ;  /* 0x000000344c18723c */ /* 0x048ff00000001818 */
[----:B------:R-:W-:Y:S01]  /*3aa0*/  HMMA.16816.F32 R52, R76, R54, R20 ;  /* 0x000000364c34723c */ /* 0x000fe20000001814 */
[----:B------:R-:W-:Y:S07]  /*3ab0*/  LDSM.16.M88.4 R20, [R214+0xc000] ;  /* 0x00c00000d614783b */ /* 0x000fee0000000200 */
[C---:B------:R-:W-:Y:S01]  /*3ac0*/  HMMA.16816.F32 R56, R68.reuse, R46, R56 ;  /* 0x0000002e4438723c */ /* 0x040fe20000001838 */
[----:B------:R-:W-:Y:S07]  /*3ad0*/  LDSM.16.M88.4 R44, [R213+0x6000] ;  /* 0x00600000d52c783b */ /* 0x000fee0000000200 */
[C---:B------:R-:W-:Y:S08]  /*3ae0*/  HMMA.16816.F32 R88, R68.reuse, R32, R88 ;  /* 0x000000204458723c */ /* 0x040ff00000001858 */
[----:B------:R-:W-:Y:S01]  /*3af0*/  HMMA.16816.F32 R64, R68, R34, R64 ;  /* 0x000000224440723c */ /* 0x000fe20000001840 */
[----:B------:R-:W1:Y:S07]  /*3b00*/  LDSM.16.M88.4 R32, [R211+0x16800] ;  /* 0x01680000d320783b */ /* 0x000e6e0000000200 */
[C---:B----4-:R-:W-:Y:S08]  /*3b10*/  HMMA.16816.F32 R84, R76.reuse, R28, R84 ;  /* 0x0000001c4c54723c */ /* 0x050ff00000001854 */
[C---:B------:R-:W-:Y:S08]  /*3b20*/  HMMA.16816.F32 R48, R76.reuse, R30, R48 ;  /* 0x0000001e4c30723c */ /* 0x040ff00000001830 */
[----:B-----5:R-:W-:Y:S08]  /*3b30*/  HMMA.16816.F32 R80, R76, R36, R80 ;  /* 0x000000244c50723c */ /* 0x020ff00000001850 */
[C---:B------:R-:W-:Y:S01]  /*3b40*/  HMMA.16816.F32 R28, R40.reuse, R72, R24 ;  /* 0x00000048281c723c */ /* 0x040fe20000001818 */
[----:B------:R-:W-:Y:S07]  /*3b50*/  LDSM.16.M88.4 R24, [R211+0x17800] ;  /* 0x01780000d318783b */ /* 0x000fee0000000200 */
[----:B------:R-:W-:Y:S08]  /*3b60*/  HMMA.16816.F32 R52, R40, R74, R52 ;  /* 0x0000004a2834723c */ /* 0x000ff00000001834 */
[----:B------:R-:W-:Y:S01]  /*3b70*/  HMMA.16816.F32 R56, R76, R38, R56 ;  /* 0x000000264c38723c */ /* 0x000fe20000001838 */
[----:B------:R-:W2:Y:S07]  /*3b80*/  LDSM.16.M88.4 R36, [R213+0x6800] ;  /* 0x00680000d524783b */ /* 0x000eae0000000200 */
[----:B-1----:R-:W-:Y:S08]  /*3b90*/  HMMA.16816.F32 R80, R40, R32, R80 ;  /* 0x000000202850723c */ /* 0x002ff00000001850 */
[----:B------:R-:W-:Y:S01]  /*3ba0*/  HMMA.16816.F32 R28, R20, R44, R28 ;  /* 0x0000002c141c723c */ /* 0x000fe2000000181c */
[----:B------:R-:W1:Y:S07]  /*3bb0*/  I2F R44, R16 ;  /* 0x00000010002c7306 */ /* 0x000e6e0000201400 */
[----:B------:R-:W-:Y:S01]  /*3bc0*/  HMMA.16816.F32 R88, R76, R92, R88 ;  /* 0x0000005c4c58723c */ /* 0x000fe20000001858 */
[----:B------:R-:W3:Y:S07]  /*3bd0*/  I2F R16, R17 ;  /* 0x0000001100107306 */ /* 0x000eee0000201400 */
[----:B------:R-:W-:Y:S08]  /*3be0*/  HMMA.16816.F32 R52, R20, R46, R52 ;  /* 0x0000002e1434723c */ /* 0x000ff00000001834 */
[----:B------:R-:W-:Y:S01]  /*3bf0*/  HMMA.16816.F32 R56, R40, R34, R56 ;  /* 0x000000222838723c */ /* 0x000fe20000001838 */
[----:B------:R-:W4:Y:S01]  /*3c00*/  LDSM.16.M88.4 R32, [R213+0x7000] ;  /* 0x00700000d520783b */ /* 0x000f220000000200 */
[----:B-1----:R-:W-:-:S02]  /*3c10*/  FFMA.FTZ R31, R44, UR23, R31 ;  /* 0x000000172c1f7c23 */ /* 0x002fc4000801001f */
[----:B------:R-:W-:-:S03]  /*3c20*/  FFMA.FTZ R29, R44, UR23, R29 ;  /* 0x000000172c1d7c23 */ /* 0x000fc6000801001d */
[----:B------:R-:W-:Y:S01]  /*3c30*/  FSEL R46, R31, -INF , !P2 ;  /* 0xff8000001f2e7808 */ /* 0x000fe20005000000 */
[----:B------:R-:W-:Y:S01]  /*3c40*/  HMMA.16816.F32 R64, R76, R94, R64 ;  /* 0x0000005e4c40723c */ /* 0x000fe20000001840 */
[----:B------:R-:W-:Y:S02]  /*3c50*/  FSEL R45, R29, -INF , !P5 ;  /* 0xff8000001d2d7808 */ /* 0x000fe40006800000 */
[----:B------:R-:W-:-:S04]  /*3c60*/  IADD3 R29, R0, 0x18, RZ ;  /* 0x00000018001d7810 */ /* 0x000fc80007ffe0ff */
[----:B------:R1:W5:Y:S01]  /*3c70*/  I2F R17, R29 ;  /* 0x0000001d00117306 */ /* 0x0003620000201400 */
[C---:B------:R-:W-:Y:S01]  /*3c80*/  HMMA.16816.F32 R84, R40.reuse, R60, R84 ;  /* 0x0000003c2854723c */ /* 0x040fe20000001854 */
[C---:B------:R-:W-:Y:S02]  /*3c90*/  FFMA.FTZ R52, R7.reuse, UR23, R52 ;  /* 0x0000001707347c23 */ /* 0x040fe40008010034 */
[----:B------:R-:W-:Y:S02]  /*3ca0*/  FFMA.FTZ R54, R7, UR23, R54 ;  /* 0x0000001707367c23 */ /* 0x000fe40008010036 */
[----:B---3--:R-:W-:Y:S01]  /*3cb0*/  FFMA.FTZ R47, R16, UR23, R53 ;  /* 0x00000017102f7c23 */ /* 0x008fe20008010035 */
[----:B------:R-:W-:Y:S01]  /*3cc0*/  FSEL R31, R52, -INF , !P4 ;  /* 0xff800000341f7808 */ /* 0x000fe20006000000 */
[----:B------:R-:W-:Y:S01]  /*3cd0*/  FFMA.FTZ R52, R16, UR23, R55 ;  /* 0x0000001710347c23 */ /* 0x000fe20008010037 */
[----:B------:R-:W-:Y:S01]  /*3ce0*/  HMMA.16816.F32 R48, R40, R62, R48 ;  /* 0x0000003e2830723c */ /* 0x000fe20000001830 */
[----:B------:R-:W-:-:S02]  /*3cf0*/  FSEL R54, R54, -INF , !P1 ;  /* 0xff80000036367808 */ /* 0x000fc40004800000 */
[----:B------:R-:W-:Y:S02]  /*3d00*/  FSEL R47, R47, -INF , !P0 ;  /* 0xff8000002f2f7808 */ /* 0x000fe40004000000 */
[C---:B------:R-:W-:Y:S02]  /*3d10*/  ISETP.GE.AND P1, PT, R29.reuse, R18, PT ;  /* 0x000000121d00720c */ /* 0x040fe40003f26270 */
[----:B------:R-:W-:Y:S01]  /*3d20*/  ISETP.GE.AND P0, PT, R29, R11, PT ;  /* 0x0000000b1d00720c */ /* 0x000fe20003f06270 */
[----:B--2---:R-:W-:Y:S01]  /*3d30*/  HMMA.16816.F32 R80, R20, R36, R80 ;  /* 0x000000241450723c */ /* 0x004fe20000001850 */
[----:B-1----:R-:W-:Y:S02]  /*3d40*/  IADD3 R29, R0, 0x20, RZ ;  /* 0x00000020001d7810 */ /* 0x002fe40007ffe0ff */
[----:B------:R-:W-:-:S05]  /*3d50*/  FSEL R52, R52, -INF , !P6 ;  /* 0xff80000034347808 */ /* 0x000fca0007000000 */
[----:B------:R-:W-:Y:S07]  /*3d60*/  HMMA.16816.F32 R88, R40, R24, R88 ;  /* 0x000000182858723c */ /* 0x000fee0000001858 */
[C---:B------:R-:W-:Y:S01]  /*3d70*/  IADD3 R24, R0.reuse, 0x11, RZ ;  /* 0x0000001100187810 */ /* 0x040fe20007ffe0ff */
[----:B------:R-:W-:Y:S01]  /*3d80*/  HMMA.16816.F32 R56, R20, R38, R56 ;  /* 0x000000261438723c */ /* 0x000fe20000001838 */
[----:B------:R-:W1:Y:S01]  /*3d90*/  LDSM.16.M88.4 R36, [R213+0x7800] ;  /* 0x00780000d524783b */ /* 0x000e620000000200 */
[----:B------:R-:W-:Y:S01]  /*3da0*/  IADD3 R25, R0, 0x10, RZ ;  /* 0x0000001000197810 */ /* 0x000fe20007ffe0ff */
[----:B------:R-:W-:-:S04]  /*3db0*/  DEPBAR.LE SB0, 0x0 ;  /* 0x000080000000791a */ /* 0x000fc80000000000 */
[CC--:B------:R-:W-:Y:S01]  /*3dc0*/  ISETP.GE.AND P2, PT, R24.reuse, R18.reuse, PT ;  /* 0x000000121800720c */ /* 0x0c0fe20003f46270 */
[----:B------:R2:W3:Y:S01]  /*3dd0*/  I2F R9, R25 ;  /* 0x0000001900097306 */ /* 0x0004e20000201400 */
[-C--:B------:R-:W-:Y:S01]  /*3de0*/  ISETP.GE.AND P4, PT, R24, R11.reuse, PT ;  /* 0x0000000b1800720c */ /* 0x080fe20003f86270 */
[----:B----4-:R-:W-:Y:S01]  /*3df0*/  HMMA.16816.F32 R84, R20, R32, R84 ;  /* 0x000000201454723c */ /* 0x010fe20000001854 */
[C---:B------:R-:W-:Y:S02]  /*3e00*/  ISETP.GE.AND P3, PT, R25.reuse, R18, PT ;  /* 0x000000121900720c */ /* 0x040fe40003f66270 */
[----:B------:R-:W-:-:S03]  /*3e10*/  ISETP.GE.AND P5, PT, R25, R11, PT ;  /* 0x0000000b1900720c */ /* 0x000fc60003fa6270 */
[----:B------:R-:W4:Y:S01]  /*3e20*/  I2F R24, R24 ;  /* 0x0000001800187306 */ /* 0x000f220000201400 */
[C---:B------:R-:W-:Y:S01]  /*3e30*/  IADD3 R32, R0.reuse, 0x28, RZ ;  /* 0x0000002800207810 */ /* 0x040fe20007ffe0ff */
[----:B------:R-:W-:Y:S01]  /*3e40*/  HMMA.16816.F32 R64, R40, R26, R64 ;  /* 0x0000001a2840723c */ /* 0x000fe20000001840 */
[C---:B------:R-:W-:Y:S02]  /*3e50*/  IADD3 R33, R0.reuse, 0x29, RZ ;  /* 0x0000002900217810 */ /* 0x040fe40007ffe0ff */
[----:B--2---:R-:W-:-:S03]  /*3e60*/  IADD3 R25, R0, 0x19, RZ ;  /* 0x0000001900197810 */ /* 0x004fc60007ffe0ff */
[C---:B-----5:R-:W-:Y:S02]  /*3e70*/  FFMA.FTZ R56, R17.reuse, UR23, R56 ;  /* 0x0000001711387c23 */ /* 0x060fe40008010038 */
[----:B------:R-:W-:Y:S01]  /*3e80*/  HMMA.16816.F32 R48, R20, R34, R48 ;  /* 0x000000221430723c */ /* 0x000fe20000001830 */
[----:B------:R-:W-:Y:S01]  /*3e90*/  FFMA.FTZ R40, R17, UR23, R58 ;  /* 0x0000001711287c23 */ /* 0x000fe2000801003a */
[----:B------:R2:W-:Y:S01]  /*3ea0*/  I2F R16, R25 ;  /* 0x0000001900107306 */ /* 0x0005e20000201400 */
[----:B---3--:R-:W-:Y:S01]  /*3eb0*/  FFMA.FTZ R7, R9, UR23, R80 ;  /* 0x0000001709077c23 */ /* 0x008fe20008010050 */
[----:B------:R-:W-:Y:S01]  /*3ec0*/  ISETP.GE.AND P6, PT, R25, R18, PT ;  /* 0x000000121900720c */ /* 0x000fe20003fc6270 */
[----:B------:R-:W-:Y:S01]  /*3ed0*/  FFMA.FTZ R44, R9, UR23, R82 ;  /* 0x00000017092c7c23 */ /* 0x000fe20008010052 */
[----:B------:R-:W-:Y:S01]  /*3ee0*/  FSEL R27, R56, -INF , !P1 ;  /* 0xff800000381b7808 */ /* 0x000fe20004800000 */
[C---:B----4-:R-:W-:Y:S01]  /*3ef0*/  FFMA.FTZ R81, R24.reuse, UR23, R81 ;  /* 0x0000001718517c23 */ /* 0x050fe20008010051 */
[----:B------:R-:W-:Y:S01]  /*3f00*/  FSEL R7, R7, -INF , !P3 ;  /* 0xff80000007077808 */ /* 0x000fe20005800000 */
[----:B------:R-:W-:Y:S01]  /*3f10*/  FFMA.FTZ R83, R24, UR23, R83 ;  /* 0x0000001718537c23 */ /* 0x000fe20008010053 */
[----:B------:R-:W-:Y:S01]  /*3f20*/  IADD3 R24, R0, 0x21, RZ ;  /* 0x0000002100187810 */ /* 0x000fe20007ffe0ff */
[----:B------:R-:W3:Y:S01]  /*3f30*/  I2F R17, R32 ;  /* 0x0000002000117306 */ /* 0x000ee20000201400 */
[----:B------:R-:W-:-:S02]  /*3f40*/  ISETP.GE.AND P3, PT, R25, R11, PT ;  /* 0x0000000b1900720c */ /* 0x000fc40003f66270 */
[----:B------:R-:W-:Y:S01]  /*3f50*/  FSEL R44, R44, -INF , !P5 ;  /* 0xff8000002c2c7808 */ /* 0x000fe20006800000 */
[C---:B-1----:R-:W-:Y:S01]  /*3f60*/  HMMA.16816.F32 R88, R20.reuse, R36, R88 ;  /* 0x000000241458723c */ /* 0x042fe20000001858 */
[----:B------:R-:W-:Y:S02]  /*3f70*/  FSEL R42, R83, -INF , !P4 ;  /* 0xff800000532a7808 */ /* 0x000fe40006000000 */
[----:B--2---:R-:W-:Y:S01]  /*3f80*/  FSEL R25, R81, -INF , !P2 ;  /* 0xff80000051197808 */ /* 0x004fe20005000000 */
[----:B------:R1:W2:Y:S01]  /*3f90*/  I2F R26, R24 ;  /* 0x00000018001a7306 */ /* 0x0002a20000201400 */
[CC--:B------:R-:W-:Y:S02]  /*3fa0*/  ISETP.GE.AND P5, PT, R29.reuse, R18.reuse, PT ;  /* 0x000000121d00720c */ /* 0x0c0fe40003fa6270 */
[----:B------:R-:W-:Y:S01]  /*3fb0*/  ISETP.GE.AND P2, PT, R29, R11, PT ;  /* 0x0000000b1d00720c */ /* 0x000fe20003f46270 */
[----:B------:R-:W-:Y:S01]  /*3fc0*/  HMMA.16816.F32 R64, R20, R38, R64 ;  /* 0x000000261440723c */ /* 0x000fe20000001840 */
[----:B------:R-:W-:-:S02]  /*3fd0*/  ISETP.GE.AND P4, PT, R24, R18, PT ;  /* 0x000000121800720c */ /* 0x000fc40003f86270 */
[-C--:B------:R-:W-:Y:S01]  /*3fe0*/  ISETP.GE.AND P1, PT, R24, R11.reuse, PT ;  /* 0x0000000b1800720c */ /* 0x080fe20003f26270 */
[----:B------:R4:W5:Y:S01]  /*3ff0*/  I2F R9, R29 ;  /* 0x0000001d00097306 */ /* 0x0009620000201400 */
[----:B------:R-:W-:Y:S01]  /*4000*/  FSEL R40, R40, -INF , !P0 ;  /* 0xff80000028287808 */ /* 0x000fe20004000000 */
[C---:B---3--:R-:W-:Y:S01]  /*4010*/  FFMA.FTZ R48, R17.reuse, UR23, R48 ;  /* 0x0000001711307c23 */ /* 0x048fe20008010030 */
[----:B------:R-:W-:Y:S01]  /*4020*/  ISETP.GE.AND P0, PT, R32, R18, PT ;  /* 0x000000122000720c */ /* 0x000fe20003f06270 */
[----:B------:R-:W-:Y:S01]  /*4030*/  FFMA.FTZ R50, R17, UR23, R50 ;  /* 0x0000001711327c23 */ /* 0x000fe20008010032 */
[----:B------:R-:W-:Y:S02]  /*4040*/  IADD3 R20, R0, 0x31, RZ ;  /* 0x0000003100147810 */ /* 0x000fe40007ffe0ff */
[----:B------:R-:W-:Y:S01]  /*4050*/  FSEL R133, R48, -INF , !P0 ;  /* 0xff80000030857808 */ /* 0x000fe20004000000 */
[----:B-1----:R-:W-:Y:S01]  /*4060*/  FFMA.FTZ R24, R16, UR23, R59 ;  /* 0x0000001710187c23 */ /* 0x002fe2000801003b */
[----:B------:R-:W-:Y:S01]  /*4070*/  ISETP.GE.AND P0, PT, R20, R11, PT ;  /* 0x0000000b1400720c */ /* 0x000fe20003f06270 */
[C---:B--2---:R-:W-:Y:S01]  /*4080*/  FFMA.FTZ R87, R26.reuse, UR23, R87 ;  /* 0x000000171a577c23 */ /* 0x044fe20008010057 */
[----:B------:R-:W1:Y:S01]  /*4090*/  I2F R21, R0 ;  /* 0x0000000000157306 */ /* 0x000e620000201400 */
[----:B------:R-:W-:Y:S01]  /*40a0*/  FFMA.FTZ R85, R26, UR23, R85 ;  /* 0x000000171a557c23 */ /* 0x000fe20008010055 */
[----:B------:R-:W-:-:S02]  /*40b0*/  FSEL R24, R24, -INF , !P3 ;  /* 0xff80000018187808 */ /* 0x000fc40005800000 */
[----:B------:R-:W-:Y:S01]  /*40c0*/  FSEL R134, R87, -INF , !P1 ;  /* 0xff80000057867808 */ /* 0x000fe20004800000 */
[----:B----4-:R-:W-:Y:S01]  /*40d0*/  FFMA.FTZ R29, R16, UR23, R57 ;  /* 0x00000017101d7c23 */ /* 0x010fe20008010039 */
[----:B------:R-:W-:Y:S01]  /*40e0*/  ISETP.GE.AND P1, PT, R20, R18, PT ;  /* 0x000000121400720c */ /* 0x000fe20003f26270 */
[C---:B-----5:R-:W-:Y:S01]  /*40f0*/  FFMA.FTZ R84, R9.reuse, UR23, R84 ;  /* 0x0000001709547c23 */ /* 0x060fe20008010054 */
[----:B------:R-:W2:Y:S01]  /*4100*/  I2F R16, R33 ;  /* 0x0000002100107306 */ /* 0x000ea20000201400 */
[----:B------:R-:W-:Y:S01]  /*4110*/  FFMA.FTZ R86, R9, UR23, R86 ;  /* 0x0000001709567c23 */ /* 0x000fe20008010056 */
[----:B------:R-:W-:Y:S02]  /*4120*/  FSEL R29, R29, -INF , !P6 ;  /* 0xff8000001d1d7808 */ /* 0x000fe40007000000 */
[----:B------:R-:W-:Y:S02]  /*4130*/  ISETP.GE.AND P6, PT, R32, R11, PT ;  /* 0x0000000b2000720c */ /* 0x000fe40003fc6270 */
[----:B------:R-:W-:-:S02]  /*4140*/  IADD3 R32, R0, 0x30, RZ ;  /* 0x0000003000207810 */ /* 0x000fc40007ffe0ff */
[----:B------:R-:W3:Y:S01]  /*4150*/  I2F R20, R20 ;  /* 0x0000001400147306 */ /* 0x000ee20000201400 */
[-C--:B------:R-:W-:Y:S01]  /*4160*/  ISETP.GE.AND P3, PT, R33, R18.reuse, PT ;  /* 0x000000122100720c */ /* 0x080fe20003f66270 */
[C---:B-1----:R-:W-:Y:S01]  /*4170*/  FFMA.FTZ R28, R21.reuse, UR23, R28 ;  /* 0x00000017151c7c23 */ /* 0x042fe2000801001c */
[----:B------:R-:W-:Y:S01]  /*4180*/  FSEL R132, R50, -INF , !P6 ;  /* 0xff80000032847808 */ /* 0x000fe20007000000 */
[----:B------:R-:W-:Y:S01]  /*4190*/  FFMA.FTZ R30, R21, UR23, R30 ;  /* 0x00000017151e7c23 */ /* 0x000fe2000801001e */
[----:B------:R-:W-:Y:S02]  /*41a0*/  ISETP.GE.AND P6, PT, R0, R18, PT ;  /* 0x000000120000720c */ /* 0x000fe40003fc6270 */
[----:B------:R-:W-:Y:S01]  /*41b0*/  FSEL R137, R84, -INF , !P5 ;  /* 0xff80000054897808 */ /* 0x000fe20006800000 */
[----:B------:R-:W1:Y:S01]  /*41c0*/  I2F R9, R32 ;  /* 0x0000002000097306 */ /* 0x000e620000201400 */
[----:B--2---:R-:W-:Y:S01]  /*41d0*/  FFMA.FTZ R49, R16, UR23, R49 ;  /* 0x0000001710317c23 */ /* 0x004fe20008010031 */
[----:B------:R-:W-:Y:S01]  /*41e0*/  FSEL R136, R86, -INF , !P2 ;  /* 0xff80000056887808 */ /* 0x000fe20005000000 */
[----:B------:R-:W-:Y:S01]  /*41f0*/  FFMA.FTZ R51, R16, UR23, R51 ;  /* 0x0000001710337c23 */ /* 0x000fe20008010033 */
[----:B------:R-:W-:-:S02]  /*4200*/  IADD3 R16, R0, 0x38, RZ ;  /* 0x0000003800107810 */ /* 0x000fc40007ffe0ff */
[----:B------:R-:W-:Y:S02]  /*4210*/  FSEL R127, R49, -INF , !P3 ;  /* 0xff800000317f7808 */ /* 0x000fe40005800000 */
[-C--:B------:R-:W-:Y:S01]  /*4220*/  ISETP.GE.AND P3, PT, R0, R11.reuse, PT ;  /* 0x0000000b0000720c */ /* 0x080fe20003f66270 */
[----:B---3--:R-:W-:Y:S01]  /*4230*/  FFMA.FTZ R34, R20, UR23, R91 ;  /* 0x0000001714227c23 */ /* 0x008fe2000801005b */
[----:B------:R-:W-:Y:S01]  /*4240*/  IADD3 R0, R0, 0x39, RZ ;  /* 0x0000003900007810 */ /* 0x000fe20007ffe0ff */
[----:B------:R-:W-:Y:S01]  /*4250*/  FFMA.FTZ R35, R20, UR23, R89 ;  /* 0x0000001714237c23 */ /* 0x000fe20008010059 */
[----:B------:R-:W-:Y:S02]  /*4260*/  ISETP.GE.AND P5, PT, R33, R11, PT ;  /* 0x0000000b2100720c */ /* 0x000fe40003fa6270 */
[----:B------:R-:W2:Y:S01]  /*4270*/  I2F R22, R0 ;  /* 0x0000000000167306 */ /* 0x000ea20000201400 */
[----:B------:R-:W-:Y:S01]  /*4280*/  FSEL R34, R34, -INF , !P0 ;  /* 0xff80000022227808 */ /* 0x000fe20004000000 */
[C---:B-1----:R-:W-:Y:S01]  /*4290*/  FFMA.FTZ R88, R9.reuse, UR23, R88 ;  /* 0x0000001709587c23 */ /* 0x042fe20008010058 */
[----:B------:R-:W-:Y:S01]  /*42a0*/  PLOP3.LUT P0, PT, PT, PT, UP0, 0x80, 0x0 ;  /* 0x000000000000781c */ /* 0x000fe20003f0f008 */
[----:B------:R-:W-:Y:S01]  /*42b0*/  FFMA.FTZ R90, R9, UR23, R90 ;  /* 0x00000017095a7c23 */ /* 0x000fe2000801005a */
[----:B------:R-:W-:-:S02]  /*42c0*/  ISETP.GE.AND P2, PT, R32, R18, PT ;  /* 0x000000122000720c */ /* 0x000fc40003f46270 */
[----:B------:R-:W-:Y:S01]  /*42d0*/  FSEL R135, R85, -INF , !P4 ;  /* 0xff80000055877808 */ /* 0x000fe20006000000 */
[----:B------:R-:W1:Y:S01]  /*42e0*/  I2F R9, R16 ;  /* 0x0000001000097306 */ /* 0x000e620000201400 */
[-C--:B------:R-:W-:Y:S02]  /*42f0*/  ISETP.GE.AND P4, PT, R32, R11.reuse, PT ;  /* 0x0000000b2000720c */ /* 0x080fe40003f86270 */
[----:B------:R-:W-:Y:S02]  /*4300*/  FSEL R126, R51, -INF , !P5 ;  /* 0xff800000337e7808 */ /* 0x000fe40006800000 */
[----:B------:R-:W-:Y:S02]  /*4310*/  FSEL R125, R88, -INF , !P2 ;  /* 0xff800000587d7808 */ /* 0x000fe40005000000 */
[----:B------:R-:W-:Y:S01]  /*4320*/  ISETP.GE.AND P5, PT, R16, R18, PT ;  /* 0x000000121000720c */ /* 0x000fe20003fa6270 */
[----:B--2---:R-:W-:Y:S01]  /*4330*/  FFMA.FTZ R17, R22, UR23, R65 ;  /* 0x0000001716117c23 */ /* 0x004fe20008010041 */
[----:B------:R-:W-:Y:S01]  /*4340*/  BAR.SYNC.DEFER_BLOCKING 0x0 ;  /* 0x0000000000007b1d */ /* 0x000fe20000010000 */
[----:B------:R-:W-:-:S02]  /*4350*/  ISETP.GE.AND P2, PT, R16, R11, PT ;  /* 0x0000000b1000720c */ /* 0x000fc40003f46270 */
[----:B------:R-:W-:Y:S02]  /*4360*/  FSEL R124, R90, -INF , !P4 ;  /* 0xff8000005a7c7808 */ /* 0x000fe40006000000 */
[----:B------:R-:W-:Y:S01]  /*4370*/  FSEL R35, R35, -INF , !P1 ;  /* 0xff80000023237808 */ /* 0x000fe20004800000 */
[C---:B-1----:R-:W-:Y:S01]  /*4380*/  FFMA.FTZ R33, R9.reuse, UR23, R64 ;  /* 0x0000001709217c23 */ /* 0x042fe20008010040 */
[C---:B------:R-:W-:Y:S01]  /*4390*/  ISETP.GE.AND P4, PT, R0.reuse, R18, PT ;  /* 0x000000120000720c */ /* 0x040fe20003f86270 */
[----:B------:R-:W-:Y:S01]  /*43a0*/  FFMA.FTZ R32, R9, UR23, R66 ;  /* 0x0000001709207c23 */ /* 0x000fe20008010042 */
[----:B------:R-:W-:Y:S01]  /*43b0*/  ISETP.GE.AND P1, PT, R0, R11, PT ;  /* 0x0000000b0000720c */ /* 0x000fe20003f26270 */
[----:B------:R-:W-:Y:S01]  /*43c0*/  FFMA.FTZ R16, R22, UR23, R67 ;  /* 0x0000001716107c23 */ /* 0x000fe20008010043 */
[----:B------:R-:W-:Y:S02]  /*43d0*/  FSEL R33, R33, -INF , !P5 ;  /* 0xff80000021217808 */ /* 0x000fe40006800000 */
[----:B------:R-:W-:-:S02]  /*43e0*/  FSEL R32, R32, -INF , !P2 ;  /* 0xff80000020207808 */ /* 0x000fc40005000000 */
        /* <DEDUP_REMOVED lines=75> */
.L_x_988:
[----:B------:R-:W-:Y:S05]  /*48a0*/  BSYNC B0 ;  /* 0x0000000000007941 */ /* 0x000fea0003800000 */
.L_x_987:
[----:B------:R-:W0:Y:S02]  /*48b0*/  LDGDEPBAR ;  /* 0x00000000000079af */ /* 0x000e240000000000 */
.L_x_986:
[----:B------:R-:W-:Y:S01]  /*48c0*/  FMNMX.FTZ R9, R237, R46, !PT ;  /* 0x0000002eed097209 */ /* 0x000fe20007810000 */
[----:B------:R-:W-:Y:S01]  /*48d0*/  IMAD.WIDE.U32 R222, R10, -0x326172a9, RZ ;  /* 0xcd9e8d570ade7825 */ /* 0x000fe200078e00ff */
[----:B------:R-:W-:Y:S01]  /*48e0*/  FMNMX.FTZ R2, R194, R45, !PT ;  /* 0x0000002dc2027209 */ /* 0x000fe20007810000 */
        /* <DEDUP_REMOVED lines=36> */
[----:B-1----:R-:W-:Y:S01]  /*4b30*/  LDSM.16.MT88.4 R48, [R209+0x18000] ;  /* 0x01800000d130783b */ /* 0x002fe20000004200 */
        /* <DEDUP_REMOVED lines=17> */
[----:B------:R-:W-:-:S02]  /*4c50*/  LOP3.LUT R9, R6, UR32, RZ, 0x3c, !PT ;  /* 0x0000002006097c12 */ /* 0x000fc4000f8e3cff */
[----:B------:R-:W-:Y:S01]  /*4c60*/  LOP3.LUT R6, R153, UR9, RZ, 0x3c, !PT ;  /* 0x0000000999067c12 */ /* 0x000fe2000f8e3cff */
[----:B------:R-:W1:Y:S01]  /*4c70*/  SHFL.BFLY PT, R23, R20, 0x2, 0x1f ;  /* 0x0c401f0014177f89 */ /* 0x000e6200000e0000 */
[----:B------:R-:W-:Y:S01]  /*4c80*/  LOP3.LUT R220, R223, R9, RZ, 0x3c, !PT ;  /* 0x00000009dfdc7212 */ /* 0x000fe200078e3cff */
[----:B------:R-:W-:Y:S02]  /*4c90*/  UIADD3 UR9, UR32, 0x1715609d, URZ ;  /* 0x1715609d20097890 */ /* 0x000fe4000fffe03f */
[----:B------:R-:W2:Y:S01]  /*4ca0*/  SHFL.BFLY PT, R21, R2, 0x2, 0x1f ;  /* 0x0c401f0002157f89 */ /* 0x000ea200000e0000 */
[----:B------:R-:W-:-:S03]  /*4cb0*/  IMAD.WIDE.U32 R204, R6, -0x326172a9, RZ ;  /* 0xcd9e8d5706cc7825 */ /* 0x000fc600078e00ff */
[----:B------:R-:W-:Y:S01]  /*4cc0*/  LDSM.16.MT88.4 R72, [R210+0x1a000] ;  /* 0x01a00000d248783b */ /* 0x000fe20000004200 */
[----:B------:R-:W-:Y:S01]  /*4cd0*/  IMAD.WIDE.U32 R220, R220, -0x2daee0ad, RZ ;  /* 0xd2511f53dcdc7825 */ /* 0x000fe200078e00ff */
[----:B------:R-:W-:Y:S02]  /*4ce0*/  LOP3.LUT R6, R205, UR16, R222, 0x96, !PT ;  /* 0x00000010cd067c12 */ /* 0x000fe4000f8e96de */
[----:B------:R-:W-:Y:S02]  /*4cf0*/  LDSM.16.MT88.4 R108, [R209+0x1a800] ;  /* 0x01a80000d16c783b */ /* 0x000fe40000004200 */
[----:B------:R-:W-:Y:S01]  /*4d00*/  LOP3.LUT R206, R221, UR8, R152, 0x96, !PT ;  /* 0x00000008ddce7c12 */ /* 0x000fe2000f8e9698 */
[----:B------:R-:W-:Y:S01]  /*4d10*/  IMAD.WIDE.U32 R238, R6, -0x2daee0ad, RZ ;  /* 0xd2511f5306ee7825 */ /* 0x000fe200078e00ff */
[----:B------:R-:W-:Y:S01]  /*4d20*/  UIADD3 UR8, UR33, -0x56f99767, URZ ;  /* 0xa906689921087890 */ /* 0x000fe2000fffe03f */
[----:B------:R-:W-:Y:S02]  /*4d30*/  LDSM.16.MT88.4 R112, [R209+0x1c000] ;  /* 0x01c00000d170783b */ /* 0x000fe40000004200 */
[----:B------:R-:W-:Y:S01]  /*4d40*/  IMAD.WIDE.U32 R206, R206, -0x326172a9, RZ ;  /* 0xcd9e8d57cece7825 */ /* 0x000fe200078e00ff */
[----:B------:R-:W-:Y:S01]  /*4d50*/  LOP3.LUT R6, R239, UR14, R220, 0x96, !PT ;  /* 0x0000000eef067c12 */ /* 0x000fe2000f8e96dc */
[----:B------:R-:W-:Y:S01]  /*4d60*/  LDSM.16.MT88.4 R116, [R210+0x1a800] ;  /* 0x01a80000d274783b */ /* 0x000fe20000004200 */
[----:B-1----:R-:W-:-:S03]  /*4d70*/  FMNMX.FTZ R23, R20, R23, !PT ;  /* 0x0000001714177209 */ /* 0x002fc60007810000 */
[----:B------:R-:W-:Y:S01]  /*4d80*/  IMAD.WIDE.U32 R200, R6, -0x326172a9, RZ ;  /* 0xcd9e8d5706c87825 */ /* 0x000fe200078e00ff */
[----:B------:R-:W-:Y:S01]  /*4d90*/  LOP3.LUT R204, R207, UR15, R204, 0x96, !PT ;  /* 0x0000000fcfcc7c12 */ /* 0x000fe2000f8e96cc */
[----:B------:R-:W-:Y:S01]  /*4da0*/  LDSM.16.MT88.4 R120, [R208+0x1c000] ;  /* 0x01c00000d078783b */ /* 0x000fe20000004200 */
[----:B--2---:R-:W-:Y:S02]  /*4db0*/  FMNMX.FTZ R21, R2, R21, !PT ;  /* 0x0000001502157209 */ /* 0x004fe40007810000 */
[----:B------:R-:W-:Y:S01]  /*4dc0*/  LOP3.LUT R6, R201, UR13, R206, 0x96, !PT ;  /* 0x0000000dc9067c12 */ /* 0x000fe2000f8e96ce */
[----:B------:R-:W1:Y:S01]  /*4dd0*/  SHFL.BFLY PT, R0, R23, 0x1, 0x1f ;  /* 0x0c201f0017007f89 */ /* 0x000e6200000e0000 */
[----:B------:R-:W-:-:S03]  /*4de0*/  IMAD.WIDE.U32 R204, R204, -0x2daee0ad, RZ ;  /* 0xd2511f53cccc7825 */ /* 0x000fc600078e00ff */
[----:B------:R-:W2:Y:S02]  /*4df0*/  SHFL.BFLY PT, R2, R21, 0x1, 0x1f ;  /* 0x0c201f0015027f89 */ /* 0x000ea400000e0000 */
[----:B------:R-:W-:Y:S02]  /*4e00*/  LOP3.LUT R238, R205, UR12, R238, 0x96, !PT ;  /* 0x0000000ccdee7c12 */ /* 0x000fe4000f8e96ee */
[----:B------:R-:W-:Y:S03]  /*4e10*/  LDSM.16.MT88.4 R104, [R210+0x1c000] ;  /* 0x01c00000d268783b */ /* 0x000fe60000004200 */
[----:B------:R-:W-:Y:S01]  /*4e20*/  IMAD.WIDE.U32 R238, R238, -0x326172a9, RZ ;  /* 0xcd9e8d57eeee7825 */ /* 0x000fe200078e00ff */
[----:B------:R-:W-:Y:S04]  /*4e30*/  LDSM.16.MT88.4 R148, [R212+0x1e000] ;  /* 0x01e00000d494783b */ /* 0x000fe80000004200 */
[----:B------:R-:W-:-:S05]  /*4e40*/  LOP3.LUT R200, R239, UR11, R200, 0x96, !PT ;  /* 0x0000000befc87c12 */ /* 0x000fca000f8e96c8 */
[----:B------:R-:W-:Y:S01]  /*4e50*/  IMAD.WIDE.U32 R200, R200, -0x2daee0ad, RZ ;  /* 0xd2511f53c8c87825 */ /* 0x000fe200078e00ff */
[----:B-1----:R-:W-:Y:S02]  /*4e60*/  FMNMX.FTZ R0, R23, R0, !PT ;  /* 0x0000000017007209 */ /* 0x002fe40007810000 */
[----:B--2---:R-:W-:-:S03]  /*4e70*/  FMNMX.FTZ R2, R21, R2, !PT ;  /* 0x0000000215027209 */ /* 0x004fc60007810000 */
[C---:B------:R-:W-:Y:S01]  /*4e80*/  FMUL.FTZ R231, R0.reuse, c[0x0][0x23c] ;  /* 0x00008f0000e77a20 */ /* 0x040fe20000410000 */
[----:B------:R-:W-:Y:S01]  /*4e90*/  FSETP.NEU.FTZ.AND P1, PT, R0, -INF , PT ;  /* 0xff8000000000780b */ /* 0x000fe20003f3d000 */
[----:B------:R-:W-:-:S03]  /*4ea0*/  IMAD.WIDE.U32 R20, R6, -0x2daee0ad, RZ ;  /* 0xd2511f5306147825 */ /* 0x000fc600078e00ff */
[----:B------:R-:W-:Y:S01]  /*4eb0*/  FSEL R231, R231, RZ, P1 ;  /* 0x000000ffe7e77208 */ /* 0x000fe20000800000 */
[C---:B------:R-:W-:Y:S01]  /*4ec0*/  FMUL.FTZ R232, R2.reuse, c[0x0][0x23c] ;  /* 0x00008f0002e87a20 */ /* 0x040fe20000410000 */
[----:B------:R-:W-:Y:S02]  /*4ed0*/  FSETP.NEU.FTZ.AND P1, PT, R2, -INF , PT ;  /* 0xff8000000200780b */ /* 0x000fe40003f3d000 */
[----:B------:R-:W-:Y:S01]  /*4ee0*/  LOP3.LUT R202, R201, UR8, R20, 0x96, !PT ;  /* 0x00000008c9ca7c12 */ /* 0x000fe2000f8e9614 */
[--C-:B------:R-:W-:Y:S01]  /*4ef0*/  FFMA.FTZ R237, R237, c[0x0][0x23c], -R231.reuse ;  /* 0x00008f00eded7a23 */ /* 0x100fe200000108e7 */
[----:B------:R-:W-:Y:S01]  /*4f00*/  FSEL R232, R232, RZ, P1 ;  /* 0x000000ffe8e87208 */ /* 0x000fe20000800000 */
[----:B------:R-:W-:Y:S01]  /*4f10*/  FFMA.FTZ R234, R46, c[0x0][0x23c], -R231 ;  /* 0x00008f002eea7a23 */ /* 0x000fe200000108e7 */
[----:B------:R-:W-:Y:S01]  /*4f20*/  LOP3.LUT R204, R21, UR10, R204, 0x96, !PT ;  /* 0x0000000a15cc7c12 */ /* 0x000fe2000f8e96cc */
[----:B------:R-:W-:Y:S02]  /*4f30*/  IMAD.WIDE.U32 R202, R202, -0x326172a9, RZ ;  /* 0xcd9e8d57caca7825 */ /* 0x000fe400078e00ff */
[----:B------:R-:W-:Y:S02]  /*4f40*/  MUFU.EX2 R237, R237 ;  /* 0x000000ed00ed7308 */ /* 0x000fe40000000800 */
[--C-:B------:R-:W-:Y:S01]  /*4f50*/  FFMA.FTZ R194, R194, c[0x0][0x23c], -R232.reuse ;  /* 0x00008f00c2c27a23 */ /* 0x100fe200000108e8 */
[C---:B------:R-:W-:Y:S01]  /*4f60*/  LOP3.LUT R23, R202.reuse, 0xffff, RZ, 0xc0, !PT ;  /* 0x0000ffffca177812 */ /* 0x040fe200078ec0ff */
[--C-:B------:R-:W-:Y:S01]  /*4f70*/  FFMA.FTZ R193, R45, c[0x0][0x23c], -R232.reuse ;  /* 0x00008f002dc17a23 */ /* 0x100fe200000108e8 */
[----:B------:R-:W-:Y:S01]  /*4f80*/  LOP3.LUT R22, R202, 0xff, RZ, 0xc0, !PT ;  /* 0x000000ffca167812 */ /* 0x000fe200078ec0ff */
[--C-:B------:R-:W-:Y:S01]  /*4f90*/  FFMA.FTZ R192, R31, c[0x0][0x23c], -R232.reuse ;  /* 0x00008f001fc07a23 */ /* 0x100fe200000108e8 */
[----:B------:R-:W-:Y:S01]  /*4fa0*/  SHF.R.U32.HI R23, RZ, 0x8, R23 ;  /* 0x00000008ff177819 */ /* 0x000fe20000011617 */
[----:B------:R-:W-:Y:S01]  /*4fb0*/  FFMA.FTZ R189, R47, c[0x0][0x23c], -R232 ;  /* 0x00008f002fbd7a23 */ /* 0x000fe200000108e8 */
[----:B------:R-:W-:Y:S01]  /*4fc0*/  MUFU.EX2 R194, R194 ;  /* 0x000000c200c27308 */ /* 0x000fe20000000800 */
[----:B------:R-:W-:Y:S01]  /*4fd0*/  IMAD.WIDE.U32 R204, R204, -0x326172a9, RZ ;  /* 0xcd9e8d57cccc7825 */ /* 0x000fe200078e00ff */
[----:B------:R-:W-:-:S02]  /*4fe0*/  PRMT R22, R22, 0x5410, R23 ;  /* 0x0000541016167816 */ /* 0x000fc40000000017 */
[----:B------:R-:W-:Y:S01]  /*4ff0*/  SHF.R.U32.HI R6, RZ, 0x10, R202 ;  /* 0x00000010ff067819 */ /* 0x000fe200000116ca */
[--C-:B------:R-:W-:Y:S01]  /*5000*/  FFMA.FTZ R191, R54, c[0x0][0x23c], -R231.reuse ;  /* 0x00008f0036bf7a23 */ /* 0x100fe200000108e7 */
[----:B------:R-:W-:Y:S01]  /*5010*/  LOP3.LUT R23, R203, UR34, R204, 0x96, !PT ;  /* 0x00000022cb177c12 */ /* 0x000fe2000f8e96cc */
[----:B------:R-:W-:Y:S01]  /*5020*/  FFMA.FTZ R190, R52, c[0x0][0x23c], -R231 ;  /* 0x00008f0034be7a23 */ /* 0x000fe200000108e7 */
[----:B------:R-:W1:Y:S01]  /*5030*/  MUFU.EX2 R193, R193 ;  /* 0x000000c100c17308 */ /* 0x000e620000000800 */
[----:B------:R-:W-:Y:S01]  /*5040*/  LOP3.LUT R238, R205, UR9, R238, 0x96, !PT ;  /* 0x00000009cdee7c12 */ /* 0x000fe2000f8e96ee */
[--C-:B------:R-:W-:Y:S01]  /*5050*/  HSET2.LE.AND R22, R22, R235.reuse, PT ;  /* 0x000000eb16167233 */ /* 0x100fe20003803000 */
[----:B------:R-:W-:Y:S01]  /*5060*/  LOP3.LUT R31, R23, 0xffff, RZ, 0xc0, !PT ;  /* 0x0000ffff171f7812 */ /* 0x000fe200078ec0ff */
[--C-:B------:R-:W-:Y:S01]  /*5070*/  FFMA.FTZ R188, R7, c[0x0][0x23c], -R232.reuse ;  /* 0x00008f0007bc7a23 */ /* 0x100fe200000108e8 */
[----:B------:R-:W-:Y:S01]  /*5080*/  LOP3.LUT R28, R23, 0xff, RZ, 0xc0, !PT ;  /* 0x000000ff171c7812 */ /* 0x000fe200078ec0ff */
[----:B------:R-:W-:Y:S01]  /*5090*/  IMAD.WIDE.U32 R238, R238, -0x2daee0ad, RZ ;  /* 0xd2511f53eeee7825 */ /* 0x000fe200078e00ff */
[----:B------:R-:W-:Y:S01]  /*50a0*/  SHF.R.U32.HI R31, RZ, 0x8, R31 ;  /* 0x00000008ff1f7819 */ /* 0x000fe2000001161f */
[----:B------:R-:W-:Y:S01]  /*50b0*/  MUFU.EX2 R192, R192 ;  /* 0x000000c000c07308 */ /* 0x000fe20000000800 */
[----:B------:R-:W-:Y:S01]  /*50c0*/  SHF.R.U32.HI R26, RZ, 0x10, R23 ;  /* 0x00000010ff1a7819 */ /* 0x000fe20000011617 */
[--C-:B------:R-:W-:Y:S01]  /*50d0*/  FFMA.FTZ R180, R27, c[0x0][0x23c], -R232.reuse ;  /* 0x00008f001bb47a23 */ /* 0x100fe200000108e8 */
[----:B------:R-:W-:Y:S01]  /*50e0*/  PRMT R28, R28, 0x5410, R31 ;  /* 0x000054101c1c7816 */ /* 0x000fe2000000001f */
[----:B------:R-:W-:Y:S01]  /*50f0*/  FFMA.FTZ R179, R29, c[0x0][0x23c], -R232 ;  /* 0x00008f001db37a23 */ /* 0x000fe200000108e8 */
[----:B------:R-:W-:Y:S01]  /*5100*/  SHF.R.U32.HI R23, RZ, 0x18, R23 ;  /* 0x00000018ff177819 */ /* 0x000fe20000011617 */
[--C-:B------:R-:W-:Y:S01]  /*5110*/  FFMA.FTZ R178, R24, c[0x0][0x23c], -R231.reuse ;  /* 0x00008f0018b27a23 */ /* 0x100fe200000108e7 */
[----:B------:R-:W-:Y:S01]  /*5120*/  LOP3.LUT R26, R26, 0xff, RZ, 0xc0, !PT ;  /* 0x000000ff1a1a7812 */ /* 0x000fe200078ec0ff */
[----:B------:R-:W2:Y:S01]  /*5130*/  MUFU.EX2 R189, R189 ;  /* 0x000000bd00bd7308 */ /* 0x000ea20000000800 */
[----:B-1----:R-:W-:Y:S01]  /*5140*/  F2FP.PACK_AB R182, R193, R194 ;  /* 0x000000c2c1b6723e */ /* 0x002fe200000000ff */
[--C-:B------:R-:W-:Y:S01]  /*5150*/  HSET2.LE.AND R28, R28, R235.reuse, PT ;  /* 0x000000eb1c1c7233 */ /* 0x100fe20003803000 */
[----:B------:R-:W-:Y:S01]  /*5160*/  SHF.R.U32.HI R21, RZ, 0x18, R202 ;  /* 0x00000018ff157819 */ /* 0x000fe200000116ca */
[----:B------:R-:W-:Y:S01]  /*5170*/  FFMA.FTZ R187, R44, c[0x0][0x23c], -R231 ;  /* 0x00008f002cbb7a23 */ /* 0x000fe200000108e7 */
[----:B------:R-:W-:Y:S01]  /*5180*/  PRMT R181, R182, 0x7632, R181 ;  /* 0x00007632b6b57816 */ /* 0x000fe200000000b5 */
[----:B------:R-:W-:Y:S01]  /*5190*/  FFMA.FTZ R184, R42, c[0x0][0x23c], -R231 ;  /* 0x00008f002ab87a23 */ /* 0x000fe200000108e7 */
[----:B------:R-:W-:Y:S01]  /*51a0*/  LOP3.LUT R6, R6, 0xff, RZ, 0xc0, !PT ;  /* 0x000000ff06067812 */ /* 0x000fe200078ec0ff */
[----:B------:R-:W1:Y:S01]  /*51b0*/  MUFU.EX2 R234, R234 ;  /* 0x000000ea00ea7308 */ /* 0x000e620000000800 */
[----:B------:R-:W-:Y:S01]  /*51c0*/  PRMT R5, R182, 0x5410, R181 ;  /* 0x00005410b6057816 */ /* 0x000fe200000000b5 */
[----:B------:R-:W-:Y:S01]  /*51d0*/  FFMA.FTZ R183, R40, c[0x0][0x23c], -R231 ;  /* 0x00008f0028b77a23 */ /* 0x000fe200000108e7 */
[----:B------:R-:W-:Y:S01]  /*51e0*/  PRMT R26, R26, 0x5410, R23 ;  /* 0x000054101a1a7816 */ /* 0x000fe20000000017 */
[--C-:B------:R-:W-:Y:S01]  /*51f0*/  FFMA.FTZ R185, R25, c[0x0][0x23c], -R232.reuse ;  /* 0x00008f0019b97a23 */ /* 0x100fe200000108e8 */
[----:B------:R-:W-:Y:S01]  /*5200*/  PRMT R6, R6, 0x5410, R21 ;  /* 0x0000541006067816 */ /* 0x000fe20000000015 */
[----:B------:R-:W-:Y:S01]  /*5210*/  LDSM.16.MT88.4 R52, [R212+0x18800] ;  /* 0x01880000d434783b */ /* 0x000fe20000004200 */
[----:B------:R-:W-:Y:S01]  /*5220*/  LOP3.LUT R128, R28, R5, RZ, 0xc0, !PT ;  /* 0x000000051c807212 */ /* 0x000fe200078ec0ff */
[----:B------:R-:W-:Y:S01]  /*5230*/  MUFU.EX2 R191, R191 ;  /* 0x000000bf00bf7308 */ /* 0x000fe20000000800 */
[----:B--2---:R-:W-:Y:S01]  /*5240*/  F2FP.PACK_AB R174, R189, R192 ;  /* 0x000000c0bdae723e */ /* 0x004fe200000000ff */
[--C-:B------:R-:W-:Y:S01]  /*5250*/  HSET2.LE.AND R26, R26, R235.reuse, PT ;  /* 0x000000eb1a1a7233 */ /* 0x100fe20003803000 */
[----:B------:R-:W-:Y:S01]  /*5260*/  LOP3.LUT R21, R238, 0xffff, RZ, 0xc0, !PT ;  /* 0x0000ffffee157812 */ /* 0x000fe200078ec0ff */
[--C-:B------:R-:W-:Y:S01]  /*5270*/  HSET2.LE.AND R6, R6, R235.reuse, PT ;  /* 0x000000eb06067233 */ /* 0x100fe20003803000 */
[----:B------:R-:W-:Y:S01]  /*5280*/  PRMT R175, R174, 0x7632, R175 ;  /* 0x00007632aeaf7816 */ /* 0x000fe200000000af */
[----:B------:R-:W-:Y:S01]  /*5290*/  LDSM.16.MT88.4 R40, [R210+0x18000] ;  /* 0x01800000d228783b */ /* 0x000fe20000004200 */
[----:B------:R-:W-:Y:S01]  /*52a0*/  LOP3.LUT R20, R238, 0xff, RZ, 0xc0, !PT ;  /* 0x000000ffee147812 */ /* 0x000fe200078ec0ff */
[----:B------:R-:W2:Y:S01]  /*52b0*/  MUFU.EX2 R190, R190 ;  /* 0x000000be00be7308 */ /* 0x000ea20000000800 */
[----:B-1----:R-:W-:Y:S01]  /*52c0*/  F2FP.PACK_AB R177, R234, R237 ;  /* 0x000000edeab1723e */ /* 0x002fe200000000ff */
[----:B------:R-:W-:Y:S01]  /*52d0*/  LDSM.16.MT88.4 R28, [R210+0x18800] ;  /* 0x01880000d21c783b */ /* 0x000fe20000004200 */
[----:B------:R-:W-:Y:S01]  /*52e0*/  PRMT R5, R174, 0x5410, R175 ;  /* 0x00005410ae057816 */ /* 0x000fe200000000af */
[----:B------:R-:W-:Y:S01]  /*52f0*/  FFMA.FTZ R230, R137, c[0x0][0x23c], -R232 ;  /* 0x00008f0089e67a23 */ /* 0x000fe200000108e8 */
[----:B------:R-:W-:Y:S01]  /*5300*/  PRMT R176, R177, 0x7632, R176 ;  /* 0x00007632b1b07816 */ /* 0x000fe200000000b0 */
[----:B------:R-:W-:Y:S01]  /*5310*/  FFMA.FTZ R229, R135, c[0x0][0x23c], -R232 ;  /* 0x00008f0087e57a23 */ /* 0x000fe200000108e8 */
[----:B------:R-:W-:Y:S01]  /*5320*/  SHF.R.U32.HI R21, RZ, 0x8, R21 ;  /* 0x00000008ff157819 */ /* 0x000fe20000011615 */
[----:B------:R-:W-:Y:S01]  /*5330*/  MUFU.EX2 R180, R180 ;  /* 0x000000b400b47308 */ /* 0x000fe20000000800 */
[----:B------:R-:W-:Y:S01]  /*5340*/  PRMT R129, R177, 0x5410, R176 ;  /* 0x00005410b1817816 */ /* 0x000fe200000000b0 */
[----:B------:R-:W-:Y:S01]  /*5350*/  FFMA.FTZ R224, R136, c[0x0][0x23c], -R231 ;  /* 0x00008f0088e07a23 */ /* 0x000fe200000108e7 */
[----:B------:R-:W-:Y:S01]  /*5360*/  LOP3.LUT R130, R22, R5, RZ, 0xc0, !PT ;  /* 0x0000000516827212 */ /* 0x000fe200078ec0ff */
[----:B------:R-:W-:Y:S01]  /*5370*/  FFMA.FTZ R228, R133, c[0x0][0x23c], -R232 ;  /* 0x00008f0085e47a23 */ /* 0x000fe200000108e8 */
[----:B------:R-:W-:Y:S01]  /*5380*/  LOP3.LUT R5, R239, UR5, R200, 0x96, !PT ;  /* 0x00000005ef057c12 */ /* 0x000fe2000f8e96c8 */
[--C-:B------:R-:W-:Y:S01]  /*5390*/  FFMA.FTZ R227, R127, c[0x0][0x23c], -R232.reuse ;  /* 0x00008f007fe37a23 */ /* 0x100fe200000108e8 */
[----:B------:R-:W-:Y:S01]  /*53a0*/  PRMT R20, R20, 0x5410, R21 ;  /* 0x0000541014147816 */ /* 0x000fe20000000015 */
[----:B------:R-:W1:Y:S01]  /*53b0*/  MUFU.EX2 R179, R179 ;  /* 0x000000b300b37308 */ /* 0x000e620000000800 */
[----:B--2---:R-:W-:Y:S01]  /*53c0*/  F2FP.PACK_AB R165, R190, R191 ;  /* 0x000000bfbea5723e */ /* 0x004fe200000000ff */
[----:B------:R-:W-:Y:S01]  /*53d0*/  FFMA.FTZ R226, R125, c[0x0][0x23c], -R232 ;  /* 0x00008f007de27a23 */ /* 0x000fe200000108e8 */
[----:B------:R-:W-:Y:S01]  /*53e0*/  LOP3.LUT R129, R26, R129, RZ, 0xc0, !PT ;  /* 0x000000811a817212 */ /* 0x000fe200078ec0ff */
[----:B------:R-:W-:Y:S01]  /*53f0*/  HSET2.LE.AND R60, R20, R235, PT ;  /* 0x000000eb143c7233 */ /* 0x000fe20003803000 */
[----:B------:R-:W-:Y:S01]  /*5400*/  PRMT R164, R165, 0x7632, R164 ;  /* 0x00007632a5a47816 */ /* 0x000fe200000000a4 */
[----:B------:R-:W-:Y:S01]  /*5410*/  FFMA.FTZ R225, R35, c[0x0][0x23c], -R232 ;  /* 0x00008f0023e17a23 */ /* 0x000fe200000108e8 */
[----:B------:R-:W-:Y:S01]  /*5420*/  SHF.R.U32.HI R26, RZ, 0x10, R238 ;  /* 0x00000010ff1a7819 */ /* 0x000fe200000116ee */
[----:B------:R-:W-:Y:S01]  /*5430*/  MUFU.EX2 R187, R187 ;  /* 0x000000bb00bb7308 */ /* 0x000fe20000000800 */
[----:B------:R-:W-:Y:S01]  /*5440*/  LOP3.LUT R21, R5, 0xffff, RZ, 0xc0, !PT ;  /* 0x0000ffff05157812 */ /* 0x000fe200078ec0ff */
[----:B------:R-:W-:Y:S01]  /*5450*/  FADD.FTZ R193, R194, R193 ;  /* 0x000000c1c2c17221 */ /* 0x000fe20000010000 */
[----:B------:R-:W-:-:S02]  /*5460*/  SHF.R.U32.HI R22, RZ, 0x10, R5 ;  /* 0x00000010ff167819 */ /* 0x000fc40000011605 */
[----:B------:R-:W-:Y:S01]  /*5470*/  LOP3.LUT R4, R5, 0xff, RZ, 0xc0, !PT ;  /* 0x000000ff05047812 */ /* 0x000fe200078ec0ff */
[----:B------:R-:W-:Y:S01]  /*5480*/  FADD.FTZ R192, R192, R193 ;  /* 0x000000c1c0c07221 */ /* 0x000fe20000010000 */
[----:B------:R-:W-:Y:S01]  /*5490*/  SHF.R.U32.HI R7, RZ, 0x18, R238 ;  /* 0x00000018ff077819 */ /* 0x000fe200000116ee */
[----:B------:R-:W2:Y:S01]  /*54a0*/  MUFU.EX2 R184, R184 ;  /* 0x000000b800b87308 */ /* 0x000ea20000000800 */
[----:B------:R-:W-:Y:S01]  /*54b0*/  SHF.R.U32.HI R5, RZ, 0x18, R5 ;  /* 0x00000018ff057819 */ /* 0x000fe20000011605 */
[----:B------:R-:W-:Y:S01]  /*54c0*/  FADD.FTZ R189, R189, R192 ;  /* 0x000000c0bdbd7221 */ /* 0x000fe20000010000 */
[----:B------:R-:W-:Y:S02]  /*54d0*/  PRMT R131, R165, 0x5410, R164 ;  /* 0x00005410a5837816 */ /* 0x000fe400000000a4 */
[----:B------:R-:W-:Y:S02]  /*54e0*/  LOP3.LUT R26, R26, 0xff, RZ, 0xc0, !PT ;  /* 0x000000ff1a1a7812 */ /* 0x000fe400078ec0ff */
[----:B------:R-:W-:Y:S01]  /*54f0*/  SHF.R.U32.HI R21, RZ, 0x8, R21 ;  /* 0x00000008ff157819 */ /* 0x000fe20000011615 */
[----:B------:R-:W-:Y:S01]  /*5500*/  MUFU.EX2 R183, R183 ;  /* 0x000000b700b77308 */ /* 0x000fe20000000800 */
[----:B------:R-:W-:-:S02]  /*5510*/  LOP3.LUT R22, R22, 0xff, RZ, 0xc0, !PT ;  /* 0x000000ff16167812 */ /* 0x000fc400078ec0ff */
[----:B------:R-:W-:Y:S02]  /*5520*/  LOP3.LUT R131, R6, R131, RZ, 0xc0, !PT ;  /* 0x0000008306837212 */ /* 0x000fe400078ec0ff */
[----:B------:R-:W-:Y:S02]  /*5530*/  PRMT R26, R26, 0x5410, R7 ;  /* 0x000054101a1a7816 */ /* 0x000fe40000000007 */
[----:B------:R-:W-:Y:S01]  /*5540*/  PRMT R24, R4, 0x5410, R21 ;  /* 0x0000541004187816 */ /* 0x000fe20000000015 */
[----:B------:R-:W-:Y:S01]  /*5550*/  MUFU.EX2 R188, R188 ;  /* 0x000000bc00bc7308 */ /* 0x000fe20000000800 */
[----:B------:R-:W-:Y:S01]  /*5560*/  PRMT R22, R22, 0x5410, R5 ;  /* 0x0000541016167816 */ /* 0x000fe20000000005 */
[C---:B------:R-:W-:Y:S01]  /*5570*/  HMMA.16816.F32 R44, R128.reuse, R48, RZ ;  /* 0x00000030802c723c */ /* 0x040fe200000018ff */
[----:B------:R-:W3:Y:S01]  /*5580*/  LDSM.16.MT88.4 R4, [R209+0x18800] ;  /* 0x01880000d104783b */ /* 0x000ee20000004200 */
[----:B-1----:R-:W-:Y:S01]  /*5590*/  F2FP.PACK_AB R166, R179, R180 ;  /* 0x000000b4b3a6723e */ /* 0x002fe200000000ff */
[--C-:B------:R-:W-:Y:S01]  /*55a0*/  HSET2.LE.AND R27, R26, R235.reuse, PT ;  /* 0x000000eb1a1b7233 */ /* 0x100fe20003803000 */
[----:B--2---:R-:W-:Y:S01]  /*55b0*/  F2FP.PACK_AB R173, R184, R187 ;  /* 0x000000bbb8ad723e */ /* 0x004fe200000000ff */
[--C-:B------:R-:W-:Y:S01]  /*55c0*/  HSET2.LE.AND R24, R24, R235.reuse, PT ;  /* 0x000000eb18187233 */ /* 0x100fe20003803000 */
[----:B------:R-:W1:Y:S01]  /*55d0*/  MUFU.EX2 R185, R185 ;  /* 0x000000b900b97308 */ /* 0x000e620000000800 */
[C---:B------:R-:W-:Y:S01]  /*55e0*/  PRMT R167, R166.reuse, 0x7632, R167 ;  /* 0x00007632a6a77816 */ /* 0x040fe200000000a7 */
[----:B------:R-:W-:Y:S01]  /*55f0*/  HMMA.16816.F32 R48, R128, R50, RZ ;  /* 0x000000328030723c */ /* 0x000fe200000018ff */
[----:B------:R-:W-:Y:S01]  /*5600*/  PRMT R172, R173, 0x7632, R172 ;  /* 0x00007632adac7816 */ /* 0x000fe200000000ac */
[----:B------:R-:W-:Y:S01]  /*5610*/  HSET2.LE.AND R22, R22, R235, PT ;  /* 0x000000eb16167233 */ /* 0x000fe20003803000 */
[----:B------:R-:W-:-:S02]  /*5620*/  PRMT R61, R166, 0x5410, R167 ;  /* 0x00005410a63d7816 */ /* 0x000fc400000000a7 */
[----:B------:R-:W-:Y:S01]  /*5630*/  PRMT R25, R173, 0x5410, R172 ;  /* 0x00005410ad197816 */ /* 0x000fe200000000ac */
[----:B------:R-:W2:Y:S01]  /*5640*/  MUFU.EX2 R178, R178 ;  /* 0x000000b200b27308 */ /* 0x000ea20000000800 */
[----:B------:R-:W-:Y:S01]  /*5650*/  LOP3.LUT R26, R60, R61, RZ, 0xc0, !PT ;  /* 0x0000003d3c1a7212 */ /* 0x000fe200078ec0ff */
[C---:B------:R-:W-:Y:S01]  /*5660*/  HMMA.16816.F32 R160, R128.reuse, R156, RZ ;  /* 0x0000009c80a0723c */ /* 0x040fe200000018ff */
[----:B------:R-:W-:Y:S02]  /*5670*/  LOP3.LUT R25, R22, R25, RZ, 0xc0, !PT ;  /* 0x0000001916197212 */ /* 0x000fe400078ec0ff */
[----:B------:R-:W-:Y:S02]  /*5680*/  SHF.R.U32.HI R240, RZ, 0x10, R202 ;  /* 0x00000010fff07819 */ /* 0x000fe400000116ca */
[----:B-1----:R-:W-:Y:S01]  /*5690*/  F2FP.PACK_AB R170, R185, R188 ;  /* 0x000000bcb9aa723e */ /* 0x002fe200000000ff */
[----:B------:R-:W-:Y:S02]  /*56a0*/  MUFU.EX2 R230, R230 ;  /* 0x000000e600e67308 */ /* 0x000fe40000000800 */
[----:B------:R-:W-:Y:S01]  /*56b0*/  HMMA.16816.F32 R156, R128, R158, RZ ;  /* 0x0000009e809c723c */ /* 0x000fe200000018ff */
[----:B------:R-:W-:Y:S01]  /*56c0*/  FADD.FTZ R188, R188, R189 ;  /* 0x000000bdbcbc7221 */ /* 0x000fe20000010000 */
[----:B------:R-:W-:-:S03]  /*56d0*/  PRMT R171, R170, 0x7632, R171 ;  /* 0x00007632aaab7816 */ /* 0x000fc600000000ab */
[----:B------:R-:W-:Y:S01]  /*56e0*/  FADD.FTZ R185, R185, R188 ;  /* 0x000000bcb9b97221 */ /* 0x000fe20000010000 */
[----:B--2---:R-:W-:Y:S01]  /*56f0*/  F2FP.PACK_AB R169, R178, R183 ;  /* 0x000000b7b2a9723e */ /* 0x004fe200000000ff */
[----:B------:R-:W1:Y:S01]  /*5700*/  MUFU.EX2 R229, R229 ;  /* 0x000000e500e57308 */ /* 0x000e620000000800 */
[----:B------:R-:W-:Y:S01]  /*5710*/  PRMT R21, R170, 0x5410, R171 ;  /* 0x00005410aa157816 */ /* 0x000fe200000000ab */
[C---:B------:R-:W-:Y:S01]  /*5720*/  HMMA.16816.F32 R92, R128.reuse, R96, RZ ;  /* 0x00000060805c723c */ /* 0x040fe200000018ff */
[C---:B------:R-:W-:Y:S01]  /*5730*/  PRMT R168, R169.reuse, 0x7632, R168 ;  /* 0x00007632a9a87816 */ /* 0x040fe200000000a8 */
[----:B------:R-:W-:Y:S01]  /*5740*/  FADD.FTZ R180, R180, R185 ;  /* 0x000000b9b4b47221 */ /* 0x000fe20000010000 */
[----:B------:R-:W-:Y:S02]  /*5750*/  LOP3.LUT R24, R24, R21, RZ, 0xc0, !PT ;  /* 0x0000001518187212 */ /* 0x000fe400078ec0ff */
[----:B------:R-:W-:Y:S01]  /*5760*/  PRMT R60, R169, 0x5410, R168 ;  /* 0x00005410a93c7816 */ /* 0x000fe200000000a8 */
[----:B------:R-:W-:Y:S01]  /*5770*/  LDSM.16.MT88.4 R20, [R208+0x18800] ;  /* 0x01880000d014783b */ /* 0x000fe20000004200 */
[----:B------:R-:W-:Y:S01]  /*5780*/  MUFU.EX2 R224, R224 ;  /* 0x000000e000e07308 */ /* 0x000fe20000000800 */
[----:B------:R-:W-:Y:S01]  /*5790*/  HMMA.16816.F32 R96, R128, R98, RZ ;  /* 0x000000628060723c */ /* 0x000fe200000018ff */
[----:B------:R-:W-:Y:S01]  /*57a0*/  LOP3.LUT R27, R27, R60, RZ, 0xc0, !PT ;  /* 0x0000003c1b1b7212 */ /* 0x000fe200078ec0ff */
[----:B------:R-:W-:-:S05]  /*57b0*/  FADD.FTZ R179, R179, R180 ;  /* 0x000000b4b3b37221 */ /* 0x000fca0000010000 */
[----:B------:R-:W-:Y:S01]  /*57c0*/  MUFU.EX2 R228, R228 ;  /* 0x000000e400e47308 */ /* 0x000fe20000000800 */
[C---:B---3--:R-:W-:Y:S07]  /*57d0*/  HMMA.16816.F32 R44, R24.reuse, R4, R44 ;  /* 0x00000004182c723c */ /* 0x048fee000000182c */
[----:B------:R-:W-:Y:S01]  /*57e0*/  MUFU.EX2 R227, R227 ;  /* 0x000000e300e37308 */ /* 0x000fe20000000800 */
[----:B------:R-:W-:Y:S01]  /*57f0*/  HMMA.16816.F32 R48, R24, R6, R48 ;  /* 0x000000061830723c */ /* 0x000fe20000001830 */
[----:B------:R-:W2:Y:S06]  /*5800*/  LDSM.16.MT88.4 R4, [R212+0x1a800] ;  /* 0x01a80000d404783b */ /* 0x000eac0000004200 */
[----:B------:R-:W-:Y:S01]  /*5810*/  MUFU.EX2 R226, R226 ;  /* 0x000000e200e27308 */ /* 0x000fe20000000800 */
[C---:B------:R-:W-:Y:S07]  /*5820*/  HMMA.16816.F32 R60, R128.reuse, R64, RZ ;  /* 0x00000040803c723c */ /* 0x040fee00000018ff */
[----:B------:R-:W-:Y:S01]  /*5830*/  MUFU.EX2 R225, R225 ;  /* 0x000000e100e17308 */ /* 0x000fe20000000800 */
[----:B------:R-:W-:Y:S08]  /*5840*/  HMMA.16816.F32 R64, R128, R66, RZ ;  /* 0x000000428040723c */ /* 0x000ff000000018ff */
[C---:B------:R-:W-:Y:S08]  /*5850*/  HMMA.16816.F32 R160, R24.reuse, R52, R160 ;  /* 0x0000003418a0723c */ /* 0x040ff000000018a0 */
[----:B------:R-:W-:Y:S08]  /*5860*/  HMMA.16816.F32 R156, R24, R54, R156 ;  /* 0x00000036189c723c */ /* 0x000ff0000000189c */
[C---:B------:R-:W-:Y:S08]  /*5870*/  HMMA.16816.F32 R52, R128.reuse, R56, RZ ;  /* 0x000000388034723c */ /* 0x040ff000000018ff */
[----:B------:R-:W-:Y:S08]  /*5880*/  HMMA.16816.F32 R56, R128, R58, RZ ;  /* 0x0000003a8038723c */ /* 0x000ff000000018ff */
[C---:B--2---:R-:W-:Y:S08]  /*5890*/  HMMA.16816.F32 R60, R24.reuse, R4, R60 ;  /* 0x00000004183c723c */ /* 0x044ff0000000183c */
[C---:B------:R-:W-:Y:S01]  /*58a0*/  HMMA.16816.F32 R64, R24.reuse, R6, R64 ;  /* 0x000000061840723c */ /* 0x040fe20000001840 */
[----:B------:R-:W2:Y:S07]  /*58b0*/  LDSM.16.MT88.4 R4, [R212+0x1c800] ;  /* 0x01c80000d404783b */ /* 0x000eae0000004200 */
[C---:B------:R-:W-:Y:S08]  /*58c0*/  HMMA.16816.F32 R52, R24.reuse, R20, R52 ;  /* 0x000000141834723c */ /* 0x040ff00000001834 */
[----:B------:R-:W-:Y:S01]  /*58d0*/  HMMA.16816.F32 R56, R24, R22, R56 ;  /* 0x000000161838723c */ /* 0x000fe20000001838 */
[----:B------:R-:W3:Y:S07]  /*58e0*/  LDSM.16.MT88.4 R20, [R208+0x1a800] ;  /* 0x01a80000d014783b */ /* 0x000eee0000004200 */
[C---:B------:R-:W-:Y:S08]  /*58f0*/  HMMA.16816.F32 R84, R128.reuse, R88, RZ ;  /* 0x000000588054723c */ /* 0x040ff000000018ff */
[C---:B------:R-:W-:Y:S08]  /*5900*/  HMMA.16816.F32 R88, R128.reuse, R90, RZ ;  /* 0x0000005a8058723c */ /* 0x040ff000000018ff */
        /* <DEDUP_REMOVED lines=10> */
[C---:B------:R-:W-:Y:S01]  /*59b0*/  HMMA.16816.F32 R88, R24.reuse, R22, R88 ;  /* 0x000000161858723c */ /* 0x040fe20000001858 */
[----:B------:R-:W3:Y:S07]  /*59c0*/  LDSM.16.MT88.4 R20, [R208+0x1c800] ;  /* 0x01c80000d014783b */ /* 0x000eee0000004200 */
[C---:B------:R-:W-:Y:S08]  /*59d0*/  HMMA.16816.F32 R76, R24.reuse, R108, R76 ;  /* 0x0000006c184c723c */ /* 0x040ff0000000184c */
[----:B------:R-:W-:Y:S08]  /*59e0*/  HMMA.16816.F32 R80, R24, R110, R80 ;  /* 0x0000006e1850723c */ /* 0x000ff00000001850 */
[C---:B------:R-:W-:Y:S08]  /*59f0*/  HMMA.16816.F32 R108, R128.reuse, R112, RZ ;  /* 0x00000070806c723c */ /* 0x040ff000000018ff */
[----:B------:R-:W-:Y:S08]  /*5a00*/  HMMA.16816.F32 R112, R128, R114, RZ ;  /* 0x000000728070723c */ /* 0x000ff000000018ff */
[C---:B------:R-:W-:Y:S08]  /*5a10*/  HMMA.16816.F32 R68, R24.reuse, R116, R68 ;  /* 0x000000741844723c */ /* 0x040ff00000001844 */
[----:B------:R-:W-:Y:S08]  /*5a20*/  HMMA.16816.F32 R72, R24, R118, R72 ;  /* 0x000000761848723c */ /* 0x000ff00000001848 */
[----:B------:R-:W-:Y:S08]  /*5a30*/  HMMA.16816.F32 R116, R128, R120, RZ ;  /* 0x000000788074723c */ /* 0x000ff000000018ff */
[C---:B------:R-:W-:Y:S08]  /*5a40*/  HMMA.16816.F32 R36, R24.reuse, R28, R36 ;  /* 0x0000001c1824723c */ /* 0x040ff00000001824 */
[C---:B------:R-:W-:Y:S01]  /*5a50*/  HMMA.16816.F32 R40, R24.reuse, R30, R40 ;  /* 0x0000001e1828723c */ /* 0x040fe20000001828 */
[----:B------:R-:W4:Y:S07]  /*5a60*/  LDSM.16.MT88.4 R28, [R210+0x1c800] ;  /* 0x01c80000d21c783b */ /* 0x000f2e0000004200 */
[C---:B--2---:R-:W-:Y:S08]  /*5a70*/  HMMA.16816.F32 R108, R24.reuse, R4, R108 ;  /* 0x00000004186c723c */ /* 0x044ff0000000186c */
[----:B------:R-:W-:Y:S01]  /*5a80*/  HMMA.16816.F32 R112, R24, R6, R112 ;  /* 0x000000061870723c */ /* 0x000fe20000001870 */
[----:B------:R-:W2:Y:S07]  /*5a90*/  LDSM.16.MT88.4 R4, [R212+0x1e800] ;  /* 0x01e80000d404783b */ /* 0x000eae0000004200 */
[C---:B------:R-:W-:Y:S08]  /*5aa0*/  HMMA.16816.F32 R100, R128.reuse, R104, RZ ;  /* 0x000000688064723c */ /* 0x040ff000000018ff */
[----:B------:R-:W-:Y:S08]  /*5ab0*/  HMMA.16816.F32 R104, R128, R106, RZ ;  /* 0x0000006a8068723c */ /* 0x000ff000000018ff */
[----:B---3--:R-:W-:Y:S07]  /*5ac0*/  HMMA.16816.F32 R116, R24, R20, R116 ;  /* 0x000000141874723c */ /* 0x008fee0000001874 */
[----:B------:R-:W-:Y:S01]  /*5ad0*/  LOP3.LUT R20, R153, UR4, RZ, 0x3c, !PT ;  /* 0x0000000499147c12 */ /* 0x000fe2000f8e3cff */
[----:B------:R-:W-:Y:S04]  /*5ae0*/  HMMA.16816.F32 R120, R128, R122, RZ ;  /* 0x0000007a8078723c */ /* 0x000fe800000018ff */
[----:B------:R-:W-:-:S04]  /*5af0*/  IMAD.WIDE.U32 R20, R20, -0x326172a9, RZ ;  /* 0xcd9e8d5714147825 */ /* 0x000fc800078e00ff */
[----:B------:R-:W-:Y:S01]  /*5b00*/  HMMA.16816.F32 R152, R128, R148, RZ ;  /* 0x000000948098723c */ /* 0x000fe200000018ff */
[----:B------:R-:W-:Y:S02]  /*5b10*/  LOP3.LUT R222, R21, UR16, R222, 0x96, !PT ;  /* 0x0000001015de7c12 */ /* 0x000fe4000f8e96de */
[----:B------:R-:W-:-:S03]  /*5b20*/  LOP3.LUT R20, R207, UR15, R20, 0x96, !PT ;  /* 0x0000000fcf147c12 */ /* 0x000fc6000f8e9614 */
[----:B------:R-:W-:Y:S02]  /*5b30*/  IMAD.WIDE.U32 R222, R222, -0x2daee0ad, RZ ;  /* 0xd2511f53dede7825 */ /* 0x000fe400078e00ff */
[----:B----4-:R-:W-:Y:S02]  /*5b40*/  HMMA.16816.F32 R104, R24, R30, R104 ;  /* 0x0000001e1868723c */ /* 0x010fe40000001868 */
[----:B------:R-:W-:Y:S01]  /*5b50*/  IMAD.WIDE.U32 R20, R20, -0x2daee0ad, RZ ;  /* 0xd2511f5314147825 */ /* 0x000fe200078e00ff */
[----:B------:R-:W-:-:S03]  /*5b60*/  LOP3.LUT R220, R223, UR14, R220, 0x96, !PT ;  /* 0x0000000edfdc7c12 */ /* 0x000fc6000f8e96dc */
[----:B------:R-:W-:Y:S01]  /*5b70*/  FFMA.FTZ R223, R134, c[0x0][0x23c], -R231 ;  /* 0x00008f0086df7a23 */ /* 0x000fe200000108e7 */
[----:B------:R-:W-:Y:S01]  /*5b80*/  LOP3.LUT R30, R21, UR12, R222, 0x96, !PT ;  /* 0x0000000c151e7c12 */ /* 0x000fe2000f8e96de */
[----:B------:R-:W-:Y:S01]  /*5b90*/  HMMA.16816.F32 R148, R128, R150, RZ ;  /* 0x000000968094723c */ /* 0x000fe200000018ff */
[----:B------:R-:W-:-:S03]  /*5ba0*/  IMAD.WIDE.U32 R220, R220, -0x326172a9, RZ ;  /* 0xcd9e8d57dcdc7825 */ /* 0x000fc600078e00ff */
[----:B------:R-:W3:Y:S01]  /*5bb0*/  MUFU.EX2 R223, R223 ;  /* 0x000000df00df7308 */ /* 0x000ee20000000800 */
[----:B------:R-:W-:-:S03]  /*5bc0*/  IMAD.WIDE.U32 R30, R30, -0x326172a9, RZ ;  /* 0xcd9e8d571e1e7825 */ /* 0x000fc600078e00ff */
[----:B--2---:R-:W-:Y:S01]  /*5bd0*/  HMMA.16816.F32 R152, R24, R4, R152 ;  /* 0x000000041898723c */ /* 0x004fe20000001898 */
[----:B------:R-:W-:Y:S01]  /*5be0*/  FFMA.FTZ R222, R132, c[0x0][0x23c], -R231 ;  /* 0x00008f0084de7a23 */ /* 0x000fe200000108e7 */
[----:B------:R-:W-:-:S05]  /*5bf0*/  LOP3.LUT R244, R31, UR11, R220, 0x96, !PT ;  /* 0x0000000b1ff47c12 */ /* 0x000fca000f8e96dc */
[C-C-:B------:R-:W-:Y:S01]  /*5c00*/  LOP3.LUT R4, R221.reuse, UR13, R206.reuse, 0x96, !PT ;  /* 0x0000000ddd047c12 */ /* 0x140fe2000f8e96ce */
[C---:B------:R-:W-:Y:S01]  /*5c10*/  HMMA.16816.F32 R120, R24.reuse, R22, R120 ;  /* 0x000000161878723c */ /* 0x040fe20000001878 */
[----:B------:R-:W-:Y:S01]  /*5c20*/  LOP3.LUT R206, R221, UR13, R206, 0x96, !PT ;  /* 0x0000000dddce7c12 */ /* 0x000fe2000f8e96ce */
[----:B------:R-:W-:Y:S01]  /*5c30*/  IMAD.WIDE.U32 R244, R244, -0x2daee0ad, RZ ;  /* 0xd2511f53f4f47825 */ /* 0x000fe200078e00ff */
[----:B------:R-:W-:Y:S03]  /*5c40*/  MUFU.EX2 R222, R222 ;  /* 0x000000de00de7308 */ /* 0x000fe60000000800 */
[----:B------:R-:W-:Y:S01]  /*5c50*/  IMAD.WIDE.U32 R4, R4, -0x2daee0ad, RZ ;  /* 0xd2511f5304047825 */ /* 0x000fe200078e00ff */
[----:B------:R-:W-:Y:S01]  /*5c60*/  LOP3.LUT R22, R31, UR11, R220, 0x96, !PT ;  /* 0x0000000b1f167c12 */ /* 0x000fe2000f8e96dc */
[----:B------:R-:W-:Y:S01]  /*5c70*/  HMMA.16816.F32 R148, R24, R6, R148 ;  /* 0x000000061894723c */ /* 0x000fe20000001894 */
[----:B------:R-:W-:Y:S01]  /*5c80*/  LOP3.LUT R31, R202, 0xffff, RZ, 0xc0, !PT ;  /* 0x0000ffffca1f7812 */ /* 0x000fe200078ec0ff */
[----:B------:R-:W-:Y:S01]  /*5c90*/  FFMA.FTZ R221, R126, c[0x0][0x23c], -R231 ;  /* 0x00008f007edd7a23 */ /* 0x000fe200000108e7 */
[----:B------:R-:W-:Y:S01]  /*5ca0*/  LOP3.LUT R20, R5, UR10, R20, 0x96, !PT ;  /* 0x0000000a05147c12 */ /* 0x000fe2000f8e9614 */
[----:B------:R-:W-:Y:S01]  /*5cb0*/  IMAD.WIDE.U32 R22, R22, -0x2daee0ad, RZ ;  /* 0xd2511f5316167825 */ /* 0x000fe200078e00ff */
[----:B------:R-:W-:-:S03]  /*5cc0*/  SHF.R.U32.HI R31, RZ, 0x8, R31 ;  /* 0x00000008ff1f7819 */ /* 0x000fc6000001161f */
[----:B------:R-:W-:Y:S01]  /*5cd0*/  IMAD R7, R206, -0x2daee0ad, RZ ;  /* 0xd2511f53ce077824 */ /* 0x000fe200078e02ff */
[----:B------:R-:W-:Y:S01]  /*5ce0*/  LOP3.LUT R5, R23, UR8, R4, 0x96, !PT ;  /* 0x0000000817057c12 */ /* 0x000fe2000f8e9604 */
[----:B------:R-:W-:Y:S01]  /*5cf0*/  IMAD.WIDE.U32 R206, R20, -0x326172a9, RZ ;  /* 0xcd9e8d5714ce7825 */ /* 0x000fe200078e00ff */
[----:B------:R-:W-:Y:S01]  /*5d00*/  LOP3.LUT R4, R203, UR34, R204, 0x96, !PT ;  /* 0x00000022cb047c12 */ /* 0x000fe2000f8e96cc */
[----:B------:R-:W-:Y:S01]  /*5d10*/  HMMA.16816.F32 R100, R24, R28, R100 ;  /* 0x0000001c1864723c */ /* 0x000fe20000001864 */
[----:B------:R-:W-:Y:S01]  /*5d20*/  LOP3.LUT R23, R202, 0xff, RZ, 0xc0, !PT ;  /* 0x000000ffca177812 */ /* 0x000fe200078ec0ff */
[----:B------:R-:W-:Y:S01]  /*5d30*/  IMAD.WIDE.U32 R204, R5, -0x326172a9, RZ ;  /* 0xcd9e8d5705cc7825 */ /* 0x000fe200078e00ff */
[----:B------:R-:W-:Y:S01]  /*5d40*/  SHF.R.U32.HI R203, RZ, 0x18, R202 ;  /* 0x00000018ffcb7819 */ /* 0x000fe200000116ca */
[----:B------:R-:W2:Y:S01]  /*5d50*/  MUFU.EX2 R221, R221 ;  /* 0x000000dd00dd7308 */ /* 0x000ea20000000800 */
[----:B------:R-:W-:Y:S01]  /*5d60*/  ISETP.GE.U32.AND P1, PT, R252, R23, PT ;  /* 0x00000017fc00720c */ /* 0x000fe20003f26070 */
[----:B------:R-:W-:Y:S01]  /*5d70*/  FFMA.FTZ R220, R124, c[0x0][0x23c], -R231 ;  /* 0x00008f007cdc7a23 */ /* 0x000fe200000108e7 */
[----:B------:R-:W-:-:S02]  /*5d80*/  LOP3.LUT R21, R205, UR34, R206, 0x96, !PT ;  /* 0x00000022cd157c12 */ /* 0x000fc4000f8e96ce */
[----:B------:R-:W-:Y:S02]  /*5d90*/  LOP3.LUT R199, R204, 0xff, RZ, 0xc0, !PT ;  /* 0x000000ffccc77812 */ /* 0x000fe400078ec0ff */
[C---:B------:R-:W-:Y:S01]  /*5da0*/  LOP3.LUT R23, R21.reuse, 0xffff, RZ, 0xc0, !PT ;  /* 0x0000ffff15177812 */ /* 0x040fe200078ec0ff */
[----:B------:R-:W-:Y:S01]  /*5db0*/  MUFU.EX2 R220, R220 ;  /* 0x000000dc00dc7308 */ /* 0x000fe20000000800 */
[----:B------:R-:W-:Y:S02]  /*5dc0*/  ISETP.GE.U32.AND P3, PT, R252, R199, PT ;  /* 0x000000c7fc00720c */ /* 0x000fe40003f66070 */
[----:B------:R-:W-:Y:S02]  /*5dd0*/  LOP3.LUT R199, R21, 0xff, RZ, 0xc0, !PT ;  /* 0x000000ff15c77812 */ /* 0x000fe400078ec0ff */
[----:B------:R-:W-:Y:S01]  /*5de0*/  LOP3.LUT R28, R245, UR8, R7, 0x96, !PT ;  /* 0x00000008f51c7c12 */ /* 0x000fe2000f8e9607 */
[----:B------:R-:W-:Y:S01]  /*5df0*/  @!P1 HADD2 R127, -R174.H0_H0, -RZ.H0_H0 ;  /* 0xa00000ffae7f9230 */ /* 0x000fe20000000900 */
[----:B------:R-:W-:-:S02]  /*5e00*/  SHF.R.U32.HI R23, RZ, 0x8, R23 ;  /* 0x00000008ff177819 */ /* 0x000fc40000011617 */
[----:B------:R-:W-:Y:S02]  /*5e10*/  ISETP.GE.U32.AND P5, PT, R252, R199, PT ;  /* 0x000000c7fc00720c */ /* 0x000fe40003fa6070 */
[----:B------:R-:W-:Y:S02]  /*5e20*/  LOP3.LUT R6, R204, 0xffff, RZ, 0xc0, !PT ;  /* 0x0000ffffcc067812 */ /* 0x000fe400078ec0ff */
[--C-:B------:R-:W-:Y:S02]  /*5e30*/  SHF.R.U32.HI R7, RZ, 0x10, R204.reuse ;  /* 0x00000010ff077819 */ /* 0x100fe400000116cc */
[----:B------:R-:W-:Y:S01]  /*5e40*/  SHF.R.U32.HI R5, RZ, 0x18, R204 ;  /* 0x00000018ff057819 */ /* 0x000fe200000116cc */
[----:B------:R-:W-:Y:S01]  /*5e50*/  IMAD.WIDE.U32 R204, R28, -0x326172a9, RZ ;  /* 0xcd9e8d571ccc7825 */ /* 0x000fe200078e00ff */
[----:B------:R-:W-:Y:S02]  /*5e60*/  LOP3.LUT R23, R23, 0xffff, RZ, 0xc0, !PT ;  /* 0x0000ffff17177812 */ /* 0x000fe400078ec0ff */
[----:B------:R-:W-:-:S02]  /*5e70*/  ISETP.GE.U32.AND P4, PT, R252, R203, PT ;  /* 0x000000cbfc00720c */ /* 0x000fc40003f86070 */
[----:B------:R-:W-:Y:S02]  /*5e80*/  ISETP.GE.U32.AND P6, PT, R252, R23, PT ;  /* 0x00000017fc00720c */ /* 0x000fe40003fc6070 */
[C---:B------:R-:W-:Y:S02]  /*5e90*/  LOP3.LUT R243, R204.reuse, 0xffff, RZ, 0xc0, !PT ;  /* 0x0000ffffccf37812 */ /* 0x040fe400078ec0ff */
[----:B------:R-:W-:Y:S02]  /*5ea0*/  LOP3.LUT R242, R204, 0xff, RZ, 0xc0, !PT ;  /* 0x000000ffccf27812 */ /* 0x000fe400078ec0ff */
[--C-:B------:R-:W-:Y:S02]  /*5eb0*/  SHF.R.U32.HI R241, RZ, 0x10, R204.reuse ;  /* 0x00000010fff17819 */ /* 0x100fe400000116cc */
[----:B------:R-:W-:Y:S02]  /*5ec0*/  SHF.R.U32.HI R236, RZ, 0x18, R204 ;  /* 0x00000018ffec7819 */ /* 0x000fe400000116cc */
[C---:B-1----:R-:W-:Y:S01]  /*5ed0*/  F2FP.PACK_AB R204, R229.reuse, R230 ;  /* 0x000000e6e5cc723e */ /* 0x042fe200000000ff */
[----:B------:R-:W-:Y:S01]  /*5ee0*/  @!P4 HADD2 R124, -R164.H0_H0, -RZ.H0_H0 ;  /* 0xa00000ffa47cc230 */ /* 0x000fe20000000900 */
[----:B------:R-:W-:Y:S01]  /*5ef0*/  SHF.R.U32.HI R23, RZ, 0x18, R21 ;  /* 0x00000018ff177819 */ /* 0x000fe20000011615 */
[----:B------:R-:W-:Y:S01]  /*5f00*/  FADD.FTZ R230, R230, R179 ;  /* 0x000000b3e6e67221 */ /* 0x000fe20000010000 */
[C---:B------:R-:W-:Y:S01]  /*5f10*/  PRMT R203, R204.reuse, 0x7632, R203 ;  /* 0x00007632cccb7816 */ /* 0x040fe200000000cb */
[----:B------:R-:W-:Y:S01]  /*5f20*/  @!P5 HADD2 R198, -R204.H0_H0, -RZ.H0_H0 ;  /* 0xa00000ffccc6d230 */ /* 0x000fe20000000900 */
[----:B------:R-:W-:Y:S01]  /*5f30*/  SHF.R.U32.HI R21, RZ, 0x10, R21 ;  /* 0x00000010ff157819 */ /* 0x000fe20000011615 */
[----:B------:R-:W-:Y:S01]  /*5f40*/  FADD.FTZ R229, R229, R230 ;  /* 0x000000e6e5e57221 */ /* 0x000fe20000010000 */
[----:B------:R-:W-:Y:S01]  /*5f50*/  PRMT R20, R204, 0x5410, R203 ;  /* 0x00005410cc147816 */ /* 0x000fe200000000cb */
[----:B------:R-:W-:Y:S01]  /*5f60*/  @!P6 HADD2 R197, -R203.H0_H0, -RZ.H0_H0 ;  /* 0xa00000ffcbc5e230 */ /* 0x000fe20000000900 */
[----:B------:R-:W-:-:S02]  /*5f70*/  @!P5 PRMT R204, R198, 0x5410, RZ ;  /* 0x00005410c6ccd816 */ /* 0x000fc400000000ff */
[C---:B------:R-:W-:Y:S02]  /*5f80*/  ISETP.GE.U32.AND P5, PT, R252.reuse, R23, PT ;  /* 0x00000017fc00720c */ /* 0x040fe40003fa6070 */
[----:B------:R-:W-:Y:S02]  /*5f90*/  LOP3.LUT R21, R21, 0xff, RZ, 0xc0, !PT ;  /* 0x000000ff15157812 */ /* 0x000fe400078ec0ff */
[----:B------:R-:W-:Y:S02]  /*5fa0*/  LOP3.LUT R29, R205, UR34, R206, 0x96, !PT ;  /* 0x00000022cd1d7c12 */ /* 0x000fe4000f8e96ce */
[----:B------:R-:W-:Y:S02]  /*5fb0*/  @!P6 PRMT R203, R197, 0x5410, RZ ;  /* 0x00005410c5cbe816 */ /* 0x000fe400000000ff */
[----:B---3--:R-:W-:Y:S02]  /*5fc0*/  F2FP.PACK_AB R206, R223, R224 ;  /* 0x000000e0dfce723e */ /* 0x008fe400000000ff */
[----:B------:R-:W-:-:S02]  /*5fd0*/  ISETP.GE.U32.AND P6, PT, R252, R21, PT ;  /* 0x00000015fc00720c */ /* 0x000fc40003fc6070 */
[C---:B------:R-:W-:Y:S02]  /*5fe0*/  PRMT R205, R206.reuse, 0x7632, R205 ;  /* 0x00007632cecd7816 */ /* 0x040fe400000000cd */
[----:B------:R-:W-:Y:S02]  /*5ff0*/  LOP3.LUT R7, R7, 0xff, RZ, 0xc0, !PT ;  /* 0x000000ff07077812 */ /* 0x000fe400078ec0ff */
[----:B------:R-:W-:Y:S01]  /*6000*/  LOP3.LUT R246, R207, UR9, R30, 0x96, !PT ;  /* 0x00000009cff67c12 */ /* 0x000fe2000f8e961e */
[----:B------:R-:W-:Y:S01]  /*6010*/  @!P5 HADD2 R196, -R205.H0_H0, -RZ.H0_H0 ;  /* 0xa00000ffcdc4d230 */ /* 0x000fe20000000900 */
[----:B------:R-:W-:Y:S02]  /*6020*/  SHF.R.U32.HI R6, RZ, 0x8, R6 ;  /* 0x00000008ff067819 */ /* 0x000fe40000011606 */
[----:B------:R-:W-:Y:S01]  /*6030*/  PRMT R21, R206, 0x5410, R205 ;  /* 0x00005410ce157816 */ /* 0x000fe200000000cd */
[----:B------:R-:W-:Y:S01]  /*6040*/  IMAD.WIDE.U32 R246, R246, -0x2daee0ad, RZ ;  /* 0xd2511f53f6f67825 */ /* 0x000fe200078e00ff */
[----:B------:R-:W-:Y:S01]  /*6050*/  @!P5 PRMT R205, R196, 0x5410, RZ ;  /* 0x00005410c4cdd816 */ /* 0x000fe200000000ff */
[----:B------:R-:W-:Y:S01]  /*6060*/  @!P6 HADD2 R195, -R206.H0_H0, -RZ.H0_H0 ;  /* 0xa00000ffcec3e230 */ /* 0x000fe20000000900 */
[----:B------:R-:W-:-:S02]  /*6070*/  ISETP.GE.U32.AND P5, PT, R252, R7, PT ;  /* 0x00000007fc00720c */ /* 0x000fc40003fa6070 */
[----:B------:R-:W-:Y:S02]  /*6080*/  LOP3.LUT R7, R6, 0xffff, RZ, 0xc0, !PT ;  /* 0x0000ffff06077812 */ /* 0x000fe400078ec0ff */
[----:B------:R-:W-:Y:S02]  /*6090*/  @!P6 PRMT R206, R195, 0x5410, RZ ;  /* 0x00005410c3cee816 */ /* 0x000fe400000000ff */
[C---:B------:R-:W-:Y:S02]  /*60a0*/  ISETP.GE.U32.AND P6, PT, R252.reuse, R7, PT ;  /* 0x00000007fc00720c */ /* 0x040fe40003fc6070 */
[----:B------:R-:W-:Y:S02]  /*60b0*/  ISETP.GE.U32.AND P2, PT, R252, R5, PT ;  /* 0x00000005fc00720c */ /* 0x000fe40003f46070 */
[----:B------:R-:W-:Y:S02]  /*60c0*/  LOP3.LUT R5, R239, UR5, R200, 0x96, !PT ;  /* 0x00000005ef057c12 */ /* 0x000fe4000f8e96c8 */
[----:B------:R-:W-:-:S02]  /*60d0*/  LOP3.LUT R6, R247, UR5, R22, 0x96, !PT ;  /* 0x00000005f7067c12 */ /* 0x000fc4000f8e9616 */
[----:B------:R-:W-:Y:S01]  /*60e0*/  F2FP.PACK_AB R200, R227, R228 ;  /* 0x000000e4e3c8723e */ /* 0x000fe200000000ff */
[----:B------:R-:W-:Y:S01]  /*60f0*/  FADD.FTZ R228, R228, R229 ;  /* 0x000000e5e4e47221 */ /* 0x000fe20000010000 */
[----:B------:R-:W-:Y:S02]  /*6100*/  SHF.R.U32.HI R7, RZ, 0x10, R6 ;  /* 0x00000010ff077819 */ /* 0x000fe40000011606 */
[C---:B------:R-:W-:Y:S01]  /*6110*/  PRMT R199, R200.reuse, 0x7632, R199 ;  /* 0x00007632c8c77816 */ /* 0x040fe200000000c7 */
[----:B------:R-:W-:Y:S01]  /*6120*/  @!P3 HADD2 R147, -R200.H0_H0, -RZ.H0_H0 ;  /* 0xa00000ffc893b230 */ /* 0x000fe20000000900 */
[----:B------:R-:W-:Y:S01]  /*6130*/  LOP3.LUT R7, R7, 0xff, RZ, 0xc0, !PT ;  /* 0x000000ff07077812 */ /* 0x000fe200078ec0ff */
[----:B------:R-:W-:Y:S01]  /*6140*/  FADD.FTZ R227, R227, R228 ;  /* 0x000000e4e3e37221 */ /* 0x000fe20000010000 */
[----:B------:R-:W-:Y:S01]  /*6150*/  PRMT R22, R200, 0x5410, R199 ;  /* 0x00005410c8167816 */ /* 0x000fe200000000c7 */
[----:B------:R-:W-:Y:S01]  /*6160*/  @!P6 HADD2 R146, -R199.H0_H0, -RZ.H0_H0 ;  /* 0xa00000ffc792e230 */ /* 0x000fe20000000900 */
[----:B------:R-:W-:-:S02]  /*6170*/  @!P3 PRMT R200, R147, 0x5410, RZ ;  /* 0x0000541093c8b816 */ /* 0x000fc400000000ff */
[----:B--2---:R-:W-:Y:S02]  /*6180*/  F2FP.PACK_AB R202, R221, R222 ;  /* 0x000000deddca723e */ /* 0x004fe400000000ff */
[----:B------:R-:W-:Y:S02]  /*6190*/  ISETP.GE.U32.AND P3, PT, R252, R7, PT ;  /* 0x00000007fc00720c */ /* 0x000fe40003f66070 */
[----:B------:R-:W-:Y:S01]  /*61a0*/  LOP3.LUT R7, R6, 0xff, RZ, 0xc0, !PT ;  /* 0x000000ff06077812 */ /* 0x000fe200078ec0ff */
[----:B------:R-:W-:Y:S01]  /*61b0*/  @!P5 HADD2 R144, -R202.H0_H0, -RZ.H0_H0 ;  /* 0xa00000ffca90d230 */ /* 0x000fe20000000900 */
[----:B------:R-:W-:Y:S02]  /*61c0*/  PRMT R201, R202, 0x7632, R201 ;  /* 0x00007632cac97816 */ /* 0x000fe400000000c9 */
[----:B------:R-:W-:Y:S02]  /*61d0*/  @!P6 PRMT R199, R146, 0x5410, RZ ;  /* 0x0000541092c7e816 */ /* 0x000fe400000000ff */
[----:B------:R-:W-:Y:S01]  /*61e0*/  ISETP.GE.U32.AND P6, PT, R252, R7, PT ;  /* 0x00000007fc00720c */ /* 0x000fe20003fc6070 */
[----:B------:R-:W-:Y:S01]  /*61f0*/  @!P2 HADD2 R145, -R201.H0_H0, -RZ.H0_H0 ;  /* 0xa00000ffc991a230 */ /* 0x000fe20000000900 */
[----:B------:R-:W-:-:S02]  /*6200*/  SHF.R.U32.HI R7, RZ, 0x18, R6 ;  /* 0x00000018ff077819 */ /* 0x000fc40000011606 */
[----:B------:R-:W-:Y:S02]  /*6210*/  LOP3.LUT R6, R6, 0xffff, RZ, 0xc0, !PT ;  /* 0x0000ffff06067812 */ /* 0x000fe400078ec0ff */
[----:B------:R-:W-:Y:S02]  /*6220*/  PRMT R23, R202, 0x5410, R201 ;  /* 0x00005410ca177816 */ /* 0x000fe400000000c9 */
[----:B------:R-:W-:Y:S02]  /*6230*/  SHF.R.U32.HI R6, RZ, 0x8, R6 ;  /* 0x00000008ff067819 */ /* 0x000fe40000011606 */
[----:B------:R-:W-:Y:S02]  /*6240*/  @!P2 PRMT R201, R145, 0x5410, RZ ;  /* 0x0000541091c9a816 */ /* 0x000fe400000000ff */
[----:B------:R-:W-:Y:S02]  /*6250*/  ISETP.GE.U32.AND P2, PT, R252, R7, PT ;  /* 0x00000007fc00720c */ /* 0x000fe40003f46070 */
[----:B------:R-:W-:-:S02]  /*6260*/  LOP3.LUT R7, R6, 0xffff, RZ, 0xc0, !PT ;  /* 0x0000ffff06077812 */ /* 0x000fc400078ec0ff */
[----:B------:R-:W-:Y:S01]  /*6270*/  LOP3.LUT R233, R207, UR9, R30, 0x96, !PT ;  /* 0x00000009cfe97c12 */ /* 0x000fe2000f8e961e */
[----:B------:R-:W-:Y:S01]  /*6280*/  FFMA.FTZ R207, R34, c[0x0][0x23c], -R231 ;  /* 0x00008f0022cf7a23 */ /* 0x000fe200000108e7 */
[----:B------:R-:W-:Y:S02]  /*6290*/  @!P5 PRMT R202, R144, 0x5410, RZ ;  /* 0x0000541090cad816 */ /* 0x000fe400000000ff */
[----:B------:R-:W-:Y:S02]  /*62a0*/  ISETP.GE.U32.AND P5, PT, R252, R7, PT ;  /* 0x00000007fc00720c */ /* 0x000fe40003fa6070 */
[----:B------:R-:W-:Y:S01]  /*62b0*/  F2FP.PACK_AB R196, R225, R226 ;  /* 0x000000e2e1c4723e */ /* 0x000fe200000000ff */
[----:B------:R-:W1:Y:S01]  /*62c0*/  MUFU.EX2 R207, R207 ;  /* 0x000000cf00cf7308 */ /* 0x000e620000000800 */
[----:B------:R-:W-:Y:S01]  /*62d0*/  LOP3.LUT R7, R5, 0xff, RZ, 0xc0, !PT ;  /* 0x000000ff05077812 */ /* 0x000fe200078ec0ff */
[----:B------:R-:W-:Y:S01]  /*62e0*/  FADD.FTZ R226, R226, R227 ;  /* 0x000000e3e2e27221 */ /* 0x000fe20000010000 */
[C---:B------:R-:W-:Y:S01]  /*62f0*/  PRMT R195, R196.reuse, 0x7632, R195 ;  /* 0x00007632c4c37816 */ /* 0x040fe200000000c3 */
[----:B------:R-:W-:Y:S01]  /*6300*/  @!P6 HADD2 R143, -R196.H0_H0, -RZ.H0_H0 ;  /* 0xa00000ffc48fe230 */ /* 0x000fe20000000900 */
[----:B------:R-:W-:Y:S01]  /*6310*/  LOP3.LUT R31, R31, 0xffff, RZ, 0xc0, !PT ;  /* 0x0000ffff1f1f7812 */ /* 0x000fe200078ec0ff */
[----:B------:R-:W-:Y:S01]  /*6320*/  FADD.FTZ R225, R225, R226 ;  /* 0x000000e2e1e17221 */ /* 0x000fe20000010000 */
[----:B------:R-:W-:-:S02]  /*6330*/  PRMT R28, R196, 0x5410, R195 ;  /* 0x00005410c41c7816 */ /* 0x000fc400000000c3 */
[----:B------:R-:W-:Y:S01]  /*6340*/  @!P6 PRMT R196, R143, 0x5410, RZ ;  /* 0x000054108fc4e816 */ /* 0x000fe200000000ff */
[----:B------:R-:W-:Y:S01]  /*6350*/  @!P5 HADD2 R142, -R195.H0_H0, -RZ.H0_H0 ;  /* 0xa00000ffc38ed230 */ /* 0x000fe20000000900 */
[----:B------:R-:W-:Y:S02]  /*6360*/  ISETP.GE.U32.AND P6, PT, R252, R7, PT ;  /* 0x00000007fc00720c */ /* 0x000fe40003fc6070 */
[--C-:B------:R-:W-:Y:S02]  /*6370*/  SHF.R.U32.HI R7, RZ, 0x18, R5.reuse ;  /* 0x00000018ff077819 */ /* 0x100fe40000011605 */
[----:B------:R-:W-:Y:S02]  /*6380*/  @!P5 PRMT R195, R142, 0x5410, RZ ;  /* 0x000054108ec3d816 */ /* 0x000fe400000000ff */
[----:B------:R-:W-:Y:S02]  /*6390*/  ISETP.GE.U32.AND P5, PT, R252, R7, PT ;  /* 0x00000007fc00720c */ /* 0x000fe40003fa6070 */
[----:B------:R-:W-:-:S02]  /*63a0*/  SHF.R.U32.HI R7, RZ, 0x10, R5 ;  /* 0x00000010ff077819 */ /* 0x000fc40000011605 */
[----:B------:R-:W-:Y:S02]  /*63b0*/  LOP3.LUT R5, R5, 0xffff, RZ, 0xc0, !PT ;  /* 0x0000ffff05057812 */ /* 0x000fe400078ec0ff */
[----:B-1----:R-:W-:Y:S01]  /*63c0*/  F2FP.PACK_AB R198, R207, R220 ;  /* 0x000000dccfc6723e */ /* 0x002fe200000000ff */
[----:B------:R-:W-:Y:S01]  /*63d0*/  @!P6 HADD2 R140, -R170.H0_H0, -RZ.H0_H0 ;  /* 0xa00000ffaa8ce230 */ /* 0x000fe20000000900 */
[----:B------:R-:W-:Y:S02]  /*63e0*/  SHF.R.U32.HI R5, RZ, 0x8, R5 ;  /* 0x00000008ff057819 */ /* 0x000fe40000011605 */
[C---:B------:R-:W-:Y:S01]  /*63f0*/  PRMT R197, R198.reuse, 0x7632, R197 ;  /* 0x00007632c6c57816 */ /* 0x040fe200000000c5 */
[----:B------:R-:W-:Y:S01]  /*6400*/  @!P3 HADD2 R139, -R198.H0_H0, -RZ.H0_H0 ;  /* 0xa00000ffc68bb230 */ /* 0x000fe20000000900 */
[----:B------:R-:W-:Y:S01]  /*6410*/  LOP3.LUT R5, R5, 0xffff, RZ, 0xc0, !PT ;  /* 0x0000ffff05057812 */ /* 0x000fe200078ec0ff */
[----:B------:R-:W-:Y:S01]  /*6420*/  @!P5 HADD2 R136, -R172.H0_H0, -RZ.H0_H0 ;  /* 0xa00000ffac88d230 */ /* 0x000fe20000000900 */
[----:B------:R-:W-:Y:S01]  /*6430*/  PRMT R30, R198, 0x5410, R197 ;  /* 0x00005410c61e7816 */ /* 0x000fe200000000c5 */
[----:B------:R-:W-:Y:S01]  /*6440*/  @!P2 HADD2 R141, -R197.H0_H0, -RZ.H0_H0 ;  /* 0xa00000ffc58da230 */ /* 0x000fe20000000900 */
[----:B------:R-:W-:-:S02]  /*6450*/  @!P3 PRMT R198, R139, 0x5410, RZ ;  /* 0x000054108bc6b816 */ /* 0x000fc400000000ff */
[C---:B------:R-:W-:Y:S02]  /*6460*/  ISETP.GE.U32.AND P3, PT, R252.reuse, R5, PT ;  /* 0x00000005fc00720c */ /* 0x040fe40003f66070 */
[----:B------:R-:W-:Y:S02]  /*6470*/  SHF.R.U32.HI R5, RZ, 0x10, R4 ;  /* 0x00000010ff057819 */ /* 0x000fe40000011604 */
[----:B------:R-:W-:Y:S02]  /*6480*/  LOP3.LUT R7, R7, 0xff, RZ, 0xc0, !PT ;  /* 0x000000ff07077812 */ /* 0x000fe400078ec0ff */
[----:B------:R-:W-:Y:S02]  /*6490*/  LOP3.LUT R5, R5, 0xff, RZ, 0xc0, !PT ;  /* 0x000000ff05057812 */ /* 0x000fe400078ec0ff */
[----:B------:R-:W-:Y:S02]  /*64a0*/  @!P2 PRMT R197, R141, 0x5410, RZ ;  /* 0x000054108dc5a816 */ /* 0x000fe400000000ff */
[----:B------:R-:W-:-:S02]  /*64b0*/  ISETP.GE.U32.AND P2, PT, R252, R7, PT ;  /* 0x00000007fc00720c */ /* 0x000fc40003f46070 */
[----:B------:R-:W-:Y:S01]  /*64c0*/  @!P6 PRMT R170, R140, 0x5410, RZ ;  /* 0x000054108caae816 */ /* 0x000fe200000000ff */
[----:B------:R-:W-:Y:S01]  /*64d0*/  @!P3 HADD2 R138, -R171.H0_H0, -RZ.H0_H0 ;  /* 0xa00000ffab8ab230 */ /* 0x000fe20000000900 */
[----:B------:R-:W-:Y:S01]  /*64e0*/  ISETP.GE.U32.AND P6, PT, R252, R5, PT ;  /* 0x00000005fc00720c */ /* 0x000fe20003fc6070 */
[----:B------:R-:W1:Y:S01]  /*64f0*/  LDSM.16.MT88.4 R140, [R210+0x1e000] ;  /* 0x01e00000d28c783b */ /* 0x000e620000004200 */
[----:B------:R-:W-:Y:S02]  /*6500*/  LOP3.LUT R5, R4, 0xffff, RZ, 0xc0, !PT ;  /* 0x0000ffff04057812 */ /* 0x000fe400078ec0ff */
[----:B------:R-:W-:Y:S02]  /*6510*/  @!P3 PRMT R171, R138, 0x5410, RZ ;  /* 0x000054108aabb816 */ /* 0x000fe400000000ff */
[----:B------:R-:W-:Y:S02]  /*6520*/  SHF.R.U32.HI R5, RZ, 0x8, R5 ;  /* 0x00000008ff057819 */ /* 0x000fe40000011605 */
[----:B------:R-:W-:Y:S01]  /*6530*/  @!P5 PRMT R172, R136, 0x5410, RZ ;  /* 0x0000541088acd816 */ /* 0x000fe200000000ff */
[----:B------:R-:W-:Y:S01]  /*6540*/  @!P2 HADD2 R137, -R173.H0_H0, -RZ.H0_H0 ;  /* 0xa00000ffad89a230 */ /* 0x000fe20000000900 */
[----:B------:R-:W-:-:S02]  /*6550*/  LOP3.LUT R5, R5, 0xffff, RZ, 0xc0, !PT ;  /* 0x0000ffff05057812 */ /* 0x000fc400078ec0ff */
[----:B------:R-:W-:Y:S01]  /*6560*/  LOP3.LUT R245, R238, 0xffff, RZ, 0xc0, !PT ;  /* 0x0000ffffeef57812 */ /* 0x000fe200078ec0ff */
[----:B------:R-:W-:Y:S01]  /*6570*/  @!P6 HADD2 R133, -R177.H0_H0, -RZ.H0_H0 ;  /* 0xa00000ffb185e230 */ /* 0x000fe20000000900 */
[----:B------:R-:W-:Y:S02]  /*6580*/  ISETP.GE.U32.AND P3, PT, R252, R5, PT ;  /* 0x00000005fc00720c */ /* 0x000fe40003f66070 */
[----:B------:R-:W-:Y:S02]  /*6590*/  LOP3.LUT R5, R4, 0xff, RZ, 0xc0, !PT ;  /* 0x000000ff04057812 */ /* 0x000fe400078ec0ff */
[----:B------:R-:W-:Y:S02]  /*65a0*/  @!P2 PRMT R173, R137, 0x5410, RZ ;  /* 0x0000541089ada816 */ /* 0x000fe400000000ff */
[----:B------:R-:W-:Y:S02]  /*65b0*/  ISETP.GE.U32.AND P2, PT, R252, R5, PT ;  /* 0x00000005fc00720c */ /* 0x000fe40003f46070 */
[----:B------:R-:W-:-:S02]  /*65c0*/  SHF.R.U32.HI R5, RZ, 0x18, R4 ;  /* 0x00000018ff057819 */ /* 0x000fc40000011604 */
[----:B------:R-:W-:Y:S02]  /*65d0*/  @!P6 PRMT R177, R133, 0x5410, RZ ;  /* 0x0000541085b1e816 */ /* 0x000fe400000000ff */
[----:B------:R-:W-:Y:S01]  /*65e0*/  ISETP.GE.U32.AND P5, PT, R252, R5, PT ;  /* 0x00000005fc00720c */ /* 0x000fe20003fa6070 */
[----:B------:R-:W-:Y:S01]  /*65f0*/  @!P3 HADD2 R134, -R181.H0_H0, -RZ.H0_H0 ;  /* 0xa00000ffb586b230 */ /* 0x000fe20000000900 */
[----:B------:R-:W2:Y:S01]  /*6600*/  LDSM.16.MT88.4 R4, [R210+0x1e800] ;  /* 0x01e80000d204783b */ /* 0x000ea20000004200 */
[----:B------:R-:W-:Y:S02]  /*6610*/  SHF.R.U32.HI R239, RZ, 0x18, R238 ;  /* 0x00000018ffef7819 */ /* 0x000fe400000116ee */
[----:B------:R-:W-:Y:S02]  /*6620*/  SHF.R.U32.HI R243, RZ, 0x8, R243 ;  /* 0x00000008fff37819 */ /* 0x000fe400000116f3 */
[----:B------:R-:W-:Y:S01]  /*6630*/  @!P2 HADD2 R135, -R182.H0_H0, -RZ.H0_H0 ;  /* 0xa00000ffb687a230 */ /* 0x000fe20000000900 */
[----:B------:R-:W-:-:S02]  /*6640*/  @!P3 PRMT R181, R134, 0x5410, RZ ;  /* 0x0000541086b5b816 */ /* 0x000fc400000000ff */
[----:B------:R-:W-:Y:S02]  /*6650*/  ISETP.GE.U32.AND P6, PT, R252, R239, PT ;  /* 0x000000effc00720c */ /* 0x000fe40003fc6070 */
[----:B------:R-:W-:Y:S01]  /*6660*/  @!P2 PRMT R182, R135, 0x5410, RZ ;  /* 0x0000541087b6a816 */ /* 0x000fe200000000ff */
[----:B------:R-:W-:Y:S01]  /*6670*/  @!P5 HADD2 R132, -R176.H0_H0, -RZ.H0_H0 ;  /* 0xa00000ffb084d230 */ /* 0x000fe20000000900 */
[----:B------:R-:W-:Y:S01]  /*6680*/  LOP3.LUT R239, R246, 0xffff, RZ, 0xc0, !PT ;  /* 0x0000fffff6ef7812 */ /* 0x000fe200078ec0ff */
[C---:B-1----:R-:W-:Y:S01]  /*6690*/  HMMA.16816.F32 R144, R128.reuse, R140, RZ ;  /* 0x0000008c8090723c */ /* 0x042fe200000018ff */
[----:B------:R-:W-:Y:S02]  /*66a0*/  SHF.R.U32.HI R247, RZ, 0x18, R246 ;  /* 0x00000018fff77819 */ /* 0x000fe400000116f6 */
[----:B------:R-:W-:Y:S02]  /*66b0*/  @!P5 PRMT R176, R132, 0x5410, RZ ;  /* 0x0000541084b0d816 */ /* 0x000fe400000000ff */
[----:B------:R-:W-:Y:S01]  /*66c0*/  ISETP.GE.U32.AND P5, PT, R252, R31, PT ;  /* 0x0000001ffc00720c */ /* 0x000fe20003fa6070 */
[----:B------:R-:W1:Y:S01]  /*66d0*/  LDSM.16.MT88.4 R132, [R209+0x1e000] ;  /* 0x01e00000d184783b */ /* 0x000e620000004200 */
[----:B------:R-:W-:Y:S01]  /*66e0*/  LOP3.LUT R241, R241, 0xff, RZ, 0xc0, !PT ;  /* 0x000000fff1f17812 */ /* 0x000fe200078ec0ff */
[----:B------:R-:W-:Y:S01]  /*66f0*/  HMMA.16816.F32 R140, R128, R142, RZ ;  /* 0x0000008e808c723c */ /* 0x000fe200000018ff */
[----:B------:R-:W-:Y:S01]  /*6700*/  LOP3.LUT R139, R238, 0xff, RZ, 0xc0, !PT ;  /* 0x000000ffee8b7812 */ /* 0x000fe200078ec0ff */
[----:B------:R-:W-:Y:S01]  /*6710*/  @!P6 HADD2 R34, -R168.H0_H0, -RZ.H0_H0 ;  /* 0xa00000ffa822e230 */ /* 0x000fe20000000900 */
[----:B------:R-:W-:-:S02]  /*6720*/  SHF.R.U32.HI R137, RZ, 0x10, R238 ;  /* 0x00000010ff897819 */ /* 0x000fc400000116ee */
[----:B------:R-:W-:Y:S02]  /*6730*/  PRMT R238, R242, 0x5410, R243 ;  /* 0x00005410f2ee7816 */ /* 0x000fe400000000f3 */
[----:B------:R-:W-:Y:S02]  /*6740*/  PRMT R236, R241, 0x5410, R236 ;  /* 0x00005410f1ec7816 */ /* 0x000fe400000000ec */
[----:B------:R-:W-:Y:S01]  /*6750*/  LOP3.LUT R137, R137, 0xff, RZ, 0xc0, !PT ;  /* 0x000000ff89897812 */ /* 0x000fe200078ec0ff */
[----:B------:R-:W-:Y:S01]  /*6760*/  @!P5 HADD2 R126, -R175.H0_H0, -RZ.H0_H0 ;  /* 0xa00000ffaf7ed230 */ /* 0x000fe20000000900 */
[----:B------:R-:W-:Y:S01]  /*6770*/  @!P1 PRMT R174, R127, 0x5410, RZ ;  /* 0x000054107fae9816 */ /* 0x000fe200000000ff */
[----:B------:R-:W-:Y:S01]  /*6780*/  HSET2.LE.AND R236, R236, R235, PT ;  /* 0x000000ebecec7233 */ /* 0x000fe20003803000 */
[----:B------:R-:W-:Y:S02]  /*6790*/  ISETP.GE.U32.AND P3, PT, R252, R139, PT ;  /* 0x0000008bfc00720c */ /* 0x000fe40003f66070 */
[----:B------:R-:W-:-:S02]  /*67a0*/  @!P5 PRMT R175, R126, 0x5410, RZ ;  /* 0x000054107eafd816 */ /* 0x000fc400000000ff */
[----:B------:R-:W-:Y:S01]  /*67b0*/  ISETP.GE.U32.AND P1, PT, R252, R137, PT ;  /* 0x00000089fc00720c */ /* 0x000fe20003f26070 */
[C---:B--2---:R-:W-:Y:S01]  /*67c0*/  HMMA.16816.F32 R144, R24.reuse, R4, R144 ;  /* 0x000000041890723c */ /* 0x044fe20000001890 */
[----:B------:R-:W-:Y:S02]  /*67d0*/  @!P4 PRMT R164, R124, 0x5410, RZ ;  /* 0x000054107ca4c816 */ /* 0x000fe400000000ff */
[----:B------:R-:W-:Y:S02]  /*67e0*/  LOP3.LUT R23, R236, R23, RZ, 0xc0, !PT ;  /* 0x00000017ec177212 */ /* 0x000fe400078ec0ff */
[----:B------:R-:W-:Y:S02]  /*67f0*/  SHF.R.U32.HI R239, RZ, 0x8, R239 ;  /* 0x00000008ffef7819 */ /* 0x000fe400000116ef */
[----:B------:R-:W-:Y:S01]  /*6800*/  LOP3.LUT R5, R240, 0xff, RZ, 0xc0, !PT ;  /* 0x000000fff0057812 */ /* 0x000fe200078ec0ff */
[----:B------:R-:W-:Y:S01]  /*6810*/  HMMA.16816.F32 R140, R24, R6, R140 ;  /* 0x00000006188c723c */ /* 0x000fe2000000188c */
[----:B------:R-:W-:Y:S01]  /*6820*/  LOP3.LUT R4, R29, 0xffff, RZ, 0xc0, !PT ;  /* 0x0000ffff1d047812 */ /* 0x000fe200078ec0ff */
[----:B------:R-:W-:Y:S01]  /*6830*/  @!P3 HADD2 R35, -R166.H0_H0, -RZ.H0_H0 ;  /* 0xa00000ffa623b230 */ /* 0x000fe20000000900 */
[----:B------:R-:W-:-:S02]  /*6840*/  ISETP.GE.U32.AND P2, PT, R252, R5, PT ;  /* 0x00000005fc00720c */ /* 0x000fc40003f46070 */
[----:B------:R-:W-:Y:S02]  /*6850*/  LOP3.LUT R5, R246, 0xff, RZ, 0xc0, !PT ;  /* 0x000000fff6057812 */ /* 0x000fe400078ec0ff */
[----:B------:R-:W-:Y:S01]  /*6860*/  IMAD.WIDE.U32 R6, R233, -0x2daee0ad, RZ ;  /* 0xd2511f53e9067825 */ /* 0x000fe200078e00ff */
[----:B------:R-:W-:Y:S02]  /*6870*/  SHF.R.U32.HI R240, RZ, 0x10, R246 ;  /* 0x00000010fff07819 */ /* 0x000fe400000116f6 */
[----:B------:R-:W-:Y:S01]  /*6880*/  ISETP.GE.U32.AND P5, PT, R252, R5, PT ;  /* 0x00000005fc00720c */ /* 0x000fe20003fa6070 */
[C---:B-1----:R-:W-:Y:S01]  /*6890*/  HMMA.16816.F32 R136, R128.reuse, R132, RZ ;  /* 0x000000848088723c */ /* 0x042fe200000018ff */
[----:B------:R-:W-:Y:S02]  /*68a0*/  SHF.R.U32.HI R5, RZ, 0x10, R29 ;  /* 0x00000010ff057819 */ /* 0x000fe4000001161d */
[----:B------:R-:W-:Y:S02]  /*68b0*/  LOP3.LUT R31, R7, UR5, R244, 0x96, !PT ;  /* 0x00000005071f7c12 */ /* 0x000fe4000f8e96f4 */
[----:B------:R-:W-:Y:S01]  /*68c0*/  LOP3.LUT R233, R6, 0xffff, RZ, 0xc0, !PT ;  /* 0x0000ffff06e97812 */ /* 0x000fe200078ec0ff */
[----:B------:R-:W-:Y:S01]  /*68d0*/  @!P2 HADD2 R125, -R165.H0_H0, -RZ.H0_H0 ;  /* 0xa00000ffa57da230 */ /* 0x000fe20000000900 */
[----:B------:R-:W-:Y:S01]  /*68e0*/  SHF.R.U32.HI R7, RZ, 0x8, R4 ;  /* 0x00000008ff077819 */ /* 0x000fe20000011604 */
[----:B------:R-:W-:Y:S01]  /*68f0*/  HMMA.16816.F32 R132, R128, R134, RZ ;  /* 0x000000868084723c */ /* 0x000fe200000018ff */
[----:B------:R-:W-:-:S02]  /*6900*/  LOP3.LUT R5, R5, 0xff, RZ, 0xc0, !PT ;  /* 0x000000ff05057812 */ /* 0x000fc400078ec0ff */
[----:B------:R-:W-:Y:S02]  /*6910*/  LOP3.LUT R246, R29, 0xff, RZ, 0xc0, !PT ;  /* 0x000000ff1df67812 */ /* 0x000fe400078ec0ff */
[----:B------:R-:W-:Y:S02]  /*6920*/  SHF.R.U32.HI R244, RZ, 0x18, R29 ;  /* 0x00000018fff47819 */ /* 0x000fe4000001161d */
[----:B------:R-:W-:Y:S02]  /*6930*/  LOP3.LUT R243, R6, 0xff, RZ, 0xc0, !PT ;  /* 0x000000ff06f37812 */ /* 0x000fe400078ec0ff */
[--C-:B------:R-:W-:Y:S02]  /*6940*/  SHF.R.U32.HI R242, RZ, 0x10, R6.reuse ;  /* 0x00000010fff27819 */ /* 0x100fe40000011606 */
[----:B------:R-:W-:Y:S02]  /*6950*/  SHF.R.U32.HI R241, RZ, 0x18, R6 ;  /* 0x00000018fff17819 */ /* 0x000fe40000011606 */
[----:B------:R-:W-:-:S02]  /*6960*/  PRMT R246, R246, 0x5410, R7 ;  /* 0x00005410f6f67816 */ /* 0x000fc40000000007 */
[----:B------:R-:W-:Y:S02]  /*6970*/  PRMT R244, R5, 0x5410, R244 ;  /* 0x0000541005f47816 */ /* 0x000fe400000000f4 */
[----:B------:R-:W1:Y:S01]  /*6980*/  LDSM.16.MT88.4 R4, [R209+0x1e800] ;  /* 0x01e80000d104783b */ /* 0x000e620000004200 */
[----:B------:R-:W-:Y:S02]  /*6990*/  SHF.R.U32.HI R29, RZ, 0x18, R31 ;  /* 0x00000018ff1d7819 */ /* 0x000fe4000001161f */
[----:B------:R-:W-:Y:S01]  /*69a0*/  LOP3.LUT R242, R242, 0xff, RZ, 0xc0, !PT ;  /* 0x000000fff2f27812 */ /* 0x000fe200078ec0ff */
[--C-:B------:R-:W-:Y:S01]  /*69b0*/  HSET2.LE.AND R244, R244, R235.reuse, PT ;  /* 0x000000ebf4f47233 */ /* 0x100fe20003803000 */
[----:B------:R-:W-:Y:S01]  /*69c0*/  SHF.R.U32.HI R248, RZ, 0x8, R233 ;  /* 0x00000008fff87819 */ /* 0x000fe200000116e9 */
[----:B------:R-:W-:Y:S01]  /*69d0*/  FFMA.FTZ R233, R32, c[0x0][0x23c], -R231 ;  /* 0x00008f0020e97a23 */ /* 0x000fe200000108e7 */
[----:B------:R-:W-:Y:S01]  /*69e0*/  PRMT R250, R242, 0x5410, R241 ;  /* 0x00005410f2fa7816 */ /* 0x000fe200000000f1 */
[----:B------:R-:W-:Y:S01]  /*69f0*/  FFMA.FTZ R241, R16, c[0x0][0x23c], -R231 ;  /* 0x00008f0010f17a23 */ /* 0x000fe200000108e7 */
[----:B------:R-:W-:Y:S01]  /*6a00*/  PRMT R248, R243, 0x5410, R248 ;  /* 0x00005410f3f87816 */ /* 0x000fe200000000f8 */
[--C-:B------:R-:W-:Y:S01]  /*6a10*/  FFMA.FTZ R231, R17, c[0x0][0x23c], -R232.reuse ;  /* 0x00008f0011e77a23 */ /* 0x100fe200000108e8 */
[----:B------:R-:W-:Y:S01]  /*6a20*/  @!P2 PRMT R165, R125, 0x5410, RZ ;  /* 0x000054107da5a816 */ /* 0x000fe200000000ff */
[----:B------:R-:W-:Y:S01]  /*6a30*/  FFMA.FTZ R243, R33, c[0x0][0x23c], -R232 ;  /* 0x00008f0021f37a23 */ /* 0x000fe200000108e8 */
[----:B------:R-:W-:Y:S01]  /*6a40*/  MUFU.EX2 R233, R233 ;  /* 0x000000e900e97308 */ /* 0x000fe20000000800 */
[----:B------:R-:W-:Y:S01]  /*6a50*/  FADD.FTZ R242, R237, R234 ;  /* 0x000000eaedf27221 */ /* 0x000fe20000010000 */
[----:B------:R-:W-:Y:S01]  /*6a60*/  HSET2.LE.AND R237, R246, R235, PT ;  /* 0x000000ebf6ed7233 */ /* 0x000fe20003803000 */
[----:B------:R-:W-:Y:S01]  /*6a70*/  LOP3.LUT R21, R244, R21, RZ, 0xc0, !PT ;  /* 0x00000015f4157212 */ /* 0x000fe200078ec0ff */
[----:B------:R-:W-:Y:S01]  /*6a80*/  @!P1 HADD2 R16, -R169.H0_H0, -RZ.H0_H0 ;  /* 0xa00000ffa9109230 */ /* 0x000fe20000000900 */
[----:B------:R-:W-:Y:S01]  /*6a90*/  FADD.FTZ R191, R191, R242 ;  /* 0x000000f2bfbf7221 */ /* 0x000fe20000010000 */
[----:B------:R-:W-:-:S02]  /*6aa0*/  ISETP.GE.U32.AND P2, PT, R252, R247, PT ;  /* 0x000000f7fc00720c */ /* 0x000fc40003f46070 */
[----:B------:R-:W-:Y:S01]  /*6ab0*/  MUFU.EX2 R232, R243 ;  /* 0x000000f300e87308 */ /* 0x000fe20000000800 */
[----:B------:R-:W-:Y:S01]  /*6ac0*/  LOP3.LUT R20, R237, R20, RZ, 0xc0, !PT ;  /* 0x00000014ed147212 */ /* 0x000fe200078ec0ff */
[----:B------:R-:W-:Y:S01]  /*6ad0*/  FADD.FTZ R190, R190, R191 ;  /* 0x000000bfbebe7221 */ /* 0x000fe20000010000 */
[----:B------:R-:W-:Y:S02]  /*6ae0*/  @!P1 PRMT R169, R16, 0x5410, RZ ;  /* 0x0000541010a99816 */ /* 0x000fe400000000ff */
[----:B------:R-:W-:Y:S01]  /*6af0*/  LOP3.LUT R239, R239, 0xffff, RZ, 0xc0, !PT ;  /* 0x0000ffffefef7812 */ /* 0x000fe200078ec0ff */
[----:B------:R-:W-:Y:S01]  /*6b00*/  FADD.FTZ R187, R187, R190 ;  /* 0x000000bebbbb7221 */ /* 0x000fe20000010000 */
[----:B------:R-:W-:Y:S01]  /*6b10*/  LEA R16, P1, R186, c[0x0][0x1f8], 0x1 ;  /* 0x00007e00ba107a11 */ /* 0x000fe200078208ff */
[----:B------:R-:W2:Y:S01]  /*6b20*/  MUFU.EX2 R231, R231 ;  /* 0x000000e700e77308 */ /* 0x000ea20000000800 */
[----:B------:R-:W-:Y:S01]  /*6b30*/  @!P3 PRMT R166, R35, 0x5410, RZ ;  /* 0x0000541023a6b816 */ /* 0x000fe200000000ff */
[----:B------:R-:W-:Y:S01]  /*6b40*/  FADD.FTZ R184, R184, R187 ;  /* 0x000000bbb8b87221 */ /* 0x000fe20000010000 */
[----:B------:R-:W-:-:S03]  /*6b50*/  @!P6 PRMT R168, R34, 0x5410, RZ ;  /* 0x0000541022a8e816 */ /* 0x000fc600000000ff */
[----:B------:R-:W-:Y:S02]  /*6b60*/  FADD.FTZ R183, R183, R184 ;  /* 0x000000b8b7b77221 */ /* 0x000fe40000010000 */
[----:B------:R-:W3:Y:S02]  /*6b70*/  MUFU.EX2 R234, R241 ;  /* 0x000000f100ea7308 */ /* 0x000ee40000000800 */
[----:B------:R-:W-:Y:S01]  /*6b80*/  FADD.FTZ R183, R178, R183 ;  /* 0x000000b7b2b77221 */ /* 0x000fe20000010000 */
[----:B-1----:R-:W-:Y:S03]  /*6b90*/  HMMA.16816.F32 R136, R24, R4, R136 ;  /* 0x000000041888723c */ /* 0x002fe60000001888 */
[----:B------:R-:W-:Y:S01]  /*6ba0*/  FADD.FTZ R224, R224, R183 ;  /* 0x000000b7e0e07221 */ /* 0x000fe20000010000 */
[----:B--2---:R-:W-:Y:S01]  /*6bb0*/  F2FP.PACK_AB R236, R231, R232 ;  /* 0x000000e8e7ec723e */ /* 0x004fe200000000ff */
[----:B------:R-:W-:-:S02]  /*6bc0*/  FADD.FTZ R232, R232, R225 ;  /* 0x000000e1e8e87221 */ /* 0x000fc40000010000 */
[----:B------:R-:W-:Y:S01]  /*6bd0*/  SHF.R.U32.HI R5, RZ, 0x8, R245 ;  /* 0x00000008ff057819 */ /* 0x000fe200000116f5 */
[----:B------:R-:W-:Y:S01]  /*6be0*/  HMMA.16816.F32 R132, R24, R6, R132 ;  /* 0x000000061884723c */ /* 0x000fe20000001884 */
[----:B------:R-:W-:Y:S01]  /*6bf0*/  LOP3.LUT R4, R31, 0xffff, RZ, 0xc0, !PT ;  /* 0x0000ffff1f047812 */ /* 0x000fe200078ec0ff */
[----:B------:R-:W-:Y:S01]  /*6c00*/  FADD.FTZ R223, R223, R224 ;  /* 0x000000e0dfdf7221 */ /* 0x000fe20000010000 */
[----:B------:R-:W-:Y:S01]  /*6c10*/  LOP3.LUT R5, R5, 0xffff, RZ, 0xc0, !PT ;  /* 0x0000ffff05057812 */ /* 0x000fe200078ec0ff */
[----:B------:R-:W-:Y:S01]  /*6c20*/  @!P5 HADD2 R33, -R236.H0_H0, -RZ.H0_H0 ;  /* 0xa00000ffec21d230 */ /* 0x000fe20000000900 */
[----:B------:R-:W-:Y:S02]  /*6c30*/  FADD.FTZ R224, R231, R232 ;  /* 0x000000e8e7e07221 */ /* 0x000fe40000010000 */
[----:B------:R-:W-:Y:S01]  /*6c40*/  ISETP.GE.U32.AND P4, PT, R252, R5, PT ;  /* 0x00000005fc00720c */ /* 0x000fe20003f86070 */
[----:B------:R-:W-:Y:S01]  /*6c50*/  FADD.FTZ R222, R222, R223 ;  /* 0x000000dfdede7221 */ /* 0x000fe20000010000 */
[----:B------:R-:W-:-:S02]  /*6c60*/  SHF.R.U32.HI R5, RZ, 0x10, R31 ;  /* 0x00000010ff057819 */ /* 0x000fc4000001161f */
[----:B------:R-:W-:Y:S01]  /*6c70*/  LOP3.LUT R6, R31, 0xff, RZ, 0xc0, !PT ;  /* 0x000000ff1f067812 */ /* 0x000fe200078ec0ff */
[----:B------:R-:W-:Y:S01]  /*6c80*/  FADD.FTZ R221, R221, R222 ;  /* 0x000000dedddd7221 */ /* 0x000fe20000010000 */
[----:B------:R-:W-:Y:S02]  /*6c90*/  SHF.R.U32.HI R31, RZ, 0x8, R4 ;  /* 0x00000008ff1f7819 */ /* 0x000fe40000011604 */
[----:B------:R-:W-:Y:S01]  /*6ca0*/  LOP3.LUT R4, R5, 0xff, RZ, 0xc0, !PT ;  /* 0x000000ff05047812 */ /* 0x000fe200078ec0ff */
[----:B------:R-:W-:Y:S01]  /*6cb0*/  FADD.FTZ R220, R220, R221 ;  /* 0x000000dddcdc7221 */ /* 0x000fe20000010000 */
[----:B------:R-:W-:Y:S02]  /*6cc0*/  PRMT R31, R6, 0x5410, R31 ;  /* 0x00005410061f7816 */ /* 0x000fe4000000001f */
[----:B------:R-:W-:Y:S01]  /*6cd0*/  PRMT R29, R4, 0x5410, R29 ;  /* 0x00005410041d7816 */ /* 0x000fe2000000001d */
[----:B------:R-:W-:Y:S01]  /*6ce0*/  @!P4 HADD2 R17, -R167.H0_H0, -RZ.H0_H0 ;  /* 0xa00000ffa711c230 */ /* 0x000fe20000000900 */
[----:B------:R-:W1:Y:S01]  /*6cf0*/  LDSM.16.MT88.4 R4, [R208+0x1e000] ;  /* 0x01e00000d004783b */ /* 0x000e620000004200 */
[--C-:B------:R-:W-:Y:S01]  /*6d00*/  HSET2.LE.AND R31, R31, R235.reuse, PT ;  /* 0x000000eb1f1f7233 */ /* 0x100fe20003803000 */
[----:B------:R-:W-:Y:S01]  /*6d10*/  FADD.FTZ R220, R207, R220 ;  /* 0x000000dccfdc7221 */ /* 0x000fe20000010000 */
[----:B------:R-:W-:Y:S01]  /*6d20*/  HSET2.LE.AND R29, R29, R235, PT ;  /* 0x000000eb1d1d7233 */ /* 0x000fe20003803000 */
[----:B------:R-:W-:-:S02]  /*6d30*/  @!P4 PRMT R167, R17, 0x5410, RZ ;  /* 0x0000541011a7c816 */ /* 0x000fc400000000ff */
[----:B------:R-:W-:Y:S02]  /*6d40*/  ISETP.GE.U32.AND P4, PT, R252, R239, PT ;  /* 0x000000effc00720c */ /* 0x000fe40003f86070 */
[----:B------:R-:W-:-:S05]  /*6d50*/  LEA.HI.X R17, R186, c[0x0][0x1fc], R19, 0x1, P1 ;  /* 0x00007f00ba117a11 */ /* 0x000fca00008f0c13 */
[----:B------:R-:W-:Y:S04]  /*6d60*/  STG.E.U16 [R16.64], R182 ;  /* 0x000000b610007986 */ /* 0x000fe8000c10151a */
[----:B------:R-:W-:Y:S01]  /*6d70*/  STG.E.U16 [R16.64+0x2], R181 ;  /* 0x000002b510007986 */ /* 0x000fe2000c10151a */
[C---:B-1----:R-:W-:Y:S07]  /*6d80*/  HMMA.16816.F32 R124, R128.reuse, R4, RZ ;  /* 0x00000004807c723c */ /* 0x042fee00000018ff */
[----:B------:R-:W-:Y:S01]  /*6d90*/  HSET2.LE.AND R5, R238, R235, PT ;  /* 0x000000ebee057233 */ /* 0x000fe20003803000 */
[----:B---3--:R-:W-:Y:S01]  /*6da0*/  F2FP.PACK_AB R238, R234, R233 ;  /* 0x000000e9eaee723e */ /* 0x008fe200000000ff */
[----:B------:R-:W-:Y:S01]  /*6db0*/  HMMA.16816.F32 R128, R128, R6, RZ ;  /* 0x000000068080723c */ /* 0x000fe200000018ff */
[----:B------:R-:W-:Y:S01]  /*6dc0*/  LOP3.LUT R4, R31, R28, RZ, 0xc0, !PT ;  /* 0x0000001c1f047212 */ /* 0x000fe200078ec0ff */
[----:B------:R-:W-:Y:S01]  /*6dd0*/  FADD.FTZ R233, R233, R220 ;  /* 0x000000dce9e97221 */ /* 0x000fe20000010000 */
[----:B------:R-:W-:-:S02]  /*6de0*/  PRMT R237, R238, 0x7632, R237 ;  /* 0x00007632eeed7816 */ /* 0x000fc400000000ed */
[----:B------:R-:W-:Y:S01]  /*6df0*/  LOP3.LUT R22, R5, R22, RZ, 0xc0, !PT ;  /* 0x0000001605167212 */ /* 0x000fe200078ec0ff */
[----:B------:R-:W-:Y:S01]  /*6e00*/  FADD.FTZ R246, R234, R233 ;  /* 0x000000e9eaf67221 */ /* 0x000fe20000010000 */
[--C-:B------:R-:W-:Y:S01]  /*6e10*/  HSET2.LE.AND R6, R248, R235.reuse, PT ;  /* 0x000000ebf8067233 */ /* 0x100fe20003803000 */
[----:B------:R-:W-:Y:S01]  /*6e20*/  LOP3.LUT R5, R29, R30, RZ, 0xc0, !PT ;  /* 0x0000001e1d057212 */ /* 0x000fe200078ec0ff */
[----:B------:R-:W-:Y:S01]  /*6e30*/  HSET2.LE.AND R7, R250, R235, PT ;  /* 0x000000ebfa077233 */ /* 0x000fe20003803000 */
[----:B------:R-:W-:Y:S01]  /*6e40*/  PRMT R235, R236, 0x7632, R235 ;  /* 0x00007632eceb7816 */ /* 0x000fe200000000eb */
[----:B------:R-:W-:Y:S01]  /*6e50*/  @!P2 HADD2 R3, -R237.H0_H0, -RZ.H0_H0 ;  /* 0xa00000ffed03a230 */ /* 0x000fe20000000900 */
[----:B------:R-:W-:Y:S01]  /*6e60*/  PRMT R28, R238, 0x5410, R237 ;  /* 0x00005410ee1c7816 */ /* 0x000fe200000000ed */
[----:B------:R-:W-:Y:S01]  /*6e70*/  STL [R1+0x68], R246 ;  /* 0x000068f601007387 */ /* 0x000fe20000100800 */
[----:B------:R-:W-:Y:S01]  /*6e80*/  PRMT R29, R236, 0x5410, R235 ;  /* 0x00005410ec1d7816 */ /* 0x000fe200000000eb */
[----:B------:R-:W-:Y:S01]  /*6e90*/  @!P4 HADD2 R32, -R235.H0_H0, -RZ.H0_H0 ;  /* 0xa00000ffeb20c230 */ /* 0x000fe20000000900 */
[----:B------:R-:W-:Y:S01]  /*6ea0*/  LOP3.LUT R7, R7, R28, RZ, 0xc0, !PT ;  /* 0x0000001c07077212 */ /* 0x000fe200078ec0ff */
[----:B------:R-:W-:Y:S01]  /*6eb0*/  STL [R1+0x6c], R224 ;  /* 0x00006ce001007387 */ /* 0x000fe20000100800 */
[----:B------:R-:W-:-:S02]  /*6ec0*/  LOP3.LUT R6, R6, R29, RZ, 0xc0, !PT ;  /* 0x0000001d06067212 */ /* 0x000fc400078ec0ff */
[----:B------:R-:W-:Y:S01]  /*6ed0*/  @!P2 PRMT R237, R3, 0x5410, RZ ;  /* 0x0000541003eda816 */ /* 0x000fe200000000ff */
[----:B------:R-:W1:Y:S01]  /*6ee0*/  LDSM.16.MT88.4 R28, [R208+0x1e800] ;  /* 0x01e80000d01c783b */ /* 0x000e620000004200 */
[----:B------:R-:W-:Y:S02]  /*6ef0*/  @!P5 PRMT R236, R33, 0x5410, RZ ;  /* 0x0000541021ecd816 */ /* 0x000fe400000000ff */
[----:B------:R-:W-:Y:S01]  /*6f00*/  @!P4 PRMT R235, R32, 0x5410, RZ ;  /* 0x0000541020ebc816 */ /* 0x000fe200000000ff */
[C---:B-1----:R-:W-:Y:S08]  /*6f10*/  HMMA.16816.F32 R124, R24.reuse, R28, R124 ;  /* 0x0000001c187c723c */ /* 0x042ff0000000187c */
[----:B------:R-:W-:Y:S01]  /*6f20*/  HMMA.16816.F32 R128, R24, R30, R128 ;  /* 0x0000001e1880723c */ /* 0x000fe20000001880 */
[----:B------:R-:W1:Y:S04]  /*6f30*/  LDSM.16.MT88.4 R24, [R210+0x19000] ;  /* 0x01900000d218783b */ /* 0x000e680000004200 */
[----:B------:R-:W2:Y:S03]  /*6f40*/  LDSM.16.MT88.4 R28, [R212+0x19000] ;  /* 0x01900000d41c783b */ /* 0x000ea60000004200 */
        /* <DEDUP_REMOVED lines=85> */
[C---:B------:R-:W-:Y:S01]  /*74a0*/  HMMA.16816.F32 R148, R4.reuse, R26, R148 ;  /* 0x0000001a0494723c */ /* 0x040fe20000001894 */
[----:B------:R-:W1:Y:S07]  /*74b0*/  LDSM.16.MT88.4 R24, [R209+0x1f800] ;  /* 0x01f80000d118783b */ /* 0x000e6e0000004200 */
[C---:B--2---:R-:W-:Y:S07]  /*74c0*/  HMMA.16816.F32 R144, R4.reuse, R20, R144 ;  /* 0x000000140490723c */ /* 0x044fee0000001890 */
[----:B------:R-:W-:Y:S01]  /*74d0*/  LOP3.LUT R21, R240, 0xff, RZ, 0xc0, !PT ;  /* 0x000000fff0157812 */ /* 0x000fe200078ec0ff */
[----:B------:R-:W-:Y:S03]  /*74e0*/  HMMA.16816.F32 R140, R4, R22, R140 ;  /* 0x00000016048c723c */ /* 0x000fe6000000188c */
[----:B------:R-:W-:-:S02]  /*74f0*/  ISETP.GE.U32.AND P3, PT, R252, R21, PT ;  /* 0x00000015fc00720c */ /* 0x000fc40003f66070 */
[----:B------:R-:W2:Y:S11]  /*7500*/  LDSM.16.MT88.4 R20, [R208+0x1f800] ;  /* 0x01f80000d014783b */ /* 0x000eb60000004200 */
[----:B------:R-:W-:-:S05]  /*7510*/  @!P3 HADD2 R19, -R238.H0_H0, -RZ.H0_H0 ;  /* 0xa00000ffee13b230 */ /* 0x000fca0000000900 */
[----:B------:R-:W-:Y:S01]  /*7520*/  @!P3 PRMT R238, R19, 0x5410, RZ ;  /* 0x0000541013eeb816 */ /* 0x000fe200000000ff */
[C---:B-1----:R-:W-:Y:S07]  /*7530*/  HMMA.16816.F32 R136, R4.reuse, R24, R136 ;  /* 0x000000180488723c */ /* 0x042fee0000001888 */
[----:B------:R-:W-:Y:S01]  /*7540*/  IMAD.MOV.U32 R24, RZ, RZ, c[0x0][0x228] ;  /* 0x00008a00ff187624 */ /* 0x000fe200078e00ff */
[----:B------:R-:W-:Y:S03]  /*7550*/  HMMA.16816.F32 R132, R4, R26, R132 ;  /* 0x0000001a0484723c */ /* 0x000fe60000001884 */
[----:B------:R-:W-:-:S04]  /*7560*/  IMAD.SHL.U32 R3, R24, 0x8, RZ ;  /* 0x0000000818037824 */ /* 0x000fc800078e00ff */
[----:B------:R-:W-:-:S05]  /*7570*/  IMAD.WIDE R24, R3, 0x2, R16 ;  /* 0x0000000203187825 */ /* 0x000fca00078e0210 */
[----:B------:R-:W-:Y:S01]  /*7580*/  STG.E.U16 [R24.64], R177 ;  /* 0x000000b118007986 */ /* 0x000fe2000c10151a */
[C---:B--2---:R-:W-:Y:S03]  /*7590*/  HMMA.16816.F32 R124, R4.reuse, R20, R124 ;  /* 0x00000014047c723c */ /* 0x044fe6000000187c */
[----:B------:R-:W-:Y:S04]  /*75a0*/  STG.E.U16 [R24.64+0x2], R176 ;  /* 0x000002b018007986 */ /* 0x000fe8000c10151a */
[----:B------:R-:W-:Y:S01]  /*75b0*/  STG.E.U16 [R16.64+0x10], R174 ;  /* 0x000010ae10007986 */ /* 0x000fe2000c10151a */
[----:B------:R-:W-:Y:S03]  /*75c0*/  HMMA.16816.F32 R128, R4, R22, R128 ;  /* 0x000000160480723c */ /* 0x000fe60000001880 */
[----:B------:R-:W-:Y:S04]  /*75d0*/  STG.E.U16 [R16.64+0x12], R175 ;  /* 0x000012af10007986 */ /* 0x000fe8000c10151a */
[----:B------:R-:W-:Y:S04]  /*75e0*/  STG.E.U16 [R24.64+0x10], R165 ;  /* 0x000010a518007986 */ /* 0x000fe8000c10151a */
[----:B------:R1:W-:Y:S04]  /*75f0*/  STG.E.U16 [R24.64+0x12], R164 ;  /* 0x000012a418007986 */ /* 0x0003e8000c10151a */
[----:B------:R-:W-:Y:S04]  /*7600*/  STG.E.U16 [R16.64+0x20], R170 ;  /* 0x000020aa10007986 */ /* 0x000fe8000c10151a */
[----:B------:R-:W-:Y:S04]  /*7610*/  STG.E.U16 [R16.64+0x22], R171 ;  /* 0x000022ab10007986 */ /* 0x000fe8000c10151a */
[----:B------:R-:W-:Y:S04]  /*7620*/  STG.E.U16 [R24.64+0x20], R173 ;  /* 0x000020ad18007986 */ /* 0x000fe8000c10151a */
[----:B------:R-:W-:Y:S04]  /*7630*/  STG.E.U16 [R24.64+0x22], R172 ;  /* 0x000022ac18007986 */ /* 0x000fe8000c10151a */
[----:B------:R-:W-:Y:S04]  /*7640*/  STG.E.U16 [R16.64+0x30], R166 ;  /* 0x000030a610007986 */ /* 0x000fe8000c10151a */
[----:B------:R2:W-:Y:S01]  /*7650*/  STG.E.U16 [R16.64+0x32], R167 ;  /* 0x000032a710007986 */ /* 0x0005e2000c10151a */
[----:B-1----:R-:W-:-:S03]  /*7660*/  IADD3 R164, P1, R16, -0x80, RZ ;  /* 0xffffff8010a47810 */ /* 0x002fc60007f3e0ff */
        /* <DEDUP_REMOVED lines=18> */
[----:B------:R1:W-:Y:S01]  /*7790*/  STG.E.U16 [R24.64+0x72], R237 ;  /* 0x000072ed18007986 */ /* 0x0003e2000c10151a */
[----:B------:R-:W-:Y:S05]  /*77a0*/  @!P0 BRA `(.L_x_989) ;  /* 0x0000aec000008947 */ /* 0x000fea0003800000 */
[----:B------:R-:W2:Y:S01]  /*77b0*/  LDL.64 R28, [R1+0x20] ;  /* 0x00002000011c7983 */ /* 0x000ea20000100a00 */
[----:B------:R-:W-:Y:S01]  /*77c0*/  ULDC.64 UR4, c[0x0][0x1a0] ;  /* 0x0000680000047ab9 */ /* 0x000fe20000000a00 */
[----:B------:R-:W-:-:S04]  /*77d0*/  DEPBAR.LE SB0, 0x0 ;  /* 0x000080000000791a */ /* 0x000fc80000000000 */
[----:B------:R-:W3:Y:S04]  /*77e0*/  LDL R245, [R1+0xc] ;  /* 0x00000c0001f57983 */ /* 0x000ee80000100800 */
[----:B------:R-:W4:Y:S01]  /*77f0*/  LDL R247, [R1+0x8] ;  /* 0x0000080001f77983 */ /* 0x000f220000100800 */
[----:B------:R-:W-:Y:S02]  /*7800*/  UMOV UR7, 0x6 ;  /* 0x0000000600077882 */ /* 0x000fe40000000000 */
[----:B------:R-:W-:Y:S01]  /*7810*/  USHF.L.U32 UR35, UR4, 0x6, URZ ;  /* 0x0000000604237899 */ /* 0x000fe2000800063f */
[----:B------:R-:W5:Y:S01]  /*7820*/  LDL R250, [R1] ;  /* 0x0000000001fa7983 */ /* 0x000f620000100800 */
[----:B------:R-:W-:Y:S02]  /*7830*/  UIADD3 UR34, UR6, -0x2, URZ ;  /* 0xfffffffe06227890 */ /* 0x000fe4000fffe03f */
[----:B------:R-:W-:Y:S01]  /*7840*/  USHF.L.U64.HI UR5, UR4, UR7, UR5 ;  /* 0x0000000704057299 */ /* 0x000fe20008010205 */
[----:B------:R-:W-:Y:S01]  /*7850*/  IMAD.MOV.U32 R4, RZ, RZ, R12 ;  /* 0x000000ffff047224 */ /* 0x000fe200078e000c */
[----:B------:R-:W-:Y:S01]  /*7860*/  USHF.R.S32.HI UR4, URZ, 0x1f, UR34 ;  /* 0x0000001f3f047899 */ /* 0x000fe20008011422 */
[----:B------:R-:W-:Y:S01]  /*7870*/  IMAD.U32 R26, RZ, RZ, UR35 ;  /* 0x00000023ff1a7e24 */ /* 0x000fe2000f8e00ff */
[----:B------:R-:W-:Y:S01]  /*7880*/  UIMAD UR5, UR5, UR34, URZ ;  /* 0x00000022050572a4 */ /* 0x000fe2000f8e023f */
[----:B------:R-:W-:Y:S01]  /*7890*/  IMAD.MOV.U32 R5, RZ, RZ, R15 ;  /* 0x000000ffff057224 */ /* 0x000fe200078e000f */
[----:B------:R-:W-:Y:S01]  /*78a0*/  BAR.SYNC.DEFER_BLOCKING 0x0 ;  /* 0x0000000000007b1d */ /* 0x000fe20000010000 */
[----:B------:R-:W-:Y:S01]  /*78b0*/  ISETP.GE.AND P3, PT, R251, c[0x0][0x220], PT ;  /* 0x00008800fb007a0c */ /* 0x000fe20003f66270 */
[----:B------:R-:W-:Y:S01]  /*78c0*/  UIMAD UR4, UR4, UR35, UR5 ;  /* 0x00000023040472a4 */ /* 0x000fe2000f8e0205 */
[----:B------:R-:W-:-:S05]  /*78d0*/  IMAD.WIDE.U32 R26, R26, UR34, R4 ;  /* 0x000000221a1a7c25 */ /* 0x000fca000f8e0004 */
[----:B------:R-:W-:Y:S02]  /*78e0*/  IADD3 R5, R27, UR4, RZ ;  /* 0x000000041b057c10 */ /* 0x000fe4000fffe0ff */
[----:B--2---:R-:W-:Y:S02]  /*78f0*/  ISETP.GE.AND P6, PT, R28, c[0x0][0x220], PT ;  /* 0x000088001c007a0c */ /* 0x004fe40003fc6270 */
[----:B---3--:R-:W-:Y:S02]  /*7900*/  ISETP.GE.AND P5, PT, R245, c[0x0][0x220], PT ;  /* 0x00008800f5007a0c */ /* 0x008fe40003fa6270 */
[----:B----4-:R-:W-:-:S09]  /*7910*/  ISETP.GE.AND P4, PT, R247, c[0x0][0x220], PT ;  /* 0x00008800f7007a0c */ /* 0x010fd20003f86270 */
[----:B-1----:R-:W-:-:S04]  /*7920*/  @!P6 LEA R24, P2, R26, c[0x0][0x170], 0x1 ;  /* 0x00005c001a18ea11 */ /* 0x002fc800078408ff */
[C-C-:B------:R-:W-:Y:S02]  /*7930*/  @!P6 LEA.HI.X R25, R26.reuse, c[0x0][0x174], R5.reuse, 0x1, P2 ;  /* 0x00005d001a19ea11 */ /* 0x140fe400010f0c05 */
[C---:B------:R-:W-:Y:S02]  /*7940*/  @!P5 LEA R22, P1, R26.reuse, c[0x0][0x170], 0x1 ;  /* 0x00005c001a16da11 */ /* 0x040fe400078208ff */
[C---:B------:R-:W-:Y:S02]  /*7950*/  IADD3 R4, P2, R26.reuse, UR20, RZ ;  /* 0x000000141a047c10 */ /* 0x040fe4000ff5e0ff */
[C---:B------:R-:W-:Y:S02]  /*7960*/  @!P4 LEA R20, P0, R26.reuse, c[0x0][0x170], 0x1 ;  /* 0x00005c001a14ca11 */ /* 0x040fe400078008ff */
[C-C-:B------:R-:W-:Y:S02]  /*7970*/  @!P5 LEA.HI.X R23, R26.reuse, c[0x0][0x174], R5.reuse, 0x1, P1 ;  /* 0x00005d001a17da11 */ /* 0x140fe400008f0c05 */
[C---:B------:R-:W-:Y:S01]  /*7980*/  @!P3 LEA R6, P1, R26.reuse, c[0x0][0x170], 0x1 ;  /* 0x00005c001a06ba11 */ /* 0x040fe200078208ff */
[----:B-----5:R-:W-:Y:S01]  /*7990*/  @P6 STS.128 [R250+0x18000], RZ ;  /* 0x018000fffa006388 */ /* 0x020fe20000000c00 */
[----:B------:R-:W-:-:S02]  /*79a0*/  @!P4 LEA.HI.X R21, R26, c[0x0][0x174], R5, 0x1, P0 ;  /* 0x00005d001a15ca11 */ /* 0x000fc400000f0c05 */
[----:B------:R-:W-:Y:S01]  /*79b0*/  IADD3.X R3, R5, UR19, RZ, P2, !PT ;  /* 0x0000001305037c10 */ /* 0x000fe200097fe4ff */
[----:B------:R-:W-:Y:S01]  /*79c0*/  @!PT LDS RZ, [RZ] ;  /* 0x00000000fffff984 */ /* 0x000fe20000000800 */
[----:B------:R-:W-:Y:S01]  /*79d0*/  @!PT LDS RZ, [RZ] ;  /* 0x00000000fffff984 */ /* 0x000fe20000000800 */
[----:B------:R-:W-:Y:S01]  /*79e0*/  @!PT LDS RZ, [RZ] ;  /* 0x00000000fffff984 */ /* 0x000fe20000000800 */
[----:B------:R1:W-:Y:S01]  /*79f0*/  @!P6 LDGSTS.E.BYPASS.LTC128B.128 [R250+0x18000], [R24.64] ;  /* 0x1800000018faefae */ /* 0x0003e2000b901d5a */
[----:B------:R-:W-:Y:S02]  /*7a00*/  @!P6 LEA R28, P0, R4, c[0x0][0x170], 0x1 ;  /* 0x00005c00041cea11 */ /* 0x000fe400078008ff */
[----:B------:R-:W-:Y:S01]  /*7a10*/  @!P3 LEA.HI.X R7, R26, c[0x0][0x174], R5, 0x1, P1 ;  /* 0x00005d001a07ba11 */ /* 0x000fe200008f0c05 */
[----:B------:R-:W-:Y:S01]  /*7a20*/  @P5 STS.128 [R250+0x1a000], RZ ;  /* 0x01a000fffa005388 */ /* 0x000fe20000000c00 */
[C---:B------:R-:W-:Y:S02]  /*7a30*/  @!P5 LEA R32, P2, R4.reuse, c[0x0][0x170], 0x1 ;  /* 0x00005c000420da11 */ /* 0x040fe400078408ff */
        /* <DEDUP_REMOVED lines=41> */
[----:B-1----:R-:W4:Y:S04]  /*7cd0*/  LDSM.16.M88.4 R24, [R218+0x10000] ;  /* 0x01000000da18783b */ /* 0x002f280000000200 */
[----:B------:R-:W1:Y:S04]  /*7ce0*/  LDSM.16.M88.4 R188, [R218+0x10800] ;  /* 0x01080000dabc783b */ /* 0x000e680000000200 */
[----:B------:R-:W1:Y:S04]  /*7cf0*/  LDSM.16.M88.4 R180, [R218+0x11000] ;  /* 0x01100000dab4783b */ /* 0x000e680000000200 */
[----:B------:R-:W1:Y:S04]  /*7d00*/  LDSM.16.M88.4 R164, [R218+0x11800] ;  /* 0x01180000daa4783b */ /* 0x000e680000000200 */
[----:B------:R-:W-:Y:S04]  /*7d10*/  LDSM.16.M88.4 R200, [R217] ;  /* 0x00000000d9c8783b */ /* 0x000fe80000000200 */
[----:B---3--:R-:W3:Y:S04]  /*7d20*/  LDSM.16.M88.4 R4, [R216] ;  /* 0x00000000d804783b */ /* 0x008ee80000000200 */
[----:B-----5:R-:W5:Y:S04]  /*7d30*/  LDSM.16.M88.4 R32, [R216+0x800] ;  /* 0x00080000d820783b */ /* 0x020f680000000200 */
[----:B--2---:R-:W2:Y:S04]  /*7d40*/  LDSM.16.M88.4 R20, [R216+0x1000] ;  /* 0x00100000d814783b */ /* 0x004ea80000000200 */
[----:B------:R-:W2:Y:S04]  /*7d50*/  LDSM.16.M88.4 R220, [R216+0x1800] ;  /* 0x00180000d8dc783b */ /* 0x000ea80000000200 */
[----:B------:R-:W-:Y:S01]  /*7d60*/  LDSM.16.M88.4 R196, [R215] ;  /* 0x00000000d7c4783b */ /* 0x000fe20000000200 */
[C---:B----4-:R-:W-:Y:S03]  /*7d70*/  HMMA.16816.F32 R28, R172.reuse, R24, RZ ;  /* 0x00000018ac1c723c */ /* 0x050fe600000018ff */
[----:B------:R-:W4:Y:S04]  /*7d80*/  LDSM.16.M88.4 R168, [R211+0x10000] ;  /* 0x01000000d3a8783b */ /* 0x000f280000000200 */
[----:B------:R-:W-:Y:S01]  /*7d90*/  LDSM.16.M88.4 R204, [R211+0x11800] ;  /* 0x01180000d3cc783b */ /* 0x000fe20000000200 */
[----:B------:R-:W-:Y:S01]  /*7da0*/  HMMA.16816.F32 R24, R172, R26, RZ ;  /* 0x0000001aac18723c */ /* 0x000fe200000018ff */
[----:B------:R-:W-:-:S02]  /*7db0*/  IMAD.U32 R3, RZ, RZ, UR34 ;  /* 0x00000022ff037e24 */ /* 0x000fc4000f8e00ff */
[----:B------:R-:W0:Y:S05]  /*7dc0*/  LDGDEPBAR ;  /* 0x00000000000079af */ /* 0x000e2a0000000000 */
[C---:B-1----:R-:W-:Y:S08]  /*7dd0*/  HMMA.16816.F32 R192, R172.reuse, R188, RZ ;  /* 0x000000bcacc0723c */ /* 0x042ff000000018ff */
        /* <DEDUP_REMOVED lines=8> */
[----:B------:R-:W3:Y:S07]  /*7e60*/  LDSM.16.M88.4 R4, [R211+0x11000] ;  /* 0x01100000d304783b */ /* 0x000eee0000000200 */
[C---:B-----5:R-:W-:Y:S08]  /*7e70*/  HMMA.16816.F32 R192, R200.reuse, R32, R192 ;  /* 0x00000020c8c0723c */ /* 0x060ff000000018c0 */
[C---:B------:R-:W-:Y:S01]  /*7e80*/  HMMA.16816.F32 R188, R200.reuse, R34, R188 ;  /* 0x00000022c8bc723c */ /* 0x040fe200000018bc */
[----:B------:R-:W-:Y:S07]  /*7e90*/  LDSM.16.M88.4 R32, [R214] ;  /* 0x00000000d620783b */ /* 0x000fee0000000200 */
[C---:B--2---:R-:W-:Y:S08]  /*7ea0*/  HMMA.16816.F32 R184, R200.reuse, R20, R184 ;  /* 0x00000014c8b8723c */ /* 0x044ff000000018b8 */
[C---:B------:R-:W-:Y:S01]  /*7eb0*/  HMMA.16816.F32 R180, R200.reuse, R22, R180 ;  /* 0x00000016c8b4723c */ /* 0x040fe200000018b4 */
[----:B------:R-:W2:Y:S07]  /*7ec0*/  LDSM.16.M88.4 R20, [R213] ;  /* 0x00000000d514783b */ /* 0x000eae0000000200 */
[C---:B------:R-:W-:Y:S08]  /*7ed0*/  HMMA.16816.F32 R176, R200.reuse, R220, R176 ;  /* 0x000000dcc8b0723c */ /* 0x040ff000000018b0 */
[----:B------:R-:W-:Y:S01]  /*7ee0*/  HMMA.16816.F32 R172, R200, R222, R172 ;  /* 0x000000dec8ac723c */ /* 0x000fe200000018ac */
[----:B------:R-:W5:Y:S04]  /*7ef0*/  LDSM.16.M88.4 R220, [R213+0x800] ;  /* 0x00080000d5dc783b */ /* 0x000f680000000200 */
[----:B------:R-:W2:Y:S03]  /*7f00*/  LDSM.16.M88.4 R200, [R213+0x1000] ;  /* 0x00100000d5c8783b */ /* 0x000ea60000000200 */
[C---:B----4-:R-:W-:Y:S08]  /*7f10*/  HMMA.16816.F32 R28, R196.reuse, R168, R28 ;  /* 0x000000a8c41c723c */ /* 0x050ff0000000181c */
[C---:B------:R-:W-:Y:S01]  /*7f20*/  HMMA.16816.F32 R24, R196.reuse, R170, R24 ;  /* 0x000000aac418723c */ /* 0x040fe20000001818 */
[----:B------:R-:W-:Y:S07]  /*7f30*/  LDSM.16.M88.4 R168, [R219+0x4000] ;  /* 0x00400000dba8783b */ /* 0x000fee0000000200 */
        /* <DEDUP_REMOVED lines=22> */
[----:B------:R-:W5:Y:S03]  /*80a0*/  LDSM.16.M88.4 R164, [R216+0x2800] ;  /* 0x00280000d8a4783b */ /* 0x000f660000000200 */
[C---:B---3--:R-:W-:Y:S08]  /*80b0*/  HMMA.16816.F32 R28, R168.reuse, R4, R28 ;  /* 0x00000004a81c723c */ /* 0x048ff0000000181c */
[C---:B------:R-:W-:Y:S01]  /*80c0*/  HMMA.16816.F32 R24, R168.reuse, R6, R24 ;  /* 0x00000006a818723c */ /* 0x040fe20000001818 */
[----:B------:R-:W3:Y:S07]  /*80d0*/  LDSM.16.M88.4 R4, [R216+0x3000] ;  /* 0x00300000d804783b */ /* 0x000eee0000000200 */
        /* <DEDUP_REMOVED lines=8> */
[----:B------:R-:W4:Y:S04]  /*8160*/  LDSM.16.M88.4 R168, [R211+0x12800] ;  /* 0x01280000d3a8783b */ /* 0x000f280000000200 */
[----:B------:R-:W2:Y:S03]  /*8170*/  LDSM.16.M88.4 R204, [R211+0x13000] ;  /* 0x01300000d3cc783b */ /* 0x000ea60000000200 */
[C---:B-1----:R-:W-:Y:S08]  /*8180*/  HMMA.16816.F32 R28, R32.reuse, R200, R28 ;  /* 0x000000c8201c723c */ /* 0x042ff0000000181c */
[C---:B------:R-:W-:Y:S01]  /*8190*/  HMMA.16816.F32 R24, R32.reuse, R202, R24 ;  /* 0x000000ca2018723c */ /* 0x040fe20000001818 */
[----:B------:R-:W1:Y:S07]  /*81a0*/  LDSM.16.M88.4 R200, [R211+0x13800] ;  /* 0x01380000d3c8783b */ /* 0x000e6e0000000200 */
[C---:B-----5:R-:W-:Y:S08]  /*81b0*/  HMMA.16816.F32 R192, R32.reuse, R164, R192 ;  /* 0x000000a420c0723c */ /* 0x060ff000000018c0 */
[C---:B------:R-:W-:Y:S01]  /*81c0*/  HMMA.16816.F32 R188, R32.reuse, R166, R188 ;  /* 0x000000a620bc723c */ /* 0x040fe200000018bc */
[----:B------:R-:W-:Y:S07]  /*81d0*/  LDSM.16.M88.4 R164, [R213+0x2000] ;  /* 0x00200000d5a4783b */ /* 0x000fee0000000200 */
[C---:B---3--:R-:W-:Y:S08]  /*81e0*/  HMMA.16816.F32 R184, R32.reuse, R4, R184 ;  /* 0x0000000420b8723c */ /* 0x048ff000000018b8 */
[C---:B------:R-:W-:Y:S01]  /*81f0*/  HMMA.16816.F32 R180, R32.reuse, R6, R180 ;  /* 0x0000000620b4723c */ /* 0x040fe200000018b4 */
[----:B------:R-:W3:Y:S07]  /*8200*/  LDSM.16.M88.4 R4, [R214+0x4000] ;  /* 0x00400000d604783b */ /* 0x000eee0000000200 */
        /* <DEDUP_REMOVED lines=26> */
[C---:B----4-:R-:W-:Y:S08]  /*83b0*/  HMMA.16816.F32 R176, R4.reuse, R168, R176 ;  /* 0x000000a804b0723c */ /* 0x050ff000000018b0 */
[----:B------:R-:W-:Y:S01]  /*83c0*/  HMMA.16816.F32 R172, R4, R170, R172 ;  /* 0x000000aa04ac723c */ /* 0x000fe200000018ac */
[----:B------:R-:W4:Y:S04]  /*83d0*/  LDSM.16.M88.4 R4, [R216+0x5000] ;  /* 0x00500000d804783b */ /* 0x000f280000000200 */
[----:B------:R-:W2:Y:S03]  /*83e0*/  LDSM.16.M88.4 R168, [R216+0x4800] ;  /* 0x00480000d8a8783b */ /* 0x000ea60000000200 */
[C---:B-1----:R-:W-:Y:S08]  /*83f0*/  HMMA.16816.F32 R28, R200.reuse, R220, R28 ;  /* 0x000000dcc81c723c */ /* 0x042ff0000000181c */
[C---:B------:R-:W-:Y:S01]  /*8400*/  HMMA.16816.F32 R24, R200.reuse, R222, R24 ;  /* 0x000000dec818723c */ /* 0x040fe20000001818 */
[----:B------:R-:W-:Y:S07]  /*8410*/  LDSM.16.M88.4 R220, [R216+0x5800] ;  /* 0x00580000d8dc783b */ /* 0x000fee0000000200 */
[C---:B---3--:R-:W-:Y:S08]  /*8420*/  HMMA.16816.F32 R192, R200.reuse, R164, R192 ;  /* 0x000000a4c8c0723c */ /* 0x048ff000000018c0 */
[C---:B------:R-:W-:Y:S01]  /*8430*/  HMMA.16816.F32 R188, R200.reuse, R166, R188 ;  /* 0x000000a6c8bc723c */ /* 0x040fe200000018bc */
[----:B------:R-:W-:Y:S07]  /*8440*/  LDSM.16.M88.4 R164, [R215+0x8000] ;  /* 0x00800000d7a4783b */ /* 0x000fee0000000200 */
[C---:B-----5:R-:W-:Y:S08]  /*8450*/  HMMA.16816.F32 R184, R200.reuse, R32, R184 ;  /* 0x00000020c8b8723c */ /* 0x060ff000000018b8 */
        /* <DEDUP_REMOVED lines=25> */
[C---:B------:R-:W-:Y:S08]  /*85f0*/  HMMA.16816.F32 R184, R164.reuse, R196, R184 ;  /* 0x000000c4a4b8723c */ /* 0x040ff000000018b8 */
[----:B------:R-:W-:Y:S01]  /*8600*/  HMMA.16816.F32 R180, R164, R198, R180 ;  /* 0x000000c6a4b4723c */ /* 0x000fe200000018b4 */
[----:B------:R-:W-:Y:S07]  /*8610*/  LDSM.16.M88.4 R196, [R218+0x16000] ;  /* 0x01600000dac4783b */ /* 0x000fee0000000200 */
[C---:B---3--:R-:W-:Y:S08]  /*8620*/  HMMA.16816.F32 R28, R200.reuse, R4, R28 ;  /* 0x00000004c81c723c */ /* 0x048ff0000000181c */
[----:B------:R-:W-:Y:S01]  /*8630*/  HMMA.16816.F32 R24, R200, R6, R24 ;  /* 0x00000006c818723c */ /* 0x000fe20000001818 */
        /* <DEDUP_REMOVED lines=33> */
[----:B------:R-:W-:Y:S01]  /*8850*/  HMMA.16816.F32 R24, R168, R166, R24 ;  /* 0x000000a6a818723c */ /* 0x000fe20000001818 */
[----:B------:R-:W2:Y:S01]  /*8860*/  LDSM.16.M88.4 R164, [R213+0x6800] ;  /* 0x00680000d5a4783b */ /* 0x000ea20000000200 */
[----:B------:R-:W-:-:S06]  /*8870*/  IMAD R3, R3, 0x40, R249 ;  /* 0x0000004003037824 */ /* 0x000fcc00078e02f9 */
[----:B------:R-:W-:Y:S08]  /*8880*/  HMMA.16816.F32 R184, R220, R200, R184 ;  /* 0x000000c8dcb8723c */ /* 0x000ff000000018b8 */
[----:B-1----:R-:W-:Y:S01]  /*8890*/  HMMA.16816.F32 R28, R20, R4, R28 ;  /* 0x00000004141c723c */ /* 0x002fe2000000181c */
[----:B------:R-:W-:-:S07]  /*88a0*/  IADD3 R200, R3, 0x1, RZ ;  /* 0x0000000103c87810 */ /* 0x000fce0007ffe0ff */
[----:B---3--:R-:W-:Y:S01]  /*88b0*/  HMMA.16816.F32 R192, R168, R32, R192 ;  /* 0x00000020a8c0723c */ /* 0x008fe200000018c0 */
[----:B------:R-:W1:Y:S07]  /*88c0*/  I2F R32, R200 ;  /* 0x000000c800207306 */ /* 0x000e6e0000201400 */
[C---:B------:R-:W-:Y:S08]  /*88d0*/  HMMA.16816.F32 R188, R220.reuse, R206, R188 ;  /* 0x000000cedcbc723c */ /* 0x040ff000000018bc */
[C---:B------:R-:W-:Y:S08]  /*88e0*/  HMMA.16816.F32 R176, R220.reuse, R196, R176 ;  /* 0x000000c4dcb0723c */ /* 0x040ff000000018b0 */
[----:B------:R-:W-:Y:S01]  /*88f0*/  HMMA.16816.F32 R172, R220, R198, R172 ;  /* 0x000000c6dcac723c */ /* 0x000fe200000018ac */
[----:B------:R-:W3:Y:S01]  /*8900*/  LDSM.16.M88.4 R196, [R211+0x17000] ;  /* 0x01700000d3c4783b */ /* 0x000ee20000000200 */
[----:B------:R-:W-:Y:S01]  /*8910*/  IADD3 R33, R3, 0x8, RZ ;  /* 0x0000000803217810 */ /* 0x000fe20007ffe0ff */
[----:B-1----:R-:W-:-:S05]  /*8920*/  FFMA.FTZ R29, R32, UR23, R29 ;  /* 0x00000017201d7c23 */ /* 0x002fca000801001d */
[C---:B------:R-:W-:Y:S01]  /*8930*/  HMMA.16816.F32 R24, R20.reuse, R6, R24 ;  /* 0x000000061418723c */ /* 0x040fe20000001818 */
[-C--:B------:R-:W-:Y:S01]  /*8940*/  ISETP.GE.AND P0, PT, R200, R18.reuse, PT ;  /* 0x00000012c800720c */ /* 0x080fe20003f06270 */
[----:B------:R1:W4:Y:S01]  /*8950*/  I2F R201, R33 ;  /* 0x0000002100c97306 */ /* 0x0003220000201400 */
[----:B------:R-:W-:Y:S01]  /*8960*/  IADD3 R19, R3, 0x9, RZ ;  /* 0x0000000903137810 */ /* 0x000fe20007ffe0ff */
[----:B------:R-:W-:Y:S01]  /*8970*/  FFMA.FTZ R31, R32, UR23, R31 ;  /* 0x00000017201f7c23 */ /* 0x000fe2000801001f */
[----:B------:R-:W-:Y:S01]  /*8980*/  ISETP.GE.AND P1, PT, R33, R18, PT ;  /* 0x000000122100720c */ /* 0x000fe20003f26270 */
[----:B------:R-:W-:Y:S02]  /*8990*/  LDSM.16.M88.4 R4, [R213+0x7000] ;  /* 0x00700000d504783b */ /* 0x000fe40000000200 */
[----:B--2---:R-:W-:Y:S01]  /*89a0*/  HMMA.16816.F32 R192, R20, R164, R192 ;  /* 0x000000a414c0723c */ /* 0x004fe200000018c0 */
[-C--:B------:R-:W-:Y:S02]  /*89b0*/  ISETP.GE.AND P2, PT, R200, R11.reuse, PT ;  /* 0x0000000bc800720c */ /* 0x080fe40003f46270 */
[----:B------:R-:W2:Y:S04]  /*89c0*/  I2F R200, R19 ;  /* 0x0000001300c87306 */ /* 0x000ea80000201400 */
[----:B------:R-:W-:Y:S01]  /*89d0*/  FSEL R164, R29, -INF , !P0 ;  /* 0xff8000001da47808 */ /* 0x000fe20004000000 */
[----:B------:R-:W-:Y:S01]  /*89e0*/  HMMA.16816.F32 R188, R168, R34, R188 ;  /* 0x00000022a8bc723c */ /* 0x000fe200000018bc */
[----:B------:R-:W-:-:S02]  /*89f0*/  ISETP.GE.AND P0, PT, R33, R11, PT ;  /* 0x0000000b2100720c */ /* 0x000fc40003f06270 */
[----:B-1----:R-:W1:Y:S05]  /*8a00*/  LDSM.16.M88.4 R32, [R211+0x17800] ;  /* 0x01780000d320783b */ /* 0x002e6a0000000200 */
[----:B----4-:R-:W-:Y:S01]  /*8a10*/  FFMA.FTZ R24, R201, UR23, R24 ;  /* 0x00000017c9187c23 */ /* 0x010fe20008010018 */
[----:B------:R-:W-:Y:S01]  /*8a20*/  HMMA.16816.F32 R180, R220, R202, R180 ;  /* 0x000000cadcb4723c */ /* 0x000fe200000018b4 */
[----:B------:R-:W-:Y:S01]  /*8a30*/  FSEL R165, R31, -INF , !P2 ;  /* 0xff8000001fa57808 */ /* 0x000fe20005000000 */
[----:B------:R-:W-:Y:S01]  /*8a40*/  FFMA.FTZ R26, R201, UR23, R26 ;  /* 0x00000017c91a7c23 */ /* 0x000fe2000801001a */
[----:B------:R-:W-:Y:S01]  /*8a50*/  ISETP.GE.AND P2, PT, R19, R18, PT ;  /* 0x000000121300720c */ /* 0x000fe20003f46270 */
[----:B--2---:R-:W-:-:S02]  /*8a60*/  FFMA.FTZ R25, R200, UR23, R25 ;  /* 0x00000017c8197c23 */ /* 0x004fc40008010019 */
[----:B------:R-:W-:Y:S02]  /*8a70*/  FFMA.FTZ R27, R200, UR23, R27 ;  /* 0x00000017c81b7c23 */ /* 0x000fe4000801001b */
[----:B---3--:R-:W-:Y:S01]  /*8a80*/  HMMA.16816.F32 R184, R168, R196, R184 ;  /* 0x000000c4a8b8723c */ /* 0x008fe200000018b8 */
[----:B------:R-:W-:-:S06]  /*8a90*/  IADD3 R202, R3, 0x10, RZ ;  /* 0x0000001003ca7810 */ /* 0x000fcc0007ffe0ff */
[----:B------:R-:W-:Y:S02]  /*8aa0*/  FSEL R196, R24, -INF , !P1 ;  /* 0xff80000018c47808 */ /* 0x000fe40004800000 */
[----:B------:R-:W-:Y:S01]  /*8ab0*/  ISETP.GE.AND P1, PT, R19, R11, PT ;  /* 0x0000000b1300720c */ /* 0x000fe20003f26270 */
[----:B------:R-:W-:Y:S01]  /*8ac0*/  HMMA.16816.F32 R188, R20, R166, R188 ;  /* 0x000000a614bc723c */ /* 0x000fe200000018bc */
[----:B------:R-:W-:Y:S01]  /*8ad0*/  FSEL R31, R26, -INF , !P0 ;  /* 0xff8000001a1f7808 */ /* 0x000fe20004000000 */
[----:B------:R-:W2:Y:S05]  /*8ae0*/  I2F R29, R202 ;  /* 0x000000ca001d7306 */ /* 0x000eaa0000201400 */
[----:B------:R-:W-:-:S02]  /*8af0*/  FSEL R167, R25, -INF , !P2 ;  /* 0xff80000019a77808 */ /* 0x000fc40005000000 */
[----:B------:R-:W-:Y:S02]  /*8b00*/  FSEL R166, R27, -INF , !P1 ;  /* 0xff8000001ba67808 */ /* 0x000fe40004800000 */
[----:B------:R-:W3:Y:S01]  /*8b10*/  LDSM.16.M88.4 R24, [R213+0x7800] ;  /* 0x00780000d518783b */ /* 0x000ee20000000200 */
[C---:B------:R-:W-:Y:S01]  /*8b20*/  IADD3 R19, R3.reuse, 0x11, RZ ;  /* 0x0000001103137810 */ /* 0x040fe20007ffe0ff */
[----:B------:R-:W-:Y:S01]  /*8b30*/  HMMA.16816.F32 R180, R168, R198, R180 ;  /* 0x000000c6a8b4723c */ /* 0x000fe200000018b4 */
[----:B------:R-:W-:Y:S01]  /*8b40*/  IADD3 R197, R3, 0x18, RZ ;  /* 0x0000001803c57810 */ /* 0x000fe20007ffe0ff */
[----:B------:R-:W-:Y:S01]  /*8b50*/  UISETP.GE.AND UP0, UPT, UR6, 0x3, UPT ;  /* 0x000000030600788c */ /* 0x000fe2000bf06270 */
[----:B------:R4:W5:Y:S01]  /*8b60*/  I2F R204, R19 ;  /* 0x0000001300cc7306 */ /* 0x0009620000201400 */
[----:B------:R-:W-:Y:S01]  /*8b70*/  ISETP.GE.AND P0, PT, R202, R18, PT ;  /* 0x00000012ca00720c */ /* 0x000fe20003f06270 */
[----:B--2---:R-:W-:-:S03]  /*8b80*/  FFMA.FTZ R192, R29, UR23, R192 ;  /* 0x000000171dc07c23 */ /* 0x004fc600080100c0 */
[----:B-1----:R-:W-:Y:S01]  /*8b90*/  HMMA.16816.F32 R176, R168, R32, R176 ;  /* 0x00000020a8b0723c */ /* 0x002fe200000018b0 */
[----:B------:R-:W-:-:S07]  /*8ba0*/  IADD3 R198, R3, 0x19, RZ ;  /* 0x0000001903c67810 */ /* 0x000fce0007ffe0ff */
[----:B------:R-:W-:Y:S01]  /*8bb0*/  HMMA.16816.F32 R184, R20, R4, R184 ;  /* 0x0000000414b8723c */ /* 0x000fe200000018b8 */
[----:B------:R-:W1:Y:S01]  /*8bc0*/  I2F R203, R197 ;  /* 0x000000c500cb7306 */ /* 0x000e620000201400 */
[----:B------:R-:W-:Y:S01]  /*8bd0*/  FSEL R201, R192, -INF , !P0 ;  /* 0xff800000c0c97808 */ /* 0x000fe20004000000 */
[----:B------:R-:W-:Y:S01]  /*8be0*/  FFMA.FTZ R194, R29, UR23, R194 ;  /* 0x000000171dc27c23 */ /* 0x000fe200080100c2 */
[----:B------:R-:W-:Y:S01]  /*8bf0*/  ISETP.GE.AND P2, PT, R202, R11, PT ;  /* 0x0000000bca00720c */ /* 0x000fe20003f46270 */
[----:B------:R-:W-:-:S04]  /*8c00*/  DEPBAR.LE SB0, 0x0 ;  /* 0x000080000000791a */ /* 0x000fc80000000000 */
[----:B------:R-:W-:Y:S01]  /*8c10*/  IADD3 R4, R3, 0x20, RZ ;  /* 0x0000002003047810 */ /* 0x000fe20007ffe0ff */
[----:B------:R-:W2:Y:S01]  /*8c20*/  I2F R192, R198 ;  /* 0x000000c600c07306 */ /* 0x000ea20000201400 */
[C---:B------:R-:W-:Y:S02]  /*8c30*/  ISETP.GE.AND P1, PT, R19.reuse, R18, PT ;  /* 0x000000121300720c */ /* 0x040fe40003f26270 */
[----:B------:R-:W-:-:S05]  /*8c40*/  ISETP.GE.AND P0, PT, R19, R11, PT ;  /* 0x0000000b1300720c */ /* 0x000fca0003f06270 */
[----:B------:R-:W2:Y:S01]  /*8c50*/  I2F R5, R4 ;  /* 0x0000000400057306 */ /* 0x000ea20000201400 */
[----:B----4-:R-:W-:Y:S01]  /*8c60*/  IADD3 R19, R3, 0x21, RZ ;  /* 0x0000002103137810 */ /* 0x010fe20007ffe0ff */
[----:B-----5:R-:W-:Y:S01]  /*8c70*/  FFMA.FTZ R205, R204, UR23, R193 ;  /* 0x00000017cccd7c23 */ /* 0x020fe200080100c1 */
[----:B------:R-:W-:Y:S01]  /*8c80*/  FSEL R193, R194, -INF , !P2 ;  /* 0xff800000c2c17808 */ /* 0x000fe20005000000 */
[----:B------:R-:W-:-:S04]  /*8c90*/  FFMA.FTZ R195, R204, UR23, R195 ;  /* 0x00000017ccc37c23 */ /* 0x000fc800080100c3 */
[----:B------:R-:W4:Y:S01]  /*8ca0*/  I2F R32, R19 ;  /* 0x0000001300207306 */ /* 0x000f220000201400 */
[----:B------:R-:W-:Y:S01]  /*8cb0*/  FSEL R205, R205, -INF , !P1 ;  /* 0xff800000cdcd7808 */ /* 0x000fe20004800000 */
[----:B-1----:R-:W-:Y:S01]  /*8cc0*/  FFMA.FTZ R29, R203, UR23, R188 ;  /* 0x00000017cb1d7c23 */ /* 0x002fe200080100bc */
[----:B------:R-:W-:Y:S01]  /*8cd0*/  ISETP.GE.AND P2, PT, R197, R18, PT ;  /* 0x00000012c500720c */ /* 0x000fe20003f46270 */
[----:B------:R-:W-:Y:S01]  /*8ce0*/  FFMA.FTZ R190, R203, UR23, R190 ;  /* 0x00000017cbbe7c23 */ /* 0x000fe200080100be */
[----:B------:R-:W-:Y:S01]  /*8cf0*/  ISETP.GE.AND P1, PT, R197, R11, PT ;  /* 0x0000000bc500720c */ /* 0x000fe20003f26270 */
[----:B------:R-:W-:Y:S01]  /*8d00*/  HMMA.16816.F32 R172, R168, R34, R172 ;  /* 0x00000022a8ac723c */ /* 0x000fe200000018ac */
[----:B------:R-:W-:Y:S01]  /*8d10*/  FSEL R199, R195, -INF , !P0 ;  /* 0xff800000c3c77808 */ /* 0x000fe20004000000 */
[----:B--2---:R-:W-:Y:S01]  /*8d20*/  FFMA.FTZ R191, R192, UR23, R191 ;  /* 0x00000017c0bf7c23 */ /* 0x004fe200080100bf */
[----:B------:R-:W-:Y:S01]  /*8d30*/  FSEL R29, R29, -INF , !P2 ;  /* 0xff8000001d1d7808 */ /* 0x000fe20005000000 */
[----:B------:R-:W-:Y:S01]  /*8d40*/  FFMA.FTZ R184, R5, UR23, R184 ;  /* 0x0000001705b87c23 */ /* 0x000fe200080100b8 */
[----:B------:R-:W-:-:S03]  /*8d50*/  FSEL R195, R190, -INF , !P1 ;  /* 0xff800000bec37808 */ /* 0x000fc60004800000 */
[----:B---3--:R-:W-:Y:S01]  /*8d60*/  HMMA.16816.F32 R176, R20, R24, R176 ;  /* 0x0000001814b0723c */ /* 0x008fe200000018b0 */
[----:B------:R-:W-:Y:S01]  /*8d70*/  ISETP.GE.AND P2, PT, R198, R11, PT ;  /* 0x0000000bc600720c */ /* 0x000fe20003f46270 */
[----:B------:R-:W-:Y:S01]  /*8d80*/  FFMA.FTZ R186, R5, UR23, R186 ;  /* 0x0000001705ba7c23 */ /* 0x000fe200080100ba */
[----:B------:R-:W-:Y:S01]  /*8d90*/  ISETP.GE.AND P1, PT, R4, R18, PT ;  /* 0x000000120400720c */ /* 0x000fe20003f26270 */
[----:B------:R-:W-:Y:S01]  /*8da0*/  FFMA.FTZ R189, R192, UR23, R189 ;  /* 0x00000017c0bd7c23 */ /* 0x000fe200080100bd */
[----:B------:R-:W-:-:S03]  /*8db0*/  IADD3 R5, R3, 0x30, RZ ;  /* 0x0000003003057810 */ /* 0x000fc60007ffe0ff */
[----:B------:R-:W-:Y:S01]  /*8dc0*/  HMMA.16816.F32 R180, R20, R6, R180 ;  /* 0x0000000614b4723c */ /* 0x000fe200000018b4 */
[-C--:B------:R-:W-:Y:S02]  /*8dd0*/  ISETP.GE.AND P0, PT, R198, R18.reuse, PT ;  /* 0x00000012c600720c */ /* 0x080fe40003f06270 */
[----:B------:R-:W-:Y:S02]  /*8de0*/  FSEL R171, R191, -INF , !P2 ;  /* 0xff800000bfab7808 */ /* 0x000fe40005000000 */
[----:B------:R-:W-:Y:S02]  /*8df0*/  FSEL R235, R184, -INF , !P1 ;  /* 0xff800000b8eb7808 */ /* 0x000fe40004800000 */
[----:B------:R-:W-:Y:S02]  /*8e00*/  IADD3 R6, R3, 0x28, RZ ;  /* 0x0000002803067810 */ /* 0x000fe40007ffe0ff */
[C---:B------:R-:W-:Y:S01]  /*8e10*/  ISETP.GE.AND P2, PT, R19.reuse, R18, PT ;  /* 0x000000121300720c */ /* 0x040fe20003f46270 */
[----:B------:R-:W-:Y:S01]  /*8e20*/  BAR.SYNC.DEFER_BLOCKING 0x0 ;  /* 0x0000000000007b1d */ /* 0x000fe20000010000 */
[----:B------:R-:W-:Y:S01]  /*8e30*/  ISETP.GE.AND P1, PT, R19, R11, PT ;  /* 0x0000000b1300720c */ /* 0x000fe20003f26270 */
[----:B----4-:R-:W-:Y:S01]  /*8e40*/  FFMA.FTZ R25, R32, UR23, R185 ;  /* 0x0000001720197c23 */ /* 0x010fe200080100b9 */
[----:B------:R-:W-:-:S02]  /*8e50*/  FSEL R197, R189, -INF , !P0 ;  /* 0xff800000bdc57808 */ /* 0x000fc40004000000 */
[----:B------:R-:W-:Y:S01]  /*8e60*/  IADD3 R33, R3, 0x29, RZ ;  /* 0x0000002903217810 */ /* 0x000fe20007ffe0ff */
[----:B------:R-:W1:Y:S01]  /*8e70*/  I2F R19, R5 ;  /* 0x0000000500137306 */ /* 0x000e620000201400 */
[----:B------:R-:W-:Y:S02]  /*8e80*/  ISETP.GE.AND P0, PT, R4, R11, PT ;  /* 0x0000000b0400720c */ /* 0x000fe40003f06270 */
[----:B------:R-:W-:-:S05]  /*8e90*/  FSEL R25, R25, -INF , !P2 ;  /* 0xff80000019197808 */ /* 0x000fca0005000000 */
[----:B------:R2:W3:Y:S01]  /*8ea0*/  I2F R7, R6 ;  /* 0x0000000600077306 */ /* 0x0004e20000201400 */
[----:B------:R-:W-:Y:S02]  /*8eb0*/  FSEL R229, R186, -INF , !P0 ;  /* 0xff800000bae57808 */ /* 0x000fe40004000000 */
[C---:B------:R-:W-:Y:S02]  /*8ec0*/  ISETP.GE.AND P0, PT, R6.reuse, R18, PT ;  /* 0x000000120600720c */ /* 0x040fe40003f06270 */
[----:B------:R-:W-:-:S03]  /*8ed0*/  ISETP.GE.AND P2, PT, R6, R11, PT ;  /* 0x0000000b0600720c */ /* 0x000fc60003f46270 */
[----:B------:R-:W4:Y:S01]  /*8ee0*/  I2F R4, R33 ;  /* 0x0000002100047306 */ /* 0x000f220000201400 */
[----:B------:R-:W-:Y:S01]  /*8ef0*/  HMMA.16816.F32 R172, R20, R26, R172 ;  /* 0x0000001a14ac723c */ /* 0x000fe200000018ac */
[----:B--2---:R-:W-:-:S06]  /*8f00*/  IADD3 R6, R3, 0x31, RZ ;  /* 0x0000003103067810 */ /* 0x004fcc0007ffe0ff */
[----:B------:R-:W2:Y:S01]  /*8f10*/  I2F R24, R6 ;  /* 0x0000000600187306 */ /* 0x000ea20000201400 */
[----:B------:R-:W-:Y:S02]  /*8f20*/  FFMA.FTZ R187, R32, UR23, R187 ;  /* 0x0000001720bb7c23 */ /* 0x000fe400080100bb */
[C---:B-1----:R-:W-:Y:S02]  /*8f30*/  FFMA.FTZ R176, R19.reuse, UR23, R176 ;  /* 0x0000001713b07c23 */ /* 0x042fe400080100b0 */
[----:B------:R-:W-:Y:S01]  /*8f40*/  FFMA.FTZ R178, R19, UR23, R178 ;  /* 0x0000001713b27c23 */ /* 0x000fe200080100b2 */
[----:B------:R-:W-:Y:S01]  /*8f50*/  IADD3 R20, R3, 0x38, RZ ;  /* 0x0000003803147810 */ /* 0x000fe20007ffe0ff */
[----:B---3--:R-:W-:Y:S01]  /*8f60*/  FFMA.FTZ R180, R7, UR23, R180 ;  /* 0x0000001707b47c23 */ /* 0x008fe200080100b4 */
[----:B------:R-:W1:Y:S01]  /*8f70*/  I2F R19, R3 ;  /* 0x0000000300137306 */ /* 0x000e620000201400 */
[----:B------:R-:W-:Y:S01]  /*8f80*/  FSEL R226, R187, -INF , !P1 ;  /* 0xff800000bbe27808 */ /* 0x000fe20004800000 */
[----:B------:R-:W-:Y:S01]  /*8f90*/  FFMA.FTZ R182, R7, UR23, R182 ;  /* 0x0000001707b67c23 */ /* 0x000fe200080100b6 */
[----:B------:R-:W-:Y:S01]  /*8fa0*/  ISETP.GE.AND P1, PT, R33, R18, PT ;  /* 0x000000122100720c */ /* 0x000fe20003f26270 */
[----:B----4-:R-:W-:Y:S01]  /*8fb0*/  FFMA.FTZ R21, R4, UR23, R181 ;  /* 0x0000001704157c23 */ /* 0x010fe200080100b5 */
[----:B------:R-:W-:Y:S01]  /*8fc0*/  FSEL R233, R180, -INF , !P0 ;  /* 0xff800000b4e97808 */ /* 0x000fe20004000000 */
[----:B------:R-:W-:-:S02]  /*8fd0*/  FFMA.FTZ R183, R4, UR23, R183 ;  /* 0x0000001704b77c23 */ /* 0x000fc400080100b7 */
[----:B------:R-:W3:Y:S01]  /*8fe0*/  I2F R7, R20 ;  /* 0x0000001400077306 */ /* 0x000ee20000201400 */
[-C--:B------:R-:W-:Y:S02]  /*8ff0*/  ISETP.GE.AND P0, PT, R33, R11.reuse, PT ;  /* 0x0000000b2100720c */ /* 0x080fe40003f06270 */
[----:B------:R-:W-:Y:S02]  /*9000*/  FSEL R227, R182, -INF , !P2 ;  /* 0xff800000b6e37808 */ /* 0x000fe40005000000 */
[----:B------:R-:W-:Y:S01]  /*9010*/  FSEL R21, R21, -INF , !P1 ;  /* 0xff80000015157808 */ /* 0x000fe20004800000 */
[----:B--2---:R-:W-:Y:S01]  /*9020*/  FFMA.FTZ R23, R24, UR23, R177 ;  /* 0x0000001718177c23 */ /* 0x004fe200080100b1 */
[C---:B------:R-:W-:Y:S02]  /*9030*/  ISETP.GE.AND P2, PT, R5.reuse, R18, PT ;  /* 0x000000120500720c */ /* 0x040fe40003f46270 */
[----:B------:R-:W-:Y:S02]  /*9040*/  ISETP.GE.AND P1, PT, R5, R11, PT ;  /* 0x0000000b0500720c */ /* 0x000fe40003f26270 */
[----:B------:R-:W-:-:S02]  /*9050*/  FSEL R5, R183, -INF , !P0 ;  /* 0xff800000b7057808 */ /* 0x000fc40004000000 */
[----:B------:R-:W-:Y:S02]  /*9060*/  ISETP.GE.AND P0, PT, R6, R18, PT ;  /* 0x000000120600720c */ /* 0x000fe40003f06270 */
[----:B------:R-:W-:Y:S02]  /*9070*/  IADD3 R4, R3, 0x39, RZ ;  /* 0x0000003903047810 */ /* 0x000fe40007ffe0ff */
[----:B------:R-:W-:Y:S01]  /*9080*/  FSEL R231, R176, -INF , !P2 ;  /* 0xff800000b0e77808 */ /* 0x000fe20005000000 */
[----:B-1----:R-:W-:Y:S01]  /*9090*/  FFMA.FTZ R30, R19, UR23, R30 ;  /* 0x00000017131e7c23 */ /* 0x002fe2000801001e */
[-C--:B------:R-:W-:Y:S01]  /*90a0*/  ISETP.GE.AND P2, PT, R6, R11.reuse, PT ;  /* 0x0000000b0600720c */ /* 0x080fe20003f46270 */
[----:B------:R-:W-:Y:S01]  /*90b0*/  FFMA.FTZ R179, R24, UR23, R179 ;  /* 0x0000001718b37c23 */ /* 0x000fe200080100b3 */
[----:B------:R-:W-:Y:S01]  /*90c0*/  FSEL R23, R23, -INF , !P0 ;  /* 0xff80000017177808 */ /* 0x000fe20004000000 */
[----:B------:R-:W1:Y:S01]  /*90d0*/  I2F R6, R4 ;  /* 0x0000000400067306 */ /* 0x000e620000201400 */
[----:B------:R-:W-:Y:S01]  /*90e0*/  ISETP.GE.AND P0, PT, R3, R11, PT ;  /* 0x0000000b0300720c */ /* 0x000fe20003f06270 */
[----:B---3--:R-:W-:-:S02]  /*90f0*/  FFMA.FTZ R27, R7, UR23, R172 ;  /* 0x00000017071b7c23 */ /* 0x008fc400080100ac */
[----:B------:R-:W-:Y:S01]  /*9100*/  FFMA.FTZ R174, R7, UR23, R174 ;  /* 0x0000001707ae7c23 */ /* 0x000fe200080100ae */
[----:B------:R-:W-:Y:S02]  /*9110*/  FSEL R203, R30, -INF , !P0 ;  /* 0xff8000001ecb7808 */ /* 0x000fe40004000000 */
[----:B------:R-:W-:Y:S02]  /*9120*/  FSEL R7, R179, -INF , !P2 ;  /* 0xff800000b3077808 */ /* 0x000fe40005000000 */
[----:B------:R-:W-:Y:S02]  /*9130*/  PLOP3.LUT P0, PT, PT, PT, UP0, 0x80, 0x0 ;  /* 0x000000000000781c */ /* 0x000fe40003f0f008 */
[----:B------:R-:W-:Y:S01]  /*9140*/  ISETP.GE.AND P2, PT, R20, R18, PT ;  /* 0x000000121400720c */ /* 0x000fe20003f46270 */
[----:B------:R-:W-:Y:S01]  /*9150*/  FFMA.FTZ R28, R19, UR23, R28 ;  /* 0x00000017131c7c23 */ /* 0x000fe2000801001c */
[----:B------:R-:W-:Y:S02]  /*9160*/  FSEL R225, R178, -INF , !P1 ;  /* 0xff800000b2e17808 */ /* 0x000fe40004800000 */
[----:B------:R-:W-:-:S02]  /*9170*/  FSEL R27, R27, -INF , !P2 ;  /* 0xff8000001b1b7808 */ /* 0x000fc40005000000 */
[-C--:B------:R-:W-:Y:S02]  /*9180*/  ISETP.GE.AND P1, PT, R3, R18.reuse, PT ;  /* 0x000000120300720c */ /* 0x080fe40003f26270 */
[-C--:B------:R-:W-:Y:S01]  /*9190*/  ISETP.GE.AND P2, PT, R20, R11.reuse, PT ;  /* 0x0000000b1400720c */ /* 0x080fe20003f46270 */
[----:B-1----:R-:W-:Y:S01]  /*91a0*/  FFMA.FTZ R173, R6, UR23, R173 ;  /* 0x0000001706ad7c23 */ /* 0x002fe200080100ad */
[----:B------:R-:W-:Y:S01]  /*91b0*/  FSEL R239, R28, -INF , !P1 ;  /* 0xff8000001cef7808 */ /* 0x000fe20004800000 */
[----:B------:R-:W-:Y:S01]  /*91c0*/  FFMA.FTZ R175, R6, UR23, R175 ;  /* 0x0000001706af7c23 */ /* 0x000fe200080100af */
[----:B------:R-:W-:Y:S02]  /*91d0*/  FSEL R223, R174, -INF , !P2 ;  /* 0xff800000aedf7808 */ /* 0x000fe40005000000 */
[C---:B------:R-:W-:Y:S02]  /*91e0*/  ISETP.GE.AND P2, PT, R4.reuse, R18, PT ;  /* 0x000000120400720c */ /* 0x040fe40003f46270 */
[----:B------:R-:W-:-:S02]  /*91f0*/  ISETP.GE.AND P1, PT, R4, R11, PT ;  /* 0x0000000b0400720c */ /* 0x000fc40003f26270 */
[----:B------:R-:W-:Y:S02]  /*9200*/  FSEL R189, R173, -INF , !P2 ;  /* 0xff800000adbd7808 */ /* 0x000fe40005000000 */
[----:B------:R-:W-:Y:S01]  /*9210*/  FSEL R247, R175, -INF , !P1 ;  /* 0xff800000aff77808 */ /* 0x000fe20004800000 */
[----:B------:R-:W-:Y:S05]  /*9220*/  @!P0 BRA `(.L_x_990) ;  /* 0x000004c000008947 */ /* 0x000fea0003800000 */
[----:B------:R-:W2:Y:S01]  /*9230*/  LDL.64 R244, [R1+0x18] ;  /* 0x0000180001f47983 */ /* 0x000ea20000100a00 */
[----:B------:R-:W-:-:S03]  /*9240*/  ULDC.64 UR4, c[0x0][0x198] ;  /* 0x0000660000047ab9 */ /* 0x000fc60000000a00 */
[----:B------:R-:W3:Y:S01]  /*9250*/  LDL.64 R248, [R1+0x10] ;  /* 0x0000100001f87983 */ /* 0x000ee20000100a00 */
[----:B------:R-:W-:Y:S01]  /*9260*/  USHF.L.U32 UR35, UR4, 0x6, URZ ;  /* 0x0000000604237899 */ /* 0x000fe2000800063f */
[----:B------:R-:W-:Y:S01]  /*9270*/  BSSY B0, `(.L_x_991) ;  /* 0x0000046000007945 */ /* 0x000fe20003800000 */
[----:B------:R-:W-:Y:S01]  /*9280*/  UIADD3 UR36, UR6, -0x3, URZ ;  /* 0xfffffffd06247890 */ /* 0x000fe2000fffe03f */
[----:B------:R1:W-:Y:S01]  /*9290*/  @P6 STS.128 [R250+0x10000], RZ ;  /* 0x010000fffa006388 */ /* 0x0003e20000000c00 */
        /* <DEDUP_REMOVED lines=67> */
.L_x_992:
[----:B------:R-:W-:Y:S05]  /*96d0*/  BSYNC B0 ;  /* 0x0000000000007941 */ /* 0x000fea0003800000 */
.L_x_991:
[----:B------:R-:W0:Y:S02]  /*96e0*/  LDGDEPBAR ;  /* 0x00000000000079af */ /* 0x000e240000000000 */
.L_x_990:
[----:B------:R-:W-:Y:S01]  /*96f0*/  FMNMX.FTZ R3, R2, R239, !PT ;  /* 0x000000ef02037209 */ /* 0x000fe20007810000 */
[----:B------:R-:W-:Y:S01]  /*9700*/  USHF.L.U32 UR5, UR34, 0x1, URZ ;  /* 0x0000000122057899 */ /* 0x000fe2000800063f */
[----:B------:R-:W-:Y:S01]  /*9710*/  FMNMX.FTZ R24, R0, R203, !PT ;  /* 0x000000cb00187209 */ /* 0x000fe20007810000 */
[----:B------:R-:W-:Y:S01]  /*9720*/  IMAD.WIDE.U32 R206, R8, -0x2daee0ad, RZ ;  /* 0xd2511f5308ce7825 */ /* 0x000fe200078e00ff */
[----:B------:R-:W-:Y:S01]  /*9730*/  FMNMX.FTZ R3, R164, R3, !PT ;  /* 0x00000003a4037209 */ /* 0x000fe20007810000 */
[----:B------:R-:W-:Y:S01]  /*9740*/  ULOP3.LUT UR4, UR5, UR33, URZ, 0x3c, !UPT ;  /* 0x0000002105047292 */ /* 0x000fe2000f8e3c3f */
[----:B------:R-:W-:Y:S01]  /*9750*/  FMNMX.FTZ R24, R165, R24, !PT ;  /* 0x00000018a5187209 */ /* 0x000fe20007810000 */
[----:B-1----:R-:W-:Y:S01]  /*9760*/  IMAD.WIDE.U32 R168, R10, -0x326172a9, RZ ;  /* 0xcd9e8d570aa87825 */ /* 0x002fe200078e00ff */
[----:B------:R-:W-:Y:S01]  /*9770*/  FMNMX.FTZ R32, R196, R3, !PT ;  /* 0x00000003c4207209 */ /* 0x000fe20007810000 */
[----:B------:R-:W-:Y:S01]  /*9780*/  UIADD3 UR5, UR5, 0x1, URZ ;  /* 0x0000000105057890 */ /* 0x000fe2000fffe03f */
[----:B------:R-:W-:Y:S01]  /*9790*/  FMNMX.FTZ R3, R31, R24, !PT ;  /* 0x000000181f037209 */ /* 0x000fe20007810000 */
[----:B------:R-:W-:Y:S01]  /*97a0*/  UMOV UR7, UR34 ;  /* 0x0000002200077c82 */ /* 0x000fe20008000000 */
[----:B------:R-:W-:Y:S01]  /*97b0*/  FMNMX.FTZ R32, R167, R32, !PT ;  /* 0x00000020a7207209 */ /* 0x000fe20007810000 */
[----:B------:R-:W-:Y:S01]  /*97c0*/  ULOP3.LUT UR5, UR5, UR33, URZ, 0x3c, !UPT ;  /* 0x0000002105057292 */ /* 0x000fe2000f8e3c3f */
        /* <DEDUP_REMOVED lines=16> */
[----:B------:R-:W-:Y:S01]  /*98d0*/  LOP3.LUT R182, R207, UR4, RZ, 0x3c, !PT ;  /* 0x00000004cfb67c12 */ /* 0x000fe2000f8e3cff */
[----:B------:R-:W-:Y:S01]  /*98e0*/  UIADD3 UR4, UR33, -0x4498517b, URZ ;  /* 0xbb67ae8521047890 */ /* 0x000fe2000fffe03f */
[----:B------:R-:W-:Y:S02]  /*98f0*/  FMNMX.FTZ R32, R231, R32, !PT ;  /* 0x00000020e7207209 */ /* 0x000fe40007810000 */
[----:B------:R-:W-:Y:S01]  /*9900*/  FMNMX.FTZ R24, R5, R24, !PT ;  /* 0x0000001805187209 */ /* 0x000fe20007810000 */
[----:B------:R-:W-:Y:S01]  /*9910*/  IMAD.WIDE.U32 R182, R182, -0x326172a9, RZ ;  /* 0xcd9e8d57b6b67825 */ /* 0x000fe200078e00ff */
[----:B------:R-:W-:-:S02]  /*9920*/  FMNMX.FTZ R32, R23, R32, !PT ;  /* 0x0000002017207209 */ /* 0x000fc40007810000 */
[----:B------:R-:W-:Y:S02]  /*9930*/  FMNMX.FTZ R24, R225, R24, !PT ;  /* 0x00000018e1187209 */ /* 0x000fe40007810000 */
[----:B------:R-:W-:Y:S02]  /*9940*/  FMNMX.FTZ R32, R27, R32, !PT ;  /* 0x000000201b207209 */ /* 0x000fe40007810000 */
[----:B------:R-:W-:Y:S02]  /*9950*/  LOP3.LUT R34, R169, R9, RZ, 0x3c, !PT ;  /* 0x00000009a9227212 */ /* 0x000fe400078e3cff */
[----:B------:R-:W-:Y:S02]  /*9960*/  FMNMX.FTZ R3, R189, R32, !PT ;  /* 0x00000020bd037209 */ /* 0x000fe40007810000 */
[----:B------:R-:W-:Y:S01]  /*9970*/  LOP3.LUT R242, R183, UR16, R168, 0x96, !PT ;  /* 0x00000010b7f27c12 */ /* 0x000fe2000f8e96a8 */
[----:B------:R-:W-:Y:S01]  /*9980*/  IMAD.WIDE.U32 R34, R34, -0x2daee0ad, RZ ;  /* 0xd2511f5322227825 */ /* 0x000fe200078e00ff */
[----:B------:R-:W-:Y:S01]  /*9990*/  FMNMX.FTZ R24, R7, R24, !PT ;  /* 0x0000001807187209 */ /* 0x000fe20007810000 */
[----:B------:R-:W1:Y:S02]  /*99a0*/  SHFL.BFLY PT, R180, R3, 0x2, 0x1f ;  /* 0x0c401f0003b47f89 */ /* 0x000e6400000e0000 */
[----:B------:R-:W-:Y:S01]  /*99b0*/  IMAD.WIDE.U32 R242, R242, -0x2daee0ad, RZ ;  /* 0xd2511f53f2f27825 */ /* 0x000fe200078e00ff */
[----:B------:R-:W-:-:S02]  /*99c0*/  FMNMX.FTZ R24, R223, R24, !PT ;  /* 0x00000018df187209 */ /* 0x000fc40007810000 */
[----:B------:R-:W-:Y:S01]  /*99d0*/  LOP3.LUT R32, R35, UR4, R206, 0x96, !PT ;  /* 0x0000000423207c12 */ /* 0x000fe2000f8e96ce */
[----:B------:R-:W-:Y:S01]  /*99e0*/  UIADD3 UR4, UR33, 0x646e171e, URZ ;  /* 0x646e171e21047890 */ /* 0x000fe2000fffe03f */
[----:B------:R-:W-:Y:S02]  /*99f0*/  FMNMX.FTZ R24, R247, R24, !PT ;  /* 0x00000018f7187209 */ /* 0x000fe40007810000 */
        /* <DEDUP_REMOVED lines=8> */
[----:B------:R-:W1:Y:S01]  /*9a80*/  SHFL.BFLY PT, R3, R24, 0x2, 0x1f ;  /* 0x0c401f0018037f89 */ /* 0x000e6200000e0000 */
[----:B------:R-:W-:-:S03]  /*9a90*/  LOP3.LUT R242, R237, UR12, R242, 0x96, !PT ;  /* 0x0000000cedf27c12 */ /* 0x000fc6000f8e96f2 */
[----:B------:R-:W2:Y:S01]  /*9aa0*/  SHFL.BFLY PT, R19, R180, 0x1, 0x1f ;  /* 0x0c201f00b4137f89 */ /* 0x000ea200000e0000 */
[----:B------:R-:W-:Y:S01]  /*9ab0*/  LOP3.LUT R236, R241, UR10, R236, 0x96, !PT ;  /* 0x0000000af1ec7c12 */ /* 0x000fe2000f8e96ec */
[----:B------:R-:W-:-:S04]  /*9ac0*/  IMAD.WIDE.U32 R242, R242, -0x326172a9, RZ ;  /* 0xcd9e8d57f2f27825 */ /* 0x000fc800078e00ff */
[----:B------:R-:W-:Y:S01]  /*9ad0*/  IMAD.WIDE.U32 R236, R236, -0x326172a9, RZ ;  /* 0xcd9e8d57ecec7825 */ /* 0x000fe200078e00ff */
[----:B------:R-:W-:-:S04]  /*9ae0*/  LOP3.LUT R200, R243, UR11, R244, 0x96, !PT ;  /* 0x0000000bf3c87c12 */ /* 0x000fc8000f8e96f4 */
[----:B------:R-:W-:Y:S02]  /*9af0*/  LOP3.LUT R204, R237, UR9, R242, 0x96, !PT ;  /* 0x00000009edcc7c12 */ /* 0x000fe4000f8e96f2 */
[----:B-1----:R-:W-:Y:S02]  /*9b00*/  FMNMX.FTZ R3, R24, R3, !PT ;  /* 0x0000000318037209 */ /* 0x002fe40007810000 */
[----:B--2---:R-:W-:-:S03]  /*9b10*/  FMNMX.FTZ R19, R180, R19, !PT ;  /* 0x00000013b4137209 */ /* 0x004fc60007810000 */
[----:B------:R-:W1:Y:S01]  /*9b20*/  SHFL.BFLY PT, R24, R3, 0x1, 0x1f ;  /* 0x0c201f0003187f89 */ /* 0x000e6200000e0000 */
[C---:B------:R-:W-:Y:S01]  /*9b30*/  FSETP.NEU.FTZ.AND P2, PT, R19.reuse, -INF , PT ;  /* 0xff8000001300780b */ /* 0x040fe20003f5d000 */
[----:B------:R-:W-:-:S05]  /*9b40*/  FMUL.FTZ R194, R19, c[0x0][0x23c] ;  /* 0x00008f0013c27a20 */ /* 0x000fca0000410000 */
[----:B------:R-:W-:-:S05]  /*9b50*/  FSEL R194, R194, RZ, P2 ;  /* 0x000000ffc2c27208 */ /* 0x000fca0001000000 */
[--C-:B------:R-:W-:Y:S02]  /*9b60*/  FFMA.FTZ R192, R201, c[0x0][0x23c], -R194.reuse ;  /* 0x00008f00c9c07a23 */ /* 0x100fe400000108c2 */
[----:B------:R-:W-:Y:S02]  /*9b70*/  FFMA.FTZ R191, R205, c[0x0][0x23c], -R194 ;  /* 0x00008f00cdbf7a23 */ /* 0x000fe400000108c2 */
[----:B------:R-:W-:Y:S02]  /*9b80*/  IMAD.WIDE.U32 R200, R200, -0x2daee0ad, RZ ;  /* 0xd2511f53c8c87825 */ /* 0x000fe400078e00ff */
[----:B------:R-:W-:Y:S02]  /*9b90*/  MUFU.EX2 R192, R192 ;  /* 0x000000c000c07308 */ /* 0x000fe40000000800 */
[----:B------:R-:W-:Y:S01]  /*9ba0*/  IMAD.WIDE.U32 R204, R204, -0x2daee0ad, RZ ;  /* 0xd2511f53cccc7825 */ /* 0x000fe200078e00ff */
[----:B------:R-:W-:Y:S02]  /*9bb0*/  LOP3.LUT R248, R201, UR8, R240, 0x96, !PT ;  /* 0x00000008c9f87c12 */ /* 0x000fe4000f8e96f0 */
[----:B-1----:R-:W-:Y:S01]  /*9bc0*/  FMNMX.FTZ R3, R3, R24, !PT ;  /* 0x0000001803037209 */ /* 0x002fe20007810000 */
[----:B------:R-:W-:Y:S01]  /*9bd0*/  FFMA.FTZ R220, R29, c[0x0][0x23c], -R194 ;  /* 0x00008f001ddc7a23 */ /* 0x000fe200000108c2 */
[----:B------:R-:W-:Y:S01]  /*9be0*/  LOP3.LUT R35, R205, UR4, R200, 0x96, !PT ;  /* 0x00000004cd237c12 */ /* 0x000fe2000f8e96c8 */
[----:B------:R-:W1:Y:S01]  /*9bf0*/  MUFU.EX2 R191, R191 ;  /* 0x000000bf00bf7308 */ /* 0x000e620000000800 */
[----:B------:R-:W-:-:S02]  /*9c00*/  FFMA.FTZ R187, R197, c[0x0][0x23c], -R194 ;  /* 0x00008f00c5bb7a23 */ /* 0x000fc400000108c2 */
[----:B------:R-:W-:Y:S01]  /*9c10*/  LOP3.LUT R169, R35, 0xff, RZ, 0xc0, !PT ;  /* 0x000000ff23a97812 */ /* 0x000fe200078ec0ff */
[----:B------:R-:W-:Y:S01]  /*9c20*/  FMUL.FTZ R198, R3, c[0x0][0x23c] ;  /* 0x00008f0003c67a20 */ /* 0x000fe20000410000 */
[----:B------:R-:W-:Y:S01]  /*9c30*/  LOP3.LUT R179, R35, 0xffff, RZ, 0xc0, !PT ;  /* 0x0000ffff23b37812 */ /* 0x000fe200078ec0ff */
[--C-:B------:R-:W-:Y:S01]  /*9c40*/  FFMA.FTZ R196, R196, c[0x0][0x23c], -R194.reuse ;  /* 0x00008f00c4c47a23 */ /* 0x100fe200000108c2 */
[----:B------:R-:W-:Y:S01]  /*9c50*/  ISETP.GE.U32.AND P1, PT, R252, R169, PT ;  /* 0x000000a9fc00720c */ /* 0x000fe20003f26070 */
[----:B------:R-:W-:Y:S01]  /*9c60*/  MUFU.EX2 R220, R220 ;  /* 0x000000dc00dc7308 */ /* 0x000fe20000000800 */
[----:B------:R-:W-:Y:S01]  /*9c70*/  SHF.R.U32.HI R179, RZ, 0x8, R179 ;  /* 0x00000008ffb37819 */ /* 0x000fe200000116b3 */
[----:B------:R-:W-:Y:S01]  /*9c80*/  IMAD.WIDE.U32 R248, R248, -0x326172a9, RZ ;  /* 0xcd9e8d57f8f87825 */ /* 0x000fe200078e00ff */
[----:B------:R-:W-:Y:S02]  /*9c90*/  FSEL R169, R19, RZ, P2 ;  /* 0x000000ff13a97208 */ /* 0x000fe40001000000 */
[----:B------:R-:W-:Y:S01]  /*9ca0*/  FSETP.NEU.FTZ.AND P2, PT, R3, -INF , PT ;  /* 0xff8000000300780b */ /* 0x000fe20003f5d000 */
[--C-:B------:R-:W-:Y:S01]  /*9cb0*/  FFMA.FTZ R201, R239, c[0x0][0x23c], -R194.reuse ;  /* 0x00008f00efc97a23 */ /* 0x100fe200000108c2 */
[----:B------:R-:W-:Y:S01]  /*9cc0*/  LOP3.LUT R179, R179, 0xffff, RZ, 0xc0, !PT ;  /* 0x0000ffffb3b37812 */ /* 0x000fe200078ec0ff */
[----:B------:R-:W2:Y:S01]  /*9cd0*/  MUFU.EX2 R187, R187 ;  /* 0x000000bb00bb7308 */ /* 0x000ea20000000800 */
[----:B-1----:R-:W-:Y:S01]  /*9ce0*/  F2FP.PACK_AB R181, R191, R192 ;  /* 0x000000c0bfb5723e */ /* 0x002fe200000000ff */
[--C-:B------:R-:W-:Y:S01]  /*9cf0*/  FFMA.FTZ R200, R164, c[0x0][0x23c], -R194.reuse ;  /* 0x00008f00a4c87a23 */ /* 0x100fe200000108c2 */
[----:B------:R-:W-:Y:S01]  /*9d00*/  FSEL R198, R198, RZ, P2 ;  /* 0x000000ffc6c67208 */ /* 0x000fe20001000000 */
[----:B------:R-:W-:Y:S01]  /*9d10*/  FFMA.FTZ R235, R235, c[0x0][0x23c], -R194 ;  /* 0x00008f00ebeb7a23 */ /* 0x000fe200000108c2 */
[----:B------:R-:W-:Y:S01]  /*9d20*/  PRMT R180, R181, 0x7632, R180 ;  /* 0x00007632b5b47816 */ /* 0x000fe200000000b4 */
[----:B------:R-:W-:Y:S01]  /*9d30*/  @!P1 HADD2 R177, -R181.H0_H0, -RZ.H0_H0 ;  /* 0xa00000ffb5b19230 */ /* 0x000fe20000000900 */
[----:B------:R-:W-:Y:S01]  /*9d40*/  FFMA.FTZ R234, R25, c[0x0][0x23c], -R194 ;  /* 0x00008f0019ea7a23 */ /* 0x000fe200000108c2 */
[----:B------:R-:W-:Y:S01]  /*9d50*/  MUFU.EX2 R196, R196 ;  /* 0x000000c400c47308 */ /* 0x000fe20000000800 */
[----:B------:R-:W-:Y:S01]  /*9d60*/  PRMT R24, R181, 0x5410, R180 ;  /* 0x00005410b5187816 */ /* 0x000fe200000000b4 */
[--C-:B------:R-:W-:Y:S01]  /*9d70*/  FFMA.FTZ R193, R193, c[0x0][0x23c], -R198.reuse ;  /* 0x00008f00c1c17a23 */ /* 0x100fe200000108c6 */
[----:B------:R-:W-:Y:S01]  /*9d80*/  @!P1 PRMT R181, R177, 0x5410, RZ ;  /* 0x00005410b1b59816 */ /* 0x000fe200000000ff */
[--C-:B------:R-:W-:Y:S01]  /*9d90*/  FFMA.FTZ R190, R199, c[0x0][0x23c], -R198.reuse ;  /* 0x00008f00c7be7a23 */ /* 0x100fe200000108c6 */
[----:B------:R-:W-:Y:S01]  /*9da0*/  ISETP.GE.U32.AND P1, PT, R252, R179, PT ;  /* 0x000000b3fc00720c */ /* 0x000fe20003f26070 */
[--C-:B------:R-:W-:Y:S01]  /*9db0*/  FFMA.FTZ R221, R195, c[0x0][0x23c], -R198.reuse ;  /* 0x00008f00c3dd7a23 */ /* 0x100fe200000108c6 */
[--C-:B------:R-:W-:Y:S01]  /*9dc0*/  SHF.R.U32.HI R177, RZ, 0x10, R35.reuse ;  /* 0x00000010ffb17819 */ /* 0x100fe20000011623 */
[----:B------:R-:W-:Y:S01]  /*9dd0*/  MUFU.EX2 R193, R193 ;  /* 0x000000c100c17308 */ /* 0x000fe20000000800 */
[----:B------:R-:W-:Y:S01]  /*9de0*/  SHF.R.U32.HI R35, RZ, 0x18, R35 ;  /* 0x00000018ff237819 */ /* 0x000fe20000011623 */
[----:B------:R-:W-:Y:S01]  /*9df0*/  FFMA.FTZ R186, R171, c[0x0][0x23c], -R198 ;  /* 0x00008f00abba7a23 */ /* 0x000fe200000108c6 */
[----:B------:R-:W-:Y:S01]  /*9e00*/  LOP3.LUT R177, R177, 0xff, RZ, 0xc0, !PT ;  /* 0x000000ffb1b17812 */ /* 0x000fe200078ec0ff */
[----:B------:R-:W-:Y:S01]  /*9e10*/  FFMA.FTZ R195, R167, c[0x0][0x23c], -R194 ;  /* 0x00008f00a7c37a23 */ /* 0x000fe200000108c2 */
[----:B------:R-:W-:Y:S01]  /*9e20*/  LOP3.LUT R199, R207, UR5, RZ, 0x3c, !PT ;  /* 0x00000005cfc77c12 */ /* 0x000fe2000f8e3cff */
[----:B------:R-:W-:Y:S01]  /*9e30*/  UIADD3 UR5, UR32, -0x4ab325aa, URZ ;  /* 0xb54cda5620057890 */ /* 0x000fe2000fffe03f */
[----:B------:R-:W-:Y:S01]  /*9e40*/  FFMA.FTZ R202, R203, c[0x0][0x23c], -R198 ;  /* 0x00008f00cbca7a23 */ /* 0x000fe200000108c6 */
[----:B------:R-:W1:Y:S01]  /*9e50*/  MUFU.EX2 R190, R190 ;  /* 0x000000be00be7308 */ /* 0x000e620000000800 */
[--C-:B------:R-:W-:Y:S01]  /*9e60*/  FFMA.FTZ R233, R233, c[0x0][0x23c], -R194.reuse ;  /* 0x00008f00e9e97a23 */ /* 0x100fe200000108c2 */
[----:B------:R-:W-:Y:S01]  /*9e70*/  @!P1 HADD2 R30, -R180.H0_H0, -RZ.H0_H0 ;  /* 0xa00000ffb41e9230 */ /* 0x000fe20000000900 */
[----:B------:R-:W-:Y:S01]  /*9e80*/  FFMA.FTZ R232, R21, c[0x0][0x23c], -R194 ;  /* 0x00008f0015e87a23 */ /* 0x000fe200000108c2 */
[----:B------:R-:W-:Y:S01]  /*9e90*/  LOP3.LUT R188, R249, UR5, R236, 0x96, !PT ;  /* 0x00000005f9bc7c12 */ /* 0x000fe2000f8e96ec */
[----:B------:R-:W-:-:S02]  /*9ea0*/  FFMA.FTZ R231, R231, c[0x0][0x23c], -R194 ;  /* 0x00008f00e7e77a23 */ /* 0x000fc400000108c2 */
[----:B------:R-:W-:Y:S01]  /*9eb0*/  @!P1 PRMT R180, R30, 0x5410, RZ ;  /* 0x000054101eb49816 */ /* 0x000fe200000000ff */
[----:B------:R-:W-:Y:S01]  /*9ec0*/  MUFU.EX2 R221, R221 ;  /* 0x000000dd00dd7308 */ /* 0x000fe20000000800 */
[----:B------:R-:W-:Y:S01]  /*9ed0*/  ISETP.GE.U32.AND P1, PT, R252, R177, PT ;  /* 0x000000b1fc00720c */ /* 0x000fe20003f26070 */
[--C-:B------:R-:W-:Y:S01]  /*9ee0*/  FFMA.FTZ R230, R23, c[0x0][0x23c], -R194.reuse ;  /* 0x00008f0017e67a23 */ /* 0x100fe200000108c2 */
[----:B--2---:R-:W-:Y:S01]  /*9ef0*/  F2FP.PACK_AB R177, R187, R220 ;  /* 0x000000dcbbb1723e */ /* 0x004fe200000000ff */
[--C-:B------:R-:W-:Y:S01]  /*9f00*/  FFMA.FTZ R228, R27, c[0x0][0x23c], -R194.reuse ;  /* 0x00008f001be47a23 */ /* 0x100fe200000108c2 */
[----:B------:R-:W-:Y:S01]  /*9f10*/  LOP3.LUT R197, R188, 0xff, RZ, 0xc0, !PT ;  /* 0x000000ffbcc57812 */ /* 0x000fe200078ec0ff */
[----:B------:R-:W-:Y:S01]  /*9f20*/  FFMA.FTZ R194, R189, c[0x0][0x23c], -R194 ;  /* 0x00008f00bdc27a23 */ /* 0x000fe200000108c2 */
[----:B-1----:R-:W-:Y:S01]  /*9f30*/  F2FP.PACK_AB R183, R190, R193 ;  /* 0x000000c1beb7723e */ /* 0x002fe200000000ff */
[----:B------:R-:W1:Y:S01]  /*9f40*/  MUFU.EX2 R186, R186 ;  /* 0x000000ba00ba7308 */ /* 0x000e620000000800 */
[----:B------:R-:W-:-:S02]  /*9f50*/  FFMA.FTZ R229, R229, c[0x0][0x23c], -R198 ;  /* 0x00008f00e5e57a23 */ /* 0x000fc400000108c6 */
[----:B------:R-:W-:Y:S01]  /*9f60*/  PRMT R182, R183, 0x7632, R182 ;  /* 0x00007632b7b67816 */ /* 0x000fe200000000b6 */
[--C-:B------:R-:W-:Y:S02]  /*9f70*/  FFMA.FTZ R226, R226, c[0x0][0x23c], -R198.reuse ;  /* 0x00008f00e2e27a23 */ /* 0x100fe400000108c6 */
[----:B------:R-:W-:Y:S01]  /*9f80*/  @!P1 HADD2 R176, -R183.H0_H0, -RZ.H0_H0 ;  /* 0xa00000ffb7b09230 */ /* 0x000fe20000000900 */
[----:B------:R-:W-:Y:S01]  /*9f90*/  FFMA.FTZ R227, R227, c[0x0][0x23c], -R198 ;  /* 0x00008f00e3e37a23 */ /* 0x000fe200000108c6 */
[----:B------:R-:W-:Y:S01]  /*9fa0*/  PRMT R30, R183, 0x5410, R182 ;  /* 0x00005410b71e7816 */ /* 0x000fe200000000b6 */
[----:B------:R-:W2:Y:S01]  /*9fb0*/  MUFU.EX2 R195, R195 ;  /* 0x000000c300c37308 */ /* 0x000ea20000000800 */
[--C-:B------:R-:W-:Y:S01]  /*9fc0*/  FFMA.FTZ R225, R225, c[0x0][0x23c], -R198.reuse ;  /* 0x00008f00e1e17a23 */ /* 0x100fe200000108c6 */
[----:B------:R-:W-:Y:S01]  /*9fd0*/  @!P1 PRMT R183, R176, 0x5410, RZ ;  /* 0x00005410b0b79816 */ /* 0x000fe200000000ff */
[--C-:B------:R-:W-:Y:S01]  /*9fe0*/  FFMA.FTZ R222, R7, c[0x0][0x23c], -R198.reuse ;  /* 0x00008f0007de7a23 */ /* 0x100fe200000108c6 */
[----:B------:R-:W-:Y:S01]  /*9ff0*/  ISETP.GE.U32.AND P1, PT, R252, R35, PT ;  /* 0x00000023fc00720c */ /* 0x000fe20003f26070 */
[----:B------:R-:W-:Y:S01]  /*a000*/  FFMA.FTZ R223, R223, c[0x0][0x23c], -R198 ;  /* 0x00008f00dfdf7a23 */ /* 0x000fe200000108c6 */
[----:B------:R-:W-:Y:S01]  /*a010*/  PRMT R176, R177, 0x7632, R176 ;  /* 0x00007632b1b07816 */ /* 0x000fe200000000b0 */
[----:B------:R-:W-:Y:S01]  /*a020*/  FFMA.FTZ R247, R247, c[0x0][0x23c], -R198 ;  /* 0x00008f00f7f77a23 */ /* 0x000fe200000108c6 */
[----:B-1----:R-:W-:Y:S01]  /*a030*/  F2FP.PACK_AB R179, R186, R221 ;  /* 0x000000ddbab3723e */ /* 0x002fe200000000ff */
[----:B------:R-:W-:Y:S08]  /*a040*/  MUFU.EX2 R201, R201 ;  /* 0x000000c900c97308 */ /* 0x000ff00000000800 */
[----:B------:R-:W-:Y:S01]  /*a050*/  @!P1 HADD2 R29, -R182.H0_H0, -RZ.H0_H0 ;  /* 0xa00000ffb61d9230 */ /* 0x000fe20000000900 */
[----:B------:R-:W1:Y:S04]  /*a060*/  MUFU.EX2 R200, R200 ;  /* 0x000000c800c87308 */ /* 0x000e680000000800 */
[----:B------:R-:W-:-:S02]  /*a070*/  @!P1 PRMT R182, R29, 0x5410, RZ ;  /* 0x000054101db69816 */ /* 0x000fc400000000ff */
[----:B------:R-:W-:Y:S02]  /*a080*/  LOP3.LUT R29, R204, 0xff, RZ, 0xc0, !PT ;  /* 0x000000ffcc1d7812 */ /* 0x000fe400078ec0ff */
[----:B------:R-:W-:Y:S02]  /*a090*/  MUFU.EX2 R202, R202 ;  /* 0x000000ca00ca7308 */ /* 0x000fe40000000800 */
[----:B------:R-:W-:Y:S02]  /*a0a0*/  ISETP.GE.U32.AND P1, PT, R252, R29, PT ;  /* 0x0000001dfc00720c */ /* 0x000fe40003f26070 */
[----:B------:R-:W-:Y:S02]  /*a0b0*/  LOP3.LUT R29, R204, 0xffff, RZ, 0xc0, !PT ;  /* 0x0000ffffcc1d7812 */ /* 0x000fe400078ec0ff */
[----:B------:R-:W-:Y:S02]  /*a0c0*/  SHF.R.U32.HI R205, RZ, 0x18, R204 ;  /* 0x00000018ffcd7819 */ /* 0x000fe400000116cc */
[----:B------:R-:W-:Y:S01]  /*a0d0*/  SHF.R.U32.HI R29, RZ, 0x8, R29 ;  /* 0x00000008ff1d7819 */ /* 0x000fe2000001161d */
[----:B------:R-:W-:Y:S03]  /*a0e0*/  MUFU.EX2 R235, R235 ;  /* 0x000000eb00eb7308 */ /* 0x000fe60000000800 */
[----:B------:R-:W-:-:S02]  /*a0f0*/  LOP3.LUT R35, R29, 0xffff, RZ, 0xc0, !PT ;  /* 0x0000ffff1d237812 */ /* 0x000fc400078ec0ff */
[----:B------:R-:W-:Y:S01]  /*a100*/  PRMT R29, R177, 0x5410, R176 ;  /* 0x00005410b11d7816 */ /* 0x000fe200000000b0 */
[----:B------:R-:W-:Y:S02]  /*a110*/  @!P1 HADD2 R178, -R177.H0_H0, -RZ.H0_H0 ;  /* 0xa00000ffb1b29230 */ /* 0x000fe40000000900 */
[----:B------:R-:W-:Y:S03]  /*a120*/  MUFU.EX2 R234, R234 ;  /* 0x000000ea00ea7308 */ /* 0x000fe60000000800 */
[----:B------:R-:W-:Y:S02]  /*a130*/  @!P1 PRMT R177, R178, 0x5410, RZ ;  /* 0x00005410b2b19816 */ /* 0x000fe400000000ff */
[----:B------:R-:W-:Y:S02]  /*a140*/  ISETP.GE.U32.AND P1, PT, R252, R35, PT ;  /* 0x00000023fc00720c */ /* 0x000fe40003f26070 */
[----:B------:R-:W-:Y:S01]  /*a150*/  SHF.R.U32.HI R35, RZ, 0x10, R204 ;  /* 0x00000010ff237819 */ /* 0x000fe200000116cc */
[----:B------:R-:W-:Y:S01]  /*a160*/  MUFU.EX2 R229, R229 ;  /* 0x000000e500e57308 */ /* 0x000fe20000000800 */
[----:B------:R-:W-:-:S02]  /*a170*/  PRMT R178, R179, 0x7632, R178 ;  /* 0x00007632b3b27816 */ /* 0x000fc400000000b2 */
[----:B------:R-:W-:-:S05]  /*a180*/  LOP3.LUT R35, R35, 0xff, RZ, 0xc0, !PT ;  /* 0x000000ff23237812 */ /* 0x000fca00078ec0ff */
[----:B------:R-:W-:Y:S02]  /*a190*/  MUFU.EX2 R226, R226 ;  /* 0x000000e200e27308 */ /* 0x000fe40000000800 */
[----:B------:R-:W-:-:S05]  /*a1a0*/  @!P1 HADD2 R28, -R176.H0_H0, -RZ.H0_H0 ;  /* 0xa00000ffb01c9230 */ /* 0x000fca0000000900 */
[----:B------:R-:W-:Y:S01]  /*a1b0*/  @!P1 PRMT R176, R28, 0x5410, RZ ;  /* 0x000054101cb09816 */ /* 0x000fe200000000ff */
[----:B------:R-:W-:Y:S01]  /*a1c0*/  MUFU.EX2 R233, R233 ;  /* 0x000000e900e97308 */ /* 0x000fe20000000800 */
[----:B------:R-:W-:Y:S02]  /*a1d0*/  ISETP.GE.U32.AND P1, PT, R252, R35, PT ;  /* 0x00000023fc00720c */ /* 0x000fe40003f26070 */
[----:B------:R-:W-:Y:S02]  /*a1e0*/  PRMT R28, R179, 0x5410, R178 ;  /* 0x00005410b31c7816 */ /* 0x000fe400000000b2 */
[----:B------:R-:W-:Y:S02]  /*a1f0*/  LOP3.LUT R35, R248, 0xffff, RZ, 0xc0, !PT ;  /* 0x0000fffff8237812 */ /* 0x000fe400078ec0ff */
[----:B------:R-:W-:Y:S01]  /*a200*/  SHF.R.U32.HI R249, RZ, 0x18, R248 ;  /* 0x00000018fff97819 */ /* 0x000fe200000116f8 */
[----:B------:R-:W-:Y:S01]  /*a210*/  MUFU.EX2 R232, R232 ;  /* 0x000000e800e87308 */ /* 0x000fe20000000800 */
[----:B------:R-:W-:-:S04]  /*a220*/  SHF.R.U32.HI R35, RZ, 0x8, R35 ;  /* 0x00000008ff237819 */ /* 0x000fc80000011623 */
[----:B------:R-:W-:Y:S01]  /*a230*/  LOP3.LUT R35, R35, 0xffff, RZ, 0xc0, !PT ;  /* 0x0000ffff23237812 */ /* 0x000fe200078ec0ff */
[----:B------:R-:W-:Y:S02]  /*a240*/  @!P1 HADD2 R185, -R179.H0_H0, -RZ.H0_H0 ;  /* 0xa00000ffb3b99230 */ /* 0x000fe40000000900 */
[----:B------:R-:W-:Y:S03]  /*a250*/  MUFU.EX2 R227, R227 ;  /* 0x000000e300e37308 */ /* 0x000fe60000000800 */
[----:B------:R-:W-:Y:S02]  /*a260*/  @!P1 PRMT R179, R185, 0x5410, RZ ;  /* 0x00005410b9b39816 */ /* 0x000fe400000000ff */
[----:B------:R-:W-:Y:S02]  /*a270*/  ISETP.GE.U32.AND P1, PT, R252, R205, PT ;  /* 0x000000cdfc00720c */ /* 0x000fe40003f26070 */
[----:B------:R-:W-:Y:S01]  /*a280*/  LOP3.LUT R185, R248, 0xff, RZ, 0xc0, !PT ;  /* 0x000000fff8b97812 */ /* 0x000fe200078ec0ff */
[----:B------:R-:W-:Y:S01]  /*a290*/  MUFU.EX2 R231, R231 ;  /* 0x000000e700e77308 */ /* 0x000fe20000000800 */
[----:B------:R-:W-:-:S02]  /*a2a0*/  FSEL R205, R3, RZ, P2 ;  /* 0x000000ff03cd7208 */ /* 0x000fc40001000000 */
[----:B------:R-:W-:Y:S02]  /*a2b0*/  ISETP.GE.U32.AND P2, PT, R252, R35, PT ;  /* 0x00000023fc00720c */ /* 0x000fe40003f46070 */
[----:B------:R-:W-:Y:S01]  /*a2c0*/  LOP3.LUT R35, R188, 0xffff, RZ, 0xc0, !PT ;  /* 0x0000ffffbc237812 */ /* 0x000fe200078ec0ff */
[----:B------:R-:W-:Y:S02]  /*a2d0*/  FADD.FTZ R205, R0, -R205 ;  /* 0x800000cd00cd7221 */ /* 0x000fe40000010000 */
[----:B------:R-:W-:Y:S01]  /*a2e0*/  MUFU.EX2 R230, R230 ;  /* 0x000000e600e67308 */ /* 0x000fe20000000800 */
[----:B------:R-:W-:Y:S01]  /*a2f0*/  SHF.R.U32.HI R35, RZ, 0x8, R35 ;  /* 0x00000008ff237819 */ /* 0x000fe20000011623 */
[----:B------:R-:W-:-:S03]  /*a300*/  @!P1 HADD2 R184, -R178.H0_H0, -RZ.H0_H0 ;  /* 0xa00000ffb2b89230 */ /* 0x000fc60000000900 */
[----:B------:R-:W-:Y:S02]  /*a310*/  LOP3.LUT R35, R35, 0xffff, RZ, 0xc0, !PT ;  /* 0x0000ffff23237812 */ /* 0x000fe400078ec0ff */
[----:B------:R-:W-:Y:S01]  /*a320*/  @!P1 PRMT R178, R184, 0x5410, RZ ;  /* 0x00005410b8b29816 */ /* 0x000fe200000000ff */
[----:B------:R-:W-:Y:S01]  /*a330*/  MUFU.EX2 R225, R225 ;  /* 0x000000e100e17308 */ /* 0x000fe20000000800 */
[----:B------:R-:W-:Y:S02]  /*a340*/  ISETP.GE.U32.AND P1, PT, R252, R185, PT ;  /* 0x000000b9fc00720c */ /* 0x000fe40003f26070 */
[----:B--2---:R-:W-:-:S04]  /*a350*/  F2FP.PACK_AB R185, R195, R196 ;  /* 0x000000c4c3b9723e */ /* 0x004fc800000000ff */
[C---:B------:R-:W-:Y:S01]  /*a360*/  PRMT R184, R185.reuse, 0x7632, R184 ;  /* 0x00007632b9b87816 */ /* 0x040fe200000000b8 */
[----:B------:R-:W-:Y:S03]  /*a370*/  MUFU.EX2 R222, R222 ;  /* 0x000000de00de7308 */ /* 0x000fe60000000800 */
[----:B------:R-:W-:Y:S01]  /*a380*/  PRMT R238, R185, 0x5410, R184 ;  /* 0x00005410b9ee7816 */ /* 0x000fe200000000b8 */
[----:B------:R-:W-:Y:S02]  /*a390*/  @!P2 HADD2 R171, -R184.H0_H0, -RZ.H0_H0 ;  /* 0xa00000ffb8aba230 */ /* 0x000fe40000000900 */
[----:B------:R-:W-:Y:S02]  /*a3a0*/  @!P1 HADD2 R172, -R185.H0_H0, -RZ.H0_H0 ;  /* 0xa00000ffb9ac9230 */ /* 0x000fe40000000900 */
[----:B------:R-:W-:Y:S01]  /*a3b0*/  MUFU.EX2 R228, R228 ;  /* 0x000000e400e47308 */ /* 0x000fe20000000800 */
[----:B------:R-:W-:Y:S01]  /*a3c0*/  @!P2 PRMT R184, R171, 0x5410, RZ ;  /* 0x00005410abb8a816 */ /* 0x000fe200000000ff */
[----:B------:R-:W-:Y:S01]  /*a3d0*/  FADD.FTZ R171, R2, -R169 ;  /* 0x800000a902ab7221 */ /* 0x000fe20000010000 */
[----:B------:R-:W-:Y:S01]  /*a3e0*/  @!P1 PRMT R185, R172, 0x5410, RZ ;  /* 0x00005410acb99816 */ /* 0x000fe200000000ff */
[--C-:B------:R-:W-:Y:S01]  /*a3f0*/  FFMA.FTZ R169, R31, c[0x0][0x23c], -R198.reuse ;  /* 0x00008f001fa97a23 */ /* 0x100fe200000108c6 */
[C---:B------:R-:W-:Y:S01]  /*a400*/  ISETP.GE.U32.AND P1, PT, R252.reuse, R197, PT ;  /* 0x000000c5fc00720c */ /* 0x040fe20003f26070 */
[--C-:B------:R-:W-:Y:S01]  /*a410*/  FFMA.FTZ R197, R165, c[0x0][0x23c], -R198.reuse ;  /* 0x00008f00a5c57a23 */ /* 0x100fe200000108c6 */
[----:B------:R-:W-:Y:S01]  /*a420*/  ISETP.GE.U32.AND P2, PT, R252, R35, PT ;  /* 0x00000023fc00720c */ /* 0x000fe20003f46070 */
[----:B------:R-:W-:Y:S01]  /*a430*/  FFMA.FTZ R172, R166, c[0x0][0x23c], -R198 ;  /* 0x00008f00a6ac7a23 */ /* 0x000fe200000108c6 */
[----:B-1----:R-:W-:Y:S01]  /*a440*/  F2FP.PACK_AB R35, R200, R201 ;  /* 0x000000c9c823723e */ /* 0x002fe200000000ff */
[----:B------:R-:W-:Y:S01]  /*a450*/  MUFU.EX2 R169, R169 ;  /* 0x000000a900a97308 */ /* 0x000fe20000000800 */
[----:B------:R-:W-:-:S02]  /*a460*/  FMUL.FTZ R171, R171, c[0x0][0x23c] ;  /* 0x00008f00abab7a20 */ /* 0x000fc40000410000 */
[C---:B------:R-:W-:Y:S02]  /*a470*/  PRMT R241, R35.reuse, 0x7610, R241 ;  /* 0x0000761023f17816 */ /* 0x040fe400000000f1 */
[----:B------:R-:W-:Y:S02]  /*a480*/  PRMT R240, R35, 0x7632, R240 ;  /* 0x0000763223f07816 */ /* 0x000fe400000000f0 */
[----:B------:R-:W-:Y:S01]  /*a490*/  SHF.R.U32.HI R35, RZ, 0x10, R188 ;  /* 0x00000010ff237819 */ /* 0x000fe200000116bc */
[----:B------:R-:W1:Y:S01]  /*a4a0*/  MUFU.EX2 R197, R197 ;  /* 0x000000c500c57308 */ /* 0x000e620000000800 */
[----:B------:R-:W-:Y:S01]  /*a4b0*/  @!P1 HADD2 R175, -R241.H0_H0, -RZ.H0_H0 ;  /* 0xa00000fff1af9230 */ /* 0x000fe20000000900 */
[----:B------:R-:W-:Y:S01]  /*a4c0*/  PRMT R239, R241, 0x5410, R240 ;  /* 0x00005410f1ef7816 */ /* 0x000fe200000000f0 */
[----:B------:R-:W-:Y:S01]  /*a4d0*/  @!P2 HADD2 R174, -R240.H0_H0, -RZ.H0_H0 ;  /* 0xa00000fff0aea230 */ /* 0x000fe20000000900 */
[----:B------:R-:W-:Y:S02]  /*a4e0*/  LOP3.LUT R35, R35, 0xff, RZ, 0xc0, !PT ;  /* 0x000000ff23237812 */ /* 0x000fe400078ec0ff */
[----:B------:R-:W-:-:S02]  /*a4f0*/  @!P1 PRMT R241, R175, 0x5410, RZ ;  /* 0x00005410aff19816 */ /* 0x000fc400000000ff */
[----:B------:R-:W-:Y:S01]  /*a500*/  ISETP.GE.U32.AND P1, PT, R252, R35, PT ;  /* 0x00000023fc00720c */ /* 0x000fe20003f26070 */
[----:B------:R-:W2:Y:S01]  /*a510*/  MUFU.EX2 R172, R172 ;  /* 0x000000ac00ac7308 */ /* 0x000ea20000000800 */
[--C-:B------:R-:W-:Y:S01]  /*a520*/  SHF.R.U32.HI R35, RZ, 0x18, R188.reuse ;  /* 0x00000018ff237819 */ /* 0x100fe200000116bc */
[----:B------:R-:W-:Y:S01]  /*a530*/  STG.E.U16 [R16.64+-0x80], R241 ;  /* 0xffff80f110007986 */ /* 0x000fe2000c10151a */
[----:B------:R-:W-:Y:S02]  /*a540*/  @!P2 PRMT R240, R174, 0x5410, RZ ;  /* 0x00005410aef0a816 */ /* 0x000fe400000000ff */
[----:B------:R-:W-:Y:S02]  /*a550*/  ISETP.GE.U32.AND P2, PT, R252, R35, PT ;  /* 0x00000023fc00720c */ /* 0x000fe40003f46070 */
[----:B-1----:R-:W-:Y:S01]  /*a560*/  F2FP.PACK_AB R35, R197, R202 ;  /* 0x000000cac523723e */ /* 0x002fe200000000ff */
[----:B------:R-:W1:Y:S01]  /*a570*/  MUFU.EX2 R171, R171 ;  /* 0x000000ab00ab7308 */ /* 0x000e620000000800 */
[----:B------:R-:W-:Y:S02]  /*a580*/  STG.E.U16 [R16.64+-0x7e], R240 ;  /* 0xffff82f010007986 */ /* 0x000fe4000c10151a */
[----:B------:R-:W-:-:S02]  /*a590*/  PRMT R188, R35, 0x7632, R188 ;  /* 0x0000763223bc7816 */ /* 0x000fc400000000bc */
[----:B------:R-:W-:Y:S02]  /*a5a0*/  PRMT R175, R35, 0x7610, R175 ;  /* 0x0000761023af7816 */ /* 0x000fe400000000af */
[----:B------:R-:W-:Y:S01]  /*a5b0*/  SHF.R.U32.HI R35, RZ, 0x10, R248 ;  /* 0x00000010ff237819 */ /* 0x000fe200000116f8 */
[----:B------:R-:W-:Y:S01]  /*a5c0*/  MUFU.EX2 R223, R223 ;  /* 0x000000df00df7308 */ /* 0x000fe20000000800 */
[----:B------:R-:W-:Y:S01]  /*a5d0*/  PRMT R174, R175, 0x5410, R188 ;  /* 0x00005410afae7816 */ /* 0x000fe200000000bc */
[----:B------:R-:W-:Y:S01]  /*a5e0*/  @!P2 HADD2 R2, -R188.H0_H0, -RZ.H0_H0 ;  /* 0xa00000ffbc02a230 */ /* 0x000fe20000000900 */
[----:B------:R-:W-:Y:S01]  /*a5f0*/  LOP3.LUT R35, R35, 0xff, RZ, 0xc0, !PT ;  /* 0x000000ff23237812 */ /* 0x000fe200078ec0ff */
[----:B------:R-:W-:Y:S01]  /*a600*/  @!P1 HADD2 R173, -R175.H0_H0, -RZ.H0_H0 ;  /* 0xa00000ffafad9230 */ /* 0x000fe20000000900 */
[----:B--2---:R-:W-:Y:S02]  /*a610*/  F2FP.PACK_AB R189, R172, R169 ;  /* 0x000000a9acbd723e */ /* 0x004fe400000000ff */
[----:B------:R-:W-:Y:S01]  /*a620*/  @!P2 PRMT R188, R2, 0x5410, RZ ;  /* 0x0000541002bca816 */ /* 0x000fe200000000ff */
[----:B-1----:R-:W-:Y:S01]  /*a630*/  FMUL.FTZ R160, R160, R171 ;  /* 0x000000aba0a07220 */ /* 0x002fe20000410000 */
[----:B------:R-:W-:Y:S01]  /*a640*/  ISETP.GE.U32.AND P2, PT, R252, R35, PT ;  /* 0x00000023fc00720c */ /* 0x000fe20003f46070 */
[----:B------:R-:W-:Y:S01]  /*a650*/  FMUL.FTZ R35, R205, c[0x0][0x23c] ;  /* 0x00008f00cd237a20 */ /* 0x000fe20000410000 */
[----:B------:R-:W-:Y:S01]  /*a660*/  @!P1 PRMT R175, R173, 0x5410, RZ ;  /* 0x00005410adaf9816 */ /* 0x000fe200000000ff */
[----:B------:R-:W-:Y:S01]  /*a670*/  FFMA.FTZ R173, R224, R171, R201 ;  /* 0x000000abe0ad7223 */ /* 0x000fe200000100c9 */
[----:B------:R-:W-:Y:S01]  /*a680*/  ISETP.GE.U32.AND P1, PT, R252, R249, PT ;  /* 0x000000f9fc00720c */ /* 0x000fe20003f26070 */
[----:B------:R-:W-:Y:S01]  /*a690*/  FFMA.FTZ R224, R5, c[0x0][0x23c], -R198 ;  /* 0x00008f0005e07a23 */ /* 0x000fe200000108c6 */
[----:B------:R-:W-:Y:S01]  /*a6a0*/  PRMT R2, R189, 0x7632, R2 ;  /* 0x00007632bd027816 */ /* 0x000fe20000000002 */
[----:B------:R-:W1:Y:S01]  /*a6b0*/  MUFU.EX2 R35, R35 ;  /* 0x0000002300237308 */ /* 0x000e620000000800 */
[----:B------:R-:W-:-:S02]  /*a6c0*/  FMUL.FTZ R161, R161, R171 ;  /* 0x000000aba1a17220 */ /* 0x000fc40000410000 */
[-C--:B------:R-:W-:Y:S02]  /*a6d0*/  FMUL.FTZ R156, R156, R171.reuse ;  /* 0x000000ab9c9c7220 */ /* 0x080fe40000410000 */
[-C--:B------:R-:W-:Y:S01]  /*a6e0*/  FMUL.FTZ R157, R157, R171.reuse ;  /* 0x000000ab9d9d7220 */ /* 0x080fe20000410000 */
[----:B------:R-:W-:Y:S01]  /*a6f0*/  @!P2 HADD2 R170, -R189.H0_H0, -RZ.H0_H0 ;  /* 0xa00000ffbdaaa230 */ /* 0x000fe20000000900 */
[-C--:B------:R-:W-:Y:S01]  /*a700*/  FMUL.FTZ R36, R36, R171.reuse ;  /* 0x000000ab24247220 */ /* 0x080fe20000410000 */
[----:B------:R-:W2:Y:S01]  /*a710*/  MUFU.EX2 R224, R224 ;  /* 0x000000e000e07308 */ /* 0x000ea20000000800 */
[-C--:B------:R-:W-:Y:S01]  /*a720*/  FMUL.FTZ R37, R37, R171.reuse ;  /* 0x000000ab25257220 */ /* 0x080fe20000410000 */
[----:B------:R-:W-:Y:S01]  /*a730*/  @!P1 HADD2 R167, -R2.H0_H0, -RZ.H0_H0 ;  /* 0xa00000ff02a79230 */ /* 0x000fe20000000900 */
[-C--:B------:R-:W-:Y:S02]  /*a740*/  FMUL.FTZ R40, R40, R171.reuse ;  /* 0x000000ab28287220 */ /* 0x080fe40000410000 */
[----:B------:R-:W-:-:S02]  /*a750*/  FMUL.FTZ R41, R41, R171 ;  /* 0x000000ab29297220 */ /* 0x000fc40000410000 */
[----:B------:R-:W-:Y:S02]  /*a760*/  FMUL.FTZ R44, R44, R171 ;  /* 0x000000ab2c2c7220 */ /* 0x000fe40000410000 */
[----:B-1----:R-:W-:Y:S01]  /*a770*/  FFMA.FTZ R198, R246, R35, R202 ;  /* 0x00000023f6c67223 */ /* 0x002fe200000100ca */
[----:B------:R-:W-:Y:S01]  /*a780*/  PRMT R246, R189, 0x5410, R2 ;  /* 0x00005410bdf67816 */ /* 0x000fe20000000002 */
[-C--:B------:R-:W-:Y:S01]  /*a790*/  FMUL.FTZ R45, R45, R171.reuse ;  /* 0x000000ab2d2d7220 */ /* 0x080fe20000410000 */
[----:B------:R-:W-:Y:S01]  /*a7a0*/  @!P2 PRMT R189, R170, 0x5410, RZ ;  /* 0x00005410aabda816 */ /* 0x000fe200000000ff */
[-C--:B------:R-:W-:Y:S01]  /*a7b0*/  FMUL.FTZ R48, R48, R171.reuse ;  /* 0x000000ab30307220 */ /* 0x080fe20000410000 */
[----:B------:R-:W-:Y:S01]  /*a7c0*/  @!P1 PRMT R2, R167, 0x5410, RZ ;  /* 0x00005410a7029816 */ /* 0x000fe200000000ff */
        /* <DEDUP_REMOVED lines=52> */
[----:B------:R-:W-:Y:S02]  /*ab10*/  FMUL.FTZ R129, R129, R171 ;  /* 0x000000ab81817220 */ /* 0x000fe40000410000 */
[----:B------:R-:W-:-:S04]  /*ab20*/  IMAD.WIDE.U32 R170, R199, -0x326172a9, RZ ;  /* 0xcd9e8d57c7aa7825 */ /* 0x000fc800078e00ff */
[----:B------:R-:W-:Y:S01]  /*ab30*/  FADD.FTZ R173, R200, R173 ;  /* 0x000000adc8ad7221 */ /* 0x000fe20000010000 */
[----:B------:R-:W-:Y:S01]  /*ab40*/  LOP3.LUT R167, R171, UR16, R168, 0x96, !PT ;  /* 0x00000010aba77c12 */ /* 0x000fe2000f8e96a8 */
[----:B------:R-:W-:Y:S01]  /*ab50*/  FMUL.FTZ R162, R162, R35 ;  /* 0x00000023a2a27220 */ /* 0x000fe20000410000 */
[----:B------:R-:W-:Y:S01]  /*ab60*/  LOP3.LUT R199, R33, UR15, R170, 0x96, !PT ;  /* 0x0000000f21c77c12 */ /* 0x000fe2000f8e96aa */
[----:B------:R-:W-:Y:S01]  /*ab70*/  FADD.FTZ R196, R196, R173 ;  /* 0x000000adc4c47221 */ /* 0x000fe20000010000 */
[----:B------:R-:W-:Y:S01]  /*ab80*/  LOP3.LUT R168, R171, UR16, R168, 0x96, !PT ;  /* 0x00000010aba87c12 */ /* 0x000fe2000f8e96a8 */
[----:B------:R-:W-:Y:S01]  /*ab90*/  IMAD.WIDE.U32 R200, R167, -0x2daee0ad, RZ ;  /* 0xd2511f53a7c87825 */ /* 0x000fe200078e00ff */
[----:B------:R-:W-:-:S03]  /*aba0*/  LOP3.LUT R170, R33, UR15, R170, 0x96, !PT ;  /* 0x0000000f21aa7c12 */ /* 0x000fc6000f8e96aa */
[----:B------:R-:W-:Y:S01]  /*abb0*/  IMAD.WIDE.U32 R204, R199, -0x2daee0ad, RZ ;  /* 0xd2511f53c7cc7825 */ /* 0x000fe200078e00ff */
[----:B------:R-:W-:-:S03]  /*abc0*/  LOP3.LUT R167, R201, UR14, R34, 0x96, !PT ;  /* 0x0000000ec9a77c12 */ /* 0x000fc6000f8e9622 */
[----:B------:R-:W-:Y:S01]  /*abd0*/  FMUL.FTZ R163, R163, R35 ;  /* 0x00000023a3a37220 */ /* 0x000fe20000410000 */
[----:B------:R-:W-:Y:S01]  /*abe0*/  LOP3.LUT R199, R205, UR12, R200, 0x96, !PT ;  /* 0x0000000ccdc77c12 */ /* 0x000fe2000f8e96c8 */
[----:B------:R-:W-:-:S04]  /*abf0*/  IMAD.WIDE.U32 R202, R167, -0x326172a9, RZ ;  /* 0xcd9e8d57a7ca7825 */ /* 0x000fc800078e00ff */
[-C--:B------:R-:W-:Y:S01]  /*ac00*/  FMUL.FTZ R158, R158, R35.reuse ;  /* 0x000000239e9e7220 */ /* 0x080fe20000410000 */
[----:B------:R-:W-:Y:S01]  /*ac10*/  LOP3.LUT R167, R203, UR13, R32, 0x96, !PT ;  /* 0x0000000dcba77c12 */ /* 0x000fe2000f8e9620 */
[-C--:B------:R-:W-:Y:S02]  /*ac20*/  FMUL.FTZ R159, R159, R35.reuse ;  /* 0x000000239f9f7220 */ /* 0x080fe40000410000 */
[----:B------:R-:W-:Y:S02]  /*ac30*/  FMUL.FTZ R38, R38, R35 ;  /* 0x0000002326267220 */ /* 0x000fe40000410000 */
[----:B------:R-:W-:-:S04]  /*ac40*/  IMAD.WIDE.U32 R200, R167, -0x2daee0ad, RZ ;  /* 0xd2511f53a7c87825 */ /* 0x000fc800078e00ff */
[----:B------:R-:W-:Y:S01]  /*ac50*/  FMUL.FTZ R39, R39, R35 ;  /* 0x0000002327277220 */ /* 0x000fe20000410000 */
[----:B------:R-:W-:Y:S01]  /*ac60*/  LOP3.LUT R167, R201, UR10, R204, 0x96, !PT ;  /* 0x0000000ac9a77c12 */ /* 0x000fe2000f8e96cc */
[----:B------:R-:W-:-:S04]  /*ac70*/  IMAD.WIDE.U32 R204, R199, -0x326172a9, RZ ;  /* 0xcd9e8d57c7cc7825 */ /* 0x000fc800078e00ff */
[----:B------:R-:W-:Y:S01]  /*ac80*/  IMAD.WIDE.U32 R206, R167, -0x326172a9, RZ ;  /* 0xcd9e8d57a7ce7825 */ /* 0x000fe200078e00ff */
[----:B------:R-:W-:Y:S02]  /*ac90*/  LOP3.LUT R202, R205, UR11, R202, 0x96, !PT ;  /* 0x0000000bcdca7c12 */ /* 0x000fe4000f8e96ca */
[----:B------:R-:W-:Y:S01]  /*aca0*/  F2FP.PACK_AB R205, R234, R235 ;  /* 0x000000ebeacd723e */ /* 0x000fe200000000ff */
[----:B------:R-:W-:Y:S01]  /*acb0*/  FMUL.FTZ R42, R42, R35 ;  /* 0x000000232a2a7220 */ /* 0x000fe20000410000 */
[--C-:B------:R-:W-:Y:S01]  /*acc0*/  LOP3.LUT R167, R207, UR9, R204.reuse, 0x96, !PT ;  /* 0x00000009cfa77c12 */ /* 0x100fe2000f8e96cc */
[----:B------:R-:W-:Y:S01]  /*acd0*/  IMAD.WIDE.U32 R202, R202, -0x2daee0ad, RZ ;  /* 0xd2511f53caca7825 */ /* 0x000fe200078e00ff */
[----:B------:R-:W-:Y:S02]  /*ace0*/  PRMT R204, R205, 0x7632, R204 ;  /* 0x00007632cdcc7816 */ /* 0x000fe400000000cc */
[----:B------:R-:W-:Y:S01]  /*acf0*/  F2FP.PACK_AB R207, R226, R229 ;  /* 0x000000e5e2cf723e */ /* 0x000fe200000000ff */
[-C--:B------:R-:W-:Y:S01]  /*ad00*/  FMUL.FTZ R43, R43, R35.reuse ;  /* 0x000000232b2b7220 */ /* 0x080fe20000410000 */
[----:B------:R-:W-:Y:S01]  /*ad10*/  LOP3.LUT R200, R203, UR8, R200, 0x96, !PT ;  /* 0x00000008cbc87c12 */ /* 0x000fe2000f8e96c8 */
[----:B------:R-:W-:-:S02]  /*ad20*/  FMUL.FTZ R46, R46, R35 ;  /* 0x000000232e2e7220 */ /* 0x000fc40000410000 */
[----:B------:R-:W-:Y:S02]  /*ad30*/  FMUL.FTZ R47, R47, R35 ;  /* 0x000000232f2f7220 */ /* 0x000fe40000410000 */
[----:B------:R-:W-:-:S04]  /*ad40*/  IMAD.WIDE.U32 R200, R200, -0x326172a9, RZ ;  /* 0xcd9e8d57c8c87825 */ /* 0x000fc800078e00ff */
[-C--:B------:R-:W-:Y:S01]  /*ad50*/  FMUL.FTZ R50, R50, R35.reuse ;  /* 0x0000002332327220 */ /* 0x080fe20000410000 */
[--C-:B------:R-:W-:Y:S01]  /*ad60*/  LOP3.LUT R199, R201, UR5, R206.reuse, 0x96, !PT ;  /* 0x00000005c9c77c12 */ /* 0x100fe2000f8e96ce */
[-C--:B------:R-:W-:Y:S01]  /*ad70*/  FMUL.FTZ R51, R51, R35.reuse ;  /* 0x0000002333337220 */ /* 0x080fe20000410000 */
[----:B------:R-:W-:Y:S01]  /*ad80*/  PRMT R206, R207, 0x7632, R206 ;  /* 0x00007632cfce7816 */ /* 0x000fe200000000ce */
[-C--:B------:R-:W-:Y:S01]  /*ad90*/  FMUL.FTZ R54, R54, R35.reuse ;  /* 0x0000002336367220 */ /* 0x080fe20000410000 */
[----:B------:R-:W-:Y:S01]  /*ada0*/  LOP3.LUT R203, R199, 0xff, RZ, 0xc0, !PT ;  /* 0x000000ffc7cb7812 */ /* 0x000fe200078ec0ff */
[-C--:B------:R-:W-:Y:S01]  /*adb0*/  FMUL.FTZ R55, R55, R35.reuse ;  /* 0x0000002337377220 */ /* 0x080fe20000410000 */
[--C-:B------:R-:W-:Y:S01]  /*adc0*/  SHF.R.U32.HI R173, RZ, 0x18, R199.reuse ;  /* 0x00000018ffad7819 */ /* 0x100fe200000116c7 */
[----:B------:R-:W-:Y:S01]  /*add0*/  FMUL.FTZ R58, R58, R35 ;  /* 0x000000233a3a7220 */ /* 0x000fe20000410000 */
[----:B------:R-:W-:Y:S01]  /*ade0*/  ISETP.GE.U32.AND P1, PT, R252, R203, PT ;  /* 0x000000cbfc00720c */ /* 0x000fe20003f26070 */
[-C--:B------:R-:W-:Y:S01]  /*adf0*/  FMUL.FTZ R59, R59, R35.reuse ;  /* 0x000000233b3b7220 */ /* 0x080fe20000410000 */
[----:B------:R-:W-:Y:S01]  /*ae00*/  LOP3.LUT R203, R199, 0xffff, RZ, 0xc0, !PT ;  /* 0x0000ffffc7cb7812 */ /* 0x000fe200078ec0ff */
[-C--:B------:R-:W-:Y:S01]  /*ae10*/  FMUL.FTZ R62, R62, R35.reuse ;  /* 0x000000233e3e7220 */ /* 0x080fe20000410000 */
[----:B------:R-:W-:Y:S01]  /*ae20*/  SHF.R.U32.HI R199, RZ, 0x10, R199 ;  /* 0x00000010ffc77819 */ /* 0x000fe200000116c7 */
[-C--:B------:R-:W-:Y:S01]  /*ae30*/  FMUL.FTZ R63, R63, R35.reuse ;  /* 0x000000233f3f7220 */ /* 0x080fe20000410000 */
[----:B------:R-:W-:Y:S01]  /*ae40*/  SHF.R.U32.HI R203, RZ, 0x8, R203 ;  /* 0x00000008ffcb7819 */ /* 0x000fe200000116cb */
[-C--:B------:R-:W-:Y:S01]  /*ae50*/  FMUL.FTZ R66, R66, R35.reuse ;  /* 0x0000002342427220 */ /* 0x080fe20000410000 */
[----:B------:R-:W-:Y:S01]  /*ae60*/  LOP3.LUT R199, R199, 0xff, RZ, 0xc0, !PT ;  /* 0x000000ffc7c77812 */ /* 0x000fe200078ec0ff */
[-C--:B------:R-:W-:Y:S01]  /*ae70*/  FMUL.FTZ R67, R67, R35.reuse ;  /* 0x0000002343437220 */ /* 0x080fe20000410000 */
[----:B------:R-:W-:Y:S01]  /*ae80*/  LOP3.LUT R203, R203, 0xffff, RZ, 0xc0, !PT ;  /* 0x0000ffffcbcb7812 */ /* 0x000fe200078ec0ff */
[----:B------:R-:W-:-:S02]  /*ae90*/  FMUL.FTZ R70, R70, R35 ;  /* 0x0000002346467220 */ /* 0x000fc40000410000 */
[----:B------:R-:W-:Y:S01]  /*aea0*/  @!P1 HADD2 R166, -R205.H0_H0, -RZ.H0_H0 ;  /* 0xa00000ffcda69230 */ /* 0x000fe20000000900 */
[----:B------:R-:W-:Y:S01]  /*aeb0*/  ISETP.GE.U32.AND P2, PT, R252, R203, PT ;  /* 0x000000cbfc00720c */ /* 0x000fe20003f46070 */
[----:B------:R-:W-:Y:S01]  /*aec0*/  FMUL.FTZ R71, R71, R35 ;  /* 0x0000002347477220 */ /* 0x000fe20000410000 */
[----:B--2---:R-:W-:Y:S01]  /*aed0*/  F2FP.PACK_AB R203, R224, R227 ;  /* 0x000000e3e0cb723e */ /* 0x004fe200000000ff */
[-C--:B------:R-:W-:Y:S02]  /*aee0*/  FMUL.FTZ R74, R74, R35.reuse ;  /* 0x000000234a4a7220 */ /* 0x080fe40000410000 */
[-C--:B------:R-:W-:Y:S02]  /*aef0*/  FMUL.FTZ R75, R75, R35.reuse ;  /* 0x000000234b4b7220 */ /* 0x080fe40000410000 */
[-C--:B------:R-:W-:Y:S02]  /*af00*/  FMUL.FTZ R78, R78, R35.reuse ;  /* 0x000000234e4e7220 */ /* 0x080fe40000410000 */
[----:B------:R-:W-:-:S02]  /*af10*/  FMUL.FTZ R79, R79, R35 ;  /* 0x000000234f4f7220 */ /* 0x000fc40000410000 */
[-C--:B------:R-:W-:Y:S02]  /*af20*/  FMUL.FTZ R82, R82, R35.reuse ;  /* 0x0000002352527220 */ /* 0x080fe40000410000 */
[-C--:B------:R-:W-:Y:S01]  /*af30*/  FMUL.FTZ R83, R83, R35.reuse ;  /* 0x0000002353537220 */ /* 0x080fe20000410000 */
[----:B------:R-:W-:Y:S01]  /*af40*/  @!P2 HADD2 R165, -R204.H0_H0, -RZ.H0_H0 ;  /* 0xa00000ffcca5a230 */ /* 0x000fe20000000900 */
        /* <DEDUP_REMOVED lines=36> */
[----:B------:R-:W-:Y:S01]  /*b190*/  PRMT R35, R205, 0x5410, R204 ;  /* 0x00005410cd237816 */ /* 0x000fe200000000cc */
[----:B------:R-:W-:Y:S01]  /*b1a0*/  FADD.FTZ R198, R197, R198 ;  /* 0x000000c6c5c67221 */ /* 0x000fe20000010000 */
[----:B------:R-:W-:Y:S01]  /*b1b0*/  @!P1 PRMT R205, R166, 0x5410, RZ ;  /* 0x00005410a6cd9816 */ /* 0x000fe200000000ff */
[----:B------:R-:W-:Y:S01]  /*b1c0*/  FADD.FTZ R195, R195, R196 ;  /* 0x000000c4c3c37221 */ /* 0x000fe20000010000 */
[C---:B------:R-:W-:Y:S02]  /*b1d0*/  ISETP.GE.U32.AND P1, PT, R252.reuse, R173, PT ;  /* 0x000000adfc00720c */ /* 0x040fe40003f26070 */
[----:B------:R-:W-:Y:S01]  /*b1e0*/  @!P2 PRMT R204, R165, 0x5410, RZ ;  /* 0x00005410a5cca816 */ /* 0x000fe200000000ff */
[----:B------:R-:W-:Y:S01]  /*b1f0*/  FADD.FTZ R165, R169, R198 ;  /* 0x000000c6a9a57221 */ /* 0x000fe20000010000 */
[----:B------:R-:W-:Y:S01]  /*b200*/  ISETP.GE.U32.AND P2, PT, R252, R199, PT ;  /* 0x000000c7fc00720c */ /* 0x000fe20003f46070 */
[----:B------:R-:W-:Y:S01]  /*b210*/  FADD.FTZ R192, R192, R195 ;  /* 0x000000c3c0c07221 */ /* 0x000fe20000010000 */
[----:B------:R-:W-:-:S02]  /*b220*/  LOP3.LUT R173, R200, 0xffff, RZ, 0xc0, !PT ;  /* 0x0000ffffc8ad7812 */ /* 0x000fc400078ec0ff */
[----:B------:R-:W-:Y:S02]  /*b230*/  PRMT R169, R207, 0x5410, R206 ;  /* 0x00005410cfa97816 */ /* 0x000fe400000000ce */
[----:B------:R-:W-:Y:S02]  /*b240*/  SHF.R.U32.HI R173, RZ, 0x8, R173 ;  /* 0x00000008ffad7819 */ /* 0x000fe400000116ad */
[----:B------:R-:W-:Y:S01]  /*b250*/  F2FP.PACK_AB R201, R232, R233 ;  /* 0x000000e9e8c9723e */ /* 0x000fe200000000ff */
[----:B------:R-:W-:Y:S01]  /*b260*/  @!P1 HADD2 R31, -R206.H0_H0, -RZ.H0_H0 ;  /* 0xa00000ffce1f9230 */ /* 0x000fe20000000900 */
[----:B------:R-:W-:Y:S02]  /*b270*/  LOP3.LUT R173, R173, 0xffff, RZ, 0xc0, !PT ;  /* 0x0000ffffadad7812 */ /* 0x000fe400078ec0ff */
[----:B------:R-:W-:Y:S01]  /*b280*/  SHF.R.U32.HI R197, RZ, 0x18, R200 ;  /* 0x00000018ffc57819 */ /* 0x000fe200000116c8 */
[----:B------:R-:W-:Y:S01]  /*b290*/  @!P2 HADD2 R164, -R207.H0_H0, -RZ.H0_H0 ;  /* 0xa00000ffcfa4a230 */ /* 0x000fe20000000900 */
[----:B------:R-:W-:-:S02]  /*b2a0*/  @!P1 PRMT R206, R31, 0x5410, RZ ;  /* 0x000054101fce9816 */ /* 0x000fc400000000ff */
[----:B------:R-:W-:Y:S02]  /*b2b0*/  LOP3.LUT R31, R200, 0xff, RZ, 0xc0, !PT ;  /* 0x000000ffc81f7812 */ /* 0x000fe400078ec0ff */
[----:B------:R-:W-:Y:S01]  /*b2c0*/  @!P2 PRMT R207, R164, 0x5410, RZ ;  /* 0x00005410a4cfa816 */ /* 0x000fe200000000ff */
[----:B------:R-:W-:Y:S01]  /*b2d0*/  FADD.FTZ R164, R172, R165 ;  /* 0x000000a5aca47221 */ /* 0x000fe20000010000 */
[C---:B------:R-:W-:Y:S02]  /*b2e0*/  ISETP.GE.U32.AND P2, PT, R252.reuse, R31, PT ;  /* 0x0000001ffc00720c */ /* 0x040fe40003f46070 */
[----:B------:R-:W-:Y:S01]  /*b2f0*/  ISETP.GE.U32.AND P1, PT, R252, R173, PT ;  /* 0x000000adfc00720c */ /* 0x000fe20003f26070 */
[----:B------:R-:W-:Y:S01]  /*b300*/  FADD.FTZ R193, R193, R164 ;  /* 0x000000a4c1c17221 */ /* 0x000fe20000010000 */
[--C-:B------:R-:W-:Y:S02]  /*b310*/  SHF.R.U32.HI R31, RZ, 0x10, R200.reuse ;  /* 0x00000010ff1f7819 */ /* 0x100fe400000116c8 */
[----:B------:R-:W-:-:S02]  /*b320*/  PRMT R200, R201, 0x7632, R200 ;  /* 0x00007632c9c87816 */ /* 0x000fc400000000c8 */
[----:B------:R-:W-:Y:S02]  /*b330*/  LOP3.LUT R31, R31, 0xff, RZ, 0xc0, !PT ;  /* 0x000000ff1f1f7812 */ /* 0x000fe400078ec0ff */
[----:B------:R-:W-:Y:S02]  /*b340*/  PRMT R173, R201, 0x5410, R200 ;  /* 0x00005410c9ad7816 */ /* 0x000fe400000000c8 */
[----:B------:R-:W-:Y:S01]  /*b350*/  F2FP.PACK_AB R199, R222, R225 ;  /* 0x000000e1dec7723e */ /* 0x000fe200000000ff */
[----:B------:R-:W-:Y:S02]  /*b360*/  @!P2 HADD2 R27, -R201.H0_H0, -RZ.H0_H0 ;  /* 0xa00000ffc91ba230 */ /* 0x000fe40000000900 */
[----:B------:R-:W-:Y:S01]  /*b370*/  @!P1 HADD2 R26, -R200.H0_H0, -RZ.H0_H0 ;  /* 0xa00000ffc81a9230 */ /* 0x000fe20000000900 */
[----:B------:R-:W-:Y:S02]  /*b380*/  PRMT R198, R199, 0x7632, R198 ;  /* 0x00007632c7c67816 */ /* 0x000fe400000000c6 */
[----:B------:R-:W-:-:S02]  /*b390*/  @!P2 PRMT R201, R27, 0x5410, RZ ;  /* 0x000054101bc9a816 */ /* 0x000fc400000000ff */
[----:B------:R-:W-:Y:S01]  /*b3a0*/  @!P1 PRMT R200, R26, 0x5410, RZ ;  /* 0x000054101ac89816 */ /* 0x000fe200000000ff */
[----:B------:R-:W-:Y:S01]  /*b3b0*/  IMAD.WIDE.U32 R26, R167, -0x2daee0ad, RZ ;  /* 0xd2511f53a71a7825 */ /* 0x000fe200078e00ff */
[C---:B------:R-:W-:Y:S02]  /*b3c0*/  ISETP.GE.U32.AND P1, PT, R252.reuse, R31, PT ;  /* 0x0000001ffc00720c */ /* 0x040fe40003f26070 */
[----:B------:R-:W-:Y:S02]  /*b3d0*/  ISETP.GE.U32.AND P2, PT, R252, R197, PT ;  /* 0x000000c5fc00720c */ /* 0x000fe40003f46070 */
[--C-:B------:R-:W-:Y:S02]  /*b3e0*/  LOP3.LUT R31, R27, UR4, R202.reuse, 0x96, !PT ;  /* 0x000000041b1f7c12 */ /* 0x100fe4000f8e96ca */
[----:B------:R-:W-:Y:S02]  /*b3f0*/  PRMT R202, R203, 0x7632, R202 ;  /* 0x00007632cbca7816 */ /* 0x000fe400000000ca */
[----:B------:R-:W-:-:S02]  /*b400*/  LOP3.LUT R165, R31, 0xffff, RZ, 0xc0, !PT ;  /* 0x0000ffff1fa57812 */ /* 0x000fc400078ec0ff */
[----:B------:R-:W-:Y:S02]  /*b410*/  PRMT R172, R203, 0x5410, R202 ;  /* 0x00005410cbac7816 */ /* 0x000fe400000000ca */
[----:B------:R-:W-:Y:S01]  /*b420*/  SHF.R.U32.HI R165, RZ, 0x8, R165 ;  /* 0x00000008ffa57819 */ /* 0x000fe200000116a5 */
[----:B------:R-:W-:Y:S01]  /*b430*/  @!P1 HADD2 R25, -R203.H0_H0, -RZ.H0_H0 ;  /* 0xa00000ffcb199230 */ /* 0x000fe20000000900 */
[----:B------:R-:W-:Y:S01]  /*b440*/  F2FP.PACK_AB R197, R230, R231 ;  /* 0x000000e7e6c5723e */ /* 0x000fe200000000ff */
[----:B------:R-:W-:Y:S01]  /*b450*/  @!P2 HADD2 R23, -R202.H0_H0, -RZ.H0_H0 ;  /* 0xa00000ffca17a230 */ /* 0x000fe20000000900 */
[----:B------:R-:W-:Y:S02]  /*b460*/  LOP3.LUT R165, R165, 0xffff, RZ, 0xc0, !PT ;  /* 0x0000ffffa5a57812 */ /* 0x000fe400078ec0ff */
[----:B------:R-:W-:Y:S02]  /*b470*/  @!P1 PRMT R203, R25, 0x5410, RZ ;  /* 0x0000541019cb9816 */ /* 0x000fe400000000ff */
[----:B------:R-:W-:-:S02]  /*b480*/  ISETP.GE.U32.AND P1, PT, R252, R165, PT ;  /* 0x000000a5fc00720c */ /* 0x000fc40003f26070 */
[----:B------:R-:W-:Y:S02]  /*b490*/  LOP3.LUT R167, R31, 0xff, RZ, 0xc0, !PT ;  /* 0x000000ff1fa77812 */ /* 0x000fe400078ec0ff */
[----:B------:R-:W-:Y:S02]  /*b4a0*/  PRMT R196, R197, 0x7632, R196 ;  /* 0x00007632c5c47816 */ /* 0x000fe400000000c4 */
[----:B------:R-:W-:Y:S02]  /*b4b0*/  @!P2 PRMT R202, R23, 0x5410, RZ ;  /* 0x0000541017caa816 */ /* 0x000fe400000000ff */
[----:B------:R-:W-:Y:S02]  /*b4c0*/  ISETP.GE.U32.AND P2, PT, R252, R167, PT ;  /* 0x000000a7fc00720c */ /* 0x000fe40003f46070 */
[--C-:B------:R-:W-:Y:S02]  /*b4d0*/  SHF.R.U32.HI R23, RZ, 0x10, R31.reuse ;  /* 0x00000010ff177819 */ /* 0x100fe4000001161f */
[----:B------:R-:W-:Y:S01]  /*b4e0*/  SHF.R.U32.HI R31, RZ, 0x18, R31 ;  /* 0x00000018ff1f7819 */ /* 0x000fe2000001161f */
[----:B------:R-:W-:Y:S01]  /*b4f0*/  @!P1 HADD2 R21, -R196.H0_H0, -RZ.H0_H0 ;  /* 0xa00000ffc4159230 */ /* 0x000fe20000000900 */
[----:B------:R-:W-:-:S02]  /*b500*/  PRMT R166, R197, 0x5410, R196 ;  /* 0x00005410c5a67816 */ /* 0x000fc400000000c4 */
[----:B------:R-:W-:Y:S02]  /*b510*/  LOP3.LUT R23, R23, 0xff, RZ, 0xc0, !PT ;  /* 0x000000ff17177812 */ /* 0x000fe400078ec0ff */
[----:B------:R-:W-:Y:S01]  /*b520*/  @!P1 PRMT R196, R21, 0x5410, RZ ;  /* 0x0000541015c49816 */ /* 0x000fe200000000ff */
[----:B------:R-:W-:Y:S01]  /*b530*/  FADD.FTZ R21, R191, R192 ;  /* 0x000000c0bf157221 */ /* 0x000fe20000010000 */
[----:B------:R-:W-:Y:S01]  /*b540*/  ISETP.GE.U32.AND P1, PT, R252, R31, PT ;  /* 0x0000001ffc00720c */ /* 0x000fe20003f26070 */
[----:B------:R-:W-:Y:S01]  /*b550*/  @!P2 HADD2 R22, -R197.H0_H0, -RZ.H0_H0 ;  /* 0xa00000ffc516a230 */ /* 0x000fe20000000900 */
[----:B------:R-:W1:Y:S01]  /*b560*/  MUFU.EX2 R191, R194 ;  /* 0x000000c200bf7308 */ /* 0x000e620000000800 */
[----:B------:R-:W-:Y:S01]  /*b570*/  PRMT R165, R199, 0x5410, R198 ;  /* 0x00005410c7a57816 */ /* 0x000fe200000000c6 */
[----:B------:R-:W-:Y:S01]  /*b580*/  FADD.FTZ R220, R220, R21 ;  /* 0x00000015dcdc7221 */ /* 0x000fe20000010000 */
[----:B------:R-:W-:Y:S02]  /*b590*/  PRMT R167, R252, 0x7054, R252 ;  /* 0x00007054fca77816 */ /* 0x000fe400000000fc */
[----:B------:R-:W-:Y:S01]  /*b5a0*/  @!P2 PRMT R197, R22, 0x5410, RZ ;  /* 0x0000541016c5a816 */ /* 0x000fe200000000ff */
[----:B------:R-:W-:Y:S01]  /*b5b0*/  FADD.FTZ R220, R187, R220 ;  /* 0x000000dcbbdc7221 */ /* 0x000fe20000010000 */
[----:B------:R-:W-:-:S02]  /*b5c0*/  ISETP.GE.U32.AND P2, PT, R252, R23, PT ;  /* 0x00000017fc00720c */ /* 0x000fc40003f46070 */
[C---:B------:R-:W-:Y:S01]  /*b5d0*/  LOP3.LUT R23, R26.reuse, 0xff, RZ, 0xc0, !PT ;  /* 0x000000ff1a177812 */ /* 0x040fe200078ec0ff */
[----:B------:R-:W-:Y:S01]  /*b5e0*/  FADD.FTZ R235, R235, R220 ;  /* 0x000000dcebeb7221 */ /* 0x000fe20000010000 */
[----:B------:R-:W-:Y:S01]  /*b5f0*/  @!P1 HADD2 R7, -R198.H0_H0, -RZ.H0_H0 ;  /* 0xa00000ffc6079230 */ /* 0x000fe20000000900 */
[----:B------:R-:W-:Y:S02]  /*b600*/  LOP3.LUT R22, R26, 0xffff, RZ, 0xc0, !PT ;  /* 0x0000ffff1a167812 */ /* 0x000fe400078ec0ff */
[----:B------:R-:W-:Y:S01]  /*b610*/  SHF.R.U32.HI R27, RZ, 0x18, R26 ;  /* 0x00000018ff1b7819 */ /* 0x000fe2000001161a */
[----:B------:R-:W-:Y:S01]  /*b620*/  FADD.FTZ R234, R234, R235 ;  /* 0x000000ebeaea7221 */ /* 0x000fe20000010000 */
[----:B------:R-:W-:Y:S02]  /*b630*/  @!P1 PRMT R198, R7, 0x5410, RZ ;  /* 0x0000541007c69816 */ /* 0x000fe400000000ff */
[----:B------:R-:W-:Y:S01]  /*b640*/  ISETP.GE.U32.AND P1, PT, R252, R23, PT ;  /* 0x00000017fc00720c */ /* 0x000fe20003f26070 */
[----:B------:R-:W-:Y:S01]  /*b650*/  FADD.FTZ R233, R233, R234 ;  /* 0x000000eae9e97221 */ /* 0x000fe20000010000 */
[----:B------:R-:W-:Y:S01]  /*b660*/  SHF.R.U32.HI R22, RZ, 0x8, R22 ;  /* 0x00000008ff167819 */ /* 0x000fe20000011616 */
[----:B------:R-:W-:Y:S01]  /*b670*/  @!P2 HADD2 R20, -R199.H0_H0, -RZ.H0_H0 ;  /* 0xa00000ffc714a230 */ /* 0x000fe20000000900 */
[----:B-1----:R-:W-:Y:S01]  /*b680*/  F2FP.PACK_AB R195, R191, R228 ;  /* 0x000000e4bfc3723e */ /* 0x002fe200000000ff */
[----:B------:R-:W-:Y:S01]  /*b690*/  FADD.FTZ R232, R232, R233 ;  /* 0x000000e9e8e87221 */ /* 0x000fe20000010000 */
[----:B------:R-:W-:-:S02]  /*b6a0*/  LOP3.LUT R7, R22, 0xffff, RZ, 0xc0, !PT ;  /* 0x0000ffff16077812 */ /* 0x000fc400078ec0ff */
[----:B------:R-:W-:Y:S01]  /*b6b0*/  @!P2 PRMT R199, R20, 0x5410, RZ ;  /* 0x0000541014c7a816 */ /* 0x000fe200000000ff */
[----:B------:R-:W-:Y:S01]  /*b6c0*/  FADD.FTZ R20, R190, R193 ;  /* 0x000000c1be147221 */ /* 0x000fe20000010000 */
[----:B------:R-:W-:Y:S01]  /*b6d0*/  ISETP.GE.U32.AND P2, PT, R252, R7, PT ;  /* 0x00000007fc00720c */ /* 0x000fe20003f46070 */
[----:B------:R-:W1:Y:S01]  /*b6e0*/  MUFU.EX2 R190, R247 ;  /* 0x000000f700be7308 */ /* 0x000e620000000800 */
[----:B------:R-:W-:Y:S01]  /*b6f0*/  SHF.R.U32.HI R7, RZ, 0x10, R26 ;  /* 0x00000010ff077819 */ /* 0x000fe2000001161a */
[----:B------:R-:W-:Y:S01]  /*b700*/  @!P1 HADD2 R0, -R195.H0_H0, -RZ.H0_H0 ;  /* 0xa00000ffc3009230 */ /* 0x000fe20000000900 */
[----:B------:R-:W-:Y:S01]  /*b710*/  PRMT R194, R195, 0x7632, R194 ;  /* 0x00007632c3c27816 */ /* 0x000fe200000000c2 */
[----:B------:R-:W-:Y:S01]  /*b720*/  FADD.FTZ R221, R221, R20 ;  /* 0x00000014dddd7221 */ /* 0x000fe20000010000 */
[----:B------:R-:W-:Y:S01]  /*b730*/  LOP3.LUT R7, R7, 0xff, RZ, 0xc0, !PT ;  /* 0x000000ff07077812 */ /* 0x000fe200078ec0ff */
[----:B------:R-:W-:Y:S01]  /*b740*/  FADD.FTZ R231, R231, R232 ;  /* 0x000000e8e7e77221 */ /* 0x000fe20000010000 */
[----:B------:R-:W-:Y:S01]  /*b750*/  PRMT R164, R195, 0x5410, R194 ;  /* 0x00005410c3a47816 */ /* 0x000fe200000000c2 */
[----:B------:R-:W-:Y:S01]  /*b760*/  FADD.FTZ R186, R186, R221 ;  /* 0x000000ddbaba7221 */ /* 0x000fe20000010000 */
[----:B------:R-:W-:Y:S01]  /*b770*/  @!P1 PRMT R195, R0, 0x5410, RZ ;  /* 0x0000541000c39816 */ /* 0x000fe200000000ff */
[----:B------:R-:W-:Y:S01]  /*b780*/  FADD.FTZ R231, R230, R231 ;  /* 0x000000e7e6e77221 */ /* 0x000fe20000010000 */
[----:B------:R-:W-:Y:S01]  /*b790*/  ISETP.GE.U32.AND P1, PT, R252, R7, PT ;  /* 0x00000007fc00720c */ /* 0x000fe20003f26070 */
[----:B------:R-:W-:Y:S01]  /*b7a0*/  @!P2 HADD2 R5, -R194.H0_H0, -RZ.H0_H0 ;  /* 0xa00000ffc205a230 */ /* 0x000fe20000000900 */
[----:B------:R-:W-:Y:S01]  /*b7b0*/  LOP3.LUT R26, R243, UR11, R244, 0x96, !PT ;  /* 0x0000000bf31a7c12 */ /* 0x000fe2000f8e96f4 */
[----:B------:R-:W-:Y:S01]  /*b7c0*/  FADD.FTZ R229, R229, R186 ;  /* 0x000000bae5e57221 */ /* 0x000fe20000010000 */
[----:B------:R-:W-:Y:S01]  /*b7d0*/  LOP3.LUT R25, R237, UR9, R242, 0x96, !PT ;  /* 0x00000009ed197c12 */ /* 0x000fe2000f8e96f2 */
[----:B------:R-:W-:Y:S01]  /*b7e0*/  IMAD.MOV.U32 R237, RZ, RZ, c[0x0][0x228] ;  /* 0x00008a00ffed7624 */ /* 0x000fe200078e00ff */
[----:B-1----:R-:W-:Y:S01]  /*b7f0*/  F2FP.PACK_AB R0, R190, R223 ;  /* 0x000000dfbe00723e */ /* 0x002fe200000000ff */
[----:B------:R-:W-:Y:S01]  /*b800*/  FADD.FTZ R226, R226, R229 ;  /* 0x000000e5e2e27221 */ /* 0x000fe20000010000 */
[----:B------:R-:W-:Y:S01]  /*b810*/  @!P2 PRMT R194, R5, 0x5410, RZ ;  /* 0x0000541005c2a816 */ /* 0x000fe200000000ff */
[----:B------:R-:W-:-:S02]  /*b820*/  IMAD.SHL.U32 R237, R237, 0x8, RZ ;  /* 0x00000008eded7824 */ /* 0x000fc400078e00ff */
[----:B------:R-:W-:Y:S02]  /*b830*/  FADD.FTZ R227, R227, R226 ;  /* 0x000000e2e3e37221 */ /* 0x000fe40000010000 */
[----:B------:R-:W-:Y:S01]  /*b840*/  @!P1 HADD2 R6, -R0.H0_H0, -RZ.H0_H0 ;  /* 0xa00000ff00069230 */ /* 0x000fe20000000900 */
[----:B------:R-:W-:Y:S01]  /*b850*/  @P1 PRMT R193, R0, 0x7610, R193 ;  /* 0x0000761000c11816 */ /* 0x000fe200000000c1 */
[----:B------:R-:W-:Y:S02]  /*b860*/  FADD.FTZ R224, R224, R227 ;  /* 0x000000e3e0e07221 */ /* 0x000fe40000010000 */
[----:B------:R-:W-:Y:S01]  /*b870*/  FADD.FTZ R228, R228, R231 ;  /* 0x000000e7e4e47221 */ /* 0x000fe20000010000 */
[----:B------:R-:W-:Y:S01]  /*b880*/  @!P1 PRMT R193, R6, 0x5410, RZ ;  /* 0x0000541006c19816 */ /* 0x000fe200000000ff */
[----:B------:R-:W-:Y:S01]  /*b890*/  FADD.FTZ R225, R225, R224 ;  /* 0x000000e0e1e17221 */ /* 0x000fe20000010000 */
[----:B------:R-:W-:Y:S01]  /*b8a0*/  LOP3.LUT R6, R245, UR13, R32, 0x96, !PT ;  /* 0x0000000df5067c12 */ /* 0x000fe2000f8e9620 */
[----:B------:R-:W-:Y:S01]  /*b8b0*/  FADD.FTZ R249, R191, R228 ;  /* 0x000000e4bff97221 */ /* 0x000fe20000010000 */
[----:B------:R-:W-:Y:S01]  /*b8c0*/  ISETP.GE.U32.AND P1, PT, R252, R27, PT ;  /* 0x0000001bfc00720c */ /* 0x000fe20003f26070 */
[----:B------:R-:W-:-:S03]  /*b8d0*/  IMAD.WIDE.U32 R26, R26, -0x2daee0ad, RZ ;  /* 0xd2511f531a1a7825 */ /* 0x000fc600078e00ff */
[----:B------:R-:W-:Y:S01]  /*b8e0*/  STL [R1+0x6c], R249 ;  /* 0x00006cf901007387 */ /* 0x000fe20000100800 */
[----:B------:R-:W-:Y:S02]  /*b8f0*/  IMAD R5, R6, -0x2daee0ad, RZ ;  /* 0xd2511f5306057824 */ /* 0x000fe400078e02ff */
[----:B------:R-:W-:-:S03]  /*b900*/  FADD.FTZ R222, R222, R225 ;  /* 0x000000e1dede7221 */ /* 0x000fc60000010000 */
[----:B------:R-:W-:Y:S01]  /*b910*/  LOP3.LUT R22, R27, UR8, R5, 0x96, !PT ;  /* 0x000000081b167c12 */ /* 0x000fe2000f8e9605 */
[----:B------:R-:W-:Y:S02]  /*b920*/  FADD.FTZ R223, R223, R222 ;  /* 0x000000dedfdf7221 */ /* 0x000fe40000010000 */
[----:B------:R-:W-:Y:S01]  /*b930*/  @!P1 HADD2 R4, -R0.H1_H1, -RZ.H0_H0 ;  /* 0xa00000ff00049230 */ /* 0x000fe20000000d00 */
[----:B------:R-:W-:Y:S01]  /*b940*/  @P1 PRMT R192, R0, 0x7632, R192 ;  /* 0x0000763200c01816 */ /* 0x000fe200000000c0 */
[----:B------:R-:W-:-:S03]  /*b950*/  IMAD.WIDE.U32 R22, R22, -0x326172a9, RZ ;  /* 0xcd9e8d5716167825 */ /* 0x000fc600078e00ff */
[----:B------:R-:W-:Y:S01]  /*b960*/  @!P1 PRMT R192, R4, 0x5410, RZ ;  /* 0x0000541004c09816 */ /* 0x000fe200000000ff */
[----:B------:R-:W-:Y:S01]  /*b970*/  FADD.FTZ R248, R190, R223 ;  /* 0x000000dfbef87221 */ /* 0x000fe20000010000 */
[----:B------:R-:W-:Y:S01]  /*b980*/  LOP3.LUT R5, R23, UR5, R236, 0x96, !PT ;  /* 0x0000000517057c12 */ /* 0x000fe2000f8e96ec */
[----:B------:R-:W-:Y:S01]  /*b990*/  IMAD.WIDE R236, R237, 0x2, R16 ;  /* 0x00000002edec7825 */ /* 0x000fe200078e0210 */
[----:B------:R-:W-:Y:S02]  /*b9a0*/  LOP3.LUT R21, R22, 0xff, RZ, 0xc0, !PT ;  /* 0x000000ff16157812 */ /* 0x000fe400078ec0ff */
[--C-:B------:R-:W-:Y:S01]  /*b9b0*/  SHF.R.U32.HI R6, RZ, 0x10, R5.reuse ;  /* 0x00000010ff067819 */ /* 0x100fe20000011605 */
[----:B------:R-:W-:Y:S01]  /*b9c0*/  STL [R1+0x68], R248 ;  /* 0x000068f801007387 */ /* 0x000fe20000100800 */
[C---:B------:R-:W-:Y:S02]  /*b9d0*/  LOP3.LUT R7, R5.reuse, 0xffff, RZ, 0xc0, !PT ;  /* 0x0000ffff05077812 */ /* 0x040fe400078ec0ff */
[----:B------:R-:W-:Y:S01]  /*b9e0*/  LOP3.LUT R4, R5, 0xff, RZ, 0xc0, !PT ;  /* 0x000000ff05047812 */ /* 0x000fe200078ec0ff */
[----:B------:R-:W-:Y:S01]  /*b9f0*/  STG.E.U16 [R236.64+-0x80], R175 ;  /* 0xffff80afec007986 */ /* 0x000fe2000c10151a */
[----:B------:R-:W-:-:S02]  /*ba00*/  SHF.R.U32.HI R5, RZ, 0x18, R5 ;  /* 0x00000018ff057819 */ /* 0x000fc40000011605 */
[----:B------:R-:W-:Y:S01]  /*ba10*/  LOP3.LUT R6, R6, 0xff, RZ, 0xc0, !PT ;  /* 0x000000ff06067812 */ /* 0x000fe200078ec0ff */
[----:B------:R-:W-:Y:S01]  /*ba20*/  STG.E.U16 [R236.64+-0x7e], R188 ;  /* 0xffff82bcec007986 */ /* 0x000fe2000c10151a */
[----:B------:R-:W-:Y:S02]  /*ba30*/  SHF.R.U32.HI R7, RZ, 0x8, R7 ;  /* 0x00000008ff077819 */ /* 0x000fe40000011607 */
[----:B------:R-:W-:Y:S01]  /*ba40*/  PRMT R6, R6, 0x5410, R5 ;  /* 0x0000541006067816 */ /* 0x000fe20000000005 */
[----:B------:R-:W-:Y:S01]  /*ba50*/  STG.E.U16 [R16.64+-0x70], R185 ;  /* 0xffff90b910007986 */ /* 0x000fe2000c10151a */
[--C-:B------:R-:W-:Y:S02]  /*ba60*/  SHF.R.U32.HI R20, RZ, 0x10, R22.reuse ;  /* 0x00000010ff147819 */ /* 0x100fe40000011616 */
[----:B------:R-:W-:Y:S01]  /*ba70*/  PRMT R4, R4, 0x5410, R7 ;  /* 0x0000541004047816 */ /* 0x000fe20000000007 */
[--C-:B------:R-:W-:Y:S01]  /*ba80*/  HSET2.LE.AND R5, R6, R167.reuse, PT ;  /* 0x000000a706057233 */ /* 0x100fe20003803000 */
[----:B------:R-:W-:Y:S01]  /*ba90*/  LOP3.LUT R6, R22, 0xffff, RZ, 0xc0, !PT ;  /* 0x0000ffff16067812 */ /* 0x000fe200078ec0ff */
[----:B------:R-:W-:Y:S01]  /*baa0*/  STG.E.U16 [R16.64+-0x6e], R184 ;  /* 0xffff92b810007986 */ /* 0x000fe2000c10151a */
[----:B------:R-:W-:Y:S01]  /*bab0*/  SHF.R.U32.HI R7, RZ, 0x18, R22 ;  /* 0x00000018ff077819 */ /* 0x000fe20000011616 */
[----:B------:R-:W-:Y:S01]  /*bac0*/  HSET2.LE.AND R4, R4, R167, PT ;  /* 0x000000a704047233 */ /* 0x000fe20003803000 */
[----:B------:R-:W-:Y:S01]  /*bad0*/  SHF.R.U32.HI R6, RZ, 0x8, R6 ;  /* 0x00000008ff067819 */ /* 0x000fe20000011606 */
[----:B------:R-:W-:Y:S01]  /*bae0*/  STG.E.U16 [R236.64+-0x70], R189 ;  /* 0xffff90bdec007986 */ /* 0x000fe2000c10151a */
[----:B------:R-:W-:-:S02]  /*baf0*/  LOP3.LUT R20, R20, 0xff, RZ, 0xc0, !PT ;  /* 0x000000ff14147812 */ /* 0x000fc400078ec0ff */
[----:B------:R-:W-:Y:S01]  /*bb00*/  PRMT R6, R21, 0x5410, R6 ;  /* 0x0000541015067816 */ /* 0x000fe20000000006 */
[----:B------:R1:W-:Y:S01]  /*bb10*/  STG.E.U16 [R236.64+-0x6e], R2 ;  /* 0xffff9202ec007986 */ /* 0x0003e2000c10151a */
[----:B------:R-:W-:Y:S02]  /*bb20*/  PRMT R20, R20, 0x5410, R7 ;  /* 0x0000541014147816 */ /* 0x000fe40000000007 */
[----:B------:R-:W-:Y:S01]  /*bb30*/  LOP3.LUT R4, R4, R239, RZ, 0xc0, !PT ;  /* 0x000000ef04047212 */ /* 0x000fe200078ec0ff */
[--C-:B------:R-:W-:Y:S01]  /*bb40*/  HSET2.LE.AND R21, R6, R167.reuse, PT ;  /* 0x000000a706157233 */ /* 0x100fe20003803000 */
[----:B------:R-:W-:Y:S01]  /*bb50*/  LOP3.LUT R5, R5, R174, RZ, 0xc0, !PT ;  /* 0x000000ae05057212 */ /* 0x000fe200078ec0ff */
[----:B------:R-:W-:Y:S01]  /*bb60*/  HSET2.LE.AND R7, R20, R167, PT ;  /* 0x000000a714077233 */ /* 0x000fe20003803000 */
[----:B------:R-:W-:Y:S02]  /*bb70*/  STG.E.U16 [R16.64+-0x60], R181 ;  /* 0xffffa0b510007986 */ /* 0x000fe4000c10151a */
[----:B------:R-:W-:-:S02]  /*bb80*/  LOP3.LUT R6, R21, R238, RZ, 0xc0, !PT ;  /* 0x000000ee15067212 */ /* 0x000fc400078ec0ff */
[----:B------:R-:W2:Y:S01]  /*bb90*/  LDSM.16.MT88.4 R20, [R212+0x18000] ;  /* 0x01800000d414783b */ /* 0x000ea20000004200 */
[----:B------:R-:W-:-:S03]  /*bba0*/  LOP3.LUT R7, R7, R246, RZ, 0xc0, !PT ;  /* 0x000000f607077212 */ /* 0x000fc600078ec0ff */
[----:B------:R-:W-:Y:S04]  /*bbb0*/  STG.E.U16 [R16.64+-0x5e], R180 ;  /* 0xffffa2b410007986 */ /* 0x000fe8000c10151a */
[----:B------:R-:W-:Y:S04]  /*bbc0*/  STG.E.U16 [R236.64+-0x60], R183 ;  /* 0xffffa0b7ec007986 */ /* 0x000fe8000c10151a */
[----:B------:R-:W-:Y:S04]  /*bbd0*/  STG.E.U16 [R236.64+-0x5e], R182 ;  /* 0xffffa2b6ec007986 */ /* 0x000fe8000c10151a */
[----:B------:R-:W-:Y:S01]  /*bbe0*/  STG.E.U16 [R16.64+-0x50], R177 ;  /* 0xffffb0b110007986 */ /* 0x000fe2000c10151a */
[----:B-1----:R-:W-:-:S03]  /*bbf0*/  IMAD.MOV.U32 R2, RZ, RZ, R19 ;  /* 0x000000ffff027224 */ /* 0x002fc600078e0013 */
        /* <DEDUP_REMOVED lines=70> */
[----:B------:R-:W-:Y:S02]  /*c060*/  SHF.R.U32.HI R5, RZ, 0x8, R5 ;  /* 0x00000008ff057819 */ /* 0x000fe40000011605 */
[----:B------:R-:W-:Y:S02]  /*c070*/  SHF.R.U32.HI R174, RZ, 0x10, R4 ;  /* 0x00000010ffae7819 */ /* 0x000fe40000011604 */
[----:B------:R-:W-:-:S02]  /*c080*/  PRMT R6, R6, 0x5410, R5 ;  /* 0x0000541006067816 */ /* 0x000fc40000000005 */
[C---:B------:R-:W-:Y:S02]  /*c090*/  LOP3.LUT R5, R7.reuse, 0xffff, RZ, 0xc0, !PT ;  /* 0x0000ffff07057812 */ /* 0x040fe400078ec0ff */
[----:B------:R-:W-:Y:S01]  /*c0a0*/  SHF.R.U32.HI R21, RZ, 0x18, R4 ;  /* 0x00000018ff157819 */ /* 0x000fe20000011604 */
[----:B------:R-:W-:Y:S01]  /*c0b0*/  HSET2.LE.AND R6, R6, R167, PT ;  /* 0x000000a706067233 */ /* 0x000fe20003803000 */
[----:B------:R-:W-:Y:S02]  /*c0c0*/  SHF.R.U32.HI R5, RZ, 0x8, R5 ;  /* 0x00000008ff057819 */ /* 0x000fe40000011605 */
[----:B------:R-:W-:Y:S02]  /*c0d0*/  LOP3.LUT R4, R7, 0xff, RZ, 0xc0, !PT ;  /* 0x000000ff07047812 */ /* 0x000fe400078ec0ff */
[----:B------:R-:W-:Y:S02]  /*c0e0*/  SHF.R.U32.HI R238, RZ, 0x10, R7 ;  /* 0x00000010ffee7819 */ /* 0x000fe40000011607 */
[----:B------:R-:W-:-:S02]  /*c0f0*/  PRMT R4, R4, 0x5410, R5 ;  /* 0x0000541004047816 */ /* 0x000fc40000000005 */
[----:B------:R-:W-:Y:S02]  /*c100*/  SHF.R.U32.HI R7, RZ, 0x18, R7 ;  /* 0x00000018ff077819 */ /* 0x000fe40000011607 */
[----:B------:R-:W-:Y:S01]  /*c110*/  LOP3.LUT R174, R174, 0xff, RZ, 0xc0, !PT ;  /* 0x000000ffaeae7812 */ /* 0x000fe200078ec0ff */
[--C-:B------:R-:W-:Y:S01]  /*c120*/  HSET2.LE.AND R5, R4, R167.reuse, PT ;  /* 0x000000a704057233 */ /* 0x100fe20003803000 */
[----:B------:R-:W-:Y:S02]  /*c130*/  LOP3.LUT R238, R238, 0xff, RZ, 0xc0, !PT ;  /* 0x000000ffeeee7812 */ /* 0x000fe400078ec0ff */
[----:B------:R-:W-:Y:S02]  /*c140*/  PRMT R174, R174, 0x5410, R21 ;  /* 0x00005410aeae7816 */ /* 0x000fe40000000015 */
[----:B------:R-:W-:Y:S01]  /*c150*/  PRMT R238, R238, 0x5410, R7 ;  /* 0x00005410eeee7816 */ /* 0x000fe20000000007 */
[----:B------:R-:W1:Y:S01]  /*c160*/  LDSM.16.MT88.4 R20, [R212+0x18800] ;  /* 0x01880000d414783b */ /* 0x000e620000004200 */
[----:B------:R-:W-:Y:S01]  /*c170*/  LOP3.LUT R4, R5, R24, RZ, 0xc0, !PT ;  /* 0x0000001805047212 */ /* 0x000fe200078ec0ff */
[--C-:B------:R-:W-:Y:S01]  /*c180*/  HSET2.LE.AND R7, R174, R167.reuse, PT ;  /* 0x000000a7ae077233 */ /* 0x100fe20003803000 */
[----:B------:R-:W-:Y:S01]  /*c190*/  LOP3.LUT R6, R6, R29, RZ, 0xc0, !PT ;  /* 0x0000001d06067212 */ /* 0x000fe200078ec0ff */
[----:B------:R-:W-:Y:S01]  /*c1a0*/  HSET2.LE.AND R5, R238, R167, PT ;  /* 0x000000a7ee057233 */ /* 0x000fe20003803000 */
[----:B------:R-:W-:Y:S01]  /*c1b0*/  LDSM.16.MT88.4 R24, [R210+0x18800] ;  /* 0x01880000d218783b */ /* 0x000fe20000004200 */
[----:B------:R-:W-:Y:S01]  /*c1c0*/  IMAD.WIDE.U32 R174, R168, -0x2daee0ad, RZ ;  /* 0xd2511f53a8ae7825 */ /* 0x000fe200078e00ff */
[----:B------:R-:W-:-:S02]  /*c1d0*/  LOP3.LUT R7, R7, R28, RZ, 0xc0, !PT ;  /* 0x0000001c07077212 */ /* 0x000fc400078ec0ff */
[----:B------:R-:W-:Y:S01]  /*c1e0*/  LOP3.LUT R5, R5, R30, RZ, 0xc0, !PT ;  /* 0x0000001e05057212 */ /* 0x000fe200078ec0ff */
[----:B------:R-:W-:Y:S01]  /*c1f0*/  IMAD.WIDE.U32 R238, R170, -0x2daee0ad, RZ ;  /* 0xd2511f53aaee7825 */ /* 0x000fe200078e00ff */
[----:B------:R-:W2:Y:S01]  /*c200*/  LDSM.16.MT88.4 R28, [R209+0x18800] ;  /* 0x01880000d11c783b */ /* 0x000ea20000004200 */
[----:B------:R-:W-:-:S03]  /*c210*/  LOP3.LUT R34, R175, UR14, R34, 0x96, !PT ;  /* 0x0000000eaf227c12 */ /* 0x000fc6000f8e9622 */
[----:B------:R-:W-:Y:S02]  /*c220*/  LOP3.LUT R174, R239, UR12, R174, 0x96, !PT ;  /* 0x0000000cefae7c12 */ /* 0x000fe4000f8e96ae */
[----:B------:R-:W-:-:S04]  /*c230*/  IMAD.WIDE.U32 R170, R34, -0x326172a9, RZ ;  /* 0xcd9e8d5722aa7825 */ /* 0x000fc800078e00ff */
[----:B------:R-:W-:Y:S01]  /*c240*/  IMAD.WIDE.U32 R174, R174, -0x326172a9, RZ ;  /* 0xcd9e8d57aeae7825 */ /* 0x000fe200078e00ff */
[----:B------:R-:W-:-:S04]  /*c250*/  LOP3.LUT R32, R171, UR13, R32, 0x96, !PT ;  /* 0x0000000dab207c12 */ /* 0x000fc8000f8e9620 */
[----:B------:R-:W-:Y:S01]  /*c260*/  LOP3.LUT R170, R175, UR11, R170, 0x96, !PT ;  /* 0x0000000bafaa7c12 */ /* 0x000fe2000f8e96aa */
[----:B------:R-:W-:-:S04]  /*c270*/  IMAD.WIDE.U32 R32, R32, -0x2daee0ad, RZ ;  /* 0xd2511f5320207825 */ /* 0x000fc800078e00ff */
[----:B------:R-:W-:Y:S01]  /*c280*/  IMAD.WIDE.U32 R170, R170, -0x2daee0ad, RZ ;  /* 0xd2511f53aaaa7825 */ /* 0x000fe200078e00ff */
[----:B------:R-:W-:-:S05]  /*c290*/  LOP3.LUT R238, R33, UR10, R238, 0x96, !PT ;  /* 0x0000000a21ee7c12 */ /* 0x000fca000f8e96ee */
[----:B------:R-:W-:Y:S01]  /*c2a0*/  IMAD.WIDE.U32 R238, R238, -0x326172a9, RZ ;  /* 0xcd9e8d57eeee7825 */ /* 0x000fe200078e00ff */
[----:B-1----:R-:W-:Y:S04]  /*c2b0*/  HMMA.16816.F32 R160, R4, R20, R160 ;  /* 0x0000001404a0723c */ /* 0x002fe800000018a0 */
[----:B------:R-:W-:-:S05]  /*c2c0*/  LOP3.LUT R174, R239, UR9, R174, 0x96, !PT ;  /* 0x00000009efae7c12 */ /* 0x000fca000f8e96ae */
[----:B------:R-:W-:Y:S01]  /*c2d0*/  IMAD.WIDE.U32 R174, R174, -0x2daee0ad, RZ ;  /* 0xd2511f53aeae7825 */ /* 0x000fe200078e00ff */
[----:B------:R-:W-:Y:S01]  /*c2e0*/  HMMA.16816.F32 R156, R4, R22, R156 ;  /* 0x00000016049c723c */ /* 0x000fe2000000189c */
[----:B------:R-:W1:Y:S03]  /*c2f0*/  LDSM.16.MT88.4 R20, [R208+0x18800] ;  /* 0x01880000d014783b */ /* 0x000e660000004200 */
[----:B------:R-:W-:-:S04]  /*c300*/  LOP3.LUT R170, R175, UR4, R170, 0x96, !PT ;  /* 0x00000004afaa7c12 */ /* 0x000fc8000f8e96aa */
        /* <DEDUP_REMOVED lines=52> */
[C---:B------:R-:W-:Y:S02]  /*c650*/  LOP3.LUT R20, R5.reuse, 0xffff, RZ, 0xc0, !PT ;  /* 0x0000ffff05147812 */ /* 0x040fe400078ec0ff */
[----:B------:R-:W-:Y:S02]  /*c660*/  PRMT R6, R6, 0x5410, R7 ;  /* 0x0000541006067816 */ /* 0x000fe40000000007 */
[----:B------:R-:W-:Y:S02]  /*c670*/  LOP3.LUT R4, R4, 0xff, RZ, 0xc0, !PT ;  /* 0x000000ff04047812 */ /* 0x000fe400078ec0ff */
[----:B------:R-:W-:Y:S01]  /*c680*/  LOP3.LUT R7, R5, 0xff, RZ, 0xc0, !PT ;  /* 0x000000ff05077812 */ /* 0x000fe200078ec0ff */
[----:B------:R-:W-:Y:S01]  /*c690*/  HSET2.LE.AND R6, R6, R167, PT ;  /* 0x000000a706067233 */ /* 0x000fe20003803000 */
[----:B------:R-:W-:Y:S02]  /*c6a0*/  SHF.R.U32.HI R20, RZ, 0x8, R20 ;  /* 0x00000008ff147819 */ /* 0x000fe40000011614 */
[----:B------:R-:W-:-:S02]  /*c6b0*/  PRMT R4, R4, 0x5410, R21 ;  /* 0x0000541004047816 */ /* 0x000fc40000000015 */
[----:B------:R-:W-:Y:S02]  /*c6c0*/  PRMT R20, R7, 0x5410, R20 ;  /* 0x0000541007147816 */ /* 0x000fe40000000014 */
[--C-:B------:R-:W-:Y:S01]  /*c6d0*/  SHF.R.U32.HI R168, RZ, 0x10, R5.reuse ;  /* 0x00000010ffa87819 */ /* 0x100fe20000011605 */
[--C-:B------:R-:W-:Y:S01]  /*c6e0*/  HSET2.LE.AND R7, R4, R167.reuse, PT ;  /* 0x000000a704077233 */ /* 0x100fe20003803000 */
[----:B------:R-:W-:Y:S01]  /*c6f0*/  SHF.R.U32.HI R5, RZ, 0x18, R5 ;  /* 0x00000018ff057819 */ /* 0x000fe20000011605 */
[----:B------:R-:W-:Y:S01]  /*c700*/  HSET2.LE.AND R4, R20, R167, PT ;  /* 0x000000a714047233 */ /* 0x000fe20003803000 */
[----:B------:R-:W-:Y:S01]  /*c710*/  LOP3.LUT R168, R168, 0xff, RZ, 0xc0, !PT ;  /* 0x000000ffa8a87812 */ /* 0x000fe200078ec0ff */
[----:B------:R-:W2:Y:S01]  /*c720*/  LDSM.16.MT88.4 R20, [R208+0x19000] ;  /* 0x01900000d014783b */ /* 0x000ea20000004200 */
[----:B------:R-:W-:Y:S02]  /*c730*/  LOP3.LUT R6, R6, R173, RZ, 0xc0, !PT ;  /* 0x000000ad06067212 */ /* 0x000fe400078ec0ff */
[----:B------:R-:W-:-:S02]  /*c740*/  LOP3.LUT R4, R4, R35, RZ, 0xc0, !PT ;  /* 0x0000002304047212 */ /* 0x000fc400078ec0ff */
[----:B------:R-:W3:Y:S01]  /*c750*/  LDSM.16.MT88.4 R32, [R212+0x19000] ;  /* 0x01900000d420783b */ /* 0x000ee20000004200 */
[----:B------:R-:W-:Y:S02]  /*c760*/  PRMT R168, R168, 0x5410, R5 ;  /* 0x00005410a8a87816 */ /* 0x000fe40000000005 */
[----:B------:R-:W-:-:S03]  /*c770*/  LOP3.LUT R7, R7, R172, RZ, 0xc0, !PT ;  /* 0x000000ac07077212 */ /* 0x000fc600078ec0ff */
[----:B------:R-:W-:-:S05]  /*c780*/  HSET2.LE.AND R168, R168, R167, PT ;  /* 0x000000a7a8a87233 */ /* 0x000fca0003803000 */
[----:B------:R-:W-:-:S07]  /*c790*/  LOP3.LUT R5, R168, R169, RZ, 0xc0, !PT ;  /* 0x000000a9a8057212 */ /* 0x000fce00078ec0ff */
[C---:B------:R-:W-:Y:S08]  /*c7a0*/  HMMA.16816.F32 R44, R4.reuse, R24, R44 ;  /* 0x00000018042c723c */ /* 0x040ff0000000182c */
[C---:B------:R-:W-:Y:S01]  /*c7b0*/  HMMA.16816.F32 R48, R4.reuse, R26, R48 ;  /* 0x0000001a0430723c */ /* 0x040fe20000001830 */
[----:B------:R-:W4:Y:S07]  /*c7c0*/  LDSM.16.MT88.4 R24, [R209+0x1b000] ;  /* 0x01b00000d118783b */ /* 0x000f2e0000004200 */
[C---:B-1----:R-:W-:Y:S08]  /*c7d0*/  HMMA.16816.F32 R36, R4.reuse, R28, R36 ;  /* 0x0000001c0424723c */ /* 0x042ff00000001824 */
[C---:B--2---:R-:W-:Y:S08]  /*c7e0*/  HMMA.16816.F32 R52, R4.reuse, R20, R52 ;  /* 0x000000140434723c */ /* 0x044ff00000001834 */
[C---:B------:R-:W-:Y:S01]  /*c7f0*/  HMMA.16816.F32 R56, R4.reuse, R22, R56 ;  /* 0x000000160438723c */ /* 0x040fe20000001838 */
[----:B------:R-:W1:Y:S07]  /*c800*/  LDSM.16.MT88.4 R20, [R208+0x1b000] ;  /* 0x01b00000d014783b */ /* 0x000e6e0000004200 */
[C---:B---3--:R-:W-:Y:S08]  /*c810*/  HMMA.16816.F32 R160, R4.reuse, R32, R160 ;  /* 0x0000002004a0723c */ /* 0x048ff000000018a0 */
[C---:B------:R-:W-:Y:S01]  /*c820*/  HMMA.16816.F32 R156, R4.reuse, R34, R156 ;  /* 0x00000022049c723c */ /* 0x040fe2000000189c */
[----:B------:R-:W2:Y:S07]  /*c830*/  LDSM.16.MT88.4 R32, [R212+0x1b000] ;  /* 0x01b00000d420783b */ /* 0x000eae0000004200 */
        /* <DEDUP_REMOVED lines=34> */
[----:B------:R-:W-:Y:S07]  /*ca60*/  LDSM.16.MT88.4 R32, [R210+0x1b800] ;  /* 0x01b80000d220783b */ /* 0x000fee0000004200 */
[C---:B---3--:R-:W-:Y:S07]  /*ca70*/  HMMA.16816.F32 R144, R4.reuse, R28, R144 ;  /* 0x0000001c0490723c */ /* 0x048fee0000001890 */
[----:B------:R-:W-:Y:S01]  /*ca80*/  SHF.R.U32.HI R28, RZ, 0x10, R170 ;  /* 0x00000010ff1c7819 */ /* 0x000fe200000116aa */
[----:B------:R-:W-:Y:S01]  /*ca90*/  HMMA.16816.F32 R140, R4, R30, R140 ;  /* 0x0000001e048c723c */ /* 0x000fe2000000188c */
[----:B------:R-:W-:-:S06]  /*caa0*/  LOP3.LUT R29, R170, 0xff, RZ, 0xc0, !PT ;  /* 0x000000ffaa1d7812 */ /* 0x000fcc00078ec0ff */
[C---:B------:R-:W-:Y:S02]  /*cab0*/  LOP3.LUT R5, R174.reuse, 0xffff, RZ, 0xc0, !PT ;  /* 0x0000ffffae057812 */ /* 0x040fe400078ec0ff */
[----:B------:R-:W-:Y:S02]  /*cac0*/  LOP3.LUT R4, R174, 0xff, RZ, 0xc0, !PT ;  /* 0x000000ffae047812 */ /* 0x000fe400078ec0ff */
[----:B------:R-:W-:Y:S02]  /*cad0*/  SHF.R.U32.HI R5, RZ, 0x8, R5 ;  /* 0x00000008ff057819 */ /* 0x000fe40000011605 */
[----:B------:R-:W-:Y:S02]  /*cae0*/  SHF.R.U32.HI R7, RZ, 0x10, R174 ;  /* 0x00000010ff077819 */ /* 0x000fe400000116ae */
[----:B------:R-:W-:Y:S02]  /*caf0*/  PRMT R4, R4, 0x5410, R5 ;  /* 0x0000541004047816 */ /* 0x000fe40000000005 */
[----:B------:R-:W-:-:S02]  /*cb00*/  LOP3.LUT R5, R170, 0xffff, RZ, 0xc0, !PT ;  /* 0x0000ffffaa057812 */ /* 0x000fc400078ec0ff */
[----:B------:R-:W-:Y:S02]  /*cb10*/  SHF.R.U32.HI R6, RZ, 0x18, R174 ;  /* 0x00000018ff067819 */ /* 0x000fe400000116ae */
[----:B------:R-:W-:Y:S01]  /*cb20*/  SHF.R.U32.HI R30, RZ, 0x8, R5 ;  /* 0x00000008ff1e7819 */ /* 0x000fe20000011605 */
[----:B------:R-:W2:Y:S01]  /*cb30*/  LDSM.16.MT88.4 R172, [R209+0x19800] ;  /* 0x01980000d1ac783b */ /* 0x000ea20000004200 */
[----:B------:R-:W-:Y:S02]  /*cb40*/  SHF.R.U32.HI R170, RZ, 0x18, R170 ;  /* 0x00000018ffaa7819 */ /* 0x000fe400000116aa */
[----:B------:R-:W-:Y:S02]  /*cb50*/  LOP3.LUT R7, R7, 0xff, RZ, 0xc0, !PT ;  /* 0x000000ff07077812 */ /* 0x000fe400078ec0ff */
[----:B------:R-:W-:Y:S02]  /*cb60*/  LOP3.LUT R5, R28, 0xff, RZ, 0xc0, !PT ;  /* 0x000000ff1c057812 */ /* 0x000fe400078ec0ff */
[----:B------:R-:W-:-:S02]  /*cb70*/  PRMT R6, R7, 0x5410, R6 ;  /* 0x0000541007067816 */ /* 0x000fc40000000006 */
        /* <DEDUP_REMOVED lines=9> */
[----:B------:R-:W-:Y:S01]  /*cc10*/  LOP3.LUT R5, R170, R165, RZ, 0xc0, !PT ;  /* 0x000000a5aa057212 */ /* 0x000fe200078ec0ff */
[----:B------:R-:W-:Y:S01]  /*cc20*/  IMAD.MOV.U32 R0, RZ, RZ, R3 ;  /* 0x000000ffff007224 */ /* 0x000fe200078e0003 */
[----:B------:R-:W-:Y:S01]  /*cc30*/  LOP3.LUT R6, R167, R164, RZ, 0xc0, !PT ;  /* 0x000000a4a7067212 */ /* 0x000fe200078ec0ff */
[----:B------:R-:W-:Y:S04]  /*cc40*/  LDSM.16.MT88.4 R168, [R208+0x19800] ;  /* 0x01980000d0a8783b */ /* 0x000fe80000004200 */
[----:B------:R-:W3:Y:S02]  /*cc50*/  LDSM.16.MT88.4 R164, [R212+0x1b800] ;  /* 0x01b80000d4a4783b */ /* 0x000ee40000004200 */
        /* <DEDUP_REMOVED lines=14> */
[----:B------:R-:W5:Y:S07]  /*cd40*/  LDSM.16.MT88.4 R168, [R209+0x1d800] ;  /* 0x01d80000d1a8783b */ /* 0x000f6e0000004200 */
[C---:B------:R-:W-:Y:S08]  /*cd50*/  HMMA.16816.F32 R68, R4.reuse, R32, R68 ;  /* 0x000000200444723c */ /* 0x040ff00000001844 */
        /* <DEDUP_REMOVED lines=12> */
[----:B------:R-:W-:Y:S01]  /*ce20*/  IADD3 R164, P1, R16, -0x100, RZ ;  /* 0xffffff0010a47810 */ /* 0x000fe20007f3e0ff */
[C---:B---3--:R-:W-:Y:S08]  /*ce30*/  HMMA.16816.F32 R100, R4.reuse, R172, R100 ;  /* 0x000000ac0464723c */ /* 0x048ff00000001864 */
[C---:B------:R-:W-:Y:S08]  /*ce40*/  HMMA.16816.F32 R104, R4.reuse, R174, R104 ;  /* 0x000000ae0468723c */ /* 0x040ff00000001868 */
[C---:B-----5:R-:W-:Y:S08]  /*ce50*/  HMMA.16816.F32 R108, R4.reuse, R168, R108 ;  /* 0x000000a8046c723c */ /* 0x060ff0000000186c */
[C---:B------:R-:W-:Y:S08]  /*ce60*/  HMMA.16816.F32 R112, R4.reuse, R170, R112 ;  /* 0x000000aa0470723c */ /* 0x040ff00000001870 */
[C---:B------:R-:W-:Y:S07]  /*ce70*/  HMMA.16816.F32 R120, R4.reuse, R166, R120 ;  /* 0x000000a60478723c */ /* 0x040fee0000001878 */
[----:B------:R-:W-:Y:S01]  /*ce80*/  IADD3.X R167, R17, -0x1, RZ, P1, !PT ;  /* 0xffffffff11a77810 */ /* 0x000fe20000ffe4ff */
[C---:B------:R-:W-:Y:S08]  /*ce90*/  HMMA.16816.F32 R152, R4.reuse, R32, R152 ;  /* 0x000000200498723c */ /* 0x040ff00000001898 */
[C---:B------:R-:W-:Y:S08]  /*cea0*/  HMMA.16816.F32 R148, R4.reuse, R34, R148 ;  /* 0x000000220494723c */ /* 0x040ff00000001894 */
[C---:B------:R-:W-:Y:S08]  /*ceb0*/  HMMA.16816.F32 R144, R4.reuse, R28, R144 ;  /* 0x0000001c0490723c */ /* 0x040ff00000001890 */
[C---:B------:R-:W-:Y:S08]  /*cec0*/  HMMA.16816.F32 R140, R4.reuse, R30, R140 ;  /* 0x0000001e048c723c */ /* 0x040ff0000000188c */
[C---:B----4-:R-:W-:Y:S08]  /*ced0*/  HMMA.16816.F32 R136, R4.reuse, R24, R136 ;  /* 0x000000180488723c */ /* 0x050ff00000001888 */
[C---:B------:R-:W-:Y:S08]  /*cee0*/  HMMA.16816.F32 R132, R4.reuse, R26, R132 ;  /* 0x0000001a0484723c */ /* 0x040ff00000001884 */
[C---:B-1----:R-:W-:Y:S08]  /*cef0*/  HMMA.16816.F32 R124, R4.reuse, R20, R124 ;  /* 0x00000014047c723c */ /* 0x042ff0000000187c */
[----:B------:R-:W-:Y:S01]  /*cf00*/  HMMA.16816.F32 R128, R4, R22, R128 ;  /* 0x000000160480723c */ /* 0x000fe20000001880 */
[----:B------:R-:W-:Y:S11]  /*cf10*/  @!P0 BRA `(.L_x_989) ;  /* 0x0000575000008947 */ /* 0x000ff60003800000 */
        /* <DEDUP_REMOVED lines=14> */
[C---:B------:R-:W-:Y:S01]  /*d000*/  LEA R7, P0, R4.reuse, R12, 0x6 ;  /* 0x0000000c04077211 */ /* 0x040fe200078030ff */
[----:B------:R-:W-:Y:S03]  /*d010*/  @P6 STS.128 [R250+0x18000], RZ ;  /* 0x018000fffa006388 */ /* 0x000fe60000000c00 */
[C---:B------:R-:W-:Y:S02]  /*d020*/  @!P6 LEA R20, P2, R7.reuse, c[0x0][0x170], 0x1 ;  /* 0x00005c000714ea11 */ /* 0x040fe400078408ff */
[----:B------:R-:W-:Y:S02]  /*d030*/  LEA.HI.X R2, R4, R15, R5, 0x6, P0 ;  /* 0x0000000f04027211 */ /* 0x000fe400000f3405 */
[----:B------:R-:W-:Y:S01]  /*d040*/  @!P5 LEA R24, P1, R7, c[0x0][0x170], 0x1 ;  /* 0x00005c000718da11 */ /* 0x000fe200078208ff */
[----:B-1----:R-:W-:Y:S01]  /*d050*/  IMAD.SHL.U32 R247, R247, 0x2, RZ ;  /* 0x00000002f7f77824 */ /* 0x002fe200078e00ff */
        /* <DEDUP_REMOVED lines=35> */
[----:B------:R-:W-:Y:S01]  /*d290*/  LOP3.LUT R247, R247, 0x6, RZ, 0xc0, !PT ;  /* 0x00000006f7f77812 */ /* 0x000fe200078ec0ff */
[----:B------:R-:W-:Y:S02]  /*d2a0*/  IMAD.U32 R0, RZ, RZ, UR7 ;  /* 0x00000007ff007e24 */ /* 0x000fe4000f8e00ff */
[----:B------:R-:W-:Y:S02]  /*d2b0*/  @P6 STS.128 [R250+0x19000], RZ ;  /* 0x019000fffa006388 */ /* 0x000fe40000000c00 */
[----:B------:R-:W-:-:S02]  /*d2c0*/  IMAD R0, R0, 0x40, R247 ;  /* 0x0000004000007824 */ /* 0x000fc400078e02f7 */
        /* <DEDUP_REMOVED lines=22> */
[----:B------:R-:W2:Y:S04]  /*d430*/  LDSM.16.M88.4 R180, [R218+0x11000] ;  /* 0x01100000dab4783b */ /* 0x000ea80000000200 */
[----:B------:R-:W2:Y:S04]  /*d440*/  LDSM.16.M88.4 R164, [R218+0x11800] ;  /* 0x01180000daa4783b */ /* 0x000ea80000000200 */
[----:B------:R-:W-:Y:S04]  /*d450*/  LDSM.16.M88.4 R200, [R217] ;  /* 0x00000000d9c8783b */ /* 0x000fe80000000200 */
[----:B---3--:R-:W3:Y:S04]  /*d460*/  LDSM.16.M88.4 R4, [R216] ;  /* 0x00000000d804783b */ /* 0x008ee80000000200 */
[----:B-----5:R-:W5:Y:S04]  /*d470*/  LDSM.16.M88.4 R32, [R216+0x800] ;  /* 0x00080000d820783b */ /* 0x020f680000000200 */
[----:B-1----:R-:W1:Y:S04]  /*d480*/  LDSM.16.M88.4 R20, [R216+0x1000] ;  /* 0x00100000d814783b */ /* 0x002e680000000200 */
[----:B------:R-:W1:Y:S04]  /*d490*/  LDSM.16.M88.4 R220, [R216+0x1800] ;  /* 0x00180000d8dc783b */ /* 0x000e680000000200 */
[----:B------:R-:W-:Y:S01]  /*d4a0*/  LDSM.16.M88.4 R196, [R215] ;  /* 0x00000000d7c4783b */ /* 0x000fe20000000200 */
[C---:B----4-:R-:W-:Y:S03]  /*d4b0*/  HMMA.16816.F32 R28, R172.reuse, R24, RZ ;  /* 0x00000018ac1c723c */ /* 0x050fe600000018ff */
[----:B------:R-:W4:Y:S04]  /*d4c0*/  LDSM.16.M88.4 R168, [R211+0x10000] ;  /* 0x01000000d3a8783b */ /* 0x000f280000000200 */
[----:B------:R-:W-:Y:S01]  /*d4d0*/  LDSM.16.M88.4 R204, [R211+0x11800] ;  /* 0x01180000d3cc783b */ /* 0x000fe20000000200 */
[C---:B------:R-:W-:Y:S03]  /*d4e0*/  HMMA.16816.F32 R24, R172.reuse, R26, RZ ;  /* 0x0000001aac18723c */ /* 0x040fe600000018ff */
[----:B------:R-:W0:Y:S05]  /*d4f0*/  LDGDEPBAR ;  /* 0x00000000000079af */ /* 0x000e2a0000000000 */
[C---:B--2---:R-:W-:Y:S08]  /*d500*/  HMMA.16816.F32 R192, R172.reuse, R188, RZ ;  /* 0x000000bcacc0723c */ /* 0x044ff000000018ff */
[C---:B------:R-:W-:Y:S08]  /*d510*/  HMMA.16816.F32 R188, R172.reuse, R190, RZ ;  /* 0x000000beacbc723c */ /* 0x040ff000000018ff */
[C---:B------:R-:W-:Y:S08]  /*d520*/  HMMA.16816.F32 R184, R172.reuse, R180, RZ ;  /* 0x000000b4acb8723c */ /* 0x040ff000000018ff */
[C---:B------:R-:W-:Y:S08]  /*d530*/  HMMA.16816.F32 R180, R172.reuse, R182, RZ ;  /* 0x000000b6acb4723c */ /* 0x040ff000000018ff */
[C---:B------:R-:W-:Y:S08]  /*d540*/  HMMA.16816.F32 R176, R172.reuse, R164, RZ ;  /* 0x000000a4acb0723c */ /* 0x040ff000000018ff */
[----:B------:R-:W-:Y:S01]  /*d550*/  HMMA.16816.F32 R172, R172, R166, RZ ;  /* 0x000000a6acac723c */ /* 0x000fe200000018ff */
[----:B------:R-:W2:Y:S07]  /*d560*/  LDSM.16.M88.4 R164, [R211+0x10800] ;  /* 0x01080000d3a4783b */ /* 0x000eae0000000200 */
[C---:B---3--:R-:W-:Y:S08]  /*d570*/  HMMA.16816.F32 R28, R200.reuse, R4, R28 ;  /* 0x00000004c81c723c */ /* 0x048ff0000000181c */
[C---:B------:R-:W-:Y:S01]  /*d580*/  HMMA.16816.F32 R24, R200.reuse, R6, R24 ;  /* 0x00000006c818723c */ /* 0x040fe20000001818 */
[----:B------:R-:W3:Y:S07]  /*d590*/  LDSM.16.M88.4 R4, [R211+0x11000] ;  /* 0x01100000d304783b */ /* 0x000eee0000000200 */
[C---:B-----5:R-:W-:Y:S08]  /*d5a0*/  HMMA.16816.F32 R192, R200.reuse, R32, R192 ;  /* 0x00000020c8c0723c */ /* 0x060ff000000018c0 */
[C---:B------:R-:W-:Y:S01]  /*d5b0*/  HMMA.16816.F32 R188, R200.reuse, R34, R188 ;  /* 0x00000022c8bc723c */ /* 0x040fe200000018bc */
[----:B------:R-:W-:Y:S07]  /*d5c0*/  LDSM.16.M88.4 R32, [R214] ;  /* 0x00000000d620783b */ /* 0x000fee0000000200 */
[C---:B-1----:R-:W-:Y:S08]  /*d5d0*/  HMMA.16816.F32 R184, R200.reuse, R20, R184 ;  /* 0x00000014c8b8723c */ /* 0x042ff000000018b8 */
[C---:B------:R-:W-:Y:S01]  /*d5e0*/  HMMA.16816.F32 R180, R200.reuse, R22, R180 ;  /* 0x00000016c8b4723c */ /* 0x040fe200000018b4 */
[----:B------:R-:W1:Y:S07]  /*d5f0*/  LDSM.16.M88.4 R20, [R213] ;  /* 0x00000000d514783b */ /* 0x000e6e0000000200 */
[C---:B------:R-:W-:Y:S08]  /*d600*/  HMMA.16816.F32 R176, R200.reuse, R220, R176 ;  /* 0x000000dcc8b0723c */ /* 0x040ff000000018b0 */
[----:B------:R-:W-:Y:S01]  /*d610*/  HMMA.16816.F32 R172, R200, R222, R172 ;  /* 0x000000dec8ac723c */ /* 0x000fe200000018ac */
[----:B------:R-:W5:Y:S04]  /*d620*/  LDSM.16.M88.4 R220, [R213+0x800] ;  /* 0x00080000d5dc783b */ /* 0x000f680000000200 */
[----:B------:R-:W1:Y:S03]  /*d630*/  LDSM.16.M88.4 R200, [R213+0x1000] ;  /* 0x00100000d5c8783b */ /* 0x000e660000000200 */
        /* <DEDUP_REMOVED lines=15> */
[----:B------:R-:W1:Y:S07]  /*d730*/  LDSM.16.M88.4 R20, [R218+0x13000] ;  /* 0x01300000da14783b */ /* 0x000e6e0000000200 */
[C---:B-----5:R-:W-:Y:S08]  /*d740*/  HMMA.16816.F32 R192, R32.reuse, R220, R192 ;  /* 0x000000dc20c0723c */ /* 0x060ff000000018c0 */
        /* <DEDUP_REMOVED lines=18> */
[C---:B------:R-:W-:Y:S08]  /*d870*/  HMMA.16816.F32 R176, R168.reuse, R204, R176 ;  /* 0x000000cca8b0723c */ /* 0x040ff000000018b0 */
[----:B------:R-:W-:Y:S01]  /*d880*/  HMMA.16816.F32 R172, R168, R206, R172 ;  /* 0x000000cea8ac723c */ /* 0x000fe200000018ac */
[----:B------:R-:W4:Y:S04]  /*d890*/  LDSM.16.M88.4 R168, [R211+0x12800] ;  /* 0x01280000d3a8783b */ /* 0x000f280000000200 */
[----:B------:R-:W1:Y:S03]  /*d8a0*/  LDSM.16.M88.4 R204, [R211+0x13000] ;  /* 0x01300000d3cc783b */ /* 0x000e660000000200 */
[C---:B--2---:R-:W-:Y:S08]  /*d8b0*/  HMMA.16816.F32 R28, R32.reuse, R200, R28 ;  /* 0x000000c8201c723c */ /* 0x044ff0000000181c */
[C---:B------:R-:W-:Y:S01]  /*d8c0*/  HMMA.16816.F32 R24, R32.reuse, R202, R24 ;  /* 0x000000ca2018723c */ /* 0x040fe20000001818 */
[----:B------:R-:W2:Y:S07]  /*d8d0*/  LDSM.16.M88.4 R200, [R211+0x13800] ;  /* 0x01380000d3c8783b */ /* 0x000eae0000000200 */
        /* <DEDUP_REMOVED lines=32> */
[C---:B----4-:R-:W-:Y:S08]  /*dae0*/  HMMA.16816.F32 R176, R4.reuse, R168, R176 ;  /* 0x000000a804b0723c */ /* 0x050ff000000018b0 */
[----:B------:R-:W-:Y:S01]  /*daf0*/  HMMA.16816.F32 R172, R4, R170, R172 ;  /* 0x000000aa04ac723c */ /* 0x000fe200000018ac */
[----:B------:R-:W4:Y:S04]  /*db00*/  LDSM.16.M88.4 R4, [R216+0x5000] ;  /* 0x00500000d804783b */ /* 0x000f280000000200 */
[----:B------:R-:W1:Y:S03]  /*db10*/  LDSM.16.M88.4 R168, [R216+0x4800] ;  /* 0x00480000d8a8783b */ /* 0x000e660000000200 */
[C---:B--2---:R-:W-:Y:S08]  /*db20*/  HMMA.16816.F32 R28, R200.reuse, R220, R28 ;  /* 0x000000dcc81c723c */ /* 0x044ff0000000181c */
[C---:B------:R-:W-:Y:S01]  /*db30*/  HMMA.16816.F32 R24, R200.reuse, R222, R24 ;  /* 0x000000dec818723c */ /* 0x040fe20000001818 */
[----:B------:R-:W-:Y:S07]  /*db40*/  LDSM.16.M88.4 R220, [R216+0x5800] ;  /* 0x00580000d8dc783b */ /* 0x000fee0000000200 */
[C---:B---3--:R-:W-:Y:S08]  /*db50*/  HMMA.16816.F32 R192, R200.reuse, R164, R192 ;  /* 0x000000a4c8c0723c */ /* 0x048ff000000018c0 */
[C---:B------:R-:W-:Y:S01]  /*db60*/  HMMA.16816.F32 R188, R200.reuse, R166, R188 ;  /* 0x000000a6c8bc723c */ /* 0x040fe200000018bc */
[----:B------:R-:W-:Y:S07]  /*db70*/  LDSM.16.M88.4 R164, [R215+0x8000] ;  /* 0x00800000d7a4783b */ /* 0x000fee0000000200 */
[C---:B-----5:R-:W-:Y:S08]  /*db80*/  HMMA.16816.F32 R184, R200.reuse, R32, R184 ;  /* 0x00000020c8b8723c */ /* 0x060ff000000018b8 */
        /* <DEDUP_REMOVED lines=9> */
[C---:B----4-:R-:W-:Y:S08]  /*dc20*/  HMMA.16816.F32 R184, R20.reuse, R4, R184 ;  /* 0x0000000414b8723c */ /* 0x050ff000000018b8 */
[C---:B------:R-:W-:Y:S01]  /*dc30*/  HMMA.16816.F32 R180, R20.reuse, R6, R180 ;  /* 0x0000000614b4723c */ /* 0x040fe200000018b4 */
[----:B------:R-:W3:Y:S07]  /*dc40*/  LDSM.16.M88.4 R4, [R213+0x4000] ;  /* 0x00400000d504783b */ /* 0x000eee0000000200 */
[C---:B------:R-:W-:Y:S08]  /*dc50*/  HMMA.16816.F32 R192, R20.reuse, R168, R192 ;  /* 0x000000a814c0723c */ /* 0x040ff000000018c0 */
[----:B------:R-:W-:Y:S01]  /*dc60*/  HMMA.16816.F32 R188, R20, R170, R188 ;  /* 0x000000aa14bc723c */ /* 0x000fe200000018bc */
[----:B------:R-:W4:Y:S07]  /*dc70*/  LDSM.16.M88.4 R168, [R211+0x15800] ;  /* 0x01580000d3a8783b */ /* 0x000f2e0000000200 */
[C---:B--2---:R-:W-:Y:S08]  /*dc80*/  HMMA.16816.F32 R28, R164.reuse, R32, R28 ;  /* 0x00000020a41c723c */ /* 0x044ff0000000181c */
[----:B------:R-:W-:Y:S01]  /*dc90*/  HMMA.16816.F32 R24, R164, R34, R24 ;  /* 0x00000022a418723c */ /* 0x000fe20000001818 */
        /* <DEDUP_REMOVED lines=8> */
[C---:B------:R-:W-:Y:S08]  /*dd20*/  HMMA.16816.F32 R184, R164.reuse, R196, R184 ;  /* 0x000000c4a4b8723c */ /* 0x040ff000000018b8 */
[----:B------:R-:W-:Y:S01]  /*dd30*/  HMMA.16816.F32 R180, R164, R198, R180 ;  /* 0x000000c6a4b4723c */ /* 0x000fe200000018b4 */
[----:B------:R-:W-:Y:S07]  /*dd40*/  LDSM.16.M88.4 R196, [R218+0x16000] ;  /* 0x01600000dac4783b */ /* 0x000fee0000000200 */
[C---:B---3--:R-:W-:Y:S08]  /*dd50*/  HMMA.16816.F32 R28, R200.reuse, R4, R28 ;  /* 0x00000004c81c723c */ /* 0x048ff0000000181c */
[----:B------:R-:W-:Y:S01]  /*dd60*/  HMMA.16816.F32 R24, R200, R6, R24 ;  /* 0x00000006c818723c */ /* 0x000fe20000001818 */
        /* <DEDUP_REMOVED lines=9> */
[----:B------:R-:W-:Y:S01]  /*de00*/  HMMA.16816.F32 R180, R200, R34, R180 ;  /* 0x00000022c8b4723c */ /* 0x000fe200000018b4 */
[----:B------:R-:W2:Y:S07]  /*de10*/  LDSM.16.M88.4 R32, [R216+0x6000] ;  /* 0x00600000d820783b */ /* 0x000eae0000000200 */
        /* <DEDUP_REMOVED lines=10> */
[----:B------:R-:W1:Y:S07]  /*dec0*/  LDSM.16.M88.4 R164, [R211+0x16000] ;  /* 0x01600000d3a4783b */ /* 0x000e6e0000000200 */
[----:B------:R-:W-:Y:S01]  /*ded0*/  HMMA.16816.F32 R24, R4, R198, R24 ;  /* 0x000000c60418723c */ /* 0x000fe20000001818 */
[----:B------:R-:W-:Y:S07]  /*dee0*/  LDSM.16.M88.4 R196, [R216+0x7800] ;  /* 0x00780000d8c4783b */ /* 0x000fee0000000200 */
[----:B--2---:R-:W-:Y:S08]  /*def0*/  HMMA.16816.F32 R28, R220, R32, R28 ;  /* 0x00000020dc1c723c */ /* 0x004ff0000000181c */
[C---:B------:R-:W-:Y:S08]  /*df00*/  HMMA.16816.F32 R176, R4.reuse, R20, R176 ;  /* 0x0000001404b0723c */ /* 0x040ff000000018b0 */
[----:B------:R-:W-:Y:S01]  /*df10*/  HMMA.16816.F32 R172, R4, R22, R172 ;  /* 0x0000001604ac723c */ /* 0x000fe200000018ac */
[----:B------:R-:W-:Y:S04]  /*df20*/  LDSM.16.M88.4 R20, [R214+0xc000] ;  /* 0x00c00000d614783b */ /* 0x000fe80000000200 */
[----:B------:R-:W2:Y:S03]  /*df30*/  LDSM.16.M88.4 R4, [R213+0x6000] ;  /* 0x00600000d504783b */ /* 0x000ea60000000200 */
[----:B------:R-:W-:Y:S01]  /*df40*/  HMMA.16816.F32 R24, R220, R34, R24 ;  /* 0x00000022dc18723c */ /* 0x000fe20000001818 */
[----:B------:R-:W3:Y:S07]  /*df50*/  LDSM.16.M88.4 R32, [R211+0x16800] ;  /* 0x01680000d320783b */ /* 0x000eee0000000200 */
[----:B-1----:R-:W-:Y:S08]  /*df60*/  HMMA.16816.F32 R28, R168, R164, R28 ;  /* 0x000000a4a81c723c */ /* 0x002ff0000000181c */
[----:B------:R-:W-:Y:S08]  /*df70*/  HMMA.16816.F32 R192, R220, R204, R192 ;  /* 0x000000ccdcc0723c */ /* 0x000ff000000018c0 */
[----:B------:R-:W-:Y:S01]  /*df80*/  HMMA.16816.F32 R24, R168, R166, R24 ;  /* 0x000000a6a818723c */ /* 0x000fe20000001818 */
[----:B------:R-:W1:Y:S07]  /*df90*/  LDSM.16.M88.4 R164, [R213+0x6800] ;  /* 0x00680000d5a4783b */ /* 0x000e6e0000000200 */
[----:B------:R-:W-:Y:S08]  /*dfa0*/  HMMA.16816.F32 R188, R220, R206, R188 ;  /* 0x000000cedcbc723c */ /* 0x000ff000000018bc */
[----:B--2---:R-:W-:Y:S08]  /*dfb0*/  HMMA.16816.F32 R28, R20, R4, R28 ;  /* 0x00000004141c723c */ /* 0x004ff0000000181c */
[C---:B------:R-:W-:Y:S08]  /*dfc0*/  HMMA.16816.F32 R176, R220.reuse, R196, R176 ;  /* 0x000000c4dcb0723c */ /* 0x040ff000000018b0 */
[----:B------:R-:W-:Y:S01]  /*dfd0*/  HMMA.16816.F32 R172, R220, R198, R172 ;  /* 0x000000c6dcac723c */ /* 0x000fe200000018ac */
[----:B------:R-:W2:Y:S07]  /*dfe0*/  LDSM.16.M88.4 R196, [R211+0x17000] ;  /* 0x01700000d3c4783b */ /* 0x000eae0000000200 */
[----:B---3--:R-:W-:Y:S07]  /*dff0*/  HMMA.16816.F32 R192, R168, R32, R192 ;  /* 0x00000020a8c0723c */ /* 0x008fee00000018c0 */
[C---:B------:R-:W-:Y:S01]  /*e000*/  IADD3 R33, R0.reuse, 0x1, RZ ;  /* 0x0000000100217810 */ /* 0x040fe20007ffe0ff */
[----:B------:R-:W-:Y:S01]  /*e010*/  HMMA.16816.F32 R24, R20, R6, R24 ;  /* 0x000000061418723c */ /* 0x000fe20000001818 */
[----:B------:R-:W-:Y:S01]  /*e020*/  IADD3 R32, R0, 0x8, RZ ;  /* 0x0000000800207810 */ /* 0x000fe20007ffe0ff */
[----:B------:R-:W3:Y:S01]  /*e030*/  LDSM.16.M88.4 R4, [R213+0x7000] ;  /* 0x00700000d504783b */ /* 0x000ee20000000200 */
[----:B------:R-:W4:Y:S01]  /*e040*/  I2F R2, R33 ;  /* 0x0000002100027306 */ /* 0x000f220000201400 */
[----:B------:R-:W-:-:S02]  /*e050*/  ISETP.GE.AND P0, PT, R33, R18, PT ;  /* 0x000000122100720c */ /* 0x000fc40003f06270 */
[----:B------:R-:W-:Y:S02]  /*e060*/  ISETP.GE.AND P2, PT, R33, R11, PT ;  /* 0x0000000b2100720c */ /* 0x000fe40003f46270 */
[----:B------:R-:W-:Y:S01]  /*e070*/  HMMA.16816.F32 R184, R220, R200, R184 ;  /* 0x000000c8dcb8723c */ /* 0x000fe200000018b8 */
[----:B------:R-:W-:-:S06]  /*e080*/  ISETP.GE.AND P1, PT, R32, R18, PT ;  /* 0x000000122000720c */ /* 0x000fcc0003f26270 */
[----:B------:R-:W-:Y:S01]  /*e090*/  IADD3 R200, R0, 0x9, RZ ;  /* 0x0000000900c87810 */ /* 0x000fe20007ffe0ff */
[----:B------:R-:W-:Y:S01]  /*e0a0*/  HMMA.16816.F32 R180, R220, R202, R180 ;  /* 0x000000cadcb4723c */ /* 0x000fe200000018b4 */
[----:B------:R5:W2:Y:S01]  /*e0b0*/  I2F R203, R32 ;  /* 0x0000002000cb7306 */ /* 0x000aa20000201400 */
[C---:B----4-:R-:W-:Y:S02]  /*e0c0*/  FFMA.FTZ R29, R2.reuse, UR23, R29 ;  /* 0x00000017021d7c23 */ /* 0x050fe4000801001d */
[----:B------:R-:W-:Y:S01]  /*e0d0*/  FFMA.FTZ R31, R2, UR23, R31 ;  /* 0x00000017021f7c23 */ /* 0x000fe2000801001f */
[----:B------:R-:W-:-:S03]  /*e0e0*/  IADD3 R2, R0, 0x11, RZ ;  /* 0x0000001100027810 */ /* 0x000fc60007ffe0ff */
[----:B------:R-:W-:Y:S01]  /*e0f0*/  HMMA.16816.F32 R188, R168, R34, R188 ;  /* 0x00000022a8bc723c */ /* 0x000fe200000018bc */
[----:B------:R-:W-:Y:S02]  /*e100*/  FSEL R201, R29, -INF , !P0 ;  /* 0xff8000001dc97808 */ /* 0x000fe40004000000 */
[----:B------:R-:W-:Y:S02]  /*e110*/  ISETP.GE.AND P0, PT, R32, R11, PT ;  /* 0x0000000b2000720c */ /* 0x000fe40003f06270 */
[----:B------:R-:W-:Y:S02]  /*e120*/  IADD3 R29, R0, 0x10, RZ ;  /* 0x00000010001d7810 */ /* 0x000fe40007ffe0ff */
[----:B------:R-:W-:Y:S01]  /*e130*/  FSEL R204, R31, -INF , !P2 ;  /* 0xff8000001fcc7808 */ /* 0x000fe20005000000 */
[----:B-1----:R-:W-:Y:S01]  /*e140*/  HMMA.16816.F32 R192, R20, R164, R192 ;  /* 0x000000a414c0723c */ /* 0x002fe200000018c0 */
[----:B------:R-:W1:Y:S01]  /*e150*/  I2F R164, R200 ;  /* 0x000000c800a47306 */ /* 0x000e620000201400 */
[----:B-----5:R-:W4:Y:S01]  /*e160*/  LDSM.16.M88.4 R32, [R211+0x17800] ;  /* 0x01780000d320783b */ /* 0x020f220000000200 */
[C---:B--2---:R-:W-:Y:S01]  /*e170*/  FFMA.FTZ R24, R203.reuse, UR23, R24 ;  /* 0x00000017cb187c23 */ /* 0x044fe20008010018 */
[----:B------:R-:W-:Y:S01]  /*e180*/  ISETP.GE.AND P2, PT, R200, R18, PT ;  /* 0x00000012c800720c */ /* 0x000fe20003f46270 */
[----:B------:R-:W-:-:S03]  /*e190*/  FFMA.FTZ R26, R203, UR23, R26 ;  /* 0x00000017cb1a7c23 */ /* 0x000fc6000801001a */
[----:B------:R-:W-:Y:S01]  /*e1a0*/  HMMA.16816.F32 R184, R168, R196, R184 ;  /* 0x000000c4a8b8723c */ /* 0x000fe200000018b8 */
[----:B------:R-:W2:Y:S01]  /*e1b0*/  I2F R165, R29 ;  /* 0x0000001d00a57306 */ /* 0x000ea20000201400 */
[----:B------:R-:W-:Y:S02]  /*e1c0*/  FSEL R31, R24, -INF , !P1 ;  /* 0xff800000181f7808 */ /* 0x000fe40004800000 */
[----:B------:R-:W-:-:S03]  /*e1d0*/  ISETP.GE.AND P1, PT, R200, R11, PT ;  /* 0x0000000bc800720c */ /* 0x000fc60003f26270 */
[----:B------:R-:W-:Y:S01]  /*e1e0*/  FSEL R196, R26, -INF , !P0 ;  /* 0xff8000001ac47808 */ /* 0x000fe20004000000 */
[----:B------:R-:W-:Y:S01]  /*e1f0*/  HMMA.16816.F32 R188, R20, R166, R188 ;  /* 0x000000a614bc723c */ /* 0x000fe200000018bc */
[C---:B-1----:R-:W-:Y:S01]  /*e200*/  FFMA.FTZ R25, R164.reuse, UR23, R25 ;  /* 0x00000017a4197c23 */ /* 0x042fe20008010019 */
[----:B------:R-:W1:Y:S01]  /*e210*/  I2F R200, R2 ;  /* 0x0000000200c87306 */ /* 0x000e620000201400 */
[----:B------:R-:W-:Y:S01]  /*e220*/  FFMA.FTZ R27, R164, UR23, R27 ;  /* 0x00000017a41b7c23 */ /* 0x000fe2000801001b */
[----:B------:R-:W-:-:S03]  /*e230*/  ISETP.GE.AND P0, PT, R29, R18, PT ;  /* 0x000000121d00720c */ /* 0x000fc60003f06270 */
[----:B------:R-:W-:Y:S01]  /*e240*/  FSEL R167, R25, -INF , !P2 ;  /* 0xff80000019a77808 */ /* 0x000fe20005000000 */
[----:B------:R-:W-:Y:S01]  /*e250*/  HMMA.16816.F32 R180, R168, R198, R180 ;  /* 0x000000c6a8b4723c */ /* 0x000fe200000018b4 */
[-C--:B------:R-:W-:Y:S01]  /*e260*/  ISETP.GE.AND P2, PT, R29, R11.reuse, PT ;  /* 0x0000000b1d00720c */ /* 0x080fe20003f46270 */
[----:B--2---:R-:W-:Y:S01]  /*e270*/  FFMA.FTZ R29, R165, UR23, R192 ;  /* 0x00000017a51d7c23 */ /* 0x004fe200080100c0 */
[----:B------:R-:W-:Y:S01]  /*e280*/  FSEL R192, R27, -INF , !P1 ;  /* 0xff8000001bc07808 */ /* 0x000fe20004800000 */
[----:B------:R-:W-:Y:S01]  /*e290*/  FFMA.FTZ R164, R165, UR23, R194 ;  /* 0x00000017a5a47c23 */ /* 0x000fe200080100c2 */
[C---:B------:R-:W-:Y:S01]  /*e2a0*/  IADD3 R166, R0.reuse, 0x18, RZ ;  /* 0x0000001800a67810 */ /* 0x040fe20007ffe0ff */
[----:B------:R-:W2:Y:S01]  /*e2b0*/  LDSM.16.M88.4 R24, [R213+0x7800] ;  /* 0x00780000d518783b */ /* 0x000ea20000000200 */
[----:B------:R-:W-:Y:S01]  /*e2c0*/  IADD3 R198, R0, 0x19, RZ ;  /* 0x0000001900c67810 */ /* 0x000fe20007ffe0ff */
[----:B---3--:R-:W-:Y:S01]  /*e2d0*/  HMMA.16816.F32 R184, R20, R4, R184 ;  /* 0x0000000414b8723c */ /* 0x008fe200000018b8 */
[----:B------:R-:W-:Y:S01]  /*e2e0*/  FSEL R29, R29, -INF , !P0 ;  /* 0xff8000001d1d7808 */ /* 0x000fe20004000000 */
[----:B------:R3:W5:Y:S01]  /*e2f0*/  I2F R197, R166 ;  /* 0x000000a600c57306 */ /* 0x0007620000201400 */
[----:B------:R-:W-:Y:S01]  /*e300*/  ISETP.GE.AND P1, PT, R2, R18, PT ;  /* 0x000000120200720c */ /* 0x000fe20003f26270 */
[----:B-1----:R-:W-:Y:S01]  /*e310*/  FFMA.FTZ R165, R200, UR23, R193 ;  /* 0x00000017c8a57c23 */ /* 0x002fe200080100c1 */
[----:B------:R-:W-:Y:S01]  /*e320*/  ISETP.GE.AND P0, PT, R2, R11, PT ;  /* 0x0000000b0200720c */ /* 0x000fe20003f06270 */
[----:B------:R-:W-:-:S04]  /*e330*/  DEPBAR.LE SB0, 0x0 ;  /* 0x000080000000791a */ /* 0x000fc80000000000 */
[----:B------:R-:W1:Y:S01]  /*e340*/  I2F R2, R198 ;  /* 0x000000c600027306 */ /* 0x000e620000201400 */
[----:B------:R-:W-:Y:S01]  /*e350*/  FSEL R164, R164, -INF , !P2 ;  /* 0xff800000a4a47808 */ /* 0x000fe20005000000 */
[----:B----4-:R-:W-:Y:S01]  /*e360*/  HMMA.16816.F32 R176, R168, R32, R176 ;  /* 0x00000020a8b0723c */ /* 0x010fe200000018b0 */
[----:B------:R-:W-:Y:S02]  /*e370*/  FSEL R165, R165, -INF , !P1 ;  /* 0xff800000a5a57808 */ /* 0x000fe40004800000 */
[CC--:B------:R-:W-:Y:S02]  /*e380*/  ISETP.GE.AND P2, PT, R166.reuse, R18.reuse, PT ;  /* 0x00000012a600720c */ /* 0x0c0fe40003f46270 */
[----:B------:R-:W-:Y:S01]  /*e390*/  ISETP.GE.AND P1, PT, R166, R11, PT ;  /* 0x0000000ba600720c */ /* 0x000fe20003f26270 */
[----:B---3--:R-:W-:Y:S01]  /*e3a0*/  FFMA.FTZ R166, R200, UR23, R195 ;  /* 0x00000017c8a67c23 */ /* 0x008fe200080100c3 */
[C---:B------:R-:W-:Y:S01]  /*e3b0*/  IADD3 R194, R0.reuse, 0x20, RZ ;  /* 0x0000002000c27810 */ /* 0x040fe20007ffe0ff */
[----:B------:R-:W-:Y:S01]  /*e3c0*/  HMMA.16816.F32 R180, R20, R6, R180 ;  /* 0x0000000614b4723c */ /* 0x000fe200000018b4 */
[C---:B-----5:R-:W-:Y:S01]  /*e3d0*/  FFMA.FTZ R5, R197.reuse, UR23, R188 ;  /* 0x00000017c5057c23 */ /* 0x060fe200080100bc */
[----:B------:R-:W-:Y:S01]  /*e3e0*/  IADD3 R33, R0, 0x21, RZ ;  /* 0x0000002100217810 */ /* 0x000fe20007ffe0ff */
[----:B------:R-:W3:Y:S01]  /*e3f0*/  I2F R193, R194 ;  /* 0x000000c200c17306 */ /* 0x000ee20000201400 */
[----:B------:R-:W-:Y:S01]  /*e400*/  FSEL R166, R166, -INF , !P0 ;  /* 0xff800000a6a67808 */ /* 0x000fe20004000000 */
[----:B------:R-:W-:Y:S01]  /*e410*/  FFMA.FTZ R4, R197, UR23, R190 ;  /* 0x00000017c5047c23 */ /* 0x000fe200080100be */
[-C--:B------:R-:W-:Y:S01]  /*e420*/  ISETP.GE.AND P0, PT, R198, R18.reuse, PT ;  /* 0x00000012c600720c */ /* 0x080fe20003f06270 */
[----:B-1----:R-:W-:Y:S01]  /*e430*/  FFMA.FTZ R189, R2, UR23, R189 ;  /* 0x0000001702bd7c23 */ /* 0x002fe200080100bd */
[----:B------:R-:W-:Y:S01]  /*e440*/  IADD3 R188, R0, 0x28, RZ ;  /* 0x0000002800bc7810 */ /* 0x000fe20007ffe0ff */
[----:B------:R-:W-:Y:S01]  /*e450*/  HMMA.16816.F32 R172, R168, R34, R172 ;  /* 0x00000022a8ac723c */ /* 0x000fe200000018ac */
[----:B------:R-:W-:Y:S01]  /*e460*/  FSEL R4, R4, -INF , !P1 ;  /* 0xff80000004047808 */ /* 0x000fe20004800000 */
[----:B------:R-:W1:Y:S01]  /*e470*/  I2F R32, R33 ;  /* 0x0000002100207306 */ /* 0x000e620000201400 */
[----:B------:R-:W-:Y:S01]  /*e480*/  FSEL R6, R189, -INF , !P0 ;  /* 0xff800000bd067808 */ /* 0x000fe20004000000 */
[----:B------:R-:W-:Y:S01]  /*e490*/  FFMA.FTZ R191, R2, UR23, R191 ;  /* 0x0000001702bf7c23 */ /* 0x000fe200080100bf */
[----:B------:R-:W-:-:S02]  /*e4a0*/  ISETP.GE.AND P1, PT, R194, R18, PT ;  /* 0x00000012c200720c */ /* 0x000fc40003f26270 */
[-C--:B------:R-:W-:Y:S02]  /*e4b0*/  ISETP.GE.AND P0, PT, R194, R11.reuse, PT ;  /* 0x0000000bc200720c */ /* 0x080fe40003f06270 */
[----:B------:R-:W-:Y:S01]  /*e4c0*/  IADD3 R34, R0, 0x29, RZ ;  /* 0x0000002900227810 */ /* 0x000fe20007ffe0ff */
[----:B------:R-:W4:Y:S01]  /*e4d0*/  I2F R189, R188 ;  /* 0x000000bc00bd7306 */ /* 0x000f220000201400 */
[C---:B---3--:R-:W-:Y:S01]  /*e4e0*/  FFMA.FTZ R7, R193.reuse, UR23, R184 ;  /* 0x00000017c1077c23 */ /* 0x048fe200080100b8 */
[----:B--2---:R-:W-:Y:S01]  /*e4f0*/  HMMA.16816.F32 R176, R20, R24, R176 ;  /* 0x0000001814b0723c */ /* 0x004fe200000018b0 */
[----:B------:R-:W-:Y:S01]  /*e500*/  FFMA.FTZ R186, R193, UR23, R186 ;  /* 0x00000017c1ba7c23 */ /* 0x000fe200080100ba */
[----:B------:R-:W-:Y:S02]  /*e510*/  FSEL R5, R5, -INF , !P2 ;  /* 0xff80000005057808 */ /* 0x000fe40005000000 */
[----:B------:R-:W-:Y:S01]  /*e520*/  FSEL R7, R7, -INF , !P1 ;  /* 0xff80000007077808 */ /* 0x000fe20004800000 */
[----:B-1----:R-:W-:Y:S01]  /*e530*/  FFMA.FTZ R187, R32, UR23, R187 ;  /* 0x0000001720bb7c23 */ /* 0x002fe200080100bb */
[----:B------:R-:W-:Y:S01]  /*e540*/  FSEL R227, R186, -INF , !P0 ;  /* 0xff800000bae37808 */ /* 0x000fe20004000000 */
[----:B------:R-:W1:Y:S01]  /*e550*/  I2F R2, R34 ;  /* 0x0000002200027306 */ /* 0x000e620000201400 */
[----:B------:R-:W-:Y:S01]  /*e560*/  ISETP.GE.AND P1, PT, R33, R11, PT ;  /* 0x0000000b2100720c */ /* 0x000fe20003f26270 */
[----:B------:R-:W-:Y:S01]  /*e570*/  FFMA.FTZ R25, R32, UR23, R185 ;  /* 0x0000001720197c23 */ /* 0x000fe200080100b9 */
[----:B------:R-:W-:-:S02]  /*e580*/  ISETP.GE.AND P0, PT, R188, R18, PT ;  /* 0x00000012bc00720c */ /* 0x000fc40003f06270 */
[----:B------:R-:W-:Y:S01]  /*e590*/  HMMA.16816.F32 R172, R20, R26, R172 ;  /* 0x0000001a14ac723c */ /* 0x000fe200000018ac */
[-C--:B------:R-:W-:Y:S01]  /*e5a0*/  ISETP.GE.AND P2, PT, R198, R11.reuse, PT ;  /* 0x0000000bc600720c */ /* 0x080fe20003f46270 */
[C---:B----4-:R-:W-:Y:S01]  /*e5b0*/  FFMA.FTZ R180, R189.reuse, UR23, R180 ;  /* 0x00000017bdb47c23 */ /* 0x050fe200080100b4 */
[C---:B------:R-:W-:Y:S01]  /*e5c0*/  IADD3 R32, R0.reuse, 0x31, RZ ;  /* 0x0000003100207810 */ /* 0x040fe20007ffe0ff */
[----:B------:R-:W2:Y:S01]  /*e5d0*/  I2F R27, R0 ;  /* 0x00000000001b7306 */ /* 0x000ea20000201400 */
[----:B------:R-:W-:Y:S01]  /*e5e0*/  IADD3 R24, R0, 0x30, RZ ;  /* 0x0000003000187810 */ /* 0x000fe20007ffe0ff */
[----:B------:R-:W-:Y:S01]  /*e5f0*/  FFMA.FTZ R182, R189, UR23, R182 ;  /* 0x00000017bdb67c23 */ /* 0x000fe200080100b6 */
[----:B------:R-:W-:Y:S02]  /*e600*/  FSEL R226, R187, -INF , !P1 ;  /* 0xff800000bbe27808 */ /* 0x000fe40004800000 */
[----:B------:R-:W-:Y:S02]  /*e610*/  FSEL R232, R180, -INF , !P0 ;  /* 0xff800000b4e87808 */ /* 0x000fe40004000000 */
[----:B------:R-:W-:Y:S01]  /*e620*/  FSEL R168, R191, -INF , !P2 ;  /* 0xff800000bfa87808 */ /* 0x000fe20005000000 */
[----:B-1----:R-:W-:Y:S01]  /*e630*/  FFMA.FTZ R183, R2, UR23, R183 ;  /* 0x0000001702b77c23 */ /* 0x002fe200080100b7 */
[----:B------:R-:W-:Y:S01]  /*e640*/  BAR.SYNC.DEFER_BLOCKING 0x0 ;  /* 0x0000000000007b1d */ /* 0x000fe20000010000 */
[----:B------:R-:W-:Y:S01]  /*e650*/  ISETP.GE.AND P1, PT, R34, R18, PT ;  /* 0x000000122200720c */ /* 0x000fe20003f26270 */
[----:B------:R-:W-:Y:S01]  /*e660*/  FFMA.FTZ R181, R2, UR23, R181 ;  /* 0x0000001702b57c23 */ /* 0x000fe200080100b5 */
[----:B------:R-:W-:-:S02]  /*e670*/  ISETP.GE.AND P0, PT, R34, R11, PT ;  /* 0x0000000b2200720c */ /* 0x000fc40003f06270 */
[----:B------:R-:W-:Y:S01]  /*e680*/  ISETP.GE.AND P2, PT, R33, R18, PT ;  /* 0x000000122100720c */ /* 0x000fe20003f46270 */
[----:B------:R-:W1:Y:S01]  /*e690*/  I2F R34, R32 ;  /* 0x0000002000227306 */ /* 0x000e620000201400 */
[----:B------:R-:W-:Y:S01]  /*e6a0*/  IADD3 R26, R0, 0x38, RZ ;  /* 0x00000038001a7810 */ /* 0x000fe20007ffe0ff */
[----:B--2---:R-:W-:Y:S01]  /*e6b0*/  FFMA.FTZ R30, R27, UR23, R30 ;  /* 0x000000171b1e7c23 */ /* 0x004fe2000801001e */
[----:B------:R-:W-:Y:S01]  /*e6c0*/  FSEL R25, R25, -INF , !P2 ;  /* 0xff80000019197808 */ /* 0x000fe20005000000 */
[----:B------:R-:W-:Y:S01]  /*e6d0*/  FFMA.FTZ R28, R27, UR23, R28 ;  /* 0x000000171b1c7c23 */ /* 0x000fe2000801001c */
[----:B------:R-:W-:Y:S02]  /*e6e0*/  ISETP.GE.AND P2, PT, R188, R11, PT ;  /* 0x0000000bbc00720c */ /* 0x000fe40003f46270 */
[----:B------:R-:W-:Y:S01]  /*e6f0*/  FSEL R224, R183, -INF , !P0 ;  /* 0xff800000b7e07808 */ /* 0x000fe20004000000 */
[----:B------:R-:W2:Y:S01]  /*e700*/  I2F R33, R24 ;  /* 0x0000001800217306 */ /* 0x000ea20000201400 */
[----:B------:R-:W-:-:S02]  /*e710*/  FSEL R20, R182, -INF , !P2 ;  /* 0xff800000b6147808 */ /* 0x000fc40005000000 */
[-C--:B------:R-:W-:Y:S02]  /*e720*/  ISETP.GE.AND P0, PT, R32, R18.reuse, PT ;  /* 0x000000122000720c */ /* 0x080fe40003f06270 */
[----:B------:R-:W-:Y:S02]  /*e730*/  IADD3 R2, R0, 0x39, RZ ;  /* 0x0000003900027810 */ /* 0x000fe40007ffe0ff */
[----:B------:R-:W-:Y:S01]  /*e740*/  ISETP.GE.AND P2, PT, R24, R18, PT ;  /* 0x000000121800720c */ /* 0x000fe20003f46270 */
[----:B------:R-:W3:Y:S01]  /*e750*/  I2F R23, R26 ;  /* 0x0000001a00177306 */ /* 0x000ee20000201400 */
[C---:B-1----:R-:W-:Y:S01]  /*e760*/  FFMA.FTZ R177, R34.reuse, UR23, R177 ;  /* 0x0000001722b17c23 */ /* 0x042fe200080100b1 */
[----:B------:R-:W-:Y:S01]  /*e770*/  FSEL R231, R181, -INF , !P1 ;  /* 0xff800000b5e77808 */ /* 0x000fe20004800000 */
[----:B------:R-:W-:Y:S01]  /*e780*/  FFMA.FTZ R179, R34, UR23, R179 ;  /* 0x0000001722b37c23 */ /* 0x000fe200080100b3 */
[-C--:B------:R-:W-:Y:S02]  /*e790*/  ISETP.GE.AND P1, PT, R24, R11.reuse, PT ;  /* 0x0000000b1800720c */ /* 0x080fe40003f26270 */
[----:B------:R-:W-:Y:S01]  /*e7a0*/  FSEL R229, R177, -INF , !P0 ;  /* 0xff800000b1e57808 */ /* 0x000fe20004000000 */
[C---:B--2---:R-:W-:Y:S01]  /*e7b0*/  FFMA.FTZ R21, R33.reuse, UR23, R176 ;  /* 0x0000001721157c23 */ /* 0x044fe200080100b0 */
[----:B------:R-:W1:Y:S01]  /*e7c0*/  I2F R24, R2 ;  /* 0x0000000200187306 */ /* 0x000e620000201400 */
[----:B------:R-:W-:Y:S01]  /*e7d0*/  ISETP.GE.AND P0, PT, R0, R11, PT ;  /* 0x0000000b0000720c */ /* 0x000fe20003f06270 */
[----:B------:R-:W-:-:S02]  /*e7e0*/  FFMA.FTZ R22, R33, UR23, R178 ;  /* 0x0000001721167c23 */ /* 0x000fc400080100b2 */
[----:B------:R-:W-:Y:S02]  /*e7f0*/  FSEL R21, R21, -INF , !P2 ;  /* 0xff80000015157808 */ /* 0x000fe40005000000 */
[----:B------:R-:W-:Y:S01]  /*e800*/  ISETP.GE.AND P2, PT, R32, R11, PT ;  /* 0x0000000b2000720c */ /* 0x000fe20003f46270 */
[C---:B---3--:R-:W-:Y:S01]  /*e810*/  FFMA.FTZ R172, R23.reuse, UR23, R172 ;  /* 0x0000001717ac7c23 */ /* 0x048fe200080100ac */
[----:B------:R-:W-:Y:S01]  /*e820*/  FSEL R202, R30, -INF , !P0 ;  /* 0xff8000001eca7808 */ /* 0x000fe20004000000 */
[----:B------:R-:W-:Y:S01]  /*e830*/  FFMA.FTZ R174, R23, UR23, R174 ;  /* 0x0000001717ae7c23 */ /* 0x000fe200080100ae */
[----:B------:R-:W-:Y:S02]  /*e840*/  FSEL R222, R179, -INF , !P2 ;  /* 0xff800000b3de7808 */ /* 0x000fe40005000000 */
[----:B------:R-:W-:Y:S02]  /*e850*/  PLOP3.LUT P0, PT, PT, PT, UP0, 0x80, 0x0 ;  /* 0x000000000000781c */ /* 0x000fe40003f0f008 */
[----:B------:R-:W-:-:S02]  /*e860*/  ISETP.GE.AND P2, PT, R26, R18, PT ;  /* 0x000000121a00720c */ /* 0x000fc40003f46270 */
[----:B------:R-:W-:Y:S01]  /*e870*/  FSEL R22, R22, -INF , !P1 ;  /* 0xff80000016167808 */ /* 0x000fe20004800000 */
[----:B-1----:R-:W-:Y:S01]  /*e880*/  FFMA.FTZ R173, R24, UR23, R173 ;  /* 0x0000001718ad7c23 */ /* 0x002fe200080100ad */
[----:B------:R-:W-:Y:S01]  /*e890*/  FSEL R23, R172, -INF , !P2 ;  /* 0xff800000ac177808 */ /* 0x000fe20005000000 */
[----:B------:R-:W-:Y:S01]  /*e8a0*/  FFMA.FTZ R175, R24, UR23, R175 ;  /* 0x0000001718af7c23 */ /* 0x000fe200080100af */
[----:B------:R-:W-:Y:S02]  /*e8b0*/  ISETP.GE.AND P1, PT, R0, R18, PT ;  /* 0x000000120000720c */ /* 0x000fe40003f26270 */
[----:B------:R-:W-:Y:S02]  /*e8c0*/  ISETP.GE.AND P2, PT, R26, R11, PT ;  /* 0x0000000b1a00720c */ /* 0x000fe40003f46270 */
[----:B------:R-:W-:Y:S02]  /*e8d0*/  FSEL R198, R28, -INF , !P1 ;  /* 0xff8000001cc67808 */ /* 0x000fe40004800000 */
[----:B------:R-:W-:-:S02]  /*e8e0*/  FSEL R220, R174, -INF , !P2 ;  /* 0xff800000aedc7808 */ /* 0x000fc40005000000 */
[C---:B------:R-:W-:Y:S02]  /*e8f0*/  ISETP.GE.AND P2, PT, R2.reuse, R18, PT ;  /* 0x000000120200720c */ /* 0x040fe40003f46270 */
        /* <DEDUP_REMOVED lines=19> */
[C---:B------:R-:W-:Y:S02]  /*ea30*/  @!P6 LEA R170, P2, R11.reuse, c[0x0][0x168], 0x1 ;  /* 0x00005a000baaea11 */ /* 0x040fe400078408ff */
        /* <DEDUP_REMOVED lines=58> */
.L_x_995:
[----:B------:R-:W-:Y:S05]  /*ede0*/  BSYNC B0 ;  /* 0x0000000000007941 */ /* 0x000fea0003800000 */
.L_x_994:
[----:B------:R-:W0:Y:S02]  /*edf0*/  LDGDEPBAR ;  /* 0x00000000000079af */ /* 0x000e240000000000 */
.L_x_993:
[----:B------:R-:W-:Y:S01]  /*ee00*/  FMNMX.FTZ R0, R19, R198, !PT ;  /* 0x000000c613007209 */ /* 0x000fe20007810000 */
[----:B-1----:R-:W-:Y:S01]  /*ee10*/  IMAD.WIDE.U32 R170, R10, -0x326172a9, RZ ;  /* 0xcd9e8d570aaa7825 */ /* 0x002fe200078e00ff */
        /* <DEDUP_REMOVED lines=9> */
[----:B------:R-:W-:Y:S01]  /*eeb0*/  @UP0 UIADD3 UR34, UR6, -0x4, URZ ;  /* 0xfffffffc06220890 */ /* 0x000fe2000fffe03f */
        /* <DEDUP_REMOVED lines=19> */
[----:B------:R-:W-:Y:S02]  /*eff0*/  LOP3.LUT R34, R171, R9, RZ, 0x3c, !PT ;  /* 0x00000009ab227212 */ /* 0x000fe400078e3cff */
[----:B------:R-:W-:Y:S02]  /*f000*/  FMNMX.FTZ R0, R229, R0, !PT ;  /* 0x00000000e5007209 */ /* 0x000fe40007810000 */
[----:B------:R-:W-:Y:S01]  /*f010*/  FMNMX.FTZ R33, R22, R33, !PT ;  /* 0x0000002116217209 */ /* 0x000fe20007810000 */
[----:B------:R-:W-:Y:S01]  /*f020*/  IMAD.WIDE.U32 R34, R34, -0x2daee0ad, RZ ;  /* 0xd2511f5322227825 */ /* 0x000fe200078e00ff */
[----:B------:R-:W-:Y:S02]  /*f030*/  FMNMX.FTZ R0, R23, R0, !PT ;  /* 0x0000000017007209 */ /* 0x000fe40007810000 */
[----:B------:R-:W-:Y:S02]  /*f040*/  FMNMX.FTZ R33, R222, R33, !PT ;  /* 0x00000021de217209 */ /* 0x000fe40007810000 */
[----:B------:R-:W-:-:S02]  /*f050*/  FMNMX.FTZ R179, R247, R0, !PT ;  /* 0x00000000f7b37209 */ /* 0x000fc40007810000 */
[----:B------:R-:W-:Y:S01]  /*f060*/  LOP3.LUT R0, R183, UR5, RZ, 0x3c, !PT ;  /* 0x00000005b7007c12 */ /* 0x000fe2000f8e3cff */
[----:B------:R-:W-:Y:S01]  /*f070*/  UIADD3 UR5, UR33, 0x646e171e, URZ ;  /* 0x646e171e21057890 */ /* 0x000fe2000fffe03f */
[----:B------:R-:W-:Y:S01]  /*f080*/  LOP3.LUT R32, R35, UR4, R182, 0x96, !PT ;  /* 0x0000000423207c12 */ /* 0x000fe2000f8e96b6 */
[----:B------:R-:W1:Y:S01]  /*f090*/  SHFL.BFLY PT, R2, R179, 0x2, 0x1f ;  /* 0x0c401f00b3027f89 */ /* 0x000e6200000e0000 */
[----:B------:R-:W-:Y:S01]  /*f0a0*/  FMNMX.FTZ R35, R220, R33, !PT ;  /* 0x00000021dc237209 */ /* 0x000fe20007810000 */
[----:B------:R-:W-:Y:S01]  /*f0b0*/  IMAD.WIDE.U32 R244, R0, -0x326172a9, RZ ;  /* 0xcd9e8d5700f47825 */ /* 0x000fe200078e00ff */
[----:B------:R-:W-:Y:S02]  /*f0c0*/  UIADD3 UR4, UR6, -0x2, URZ ;  /* 0xfffffffe06047890 */ /* 0x000fe4000fffe03f */
[----:B------:R-:W-:Y:S01]  /*f0d0*/  FMNMX.FTZ R0, R246, R35, !PT ;  /* 0x00000023f6007209 */ /* 0x000fe20007810000 */
[----:B------:R-:W-:Y:S01]  /*f0e0*/  IMAD.WIDE.U32 R32, R32, -0x326172a9, RZ ;  /* 0xcd9e8d5720207825 */ /* 0x000fe200078e00ff */
[----:B------:R-:W-:Y:S01]  /*f0f0*/  LOP3.LUT R236, R245, UR16, R170, 0x96, !PT ;  /* 0x00000010f5ec7c12 */ /* 0x000fe2000f8e96aa */
[----:B------:R-:W-:-:S02]  /*f100*/  USHF.L.U32 UR4, UR4, 0x1, URZ ;  /* 0x0000000104047899 */ /* 0x000fc4000800063f */
[----:B------:R-:W2:Y:S01]  /*f110*/  SHFL.BFLY PT, R171, R0, 0x2, 0x1f ;  /* 0x0c401f0000ab7f89 */ /* 0x000ea200000e0000 */
[----:B------:R-:W-:Y:S01]  /*f120*/  LOP3.LUT R244, R33, UR15, R244, 0x96, !PT ;  /* 0x0000000f21f47c12 */ /* 0x000fe2000f8e96f4 */
[----:B------:R-:W-:Y:S01]  /*f130*/  IMAD.WIDE.U32 R236, R236, -0x2daee0ad, RZ ;  /* 0xd2511f53ecec7825 */ /* 0x000fe200078e00ff */
[----:B------:R-:W-:-:S03]  /*f140*/  UIADD3 UR4, UR4, -0x1, URZ ;  /* 0xffffffff04047890 */ /* 0x000fc6000fffe03f */
[----:B------:R-:W-:Y:S01]  /*f150*/  IMAD.WIDE.U32 R244, R244, -0x2daee0ad, RZ ;  /* 0xd2511f53f4f47825 */ /* 0x000fe200078e00ff */
[----:B------:R-:W-:Y:S01]  /*f160*/  LOP3.LUT R180, R237, UR14, R34, 0x96, !PT ;  /* 0x0000000eedb47c12 */ /* 0x000fe2000f8e9622 */
[----:B------:R-:W-:-:S04]  /*f170*/  ULOP3.LUT UR4, UR4, UR33, URZ, 0x3c, !UPT ;  /* 0x0000002104047292 */ /* 0x000fc8000f8e3c3f */
[----:B------:R-:W-:Y:S01]  /*f180*/  IMAD.WIDE.U32 R180, R180, -0x326172a9, RZ ;  /* 0xcd9e8d57b4b47825 */ /* 0x000fe200078e00ff */
[----:B-1----:R-:W-:Y:S02]  /*f190*/  FMNMX.FTZ R35, R179, R2, !PT ;  /* 0x00000002b3237209 */ /* 0x002fe40007810000 */
[----:B------:R-:W-:-:S03]  /*f1a0*/  LOP3.LUT R179, R245, UR12, R236, 0x96, !PT ;  /* 0x0000000cf5b37c12 */ /* 0x000fc6000f8e96ec */
[----:B------:R-:W1:Y:S02]  /*f1b0*/  SHFL.BFLY PT, R2, R35, 0x1, 0x1f ;  /* 0x0c201f0023027f89 */ /* 0x000e6400000e0000 */
[----:B------:R-:W-:Y:S01]  /*f1c0*/  IMAD.WIDE.U32 R188, R179, -0x326172a9, RZ ;  /* 0xcd9e8d57b3bc7825 */ /* 0x000fe200078e00ff */
[----:B------:R-:W-:Y:S02]  /*f1d0*/  LOP3.LUT R179, R181, UR13, R32, 0x96, !PT ;  /* 0x0000000db5b37c12 */ /* 0x000fe4000f8e9620 */
[----:B--2---:R-:W-:Y:S02]  /*f1e0*/  FMNMX.FTZ R171, R0, R171, !PT ;  /* 0x000000ab00ab7209 */ /* 0x004fe40007810000 */
[----:B------:R-:W-:Y:S01]  /*f1f0*/  LOP3.LUT R180, R189, UR11, R180, 0x96, !PT ;  /* 0x0000000bbdb47c12 */ /* 0x000fe2000f8e96b4 */
[----:B------:R-:W-:Y:S02]  /*f200*/  IMAD.WIDE.U32 R184, R179, -0x2daee0ad, RZ ;  /* 0xd2511f53b3b87825 */ /* 0x000fe400078e00ff */
[----:B------:R-:W2:Y:S02]  /*f210*/  SHFL.BFLY PT, R0, R171, 0x1, 0x1f ;  /* 0x0c201f00ab007f89 */ /* 0x000ea400000e0000 */
[----:B------:R-:W-:Y:S01]  /*f220*/  IMAD.WIDE.U32 R180, R180, -0x2daee0ad, RZ ;  /* 0xd2511f53b4b47825 */ /* 0x000fe200078e00ff */
[----:B------:R-:W-:-:S04]  /*f230*/  LOP3.LUT R182, R185, UR10, R244, 0x96, !PT ;  /* 0x0000000ab9b67c12 */ /* 0x000fc8000f8e96f4 */
[----:B------:R-:W-:-:S05]  /*f240*/  LOP3.LUT R179, R181, UR8, R184, 0x96, !PT ;  /* 0x00000008b5b37c12 */ /* 0x000fca000f8e96b8 */
[----:B------:R-:W-:Y:S01]  /*f250*/  IMAD.WIDE.U32 R186, R179, -0x326172a9, RZ ;  /* 0xcd9e8d57b3ba7825 */ /* 0x000fe200078e00ff */
[----:B-1----:R-:W-:Y:S02]  /*f260*/  FMNMX.FTZ R2, R35, R2, !PT ;  /* 0x0000000223027209 */ /* 0x002fe40007810000 */
[----:B------:R-:W-:Y:S01]  /*f270*/  LOP3.LUT R35, R183, UR4, RZ, 0x3c, !PT ;  /* 0x00000004b7237c12 */ /* 0x000fe2000f8e3cff */
[----:B------:R-:W-:Y:S01]  /*f280*/  UIADD3 UR4, UR32, -0x4ab325aa, URZ ;  /* 0xb54cda5620047890 */ /* 0x000fe2000fffe03f */
[C---:B------:R-:W-:Y:S01]  /*f290*/  FSETP.NEU.FTZ.AND P6, PT, R2.reuse, -INF , PT ;  /* 0xff8000000200780b */ /* 0x040fe20003fdd000 */
[----:B------:R-:W-:Y:S01]  /*f2a0*/  FMUL.FTZ R200, R2, c[0x0][0x23c] ;  /* 0x00008f0002c87a20 */ /* 0x000fe20000410000 */
[----:B------:R-:W-:Y:S01]  /*f2b0*/  SHF.R.U32.HI R179, RZ, 0x18, R186 ;  /* 0x00000018ffb37819 */ /* 0x000fe200000116ba */
[----:B------:R-:W-:Y:S01]  /*f2c0*/  IMAD.WIDE.U32 R182, R182, -0x326172a9, RZ ;  /* 0xcd9e8d57b6b67825 */ /* 0x000fe200078e00ff */
[----:B------:R-:W-:Y:S02]  /*f2d0*/  LOP3.LUT R181, R186, 0xff, RZ, 0xc0, !PT ;  /* 0x000000ffbab57812 */ /* 0x000fe400078ec0ff */
[----:B------:R-:W-:-:S02]  /*f2e0*/  FSEL R200, R200, RZ, P6 ;  /* 0x000000ffc8c87208 */ /* 0x000fc40003000000 */
[----:B------:R-:W-:Y:S02]  /*f2f0*/  LOP3.LUT R184, R187, UR4, R182, 0x96, !PT ;  /* 0x00000004bbb87c12 */ /* 0x000fe4000f8e96b6 */
[----:B--2---:R-:W-:Y:S01]  /*f300*/  FMNMX.FTZ R0, R171, R0, !PT ;  /* 0x00000000ab007209 */ /* 0x004fe20007810000 */
[--C-:B------:R-:W-:Y:S01]  /*f310*/  FFMA.FTZ R198, R198, c[0x0][0x23c], -R200.reuse ;  /* 0x00008f00c6c67a23 */ /* 0x100fe200000108c8 */
[----:B------:R-:W-:Y:S01]  /*f320*/  LOP3.LUT R171, R184, 0xffff, RZ, 0xc0, !PT ;  /* 0x0000ffffb8ab7812 */ /* 0x000fe200078ec0ff */
[--C-:B------:R-:W-:Y:S01]  /*f330*/  FFMA.FTZ R195, R201, c[0x0][0x23c], -R200.reuse ;  /* 0x00008f00c9c37a23 */ /* 0x100fe200000108c8 */
[----:B------:R-:W-:Y:S01]  /*f340*/  ISETP.GE.U32.AND P2, PT, R252, R179, PT ;  /* 0x000000b3fc00720c */ /* 0x000fe20003f46070 */
[----:B------:R-:W-:Y:S01]  /*f350*/  FMUL.FTZ R197, R0, c[0x0][0x23c] ;  /* 0x00008f0000c57a20 */ /* 0x000fe20000410000 */
[----:B------:R-:W-:Y:S01]  /*f360*/  LOP3.LUT R179, R184, 0xff, RZ, 0xc0, !PT ;  /* 0x000000ffb8b37812 */ /* 0x000fe200078ec0ff */
[----:B------:R-:W-:Y:S01]  /*f370*/  MUFU.EX2 R198, R198 ;  /* 0x000000c600c67308 */ /* 0x000fe20000000800 */
[----:B------:R-:W-:Y:S01]  /*f380*/  SHF.R.U32.HI R171, RZ, 0x8, R171 ;  /* 0x00000008ffab7819 */ /* 0x000fe200000116ab */
[--C-:B------:R-:W-:Y:S01]  /*f390*/  FFMA.FTZ R191, R31, c[0x0][0x23c], -R200.reuse ;  /* 0x00008f001fbf7a23 */ /* 0x100fe200000108c8 */
[----:B------:R-:W-:Y:S01]  /*f3a0*/  FSETP.NEU.FTZ.AND P5, PT, R0, -INF , PT ;  /* 0xff8000000000780b */ /* 0x000fe20003fbd000 */
[--C-:B------:R-:W-:Y:S01]  /*f3b0*/  FFMA.FTZ R194, R167, c[0x0][0x23c], -R200.reuse ;  /* 0x00008f00a7c27a23 */ /* 0x100fe200000108c8 */
[C---:B------:R-:W-:Y:S01]  /*f3c0*/  ISETP.GE.U32.AND P3, PT, R252.reuse, R179, PT ;  /* 0x000000b3fc00720c */ /* 0x040fe20003f66070 */
[--C-:B------:R-:W-:Y:S01]  /*f3d0*/  FFMA.FTZ R221, R165, c[0x0][0x23c], -R200.reuse ;  /* 0x00008f00a5dd7a23 */ /* 0x100fe200000108c8 */
[----:B------:R-:W-:Y:S01]  /*f3e0*/  LOP3.LUT R171, R171, 0xffff, RZ, 0xc0, !PT ;  /* 0x0000ffffabab7812 */ /* 0x000fe200078ec0ff */
[----:B------:R-:W1:Y:S01]  /*f3f0*/  MUFU.EX2 R195, R195 ;  /* 0x000000c300c37308 */ /* 0x000e620000000800 */
[----:B------:R-:W-:Y:S01]  /*f400*/  FSEL R197, R197, RZ, P5 ;  /* 0x000000ffc5c57208 */ /* 0x000fe20002800000 */
[--C-:B------:R-:W-:Y:S01]  /*f410*/  FFMA.FTZ R190, R5, c[0x0][0x23c], -R200.reuse ;  /* 0x00008f0005be7a23 */ /* 0x100fe200000108c8 */
[----:B------:R-:W-:Y:S01]  /*f420*/  ISETP.GE.U32.AND P1, PT, R252, R171, PT ;  /* 0x000000abfc00720c */ /* 0x000fe20003f26070 */
[----:B------:R-:W-:Y:S01]  /*f430*/  FFMA.FTZ R199, R7, c[0x0][0x23c], -R200 ;  /* 0x00008f0007c77a23 */ /* 0x000fe200000108c8 */
[--C-:B------:R-:W-:Y:S01]  /*f440*/  SHF.R.U32.HI R185, RZ, 0x18, R184.reuse ;  /* 0x00000018ffb97819 */ /* 0x100fe200000116b8 */
[--C-:B------:R-:W-:Y:S01]  /*f450*/  FFMA.FTZ R202, R202, c[0x0][0x23c], -R197.reuse ;  /* 0x00008f00caca7a23 */ /* 0x100fe200000108c5 */
[----:B------:R-:W-:Y:S01]  /*f460*/  SHF.R.U32.HI R184, RZ, 0x10, R184 ;  /* 0x00000010ffb87819 */ /* 0x000fe200000116b8 */
[--C-:B------:R-:W-:Y:S01]  /*f470*/  FFMA.FTZ R171, R204, c[0x0][0x23c], -R197.reuse ;  /* 0x00008f00ccab7a23 */ /* 0x100fe200000108c5 */
[----:B------:R-:W-:Y:S01]  /*f480*/  LOP3.LUT R182, R186, 0xffff, RZ, 0xc0, !PT ;  /* 0x0000ffffbab67812 */ /* 0x000fe200078ec0ff */
[--C-:B------:R-:W-:Y:S01]  /*f490*/  FFMA.FTZ R196, R196, c[0x0][0x23c], -R197.reuse ;  /* 0x00008f00c4c47a23 */ /* 0x100fe200000108c5 */
[----:B------:R-:W-:Y:S01]  /*f4a0*/  MUFU.EX2 R191, R191 ;  /* 0x000000bf00bf7308 */ /* 0x000fe20000000800 */
[--C-:B------:R-:W-:Y:S01]  /*f4b0*/  FFMA.FTZ R193, R192, c[0x0][0x23c], -R197.reuse ;  /* 0x00008f00c0c17a23 */ /* 0x100fe200000108c5 */
[----:B------:R-:W-:Y:S01]  /*f4c0*/  SHF.R.U32.HI R182, RZ, 0x8, R182 ;  /* 0x00000008ffb67819 */ /* 0x000fe200000116b6 */
[----:B------:R-:W-:Y:S01]  /*f4d0*/  FFMA.FTZ R192, R29, c[0x0][0x23c], -R200 ;  /* 0x00008f001dc07a23 */ /* 0x000fe200000108c8 */
[----:B------:R-:W-:Y:S01]  /*f4e0*/  LOP3.LUT R188, R183, UR9, R188, 0x96, !PT ;  /* 0x00000009b7bc7c12 */ /* 0x000fe2000f8e96bc */
[----:B------:R-:W-:Y:S01]  /*f4f0*/  FFMA.FTZ R233, R164, c[0x0][0x23c], -R197 ;  /* 0x00008f00a4e97a23 */ /* 0x000fe200000108c5 */
[----:B-1----:R-:W-:Y:S01]  /*f500*/  F2FP.PACK_AB R242, R195, R198 ;  /* 0x000000c6c3f2723e */ /* 0x002fe200000000ff */
[----:B------:R-:W-:Y:S01]  /*f510*/  FFMA.FTZ R234, R25, c[0x0][0x23c], -R200 ;  /* 0x00008f0019ea7a23 */ /* 0x000fe200000108c8 */
[----:B------:R-:W-:Y:S01]  /*f520*/  MUFU.EX2 R202, R202 ;  /* 0x000000ca00ca7308 */ /* 0x000fe20000000800 */
[----:B------:R-:W-:Y:S01]  /*f530*/  SHF.R.U32.HI R183, RZ, 0x10, R186 ;  /* 0x00000010ffb77819 */ /* 0x000fe200000116ba */
[----:B------:R-:W-:Y:S01]  /*f540*/  IMAD.WIDE.U32 R188, R188, -0x2daee0ad, RZ ;  /* 0xd2511f53bcbc7825 */ /* 0x000fe200078e00ff */
[----:B------:R-:W-:Y:S01]  /*f550*/  @!P3 HADD2 R178, -R242.H0_H0, -RZ.H0_H0 ;  /* 0xa00000fff2b2b230 */ /* 0x000fe20000000900 */
[----:B------:R-:W-:-:S02]  /*f560*/  PRMT R243, R242, 0x7632, R243 ;  /* 0x00007632f2f37816 */ /* 0x000fc400000000f3 */
[----:B------:R-:W-:Y:S01]  /*f570*/  LOP3.LUT R183, R183, 0xff, RZ, 0xc0, !PT ;  /* 0x000000ffb7b77812 */ /* 0x000fe200078ec0ff */
[--C-:B------:R-:W-:Y:S01]  /*f580*/  FFMA.FTZ R232, R232, c[0x0][0x23c], -R200.reuse ;  /* 0x00008f00e8e87a23 */ /* 0x100fe200000108c8 */
[----:B------:R-:W1:Y:S01]  /*f590*/  MUFU.EX2 R171, R171 ;  /* 0x000000ab00ab7308 */ /* 0x000e620000000800 */
[----:B------:R-:W-:Y:S01]  /*f5a0*/  PRMT R239, R242, 0x5410, R243 ;  /* 0x00005410f2ef7816 */ /* 0x000fe200000000f3 */
[----:B------:R-:W-:Y:S01]  /*f5b0*/  @!P1 HADD2 R177, -R243.H0_H0, -RZ.H0_H0 ;  /* 0xa00000fff3b19230 */ /* 0x000fe20000000900 */
[----:B------:R-:W-:Y:S01]  /*f5c0*/  @!P3 PRMT R242, R178, 0x5410, RZ ;  /* 0x00005410b2f2b816 */ /* 0x000fe200000000ff */
[--C-:B------:R-:W-:Y:S01]  /*f5d0*/  FFMA.FTZ R231, R231, c[0x0][0x23c], -R200.reuse ;  /* 0x00008f00e7e77a23 */ /* 0x100fe200000108c8 */
[----:B------:R-:W-:Y:S01]  /*f5e0*/  ISETP.GE.U32.AND P3, PT, R252, R185, PT ;  /* 0x000000b9fc00720c */ /* 0x000fe20003f66070 */
[--C-:B------:R-:W-:Y:S01]  /*f5f0*/  FFMA.FTZ R230, R21, c[0x0][0x23c], -R200.reuse ;  /* 0x00008f0015e67a23 */ /* 0x100fe200000108c8 */
[----:B------:R-:W-:Y:S01]  /*f600*/  LOP3.LUT R185, R184, 0xff, RZ, 0xc0, !PT ;  /* 0x000000ffb8b97812 */ /* 0x000fe200078ec0ff */
[----:B------:R-:W-:Y:S01]  /*f610*/  MUFU.EX2 R196, R196 ;  /* 0x000000c400c47308 */ /* 0x000fe20000000800 */
[----:B------:R-:W-:Y:S01]  /*f620*/  @!P1 PRMT R243, R177, 0x5410, RZ ;  /* 0x00005410b1f39816 */ /* 0x000fe200000000ff */
[--C-:B------:R-:W-:Y:S01]  /*f630*/  FFMA.FTZ R229, R229, c[0x0][0x23c], -R200.reuse ;  /* 0x00008f00e5e57a23 */ /* 0x100fe200000108c8 */
[----:B------:R-:W-:Y:S01]  /*f640*/  ISETP.GE.U32.AND P1, PT, R252, R185, PT ;  /* 0x000000b9fc00720c */ /* 0x000fe20003f26070 */
[--C-:B------:R-:W-:Y:S01]  /*f650*/  FFMA.FTZ R228, R23, c[0x0][0x23c], -R200.reuse ;  /* 0x00008f0017e47a23 */ /* 0x100fe200000108c8 */
[----:B------:R-:W-:Y:S01]  /*f660*/  LOP3.LUT R177, R182, 0xffff, RZ, 0xc0, !PT ;  /* 0x0000ffffb6b17812 */ /* 0x000fe200078ec0ff */
[----:B------:R-:W-:Y:S01]  /*f670*/  FFMA.FTZ R247, R247, c[0x0][0x23c], -R200 ;  /* 0x00008f00f7f77a23 */ /* 0x000fe200000108c8 */
[----:B------:R-:W-:Y:S01]  /*f680*/  LOP3.LUT R180, R189, UR5, R180, 0x96, !PT ;  /* 0x00000005bdb47c12 */ /* 0x000fe2000f8e96b4 */
[----:B------:R-:W2:Y:S01]  /*f690*/  MUFU.EX2 R193, R193 ;  /* 0x000000c100c17308 */ /* 0x000ea20000000800 */
[----:B-1----:R-:W-:Y:S01]  /*f6a0*/  F2FP.PACK_AB R240, R171, R202 ;  /* 0x000000caabf0723e */ /* 0x002fe200000000ff */
[--C-:B------:R-:W-:Y:S01]  /*f6b0*/  FFMA.FTZ R227, R227, c[0x0][0x23c], -R197.reuse ;  /* 0x00008f00e3e37a23 */ /* 0x100fe200000108c5 */
[----:B------:R-:W-:Y:S01]  /*f6c0*/  ISETP.GE.U32.AND P4, PT, R252, R181, PT ;  /* 0x000000b5fc00720c */ /* 0x000fe20003f86070 */
[----:B------:R-:W-:Y:S01]  /*f6d0*/  FFMA.FTZ R226, R226, c[0x0][0x23c], -R197 ;  /* 0x00008f00e2e27a23 */ /* 0x000fe200000108c5 */
[----:B------:R-:W-:Y:S01]  /*f6e0*/  PRMT R241, R240, 0x7632, R241 ;  /* 0x00007632f0f17816 */ /* 0x000fe200000000f1 */
[----:B------:R-:W-:Y:S01]  /*f6f0*/  FFMA.FTZ R225, R20, c[0x0][0x23c], -R197 ;  /* 0x00008f0014e17a23 */ /* 0x000fe200000108c5 */
[----:B------:R-:W-:Y:S01]  /*f700*/  LOP3.LUT R181, R188, 0xff, RZ, 0xc0, !PT ;  /* 0x000000ffbcb57812 */ /* 0x000fe200078ec0ff */
[----:B------:R-:W1:Y:S01]  /*f710*/  MUFU.EX2 R194, R194 ;  /* 0x000000c200c27308 */ /* 0x000e620000000800 */
[----:B------:R-:W-:Y:S01]  /*f720*/  @!P1 HADD2 R175, -R240.H0_H0, -RZ.H0_H0 ;  /* 0xa00000fff0af9230 */ /* 0x000fe20000000900 */
[----:B------:R-:W-:Y:S01]  /*f730*/  PRMT R238, R240, 0x5410, R241 ;  /* 0x00005410f0ee7816 */ /* 0x000fe200000000f1 */
[----:B------:R-:W-:Y:S01]  /*f740*/  @!P3 HADD2 R176, -R241.H0_H0, -RZ.H0_H0 ;  /* 0xa00000fff1b0b230 */ /* 0x000fe20000000900 */
[----:B------:R-:W-:Y:S01]  /*f750*/  LOP3.LUT R186, R188, 0xffff, RZ, 0xc0, !PT ;  /* 0x0000ffffbcba7812 */ /* 0x000fe200078ec0ff */
[----:B------:R-:W-:Y:S01]  /*f760*/  FFMA.FTZ R189, R6, c[0x0][0x23c], -R200 ;  /* 0x00008f0006bd7a23 */ /* 0x000fe200000108c8 */
[----:B------:R-:W-:Y:S01]  /*f770*/  @!P1 PRMT R240, R175, 0x5410, RZ ;  /* 0x00005410aff09816 */ /* 0x000fe200000000ff */
[--C-:B------:R-:W-:Y:S01]  /*f780*/  FFMA.FTZ R224, R224, c[0x0][0x23c], -R197.reuse ;  /* 0x00008f00e0e07a23 */ /* 0x100fe200000108c5 */
[----:B------:R-:W-:Y:S01]  /*f790*/  ISETP.GE.U32.AND P1, PT, R252, R177, PT ;  /* 0x000000b1fc00720c */ /* 0x000fe20003f26070 */
[----:B------:R-:W-:Y:S01]  /*f7a0*/  MUFU.EX2 R192, R192 ;  /* 0x000000c000c07308 */ /* 0x000fe20000000800 */
[----:B------:R-:W-:Y:S01]  /*f7b0*/  @!P3 PRMT R241, R176, 0x5410, RZ ;  /* 0x00005410b0f1b816 */ /* 0x000fe200000000ff */
[--C-:B------:R-:W-:Y:S01]  /*f7c0*/  FFMA.FTZ R223, R22, c[0x0][0x23c], -R197.reuse ;  /* 0x00008f0016df7a23 */ /* 0x100fe200000108c5 */
[----:B--2---:R-:W-:Y:S01]  /*f7d0*/  F2FP.PACK_AB R185, R193, R196 ;  /* 0x000000c4c1b9723e */ /* 0x004fe200000000ff */
[--C-:B------:R-:W-:Y:S01]  /*f7e0*/  FFMA.FTZ R222, R222, c[0x0][0x23c], -R197.reuse ;  /* 0x00008f00dede7a23 */ /* 0x100fe200000108c5 */
[----:B------:R-:W-:Y:S01]  /*f7f0*/  ISETP.GE.U32.AND P3, PT, R252, R183, PT ;  /* 0x000000b7fc00720c */ /* 0x000fe20003f66070 */
[--C-:B------:R-:W-:Y:S01]  /*f800*/  FFMA.FTZ R220, R220, c[0x0][0x23c], -R197.reuse ;  /* 0x00008f00dcdc7a23 */ /* 0x100fe200000108c5 */
[----:B-1----:R-:W-:Y:S01]  /*f810*/  F2FP.PACK_AB R183, R194, R191 ;  /* 0x000000bfc2b7723e */ /* 0x002fe200000000ff */
[----:B------:R-:W1:Y:S01]  /*f820*/  MUFU.EX2 R221, R221 ;  /* 0x000000dd00dd7308 */ /* 0x000e620000000800 */
[----:B------:R-:W-:Y:S01]  /*f830*/  PRMT R184, R185, 0x7632, R184 ;  /* 0x00007632b9b87816 */ /* 0x000fe200000000b8 */
[--C-:B------:R-:W-:Y:S01]  /*f840*/  FFMA.FTZ R246, R246, c[0x0][0x23c], -R197.reuse ;  /* 0x00008f00f6f67a23 */ /* 0x100fe200000108c5 */
[----:B------:R-:W-:Y:S01]  /*f850*/  PRMT R182, R183, 0x7632, R182 ;  /* 0x00007632b7b67816 */ /* 0x000fe200000000b6 */
[----:B------:R-:W-:Y:S01]  /*f860*/  @!P4 HADD2 R174, -R183.H0_H0, -RZ.H0_H0 ;  /* 0xa00000ffb7aec230 */ /* 0x000fe20000000900 */
[----:B------:R-:W-:Y:S01]  /*f870*/  LOP3.LUT R177, R180, 0xff, RZ, 0xc0, !PT ;  /* 0x000000ffb4b17812 */ /* 0x000fe200078ec0ff */
[----:B------:R-:W-:Y:S01]  /*f880*/  @!P2 HADD2 R24, -R184.H0_H0, -RZ.H0_H0 ;  /* 0xa00000ffb818a230 */ /* 0x000fe20000000900 */
[----:B------:R-:W-:Y:S01]  /*f890*/  PRMT R175, R185, 0x5410, R184 ;  /* 0x00005410b9af7816 */ /* 0x000fe200000000b8 */
[----:B------:R-:W-:Y:S01]  /*f8a0*/  @!P1 HADD2 R173, -R182.H0_H0, -RZ.H0_H0 ;  /* 0xa00000ffb6ad9230 */ /* 0x000fe20000000900 */
[--C-:B------:R-:W-:Y:S01]  /*f8b0*/  SHF.R.U32.HI R187, RZ, 0x10, R188.reuse ;  /* 0x00000010ffbb7819 */ /* 0x100fe200000116bc */
[----:B------:R-:W-:Y:S01]  /*f8c0*/  MUFU.EX2 R233, R233 ;  /* 0x000000e900e97308 */ /* 0x000fe20000000800 */
[----:B------:R-:W-:Y:S01]  /*f8d0*/  @!P2 PRMT R184, R24, 0x5410, RZ ;  /* 0x0000541018b8a816 */ /* 0x000fe200000000ff */
[----:B------:R-:W-:Y:S01]  /*f8e0*/  @!P3 HADD2 R172, -R185.H0_H0, -RZ.H0_H0 ;  /* 0xa00000ffb9acb230 */ /* 0x000fe20000000900 */
[----:B------:R-:W-:Y:S01]  /*f8f0*/  SHF.R.U32.HI R179, RZ, 0x18, R188 ;  /* 0x00000018ffb37819 */ /* 0x000fe200000116bc */
[----:B------:R-:W-:Y:S01]  /*f900*/  FFMA.FTZ R188, R166, c[0x0][0x23c], -R197 ;  /* 0x00008f00a6bc7a23 */ /* 0x000fe200000108c5 */
[----:B------:R-:W-:Y:S01]  /*f910*/  PRMT R235, R183, 0x5410, R182 ;  /* 0x00005410b7eb7816 */ /* 0x000fe200000000b6 */
[----:B------:R-:W-:Y:S01]  /*f920*/  STG.E.U16 [R16.64+-0x100], R242 ;  /* 0xffff00f210007986 */ /* 0x000fe2000c10151a */
[----:B------:R-:W-:Y:S01]  /*f930*/  ISETP.GE.U32.AND P2, PT, R252, R177, PT ;  /* 0x000000b1fc00720c */ /* 0x000fe20003f46070 */
[----:B------:R-:W-:Y:S01]  /*f940*/  MUFU.EX2 R190, R190 ;  /* 0x000000be00be7308 */ /* 0x000fe20000000800 */
[----:B------:R-:W-:Y:S01]  /*f950*/  @!P1 PRMT R182, R173, 0x5410, RZ ;  /* 0x00005410adb69816 */ /* 0x000fe200000000ff */
[----:B------:R-:W-:Y:S01]  /*f960*/  STG.E.U16 [R16.64+-0xfe], R243 ;  /* 0xffff02f310007986 */ /* 0x000fe2000c10151a */
[----:B------:R-:W-:-:S02]  /*f970*/  LOP3.LUT R173, R180, 0xffff, RZ, 0xc0, !PT ;  /* 0x0000ffffb4ad7812 */ /* 0x000fc400078ec0ff */
[----:B------:R-:W-:Y:S02]  /*f980*/  ISETP.GE.U32.AND P1, PT, R252, R179, PT ;  /* 0x000000b3fc00720c */ /* 0x000fe40003f26070 */
[----:B------:R-:W-:Y:S01]  /*f990*/  SHF.R.U32.HI R173, RZ, 0x8, R173 ;  /* 0x00000008ffad7819 */ /* 0x000fe200000116ad */
[----:B------:R-:W2:Y:S01]  /*f9a0*/  MUFU.EX2 R188, R188 ;  /* 0x000000bc00bc7308 */ /* 0x000ea20000000800 */
[----:B-1----:R-:W-:Y:S02]  /*f9b0*/  F2FP.PACK_AB R179, R221, R192 ;  /* 0x000000c0ddb3723e */ /* 0x002fe400000000ff */
[----:B------:R-:W-:Y:S02]  /*f9c0*/  LOP3.LUT R173, R173, 0xffff, RZ, 0xc0, !PT ;  /* 0x0000ffffadad7812 */ /* 0x000fe400078ec0ff */
[----:B------:R-:W-:Y:S01]  /*f9d0*/  @!P3 PRMT R185, R172, 0x5410, RZ ;  /* 0x00005410acb9b816 */ /* 0x000fe200000000ff */
[----:B------:R-:W-:Y:S01]  /*f9e0*/  @!P2 HADD2 R30, -R179.H0_H0, -RZ.H0_H0 ;  /* 0xa00000ffb31ea230 */ /* 0x000fe20000000900 */
[----:B------:R-:W-:Y:S01]  /*f9f0*/  PRMT R178, R179, 0x7632, R178 ;  /* 0x00007632b3b27816 */ /* 0x000fe200000000b2 */
[----:B------:R-:W1:Y:S01]  /*fa00*/  MUFU.EX2 R189, R189 ;  /* 0x000000bd00bd7308 */ /* 0x000e620000000800 */
[----:B------:R-:W-:-:S02]  /*fa10*/  ISETP.GE.U32.AND P3, PT, R252, R173, PT ;  /* 0x000000adfc00720c */ /* 0x000fc40003f66070 */
[----:B------:R-:W-:Y:S02]  /*fa20*/  SHF.R.U32.HI R173, RZ, 0x18, R180 ;  /* 0x00000018ffad7819 */ /* 0x000fe400000116b4 */
[----:B------:R-:W-:Y:S02]  /*fa30*/  PRMT R24, R179, 0x5410, R178 ;  /* 0x00005410b3187816 */ /* 0x000fe400000000b2 */
[----:B------:R-:W-:Y:S01]  /*fa40*/  @!P2 PRMT R179, R30, 0x5410, RZ ;  /* 0x000054101eb3a816 */ /* 0x000fe200000000ff */
[----:B------:R-:W-:Y:S01]  /*fa50*/  MUFU.EX2 R234, R234 ;  /* 0x000000ea00ea7308 */ /* 0x000fe20000000800 */
[----:B------:R-:W-:Y:S02]  /*fa60*/  ISETP.GE.U32.AND P2, PT, R252, R173, PT ;  /* 0x000000adfc00720c */ /* 0x000fe40003f46070 */
[----:B------:R-:W-:Y:S02]  /*fa70*/  @!P4 PRMT R183, R174, 0x5410, RZ ;  /* 0x00005410aeb7c816 */ /* 0x000fe400000000ff */
[----:B------:R-:W-:Y:S01]  /*fa80*/  ISETP.GE.U32.AND P4, PT, R252, R181, PT ;  /* 0x000000b5fc00720c */ /* 0x000fe20003f86070 */
[----:B------:R-:W-:Y:S01]  /*fa90*/  @!P3 HADD2 R29, -R178.H0_H0, -RZ.H0_H0 ;  /* 0xa00000ffb21db230 */ /* 0x000fe20000000900 */
[----:B------:R-:W-:Y:S01]  /*faa0*/  SHF.R.U32.HI R180, RZ, 0x10, R180 ;  /* 0x00000010ffb47819 */ /* 0x000fe200000116b4 */
[----:B------:R-:W-:Y:S01]  /*fab0*/  MUFU.EX2 R227, R227 ;  /* 0x000000e300e37308 */ /* 0x000fe20000000800 */
[----:B--2---:R-:W-:-:S02]  /*fac0*/  F2FP.PACK_AB R181, R188, R233 ;  /* 0x000000e9bcb5723e */ /* 0x004fc400000000ff */
[----:B------:R-:W-:Y:S02]  /*fad0*/  LOP3.LUT R173, R180, 0xff, RZ, 0xc0, !PT ;  /* 0x000000ffb4ad7812 */ /* 0x000fe400078ec0ff */
[----:B------:R-:W-:Y:S02]  /*fae0*/  PRMT R180, R181, 0x7632, R180 ;  /* 0x00007632b5b47816 */ /* 0x000fe400000000b4 */
[----:B------:R-:W-:Y:S01]  /*faf0*/  LOP3.LUT R187, R187, 0xff, RZ, 0xc0, !PT ;  /* 0x000000ffbbbb7812 */ /* 0x000fe200078ec0ff */
[----:B------:R-:W-:Y:S01]  /*fb00*/  MUFU.EX2 R226, R226 ;  /* 0x000000e200e27308 */ /* 0x000fe20000000800 */
[----:B------:R-:W-:Y:S01]  /*fb10*/  SHF.R.U32.HI R186, RZ, 0x8, R186 ;  /* 0x00000008ffba7819 */ /* 0x000fe200000116ba */
[----:B------:R-:W-:Y:S01]  /*fb20*/  @!P2 HADD2 R11, -R180.H0_H0, -RZ.H0_H0 ;  /* 0xa00000ffb40ba230 */ /* 0x000fe20000000900 */
[----:B------:R-:W-:Y:S02]  /*fb30*/  @!P3 PRMT R178, R29, 0x5410, RZ ;  /* 0x000054101db2b816 */ /* 0x000fe400000000ff */
[----:B------:R-:W-:Y:S01]  /*fb40*/  ISETP.GE.U32.AND P3, PT, R252, R173, PT ;  /* 0x000000adfc00720c */ /* 0x000fe20003f66070 */
[----:B------:R-:W-:Y:S01]  /*fb50*/  IMAD.WIDE.U32 R172, R35, -0x326172a9, RZ ;  /* 0xcd9e8d5723ac7825 */ /* 0x000fe200078e00ff */
[----:B------:R-:W-:Y:S01]  /*fb60*/  PRMT R30, R181, 0x5410, R180 ;  /* 0x00005410b51e7816 */ /* 0x000fe200000000b4 */
[----:B------:R-:W-:Y:S01]  /*fb70*/  MUFU.EX2 R232, R232 ;  /* 0x000000e800e87308 */ /* 0x000fe20000000800 */
[----:B------:R-:W-:-:S02]  /*fb80*/  @!P2 PRMT R180, R11, 0x5410, RZ ;  /* 0x000054100bb4a816 */ /* 0x000fc400000000ff */
[----:B------:R-:W-:Y:S01]  /*fb90*/  ISETP.GE.U32.AND P2, PT, R252, R187, PT ;  /* 0x000000bbfc00720c */ /* 0x000fe20003f46070 */
[--C-:B------:R-:W-:Y:S01]  /*fba0*/  FFMA.FTZ R187, R4, c[0x0][0x23c], -R197.reuse ;  /* 0x00008f0004bb7a23 */ /* 0x100fe200000108c5 */
[----:B------:R-:W-:Y:S01]  /*fbb0*/  LOP3.LUT R11, R186, 0xffff, RZ, 0xc0, !PT ;  /* 0x0000ffffba0b7812 */ /* 0x000fe200078ec0ff */
[----:B------:R-:W-:Y:S01]  /*fbc0*/  FFMA.FTZ R186, R168, c[0x0][0x23c], -R197 ;  /* 0x00008f00a8ba7a23 */ /* 0x000fe200000108c5 */
[C-C-:B------:R-:W-:Y:S01]  /*fbd0*/  LOP3.LUT R35, R33.reuse, UR15, R172.reuse, 0x96, !PT ;  /* 0x0000000f21237c12 */ /* 0x140fe2000f8e96ac */
[----:B------:R-:W-:Y:S01]  /*fbe0*/  MUFU.EX2 R231, R231 ;  /* 0x000000e700e77308 */ /* 0x000fe20000000800 */
[----:B------:R-:W-:Y:S01]  /*fbf0*/  FSEL R174, R2, RZ, P6 ;  /* 0x000000ff02ae7208 */ /* 0x000fe20003000000 */
[----:B------:R-:W-:Y:S01]  /*fc00*/  @!P3 HADD2 R18, -R181.H0_H0, -RZ.H0_H0 ;  /* 0xa00000ffb512b230 */ /* 0x000fe20000000900 */
[----:B------:R-:W-:Y:S01]  /*fc10*/  LOP3.LUT R172, R33, UR15, R172, 0x96, !PT ;  /* 0x0000000f21ac7c12 */ /* 0x000fe2000f8e96ac */
[----:B------:R-:W-:-:S03]  /*fc20*/  IMAD.WIDE.U32 R200, R35, -0x2daee0ad, RZ ;  /* 0xd2511f5323c87825 */ /* 0x000fc600078e00ff */
[----:B------:R-:W-:Y:S01]  /*fc30*/  @!P3 PRMT R181, R18, 0x5410, RZ ;  /* 0x0000541012b5b816 */ /* 0x000fe200000000ff */
[----:B------:R-:W-:Y:S01]  /*fc40*/  MUFU.EX2 R187, R187 ;  /* 0x000000bb00bb7308 */ /* 0x000fe20000000800 */
[----:B------:R-:W-:Y:S02]  /*fc50*/  ISETP.GE.U32.AND P3, PT, R252, R11, PT ;  /* 0x0000000bfc00720c */ /* 0x000fe40003f66070 */
[----:B-1----:R-:W-:-:S04]  /*fc60*/  F2FP.PACK_AB R18, R189, R190 ;  /* 0x000000bebd12723e */ /* 0x002fc800000000ff */
[C---:B------:R-:W-:Y:S01]  /*fc70*/  PRMT R11, R18.reuse, 0x7632, R11 ;  /* 0x00007632120b7816 */ /* 0x040fe2000000000b */
[----:B------:R-:W1:Y:S01]  /*fc80*/  MUFU.EX2 R186, R186 ;  /* 0x000000ba00ba7308 */ /* 0x000e620000000800 */
[----:B------:R-:W-:Y:S02]  /*fc90*/  @!P4 HADD2 R169, -R18.H0_H0, -RZ.H0_H0 ;  /* 0xa00000ff12a9c230 */ /* 0x000fe40000000900 */
[----:B------:R-:W-:-:S03]  /*fca0*/  PRMT R29, R18, 0x5410, R11 ;  /* 0x00005410121d7816 */ /* 0x000fc6000000000b */
[----:B------:R-:W-:Y:S01]  /*fcb0*/  @!P3 HADD2 R28, -R11.H0_H0, -RZ.H0_H0 ;  /* 0xa00000ff0b1cb230 */ /* 0x000fe20000000900 */
[----:B------:R-:W-:Y:S01]  /*fcc0*/  @!P4 PRMT R18, R169, 0x5410, RZ ;  /* 0x00005410a912c816 */ /* 0x000fe200000000ff */
[----:B------:R-:W-:Y:S03]  /*fcd0*/  MUFU.EX2 R225, R225 ;  /* 0x000000e100e17308 */ /* 0x000fe60000000800 */
[----:B------:R-:W-:Y:S02]  /*fce0*/  @!P3 PRMT R11, R28, 0x5410, RZ ;  /* 0x000054101c0bb816 */ /* 0x000fe400000000ff */
[----:B-1----:R-:W-:-:S03]  /*fcf0*/  F2FP.PACK_AB R177, R186, R187 ;  /* 0x000000bbbab1723e */ /* 0x002fc600000000ff */
[----:B------:R-:W-:Y:S01]  /*fd00*/  MUFU.EX2 R224, R224 ;  /* 0x000000e000e07308 */ /* 0x000fe20000000800 */
[----:B------:R-:W-:Y:S01]  /*fd10*/  PRMT R176, R177, 0x7632, R176 ;  /* 0x00007632b1b07816 */ /* 0x000fe200000000b0 */
[----:B------:R-:W-:-:S03]  /*fd20*/  @!P2 HADD2 R168, -R177.H0_H0, -RZ.H0_H0 ;  /* 0xa00000ffb1a8a230 */ /* 0x000fc60000000900 */
[----:B------:R-:W-:Y:S01]  /*fd30*/  PRMT R28, R177, 0x5410, R176 ;  /* 0x00005410b11c7816 */ /* 0x000fe200000000b0 */
[----:B------:R-:W-:Y:S01]  /*fd40*/  @!P1 HADD2 R167, -R176.H0_H0, -RZ.H0_H0 ;  /* 0xa00000ffb0a79230 */ /* 0x000fe20000000900 */
[----:B------:R-:W-:Y:S01]  /*fd50*/  @!P2 PRMT R177, R168, 0x5410, RZ ;  /* 0x00005410a8b1a816 */ /* 0x000fe200000000ff */
[----:B------:R-:W-:Y:S03]  /*fd60*/  MUFU.EX2 R230, R230 ;  /* 0x000000e600e67308 */ /* 0x000fe60000000800 */
[----:B------:R-:W-:Y:S02]  /*fd70*/  @!P1 PRMT R176, R167, 0x5410, RZ ;  /* 0x00005410a7b09816 */ /* 0x000fe400000000ff */
[C-C-:B------:R-:W-:Y:S02]  /*fd80*/  LOP3.LUT R167, R173.reuse, UR16, R170.reuse, 0x96, !PT ;  /* 0x00000010ada77c12 */ /* 0x140fe4000f8e96aa */
[----:B------:R-:W-:Y:S01]  /*fd90*/  LOP3.LUT R170, R173, UR16, R170, 0x96, !PT ;  /* 0x00000010adaa7c12 */ /* 0x000fe2000f8e96aa */
[----:B------:R-:W-:Y:S02]  /*fda0*/  MUFU.EX2 R229, R229 ;  /* 0x000000e500e57308 */ /* 0x000fe40000000800 */
[----:B------:R-:W-:-:S04]  /*fdb0*/  IMAD.WIDE.U32 R168, R167, -0x2daee0ad, RZ ;  /* 0xd2511f53a7a87825 */ /* 0x000fc800078e00ff */
[----:B------:R-:W-:Y:S01]  /*fdc0*/  FADD.FTZ R167, R19, -R174 ;  /* 0x800000ae13a77221 */ /* 0x000fe20000010000 */
[----:B------:R-:W-:Y:S01]  /*fdd0*/  LOP3.LUT R35, R169, UR14, R34, 0x96, !PT ;  /* 0x0000000ea9237c12 */ /* 0x000fe2000f8e9622 */
[----:B------:R-:W-:Y:S01]  /*fde0*/  MUFU.EX2 R228, R228 ;  /* 0x000000e400e47308 */ /* 0x000fe20000000800 */
[----:B------:R-:W-:Y:S01]  /*fdf0*/  LOP3.LUT R168, R201, UR12, R168, 0x96, !PT ;  /* 0x0000000cc9a87c12 */ /* 0x000fe2000f8e96a8 */
[----:B------:R-:W-:Y:S01]  /*fe00*/  FMUL.FTZ R197, R167, c[0x0][0x23c] ;  /* 0x00008f00a7c57a20 */ /* 0x000fe20000410000 */
[----:B------:R-:W-:Y:S01]  /*fe10*/  FSEL R174, R0, RZ, P5 ;  /* 0x000000ff00ae7208 */ /* 0x000fe20002800000 */
[----:B------:R-:W-:-:S04]  /*fe20*/  IMAD.WIDE.U32 R204, R35, -0x326172a9, RZ ;  /* 0xcd9e8d5723cc7825 */ /* 0x000fc800078e00ff */
[----:B------:R-:W-:Y:S01]  /*fe30*/  IMAD.WIDE.U32 R168, R168, -0x326172a9, RZ ;  /* 0xcd9e8d57a8a87825 */ /* 0x000fe200078e00ff */
[----:B------:R-:W-:Y:S01]  /*fe40*/  LOP3.LUT R19, R205, UR13, R32, 0x96, !PT ;  /* 0x0000000dcd137c12 */ /* 0x000fe2000f8e9620 */
[----:B------:R-:W1:Y:S02]  /*fe50*/  MUFU.EX2 R197, R197 ;  /* 0x000000c500c57308 */ /* 0x000e640000000800 */
[----:B------:R-:W-:Y:S02]  /*fe60*/  FADD.FTZ R35, R3, -R174 ;  /* 0x800000ae03237221 */ /* 0x000fe40000010000 */
[----:B------:R-:W-:-:S04]  /*fe70*/  IMAD.WIDE.U32 R206, R19, -0x2daee0ad, RZ ;  /* 0xd2511f5313ce7825 */ /* 0x000fc800078e00ff */
[----:B------:R-:W-:Y:S01]  /*fe80*/  MUFU.EX2 R220, R220 ;  /* 0x000000dc00dc7308 */ /* 0x000fe20000000800 */
[----:B------:R-:W-:Y:S02]  /*fe90*/  LOP3.LUT R19, R207, UR10, R200, 0x96, !PT ;  /* 0x0000000acf137c12 */ /* 0x000fe4000f8e96c8 */
[----:B------:R-:W-:-:S05]  /*fea0*/  LOP3.LUT R200, R169, UR11, R204, 0x96, !PT ;  /* 0x0000000ba9c87c12 */ /* 0x000fca000f8e96cc */
[----:B------:R-:W-:Y:S01]  /*feb0*/  IMAD.WIDE.U32 R200, R200, -0x2daee0ad, RZ ;  /* 0xd2511f53c8c87825 */ /* 0x000fe200078e00ff */
[----:B------:R-:W-:Y:S03]  /*fec0*/  MUFU.EX2 R223, R223 ;  /* 0x000000df00df7308 */ /* 0x000fe60000000800 */
[----:B-1----:R-:W-:Y:S01]  /*fed0*/  FFMA.FTZ R198, R249, R197, R198 ;  /* 0x000000c5f9c67223 */ /* 0x002fe200000100c6 */
[----:B------:R-:W-:Y:S01]  /*fee0*/  LOP3.LUT R204, R201, UR8, R206, 0x96, !PT ;  /* 0x00000008c9cc7c12 */ /* 0x000fe2000f8e96ce */
[----:B------:R-:W-:-:S03]  /*fef0*/  IMAD.WIDE.U32 R206, R19, -0x326172a9, RZ ;  /* 0xcd9e8d5713ce7825 */ /* 0x000fc600078e00ff */
[----:B------:R-:W-:Y:S01]  /*ff00*/  MUFU.EX2 R222, R222 ;  /* 0x000000de00de7308 */ /* 0x000fe20000000800 */
[----:B------:R-:W-:Y:S01]  /*ff10*/  IMAD.WIDE.U32 R204, R204, -0x326172a9, RZ ;  /* 0xcd9e8d57cccc7825 */ /* 0x000fe200078e00ff */
[----:B------:R-:W-:Y:S02]  /*ff20*/  LOP3.LUT R174, R207, UR9, R168, 0x96, !PT ;  /* 0x00000009cfae7c12 */ /* 0x000fe4000f8e96a8 */
[----:B------:R-:W-:Y:S01]  /*ff30*/  F2FP.PACK_AB R207, R226, R227 ;  /* 0x000000e3e2cf723e */ /* 0x000fe200000000ff */
[-C--:B------:R-:W-:Y:S01]  /*ff40*/  FMUL.FTZ R160, R160, R197.reuse ;  /* 0x000000c5a0a07220 */ /* 0x080fe20000410000 */
[----:B------:R-:W-:Y:S01]  /*ff50*/  LOP3.LUT R19, R205, UR4, R206, 0x96, !PT ;  /* 0x00000004cd137c12 */ /* 0x000fe2000f8e96ce */
[-C--:B------:R-:W-:Y:S01]  /*ff60*/  FMUL.FTZ R161, R161, R197.reuse ;  /* 0x000000c5a1a17220 */ /* 0x080fe20000410000 */
[----:B------:R-:W-:Y:S01]  /*ff70*/  SHF.R.U32.HI R201, RZ, 0x18, R204 ;  /* 0x00000018ffc97819 */ /* 0x000fe200000116cc */
[-C--:B------:R-:W-:Y:S01]  /*ff80*/  FMUL.FTZ R156, R156, R197.reuse ;  /* 0x000000c59c9c7220 */ /* 0x080fe20000410000 */
[----:B------:R-:W-:Y:S01]  /*ff90*/  LOP3.LUT R169, R19, 0xff, RZ, 0xc0, !PT ;  /* 0x000000ff13a97812 */ /* 0x000fe200078ec0ff */
[-C--:B------:R-:W-:Y:S01]  /*ffa0*/  FMUL.FTZ R157, R157, R197.reuse ;  /* 0x000000c59d9d7220 */ /* 0x080fe20000410000 */
[----:B------:R-:W-:Y:S01]  /*ffb0*/  LOP3.LUT R168, R19, 0xffff, RZ, 0xc0, !PT ;  /* 0x0000ffff13a87812 */ /* 0x000fe200078ec0ff */
[-C--:B------:R-:W-:Y:S01]  /*ffc0*/  FMUL.FTZ R36, R36, R197.reuse ;  /* 0x000000c524247220 */ /* 0x080fe20000410000 */
[--C-:B------:R-:W-:Y:S01]  /*ffd0*/  SHF.R.U32.HI R167, RZ, 0x18, R19.reuse ;  /* 0x00000018ffa77819 */ /* 0x100fe20000011613 */
[-C--:B------:R-:W-:Y:S01]  /*ffe0*/  FMUL.FTZ R37, R37, R197.reuse ;  /* 0x000000c525257220 */ /* 0x080fe20000410000 */
[----:B------:R-:W-:Y:S01]  /*fff0*/  SHF.R.U32.HI R19, RZ, 0x10, R19 ;  /* 0x00000010ff137819 */ /* 0x000fe20000011613 */
[-C--:B------:R-:W-:Y:S01]  /*10000*/  FMUL.FTZ R40, R40, R197.reuse ;  /* 0x000000c528287220 */ /* 0x080fe20000410000 */
[----:B------:R-:W-:Y:S01]  /*10010*/  SHF.R.U32.HI R168, RZ, 0x8, R168 ;  /* 0x00000008ffa87819 */ /* 0x000fe200000116a8 */
[-C--:B------:R-:W-:Y:S01]  /*10020*/  FMUL.FTZ R41, R41, R197.reuse ;  /* 0x000000c529297220 */ /* 0x080fe20000410000 */
[----:B------:R-:W-:Y:S01]  /*10030*/  LOP3.LUT R19, R19, 0xff, RZ, 0xc0, !PT ;  /* 0x000000ff13137812 */ /* 0x000fe200078ec0ff */
[----:B------:R-:W-:Y:S01]  /*10040*/  FMUL.FTZ R44, R44, R197 ;  /* 0x000000c52c2c7220 */ /* 0x000fe20000410000 */
[C---:B------:R-:W-:Y:S01]  /*10050*/  ISETP.GE.U32.AND P3, PT, R252.reuse, R169, PT ;  /* 0x000000a9fc00720c */ /* 0x040fe20003f66070 */
[----:B------:R-:W-:Y:S01]  /*10060*/  FMUL.FTZ R45, R45, R197 ;  /* 0x000000c52d2d7220 */ /* 0x000fe20000410000 */
[----:B------:R-:W-:Y:S01]  /*10070*/  ISETP.GE.U32.AND P6, PT, R252, R19, PT ;  /* 0x00000013fc00720c */ /* 0x000fe20003fc6070 */
[-C--:B------:R-:W-:Y:S01]  /*10080*/  FMUL.FTZ R48, R48, R197.reuse ;  /* 0x000000c530307220 */ /* 0x080fe20000410000 */
[----:B------:R-:W-:Y:S01]  /*10090*/  LOP3.LUT R19, R204, 0xff, RZ, 0xc0, !PT ;  /* 0x000000ffcc137812 */ /* 0x000fe200078ec0ff */
[-C--:B------:R-:W-:Y:S01]  /*100a0*/  FMUL.FTZ R49, R49, R197.reuse ;  /* 0x000000c531317220 */ /* 0x080fe20000410000 */
[----:B------:R-:W-:Y:S01]  /*100b0*/  LOP3.LUT R169, R168, 0xffff, RZ, 0xc0, !PT ;  /* 0x0000ffffa8a97812 */ /* 0x000fe200078ec0ff */
[----:B------:R-:W-:Y:S01]  /*100c0*/  FMUL.FTZ R52, R52, R197 ;  /* 0x000000c534347220 */ /* 0x000fe20000410000 */
[C---:B------:R-:W-:Y:S01]  /*100d0*/  ISETP.GE.U32.AND P2, PT, R252.reuse, R19, PT ;  /* 0x00000013fc00720c */ /* 0x040fe20003f46070 */
[----:B------:R-:W-:Y:S01]  /*100e0*/  FMUL.FTZ R53, R53, R197 ;  /* 0x000000c535357220 */ /* 0x000fe20000410000 */
[C---:B------:R-:W-:Y:S01]  /*100f0*/  ISETP.GE.U32.AND P5, PT, R252.reuse, R169, PT ;  /* 0x000000a9fc00720c */ /* 0x040fe20003fa6070 */
[----:B------:R-:W-:Y:S01]  /*10100*/  FMUL.FTZ R169, R35, c[0x0][0x23c] ;  /* 0x00008f0023a97a20 */ /* 0x000fe20000410000 */
[----:B------:R-:W1:Y:S01]  /*10110*/  MUFU.EX2 R19, R199 ;  /* 0x000000c700137308 */ /* 0x000e620000000800 */
[----:B------:R-:W-:Y:S01]  /*10120*/  ISETP.GE.U32.AND P4, PT, R252, R167, PT ;  /* 0x000000a7fc00720c */ /* 0x000fe20003f86070 */
[-C--:B------:R-:W-:Y:S01]  /*10130*/  FMUL.FTZ R56, R56, R197.reuse ;  /* 0x000000c538387220 */ /* 0x080fe20000410000 */
[----:B------:R-:W-:Y:S01]  /*10140*/  LOP3.LUT R167, R204, 0xffff, RZ, 0xc0, !PT ;  /* 0x0000ffffcca77812 */ /* 0x000fe200078ec0ff */
[-C--:B------:R-:W-:Y:S01]  /*10150*/  FMUL.FTZ R57, R57, R197.reuse ;  /* 0x000000c539397220 */ /* 0x080fe20000410000 */
[----:B------:R-:W-:Y:S01]  /*10160*/  SHF.R.U32.HI R35, RZ, 0x10, R204 ;  /* 0x00000010ff237819 */ /* 0x000fe200000116cc */
[-C--:B------:R-:W-:Y:S01]  /*10170*/  FMUL.FTZ R60, R60, R197.reuse ;  /* 0x000000c53c3c7220 */ /* 0x080fe20000410000 */
[----:B------:R-:W-:Y:S01]  /*10180*/  PRMT R206, R207, 0x7632, R206 ;  /* 0x00007632cfce7816 */ /* 0x000fe200000000ce */
[----:B------:R-:W2:Y:S01]  /*10190*/  MUFU.EX2 R169, R169 ;  /* 0x000000a900a97308 */ /* 0x000ea20000000800 */
[----:B------:R-:W-:Y:S01]  /*101a0*/  FMUL.FTZ R61, R61, R197 ;  /* 0x000000c53d3d7220 */ /* 0x000fe20000410000 */
[----:B------:R-:W-:Y:S01]  /*101b0*/  ISETP.GE.U32.AND P1, PT, R252, R201, PT ;  /* 0x000000c9fc00720c */ /* 0x000fe20003f26070 */
[-C--:B------:R-:W-:Y:S01]  /*101c0*/  FMUL.FTZ R64, R64, R197.reuse ;  /* 0x000000c540407220 */ /* 0x080fe20000410000 */
[----:B------:R-:W-:Y:S01]  /*101d0*/  @!P6 HADD2 R31, -R207.H0_H0, -RZ.H0_H0 ;  /* 0xa00000ffcf1fe230 */ /* 0x000fe20000000900 */
[-C--:B------:R-:W-:Y:S01]  /*101e0*/  FMUL.FTZ R65, R65, R197.reuse ;  /* 0x000000c541417220 */ /* 0x080fe20000410000 */
[----:B------:R-:W-:Y:S01]  /*101f0*/  @!P4 HADD2 R164, -R206.H0_H0, -RZ.H0_H0 ;  /* 0xa00000ffcea4c230 */ /* 0x000fe20000000900 */
[----:B------:R-:W-:Y:S01]  /*10200*/  FMUL.FTZ R68, R68, R197 ;  /* 0x000000c544447220 */ /* 0x000fe20000410000 */
[----:B-1----:R-:W-:Y:S01]  /*10210*/  F2FP.PACK_AB R205, R234, R19 ;  /* 0x00000013eacd723e */ /* 0x002fe200000000ff */
[-C--:B------:R-:W-:Y:S01]  /*10220*/  FMUL.FTZ R69, R69, R197.reuse ;  /* 0x000000c545457220 */ /* 0x080fe20000410000 */
[----:B------:R-:W-:Y:S01]  /*10230*/  SHF.R.U32.HI R167, RZ, 0x8, R167 ;  /* 0x00000008ffa77819 */ /* 0x000fe200000116a7 */
[-C--:B------:R-:W-:Y:S01]  /*10240*/  FMUL.FTZ R72, R72, R197.reuse ;  /* 0x000000c548487220 */ /* 0x080fe20000410000 */
[----:B------:R-:W-:Y:S01]  /*10250*/  PRMT R204, R205, 0x7632, R204 ;  /* 0x00007632cdcc7816 */ /* 0x000fe200000000cc */
[----:B------:R-:W-:Y:S01]  /*10260*/  @!P3 HADD2 R166, -R205.H0_H0, -RZ.H0_H0 ;  /* 0xa00000ffcda6b230 */ /* 0x000fe20000000900 */
[----:B------:R-:W-:Y:S01]  /*10270*/  FMUL.FTZ R73, R73, R197 ;  /* 0x000000c549497220 */ /* 0x000fe20000410000 */
[----:B------:R-:W-:Y:S01]  /*10280*/  LOP3.LUT R167, R167, 0xffff, RZ, 0xc0, !PT ;  /* 0x0000ffffa7a77812 */ /* 0x000fe200078ec0ff */
[----:B--2---:R-:W-:Y:S01]  /*10290*/  FFMA.FTZ R168, R248, R169, R202 ;  /* 0x000000a9f8a87223 */ /* 0x004fe200000100ca */
        /* <DEDUP_REMOVED lines=41> */
[----:B------:R-:W-:Y:S01]  /*10530*/  LOP3.LUT R197, R35, 0xff, RZ, 0xc0, !PT ;  /* 0x000000ff23c57812 */ /* 0x000fe200078ec0ff */
[----:B------:R-:W-:Y:S01]  /*10540*/  IMAD.WIDE.U32 R202, R174, -0x2daee0ad, RZ ;  /* 0xd2511f53aeca7825 */ /* 0x000fe200078e00ff */
[----:B------:R-:W-:Y:S02]  /*10550*/  PRMT R35, R205, 0x5410, R204 ;  /* 0x00005410cd237816 */ /* 0x000fe400000000cc */
[----:B------:R-:W-:Y:S01]  /*10560*/  @!P3 PRMT R205, R166, 0x5410, RZ ;  /* 0x00005410a6cdb816 */ /* 0x000fe200000000ff */
[----:B------:R-:W-:Y:S01]  /*10570*/  FMUL.FTZ R162, R162, R169 ;  /* 0x000000a9a2a27220 */ /* 0x000fe20000410000 */
[----:B------:R-:W-:Y:S01]  /*10580*/  ISETP.GE.U32.AND P3, PT, R252, R197, PT ;  /* 0x000000c5fc00720c */ /* 0x000fe20003f66070 */
[-C--:B------:R-:W-:Y:S01]  /*10590*/  FMUL.FTZ R163, R163, R169.reuse ;  /* 0x000000a9a3a37220 */ /* 0x080fe20000410000 */
[----:B------:R-:W-:Y:S01]  /*105a0*/  LOP3.LUT R197, R203, UR5, R200, 0x96, !PT ;  /* 0x00000005cbc57c12 */ /* 0x000fe2000f8e96c8 */
[-C--:B------:R-:W-:Y:S01]  /*105b0*/  FMUL.FTZ R158, R158, R169.reuse ;  /* 0x000000a99e9e7220 */ /* 0x080fe20000410000 */
[----:B------:R-:W-:Y:S01]  /*105c0*/  LOP3.LUT R201, R202, 0xff, RZ, 0xc0, !PT ;  /* 0x000000ffcac97812 */ /* 0x000fe200078ec0ff */
[-C--:B------:R-:W-:Y:S01]  /*105d0*/  FMUL.FTZ R159, R159, R169.reuse ;  /* 0x000000a99f9f7220 */ /* 0x080fe20000410000 */
[----:B------:R-:W-:Y:S01]  /*105e0*/  PRMT R174, R207, 0x5410, R206 ;  /* 0x00005410cfae7816 */ /* 0x000fe200000000ce */
[-C--:B------:R-:W-:Y:S01]  /*105f0*/  FMUL.FTZ R38, R38, R169.reuse ;  /* 0x000000a926267220 */ /* 0x080fe20000410000 */
[----:B------:R-:W-:Y:S01]  /*10600*/  @!P4 PRMT R206, R164, 0x5410, RZ ;  /* 0x00005410a4cec816 */ /* 0x000fe200000000ff */
[----:B------:R-:W-:Y:S01]  /*10610*/  FMUL.FTZ R39, R39, R169 ;  /* 0x000000a927277220 */ /* 0x000fe20000410000 */
[----:B------:R-:W-:Y:S01]  /*10620*/  ISETP.GE.U32.AND P4, PT, R252, R201, PT ;  /* 0x000000c9fc00720c */ /* 0x000fe20003f86070 */
[-C--:B------:R-:W-:Y:S01]  /*10630*/  FMUL.FTZ R42, R42, R169.reuse ;  /* 0x000000a92a2a7220 */ /* 0x080fe20000410000 */
[--C-:B------:R-:W-:Y:S01]  /*10640*/  SHF.R.U32.HI R164, RZ, 0x10, R197.reuse ;  /* 0x00000010ffa47819 */ /* 0x100fe200000116c5 */
[-C--:B------:R-:W-:Y:S01]  /*10650*/  FMUL.FTZ R43, R43, R169.reuse ;  /* 0x000000a92b2b7220 */ /* 0x080fe20000410000 */
[----:B------:R-:W-:Y:S01]  /*10660*/  F2FP.PACK_AB R201, R231, R232 ;  /* 0x000000e8e7c9723e */ /* 0x000fe200000000ff */
[-C--:B------:R-:W-:Y:S01]  /*10670*/  FMUL.FTZ R46, R46, R169.reuse ;  /* 0x000000a92e2e7220 */ /* 0x080fe20000410000 */
[----:B------:R-:W-:Y:S01]  /*10680*/  @!P5 PRMT R204, R165, 0x5410, RZ ;  /* 0x00005410a5ccd816 */ /* 0x000fe200000000ff */
[-C--:B------:R-:W-:Y:S01]  /*10690*/  FMUL.FTZ R47, R47, R169.reuse ;  /* 0x000000a92f2f7220 */ /* 0x080fe20000410000 */
[----:B------:R-:W-:Y:S01]  /*106a0*/  LOP3.LUT R165, R164, 0xff, RZ, 0xc0, !PT ;  /* 0x000000ffa4a57812 */ /* 0x000fe200078ec0ff */
[----:B------:R-:W-:Y:S01]  /*106b0*/  @!P2 HADD2 R27, -R201.H0_H0, -RZ.H0_H0 ;  /* 0xa00000ffc91ba230 */ /* 0x000fe20000000900 */
[----:B------:R-:W-:Y:S01]  /*106c0*/  PRMT R200, R201, 0x7632, R200 ;  /* 0x00007632c9c87816 */ /* 0x000fe200000000c8 */
[-C--:B------:R-:W-:Y:S01]  /*106d0*/  FMUL.FTZ R50, R50, R169.reuse ;  /* 0x000000a932327220 */ /* 0x080fe20000410000 */
[----:B------:R-:W-:Y:S01]  /*106e0*/  @!P6 PRMT R207, R31, 0x5410, RZ ;  /* 0x000054101fcfe816 */ /* 0x000fe200000000ff */
[----:B------:R-:W-:Y:S01]  /*106f0*/  FMUL.FTZ R51, R51, R169 ;  /* 0x000000a933337220 */ /* 0x000fe20000410000 */
[----:B------:R-:W-:Y:S01]  /*10700*/  ISETP.GE.U32.AND P6, PT, R252, R165, PT ;  /* 0x000000a5fc00720c */ /* 0x000fe20003fc6070 */
[----:B------:R-:W-:Y:S01]  /*10710*/  FADD.FTZ R165, R171, R168 ;  /* 0x000000a8aba57221 */ /* 0x000fe20000010000 */
[----:B------:R-:W-:Y:S01]  /*10720*/  PRMT R171, R201, 0x5410, R200 ;  /* 0x00005410c9ab7816 */ /* 0x000fe200000000c8 */
[-C--:B------:R-:W-:Y:S01]  /*10730*/  FMUL.FTZ R54, R54, R169.reuse ;  /* 0x000000a936367220 */ /* 0x080fe20000410000 */
[----:B------:R-:W-:Y:S01]  /*10740*/  @!P2 PRMT R201, R27, 0x5410, RZ ;  /* 0x000054101bc9a816 */ /* 0x000fe200000000ff */
[-C--:B------:R-:W-:Y:S01]  /*10750*/  FMUL.FTZ R55, R55, R169.reuse ;  /* 0x000000a937377220 */ /* 0x080fe20000410000 */
[----:B------:R-:W-:Y:S01]  /*10760*/  LOP3.LUT R27, R197, 0xff, RZ, 0xc0, !PT ;  /* 0x000000ffc51b7812 */ /* 0x000fe200078ec0ff */
[-C--:B------:R-:W-:Y:S01]  /*10770*/  FMUL.FTZ R58, R58, R169.reuse ;  /* 0x000000a93a3a7220 */ /* 0x080fe20000410000 */
[----:B------:R-:W-:Y:S01]  /*10780*/  LOP3.LUT R166, R202, 0xffff, RZ, 0xc0, !PT ;  /* 0x0000ffffcaa67812 */ /* 0x000fe200078ec0ff */
[----:B------:R-:W-:Y:S01]  /*10790*/  FMUL.FTZ R59, R59, R169 ;  /* 0x000000a93b3b7220 */ /* 0x000fe20000410000 */
[----:B------:R-:W-:Y:S01]  /*107a0*/  F2FP.PACK_AB R203, R224, R225 ;  /* 0x000000e1e0cb723e */ /* 0x000fe200000000ff */
[----:B------:R-:W-:Y:S01]  /*107b0*/  FMUL.FTZ R62, R62, R169 ;  /* 0x000000a93e3e7220 */ /* 0x000fe20000410000 */
[C---:B------:R-:W-:Y:S01]  /*107c0*/  ISETP.GE.U32.AND P2, PT, R252.reuse, R27, PT ;  /* 0x0000001bfc00720c */ /* 0x040fe20003f46070 */
[----:B------:R-:W-:Y:S01]  /*107d0*/  FMUL.FTZ R63, R63, R169 ;  /* 0x000000a93f3f7220 */ /* 0x000fe20000410000 */
[----:B------:R-:W-:Y:S01]  /*107e0*/  SHF.R.U32.HI R27, RZ, 0x18, R197 ;  /* 0x00000018ff1b7819 */ /* 0x000fe200000116c5 */
[----:B------:R-:W-:Y:S01]  /*107f0*/  @!P3 HADD2 R23, -R203.H0_H0, -RZ.H0_H0 ;  /* 0xa00000ffcb17b230 */ /* 0x000fe20000000900 */
[----:B------:R-:W-:Y:S01]  /*10800*/  ISETP.GE.U32.AND P5, PT, R252, R167, PT ;  /* 0x000000a7fc00720c */ /* 0x000fe20003fa6070 */
[-C--:B------:R-:W-:Y:S01]  /*10810*/  FMUL.FTZ R66, R66, R169.reuse ;  /* 0x000000a942427220 */ /* 0x080fe20000410000 */
[----:B------:R-:W-:Y:S01]  /*10820*/  LOP3.LUT R197, R197, 0xffff, RZ, 0xc0, !PT ;  /* 0x0000ffffc5c57812 */ /* 0x000fe200078ec0ff */
[-C--:B------:R-:W-:Y:S01]  /*10830*/  FMUL.FTZ R67, R67, R169.reuse ;  /* 0x000000a943437220 */ /* 0x080fe20000410000 */
[--C-:B------:R-:W-:Y:S01]  /*10840*/  SHF.R.U32.HI R199, RZ, 0x10, R202.reuse ;  /* 0x00000010ffc77819 */ /* 0x100fe200000116ca */
[-C--:B------:R-:W-:Y:S01]  /*10850*/  FMUL.FTZ R70, R70, R169.reuse ;  /* 0x000000a946467220 */ /* 0x080fe20000410000 */
[--C-:B------:R-:W-:Y:S01]  /*10860*/  SHF.R.U32.HI R249, RZ, 0x18, R202.reuse ;  /* 0x00000018fff97819 */ /* 0x100fe200000116ca */
[-C--:B------:R-:W-:Y:S01]  /*10870*/  FMUL.FTZ R71, R71, R169.reuse ;  /* 0x000000a947477220 */ /* 0x080fe20000410000 */
[----:B------:R-:W-:Y:S01]  /*10880*/  PRMT R202, R203, 0x7632, R202 ;  /* 0x00007632cbca7816 */ /* 0x000fe200000000ca */
[-C--:B------:R-:W-:Y:S01]  /*10890*/  FMUL.FTZ R74, R74, R169.reuse ;  /* 0x000000a94a4a7220 */ /* 0x080fe20000410000 */
[----:B------:R-:W-:Y:S01]  /*108a0*/  SHF.R.U32.HI R197, RZ, 0x8, R197 ;  /* 0x00000008ffc57819 */ /* 0x000fe200000116c5 */
[-C--:B------:R-:W-:Y:S01]  /*108b0*/  FMUL.FTZ R75, R75, R169.reuse ;  /* 0x000000a94b4b7220 */ /* 0x080fe20000410000 */
[----:B------:R-:W-:Y:S01]  /*108c0*/  SHF.R.U32.HI R166, RZ, 0x8, R166 ;  /* 0x00000008ffa67819 */ /* 0x000fe200000116a6 */
[-C--:B------:R-:W-:Y:S01]  /*108d0*/  FMUL.FTZ R78, R78, R169.reuse ;  /* 0x000000a94e4e7220 */ /* 0x080fe20000410000 */
[----:B------:R-:W-:Y:S01]  /*108e0*/  @!P5 HADD2 R26, -R200.H0_H0, -RZ.H0_H0 ;  /* 0xa00000ffc81ad230 */ /* 0x000fe20000000900 */
[-C--:B------:R-:W-:Y:S01]  /*108f0*/  FMUL.FTZ R79, R79, R169.reuse ;  /* 0x000000a94f4f7220 */ /* 0x080fe20000410000 */
[----:B------:R-:W-:Y:S01]  /*10900*/  @!P1 HADD2 R25, -R202.H0_H0, -RZ.H0_H0 ;  /* 0xa00000ffca199230 */ /* 0x000fe20000000900 */
[-C--:B------:R-:W-:Y:S01]  /*10910*/  FMUL.FTZ R82, R82, R169.reuse ;  /* 0x000000a952527220 */ /* 0x080fe20000410000 */
[----:B------:R-:W-:Y:S01]  /*10920*/  LOP3.LUT R199, R199, 0xff, RZ, 0xc0, !PT ;  /* 0x000000ffc7c77812 */ /* 0x000fe200078ec0ff */
[-C--:B------:R-:W-:Y:S01]  /*10930*/  FMUL.FTZ R83, R83, R169.reuse ;  /* 0x000000a953537220 */ /* 0x080fe20000410000 */
[----:B------:R-:W-:Y:S01]  /*10940*/  @!P5 PRMT R200, R26, 0x5410, RZ ;  /* 0x000054101ac8d816 */ /* 0x000fe200000000ff */
[----:B------:R-:W-:Y:S01]  /*10950*/  FMUL.FTZ R86, R86, R169 ;  /* 0x000000a956567220 */ /* 0x000fe20000410000 */
[C---:B------:R-:W-:Y:S01]  /*10960*/  ISETP.GE.U32.AND P5, PT, R252.reuse, R27, PT ;  /* 0x0000001bfc00720c */ /* 0x040fe20003fa6070 */
[-C--:B------:R-:W-:Y:S01]  /*10970*/  FMUL.FTZ R87, R87, R169.reuse ;  /* 0x000000a957577220 */ /* 0x080fe20000410000 */
[----:B------:R-:W-:Y:S01]  /*10980*/  PRMT R167, R252, 0x7054, R252 ;  /* 0x00007054fca77816 */ /* 0x000fe200000000fc */
        /* <DEDUP_REMOVED lines=34> */
[----:B------:R-:W-:Y:S01]  /*10bb0*/  PRMT R169, R203, 0x5410, R202 ;  /* 0x00005410cba97816 */ /* 0x000fe200000000ca */
[----:B------:R-:W-:Y:S01]  /*10bc0*/  FADD.FTZ R26, R196, R165 ;  /* 0x000000a5c41a7221 */ /* 0x000fe20000010000 */
[----:B------:R-:W-:Y:S01]  /*10bd0*/  @!P3 PRMT R203, R23, 0x5410, RZ ;  /* 0x0000541017cbb816 */ /* 0x000fe200000000ff */
[----:B------:R-:W-:Y:S01]  /*10be0*/  FADD.FTZ R198, R195, R198 ;  /* 0x000000c6c3c67221 */ /* 0x000fe20000010000 */
[----:B------:R-:W-:Y:S01]  /*10bf0*/  LOP3.LUT R23, R197, 0xffff, RZ, 0xc0, !PT ;  /* 0x0000ffffc5177812 */ /* 0x000fe200078ec0ff */
[----:B------:R-:W-:Y:S01]  /*10c00*/  FADD.FTZ R26, R193, R26 ;  /* 0x0000001ac11a7221 */ /* 0x000fe20000010000 */
[----:B------:R-:W-:Y:S01]  /*10c10*/  F2FP.PACK_AB R197, R229, R230 ;  /* 0x000000e6e5c5723e */ /* 0x000fe200000000ff */
[----:B------:R-:W-:Y:S01]  /*10c20*/  FADD.FTZ R31, R191, R198 ;  /* 0x000000c6bf1f7221 */ /* 0x000fe20000010000 */
[----:B------:R-:W-:Y:S01]  /*10c30*/  ISETP.GE.U32.AND P3, PT, R252, R23, PT ;  /* 0x00000017fc00720c */ /* 0x000fe20003f66070 */
[----:B------:R-:W1:Y:S01]  /*10c40*/  MUFU.EX2 R191, R247 ;  /* 0x000000f700bf7308 */ /* 0x000e620000000800 */
[C---:B------:R-:W-:Y:S01]  /*10c50*/  PRMT R196, R197.reuse, 0x7632, R196 ;  /* 0x00007632c5c47816 */ /* 0x040fe200000000c4 */
[----:B------:R-:W-:Y:S01]  /*10c60*/  @!P2 HADD2 R22, -R197.H0_H0, -RZ.H0_H0 ;  /* 0xa00000ffc516a230 */ /* 0x000fe20000000900 */
[----:B------:R-:W-:Y:S01]  /*10c70*/  LOP3.LUT R23, R166, 0xffff, RZ, 0xc0, !PT ;  /* 0x0000ffffa6177812 */ /* 0x000fe200078ec0ff */
[----:B------:R-:W-:Y:S01]  /*10c80*/  FADD.FTZ R31, R194, R31 ;  /* 0x0000001fc21f7221 */ /* 0x000fe20000010000 */
[----:B------:R-:W-:Y:S01]  /*10c90*/  PRMT R168, R197, 0x5410, R196 ;  /* 0x00005410c5a87816 */ /* 0x000fe200000000c4 */
[----:B------:R-:W-:Y:S01]  /*10ca0*/  FADD.FTZ R233, R233, R26 ;  /* 0x0000001ae9e97221 */ /* 0x000fe20000010000 */
[----:B------:R-:W-:-:S02]  /*10cb0*/  @!P1 PRMT R202, R25, 0x5410, RZ ;  /* 0x0000541019ca9816 */ /* 0x000fc400000000ff */
[----:B------:R-:W-:Y:S01]  /*10cc0*/  ISETP.GE.U32.AND P1, PT, R252, R249, PT ;  /* 0x000000f9fc00720c */ /* 0x000fe20003f26070 */
[----:B------:R-:W-:Y:S01]  /*10cd0*/  FADD.FTZ R188, R188, R233 ;  /* 0x000000e9bcbc7221 */ /* 0x000fe20000010000 */
[----:B------:R-:W-:Y:S01]  /*10ce0*/  @!P2 PRMT R197, R22, 0x5410, RZ ;  /* 0x0000541016c5a816 */ /* 0x000fe200000000ff */
[----:B------:R-:W-:Y:S01]  /*10cf0*/  @!P3 HADD2 R3, -R196.H0_H0, -RZ.H0_H0 ;  /* 0xa00000ffc403b230 */ /* 0x000fe20000000900 */
[----:B------:R-:W-:Y:S01]  /*10d00*/  ISETP.GE.U32.AND P2, PT, R252, R199, PT ;  /* 0x000000c7fc00720c */ /* 0x000fe20003f46070 */
[----:B------:R-:W-:Y:S01]  /*10d10*/  FADD.FTZ R22, R192, R31 ;  /* 0x0000001fc0167221 */ /* 0x000fe20000010000 */
[----:B------:R-:W-:Y:S01]  /*10d20*/  F2FP.PACK_AB R199, R222, R223 ;  /* 0x000000dfdec7723e */ /* 0x000fe200000000ff */
[----:B------:R-:W-:Y:S01]  /*10d30*/  FADD.FTZ R187, R187, R188 ;  /* 0x000000bcbbbb7221 */ /* 0x000fe20000010000 */
[----:B------:R-:W-:Y:S01]  /*10d40*/  @!P3 PRMT R196, R3, 0x5410, RZ ;  /* 0x0000541003c4b816 */ /* 0x000fe200000000ff */
[----:B------:R-:W-:Y:S01]  /*10d50*/  FADD.FTZ R221, R221, R22 ;  /* 0x00000016dddd7221 */ /* 0x000fe20000010000 */
[----:B------:R-:W2:Y:S01]  /*10d60*/  MUFU.EX2 R3, R246 ;  /* 0x000000f600037308 */ /* 0x000ea20000000800 */
[----:B------:R-:W-:Y:S01]  /*10d70*/  ISETP.GE.U32.AND P3, PT, R252, R23, PT ;  /* 0x00000017fc00720c */ /* 0x000fe20003f66070 */
[----:B------:R-:W-:Y:S01]  /*10d80*/  @!P6 HADD2 R21, -R199.H0_H0, -RZ.H0_H0 ;  /* 0xa00000ffc715e230 */ /* 0x000fe20000000900 */
[----:B-1----:R-:W-:Y:S01]  /*10d90*/  F2FP.PACK_AB R193, R191, R228 ;  /* 0x000000e4bfc1723e */ /* 0x002fe200000000ff */
[----:B------:R-:W-:Y:S01]  /*10da0*/  FADD.FTZ R190, R190, R221 ;  /* 0x000000ddbebe7221 */ /* 0x000fe20000010000 */
[----:B------:R-:W-:Y:S01]  /*10db0*/  PRMT R198, R199, 0x7632, R198 ;  /* 0x00007632c7c67816 */ /* 0x000fe200000000c6 */
[----:B------:R-:W-:Y:S01]  /*10dc0*/  FADD.FTZ R186, R186, R187 ;  /* 0x000000bbbaba7221 */ /* 0x000fe20000010000 */
[----:B------:R-:W-:Y:S01]  /*10dd0*/  PRMT R192, R193, 0x7632, R192 ;  /* 0x00007632c1c07816 */ /* 0x000fe200000000c0 */
[----:B------:R-:W-:Y:S01]  /*10de0*/  @!P4 HADD2 R7, -R193.H0_H0, -RZ.H0_H0 ;  /* 0xa00000ffc107c230 */ /* 0x000fe20000000900 */
[----:B------:R-:W-:Y:S01]  /*10df0*/  PRMT R166, R199, 0x5410, R198 ;  /* 0x00005410c7a67816 */ /* 0x000fe200000000c6 */
[----:B------:R-:W-:Y:S01]  /*10e00*/  @!P5 HADD2 R20, -R198.H0_H0, -RZ.H0_H0 ;  /* 0xa00000ffc614d230 */ /* 0x000fe20000000900 */
[----:B------:R-:W-:Y:S01]  /*10e10*/  PRMT R165, R193, 0x5410, R192 ;  /* 0x00005410c1a57816 */ /* 0x000fe200000000c0 */
[----:B------:R-:W-:Y:S01]  /*10e20*/  FADD.FTZ R190, R189, R190 ;  /* 0x000000bebdbe7221 */ /* 0x000fe20000010000 */
[----:B------:R-:W-:Y:S01]  /*10e30*/  @!P4 PRMT R193, R7, 0x5410, RZ ;  /* 0x0000541007c1c816 */ /* 0x000fe200000000ff */
[----:B------:R-:W-:Y:S01]  /*10e40*/  @!P3 HADD2 R6, -R192.H0_H0, -RZ.H0_H0 ;  /* 0xa00000ffc006b230 */ /* 0x000fe20000000900 */
[----:B------:R-:W-:Y:S01]  /*10e50*/  @!P5 PRMT R198, R20, 0x5410, RZ ;  /* 0x0000541014c6d816 */ /* 0x000fe200000000ff */
[----:B------:R-:W-:Y:S01]  /*10e60*/  FADD.FTZ R19, R19, R190 ;  /* 0x000000be13137221 */ /* 0x000fe20000010000 */
[----:B--2---:R-:W-:Y:S01]  /*10e70*/  F2FP.PACK_AB R195, R3, R220 ;  /* 0x000000dc03c3723e */ /* 0x004fe200000000ff */
[----:B------:R-:W-:Y:S01]  /*10e80*/  FADD.FTZ R227, R227, R186 ;  /* 0x000000bae3e37221 */ /* 0x000fe20000010000 */
[----:B------:R-:W-:Y:S01]  /*10e90*/  @!P3 PRMT R192, R6, 0x5410, RZ ;  /* 0x0000541006c0b816 */ /* 0x000fe200000000ff */
[----:B------:R-:W-:Y:S01]  /*10ea0*/  FADD.FTZ R19, R234, R19 ;  /* 0x00000013ea137221 */ /* 0x000fe20000010000 */
[----:B------:R-:W-:Y:S01]  /*10eb0*/  PRMT R194, R195, 0x7632, R194 ;  /* 0x00007632c3c27816 */ /* 0x000fe200000000c2 */
[----:B------:R-:W-:Y:S01]  /*10ec0*/  @!P2 HADD2 R5, -R195.H0_H0, -RZ.H0_H0 ;  /* 0xa00000ffc305a230 */ /* 0x000fe20000000900 */
[----:B------:R-:W-:Y:S01]  /*10ed0*/  LOP3.LUT R6, R245, UR12, R236, 0x96, !PT ;  /* 0x0000000cf5067c12 */ /* 0x000fe2000f8e96ec */
[----:B------:R-:W-:Y:S01]  /*10ee0*/  FADD.FTZ R226, R226, R227 ;  /* 0x000000e3e2e27221 */ /* 0x000fe20000010000 */
[----:B------:R-:W-:Y:S01]  /*10ef0*/  PRMT R164, R195, 0x5410, R194 ;  /* 0x00005410c3a47816 */ /* 0x000fe200000000c2 */
[----:B------:R-:W-:Y:S01]  /*10f00*/  @!P1 HADD2 R4, -R194.H0_H0, -RZ.H0_H0 ;  /* 0xa00000ffc2049230 */ /* 0x000fe20000000900 */
[----:B------:R-:W-:Y:S01]  /*10f10*/  @!P2 PRMT R195, R5, 0x5410, RZ ;  /* 0x0000541005c3a816 */ /* 0x000fe200000000ff */
[----:B------:R-:W-:Y:S01]  /*10f20*/  IMAD.WIDE.U32 R6, R6, -0x326172a9, RZ ;  /* 0xcd9e8d5706067825 */ /* 0x000fe200078e00ff */
[----:B------:R-:W-:-:S02]  /*10f30*/  @!P6 PRMT R199, R21, 0x5410, RZ ;  /* 0x0000541015c7e816 */ /* 0x000fc400000000ff */
[----:B------:R-:W-:Y:S01]  /*10f40*/  @!P1 PRMT R194, R4, 0x5410, RZ ;  /* 0x0000541004c29816 */ /* 0x000fe200000000ff */
[----:B------:R-:W-:Y:S01]  /*10f50*/  IMAD.MOV.U32 R5, RZ, RZ, c[0x0][0x228] ;  /* 0x00008a00ff057624 */ /* 0x000fe200078e00ff */
[----:B------:R-:W-:Y:S01]  /*10f60*/  LOP3.LUT R4, R237, UR14, R34, 0x96, !PT ;  /* 0x0000000eed047c12 */ /* 0x000fe2000f8e9622 */
[----:B------:R-:W-:Y:S02]  /*10f70*/  FADD.FTZ R232, R232, R19 ;  /* 0x00000013e8e87221 */ /* 0x000fe40000010000 */
[----:B------:R-:W-:Y:S02]  /*10f80*/  IMAD.SHL.U32 R5, R5, 0x8, RZ ;  /* 0x0000000805057824 */ /* 0x000fe400078e00ff */
[----:B------:R-:W-:-:S04]  /*10f90*/  IMAD.WIDE.U32 R26, R4, -0x326172a9, RZ ;  /* 0xcd9e8d57041a7825 */ /* 0x000fc800078e00ff */
[----:B------:R-:W-:Y:S01]  /*10fa0*/  IMAD.WIDE R236, R5, 0x2, R16 ;  /* 0x0000000205ec7825 */ /* 0x000fe200078e0210 */
[----:B------:R-:W-:Y:S02]  /*10fb0*/  LOP3.LUT R4, R27, UR13, R32, 0x96, !PT ;  /* 0x0000000d1b047c12 */ /* 0x000fe4000f8e9620 */
[----:B------:R-:W-:Y:S01]  /*10fc0*/  LOP3.LUT R26, R7, UR11, R26, 0x96, !PT ;  /* 0x0000000b071a7c12 */ /* 0x000fe2000f8e961a */
[----:B------:R-:W-:Y:S01]  /*10fd0*/  FADD.FTZ R225, R225, R226 ;  /* 0x000000e2e1e17221 */ /* 0x000fe20000010000 */
[----:B------:R-:W-:Y:S01]  /*10fe0*/  STG.E.U16 [R236.64+-0x100], R240 ;  /* 0xffff00f0ec007986 */ /* 0x000fe2000c10151a */
[----:B------:R-:W-:-:S03]  /*10ff0*/  IMAD.WIDE.U32 R4, R4, -0x2daee0ad, RZ ;  /* 0xd2511f5304047825 */ /* 0x000fc600078e00ff */
[----:B------:R1:W-:Y:S01]  /*11000*/  STG.E.U16 [R236.64+-0xfe], R241 ;  /* 0xffff02f1ec007986 */ /* 0x0003e2000c10151a */
[----:B------:R-:W-:Y:S01]  /*11010*/  IMAD.WIDE.U32 R26, R26, -0x2daee0ad, RZ ;  /* 0xd2511f531a1a7825 */ /* 0x000fe200078e00ff */
[----:B------:R-:W-:Y:S02]  /*11020*/  LOP3.LUT R244, R5, UR10, R244, 0x96, !PT ;  /* 0x0000000a05f47c12 */ /* 0x000fe4000f8e96f4 */
[----:B------:R-:W-:Y:S01]  /*11030*/  STG.E.U16 [R16.64+-0xf0], R183 ;  /* 0xffff10b710007986 */ /* 0x000fe2000c10151a */
[----:B------:R-:W-:Y:S01]  /*11040*/  FADD.FTZ R231, R231, R232 ;  /* 0x000000e8e7e77221 */ /* 0x000fe20000010000 */
[----:B------:R-:W-:Y:S01]  /*11050*/  LOP3.LUT R4, R27, UR8, R4, 0x96, !PT ;  /* 0x000000081b047c12 */ /* 0x000fe2000f8e9604 */
[----:B------:R-:W-:Y:S01]  /*11060*/  IMAD.WIDE.U32 R244, R244, -0x326172a9, RZ ;  /* 0xcd9e8d57f4f47825 */ /* 0x000fe200078e00ff */
[----:B------:R-:W-:Y:S03]  /*11070*/  STG.E.U16 [R16.64+-0xee], R182 ;  /* 0xffff12b610007986 */ /* 0x000fe6000c10151a */
[----:B------:R-:W-:Y:S01]  /*11080*/  FADD.FTZ R224, R224, R225 ;  /* 0x000000e1e0e07221 */ /* 0x000fe20000010000 */
[----:B------:R-:W-:Y:S01]  /*11090*/  LOP3.LUT R25, R245, UR9, R6, 0x96, !PT ;  /* 0x00000009f5197c12 */ /* 0x000fe2000f8e9606 */
[----:B------:R-:W-:Y:S01]  /*110a0*/  FADD.FTZ R230, R230, R231 ;  /* 0x000000e7e6e67221 */ /* 0x000fe20000010000 */
[----:B------:R-:W-:Y:S01]  /*110b0*/  STG.E.U16 [R236.64+-0xf0], R185 ;  /* 0xffff10b9ec007986 */ /* 0x000fe2000c10151a */
[----:B------:R-:W-:-:S02]  /*110c0*/  FADD.FTZ R223, R223, R224 ;  /* 0x000000e0dfdf7221 */ /* 0x000fc40000010000 */
[----:B------:R-:W-:Y:S01]  /*110d0*/  FADD.FTZ R229, R229, R230 ;  /* 0x000000e6e5e57221 */ /* 0x000fe20000010000 */
[----:B------:R-:W-:Y:S01]  /*110e0*/  STG.E.U16 [R236.64+-0xee], R184 ;  /* 0xffff12b8ec007986 */ /* 0x000fe2000c10151a */
[----:B------:R-:W-:Y:S02]  /*110f0*/  FADD.FTZ R223, R222, R223 ;  /* 0x000000dfdedf7221 */ /* 0x000fe40000010000 */
[----:B------:R-:W-:Y:S01]  /*11100*/  FADD.FTZ R228, R228, R229 ;  /* 0x000000e5e4e47221 */ /* 0x000fe20000010000 */
[----:B------:R-:W-:Y:S01]  /*11110*/  STG.E.U16 [R16.64+-0xe0], R179 ;  /* 0xffff20b310007986 */ /* 0x000fe2000c10151a */
[----:B------:R-:W-:-:S03]  /*11120*/  FADD.FTZ R220, R220, R223 ;  /* 0x000000dfdcdc7221 */ /* 0x000fc60000010000 */
[----:B------:R-:W-:Y:S01]  /*11130*/  STG.E.U16 [R16.64+-0xde], R178 ;  /* 0xffff22b210007986 */ /* 0x000fe2000c10151a */
[----:B-1----:R-:W-:-:S03]  /*11140*/  IMAD.WIDE.U32 R240, R4, -0x326172a9, RZ ;  /* 0xcd9e8d5704f07825 */ /* 0x002fc600078e00ff */
[----:B------:R-:W-:Y:S01]  /*11150*/  STG.E.U16 [R236.64+-0xe0], R181 ;  /* 0xffff20b5ec007986 */ /* 0x000fe2000c10151a */
[----:B------:R-:W-:Y:S01]  /*11160*/  FADD.FTZ R3, R3, R220 ;  /* 0x000000dc03037221 */ /* 0x000fe20000010000 */
[----:B------:R-:W-:Y:S02]  /*11170*/  LOP3.LUT R5, R241, UR4, R244, 0x96, !PT ;  /* 0x00000004f1057c12 */ /* 0x000fe4000f8e96f4 */
[----:B------:R-:W-:Y:S01]  /*11180*/  SHF.R.U32.HI R20, RZ, 0x10, R240 ;  /* 0x00000010ff147819 */ /* 0x000fe200000116f0 */
[----:B------:R-:W-:Y:S01]  /*11190*/  STG.E.U16 [R236.64+-0xde], R180 ;  /* 0xffff22b4ec007986 */ /* 0x000fe2000c10151a */
[----:B------:R-:W-:Y:S02]  /*111a0*/  LOP3.LUT R7, R5, 0xffff, RZ, 0xc0, !PT ;  /* 0x0000ffff05077812 */ /* 0x000fe400078ec0ff */
[----:B------:R-:W-:Y:S01]  /*111b0*/  SHF.R.U32.HI R6, RZ, 0x10, R5 ;  /* 0x00000010ff067819 */ /* 0x000fe20000011605 */
[----:B------:R-:W-:Y:S01]  /*111c0*/  STG.E.U16 [R16.64+-0xd0], R18 ;  /* 0xffff301210007986 */ /* 0x000fe2000c10151a */
[----:B------:R-:W-:-:S02]  /*111d0*/  SHF.R.U32.HI R7, RZ, 0x8, R7 ;  /* 0x00000008ff077819 */ /* 0x000fc40000011607 */
[----:B------:R-:W-:Y:S01]  /*111e0*/  LOP3.LUT R4, R5, 0xff, RZ, 0xc0, !PT ;  /* 0x000000ff05047812 */ /* 0x000fe200078ec0ff */
[----:B------:R-:W-:Y:S01]  /*111f0*/  STG.E.U16 [R16.64+-0xce], R11 ;  /* 0xffff320b10007986 */ /* 0x000fe2000c10151a */
[----:B------:R-:W-:Y:S02]  /*11200*/  SHF.R.U32.HI R5, RZ, 0x18, R5 ;  /* 0x00000018ff057819 */ /* 0x000fe40000011605 */
[----:B------:R-:W-:Y:S01]  /*11210*/  LOP3.LUT R6, R6, 0xff, RZ, 0xc0, !PT ;  /* 0x000000ff06067812 */ /* 0x000fe200078ec0ff */
[----:B------:R-:W-:Y:S01]  /*11220*/  STG.E.U16 [R236.64+-0xd0], R177 ;  /* 0xffff30b1ec007986 */ /* 0x000fe2000c10151a */
[----:B------:R-:W-:Y:S02]  /*11230*/  PRMT R4, R4, 0x5410, R7 ;  /* 0x0000541004047816 */ /* 0x000fe40000000007 */
[----:B------:R-:W-:Y:S01]  /*11240*/  PRMT R6, R6, 0x5410, R5 ;  /* 0x0000541006067816 */ /* 0x000fe20000000005 */
[----:B------:R-:W-:Y:S01]  /*11250*/  STG.E.U16 [R236.64+-0xce], R176 ;  /* 0xffff32b0ec007986 */ /* 0x000fe2000c10151a */
[----:B------:R-:W-:Y:S01]  /*11260*/  SHF.R.U32.HI R7, RZ, 0x18, R240 ;  /* 0x00000018ff077819 */ /* 0x000fe200000116f0 */
[--C-:B------:R-:W-:Y:S01]  /*11270*/  HSET2.LE.AND R4, R4, R167.reuse, PT ;  /* 0x000000a704047233 */ /* 0x100fe20003803000 */
[----:B------:R-:W-:Y:S01]  /*11280*/  LOP3.LUT R20, R20, 0xff, RZ, 0xc0, !PT ;  /* 0x000000ff14147812 */ /* 0x000fe200078ec0ff */
[----:B------:R-:W-:Y:S01]  /*11290*/  HSET2.LE.AND R5, R6, R167, PT ;  /* 0x000000a706057233 */ /* 0x000fe20003803000 */
[----:B------:R-:W-:Y:S01]  /*112a0*/  LOP3.LUT R6, R240, 0xffff, RZ, 0xc0, !PT ;  /* 0x0000fffff0067812 */ /* 0x000fe200078ec0ff */
[----:B------:R-:W-:Y:S01]  /*112b0*/  STG.E.U16 [R16.64+-0xc0], R205 ;  /* 0xffff40cd10007986 */ /* 0x000fe2000c10151a */
[----:B------:R-:W-:-:S02]  /*112c0*/  PRMT R20, R20, 0x5410, R7 ;  /* 0x0000541014147816 */ /* 0x000fc40000000007 */
[----:B------:R-:W-:Y:S01]  /*112d0*/  LOP3.LUT R21, R240, 0xff, RZ, 0xc0, !PT ;  /* 0x000000fff0157812 */ /* 0x000fe200078ec0ff */
[----:B------:R-:W-:Y:S01]  /*112e0*/  STG.E.U16 [R16.64+-0xbe], R204 ;  /* 0xffff42cc10007986 */ /* 0x000fe2000c10151a */
[----:B------:R-:W-:Y:S01]  /*112f0*/  SHF.R.U32.HI R6, RZ, 0x8, R6 ;  /* 0x00000008ff067819 */ /* 0x000fe20000011606 */
[--C-:B------:R-:W-:Y:S01]  /*11300*/  HSET2.LE.AND R20, R20, R167.reuse, PT ;  /* 0x000000a714147233 */ /* 0x100fe20003803000 */
[----:B------:R-:W-:Y:S01]  /*11310*/  LOP3.LUT R4, R4, R239, RZ, 0xc0, !PT ;  /* 0x000000ef04047212 */ /* 0x000fe200078ec0ff */
[----:B------:R-:W-:Y:S01]  /*11320*/  STG.E.U16 [R236.64+-0xc0], R207 ;  /* 0xffff40cfec007986 */ /* 0x000fe2000c10151a */
[----:B------:R-:W-:Y:S02]  /*11330*/  PRMT R6, R21, 0x5410, R6 ;  /* 0x0000541015067816 */ /* 0x000fe40000000006 */
[----:B------:R-:W-:Y:S01]  /*11340*/  LOP3.LUT R7, R20, R175, RZ, 0xc0, !PT ;  /* 0x000000af14077212 */ /* 0x000fe200078ec0ff */
[----:B------:R-:W-:Y:S01]  /*11350*/  STG.E.U16 [R236.64+-0xbe], R206 ;  /* 0xffff42ceec007986 */ /* 0x000fe2000c10151a */
[----:B------:R-:W-:Y:S01]  /*11360*/  LOP3.LUT R5, R5, R238, RZ, 0xc0, !PT ;  /* 0x000000ee05057212 */ /* 0x000fe200078ec0ff */
[----:B------:R-:W-:-:S02]  /*11370*/  HSET2.LE.AND R6, R6, R167, PT ;  /* 0x000000a706067233 */ /* 0x000fc40003803000 */
[----:B------:R-:W1:Y:S03]  /*11380*/  LDSM.16.MT88.4 R20, [R212+0x18000] ;  /* 0x01800000d414783b */ /* 0x000e660000004200 */
        /* <DEDUP_REMOVED lines=174> */
[----:B------:R-:W2:Y:S01]  /*11e70*/  LDSM.16.MT88.4 R20, [R208+0x19000] ;  /* 0x01900000d014783b */ /* 0x000ea20000004200 */
[----:B------:R-:W-:Y:S01]  /*11e80*/  HSET2.LE.AND R170, R170, R167, PT ;  /* 0x000000a7aaaa7233 */ /* 0x000fe20003803000 */
[----:B------:R-:W-:Y:S02]  /*11e90*/  LOP3.LUT R5, R5, R174, RZ, 0xc0, !PT ;  /* 0x000000ae05057212 */ /* 0x000fe400078ec0ff */
[----:B------:R-:W3:Y:S01]  /*11ea0*/  LDSM.16.MT88.4 R32, [R212+0x19000] ;  /* 0x01900000d420783b */ /* 0x000ee20000004200 */
[----:B------:R-:W-:Y:S02]  /*11eb0*/  LOP3.LUT R6, R6, R171, RZ, 0xc0, !PT ;  /* 0x000000ab06067212 */ /* 0x000fe400078ec0ff */
[----:B------:R-:W-:-:S07]  /*11ec0*/  LOP3.LUT R7, R170, R169, RZ, 0xc0, !PT ;  /* 0x000000a9aa077212 */ /* 0x000fce00078ec0ff */
        /* <DEDUP_REMOVED lines=56> */
[----:B------:R-:W-:Y:S02]  /*12250*/  SHF.R.U32.HI R30, RZ, 0x8, R5 ;  /* 0x00000008ff1e7819 */ /* 0x000fe40000011605 */
[----:B------:R-:W-:Y:S02]  /*12260*/  SHF.R.U32.HI R172, RZ, 0x18, R172 ;  /* 0x00000018ffac7819 */ /* 0x000fe400000116ac */
[----:B------:R-:W-:Y:S02]  /*12270*/  LOP3.LUT R7, R7, 0xff, RZ, 0xc0, !PT ;  /* 0x000000ff07077812 */ /* 0x000fe400078ec0ff */
[----:B------:R-:W-:Y:S01]  /*12280*/  LOP3.LUT R5, R28, 0xff, RZ, 0xc0, !PT ;  /* 0x000000ff1c057812 */ /* 0x000fe200078ec0ff */
[----:B------:R-:W-:Y:S01]  /*12290*/  HSET2.LE.AND R28, R4, R167, PT ;  /* 0x000000a7041c7233 */ /* 0x000fe20003803000 */
[----:B------:R-:W-:-:S02]  /*122a0*/  PRMT R6, R7, 0x5410, R6 ;  /* 0x0000541007067816 */ /* 0x000fc40000000006 */
[----:B------:R-:W-:Y:S02]  /*122b0*/  PRMT R30, R29, 0x5410, R30 ;  /* 0x000054101d1e7816 */ /* 0x000fe4000000001e */
[----:B------:R-:W-:Y:S01]  /*122c0*/  PRMT R172, R5, 0x5410, R172 ;  /* 0x0000541005ac7816 */ /* 0x000fe200000000ac */
[--C-:B------:R-:W-:Y:S01]  /*122d0*/  HSET2.LE.AND R7, R6, R167.reuse, PT ;  /* 0x000000a706077233 */ /* 0x100fe20003803000 */
[----:B------:R-:W-:Y:S01]  /*122e0*/  LOP3.LUT R6, R28, R165, RZ, 0xc0, !PT ;  /* 0x000000a51c067212 */ /* 0x000fe200078ec0ff */
[--C-:B------:R-:W-:Y:S02]  /*122f0*/  HSET2.LE.AND R29, R30, R167.reuse, PT ;  /* 0x000000a71e1d7233 */ /* 0x100fe40003803000 */
[----:B------:R-:W-:Y:S01]  /*12300*/  HSET2.LE.AND R5, R172, R167, PT ;  /* 0x000000a7ac057233 */ /* 0x000fe20003803000 */
[----:B------:R-:W-:Y:S01]  /*12310*/  LOP3.LUT R7, R7, R164, RZ, 0xc0, !PT ;  /* 0x000000a407077212 */ /* 0x000fe200078ec0ff */
[----:B------:R-:W2:Y:S01]  /*12320*/  LDSM.16.MT88.4 R172, [R209+0x19800] ;  /* 0x01980000d1ac783b */ /* 0x000ea20000004200 */
[----:B------:R-:W-:-:S02]  /*12330*/  LOP3.LUT R4, R29, R168, RZ, 0xc0, !PT ;  /* 0x000000a81d047212 */ /* 0x000fc400078ec0ff */
[----:B------:R-:W-:Y:S01]  /*12340*/  LOP3.LUT R5, R5, R166, RZ, 0xc0, !PT ;  /* 0x000000a605057212 */ /* 0x000fe200078ec0ff */
[----:B------:R-:W3:Y:S04]  /*12350*/  LDSM.16.MT88.4 R168, [R208+0x19800] ;  /* 0x01980000d0a8783b */ /* 0x000ee80000004200 */
[----:B------:R-:W5:Y:S02]  /*12360*/  LDSM.16.MT88.4 R164, [R212+0x1b800] ;  /* 0x01b80000d4a4783b */ /* 0x000f640000004200 */
[C---:B----4-:R-:W-:Y:S02]  /*12370*/  HMMA.16816.F32 R160, R4.reuse, R24, R160 ;  /* 0x0000001804a0723c */ /* 0x050fe400000018a0 */
[----:B------:R-:W4:Y:S06]  /*12380*/  LDSM.16.MT88.4 R28, [R209+0x1b800] ;  /* 0x01b80000d11c783b */ /* 0x000f2c0000004200 */
        /* <DEDUP_REMOVED lines=28> */
[C---:B---3--:R-:W-:Y:S08]  /*12550*/  HMMA.16816.F32 R108, R4.reuse, R168, R108 ;  /* 0x000000a8046c723c */ /* 0x048ff0000000186c */
[C---:B------:R-:W-:Y:S08]  /*12560*/  HMMA.16816.F32 R112, R4.reuse, R170, R112 ;  /* 0x000000aa0470723c */ /* 0x040ff00000001870 */
[C---:B-----5:R-:W-:Y:S07]  /*12570*/  HMMA.16816.F32 R116, R4.reuse, R164, R116 ;  /* 0x000000a40474723c */ /* 0x060fee0000001874 */
[----:B------:R-:W-:Y:S01]  /*12580*/  IADD3 R164, P1, R16, -0x180, RZ ;  /* 0xfffffe8010a47810 */ /* 0x000fe20007f3e0ff */
[C---:B------:R-:W-:Y:S07]  /*12590*/  HMMA.16816.F32 R120, R4.reuse, R166, R120 ;  /* 0x000000a60478723c */ /* 0x040fee0000001878 */
[----:B------:R-:W-:Y:S01]  /*125a0*/  IADD3.X R167, R17, -0x1, RZ, P1, !PT ;  /* 0xffffffff11a77810 */ /* 0x000fe20000ffe4ff */
[C---:B------:R-:W-:Y:S08]  /*125b0*/  HMMA.16816.F32 R152, R4.reuse, R32, R152 ;  /* 0x000000200498723c */ /* 0x040ff00000001898 */
[C---:B------:R-:W-:Y:S08]  /*125c0*/  HMMA.16816.F32 R148, R4.reuse, R34, R148 ;  /* 0x000000220494723c */ /* 0x040ff00000001894 */
[C---:B----4-:R-:W-:Y:S08]  /*125d0*/  HMMA.16816.F32 R144, R4.reuse, R28, R144 ;  /* 0x0000001c0490723c */ /* 0x050ff00000001890 */
[C---:B------:R-:W-:Y:S08]  /*125e0*/  HMMA.16816.F32 R140, R4.reuse, R30, R140 ;  /* 0x0000001e048c723c */ /* 0x040ff0000000188c */
[C---:B------:R-:W-:Y:S08]  /*125f0*/  HMMA.16816.F32 R136, R4.reuse, R24, R136 ;  /* 0x000000180488723c */ /* 0x040ff00000001888 */
[C---:B------:R-:W-:Y:S08]  /*12600*/  HMMA.16816.F32 R132, R4.reuse, R26, R132 ;  /* 0x0000001a0484723c */ /* 0x040ff00000001884 */
[C---:B-1----:R-:W-:Y:S08]  /*12610*/  HMMA.16816.F32 R124, R4.reuse, R20, R124 ;  /* 0x00000014047c723c */ /* 0x042ff0000000187c */
[----:B------:R-:W-:Y:S07]  /*12620*/  HMMA.16816.F32 R128, R4, R22, R128 ;  /* 0x000000160480723c */ /* 0x000fee0000001880 */
[----:B------:R-:W-:-:S05]  /*12630*/  FADD.FTZ R4, R191, R228 ;  /* 0x000000e4bf047221 */ /* 0x000fca0000010000 */
[----:B------:R1:W-:Y:S04]  /*12640*/  STL [R1+0x6c], R4 ;  /* 0x00006c0401007387 */ /* 0x0003e80000100800 */
[----:B------:R1:W-:Y:S01]  /*12650*/  STL [R1+0x68], R3 ;  /* 0x0000680301007387 */ /* 0x0003e20000100800 */
[----:B------:R-:W-:Y:S05]  /*12660*/  @P0 BRA `(.L_x_996) ;  /* 0x0000001000000947 */ /* 0x000fea0003800000 */
.L_x_989:
[----:B------:R-:W-:-:S12]  /*12670*/  UIADD3 UR34, UR7, -0x1, URZ ;  /* 0xffffffff07227890 */ /* 0x000fd8000fffe03f */
.L_x_996:
[----:B------:R-:W-:-:S13]  /*12680*/  ISETP.LE.AND P0, PT, RZ, UR34, PT ;  /* 0x00000022ff007c0c */ /* 0x000fda000bf03270 */
[----:B------:R-:W-:Y:S05]  /*12690*/  @!P0 BRA `(.L_x_997) ;  /* 0x00005a9000008947 */ /* 0x000fea0003800000 */
[----:B------:R-:W2:Y:S01]  /*126a0*/  LDL.64 R20, [R1+0x20] ;  /* 0x0000200001147983 */ /* 0x000ea20000100a00 */
[----:B------:R-:W-:Y:S01]  /*126b0*/  USHF.R.S32.HI UR35, URZ, 0x1f, UR31 ;  /* 0x0000001f3f237899 */ /* 0x000fe2000801141f */
[----:B-1----:R-:W-:Y:S01]  /*126c0*/  IMAD.U32 R4, RZ, RZ, UR31 ;  /* 0x0000001fff047e24 */ /* 0x002fe2000f8e00ff */
[----:B------:R-:W-:Y:S01]  /*126d0*/  ULDC.64 UR6, c[0x0][0x1b8] ;  /* 0x00006e0000067ab9 */ /* 0x000fe20000000a00 */
[----:B------:R-:W1:Y:S01]  /*126e0*/  S2R R6, SR_TID.X ;  /* 0x0000000000067919 */ /* 0x000e620000002100 */
[----:B------:R-:W-:Y:S01]  /*126f0*/  ULDC.64 UR4, c[0x0][0x1b0] ;  /* 0x00006c0000047ab9 */ /* 0x000fe20000000a00 */
[----:B------:R-:W-:Y:S01]  /*12700*/  IMAD.U32 R3, RZ, RZ, UR31 ;  /* 0x0000001fff037e24 */ /* 0x000fe2000f8e00ff */
[----:B------:R-:W-:Y:S01]  /*12710*/  UIMAD UR6, UR35, UR6, URZ ;  /* 0x00000006230672a4 */ /* 0x000fe2000f8e023f */
[----:B------:R-:W-:Y:S01]  /*12720*/  IMAD.MOV.U32 R165, RZ, RZ, R0 ;  /* 0x000000ffffa57224 */ /* 0x000fe200078e0000 */
[----:B------:R-:W-:Y:S02]  /*12730*/  UIMAD UR4, UR35, UR4, URZ ;  /* 0x00000004230472a4 */ /* 0x000fe4000f8e023f */
[----:B------:R-:W-:-:S02]  /*12740*/  UIMAD UR6, UR31, UR7, UR6 ;  /* 0x000000071f0672a4 */ /* 0x000fc4000f8e0206 */
[----:B------:R-:W-:Y:S02]  /*12750*/  UIMAD UR7, UR31, UR5, UR4 ;  /* 0x000000051f0772a4 */ /* 0x000fe4000f8e0204 */
[----:B------:R-:W-:Y:S02]  /*12760*/  ULDC UR35, c[0x0][0x228] ;  /* 0x00008a0000237ab9 */ /* 0x000fe40000000800 */
[----:B------:R-:W-:Y:S02]  /*12770*/  USHF.L.U32 UR35, UR35, 0x3, URZ ;  /* 0x0000000323237899 */ /* 0x000fe4000800063f */
[----:B------:R-:W-:Y:S02]  /*12780*/  UMOV UR31, 0x6 ;  /* 0x00000006001f7882 */ /* 0x000fe40000000000 */
[----:B------:R-:W-:Y:S02]  /*12790*/  ULDC.64 UR4, c[0x0][0x1a0] ;  /* 0x0000680000047ab9 */ /* 0x000fe40000000a00 */
[----:B------:R-:W-:Y:S01]  /*127a0*/  USHF.L.U64.HI UR31, UR4, UR31, UR5 ;  /* 0x0000001f041f7299 */ /* 0x000fe20008010205 */
[----:B-1----:R-:W-:-:S02]  /*127b0*/  SHF.R.S32.HI R5, RZ, 0x1f, R6 ;  /* 0x0000001fff057819 */ /* 0x002fc40000011406 */
[--C-:B--2---:R-:W-:Y:S01]  /*127c0*/  SHF.R.S32.HI R19, RZ, 0x1f, R20.reuse ;  /* 0x0000001fff137819 */ /* 0x104fe20000011414 */
[----:B------:R-:W-:-:S04]  /*127d0*/  IMAD.MOV.U32 R18, RZ, RZ, R20 ;  /* 0x000000ffff127224 */ /* 0x000fc800078e0014 */
        /* <DEDUP_REMOVED lines=9> */
[----:B------:R-:W-:Y:S01]  /*12870*/  LEA R7, P1, R16, c[0x0][0x168], 0x1 ;  /* 0x00005a0010077a11 */ /* 0x000fe200078208ff */
[----:B------:R-:W-:Y:S01]  /*12880*/  USHF.L.U32 UR6, UR4, 0x6, URZ ;  /* 0x0000000604067899 */ /* 0x000fe2000800063f */
[----:B------:R-:W-:Y:S01]  /*12890*/  IADD3 R6, P0, R18, UR30, RZ ;  /* 0x0000001e12067c10 */ /* 0x000fe2000ff1e0ff */
[----:B------:R-:W-:-:S02]  /*128a0*/  USHF.R.S32.HI UR4, URZ, 0x1f, UR35 ;  /* 0x0000001f3f047899 */ /* 0x000fc40008011423 */
[----:B------:R1:W-:Y:S01]  /*128b0*/  STL [R1+0x3c], R7 ;  /* 0x00003c0701007387 */ /* 0x0003e20000100800 */
[----:B------:R-:W-:Y:S01]  /*128c0*/  IADD3.X R3, R3, UR29, R19, P0, !PT ;  /* 0x0000001d03037c10 */ /* 0x000fe200087fe413 */
[----:B------:R-:W-:Y:S01]  /*128d0*/  USHF.L.U64.HI UR35, UR35, 0x1, UR4 ;  /* 0x0000000123237899 */ /* 0x000fe20008010204 */
[----:B------:R-:W-:Y:S01]  /*128e0*/  ISETP.GE.AND P3, PT, R20, c[0x0][0x220], PT ;  /* 0x0000880014007a0c */ /* 0x000fe20003f66270 */
[----:B------:R-:W-:Y:S01]  /*128f0*/  UMOV UR30, URZ ;  /* 0x0000003f001e7c82 */ /* 0x000fe20008000000 */
[----:B-1----:R-:W-:Y:S02]  /*12900*/  LEA.HI.X R7, R16, c[0x0][0x16c], R5, 0x1, P1 ;  /* 0x00005b0010077a11 */ /* 0x002fe400008f0c05 */
[----:B------:R-:W-:Y:S02]  /*12910*/  LEA R5, P0, R6, c[0x0][0x170], 0x1 ;  /* 0x00005c0006057a11 */ /* 0x000fe400078008ff */
[----:B------:R-:W-:Y:S01]  /*12920*/  IADD3 R16, P1, R4, 0x20, RZ ;  /* 0x0000002004107810 */ /* 0x000fe20007f3e0ff */
[----:B------:R-:W-:Y:S01]  /*12930*/  STL [R1+0x38], R7 ;  /* 0x0000380701007387 */ /* 0x000fe20000100800 */
[----:B------:R-:W-:-:S03]  /*12940*/  SHF.R.S32.HI R4, RZ, 0x1f, R4 ;  /* 0x0000001fff047819 */ /* 0x000fc60000011404 */
[----:B------:R1:W-:Y:S02]  /*12950*/  STL [R1+0x34], R5 ;  /* 0x0000340501007387 */ /* 0x0003e40000100800 */
[----:B------:R-:W-:Y:S01]  /*12960*/  IMAD.X R17, RZ, RZ, R4, P1 ;  /* 0x000000ffff117224 */ /* 0x000fe200008e0604 */
[----:B-1----:R-:W-:Y:S01]  /*12970*/  LEA.HI.X R5, R6, c[0x0][0x174], R3, 0x1, P0 ;  /* 0x00005d0006057a11 */ /* 0x002fe200000f0c03 */
[----:B------:R-:W-:-:S04]  /*12980*/  IMAD.MOV.U32 R3, RZ, RZ, R2 ;  /* 0x000000ffff037224 */ /* 0x000fc800078e0002 */
[----:B------:R1:W-:Y:S04]  /*12990*/  STL [R1+0x30], R5 ;  /* 0x0000300501007387 */ /* 0x0003e80000100800 */
[----:B------:R-:W-:Y:S04]  /*129a0*/  STL.64 [R1+0x60], R16 ;  /* 0x0000601001007387 */ /* 0x000fe80000100a00 */
[----:B------:R-:W2:Y:S04]  /*129b0*/  LDL R11, [R1+0xc] ;  /* 0x00000c00010b7983 */ /* 0x000ea80000100800 */
[----:B------:R-:W3:Y:S01]  /*129c0*/  LDL R7, [R1+0x8] ;  /* 0x0000080001077983 */ /* 0x000ee20000100800 */
[----:B------:R-:W-:-:S02]  /*129d0*/  ISETP.GE.AND P0, PT, R251, c[0x0][0x220], PT ;  /* 0x00008800fb007a0c */ /* 0x000fc40003f06270 */
[----:B------:R-:W-:Y:S01]  /*129e0*/  PRMT R0, R252, 0x7054, R252 ;  /* 0x00007054fc007816 */ /* 0x000fe200000000fc */
[----:B-1----:R-:W-:-:S05]  /*129f0*/  IMAD.WIDE.U32 R4, R10, -0x326172a9, RZ ;  /* 0xcd9e8d570a047825 */ /* 0x002fca00078e00ff */
[----:B------:R-:W-:Y:S01]  /*12a00*/  LOP3.LUT R9, R5, R9, RZ, 0x3c, !PT ;  /* 0x0000000905097212 */ /* 0x000fe200078e3cff */
[----:B------:R1:W-:Y:S02]  /*12a10*/  STL.64 [R1+0x48], R4 ;  /* 0x0000480401007387 */ /* 0x0003e40000100a00 */
[----:B-1----:R-:W-:Y:S02]  /*12a20*/  IMAD.MOV.U32 R4, RZ, RZ, R12 ;  /* 0x000000ffff047224 */ /* 0x002fe400078e000c */
[----:B------:R-:W-:Y:S01]  /*12a30*/  IMAD.MOV.U32 R5, RZ, RZ, R15 ;  /* 0x000000ffff057224 */ /* 0x000fe200078e000f */
[----:B--2---:R-:W-:Y:S01]  /*12a40*/  ISETP.GE.AND P2, PT, R11, c[0x0][0x220], PT ;  /* 0x000088000b007a0c */ /* 0x004fe20003f46270 */
[----:B------:R-:W-:Y:S01]  /*12a50*/  IMAD.WIDE.U32 R10, R8, -0x2daee0ad, RZ ;  /* 0xd2511f53080a7825 */ /* 0x000fe200078e00ff */
[----:B---3--:R-:W-:-:S03]  /*12a60*/  ISETP.GE.AND P1, PT, R7, c[0x0][0x220], PT ;  /* 0x0000880007007a0c */ /* 0x008fc60003f26270 */
[----:B------:R-:W-:Y:S01]  /*12a70*/  IMAD.WIDE.U32 R6, R9, -0x2daee0ad, RZ ;  /* 0xd2511f5309067825 */ /* 0x000fe200078e00ff */
[----:B------:R1:W-:Y:S04]  /*12a80*/  STL.64 [R1+0x50], R10 ;  /* 0x0000500a01007387 */ /* 0x0003e80000100a00 */
[----:B------:R1:W-:Y:S04]  /*12a90*/  STL.64 [R1+0x58], R4 ;  /* 0x0000580401007387 */ /* 0x0003e80000100a00 */
[----:B------:R1:W-:Y:S01]  /*12aa0*/  STL.64 [R1+0x40], R6 ;  /* 0x0000400601007387 */ /* 0x0003e20000100a00 */
[----:B------:R-:W-:Y:S05]  /*12ab0*/  BRA `(.L_x_998) ;  /* 0x000003e000007947 */ /* 0x000fea0003800000 */
.L_x_1000:
[----:B------:R-:W2:Y:S01]  /*12ac0*/  LDL.64 R198, [R1+0x10] ;  /* 0x0000100001c67983 */ /* 0x000ea20000100a00 */
[----:B------:R-:W-:Y:S02]  /*12ad0*/  ULDC.64 UR4, c[0x0][0x198] ;  /* 0x0000660000047ab9 */ /* 0x000fe40000000a00 */
[----:B------:R-:W-:Y:S01]  /*12ae0*/  UIMAD.WIDE.U32 UR36, UR28, UR4, URZ ;  /* 0x000000041c2472a5 */ /* 0x000fe2000f8e003f */
[----:B------:R-:W3:Y:S01]  /*12af0*/  LDL.64 R170, [R1+0x18] ;  /* 0x0000180001aa7983 */ /* 0x000ee20000100a00 */
[----:B------:R-:W-:Y:S03]  /*12b00*/  USHF.R.S32.HI UR29, URZ, 0x1f, UR28 ;  /* 0x0000001f3f1d7899 */ /* 0x000fe6000801141c */
[----:B------:R-:W4:Y:S01]  /*12b10*/  LDL R197, [R1] ;  /* 0x0000000001c57983 */ /* 0x000f220000100800 */
[----:B------:R-:W-:Y:S01]  /*12b20*/  UIMAD UR29, UR29, UR4, URZ ;  /* 0x000000041d1d72a4 */ /* 0x000fe2000f8e023f */
[----:B------:R-:W-:Y:S02]  /*12b30*/  IMAD.U32 R166, RZ, RZ, UR36 ;  /* 0x00000024ffa67e24 */ /* 0x000fe4000f8e00ff */
[----:B------:R-:W-:Y:S01]  /*12b40*/  IMAD.U32 R167, RZ, RZ, UR37 ;  /* 0x00000025ffa77e24 */ /* 0x000fe2000f8e00ff */
[----:B------:R-:W-:Y:S04]  /*12b50*/  UIMAD UR29, UR28, UR5, UR29 ;  /* 0x000000051c1d72a4 */ /* 0x000fe8000f8e021d */
[----:B------:R-:W-:Y:S06]  /*12b60*/  UIADD3 UR29, UR37, UR29, URZ ;  /* 0x0000001d251d7290 */ /* 0x000fec000fffe03f */
[----:B------:R-:W-:Y:S01]  /*12b70*/  IMAD.U32 R2, RZ, RZ, UR29 ;  /* 0x0000001dff027e24 */ /* 0x000fe2000f8e00ff */
[----:B----4-:R1:W-:Y:S01]  /*12b80*/  @P3 STS.128 [R197+0x10000], RZ ;  /* 0x010000ffc5003388 */ /* 0x0103e20000000c00 */
[C---:B--2---:R-:W-:Y:S04]  /*12b90*/  LEA R169, P4, R166.reuse, R198, 0x6 ;  /* 0x000000c6a6a97211 */ /* 0x044fe800078830ff */
[C---:B---3--:R-:W-:Y:S02]  /*12ba0*/  @!P3 LEA R170, P6, R169.reuse, c[0x0][0x168], 0x1 ;  /* 0x00005a00a9aaba11 */ /* 0x048fe400078c08ff */
        /* <DEDUP_REMOVED lines=47> */
.L_x_998:
[----:B------:R-:W2:Y:S01]  /*12ea0*/  LDL.64 R16, [R1+0x28] ;  /* 0x0000280001107983 */ /* 0x000ea20000100a00 */
[----:B------:R-:W-:Y:S01]  /*12eb0*/  UIADD3 UR25, -UR30, UR34, URZ ;  /* 0x000000221e197290 */ /* 0x000fe2000fffe13f */
[----:B------:R-:W-:Y:S04]  /*12ec0*/  DEPBAR.LE SB0, 0x0 ;  /* 0x000080000000791a */ /* 0x000fe80000000000 */
[----:B------:R-:W3:Y:S01]  /*12ed0*/  LDL.64 R8, [R1+0x58] ;  /* 0x0000580001087983 */ /* 0x000ee20000100a00 */
[----:B------:R-:W-:Y:S01]  /*12ee0*/  IMAD.U32 R29, RZ, RZ, UR25 ;  /* 0x00000019ff1d7e24 */ /* 0x000fe2000f8e00ff */
[----:B------:R-:W-:Y:S01]  /*12ef0*/  MOV R166, UR25 ;  /* 0x0000001900a67c02 */ /* 0x000fe20008000f00 */
[----:B------:R-:W-:Y:S01]  /*12f00*/  IMAD.U32 R0, RZ, RZ, UR6 ;  /* 0x00000006ff007e24 */ /* 0x000fe2000f8e00ff */
[----:B------:R-:W4:Y:S01]  /*12f10*/  LDL.64 R20, [R1+0x60] ;  /* 0x0000600001147983 */ /* 0x000f220000100a00 */
[----:B------:R-:W-:Y:S01]  /*12f20*/  IMAD.U32 R2, RZ, RZ, UR25 ;  /* 0x00000019ff027e24 */ /* 0x000fe2000f8e00ff */
[----:B------:R-:W-:Y:S02]  /*12f30*/  USHF.R.S32.HI UR5, URZ, 0x1f, UR25 ;  /* 0x0000001f3f057899 */ /* 0x000fe40008011419 */
[----:B-1----:R-:W5:Y:S01]  /*12f40*/  LDL R4, [R1] ;  /* 0x0000000001047983 */ /* 0x002f620000100800 */
[----:B------:R-:W-:Y:S02]  /*12f50*/  UIMAD UR4, UR31, UR25, URZ ;  /* 0x000000191f0472a4 */ /* 0x000fe4000f8e023f */
[----:B------:R-:W-:Y:S01]  /*12f60*/  UIADD3 UR28, UR34, -0x1, URZ ;  /* 0xffffffff221c7890 */ /* 0x000fe2000fffe03f */
[----:B------:R-:W5:Y:S01]  /*12f70*/  LDL R6, [R1+0x34] ;  /* 0x0000340001067983 */ /* 0x000f620000100800 */
[----:B------:R-:W-:Y:S02]  /*12f80*/  UIMAD UR4, UR5, UR6, UR4 ;  /* 0x00000006050472a4 */ /* 0x000fe4000f8e0204 */
[----:B------:R-:W-:Y:S01]  /*12f90*/  UIADD3 UR28, UR28, -UR30, URZ ;  /* 0x8000001e1c1c7290 */ /* 0x000fe2000fffe03f */
[----:B------:R-:W5:Y:S01]  /*12fa0*/  LDL R5, [R1+0x30] ;  /* 0x0000300001057983 */ /* 0x000f620000100800 */
[----:B------:R-:W-:Y:S03]  /*12fb0*/  UISETP.GE.AND UP0, UPT, UR25, 0x1, UPT ;  /* 0x000000011900788c */ /* 0x000fe6000bf06270 */
[----:B------:R-:W-:Y:S01]  /*12fc0*/  BAR.SYNC.DEFER_BLOCKING 0x0 ;  /* 0x0000000000007b1d */ /* 0x000fe20000010000 */
[----:B--2---:R-:W-:Y:S04]  /*12fd0*/  LEA R206, P4, R29, R16, 0x6 ;  /* 0x000000101dce7211 */ /* 0x004fe800078830ff */
[----:B------:R-:W-:Y:S01]  /*12fe0*/  LEA.HI.X.SX32 R207, R166, R17, 0x6, P4 ;  /* 0x00000011a6cf7211 */ /* 0x000fe200020f36ff */
[----:B---3--:R-:W-:Y:S04]  /*12ff0*/  IMAD.WIDE.U32 R34, R0, UR25, R8 ;  /* 0x0000001900227c25 */ /* 0x008fe8000f8e0008 */
[----:B------:R-:W-:Y:S01]  /*13000*/  IMAD.U32 R0, RZ, RZ, UR25 ;  /* 0x00000019ff007e24 */ /* 0x000fe2000f8e00ff */
[----:B----4-:R-:W-:Y:S01]  /*13010*/  LEA R178, P5, R2, R20, 0x6 ;  /* 0x0000001402b27211 */ /* 0x010fe200078a30ff */
[----:B------:R-:W-:Y:S01]  /*13020*/  IMAD R166, R207, c[0x0][0x1a0], RZ ;  /* 0x00006800cfa67a24 */ /* 0x000fe200078e02ff */
[----:B------:R-:W-:Y:S01]  /*13030*/  @!P3 LEA R30, P4, R34, c[0x0][0x170], 0x1 ;  /* 0x00005c00221eba11 */ /* 0x000fe200078808ff */
[----:B-----5:R-:W-:Y:S01]  /*13040*/  @P3 STS.128 [R4+0x18000], RZ ;  /* 0x018000ff04003388 */ /* 0x020fe20000000c00 */
[----:B------:R-:W-:Y:S01]  /*13050*/  LEA.HI.X.SX32 R179, R0, R21, 0x6, P5 ;  /* 0x0000001500b37211 */ /* 0x000fe200028f36ff */
[C---:B------:R-:W-:Y:S01]  /*13060*/  IMAD R166, R206.reuse, c[0x0][0x1a4], R166 ;  /* 0x00006900cea67a24 */ /* 0x040fe200078e02a6 */
[----:B------:R-:W-:Y:S01]  /*13070*/  IADD3 R0, R35, UR4, RZ ;  /* 0x0000000423007c10 */ /* 0x000fe2000fffe0ff */
[----:B------:R-:W-:Y:S01]  /*13080*/  IMAD.WIDE.U32 R206, R206, c[0x0][0x1a0], RZ ;  /* 0x00006800cece7a25 */ /* 0x000fe200078e00ff */
[C---:B------:R-:W-:Y:S02]  /*13090*/  @!P3 IADD3 R29, P5, R34.reuse, UR20, RZ ;  /* 0x00000014221dbc10 */ /* 0x040fe4000ffbe0ff */
[----:B------:R-:W-:Y:S01]  /*130a0*/  @!P3 LEA.HI.X R31, R34, c[0x0][0x174], R0, 0x1, P4 ;  /* 0x00005d00221fba11 */ /* 0x000fe200020f0c00 */
[----:B------:R-:W-:Y:S01]  /*130b0*/  IMAD R2, R179, c[0x0][0x1a0], RZ ;  /* 0x00006800b3027a24 */ /* 0x000fe200078e02ff */
[----:B------:R-:W-:Y:S01]  /*130c0*/  @!P3 LEA R186, P4, R29, c[0x0][0x170], 0x1 ;  /* 0x00005c001dbaba11 */ /* 0x000fe200078808ff */
[----:B------:R-:W-:Y:S01]  /*130d0*/  IMAD.IADD R166, R207, 0x1, R166 ;  /* 0x00000001cfa67824 */ /* 0x000fe200078e02a6 */
[----:B------:R-:W-:Y:S01]  /*130e0*/  @!P3 IADD3.X R0, R0, UR19, RZ, P5, !PT ;  /* 0x000000130000bc10 */ /* 0x000fe2000affe4ff */
[C---:B------:R-:W-:Y:S01]  /*130f0*/  IMAD.WIDE.U32 R34, R178.reuse, c[0x0][0x1a0], RZ ;  /* 0x00006800b2227a25 */ /* 0x040fe200078e00ff */
[----:B------:R-:W-:Y:S01]  /*13100*/  @!PT LDS RZ, [RZ] ;  /* 0x00000000fffff984 */ /* 0x000fe20000000800 */
[----:B------:R-:W-:Y:S01]  /*13110*/  @!PT LDS RZ, [RZ] ;  /* 0x00000000fffff984 */ /* 0x000fe20000000800 */
[----:B------:R-:W-:Y:S01]  /*13120*/  @!PT LDS RZ, [RZ] ;  /* 0x00000000fffff984 */ /* 0x000fe20000000800 */
[----:B------:R1:W-:Y:S02]  /*13130*/  @!P3 LDGSTS.E.BYPASS.LTC128B.128 [R4+0x18000], [R30.64] ;  /* 0x180000001e04bfae */ /* 0x0003e4000b901d5a */
[----:B------:R-:W-:Y:S01]  /*13140*/  @!P3 LEA.HI.X R187, R29, c[0x0][0x174], R0, 0x1, P4 ;  /* 0x00005d001dbbba11 */ /* 0x000fe200020f0c00 */
[----:B------:R-:W-:Y:S01]  /*13150*/  IMAD R2, R178, c[0x0][0x1a4], R2 ;  /* 0x00006900b2027a24 */ /* 0x000fe200078e0202 */
[-C--:B------:R-:W-:Y:S01]  /*13160*/  LEA R178, P6, R206, R6.reuse, 0x1 ;  /* 0x00000006ceb27211 */ /* 0x080fe200078c08ff */
[----:B------:R-:W-:Y:S01]  /*13170*/  @P2 STS.128 [R4+0x1a000], RZ ;  /* 0x01a000ff04002388 */ /* 0x000fe20000000c00 */
[----:B------:R-:W-:Y:S02]  /*13180*/  LEA R28, P5, R34, R6, 0x1 ;  /* 0x00000006221c7211 */ /* 0x000fe400078a08ff */
[-C--:B------:R-:W-:Y:S01]  /*13190*/  LEA.HI.X R179, R206, R5.reuse, R166, 0x1, P6 ;  /* 0x00000005ceb37211 */ /* 0x080fe200030f0ca6 */
[----:B------:R-:W-:Y:S01]  /*131a0*/  IMAD.U32 R166, RZ, RZ, UR28 ;  /* 0x0000001cffa67e24 */ /* 0x000fe2000f8e00ff */
[----:B------:R-:W-:Y:S02]  /*131b0*/  IADD3 R2, R35, R2, RZ ;  /* 0x0000000223027210 */ /* 0x000fe40007ffe0ff */
[----:B------:R-:W-:Y:S01]  /*131c0*/  MOV R0, UR28 ;  /* 0x0000001c00007c02 */ /* 0x000fe20008000f00 */
[----:B------:R-:W-:Y:S01]  /*131d0*/  @!PT LDS RZ, [RZ] ;  /* 0x00000000fffff984 */ /* 0x000fe20000000800 */
[----:B------:R-:W-:Y:S01]  /*131e0*/  @!PT LDS RZ, [RZ] ;  /* 0x00000000fffff984 */ /* 0x000fe20000000800 */
[----:B------:R-:W-:Y:S01]  /*131f0*/  @!PT LDS RZ, [RZ] ;  /* 0x00000000fffff984 */ /* 0x000fe20000000800 */
[----:B------:R2:W-:Y:S01]  /*13200*/  @!P2 LDGSTS.E.BYPASS.LTC128B.128 [R4+0x1a000], [R178.64+0x80] ;  /* 0x1a000080b204afae */ /* 0x0005e2000b901d5a */
[----:B------:R-:W-:Y:S02]  /*13210*/  LEA.HI.X R29, R34, R5, R2, 0x1, P5 ;  /* 0x00000005221d7211 */ /* 0x000fe400028f0c02 */
[----:B------:R-:W-:Y:S01]  /*13220*/  MOV R2, UR28 ;  /* 0x0000001c00027c02 */ /* 0x000fe20008000f00 */
        /* <DEDUP_REMOVED lines=32> */
[----:B--2---:R-:W2:Y:S04]  /*13430*/  LDSM.16.M88.4 R176, [R218+0x10800] ;  /* 0x01080000dab0783b */ /* 0x004ea80000000200 */
[----:B------:R-:W4:Y:S04]  /*13440*/  LDSM.16.M88.4 R180, [R218+0x11000] ;  /* 0x01100000dab4783b */ /* 0x000f280000000200 */
[----:B------:R-:W0:Y:S04]  /*13450*/  LDGDEPBAR ;  /* 0x00000000000079af */ /* 0x000e280000000000 */
[----:B---3--:R-:W3:Y:S04]  /*13460*/  LDSM.16.M88.4 R184, [R218+0x11800] ;  /* 0x01180000dab8783b */ /* 0x008ee80000000200 */
[----:B------:R-:W-:Y:S04]  /*13470*/  LDSM.16.M88.4 R188, [R217] ;  /* 0x00000000d9bc783b */ /* 0x000fe80000000200 */
[----:B------:R-:W5:Y:S04]  /*13480*/  LDSM.16.M88.4 R192, [R216] ;  /* 0x00000000d8c0783b */ /* 0x000f680000000200 */
[----:B------:R-:W3:Y:S04]  /*13490*/  LDSM.16.M88.4 R196, [R216+0x800] ;  /* 0x00080000d8c4783b */ /* 0x000ee80000000200 */
[----:B------:R-:W3:Y:S04]  /*134a0*/  LDSM.16.M88.4 R200, [R216+0x1000] ;  /* 0x00100000d8c8783b */ /* 0x000ee80000000200 */
[----:B------:R-:W3:Y:S01]  /*134b0*/  LDSM.16.M88.4 R204, [R216+0x1800] ;  /* 0x00180000d8cc783b */ /* 0x000ee20000000200 */
[C---:B-1----:R-:W-:Y:S08]  /*134c0*/  HMMA.16816.F32 R4, R168.reuse, R172, RZ ;  /* 0x000000aca804723c */ /* 0x042ff000000018ff */
[C---:B------:R-:W-:Y:S01]  /*134d0*/  HMMA.16816.F32 R8, R168.reuse, R174, RZ ;  /* 0x000000aea808723c */ /* 0x040fe200000018ff */
[----:B------:R-:W-:Y:S07]  /*134e0*/  LDSM.16.M88.4 R172, [R211+0x10000] ;  /* 0x01000000d3ac783b */ /* 0x000fee0000000200 */
[C---:B--2---:R-:W-:Y:S07]  /*134f0*/  HMMA.16816.F32 R12, R168.reuse, R176, RZ ;  /* 0x000000b0a80c723c */ /* 0x044fee00000018ff */
[----:B------:R-:W-:Y:S02]  /*13500*/  IMAD.MOV.U32 R176, RZ, RZ, R16 ;  /* 0x000000ffffb07224 */ /* 0x000fe400078e0010 */
[----:B------:R-:W-:Y:S02]  /*13510*/  IMAD.MOV.U32 R177, RZ, RZ, R17 ;  /* 0x000000ffffb17224 */ /* 0x000fe400078e0011 */
[C---:B------:R-:W-:Y:S07]  /*13520*/  HMMA.16816.F32 R16, R168.reuse, R178, RZ ;  /* 0x000000b2a810723c */ /* 0x040fee00000018ff */
[----:B------:R-:W-:Y:S01]  /*13530*/  MOV R178, R20 ;  /* 0x0000001400b27202 */ /* 0x000fe20000000f00 */
[----:B------:R-:W-:Y:S02]  /*13540*/  IMAD.MOV.U32 R179, RZ, RZ, R21 ;  /* 0x000000ffffb37224 */ /* 0x000fe400078e0015 */
[C---:B----4-:R-:W-:Y:S08]  /*13550*/  HMMA.16816.F32 R20, R168.reuse, R180, RZ ;  /* 0x000000b4a814723c */ /* 0x050ff000000018ff */
[C---:B------:R-:W-:Y:S01]  /*13560*/  HMMA.16816.F32 R24, R168.reuse, R182, RZ ;  /* 0x000000b6a818723c */ /* 0x040fe200000018ff */
[----:B------:R-:W-:Y:S07]  /*13570*/  LDSM.16.M88.4 R180, [R211+0x11000] ;  /* 0x01100000d3b4783b */ /* 0x000fee0000000200 */
[C---:B---3--:R-:W-:Y:S08]  /*13580*/  HMMA.16816.F32 R28, R168.reuse, R184, RZ ;  /* 0x000000b8a81c723c */ /* 0x048ff000000018ff */
[----:B------:R-:W-:Y:S01]  /*13590*/  HMMA.16816.F32 R32, R168, R186, RZ ;  /* 0x000000baa820723c */ /* 0x000fe200000018ff */
[----:B------:R-:W1:Y:S04]  /*135a0*/  LDSM.16.M88.4 R168, [R215] ;  /* 0x00000000d7a8783b */ /* 0x000e680000000200 */
[----:B------:R-:W-:Y:S03]  /*135b0*/  LDSM.16.M88.4 R184, [R211+0x11800] ;  /* 0x01180000d3b8783b */ /* 0x000fe60000000200 */
[C---:B-----5:R-:W-:Y:S08]  /*135c0*/  HMMA.16816.F32 R4, R188.reuse, R192, R4 ;  /* 0x000000c0bc04723c */ /* 0x060ff00000001804 */
[C---:B------:R-:W-:Y:S01]  /*135d0*/  HMMA.16816.F32 R8, R188.reuse, R194, R8 ;  /* 0x000000c2bc08723c */ /* 0x040fe20000001808 */
[----:B------:R-:W-:Y:S07]  /*135e0*/  LDSM.16.M88.4 R192, [R213] ;  /* 0x00000000d5c0783b */ /* 0x000fee0000000200 */
[C---:B------:R-:W-:Y:S01]  /*135f0*/  HMMA.16816.F32 R12, R188.reuse, R196, R12 ;  /* 0x000000c4bc0c723c */ /* 0x040fe2000000180c */
[----:B------:R-:W2:Y:S04]  /*13600*/  LDL R196, [R1+0x3c] ;  /* 0x00003c0001c47983 */ /* 0x000ea80000100800 */
[----:B------:R-:W3:Y:S03]  /*13610*/  LDL R197, [R1+0x38] ;  /* 0x0000380001c57983 */ /* 0x000ee60000100800 */
[C---:B------:R-:W-:Y:S07]  /*13620*/  HMMA.16816.F32 R16, R188.reuse, R198, R16 ;  /* 0x000000c6bc10723c */ /* 0x040fee0000001810 */
[----:B------:R-:W-:Y:S01]  /*13630*/  IMAD.MOV.U32 R198, RZ, RZ, R178 ;  /* 0x000000ffffc67224 */ /* 0x000fe200078e00b2 */
[C---:B------:R-:W-:Y:S04]  /*13640*/  HMMA.16816.F32 R20, R188.reuse, R200, R20 ;  /* 0x000000c8bc14723c */ /* 0x040fe80000001814 */
[----:B------:R-:W-:Y:S03]  /*13650*/  MOV R199, R179 ;  /* 0x000000b300c77202 */ /* 0x000fe60000000f00 */
[----:B------:R-:W-:Y:S01]  /*13660*/  IMAD.MOV.U32 R200, RZ, RZ, R176 ;  /* 0x000000ffffc87224 */ /* 0x000fe200078e00b0 */
[C---:B------:R-:W-:Y:S04]  /*13670*/  HMMA.16816.F32 R24, R188.reuse, R202, R24 ;  /* 0x000000cabc18723c */ /* 0x040fe80000001818 */
[----:B------:R-:W-:Y:S02]  /*13680*/  IMAD.MOV.U32 R201, RZ, RZ, R177 ;  /* 0x000000ffffc97224 */ /* 0x000fe400078e00b1 */
[----:B------:R-:W4:Y:S02]  /*13690*/  LDSM.16.M88.4 R176, [R211+0x10800] ;  /* 0x01080000d3b0783b */ /* 0x000f240000000200 */
[C---:B------:R-:W-:Y:S07]  /*136a0*/  HMMA.16816.F32 R28, R188.reuse, R204, R28 ;  /* 0x000000ccbc1c723c */ /* 0x040fee000000181c */
[----:B------:R-:W-:Y:S01]  /*136b0*/  IMAD.U32 R205, RZ, RZ, UR28 ;  /* 0x0000001cffcd7e24 */ /* 0x000fe2000f8e00ff */
[----:B------:R-:W-:Y:S01]  /*136c0*/  HMMA.16816.F32 R32, R188, R206, R32 ;  /* 0x000000cebc20723c */ /* 0x000fe20000001820 */
[----:B------:R-:W5:Y:S06]  /*136d0*/  LDSM.16.M88.4 R188, [R214] ;  /* 0x00000000d6bc783b */ /* 0x000f6c0000000200 */
[----:B------:R-:W-:Y:S01]  /*136e0*/  LEA R206, P5, R0, R200, 0x6 ;  /* 0x000000c800ce7211 */ /* 0x000fe200078a30ff */
[C---:B-1----:R-:W-:Y:S05]  /*136f0*/  HMMA.16816.F32 R4, R168.reuse, R172, R4 ;  /* 0x000000aca804723c */ /* 0x042fea0000001804 */
[----:B------:R-:W-:Y:S03]  /*13700*/  LEA.HI.X.SX32 R207, R205, R201, 0x6, P5 ;  /* 0x000000c9cdcf7211 */ /* 0x000fe600028f36ff */
[C---:B------:R-:W-:Y:S01]  /*13710*/  HMMA.16816.F32 R8, R168.reuse, R174, R8 ;  /* 0x000000aea808723c */ /* 0x040fe20000001808 */
[----:B------:R-:W1:Y:S07]  /*13720*/  LDSM.16.M88.4 R172, [R213+0x800] ;  /* 0x00080000d5ac783b */ /* 0x000e6e0000000200 */
[C---:B----4-:R-:W-:Y:S08]  /*13730*/  HMMA.16816.F32 R12, R168.reuse, R176, R12 ;  /* 0x000000b0a80c723c */ /* 0x050ff0000000180c */
        /* <DEDUP_REMOVED lines=8> */
[----:B------:R-:W4:Y:S03]  /*137c0*/  LDSM.16.M88.4 R184, [R218+0x12000] ;  /* 0x01200000dab8783b */ /* 0x000f260000000200 */
        /* <DEDUP_REMOVED lines=9> */
[C---:B------:R-:W-:Y:S08]  /*13860*/  HMMA.16816.F32 R28, R188.reuse, R176, R28 ;  /* 0x000000b0bc1c723c */ /* 0x040ff0000000181c */
[----:B------:R-:W-:Y:S01]  /*13870*/  HMMA.16816.F32 R32, R188, R178, R32 ;  /* 0x000000b2bc20723c */ /* 0x000fe20000001820 */
[----:B------:R-:W-:Y:S04]  /*13880*/  LDSM.16.M88.4 R176, [R217+0x4000] ;  /* 0x00400000d9b0783b */ /* 0x000fe80000000200 */
[----:B------:R-:W-:Y:S03]  /*13890*/  LDSM.16.M88.4 R188, [R216+0x2800] ;  /* 0x00280000d8bc783b */ /* 0x000fe60000000200 */
[C---:B------:R-:W-:Y:S08]  /*138a0*/  HMMA.16816.F32 R4, R180.reuse, R184, R4 ;  /* 0x000000b8b404723c */ /* 0x040ff00000001804 */
[C---:B------:R-:W-:Y:S01]  /*138b0*/  HMMA.16816.F32 R8, R180.reuse, R186, R8 ;  /* 0x000000bab408723c */ /* 0x040fe20000001808 */
[----:B------:R-:W4:Y:S07]  /*138c0*/  LDSM.16.M88.4 R184, [R216+0x2000] ;  /* 0x00200000d8b8783b */ /* 0x000f2e0000000200 */
        /* <DEDUP_REMOVED lines=8> */
[----:B------:R-:W-:Y:S04]  /*13950*/  LDSM.16.M88.4 R168, [R215+0x4000] ;  /* 0x00400000d7a8783b */ /* 0x000fe80000000200 */
[----:B------:R-:W4:Y:S03]  /*13960*/  LDSM.16.M88.4 R180, [R211+0x12000] ;  /* 0x01200000d3b4783b */ /* 0x000f260000000200 */
[C---:B------:R-:W-:Y:S08]  /*13970*/  HMMA.16816.F32 R4, R176.reuse, R184, R4 ;  /* 0x000000b8b004723c */ /* 0x040ff00000001804 */
[C---:B------:R-:W-:Y:S01]  /*13980*/  HMMA.16816.F32 R8, R176.reuse, R186, R8 ;  /* 0x000000bab008723c */ /* 0x040fe20000001808 */
[----:B------:R-:W2:Y:S07]  /*13990*/  LDSM.16.M88.4 R184, [R211+0x12800] ;  /* 0x01280000d3b8783b */ /* 0x000eae0000000200 */
[C---:B------:R-:W-:Y:S08]  /*139a0*/  HMMA.16816.F32 R12, R176.reuse, R188, R12 ;  /* 0x000000bcb00c723c */ /* 0x040ff0000000180c */
[C---:B------:R-:W-:Y:S01]  /*139b0*/  HMMA.16816.F32 R16, R176.reuse, R190, R16 ;  /* 0x000000beb010723c */ /* 0x040fe20000001810 */
[----:B------:R-:W2:Y:S07]  /*139c0*/  LDSM.16.M88.4 R188, [R211+0x13000] ;  /* 0x01300000d3bc783b */ /* 0x000eae0000000200 */
[C---:B-----5:R-:W-:Y:S08]  /*139d0*/  HMMA.16816.F32 R20, R176.reuse, R192, R20 ;  /* 0x000000c0b014723c */ /* 0x060ff00000001814 */
[C---:B------:R-:W-:Y:S01]  /*139e0*/  HMMA.16816.F32 R24, R176.reuse, R194, R24 ;  /* 0x000000c2b018723c */ /* 0x040fe20000001818 */
[----:B------:R-:W5:Y:S07]  /*139f0*/  LDSM.16.M88.4 R192, [R211+0x13800] ;  /* 0x01380000d3c0783b */ /* 0x000f6e0000000200 */
        /* <DEDUP_REMOVED lines=10> */
[C---:B------:R-:W-:Y:S08]  /*13aa0*/  HMMA.16816.F32 R20, R168.reuse, R188, R20 ;  /* 0x000000bca814723c */ /* 0x040ff00000001814 */
[C---:B------:R-:W-:Y:S01]  /*13ab0*/  HMMA.16816.F32 R24, R168.reuse, R190, R24 ;  /* 0x000000bea818723c */ /* 0x040fe20000001818 */
[----:B------:R-:W-:Y:S07]  /*13ac0*/  LDSM.16.M88.4 R188, [R219+0x8000] ;  /* 0x00800000dbbc783b */ /* 0x000fee0000000200 */
[C---:B-----5:R-:W-:Y:S08]  /*13ad0*/  HMMA.16816.F32 R28, R168.reuse, R192, R28 ;  /* 0x000000c0a81c723c */ /* 0x060ff0000000181c */
[----:B------:R-:W-:Y:S01]  /*13ae0*/  HMMA.16816.F32 R32, R168, R194, R32 ;  /* 0x000000c2a820723c */ /* 0x000fe20000001820 */
[----:B------:R-:W5:Y:S04]  /*13af0*/  LDSM.16.M88.4 R168, [R213+0x3800] ;  /* 0x00380000d5a8783b */ /* 0x000f680000000200 */
        /* <DEDUP_REMOVED lines=10> */
[C---:B-----5:R-:W-:Y:S08]  /*13ba0*/  HMMA.16816.F32 R28, R172.reuse, R168, R28 ;  /* 0x000000a8ac1c723c */ /* 0x060ff0000000181c */
[----:B------:R-:W-:Y:S01]  /*13bb0*/  HMMA.16816.F32 R32, R172, R170, R32 ;  /* 0x000000aaac20723c */ /* 0x000fe20000001820 */
[----:B------:R-:W2:Y:S04]  /*13bc0*/  LDSM.16.M88.4 R168, [R218+0x15000] ;  /* 0x01500000daa8783b */ /* 0x000ea80000000200 */
[----:B------:R-:W4:Y:S03]  /*13bd0*/  LDSM.16.M88.4 R172, [R218+0x15800] ;  /* 0x01580000daac783b */ /* 0x000f260000000200 */
        /* <DEDUP_REMOVED lines=8> */
[----:B------:R-:W2:Y:S07]  /*13c60*/  LDSM.16.M88.4 R168, [R216+0x5800] ;  /* 0x00580000d8a8783b */ /* 0x000eae0000000200 */
[C---:B----4-:R-:W-:Y:S08]  /*13c70*/  HMMA.16816.F32 R28, R188.reuse, R172, R28 ;  /* 0x000000acbc1c723c */ /* 0x050ff0000000181c */
[----:B------:R-:W-:Y:S01]  /*13c80*/  HMMA.16816.F32 R32, R188, R174, R32 ;  /* 0x000000aebc20723c */ /* 0x000fe20000001820 */
[----:B------:R-:W-:Y:S04]  /*13c90*/  LDSM.16.M88.4 R172, [R215+0x8000] ;  /* 0x00800000d7ac783b */ /* 0x000fe80000000200 */
[----:B------:R-:W-:Y:S03]  /*13ca0*/  LDSM.16.M88.4 R188, [R211+0x14800] ;  /* 0x01480000d3bc783b */ /* 0x000fe60000000200 */
[C---:B------:R-:W-:Y:S08]  /*13cb0*/  HMMA.16816.F32 R4, R180.reuse, R184, R4 ;  /* 0x000000b8b404723c */ /* 0x040ff00000001804 */
[C---:B------:R-:W-:Y:S01]  /*13cc0*/  HMMA.16816.F32 R8, R180.reuse, R186, R8 ;  /* 0x000000bab408723c */ /* 0x040fe20000001808 */
[----:B------:R-:W4:Y:S07]  /*13cd0*/  LDSM.16.M88.4 R184, [R211+0x14000] ;  /* 0x01400000d3b8783b */ /* 0x000f2e0000000200 */
[C---:B---3--:R-:W-:Y:S08]  /*13ce0*/  HMMA.16816.F32 R12, R180.reuse, R192, R12 ;  /* 0x000000c0b40c723c */ /* 0x048ff0000000180c */
[C---:B------:R-:W-:Y:S01]  /*13cf0*/  HMMA.16816.F32 R16, R180.reuse, R194, R16 ;  /* 0x000000c2b410723c */ /* 0x040fe20000001810 */
[----:B------:R-:W3:Y:S07]  /*13d00*/  LDSM.16.M88.4 R192, [R211+0x15000] ;  /* 0x01500000d3c0783b */ /* 0x000eee0000000200 */
[C---:B-1----:R-:W-:Y:S08]  /*13d10*/  HMMA.16816.F32 R20, R180.reuse, R176, R20 ;  /* 0x000000b0b414723c */ /* 0x042ff00000001814 */
[C---:B------:R-:W-:Y:S01]  /*13d20*/  HMMA.16816.F32 R24, R180.reuse, R178, R24 ;  /* 0x000000b2b418723c */ /* 0x040fe20000001818 */
[----:B------:R-:W1:Y:S07]  /*13d30*/  LDSM.16.M88.4 R176, [R211+0x15800] ;  /* 0x01580000d3b0783b */ /* 0x000e6e0000000200 */
[C---:B--2---:R-:W-:Y:S08]  /*13d40*/  HMMA.16816.F32 R28, R180.reuse, R168, R28 ;  /* 0x000000a8b41c723c */ /* 0x044ff0000000181c */
[----:B------:R-:W-:Y:S01]  /*13d50*/  HMMA.16816.F32 R32, R180, R170, R32 ;  /* 0x000000aab420723c */ /* 0x000fe20000001820 */
[----:B------:R-:W-:Y:S04]  /*13d60*/  LDSM.16.M88.4 R168, [R214+0x8000] ;  /* 0x00800000d6a8783b */ /* 0x000fe80000000200 */
[----:B------:R-:W2:Y:S03]  /*13d70*/  LDSM.16.M88.4 R180, [R213+0x4000] ;  /* 0x00400000d5b4783b */ /* 0x000ea60000000200 */
[C---:B----4-:R-:W-:Y:S08]  /*13d80*/  HMMA.16816.F32 R4, R172.reuse, R184, R4 ;  /* 0x000000b8ac04723c */ /* 0x050ff00000001804 */
[C---:B------:R-:W-:Y:S01]  /*13d90*/  HMMA.16816.F32 R8, R172.reuse, R186, R8 ;  /* 0x000000baac08723c */ /* 0x040fe20000001808 */
[----:B------:R-:W4:Y:S07]  /*13da0*/  LDSM.16.M88.4 R184, [R213+0x4800] ;  /* 0x00480000d5b8783b */ /* 0x000f2e0000000200 */
        /* <DEDUP_REMOVED lines=16> */
[C---:B-----5:R-:W-:Y:S08]  /*13eb0*/  HMMA.16816.F32 R20, R168.reuse, R188, R20 ;  /* 0x000000bca814723c */ /* 0x060ff00000001814 */
[C---:B------:R-:W-:Y:S01]  /*13ec0*/  HMMA.16816.F32 R24, R168.reuse, R190, R24 ;  /* 0x000000bea818723c */ /* 0x040fe20000001818 */
[----:B------:R-:W5:Y:S07]  /*13ed0*/  LDSM.16.M88.4 R188, [R218+0x17800] ;  /* 0x01780000dabc783b */ /* 0x000f6e0000000200 */
[C---:B---3--:R-:W-:Y:S08]  /*13ee0*/  HMMA.16816.F32 R28, R168.reuse, R192, R28 ;  /* 0x000000c0a81c723c */ /* 0x048ff0000000181c */
        /* <DEDUP_REMOVED lines=8> */
[----:B------:R-:W-:Y:S07]  /*13f70*/  LDSM.16.M88.4 R180, [R216+0x7800] ;  /* 0x00780000d8b4783b */ /* 0x000fee0000000200 */
[C---:B----4-:R-:W-:Y:S08]  /*13f80*/  HMMA.16816.F32 R20, R172.reuse, R184, R20 ;  /* 0x000000b8ac14723c */ /* 0x050ff00000001814 */
        /* <DEDUP_REMOVED lines=19> */
[C---:B----4-:R-:W-:Y:S08]  /*140c0*/  HMMA.16816.F32 R4, R184.reuse, R188, R4 ;  /* 0x000000bcb804723c */ /* 0x050ff00000001804 */
[C---:B------:R-:W-:Y:S01]  /*140d0*/  HMMA.16816.F32 R8, R184.reuse, R190, R8 ;  /* 0x000000beb808723c */ /* 0x040fe20000001808 */
[----:B------:R-:W4:Y:S07]  /*140e0*/  LDSM.16.M88.4 R188, [R213+0x6800] ;  /* 0x00680000d5bc783b */ /* 0x000f2e0000000200 */
[C---:B---3--:R-:W-:Y:S08]  /*140f0*/  HMMA.16816.F32 R12, R184.reuse, R192, R12 ;  /* 0x000000c0b80c723c */ /* 0x048ff0000000180c */
[C---:B------:R-:W-:Y:S01]  /*14100*/  HMMA.16816.F32 R16, R184.reuse, R194, R16 ;  /* 0x000000c2b810723c */ /* 0x040fe20000001810 */
[----:B------:R-:W3:Y:S07]  /*14110*/  LDSM.16.M88.4 R192, [R213+0x7000] ;  /* 0x00700000d5c0783b */ /* 0x000eee0000000200 */
[C---:B-1----:R-:W-:Y:S08]  /*14120*/  HMMA.16816.F32 R20, R184.reuse, R176, R20 ;  /* 0x000000b0b814723c */ /* 0x042ff00000001814 */
[C---:B------:R-:W-:Y:S01]  /*14130*/  HMMA.16816.F32 R24, R184.reuse, R178, R24 ;  /* 0x000000b2b818723c */ /* 0x040fe20000001818 */
[----:B------:R-:W1:Y:S01]  /*14140*/  LDSM.16.M88.4 R176, [R213+0x7800] ;  /* 0x00780000d5b0783b */ /* 0x000e620000000200 */
[----:B------:R-:W-:Y:S04]  /*14150*/  DEPBAR.LE SB0, 0x0 ;  /* 0x000080000000791a */ /* 0x000fe80000000000 */
[----:B------:R-:W-:Y:S02]  /*14160*/  BAR.SYNC.DEFER_BLOCKING 0x0 ;  /* 0x0000000000007b1d */ /* 0x000fe40000010000 */
[C---:B--2---:R-:W-:Y:S08]  /*14170*/  HMMA.16816.F32 R28, R184.reuse, R168, R28 ;  /* 0x000000a8b81c723c */ /* 0x044ff0000000181c */
[----:B------:R-:W-:Y:S07]  /*14180*/  HMMA.16816.F32 R32, R184, R170, R32 ;  /* 0x000000aab820723c */ /* 0x000fee0000001820 */
[----:B------:R-:W-:Y:S01]  /*14190*/  IMAD.WIDE.U32 R186, R206, c[0x0][0x198], RZ ;  /* 0x00006600ceba7a25 */ /* 0x000fe200078e00ff */
[C---:B-----5:R-:W-:Y:S08]  /*141a0*/  HMMA.16816.F32 R4, R172.reuse, R180, R4 ;  /* 0x000000b4ac04723c */ /* 0x060ff00000001804 */
[C---:B------:R-:W-:Y:S07]  /*141b0*/  HMMA.16816.F32 R8, R172.reuse, R182, R8 ;  /* 0x000000b6ac08723c */ /* 0x040fee0000001808 */
[----:B------:R-:W-:Y:S01]  /*141c0*/  LEA R182, P4, R166, R198, 0x6 ;  /* 0x000000c6a6b67211 */ /* 0x000fe200078830ff */
[C---:B----4-:R-:W-:Y:S04]  /*141d0*/  HMMA.16816.F32 R12, R172.reuse, R188, R12 ;  /* 0x000000bcac0c723c */ /* 0x050fe8000000180c */
[----:B------:R-:W-:Y:S01]  /*141e0*/  LEA.HI.X.SX32 R183, R2, R199, 0x6, P4 ;  /* 0x000000c702b77211 */ /* 0x000fe200020f36ff */
[----:B------:R-:W-:Y:S01]  /*141f0*/  IMAD R2, R207, c[0x0][0x198], RZ ;  /* 0x00006600cf027a24 */ /* 0x000fe200078e02ff */
[----:B------:R-:W-:Y:S02]  /*14200*/  PLOP3.LUT P4, PT, PT, PT, UP0, 0x80, 0x0 ;  /* 0x000000000000781c */ /* 0x000fe40003f8f008 */
[C---:B------:R-:W-:Y:S04]  /*14210*/  HMMA.16816.F32 R16, R172.reuse, R190, R16 ;  /* 0x000000beac10723c */ /* 0x040fe80000001810 */
[----:B------:R-:W-:Y:S02]  /*14220*/  IMAD R0, R183, c[0x0][0x198], RZ ;  /* 0x00006600b7007a24 */ /* 0x000fe400078e02ff */
[----:B------:R-:W-:Y:S02]  /*14230*/  IMAD R2, R206, c[0x0][0x19c], R2 ;  /* 0x00006700ce027a24 */ /* 0x000fe400078e0202 */
[C---:B---3--:R-:W-:Y:S04]  /*14240*/  HMMA.16816.F32 R20, R172.reuse, R192, R20 ;  /* 0x000000c0ac14723c */ /* 0x048fe80000001814 */
[C---:B------:R-:W-:Y:S04]  /*14250*/  IMAD.WIDE.U32 R206, R182.reuse, c[0x0][0x198], RZ ;  /* 0x00006600b6ce7a25 */ /* 0x040fe800078e00ff */
[C---:B------:R-:W-:Y:S04]  /*14260*/  HMMA.16816.F32 R24, R172.reuse, R194, R24 ;  /* 0x000000c2ac18723c */ /* 0x040fe80000001818 */
[----:B------:R-:W-:Y:S01]  /*14270*/  IMAD R0, R182, c[0x0][0x19c], R0 ;  /* 0x00006700b6007a24 */ /* 0x000fe200078e0200 */
[CC--:B------:R-:W-:Y:S01]  /*14280*/  LEA R182, P6, R186.reuse, R196.reuse, 0x1 ;  /* 0x000000c4bab67211 */ /* 0x0c0fe200078c08ff */
[----:B------:R-:W-:Y:S02]  /*14290*/  IMAD.IADD R2, R187, 0x1, R2 ;  /* 0x00000001bb027824 */ /* 0x000fe400078e0202 */
[C---:B-1----:R-:W-:Y:S04]  /*142a0*/  HMMA.16816.F32 R28, R172.reuse, R176, R28 ;  /* 0x000000b0ac1c723c */ /* 0x042fe8000000181c */
[----:B------:R-:W-:Y:S01]  /*142b0*/  IMAD.IADD R0, R207, 0x1, R0 ;  /* 0x00000001cf007824 */ /* 0x000fe200078e0200 */
[-C--:B------:R-:W-:Y:S01]  /*142c0*/  LEA.HI.X R183, R186, R197.reuse, R2, 0x1, P6 ;  /* 0x000000c5bab77211 */ /* 0x080fe200030f0c02 */
[----:B------:R-:W-:Y:S02]  /*142d0*/  IMAD.MOV.U32 R207, RZ, RZ, R167 ;  /* 0x000000ffffcf7224 */ /* 0x000fe400078e00a7 */
[----:B------:R-:W-:Y:S07]  /*142e0*/  HMMA.16816.F32 R32, R172, R178, R32 ;  /* 0x000000b2ac20723c */ /* 0x000fee0000001820 */
[C---:B------:R-:W-:Y:S05]  /*142f0*/  LEA R178, P5, R206.reuse, R196, 0x1 ;  /* 0x000000c4ceb27211 */ /* 0x040fea00078a08ff */
[----:B------:R-:W-:Y:S02]  /*14300*/  LEA.HI.X R179, R206, R197, R0, 0x1, P5 ;  /* 0x000000c5ceb37211 */ /* 0x000fe400028f0c00 */
[----:B------:R-:W-:Y:S01]  /*14310*/  MOV R206, R164 ;  /* 0x000000a400ce7202 */ /* 0x000fe20000000f00 */
[----:B------:R-:W-:-:S05]  /*14320*/  @P4 BRA `(.L_x_1000) ;  /* 0xffffe79000004947 */ /* 0x000fca000383ffff */
.L_x_999:
[----:B------:R2:W-:Y:S01]  /*14330*/  STL.64 [R1+0x78], R216 ;  /* 0x000078d801007387 */ /* 0x0005e20000100a00 */
[----:B------:R-:W-:Y:S01]  /*14340*/  IMAD.U32 R0, RZ, RZ, UR25 ;  /* 0x00000019ff007e24 */ /* 0x000fe2000f8e00ff */
[----:B------:R-:W-:Y:S02]  /*14350*/  USHF.L.U32 UR28, UR25, 0x1, URZ ;  /* 0x00000001191c7899 */ /* 0x000fe4000800063f */
[----:B------:R-:W-:Y:S02]  /*14360*/  UIADD3 UR4, UR33, -0x4498517b, URZ ;  /* 0xbb67ae8521047890 */ /* 0x000fe4000fffe03f */
[----:B------:R3:W-:Y:S01]  /*14370*/  STL.64 [R1+0x70], R214 ;  /* 0x000070d601007387 */ /* 0x0007e20000100a00 */
[----:B------:R-:W-:Y:S02]  /*14380*/  ULOP3.LUT UR5, UR28, UR33, URZ, 0x3c, !UPT ;  /* 0x000000211c057292 */ /* 0x000fe4000f8e3c3f */
[----:B------:R-:W-:Y:S02]  /*14390*/  UIADD3 UR28, UR28, 0x1, URZ ;  /* 0x000000011c1c7890 */ /* 0x000fe4000fffe03f */
[----:B------:R-:W-:Y:S01]  /*143a0*/  UIADD3 UR30, UR30, 0x1, URZ ;  /* 0x000000011e1e7890 */ /* 0x000fe2000fffe03f */
[----:B------:R-:W4:Y:S01]  /*143b0*/  LDL.64 R188, [R1+0x50] ;  /* 0x0000500001bc7983 */ /* 0x000f220000100a00 */
[----:B------:R-:W-:Y:S05]  /*143c0*/  ULOP3.LUT UR28, UR28, UR33, URZ, 0x3c, !UPT ;  /* 0x000000211c1c7292 */ /* 0x000fea000f8e3c3f */
[----:B------:R-:W1:Y:S08]  /*143d0*/  S2R R2, SR_TID.X ;  /* 0x0000000000027919 */ /* 0x000e700000002100 */
[----:B--2---:R-:W2:Y:S06]  /*143e0*/  LDL.64 R216, [R1+0x48] ;  /* 0x0000480001d87983 */ /* 0x004eac0000100a00 */
[----:B---3--:R-:W4:Y:S02]  /*143f0*/  LDL.64 R214, [R1+0x40] ;  /* 0x0000400001d67983 */ /* 0x008f240000100a00 */
[----:B----4-:R-:W-:Y:S01]  /*14400*/  LOP3.LUT R194, R215, UR4, R188, 0x96, !PT ;  /* 0x00000004d7c27c12 */ /* 0x010fe2000f8e96bc */
[----:B-1----:R-:W-:Y:S01]  /*14410*/  IMAD.SHL.U32 R2, R2, 0x2, RZ ;  /* 0x0000000202027824 */ /* 0x002fe200078e00ff */
[----:B------:R-:W-:Y:S03]  /*14420*/  UIADD3 UR4, UR33, 0x646e171e, URZ ;  /* 0x646e171e21047890 */ /* 0x000fe6000fffe03f */
[----:B------:R-:W-:Y:S01]  /*14430*/  IMAD.WIDE.U32 R194, R194, -0x326172a9, RZ ;  /* 0xcd9e8d57c2c27825 */ /* 0x000fe200078e00ff */
[----:B------:R-:W-:Y:S05]  /*14440*/  LOP3.LUT R2, R2, 0x6, RZ, 0xc0, !PT ;  /* 0x0000000602027812 */ /* 0x000fea00078ec0ff */
[----:B------:R-:W-:Y:S04]  /*14450*/  IMAD R168, R0, 0x40, R2 ;  /* 0x0000004000a87824 */ /* 0x000fe800078e0202 */
[----:B------:R-:W1:Y:S01]  /*14460*/  I2F R179, R168 ;  /* 0x000000a800b37306 */ /* 0x000e620000201400 */
[C---:B------:R-:W-:Y:S02]  /*14470*/  IADD3 R174, R168.reuse, 0x1, RZ ;  /* 0x00000001a8ae7810 */ /* 0x040fe40007ffe0ff */
[C---:B------:R-:W-:Y:S02]  /*14480*/  IADD3 R173, R168.reuse, 0x8, RZ ;  /* 0x00000008a8ad7810 */ /* 0x040fe40007ffe0ff */
[C---:B------:R-:W-:Y:S02]  /*14490*/  IADD3 R172, R168.reuse, 0x9, RZ ;  /* 0x00000009a8ac7810 */ /* 0x040fe40007ffe0ff */
[C---:B------:R-:W-:Y:S02]  /*144a0*/  IADD3 R177, R168.reuse, 0x10, RZ ;  /* 0x00000010a8b17810 */ /* 0x040fe40007ffe0ff */
[C---:B------:R-:W-:Y:S01]  /*144b0*/  IADD3 R170, R168.reuse, 0x11, RZ ;  /* 0x00000011a8aa7810 */ /* 0x040fe20007ffe0ff */
[----:B------:R-:W3:Y:S01]  /*144c0*/  I2F R174, R174 ;  /* 0x000000ae00ae7306 */ /* 0x000ee20000201400 */
[C---:B------:R-:W-:Y:S02]  /*144d0*/  IADD3 R175, R168.reuse, 0x18, RZ ;  /* 0x00000018a8af7810 */ /* 0x040fe40007ffe0ff */
[C---:B------:R-:W-:Y:S02]  /*144e0*/  IADD3 R166, R168.reuse, 0x19, RZ ;  /* 0x00000019a8a67810 */ /* 0x040fe40007ffe0ff */
[C---:B------:R-:W-:Y:S02]  /*144f0*/  IADD3 R171, R168.reuse, 0x20, RZ ;  /* 0x00000020a8ab7810 */ /* 0x040fe40007ffe0ff */
[C---:B------:R-:W-:Y:S02]  /*14500*/  IADD3 R164, R168.reuse, 0x21, RZ ;  /* 0x00000021a8a47810 */ /* 0x040fe40007ffe0ff */
[C---:B------:R-:W-:Y:S01]  /*14510*/  IADD3 R169, R168.reuse, 0x28, RZ ;  /* 0x00000028a8a97810 */ /* 0x040fe20007ffe0ff */
[----:B------:R-:W4:Y:S01]  /*14520*/  I2F R173, R173 ;  /* 0x000000ad00ad7306 */ /* 0x000f220000201400 */
[C---:B------:R-:W-:Y:S02]  /*14530*/  IADD3 R0, R168.reuse, 0x29, RZ ;  /* 0x00000029a8007810 */ /* 0x040fe40007ffe0ff */
[C---:B------:R-:W-:Y:S01]  /*14540*/  IADD3 R167, R168.reuse, 0x30, RZ ;  /* 0x00000030a8a77810 */ /* 0x040fe20007ffe0ff */
[C---:B-1----:R-:W-:Y:S01]  /*14550*/  FFMA.FTZ R4, R179.reuse, UR23, R4 ;  /* 0x00000017b3047c23 */ /* 0x042fe20008010004 */
[C---:B------:R-:W-:Y:S01]  /*14560*/  IADD3 R2, R168.reuse, 0x31, RZ ;  /* 0x00000031a8027810 */ /* 0x040fe20007ffe0ff */
[----:B------:R-:W-:Y:S01]  /*14570*/  FFMA.FTZ R6, R179, UR23, R6 ;  /* 0x00000017b3067c23 */ /* 0x000fe20008010006 */
[----:B------:R-:W-:Y:S02]  /*14580*/  IADD3 R178, R168, 0x38, RZ ;  /* 0x00000038a8b27810 */ /* 0x000fe40007ffe0ff */
[----:B------:R-:W-:Y:S01]  /*14590*/  FMNMX.FTZ R176, R4, R3, !PT ;  /* 0x0000000304b07209 */ /* 0x000fe20007810000 */
[----:B------:R-:W1:Y:S01]  /*145a0*/  I2F R172, R172 ;  /* 0x000000ac00ac7306 */ /* 0x000e620000201400 */
[----:B------:R-:W-:Y:S01]  /*145b0*/  IADD3 R168, R168, 0x39, RZ ;  /* 0x00000039a8a87810 */ /* 0x000fe20007ffe0ff */
[C---:B---3--:R-:W-:Y:S02]  /*145c0*/  FFMA.FTZ R5, R174.reuse, UR23, R5 ;  /* 0x00000017ae057c23 */ /* 0x048fe40008010005 */
[----:B------:R-:W-:Y:S03]  /*145d0*/  FFMA.FTZ R7, R174, UR23, R7 ;  /* 0x00000017ae077c23 */ /* 0x000fe60008010007 */
[----:B------:R-:W-:Y:S03]  /*145e0*/  FMNMX.FTZ R181, R5, R176, !PT ;  /* 0x000000b005b57209 */ /* 0x000fe60007810000 */
[----:B------:R-:W3:Y:S01]  /*145f0*/  I2F R177, R177 ;  /* 0x000000b100b17306 */ /* 0x000ee20000201400 */
[C---:B----4-:R-:W-:Y:S02]  /*14600*/  FFMA.FTZ R8, R173.reuse, UR23, R8 ;  /* 0x00000017ad087c23 */ /* 0x050fe40008010008 */
[----:B------:R-:W-:Y:S03]  /*14610*/  FFMA.FTZ R10, R173, UR23, R10 ;  /* 0x00000017ad0a7c23 */ /* 0x000fe6000801000a */
[----:B------:R-:W-:Y:S04]  /*14620*/  FMNMX.FTZ R176, R8, R181, !PT ;  /* 0x000000b508b07209 */ /* 0x000fe80007810000 */
[----:B------:R-:W4:Y:S01]  /*14630*/  I2F R170, R170 ;  /* 0x000000aa00aa7306 */ /* 0x000f220000201400 */
[C---:B-1----:R-:W-:Y:S02]  /*14640*/  FFMA.FTZ R9, R172.reuse, UR23, R9 ;  /* 0x00000017ac097c23 */ /* 0x042fe40008010009 */
[----:B------:R-:W-:Y:S01]  /*14650*/  FFMA.FTZ R11, R172, UR23, R11 ;  /* 0x00000017ac0b7c23 */ /* 0x000fe2000801000b */
[----:B------:R-:W-:Y:S02]  /*14660*/  FMNMX.FTZ R172, R6, R165, !PT ;  /* 0x000000a506ac7209 */ /* 0x000fe40007810000 */
[----:B------:R-:W-:Y:S04]  /*14670*/  FMNMX.FTZ R179, R9, R176, !PT ;  /* 0x000000b009b37209 */ /* 0x000fe80007810000 */
[----:B------:R-:W1:Y:S01]  /*14680*/  I2F R175, R175 ;  /* 0x000000af00af7306 */ /* 0x000e620000201400 */
[C---:B---3--:R-:W-:Y:S02]  /*14690*/  FFMA.FTZ R12, R177.reuse, UR23, R12 ;  /* 0x00000017b10c7c23 */ /* 0x048fe4000801000c */
[----:B------:R-:W-:Y:S03]  /*146a0*/  FFMA.FTZ R14, R177, UR23, R14 ;  /* 0x00000017b10e7c23 */ /* 0x000fe6000801000e */
[----:B------:R-:W-:Y:S04]  /*146b0*/  FMNMX.FTZ R174, R12, R179, !PT ;  /* 0x000000b30cae7209 */ /* 0x000fe80007810000 */
[----:B------:R-:W3:Y:S01]  /*146c0*/  I2F R166, R166 ;  /* 0x000000a600a67306 */ /* 0x000ee20000201400 */
[C---:B----4-:R-:W-:Y:S02]  /*146d0*/  FFMA.FTZ R13, R170.reuse, UR23, R13 ;  /* 0x00000017aa0d7c23 */ /* 0x050fe4000801000d */
[----:B------:R-:W-:Y:S03]  /*146e0*/  FFMA.FTZ R15, R170, UR23, R15 ;  /* 0x00000017aa0f7c23 */ /* 0x000fe6000801000f */
[----:B------:R-:W-:Y:S04]  /*146f0*/  FMNMX.FTZ R179, R13, R174, !PT ;  /* 0x000000ae0db37209 */ /* 0x000fe80007810000 */
[----:B------:R-:W4:Y:S01]  /*14700*/  I2F R171, R171 ;  /* 0x000000ab00ab7306 */ /* 0x000f220000201400 */
[C---:B-1----:R-:W-:Y:S02]  /*14710*/  FFMA.FTZ R16, R175.reuse, UR23, R16 ;  /* 0x00000017af107c23 */ /* 0x042fe40008010010 */
[----:B------:R-:W-:Y:S03]  /*14720*/  FFMA.FTZ R18, R175, UR23, R18 ;  /* 0x00000017af127c23 */ /* 0x000fe60008010012 */
[----:B------:R-:W-:Y:S04]  /*14730*/  FMNMX.FTZ R174, R16, R179, !PT ;  /* 0x000000b310ae7209 */ /* 0x000fe80007810000 */
[----:B------:R-:W1:Y:S01]  /*14740*/  I2F R164, R164 ;  /* 0x000000a400a47306 */ /* 0x000e620000201400 */
[----:B------:R-:W-:Y:S01]  /*14750*/  FMNMX.FTZ R179, R7, R172, !PT ;  /* 0x000000ac07b37209 */ /* 0x000fe20007810000 */
[----:B---3--:R-:W-:Y:S03]  /*14760*/  FFMA.FTZ R17, R166, UR23, R17 ;  /* 0x00000017a6117c23 */ /* 0x008fe60008010011 */
[----:B------:R-:W-:Y:S01]  /*14770*/  FMNMX.FTZ R172, R10, R179, !PT ;  /* 0x000000b30aac7209 */ /* 0x000fe20007810000 */
[----:B------:R-:W-:Y:S03]  /*14780*/  FFMA.FTZ R19, R166, UR23, R19 ;  /* 0x00000017a6137c23 */ /* 0x000fe60008010013 */
[----:B------:R-:W-:Y:S01]  /*14790*/  FMNMX.FTZ R177, R11, R172, !PT ;  /* 0x000000ac0bb17209 */ /* 0x000fe20007810000 */
[----:B------:R-:W3:Y:S01]  /*147a0*/  I2F R169, R169 ;  /* 0x000000a900a97306 */ /* 0x000ee20000201400 */
[----:B------:R-:W-:Y:S02]  /*147b0*/  FMNMX.FTZ R181, R17, R174, !PT ;  /* 0x000000ae11b57209 */ /* 0x000fe40007810000 */
[----:B------:R-:W-:Y:S01]  /*147c0*/  FMNMX.FTZ R170, R14, R177, !PT ;  /* 0x000000b10eaa7209 */ /* 0x000fe20007810000 */
[C---:B----4-:R-:W-:Y:S02]  /*147d0*/  FFMA.FTZ R20, R171.reuse, UR23, R20 ;  /* 0x00000017ab147c23 */ /* 0x050fe40008010014 */
[----:B------:R-:W-:Y:S01]  /*147e0*/  FFMA.FTZ R22, R171, UR23, R22 ;  /* 0x00000017ab167c23 */ /* 0x000fe20008010016 */
[----:B------:R-:W-:Y:S02]  /*147f0*/  FMNMX.FTZ R175, R15, R170, !PT ;  /* 0x000000aa0faf7209 */ /* 0x000fe40007810000 */
[----:B------:R-:W-:Y:S01]  /*14800*/  FMNMX.FTZ R174, R20, R181, !PT ;  /* 0x000000b514ae7209 */ /* 0x000fe20007810000 */
[----:B------:R-:W4:Y:S01]  /*14810*/  I2F R0, R0 ;  /* 0x0000000000007306 */ /* 0x000f220000201400 */
[----:B------:R-:W-:Y:S01]  /*14820*/  FMNMX.FTZ R166, R18, R175, !PT ;  /* 0x000000af12a67209 */ /* 0x000fe20007810000 */
[C---:B-1----:R-:W-:Y:S03]  /*14830*/  FFMA.FTZ R21, R164.reuse, UR23, R21 ;  /* 0x00000017a4157c23 */ /* 0x042fe60008010015 */
[----:B------:R-:W-:Y:S01]  /*14840*/  FMNMX.FTZ R171, R19, R166, !PT ;  /* 0x000000a613ab7209 */ /* 0x000fe20007810000 */
[----:B------:R-:W-:Y:S01]  /*14850*/  FFMA.FTZ R23, R164, UR23, R23 ;  /* 0x00000017a4177c23 */ /* 0x000fe20008010017 */
[----:B------:R-:W-:Y:S03]  /*14860*/  FMNMX.FTZ R179, R21, R174, !PT ;  /* 0x000000ae15b37209 */ /* 0x000fe60007810000 */
[----:B------:R-:W1:Y:S01]  /*14870*/  I2F R167, R167 ;  /* 0x000000a700a77306 */ /* 0x000e620000201400 */
[----:B------:R-:W-:Y:S01]  /*14880*/  FMNMX.FTZ R166, R22, R171, !PT ;  /* 0x000000ab16a67209 */ /* 0x000fe20007810000 */
[C---:B---3--:R-:W-:Y:S02]  /*14890*/  FFMA.FTZ R24, R169.reuse, UR23, R24 ;  /* 0x00000017a9187c23 */ /* 0x048fe40008010018 */
[----:B------:R-:W-:Y:S01]  /*148a0*/  FFMA.FTZ R26, R169, UR23, R26 ;  /* 0x00000017a91a7c23 */ /* 0x000fe2000801001a */
[----:B------:R-:W-:Y:S02]  /*148b0*/  FMNMX.FTZ R169, R23, R166, !PT ;  /* 0x000000a617a97209 */ /* 0x000fe40007810000 */
[----:B------:R-:W-:Y:S03]  /*148c0*/  FMNMX.FTZ R172, R24, R179, !PT ;  /* 0x000000b318ac7209 */ /* 0x000fe60007810000 */
[----:B------:R-:W3:Y:S01]  /*148d0*/  I2F R2, R2 ;  /* 0x0000000200027306 */ /* 0x000ee20000201400 */
[C---:B----4-:R-:W-:Y:S02]  /*148e0*/  FFMA.FTZ R25, R0.reuse, UR23, R25 ;  /* 0x0000001700197c23 */ /* 0x050fe40008010019 */
[----:B------:R-:W-:Y:S01]  /*148f0*/  FFMA.FTZ R27, R0, UR23, R27 ;  /* 0x00000017001b7c23 */ /* 0x000fe2000801001b */
[----:B------:R-:W-:Y:S02]  /*14900*/  FMNMX.FTZ R0, R26, R169, !PT ;  /* 0x000000a91a007209 */ /* 0x000fe40007810000 */
        /* <DEDUP_REMOVED lines=8> */
[----:B------:R-:W-:Y:S01]  /*14990*/  FFMA.FTZ R31, R2, UR23, R31 ;  /* 0x00000017021f7c23 */ /* 0x000fe2000801001f */
[----:B------:R-:W-:Y:S02]  /*149a0*/  FMNMX.FTZ R2, R30, R167, !PT ;  /* 0x000000a71e027209 */ /* 0x000fe40007810000 */
[----:B------:R-:W-:Y:S02]  /*149b0*/  FMNMX.FTZ R175, R29, R170, !PT ;  /* 0x000000aa1daf7209 */ /* 0x000fe40007810000 */
[----:B------:R-:W-:Y:S01]  /*149c0*/  FMNMX.FTZ R167, R31, R2, !PT ;  /* 0x000000021fa77209 */ /* 0x000fe20007810000 */
[C---:B----4-:R-:W-:Y:S02]  /*149d0*/  FFMA.FTZ R32, R173.reuse, UR23, R32 ;  /* 0x00000017ad207c23 */ /* 0x050fe40008010020 */
        /* <DEDUP_REMOVED lines=8> */
[----:B------:R-:W3:Y:S01]  /*14a60*/  SHFL.BFLY PT, R167, R0, 0x2, 0x1f ;  /* 0x0c401f0000a77f89 */ /* 0x000ee200000e0000 */
[----:B-1----:R-:W-:Y:S02]  /*14a70*/  FMNMX.FTZ R171, R164, R171, !PT ;  /* 0x000000aba4ab7209 */ /* 0x002fe40007810000 */
[----:B------:R-:W-:Y:S01]  /*14a80*/  LOP3.LUT R164, R189, UR5, RZ, 0x3c, !PT ;  /* 0x00000005bda47c12 */ /* 0x000fe2000f8e3cff */
[----:B------:R-:W-:Y:S04]  /*14a90*/  UIADD3 UR5, UR32, -0x4ab325aa, URZ ;  /* 0xb54cda5620057890 */ /* 0x000fe8000fffe03f */
[----:B------:R-:W1:Y:S01]  /*14aa0*/  SHFL.BFLY PT, R2, R171, 0x1, 0x1f ;  /* 0x0c201f00ab027f89 */ /* 0x000e6200000e0000 */
[----:B------:R-:W-:Y:S01]  /*14ab0*/  IMAD.WIDE.U32 R168, R164, -0x326172a9, RZ ;  /* 0xcd9e8d57a4a87825 */ /* 0x000fe200078e00ff */
[----:B---3--:R-:W-:Y:S04]  /*14ac0*/  FMNMX.FTZ R167, R0, R167, !PT ;  /* 0x000000a700a77209 */ /* 0x008fe80007810000 */
[----:B--2---:R-:W-:Y:S02]  /*14ad0*/  LOP3.LUT R164, R169, UR16, R216, 0x96, !PT ;  /* 0x00000010a9a47c12 */ /* 0x004fe4000f8e96d8 */
[----:B------:R-:W2:Y:S01]  /*14ae0*/  SHFL.BFLY PT, R0, R167, 0x1, 0x1f ;  /* 0x0c201f00a7007f89 */ /* 0x000ea200000e0000 */
[----:B------:R-:W-:Y:S02]  /*14af0*/  LOP3.LUT R168, R195, UR15, R168, 0x96, !PT ;  /* 0x0000000fc3a87c12 */ /* 0x000fe4000f8e96a8 */
[----:B------:R-:W-:Y:S04]  /*14b00*/  IMAD.WIDE.U32 R196, R164, -0x2daee0ad, RZ ;  /* 0xd2511f53a4c47825 */ /* 0x000fe800078e00ff */
[----:B------:R-:W-:Y:S01]  /*14b10*/  IMAD.WIDE.U32 R168, R168, -0x2daee0ad, RZ ;  /* 0xd2511f53a8a87825 */ /* 0x000fe200078e00ff */
[----:B------:R-:W-:Y:S04]  /*14b20*/  LOP3.LUT R164, R197, UR14, R214, 0x96, !PT ;  /* 0x0000000ec5a47c12 */ /* 0x000fe8000f8e96d6 */
[----:B------:R-:W-:Y:S01]  /*14b30*/  LOP3.LUT R196, R169, UR12, R196, 0x96, !PT ;  /* 0x0000000ca9c47c12 */ /* 0x000fe2000f8e96c4 */
[----:B------:R-:W-:Y:S01]  /*14b40*/  IMAD.WIDE.U32 R202, R164, -0x326172a9, RZ ;  /* 0xcd9e8d57a4ca7825 */ /* 0x000fe200078e00ff */
[----:B-1----:R-:W-:Y:S03]  /*14b50*/  FMNMX.FTZ R2, R171, R2, !PT ;  /* 0x00000002ab027209 */ /* 0x002fe60007810000 */
[----:B------:R-:W-:Y:S01]  /*14b60*/  IMAD.WIDE.U32 R196, R196, -0x326172a9, RZ ;  /* 0xcd9e8d57c4c47825 */ /* 0x000fe200078e00ff */
[----:B------:R-:W-:Y:S02]  /*14b70*/  LOP3.LUT R164, R203, UR13, R194, 0x96, !PT ;  /* 0x0000000dcba47c12 */ /* 0x000fe4000f8e96c2 */
[C---:B------:R-:W-:Y:S01]  /*14b80*/  FSETP.NEU.FTZ.AND P4, PT, R2.reuse, -INF , PT ;  /* 0xff8000000200780b */ /* 0x040fe20003f9d000 */
[----:B------:R-:W-:Y:S01]  /*14b90*/  FMUL.FTZ R184, R2, c[0x0][0x23c] ;  /* 0x00008f0002b87a20 */ /* 0x000fe20000410000 */
[----:B------:R-:W-:Y:S01]  /*14ba0*/  LOP3.LUT R202, R197, UR11, R202, 0x96, !PT ;  /* 0x0000000bc5ca7c12 */ /* 0x000fe2000f8e96ca */
[----:B------:R-:W-:Y:S01]  /*14bb0*/  IMAD.WIDE.U32 R172, R164, -0x2daee0ad, RZ ;  /* 0xd2511f53a4ac7825 */ /* 0x000fe200078e00ff */
[----:B--2---:R-:W-:Y:S02]  /*14bc0*/  FMNMX.FTZ R0, R167, R0, !PT ;  /* 0x00000000a7007209 */ /* 0x004fe40007810000 */
[----:B------:R-:W-:Y:S01]  /*14bd0*/  FSEL R184, R184, RZ, P4 ;  /* 0x000000ffb8b87208 */ /* 0x000fe20002000000 */
[----:B------:R-:W-:Y:S01]  /*14be0*/  IMAD.WIDE.U32 R202, R202, -0x2daee0ad, RZ ;  /* 0xd2511f53caca7825 */ /* 0x000fe200078e00ff */
[----:B------:R-:W-:Y:S02]  /*14bf0*/  FSETP.NEU.FTZ.AND P4, PT, R0, -INF , PT ;  /* 0xff8000000000780b */ /* 0x000fe40003f9d000 */
[----:B------:R-:W-:Y:S01]  /*14c00*/  LOP3.LUT R168, R173, UR10, R168, 0x96, !PT ;  /* 0x0000000aada87c12 */ /* 0x000fe2000f8e96a8 */
[----:B------:R-:W-:Y:S01]  /*14c10*/  FFMA.FTZ R166, R4, c[0x0][0x23c], -R184 ;  /* 0x00008f0004a67a23 */ /* 0x000fe200000108b8 */
[----:B------:R-:W-:Y:S01]  /*14c20*/  LOP3.LUT R172, R203, UR8, R172, 0x96, !PT ;  /* 0x00000008cbac7c12 */ /* 0x000fe2000f8e96ac */
[----:B------:R-:W-:Y:S02]  /*14c30*/  FMUL.FTZ R4, R0, c[0x0][0x23c] ;  /* 0x00008f0000047a20 */ /* 0x000fe40000410000 */
[----:B------:R-:W-:Y:S01]  /*14c40*/  FFMA.FTZ R164, R5, c[0x0][0x23c], -R184 ;  /* 0x00008f0005a47a23 */ /* 0x000fe200000108b8 */
[----:B------:R-:W1:Y:S01]  /*14c50*/  MUFU.EX2 R182, R166 ;  /* 0x000000a600b67308 */ /* 0x000e620000000800 */
[----:B------:R-:W-:Y:S01]  /*14c60*/  IMAD.WIDE.U32 R172, R172, -0x326172a9, RZ ;  /* 0xcd9e8d57acac7825 */ /* 0x000fe200078e00ff */
[----:B------:R-:W-:Y:S02]  /*14c70*/  FSEL R183, R4, RZ, P4 ;  /* 0x000000ff04b77208 */ /* 0x000fe40002000000 */
[----:B------:R-:W-:Y:S01]  /*14c80*/  IADD3 R190, P4, R206, UR7, RZ ;  /* 0x00000007cebe7c10 */ /* 0x000fe2000ff9e0ff */
[----:B------:R-:W-:Y:S01]  /*14c90*/  IMAD.WIDE.U32 R168, R168, -0x326172a9, RZ ;  /* 0xcd9e8d57a8a87825 */ /* 0x000fe200078e00ff */
[----:B------:R-:W-:Y:S02]  /*14ca0*/  SHF.R.U32.HI R171, RZ, 0x18, R172 ;  /* 0x00000018ffab7819 */ /* 0x000fe400000116ac */
[----:B------:R-:W-:Y:S01]  /*14cb0*/  IADD3.X R191, R207, UR35, RZ, P4, !PT ;  /* 0x00000023cfbf7c10 */ /* 0x000fe2000a7fe4ff */
[--C-:B------:R-:W-:Y:S01]  /*14cc0*/  FFMA.FTZ R199, R7, c[0x0][0x23c], -R183.reuse ;  /* 0x00008f0007c77a23 */ /* 0x100fe200000108b7 */
[----:B------:R-:W2:Y:S01]  /*14cd0*/  MUFU.EX2 R203, R164 ;  /* 0x000000a400cb7308 */ /* 0x000ea20000000800 */
[--C-:B------:R-:W-:Y:S01]  /*14ce0*/  FFMA.FTZ R6, R6, c[0x0][0x23c], -R183.reuse ;  /* 0x00008f0006067a23 */ /* 0x100fe200000108b7 */
[----:B------:R-:W-:Y:S01]  /*14cf0*/  LOP3.LUT R5, R173, UR5, R168, 0x96, !PT ;  /* 0x00000005ad057c12 */ /* 0x000fe2000f8e96a8 */
[--C-:B------:R-:W-:Y:S01]  /*14d00*/  FFMA.FTZ R200, R8, c[0x0][0x23c], -R184.reuse ;  /* 0x00008f0008c87a23 */ /* 0x100fe200000108b8 */
[----:B------:R-:W-:Y:S01]  /*14d10*/  LOP3.LUT R8, R172, 0xffff, RZ, 0xc0, !PT ;  /* 0x0000ffffac087812 */ /* 0x000fe200078ec0ff */
[----:B------:R-:W-:Y:S01]  /*14d20*/  FFMA.FTZ R193, R9, c[0x0][0x23c], -R184 ;  /* 0x00008f0009c17a23 */ /* 0x000fe200000108b8 */
[C---:B------:R-:W-:Y:S01]  /*14d30*/  LOP3.LUT R4, R5.reuse, 0xffff, RZ, 0xc0, !PT ;  /* 0x0000ffff05047812 */ /* 0x040fe200078ec0ff */
[--C-:B------:R-:W-:Y:S01]  /*14d40*/  FFMA.FTZ R201, R10, c[0x0][0x23c], -R183.reuse ;  /* 0x00008f000ac97a23 */ /* 0x100fe200000108b7 */
[----:B------:R-:W-:Y:S01]  /*14d50*/  LOP3.LUT R167, R5, 0xff, RZ, 0xc0, !PT ;  /* 0x000000ff05a77812 */ /* 0x000fe200078ec0ff */
[----:B------:R-:W-:Y:S01]  /*14d60*/  IMAD.MOV.U32 R10, RZ, RZ, R183 ;  /* 0x000000ffff0a7224 */ /* 0x000fe200078e00b7 */
[----:B------:R-:W-:Y:S01]  /*14d70*/  MUFU.EX2 R187, R6 ;  /* 0x0000000600bb7308 */ /* 0x000fe20000000800 */
[----:B------:R-:W-:Y:S01]  /*14d80*/  SHF.R.U32.HI R4, RZ, 0x8, R4 ;  /* 0x00000008ff047819 */ /* 0x000fe20000011604 */
[----:B------:R-:W-:Y:S01]  /*14d90*/  FFMA.FTZ R192, R12, c[0x0][0x23c], -R184 ;  /* 0x00008f000cc07a23 */ /* 0x000fe200000108b8 */
[----:B------:R-:W-:Y:S01]  /*14da0*/  ISETP.GE.U32.AND P6, PT, R252, R167, PT ;  /* 0x000000a7fc00720c */ /* 0x000fe20003fc6070 */
[----:B------:R-:W-:Y:S01]  /*14db0*/  FFMA.FTZ R198, R11, c[0x0][0x23c], -R10 ;  /* 0x00008f000bc67a23 */ /* 0x000fe2000001080a */
[----:B------:R-:W-:Y:S01]  /*14dc0*/  LOP3.LUT R7, R4, 0xffff, RZ, 0xc0, !PT ;  /* 0x0000ffff04077812 */ /* 0x000fe200078ec0ff */
[----:B------:R-:W-:Y:S01]  /*14dd0*/  FFMA.FTZ R12, R16, c[0x0][0x23c], -R184 ;  /* 0x00008f00100c7a23 */ /* 0x000fe200000108b8 */
[----:B------:R-:W-:Y:S01]  /*14de0*/  LOP3.LUT R4, R173, UR5, R168, 0x96, !PT ;  /* 0x00000005ad047c12 */ /* 0x000fe2000f8e96a8 */
[----:B-1----:R-:W-:Y:S01]  /*14df0*/  IMAD.MOV.U32 R11, RZ, RZ, R182 ;  /* 0x000000ffff0b7224 */ /* 0x002fe200078e00b6 */
[C---:B------:R-:W-:Y:S01]  /*14e00*/  ISETP.GE.U32.AND P5, PT, R252.reuse, R7, PT ;  /* 0x00000007fc00720c */ /* 0x040fe20003fa6070 */
[----:B------:R-:W1:Y:S01]  /*14e10*/  MUFU.EX2 R199, R199 ;  /* 0x000000c700c77308 */ /* 0x000e620000000800 */
[--C-:B------:R-:W-:Y:S01]  /*14e20*/  SHF.R.U32.HI R7, RZ, 0x18, R5.reuse ;  /* 0x00000018ff077819 */ /* 0x100fe20000011605 */
[----:B------:R-:W-:Y:S01]  /*14e30*/  FFMA.FTZ R185, R25, c[0x0][0x23c], -R184 ;  /* 0x00008f0019b97a23 */ /* 0x000fe200000108b8 */
[----:B------:R-:W-:Y:S01]  /*14e40*/  SHF.R.U32.HI R5, RZ, 0x10, R5 ;  /* 0x00000010ff057819 */ /* 0x000fe20000011605 */
[----:B------:R-:W-:Y:S01]  /*14e50*/  IMAD.MOV.U32 R25, RZ, RZ, R10 ;  /* 0x000000ffff197224 */ /* 0x000fe200078e000a */
[----:B--2---:R-:W-:Y:S01]  /*14e60*/  F2FP.PACK_AB R180, R203, R182 ;  /* 0x000000b6cbb4723e */ /* 0x004fe200000000ff */
[--C-:B------:R-:W-:Y:S01]  /*14e70*/  FFMA.FTZ R204, R17, c[0x0][0x23c], -R184.reuse ;  /* 0x00008f0011cc7a23 */ /* 0x100fe200000108b8 */
[----:B------:R-:W-:Y:S01]  /*14e80*/  ISETP.GE.U32.AND P4, PT, R252, R7, PT ;  /* 0x00000007fc00720c */ /* 0x000fe20003f86070 */
[----:B------:R-:W-:Y:S01]  /*14e90*/  FFMA.FTZ R181, R29, c[0x0][0x23c], -R184 ;  /* 0x00008f001db57a23 */ /* 0x000fe200000108b8 */
[----:B------:R-:W-:Y:S01]  /*14ea0*/  SHF.R.U32.HI R164, RZ, 0x10, R172 ;  /* 0x00000010ffa47819 */ /* 0x000fe200000116ac */
[----:B------:R-:W-:Y:S01]  /*14eb0*/  @!P6 HADD2 R251, -R180.H0_H0, -RZ.H0_H0 ;  /* 0xa00000ffb4fbe230 */ /* 0x000fe20000000900 */
[----:B------:R-:W-:Y:S01]  /*14ec0*/  PRMT R179, R180, 0x7632, R179 ;  /* 0x00007632b4b37816 */ /* 0x000fe200000000b3 */
[----:B------:R-:W-:Y:S01]  /*14ed0*/  MUFU.EX2 R200, R200 ;  /* 0x000000c800c87308 */ /* 0x000fe20000000800 */
[----:B------:R-:W-:Y:S01]  /*14ee0*/  LOP3.LUT R5, R5, 0xff, RZ, 0xc0, !PT ;  /* 0x000000ff05057812 */ /* 0x000fe200078ec0ff */
[--C-:B------:R-:W-:Y:S01]  /*14ef0*/  FFMA.FTZ R186, R24, c[0x0][0x23c], -R184.reuse ;  /* 0x00008f0018ba7a23 */ /* 0x100fe200000108b8 */
[----:B------:R-:W-:Y:S01]  /*14f00*/  PRMT R168, R180, 0x5410, R179 ;  /* 0x00005410b4a87816 */ /* 0x000fe200000000b3 */
[----:B------:R-:W-:Y:S01]  /*14f10*/  @!P5 HADD2 R250, -R179.H0_H0, -RZ.H0_H0 ;  /* 0xa00000ffb3fad230 */ /* 0x000fe20000000900 */
[----:B------:R-:W-:Y:S01]  /*14f20*/  @!P6 PRMT R180, R251, 0x5410, RZ ;  /* 0x00005410fbb4e816 */ /* 0x000fe200000000ff */
[--C-:B------:R-:W-:Y:S01]  /*14f30*/  FFMA.FTZ R182, R28, c[0x0][0x23c], -R184.reuse ;  /* 0x00008f001cb67a23 */ /* 0x100fe200000108b8 */
[----:B------:R-:W-:Y:S01]  /*14f40*/  ISETP.GE.U32.AND P6, PT, R252, R5, PT ;  /* 0x00000005fc00720c */ /* 0x000fe20003fc6070 */
[----:B------:R-:W-:Y:S01]  /*14f50*/  FFMA.FTZ R13, R13, c[0x0][0x23c], -R184 ;  /* 0x00008f000d0d7a23 */ /* 0x000fe200000108b8 */
[----:B------:R-:W-:Y:S01]  /*14f60*/  SHF.R.U32.HI R5, RZ, 0x10, R172 ;  /* 0x00000010ff057819 */ /* 0x000fe200000116ac */
[----:B------:R-:W2:Y:S01]  /*14f70*/  MUFU.EX2 R193, R193 ;  /* 0x000000c100c17308 */ /* 0x000ea20000000800 */
[----:B------:R-:W-:Y:S01]  /*14f80*/  LOP3.LUT R164, R164, 0xff, RZ, 0xc0, !PT ;  /* 0x000000ffa4a47812 */ /* 0x000fe200078ec0ff */
[----:B------:R-:W-:Y:S01]  /*14f90*/  FFMA.FTZ R183, R32, c[0x0][0x23c], -R184 ;  /* 0x00008f0020b77a23 */ /* 0x000fe200000108b8 */
[----:B-1----:R-:W-:Y:S01]  /*14fa0*/  F2FP.PACK_AB R178, R199, R187 ;  /* 0x000000bbc7b2723e */ /* 0x002fe200000000ff */
[----:B------:R-:W-:Y:S01]  /*14fb0*/  STG.E.U16 [R206.64], R180 ;  /* 0x000000b4ce007986 */ /* 0x000fe2000c10151a */
[----:B------:R-:W-:Y:S01]  /*14fc0*/  LOP3.LUT R6, R172, 0xff, RZ, 0xc0, !PT ;  /* 0x000000ffac067812 */ /* 0x000fe200078ec0ff */
[----:B------:R-:W-:Y:S01]  /*14fd0*/  FFMA.FTZ R28, R27, c[0x0][0x23c], -R25 ;  /* 0x00008f001b1c7a23 */ /* 0x000fe20000010819 */
[----:B------:R-:W-:Y:S01]  /*14fe0*/  PRMT R177, R178, 0x7632, R177 ;  /* 0x00007632b2b17816 */ /* 0x000fe200000000b1 */
[----:B------:R-:W-:Y:S01]  /*14ff0*/  IMAD.MOV.U32 R27, RZ, RZ, R187 ;  /* 0x000000ffff1b7224 */ /* 0x000fe200078e00bb */
[----:B------:R-:W-:Y:S01]  /*15000*/  LOP3.LUT R196, R169, UR9, R196, 0x96, !PT ;  /* 0x00000009a9c47c12 */ /* 0x000fe2000f8e96c4 */
[----:B------:R-:W-:Y:S01]  /*15010*/  MUFU.EX2 R201, R201 ;  /* 0x000000c900c97308 */ /* 0x000fe20000000800 */
[----:B------:R-:W-:Y:S01]  /*15020*/  LOP3.LUT R169, R172, 0xff, RZ, 0xc0, !PT ;  /* 0x000000ffaca97812 */ /* 0x000fe200078ec0ff */
[----:B------:R-:W-:Y:S01]  /*15030*/  @!P4 HADD2 R248, -R177.H0_H0, -RZ.H0_H0 ;  /* 0xa00000ffb1f8c230 */ /* 0x000fe20000000900 */
[----:B------:R-:W-:Y:S01]  /*15040*/  LOP3.LUT R5, R5, 0xff, RZ, 0xc0, !PT ;  /* 0x000000ff05057812 */ /* 0x000fe200078ec0ff */
[----:B------:R-:W-:Y:S01]  /*15050*/  @!P6 HADD2 R249, -R178.H0_H0, -RZ.H0_H0 ;  /* 0xa00000ffb2f9e230 */ /* 0x000fe20000000900 */
[----:B------:R-:W-:Y:S01]  /*15060*/  SHF.R.U32.HI R9, RZ, 0x8, R8 ;  /* 0x00000008ff097819 */ /* 0x000fe20000011608 */
[----:B------:R-:W-:Y:S01]  /*15070*/  IMAD.WIDE.U32 R196, R196, -0x2daee0ad, RZ ;  /* 0xd2511f53c4c47825 */ /* 0x000fe200078e00ff */
[----:B------:R-:W-:Y:S02]  /*15080*/  PRMT R171, R164, 0x5410, R171 ;  /* 0x00005410a4ab7816 */ /* 0x000fe400000000ab */
[----:B------:R-:W-:Y:S01]  /*15090*/  SHF.R.U32.HI R8, RZ, 0x10, R4 ;  /* 0x00000010ff087819 */ /* 0x000fe20000011604 */
[----:B------:R-:W1:Y:S01]  /*150a0*/  MUFU.EX2 R198, R198 ;  /* 0x000000c600c67308 */ /* 0x000e620000000800 */
[----:B------:R-:W-:Y:S01]  /*150b0*/  LOP3.LUT R164, R4, 0xffff, RZ, 0xc0, !PT ;  /* 0x0000ffff04a47812 */ /* 0x000fe200078ec0ff */
[----:B------:R-:W-:Y:S01]  /*150c0*/  FFMA.FTZ R187, R31, c[0x0][0x23c], -R25 ;  /* 0x00008f001fbb7a23 */ /* 0x000fe20000010819 */
[----:B------:R-:W-:Y:S01]  /*150d0*/  LOP3.LUT R7, R172, 0xffff, RZ, 0xc0, !PT ;  /* 0x0000ffffac077812 */ /* 0x000fe200078ec0ff */
[----:B------:R-:W-:Y:S01]  /*150e0*/  IMAD.MOV.U32 R24, RZ, RZ, R13 ;  /* 0x000000ffff187224 */ /* 0x000fe200078e000d */
[----:B------:R-:W-:Y:S01]  /*150f0*/  @!P5 PRMT R179, R250, 0x5410, RZ ;  /* 0x00005410fab3d816 */ /* 0x000fe200000000ff */
[----:B------:R-:W-:Y:S01]  /*15100*/  IMAD.MOV.U32 R13, RZ, RZ, R192 ;  /* 0x000000ffff0d7224 */ /* 0x000fe200078e00c0 */
[----:B------:R-:W-:Y:S01]  /*15110*/  ISETP.GE.U32.AND P5, PT, R252, R169, PT ;  /* 0x000000a9fc00720c */ /* 0x000fe20003fa6070 */
[----:B------:R-:W-:Y:S01]  /*15120*/  FFMA.FTZ R192, R30, c[0x0][0x23c], -R25 ;  /* 0x00008f001ec07a23 */ /* 0x000fe20000010819 */
[----:B------:R-:W-:Y:S01]  /*15130*/  PRMT R169, R178, 0x5410, R177 ;  /* 0x00005410b2a97816 */ /* 0x000fe200000000b1 */
[----:B------:R-:W-:Y:S01]  /*15140*/  STG.E.U16 [R206.64+0x2], R179 ;  /* 0x000002b3ce007986 */ /* 0x000fe2000c10151a */
[----:B------:R-:W-:Y:S01]  /*15150*/  @!P4 PRMT R177, R248, 0x5410, RZ ;  /* 0x00005410f8b1c816 */ /* 0x000fe200000000ff */
[----:B------:R-:W-:Y:S01]  /*15160*/  MUFU.EX2 R204, R204 ;  /* 0x000000cc00cc7308 */ /* 0x000fe20000000800 */
[----:B------:R-:W-:Y:S02]  /*15170*/  ISETP.GE.U32.AND P4, PT, R252, R5, PT ;  /* 0x00000005fc00720c */ /* 0x000fe40003f86070 */
[----:B------:R-:W-:Y:S01]  /*15180*/  PRMT R6, R6, 0x5410, R9 ;  /* 0x0000541006067816 */ /* 0x000fe20000000009 */
[----:B------:R-:W-:Y:S01]  /*15190*/  STG.E.U16 [R190.64+0x2], R177 ;  /* 0x000002b1be007986 */ /* 0x000fe2000c10151a */
[----:B------:R-:W-:Y:S02]  /*151a0*/  LOP3.LUT R9, R8, 0xff, RZ, 0xc0, !PT ;  /* 0x000000ff08097812 */ /* 0x000fe400078ec0ff */
[----:B------:R-:W-:Y:S02]  /*151b0*/  LOP3.LUT R5, R4, 0xff, RZ, 0xc0, !PT ;  /* 0x000000ff04057812 */ /* 0x000fe400078ec0ff */
[----:B------:R-:W-:Y:S01]  /*151c0*/  SHF.R.U32.HI R4, RZ, 0x18, R4 ;  /* 0x00000018ff047819 */ /* 0x000fe20000011604 */
[----:B------:R-:W-:Y:S01]  /*151d0*/  MUFU.EX2 R192, R192 ;  /* 0x000000c000c07308 */ /* 0x000fe20000000800 */
[----:B------:R-:W-:Y:S02]  /*151e0*/  SHF.R.U32.HI R164, RZ, 0x8, R164 ;  /* 0x00000008ffa47819 */ /* 0x000fe400000116a4 */
[----:B------:R-:W-:Y:S02]  /*151f0*/  SHF.R.U32.HI R8, RZ, 0x8, R7 ;  /* 0x00000008ff087819 */ /* 0x000fe40000011607 */
[----:B------:R-:W-:Y:S01]  /*15200*/  PRMT R5, R5, 0x5410, R164 ;  /* 0x0000541005057816 */ /* 0x000fe200000000a4 */
[----:B------:R-:W-:Y:S01]  /*15210*/  FADD.FTZ R164, -R2, R3 ;  /* 0x0000000302a47221 */ /* 0x000fe20000010100 */
[----:B------:R-:W-:Y:S01]  /*15220*/  PRMT R7, R9, 0x5410, R4 ;  /* 0x0000541009077816 */ /* 0x000fe20000000004 */
[----:B------:R-:W-:Y:S01]  /*15230*/  FADD.FTZ R4, -R0, R165 ;  /* 0x000000a500047221 */ /* 0x000fe20000010100 */
[----:B------:R-:W-:Y:S01]  /*15240*/  SHF.R.U32.HI R167, RZ, 0x18, R172 ;  /* 0x00000018ffa77819 */ /* 0x000fe200000116ac */
[----:B------:R-:W-:Y:S01]  /*15250*/  FMUL.FTZ R164, R164, c[0x0][0x23c] ;  /* 0x00008f00a4a47a20 */ /* 0x000fe20000410000 */
[----:B------:R-:W3:Y:S01]  /*15260*/  LDSM.16.MT88.4 R172, [R212+0x18000] ;  /* 0x01800000d4ac783b */ /* 0x000ee20000004200 */
[----:B------:R-:W-:Y:S01]  /*15270*/  FMUL.FTZ R3, R4, c[0x0][0x23c] ;  /* 0x00008f0004037a20 */ /* 0x000fe20000410000 */
[----:B--2---:R-:W-:Y:S02]  /*15280*/  F2FP.PACK_AB R176, R193, R200 ;  /* 0x000000c8c1b0723e */ /* 0x004fe400000000ff */
[C---:B------:R-:W-:Y:S01]  /*15290*/  PRMT R16, R252.reuse, 0x7054, R252 ;  /* 0x00007054fc107816 */ /* 0x040fe200000000fc */
[----:B------:R-:W2:Y:S01]  /*152a0*/  MUFU.EX2 R164, R164 ;  /* 0x000000a400a47308 */ /* 0x000ea20000000800 */
[----:B------:R-:W-:Y:S01]  /*152b0*/  @!P6 PRMT R178, R249, 0x5410, RZ ;  /* 0x00005410f9b2e816 */ /* 0x000fe200000000ff */
[----:B------:R-:W-:Y:S01]  /*152c0*/  @!P5 HADD2 R247, -R176.H0_H0, -RZ.H0_H0 ;  /* 0xa00000ffb0f7d230 */ /* 0x000fe20000000900 */
[----:B------:R-:W-:Y:S01]  /*152d0*/  ISETP.GE.U32.AND P6, PT, R252, R167, PT ;  /* 0x000000a7fc00720c */ /* 0x000fe20003fc6070 */
[--C-:B------:R-:W-:Y:S01]  /*152e0*/  HSET2.LE.AND R5, R5, R16.reuse, PT ;  /* 0x0000001005057233 */ /* 0x100fe20003803000 */
[----:B------:R-:W-:Y:S01]  /*152f0*/  PRMT R167, R176, 0x7632, R167 ;  /* 0x00007632b0a77816 */ /* 0x000fe200000000a7 */
[--C-:B------:R-:W-:Y:S01]  /*15300*/  HSET2.LE.AND R4, R7, R16.reuse, PT ;  /* 0x0000001007047233 */ /* 0x100fe20003803000 */
[----:B------:R-:W-:Y:S01]  /*15310*/  LOP3.LUT R9, R8, 0xffff, RZ, 0xc0, !PT ;  /* 0x0000ffff08097812 */ /* 0x000fe200078ec0ff */
[----:B------:R-:W-:Y:S01]  /*15320*/  IMAD.MOV.U32 R8, RZ, RZ, R188 ;  /* 0x000000ffff087224 */ /* 0x000fe200078e00bc */
[----:B------:R-:W-:Y:S01]  /*15330*/  PRMT R170, R176, 0x5410, R167 ;  /* 0x00005410b0aa7816 */ /* 0x000fe200000000a7 */
[----:B------:R-:W4:Y:S01]  /*15340*/  MUFU.EX2 R3, R3 ;  /* 0x0000000300037308 */ /* 0x000f220000000800 */
[----:B------:R-:W-:Y:S01]  /*15350*/  @!P5 PRMT R176, R247, 0x5410, RZ ;  /* 0x00005410f7b0d816 */ /* 0x000fe200000000ff */
[--C-:B------:R-:W-:Y:S01]  /*15360*/  HSET2.LE.AND R171, R171, R16.reuse, PT ;  /* 0x00000010abab7233 */ /* 0x100fe20003803000 */
[----:B------:R-:W-:Y:S01]  /*15370*/  ISETP.GE.U32.AND P5, PT, R252, R9, PT ;  /* 0x00000009fc00720c */ /* 0x000fe20003fa6070 */
[----:B------:R-:W-:Y:S01]  /*15380*/  IMAD.MOV.U32 R9, RZ, RZ, R189 ;  /* 0x000000ffff097224 */ /* 0x000fe200078e00bd */
[----:B------:R-:W-:Y:S01]  /*15390*/  LOP3.LUT R168, R5, R168, RZ, 0xc0, !PT ;  /* 0x000000a805a87212 */ /* 0x000fe200078ec0ff */
[----:B------:R-:W-:Y:S01]  /*153a0*/  FFMA.FTZ R189, R20, c[0x0][0x23c], -R184 ;  /* 0x00008f0014bd7a23 */ /* 0x000fe200000108b8 */
[----:B------:R-:W-:Y:S01]  /*153b0*/  HSET2.LE.AND R5, R6, R16, PT ;  /* 0x0000001006057233 */ /* 0x000fe20003803000 */
[----:B------:R-:W-:Y:S01]  /*153c0*/  IMAD.MOV.U32 R20, RZ, RZ, R11 ;  /* 0x000000ffff147224 */ /* 0x000fe200078e000b */
[----:B-1----:R-:W-:Y:S01]  /*153d0*/  F2FP.PACK_AB R166, R198, R201 ;  /* 0x000000c9c6a6723e */ /* 0x002fe200000000ff */
[----:B------:R-:W-:Y:S01]  /*153e0*/  IMAD.MOV.U32 R16, RZ, RZ, R8 ;  /* 0x000000ffff107224 */ /* 0x000fe200078e0008 */
[----:B------:R-:W-:Y:S01]  /*153f0*/  LOP3.LUT R169, R4, R169, RZ, 0xc0, !PT ;  /* 0x000000a904a97212 */ /* 0x000fe200078ec0ff */
[----:B------:R-:W-:Y:S01]  /*15400*/  IMAD.MOV.U32 R17, RZ, RZ, R9 ;  /* 0x000000ffff117224 */ /* 0x000fe200078e0009 */
[----:B------:R-:W-:Y:S01]  /*15410*/  PRMT R165, R166, 0x7632, R165 ;  /* 0x00007632a6a57816 */ /* 0x000fe200000000a5 */
[C---:B--2---:R-:W-:Y:S01]  /*15420*/  FMUL.FTZ R8, R164.reuse, R156 ;  /* 0x0000009ca4087220 */ /* 0x044fe20000410000 */
[----:B------:R-:W-:Y:S01]  /*15430*/  LOP3.LUT R170, R5, R170, RZ, 0xc0, !PT ;  /* 0x000000aa05aa7212 */ /* 0x000fe200078ec0ff */
[----:B------:R-:W-:Y:S01]  /*15440*/  FMUL.FTZ R9, R164, R157 ;  /* 0x0000009da4097220 */ /* 0x000fe20000410000 */
[----:B------:R-:W-:Y:S01]  /*15450*/  PRMT R4, R166, 0x5410, R165 ;  /* 0x00005410a6047816 */ /* 0x000fe200000000a5 */
[C---:B------:R-:W-:Y:S01]  /*15460*/  FMUL.FTZ R5, R164.reuse, R161 ;  /* 0x000000a1a4057220 */ /* 0x040fe20000410000 */
[--C-:B------:R-:W-:Y:S01]  /*15470*/  LOP3.LUT R205, R197, UR4, R202.reuse, 0x96, !PT ;  /* 0x00000004c5cd7c12 */ /* 0x100fe2000f8e96ca */
[C---:B------:R-:W-:Y:S01]  /*15480*/  FMUL.FTZ R36, R164.reuse, R36 ;  /* 0x00000024a4247220 */ /* 0x040fe20000410000 */
[----:B------:R-:W-:Y:S01]  /*15490*/  LOP3.LUT R171, R171, R4, RZ, 0xc0, !PT ;  /* 0x00000004abab7212 */ /* 0x000fe200078ec0ff */
[----:B------:R-:W-:Y:S01]  /*154a0*/  FMUL.FTZ R4, R164, R160 ;  /* 0x000000a0a4047220 */ /* 0x000fe20000410000 */
[----:B------:R-:W-:Y:S01]  /*154b0*/  @!P5 HADD2 R246, -R167.H0_H0, -RZ.H0_H0 ;  /* 0xa00000ffa7f6d230 */ /* 0x000fe20000000900 */
[C---:B----4-:R-:W-:Y:S01]  /*154c0*/  FMUL.FTZ R10, R3.reuse, R158 ;  /* 0x0000009e030a7220 */ /* 0x050fe20000410000 */
[----:B------:R-:W-:Y:S01]  /*154d0*/  STG.E.U16 [R190.64], R178 ;  /* 0x000000b2be007986 */ /* 0x000fe2000c10151a */
[C---:B------:R-:W-:Y:S01]  /*154e0*/  FMUL.FTZ R11, R3.reuse, R159 ;  /* 0x0000009f030b7220 */ /* 0x040fe20000410000 */
[----:B------:R-:W-:Y:S01]  /*154f0*/  @!P4 HADD2 R245, -R166.H0_H0, -RZ.H0_H0 ;  /* 0xa00000ffa6f5c230 */ /* 0x000fe20000000900 */
[C---:B------:R-:W-:Y:S01]  /*15500*/  FMUL.FTZ R6, R3.reuse, R162 ;  /* 0x000000a203067220 */ /* 0x040fe20000410000 */
[----:B------:R-:W1:Y:S01]  /*15510*/  LDSM.16.MT88.4 R156, [R210+0x18000] ;  /* 0x01800000d29c783b */ /* 0x000e620000004200 */
[----:B------:R-:W-:Y:S01]  /*15520*/  FMUL.FTZ R7, R3, R163 ;  /* 0x000000a303077220 */ /* 0x000fe20000410000 */
[----:B------:R-:W-:Y:S01]  /*15530*/  @!P5 PRMT R167, R246, 0x5410, RZ ;  /* 0x00005410f6a7d816 */ /* 0x000fe200000000ff */
[--C-:B------:R-:W-:Y:S01]  /*15540*/  FFMA.FTZ R162, R35, c[0x0][0x23c], -R25.reuse ;  /* 0x00008f0023a27a23 */ /* 0x100fe20000010819 */
[----:B------:R-:W-:Y:S01]  /*15550*/  @!P4 PRMT R166, R245, 0x5410, RZ ;  /* 0x00005410f5a6c816 */ /* 0x000fe200000000ff */
[----:B------:R-:W-:Y:S01]  /*15560*/  FMUL.FTZ R37, R164, R37 ;  /* 0x00000025a4257220 */ /* 0x000fe20000410000 */
[----:B------:R-:W-:Y:S01]  /*15570*/  @!P6 HADD2 R244, -R165.H0_H0, -RZ.H0_H0 ;  /* 0xa00000ffa5f4e230 */ /* 0x000fe20000000900 */
[C---:B------:R-:W-:Y:S01]  /*15580*/  FMUL.FTZ R38, R3.reuse, R38 ;  /* 0x0000002603267220 */ /* 0x040fe20000410000 */
[C---:B---3--:R-:W-:Y:S01]  /*15590*/  HMMA.16816.F32 R4, R168.reuse, R172, R4 ;  /* 0x000000aca804723c */ /* 0x048fe20000001804 */
[----:B------:R-:W2:Y:S01]  /*155a0*/  LDL.LU R35, [R1+0x6c] ;  /* 0x00006c0001237983 */ /* 0x000ea20000300800 */
[----:B------:R-:W-:Y:S01]  /*155b0*/  FMUL.FTZ R39, R3, R39 ;  /* 0x0000002703277220 */ /* 0x000fe20000410000 */
[----:B------:R-:W-:Y:S01]  /*155c0*/  @!P6 PRMT R165, R244, 0x5410, RZ ;  /* 0x00005410f4a5e816 */ /* 0x000fe200000000ff */
[C---:B------:R-:W-:Y:S01]  /*155d0*/  FMUL.FTZ R40, R164.reuse, R40 ;  /* 0x00000028a4287220 */ /* 0x040fe20000410000 */
[----:B------:R-:W-:Y:S01]  /*155e0*/  STG.E.U16 [R206.64+0x10], R176 ;  /* 0x000010b0ce007986 */ /* 0x000fe2000c10151a */
[C---:B------:R-:W-:Y:S01]  /*155f0*/  FMUL.FTZ R41, R164.reuse, R41 ;  /* 0x00000029a4297220 */ /* 0x040fe20000410000 */
[----:B------:R-:W-:Y:S01]  /*15600*/  LOP3.LUT R202, R197, UR4, R202, 0x96, !PT ;  /* 0x00000004c5ca7c12 */ /* 0x000fe2000f8e96ca */
[C---:B------:R-:W-:Y:S01]  /*15610*/  HMMA.16816.F32 R8, R168.reuse, R174, R8 ;  /* 0x000000aea808723c */ /* 0x040fe20000001808 */
[----:B------:R-:W-:Y:S03]  /*15620*/  STG.E.U16 [R206.64+0x12], R167 ;  /* 0x000012a7ce007986 */ /* 0x000fe6000c10151a */
[C---:B------:R-:W-:Y:S01]  /*15630*/  FMUL.FTZ R42, R3.reuse, R42 ;  /* 0x0000002a032a7220 */ /* 0x040fe20000410000 */
[----:B------:R-:W-:Y:S01]  /*15640*/  STG.E.U16 [R190.64+0x12], R165 ;  /* 0x000012a5be007986 */ /* 0x000fe2000c10151a */
[C---:B------:R-:W-:Y:S02]  /*15650*/  FMUL.FTZ R43, R3.reuse, R43 ;  /* 0x0000002b032b7220 */ /* 0x040fe40000410000 */
[C---:B------:R-:W-:Y:S01]  /*15660*/  FMUL.FTZ R44, R164.reuse, R44 ;  /* 0x0000002ca42c7220 */ /* 0x040fe20000410000 */
[----:B------:R-:W-:Y:S03]  /*15670*/  STG.E.U16 [R190.64+0x10], R166 ;  /* 0x000010a6be007986 */ /* 0x000fe6000c10151a */
[C---:B------:R-:W-:Y:S02]  /*15680*/  FMUL.FTZ R45, R164.reuse, R45 ;  /* 0x0000002da42d7220 */ /* 0x040fe40000410000 */
[C---:B------:R-:W-:Y:S02]  /*15690*/  FMUL.FTZ R46, R3.reuse, R46 ;  /* 0x0000002e032e7220 */ /* 0x040fe40000410000 */
[C---:B------:R-:W-:Y:S02]  /*156a0*/  FMUL.FTZ R47, R3.reuse, R47 ;  /* 0x0000002f032f7220 */ /* 0x040fe40000410000 */
[C---:B------:R-:W-:Y:S02]  /*156b0*/  FMUL.FTZ R48, R164.reuse, R48 ;  /* 0x00000030a4307220 */ /* 0x040fe40000410000 */
[C---:B------:R-:W-:Y:S02]  /*156c0*/  FMUL.FTZ R49, R164.reuse, R49 ;  /* 0x00000031a4317220 */ /* 0x040fe40000410000 */
[C---:B------:R-:W-:Y:S01]  /*156d0*/  FMUL.FTZ R50, R3.reuse, R50 ;  /* 0x0000003203327220 */ /* 0x040fe20000410000 */
[C---:B-1----:R-:W-:Y:S01]  /*156e0*/  HMMA.16816.F32 R36, R168.reuse, R156, R36 ;  /* 0x0000009ca824723c */ /* 0x042fe20000001824 */
[C---:B------:R-:W-:Y:S02]  /*156f0*/  FMUL.FTZ R51, R3.reuse, R51 ;  /* 0x0000003303337220 */ /* 0x040fe40000410000 */
[C---:B------:R-:W-:Y:S02]  /*15700*/  FMUL.FTZ R52, R164.reuse, R52 ;  /* 0x00000034a4347220 */ /* 0x040fe40000410000 */
[C---:B------:R-:W-:Y:S02]  /*15710*/  FMUL.FTZ R53, R164.reuse, R53 ;  /* 0x00000035a4357220 */ /* 0x040fe40000410000 */
[C---:B------:R-:W-:Y:S01]  /*15720*/  FMUL.FTZ R54, R3.reuse, R54 ;  /* 0x0000003603367220 */ /* 0x040fe20000410000 */
[C---:B------:R-:W-:Y:S01]  /*15730*/  HMMA.16816.F32 R40, R168.reuse, R158, R40 ;  /* 0x0000009ea828723c */ /* 0x040fe20000001828 */
[----:B------:R-:W1:Y:S03]  /*15740*/  LDSM.16.MT88.4 R156, [R209+0x18000] ;  /* 0x01800000d19c783b */ /* 0x000e660000004200 */
[C---:B------:R-:W-:Y:S02]  /*15750*/  FMUL.FTZ R55, R3.reuse, R55 ;  /* 0x0000003703377220 */ /* 0x040fe40000410000 */
[C---:B------:R-:W-:Y:S02]  /*15760*/  FMUL.FTZ R56, R164.reuse, R56 ;  /* 0x00000038a4387220 */ /* 0x040fe40000410000 */
[C---:B------:R-:W-:Y:S04]  /*15770*/  FMUL.FTZ R57, R164.reuse, R57 ;  /* 0x00000039a4397220 */ /* 0x040fe80000410000 */
        /* <DEDUP_REMOVED lines=72> */
[----:B------:R-:W-:Y:S02]  /*15c00*/  FMUL.FTZ R121, R164, R121 ;  /* 0x00000079a4797220 */ /* 0x000fe40000410000 */
[C---:B------:R-:W-:Y:S02]  /*15c10*/  FMUL.FTZ R122, R3.reuse, R122 ;  /* 0x0000007a037a7220 */ /* 0x040fe40000410000 */
[----:B------:R-:W-:Y:S04]  /*15c20*/  FMUL.FTZ R123, R3, R123 ;  /* 0x0000007b037b7220 */ /* 0x000fe80000410000 */
[--C-:B------:R-:W-:Y:S02]  /*15c30*/  FFMA.FTZ R163, R34, c[0x0][0x23c], -R25.reuse ;  /* 0x00008f0022a37a23 */ /* 0x100fe40000010819 */
[----:B------:R-:W-:Y:S02]  /*15c40*/  IMAD.MOV.U32 R34, RZ, RZ, R12 ;  /* 0x000000ffff227224 */ /* 0x000fe400078e000c */
[--C-:B------:R-:W-:Y:S02]  /*15c50*/  FFMA.FTZ R160, R19, c[0x0][0x23c], -R25.reuse ;  /* 0x00008f0013a07a23 */ /* 0x100fe40000010819 */
[--C-:B------:R-:W-:Y:S02]  /*15c60*/  FFMA.FTZ R172, R15, c[0x0][0x23c], -R25.reuse ;  /* 0x00008f000fac7a23 */ /* 0x100fe40000010819 */
[--C-:B------:R-:W-:Y:S02]  /*15c70*/  FFMA.FTZ R161, R18, c[0x0][0x23c], -R25.reuse ;  /* 0x00008f0012a17a23 */ /* 0x100fe40000010819 */
[----:B------:R-:W-:Y:S02]  /*15c80*/  IMAD.MOV.U32 R32, RZ, RZ, R16 ;  /* 0x000000ffff207224 */ /* 0x000fe400078e0010 */
[--C-:B------:R-:W-:Y:S02]  /*15c90*/  FFMA.FTZ R173, R22, c[0x0][0x23c], -R25.reuse ;  /* 0x00008f0016ad7a23 */ /* 0x100fe40000010819 */
[----:B------:R-:W-:Y:S02]  /*15ca0*/  FMUL.FTZ R22, R3, R146 ;  /* 0x0000009203167220 */ /* 0x000fe40000410000 */
[--C-:B------:R-:W-:Y:S02]  /*15cb0*/  FFMA.FTZ R175, R23, c[0x0][0x23c], -R25.reuse ;  /* 0x00008f0017af7a23 */ /* 0x100fe40000010819 */
[----:B------:R-:W-:Y:S02]  /*15cc0*/  FMUL.FTZ R23, R3, R147 ;  /* 0x0000009303177220 */ /* 0x000fe40000410000 */
[--C-:B------:R-:W-:Y:S02]  /*15cd0*/  FFMA.FTZ R188, R21, c[0x0][0x23c], -R184.reuse ;  /* 0x00008f0015bc7a23 */ /* 0x100fe400000108b8 */
[----:B------:R-:W-:Y:S02]  /*15ce0*/  FFMA.FTZ R21, R26, c[0x0][0x23c], -R25 ;  /* 0x00008f001a157a23 */ /* 0x000fe40000010819 */
[----:B------:R-:W-:Y:S02]  /*15cf0*/  FFMA.FTZ R184, R33, c[0x0][0x23c], -R184 ;  /* 0x00008f0021b87a23 */ /* 0x000fe400000108b8 */
[----:B------:R-:W-:Y:S01]  /*15d00*/  IMAD.MOV.U32 R33, RZ, RZ, R17 ;  /* 0x000000ffff217224 */ /* 0x000fe200078e0011 */
[----:B------:R-:W-:Y:S01]  /*15d10*/  LOP3.LUT R17, R205, 0xff, RZ, 0xc0, !PT ;  /* 0x000000ffcd117812 */ /* 0x000fe200078ec0ff */
[----:B------:R-:W-:Y:S01]  /*15d20*/  FMUL.FTZ R12, R164, R152 ;  /* 0x00000098a40c7220 */ /* 0x000fe20000410000 */
[C---:B-1----:R-:W-:Y:S01]  /*15d30*/  HMMA.16816.F32 R68, R168.reuse, R156, R68 ;  /* 0x0000009ca844723c */ /* 0x042fe20000001844 */
[----:B------:R-:W-:Y:S01]  /*15d40*/  IMAD.MOV.U32 R152, RZ, RZ, R13 ;  /* 0x000000ffff987224 */ /* 0x000fe200078e000d */
[----:B------:R-:W-:Y:S01]  /*15d50*/  ISETP.GE.U32.AND P5, PT, R252, R17, PT ;  /* 0x00000011fc00720c */ /* 0x000fe20003fa6070 */
[C---:B------:R-:W-:Y:S01]  /*15d60*/  FMUL.FTZ R17, R164.reuse, R149 ;  /* 0x00000095a4117220 */ /* 0x040fe20000410000 */
[----:B------:R-:W-:Y:S01]  /*15d70*/  MUFU.EX2 R188, R188 ;  /* 0x000000bc00bc7308 */ /* 0x000fe20000000800 */
[----:B------:R-:W3:Y:S01]  /*15d80*/  LDL.LU R149, [R1+0x68] ;  /* 0x0000680001957983 */ /* 0x000ee20000300800 */
[----:B------:R-:W-:Y:S02]  /*15d90*/  FMUL.FTZ R13, R164, R153 ;  /* 0x00000099a40d7220 */ /* 0x000fe40000410000 */
[C---:B------:R-:W-:Y:S01]  /*15da0*/  HMMA.16816.F32 R72, R168.reuse, R158, R72 ;  /* 0x0000009ea848723c */ /* 0x040fe20000001848 */
[----:B------:R-:W1:Y:S03]  /*15db0*/  LDSM.16.MT88.4 R156, [R209+0x1a000] ;  /* 0x01a00000d19c783b */ /* 0x000e660000004200 */
[----:B------:R-:W-:Y:S02]  /*15dc0*/  IMAD.MOV.U32 R153, RZ, RZ, R28 ;  /* 0x000000ffff997224 */ /* 0x000fe400078e001c */
[----:B------:R-:W-:Y:S01]  /*15dd0*/  IMAD.MOV.U32 R26, RZ, RZ, R24 ;  /* 0x000000ffff1a7224 */ /* 0x000fe200078e0018 */
[----:B------:R-:W-:Y:S01]  /*15de0*/  MUFU.EX2 R152, R152 ;  /* 0x0000009800987308 */ /* 0x000fe20000000800 */
[----:B------:R-:W-:Y:S01]  /*15df0*/  FMUL.FTZ R19, R3, R151 ;  /* 0x0000009703137220 */ /* 0x000fe20000410000 */
[----:B------:R-:W-:Y:S03]  /*15e00*/  LDSM.16.MT88.4 R28, [R210+0x1e000] ;  /* 0x01e00000d21c783b */ /* 0x000fe60000004200 */
[----:B------:R-:W-:Y:S01]  /*15e10*/  FFMA.FTZ R174, R14, c[0x0][0x23c], -R25 ;  /* 0x00008f000eae7a23 */ /* 0x000fe20000010819 */
[----:B------:R-:W-:Y:S01]  /*15e20*/  LOP3.LUT R24, R205, 0xffff, RZ, 0xc0, !PT ;  /* 0x0000ffffcd187812 */ /* 0x000fe200078ec0ff */
[C---:B------:R-:W-:Y:S02]  /*15e30*/  FMUL.FTZ R14, R3.reuse, R154 ;  /* 0x0000009a030e7220 */ /* 0x040fe40000410000 */
[----:B------:R-:W-:Y:S01]  /*15e40*/  IMAD.MOV.U32 R154, RZ, RZ, R27 ;  /* 0x000000ffff9a7224 */ /* 0x000fe200078e001b */
[----:B------:R4:W1:Y:S01]  /*15e50*/  MUFU.EX2 R151, R26 ;  /* 0x0000001a00977308 */ /* 0x0008620000000800 */
[C---:B------:R-:W-:Y:S01]  /*15e60*/  FMUL.FTZ R27, R3.reuse, R143 ;  /* 0x0000008f031b7220 */ /* 0x040fe20000410000 */
[----:B------:R-:W-:Y:S01]  /*15e70*/  SHF.R.U32.HI R24, RZ, 0x8, R24 ;  /* 0x00000008ff187819 */ /* 0x000fe20000011618 */
[C---:B------:R-:W-:Y:S02]  /*15e80*/  FMUL.FTZ R15, R3.reuse, R155 ;  /* 0x0000009b030f7220 */ /* 0x040fe40000410000 */
[----:B------:R-:W-:Y:S01]  /*15e90*/  IMAD.MOV.U32 R155, RZ, RZ, R21 ;  /* 0x000000ffff9b7224 */ /* 0x000fe200078e0015 */
[----:B------:R-:W-:Y:S01]  /*15ea0*/  LOP3.LUT R25, R24, 0xffff, RZ, 0xc0, !PT ;  /* 0x0000ffff18197812 */ /* 0x000fe200078ec0ff */
[C---:B------:R-:W-:Y:S02]  /*15eb0*/  FMUL.FTZ R21, R164.reuse, R145 ;  /* 0x00000091a4157220 */ /* 0x040fe40000410000 */
[----:B------:R-:W-:Y:S01]  /*15ec0*/  FMUL.FTZ R24, R164, R140 ;  /* 0x0000008ca4187220 */ /* 0x000fe20000410000 */
[----:B------:R-:W-:Y:S01]  /*15ed0*/  ISETP.GE.U32.AND P4, PT, R252, R25, PT ;  /* 0x00000019fc00720c */ /* 0x000fe20003f86070 */
[C---:B------:R-:W-:Y:S02]  /*15ee0*/  FMUL.FTZ R16, R164.reuse, R148 ;  /* 0x00000094a4107220 */ /* 0x040fe40000410000 */
[----:B------:R-:W-:Y:S02]  /*15ef0*/  IMAD.MOV.U32 R148, RZ, RZ, R20 ;  /* 0x000000ffff947224 */ /* 0x000fe400078e0014 */
[C---:B------:R-:W-:Y:S02]  /*15f00*/  FMUL.FTZ R20, R164.reuse, R144 ;  /* 0x00000090a4147220 */ /* 0x040fe40000410000 */
[----:B------:R-:W-:Y:S01]  /*15f10*/  LDSM.16.MT88.4 R144, [R209+0x1e000] ;  /* 0x01e00000d190783b */ /* 0x000fe20000004200 */
[C---:B------:R-:W-:Y:S02]  /*15f20*/  FMUL.FTZ R18, R3.reuse, R150 ;  /* 0x0000009603127220 */ /* 0x040fe40000410000 */
[----:B------:R-:W-:Y:S01]  /*15f30*/  MUFU.EX2 R150, R172 ;  /* 0x000000ac00967308 */ /* 0x000fe20000000800 */
[C---:B------:R-:W-:Y:S02]  /*15f40*/  FMUL.FTZ R25, R164.reuse, R141 ;  /* 0x0000008da4197220 */ /* 0x040fe40000410000 */
[C---:B------:R-:W-:Y:S01]  /*15f50*/  FMUL.FTZ R124, R164.reuse, R124 ;  /* 0x0000007ca47c7220 */ /* 0x040fe20000410000 */
[C---:B-1----:R-:W-:Y:S01]  /*15f60*/  HMMA.16816.F32 R76, R168.reuse, R156, R76 ;  /* 0x0000009ca84c723c */ /* 0x042fe2000000184c */
[C---:B------:R-:W-:Y:S02]  /*15f70*/  FMUL.FTZ R125, R164.reuse, R125 ;  /* 0x0000007da47d7220 */ /* 0x040fe40000410000 */
[C---:B------:R-:W-:Y:S02]  /*15f80*/  FMUL.FTZ R128, R164.reuse, R128 ;  /* 0x00000080a4807220 */ /* 0x040fe40000410000 */
[----:B------:R-:W-:Y:S02]  /*15f90*/  FMUL.FTZ R129, R164, R129 ;  /* 0x00000081a4817220 */ /* 0x000fe40000410000 */
[C---:B----4-:R-:W-:Y:S01]  /*15fa0*/  FMUL.FTZ R26, R3.reuse, R142 ;  /* 0x0000008e031a7220 */ /* 0x050fe20000410000 */
[C---:B------:R-:W-:Y:S01]  /*15fb0*/  HMMA.16816.F32 R80, R168.reuse, R158, R80 ;  /* 0x0000009ea850723c */ /* 0x040fe20000001850 */
[----:B------:R-:W1:Y:S03]  /*15fc0*/  LDSM.16.MT88.4 R156, [R208+0x1a000] ;  /* 0x01a00000d09c783b */ /* 0x000e660000004200 */
[C---:B------:R-:W-:Y:S02]  /*15fd0*/  FMUL.FTZ R126, R3.reuse, R126 ;  /* 0x0000007e037e7220 */ /* 0x040fe40000410000 */
[C---:B------:R-:W-:Y:S02]  /*15fe0*/  FMUL.FTZ R127, R3.reuse, R127 ;  /* 0x0000007f037f7220 */ /* 0x040fe40000410000 */
[C---:B------:R-:W-:Y:S04]  /*15ff0*/  FMUL.FTZ R130, R3.reuse, R130 ;  /* 0x0000008203827220 */ /* 0x040fe80000410000 */
[C---:B------:R-:W-:Y:S01]  /*16000*/  FMUL.FTZ R131, R3.reuse, R131 ;  /* 0x0000008303837220 */ /* 0x040fe20000410000 */
        /* <DEDUP_REMOVED lines=15> */
[C---:B---3--:R-:W-:Y:S02]  /*16100*/  FFMA.FTZ R142, R3.reuse, R149, R154 ;  /* 0x00000095038e7223 */ /* 0x048fe4000001009a */
[----:B------:R-:W-:Y:S02]  /*16110*/  IMAD.MOV.U32 R154, RZ, RZ, R34 ;  /* 0x000000ffff9a7224 */ /* 0x000fe400078e0022 */
[----:B------:R-:W-:Y:S02]  /*16120*/  FMUL.FTZ R34, R3, R134 ;  /* 0x0000008603227220 */ /* 0x000fe40000410000 */
[----:B------:R3:W-:Y:S02]  /*16130*/  MUFU.EX2 R149, R154 ;  /* 0x0000009a00957308 */ /* 0x0007e40000000800 */
[----:B------:R-:W-:Y:S04]  /*16140*/  FADD.FTZ R142, R199, R142 ;  /* 0x0000008ec78e7221 */ /* 0x000fe80000010000 */
[----:B------:R-:W-:Y:S04]  /*16150*/  FADD.FTZ R201, R201, R142 ;  /* 0x0000008ec9c97221 */ /* 0x000fe80000010000 */
[----:B------:R-:W-:Y:S02]  /*16160*/  FADD.FTZ R198, R198, R201 ;  /* 0x000000c9c6c67221 */ /* 0x000fe40000010000 */
[----:B------:R-:W-:Y:S02]  /*16170*/  IMAD.MOV.U32 R201, RZ, RZ, R215 ;  /* 0x000000ffffc97224 */ /* 0x000fe400078e00d7 */
[----:B---3--:R-:W-:Y:S02]  /*16180*/  IMAD.MOV.U32 R154, RZ, RZ, R153 ;  /* 0x000000ffff9a7224 */ /* 0x008fe400078e0099 */
[----:B------:R-:W-:Y:S01]  /*16190*/  MUFU.EX2 R153, R160 ;  /* 0x000000a000997308 */ /* 0x000fe20000000800 */
[C---:B-1----:R-:W-:Y:S08]  /*161a0*/  HMMA.16816.F32 R12, R168.reuse, R156, R12 ;  /* 0x0000009ca80c723c */ /* 0x042ff0000000180c */
[C---:B------:R-:W-:Y:S07]  /*161b0*/  HMMA.16816.F32 R16, R168.reuse, R158, R16 ;  /* 0x0000009ea810723c */ /* 0x040fee0000001810 */
[----:B------:R-:W-:Y:S01]  /*161c0*/  F2FP.PACK_AB R159, R151, R152 ;  /* 0x00000098979f723e */ /* 0x000fe200000000ff */
[C---:B------:R-:W-:Y:S04]  /*161d0*/  HMMA.16816.F32 R20, R168.reuse, R28, R20 ;  /* 0x0000001ca814723c */ /* 0x040fe80000001814 */
[----:B------:R-:W-:Y:S01]  /*161e0*/  @!P5 HADD2 R243, -R159.H0_H0, -RZ.H0_H0 ;  /* 0xa00000ff9ff3d230 */ /* 0x000fe20000000900 */
[C---:B------:R-:W-:Y:S02]  /*161f0*/  PRMT R158, R159.reuse, 0x7632, R158 ;  /* 0x000076329f9e7816 */ /* 0x040fe4000000009e */
[C---:B------:R-:W-:Y:S01]  /*16200*/  FMUL.FTZ R28, R164.reuse, R136 ;  /* 0x00000088a41c7220 */ /* 0x040fe20000410000 */
[C---:B------:R-:W-:Y:S01]  /*16210*/  HMMA.16816.F32 R24, R168.reuse, R30, R24 ;  /* 0x0000001ea818723c */ /* 0x040fe20000001818 */
[----:B------:R-:W-:Y:S03]  /*16220*/  IMAD.MOV.U32 R136, RZ, RZ, R32 ;  /* 0x000000ffff887224 */ /* 0x000fe600078e0020 */
[C---:B------:R-:W-:Y:S01]  /*16230*/  FMUL.FTZ R32, R164.reuse, R132 ;  /* 0x00000084a4207220 */ /* 0x040fe20000410000 */
[----:B------:R-:W-:Y:S01]  /*16240*/  PRMT R140, R159, 0x5410, R158 ;  /* 0x000054109f8c7816 */ /* 0x000fe2000000009e */
[C---:B------:R-:W-:Y:S01]  /*16250*/  FMUL.FTZ R29, R164.reuse, R137 ;  /* 0x00000089a41d7220 */ /* 0x040fe20000410000 */
[----:B------:R-:W-:Y:S01]  /*16260*/  @!P5 PRMT R159, R243, 0x5410, RZ ;  /* 0x00005410f39fd816 */ /* 0x000fe200000000ff */
[----:B------:R-:W-:Y:S01]  /*16270*/  IMAD.MOV.U32 R137, RZ, RZ, R33 ;  /* 0x000000ffff897224 */ /* 0x000fe200078e0021 */
[----:B------:R-:W-:Y:S03]  /*16280*/  @!P4 HADD2 R242, -R158.H0_H0, -RZ.H0_H0 ;  /* 0xa00000ff9ef2c230 */ /* 0x000fe60000000900 */
[----:B------:R-:W-:Y:S01]  /*16290*/  FMUL.FTZ R33, R164, R133 ;  /* 0x00000085a4217220 */ /* 0x000fe20000410000 */
[----:B------:R-:W-:Y:S01]  /*162a0*/  LOP3.LUT R133, R196, 0xff, RZ, 0xc0, !PT ;  /* 0x000000ffc4857812 */ /* 0x000fe200078ec0ff */
[----:B--2---:R-:W-:Y:S01]  /*162b0*/  FFMA.FTZ R164, R164, R35, R148 ;  /* 0x00000023a4a47223 */ /* 0x004fe20000010094 */
[----:B------:R-:W-:Y:S01]  /*162c0*/  SHF.R.U32.HI R35, RZ, 0x18, R205 ;  /* 0x00000018ff237819 */ /* 0x000fe200000116cd */
[C---:B------:R-:W-:Y:S01]  /*162d0*/  FMUL.FTZ R30, R3.reuse, R138 ;  /* 0x0000008a031e7220 */ /* 0x040fe20000410000 */
[C---:B------:R-:W-:Y:S01]  /*162e0*/  ISETP.GE.U32.AND P5, PT, R252.reuse, R133, PT ;  /* 0x00000085fc00720c */ /* 0x040fe20003fa6070 */
[C---:B------:R-:W-:Y:S01]  /*162f0*/  FMUL.FTZ R31, R3.reuse, R139 ;  /* 0x0000008b031f7220 */ /* 0x040fe20000410000 */
[----:B------:R-:W-:Y:S01]  /*16300*/  ISETP.GE.U32.AND P6, PT, R252, R35, PT ;  /* 0x00000023fc00720c */ /* 0x000fe20003fc6070 */
[----:B------:R-:W-:Y:S01]  /*16310*/  FMUL.FTZ R35, R3, R135 ;  /* 0x0000008703237220 */ /* 0x000fe20000410000 */
[----:B------:R-:W-:Y:S01]  /*16320*/  STG.E.U16 [R206.64+0x20], R159 ;  /* 0x0000209fce007986 */ /* 0x000fe2000c10151a */
[----:B------:R-:W-:Y:S01]  /*16330*/  @!P4 PRMT R158, R242, 0x5410, RZ ;  /* 0x00005410f29ec816 */ /* 0x000fe200000000ff */
[----:B------:R-:W-:Y:S01]  /*16340*/  IMAD.MOV.U32 R138, RZ, RZ, R216 ;  /* 0x000000ffff8a7224 */ /* 0x000fe200078e00d8 */
[C---:B------:R-:W-:Y:S01]  /*16350*/  LOP3.LUT R3, R196.reuse, 0xffff, RZ, 0xc0, !PT ;  /* 0x0000ffffc4037812 */ /* 0x040fe200078ec0ff */
[C---:B------:R-:W-:Y:S01]  /*16360*/  HMMA.16816.F32 R28, R168.reuse, R144, R28 ;  /* 0x00000090a81c723c */ /* 0x040fe2000000181c */
[----:B------:R-:W1:Y:S01]  /*16370*/  LDSM.16.MT88.4 R132, [R208+0x1e000] ;  /* 0x01e00000d084783b */ /* 0x000e620000004200 */
[----:B------:R-:W-:Y:S01]  /*16380*/  IMAD.MOV.U32 R148, RZ, RZ, R155 ;  /* 0x000000ffff947224 */ /* 0x000fe200078e009b */
[----:B------:R-:W-:Y:S01]  /*16390*/  SHF.R.U32.HI R3, RZ, 0x8, R3 ;  /* 0x00000008ff037819 */ /* 0x000fe20000011603 */
[----:B------:R-:W2:Y:S01]  /*163a0*/  MUFU.EX2 R155, R174 ;  /* 0x000000ae009b7308 */ /* 0x000ea20000000800 */
[----:B------:R-:W-:Y:S02]  /*163b0*/  FADD.FTZ R203, R203, R164 ;  /* 0x000000a4cbcb7221 */ /* 0x000fe40000010000 */
[----:B------:R-:W-:Y:S01]  /*163c0*/  LOP3.LUT R144, R196, 0xff, RZ, 0xc0, !PT ;  /* 0x000000ffc4907812 */ /* 0x000fe200078ec0ff */
[C---:B------:R-:W-:Y:S01]  /*163d0*/  HMMA.16816.F32 R32, R168.reuse, R146, R32 ;  /* 0x00000092a820723c */ /* 0x040fe20000001820 */
[----:B------:R-:W-:Y:S03]  /*163e0*/  STG.E.U16 [R206.64+0x22], R158 ;  /* 0x0000229ece007986 */ /* 0x000fe6000c10151a */
[----:B------:R-:W-:Y:S01]  /*163f0*/  SHF.R.U32.HI R145, RZ, 0x10, R196 ;  /* 0x00000010ff917819 */ /* 0x000fe200000116c4 */
[----:B------:R-:W-:Y:S01]  /*16400*/  IMAD.MOV.U32 R141, RZ, RZ, R148 ;  /* 0x000000ffff8d7224 */ /* 0x000fe200078e0094 */
[----:B------:R-:W-:Y:S01]  /*16410*/  LOP3.LUT R3, R3, 0xffff, RZ, 0xc0, !PT ;  /* 0x0000ffff03037812 */ /* 0x000fe200078ec0ff */
[----:B------:R-:W-:Y:S01]  /*16420*/  IMAD.MOV.U32 R147, RZ, RZ, R137 ;  /* 0x000000ffff937224 */ /* 0x000fe200078e0089 */
[----:B------:R-:W-:Y:S01]  /*16430*/  SHF.R.U32.HI R137, RZ, 0x10, R205 ;  /* 0x00000010ff897819 */ /* 0x000fe200000116cd */
[----:B------:R-:W-:Y:S01]  /*16440*/  IMAD.MOV.U32 R146, RZ, RZ, R136 ;  /* 0x000000ffff927224 */ /* 0x000fe200078e0088 */
[----:B------:R-:W3:Y:S02]  /*16450*/  MUFU.EX2 R148, R161 ;  /* 0x000000a100947308 */ /* 0x000ee40000000800 */
[----:B------:R-:W-:Y:S01]  /*16460*/  LOP3.LUT R137, R137, 0xff, RZ, 0xc0, !PT ;  /* 0x000000ff89897812 */ /* 0x000fe200078ec0ff */
[----:B------:R-:W-:Y:S01]  /*16470*/  FADD.FTZ R200, R200, R203 ;  /* 0x000000cbc8c87221 */ /* 0x000fe20000010000 */
[----:B------:R-:W-:Y:S02]  /*16480*/  LOP3.LUT R136, R196, 0xffff, RZ, 0xc0, !PT ;  /* 0x0000ffffc4887812 */ /* 0x000fe400078ec0ff */
[----:B------:R-:W-:Y:S01]  /*16490*/  ISETP.GE.U32.AND P4, PT, R252, R137, PT ;  /* 0x00000089fc00720c */ /* 0x000fe20003f86070 */
[----:B------:R-:W-:Y:S01]  /*164a0*/  FADD.FTZ R193, R193, R200 ;  /* 0x000000c8c1c17221 */ /* 0x000fe20000010000 */
[----:B------:R-:W-:Y:S01]  /*164b0*/  SHF.R.U32.HI R139, RZ, 0x8, R136 ;  /* 0x00000008ff8b7819 */ /* 0x000fe20000011688 */
[----:B------:R-:W-:Y:S01]  /*164c0*/  IMAD.MOV.U32 R200, RZ, RZ, R214 ;  /* 0x000000ffffc87224 */ /* 0x000fe200078e00d6 */
[----:B------:R-:W-:Y:S01]  /*164d0*/  SHF.R.U32.HI R136, RZ, 0x18, R196 ;  /* 0x00000018ff887819 */ /* 0x000fe200000116c4 */
[----:B------:R-:W-:Y:S01]  /*164e0*/  FADD.FTZ R152, R152, R193 ;  /* 0x000000c198987221 */ /* 0x000fe20000010000 */
[----:B------:R-:W-:Y:S01]  /*164f0*/  PRMT R144, R144, 0x5410, R139 ;  /* 0x0000541090907816 */ /* 0x000fe2000000008b */
[----:B------:R-:W-:Y:S01]  /*16500*/  IMAD.MOV.U32 R139, RZ, RZ, R217 ;  /* 0x000000ffff8b7224 */ /* 0x000fe200078e00d9 */
[----:B------:R-:W-:Y:S01]  /*16510*/  LOP3.LUT R145, R145, 0xff, RZ, 0xc0, !PT ;  /* 0x000000ff91917812 */ /* 0x000fe200078ec0ff */
[----:B------:R4:W5:Y:S01]  /*16520*/  LDL.LU.64 R216, [R1+0x78] ;  /* 0x0000780001d87983 */ /* 0x0009620000300a00 */
[----:B--2---:R-:W-:Y:S01]  /*16530*/  F2FP.PACK_AB R157, R150, R155 ;  /* 0x0000009b969d723e */ /* 0x004fe200000000ff */
[----:B------:R-:W2:Y:S01]  /*16540*/  MUFU.EX2 R193, R189 ;  /* 0x000000bd00c17308 */ /* 0x000ea20000000800 */
[----:B------:R-:W-:Y:S01]  /*16550*/  PRMT R145, R145, 0x5410, R136 ;  /* 0x0000541091917816 */ /* 0x000fe20000000088 */
[----:B------:R-:W-:Y:S01]  /*16560*/  FADD.FTZ R152, R151, R152 ;  /* 0x0000009897987221 */ /* 0x000fe20000010000 */
[----:B------:R-:W-:Y:S01]  /*16570*/  PRMT R156, R157, 0x7632, R156 ;  /* 0x000076329d9c7816 */ /* 0x000fe2000000009c */
[----:B------:R4:W5:Y:S01]  /*16580*/  LDL.LU.64 R214, [R1+0x70] ;  /* 0x0000700001d67983 */ /* 0x0009620000300a00 */
[----:B------:R-:W-:Y:S01]  /*16590*/  @!P4 HADD2 R241, -R157.H0_H0, -RZ.H0_H0 ;  /* 0xa00000ff9df1c230 */ /* 0x000fe20000000900 */
[C---:B-1----:R-:W-:Y:S01]  /*165a0*/  HMMA.16816.F32 R124, R168.reuse, R132, R124 ;  /* 0x00000084a87c723c */ /* 0x042fe2000000187c */
[----:B---3--:R-:W-:Y:S01]  /*165b0*/  F2FP.PACK_AB R172, R153, R148 ;  /* 0x0000009499ac723e */ /* 0x008fe200000000ff */
[----:B------:R-:W-:Y:S01]  /*165c0*/  @!P6 HADD2 R240, -R156.H0_H0, -RZ.H0_H0 ;  /* 0xa00000ff9cf0e230 */ /* 0x000fe20000000900 */
[----:B------:R-:W-:Y:S01]  /*165d0*/  PRMT R205, R252, 0x7054, R252 ;  /* 0x00007054fccd7816 */ /* 0x000fe200000000fc */
[----:B------:R-:W-:Y:S01]  /*165e0*/  FADD.FTZ R155, R155, R198 ;  /* 0x000000c69b9b7221 */ /* 0x000fe20000010000 */
[----:B------:R-:W-:Y:S01]  /*165f0*/  F2FP.PACK_AB R161, R204, R149 ;  /* 0x00000095cca1723e */ /* 0x000fe200000000ff */
[----:B------:R-:W-:Y:S01]  /*16600*/  FADD.FTZ R149, R149, R152 ;  /* 0x0000009895957221 */ /* 0x000fe20000010000 */
[----:B------:R-:W-:Y:S01]  /*16610*/  PRMT R133, R157, 0x5410, R156 ;  /* 0x000054109d857816 */ /* 0x000fe2000000009c */
[----:B------:R-:W-:Y:S01]  /*16620*/  HMMA.16816.F32 R128, R168, R134, R128 ;  /* 0x00000086a880723c */ /* 0x000fe20000001880 */
[----:B------:R-:W-:Y:S02]  /*16630*/  @!P4 PRMT R157, R241, 0x5410, RZ ;  /* 0x00005410f19dc816 */ /* 0x000fe400000000ff */
[----:B------:R-:W-:Y:S01]  /*16640*/  ISETP.GE.U32.AND P4, PT, R252, R3, PT ;  /* 0x00000003fc00720c */ /* 0x000fe20003f86070 */
[----:B------:R-:W-:Y:S01]  /*16650*/  @!P5 HADD2 R236, -R161.H0_H0, -RZ.H0_H0 ;  /* 0xa00000ffa1ecd230 */ /* 0x000fe20000000900 */
[----:B------:R-:W-:Y:S01]  /*16660*/  SHF.R.U32.HI R3, RZ, 0x10, R196 ;  /* 0x00000010ff037819 */ /* 0x000fe200000116c4 */
[----:B------:R-:W-:Y:S01]  /*16670*/  STG.E.U16 [R190.64+0x20], R157 ;  /* 0x0000209dbe007986 */ /* 0x000fe2000c10151a */
[----:B------:R-:W-:Y:S01]  /*16680*/  IMAD.MOV.U32 R168, RZ, RZ, R138 ;  /* 0x000000ffffa87224 */ /* 0x000fe200078e008a */
[----:B------:R-:W-:Y:S01]  /*16690*/  LOP3.LUT R132, R202, 0xffff, RZ, 0xc0, !PT ;  /* 0x0000ffffca847812 */ /* 0x000fe200078ec0ff */
[----:B------:R-:W-:Y:S02]  /*166a0*/  IMAD.MOV.U32 R169, RZ, RZ, R139 ;  /* 0x000000ffffa97224 */ /* 0x000fe400078e008b */
[----:B------:R-:W1:Y:S01]  /*166b0*/  LDSM.16.MT88.4 R136, [R212+0x18800] ;  /* 0x01880000d488783b */ /* 0x000e620000004200 */
[----:B------:R-:W-:Y:S01]  /*166c0*/  SHF.R.U32.HI R134, RZ, 0x10, R202 ;  /* 0x00000010ff867819 */ /* 0x000fe200000116ca */
[----:B------:R-:W-:Y:S01]  /*166d0*/  IMAD.MOV.U32 R171, RZ, RZ, R141 ;  /* 0x000000ffffab7224 */ /* 0x000fe200078e008d */
[----:B------:R-:W-:Y:S01]  /*166e0*/  LOP3.LUT R141, R3, 0xff, RZ, 0xc0, !PT ;  /* 0x000000ff038d7812 */ /* 0x000fe200078ec0ff */
[----:B------:R-:W-:Y:S01]  /*166f0*/  FADD.FTZ R155, R150, R155 ;  /* 0x0000009b969b7221 */ /* 0x000fe20000010000 */
[----:B------:R-:W-:Y:S01]  /*16700*/  SHF.R.U32.HI R132, RZ, 0x8, R132 ;  /* 0x00000008ff847819 */ /* 0x000fe20000011684 */
[----:B------:R-:W-:Y:S01]  /*16710*/  FADD.FTZ R204, R204, R149 ;  /* 0x00000095cccc7221 */ /* 0x000fe20000010000 */
[----:B------:R-:W-:Y:S01]  /*16720*/  LOP3.LUT R3, R202, 0xff, RZ, 0xc0, !PT ;  /* 0x000000ffca037812 */ /* 0x000fe200078ec0ff */
[----:B------:R-:W-:Y:S01]  /*16730*/  IMAD.MOV.U32 R203, RZ, RZ, R171 ;  /* 0x000000ffffcb7224 */ /* 0x000fe200078e00ab */
[----:B------:R-:W-:Y:S01]  /*16740*/  SHF.R.U32.HI R135, RZ, 0x18, R202 ;  /* 0x00000018ff877819 */ /* 0x000fe200000116ca */
[----:B------:R-:W-:Y:S01]  /*16750*/  IMAD.MOV.U32 R202, RZ, RZ, R154 ;  /* 0x000000ffffca7224 */ /* 0x000fe200078e009a */
[----:B------:R-:W-:Y:S02]  /*16760*/  LOP3.LUT R134, R134, 0xff, RZ, 0xc0, !PT ;  /* 0x000000ff86867812 */ /* 0x000fe400078ec0ff */
[----:B------:R-:W-:Y:S01]  /*16770*/  PRMT R3, R3, 0x5410, R132 ;  /* 0x0000541003037816 */ /* 0x000fe20000000084 */
[----:B------:R-:W-:Y:S01]  /*16780*/  MUFU.EX2 R167, R202 ;  /* 0x000000ca00a77308 */ /* 0x000fe20000000800 */
[----:B------:R-:W-:Y:S01]  /*16790*/  PRMT R134, R134, 0x5410, R135 ;  /* 0x0000541086867816 */ /* 0x000fe20000000087 */
[--C-:B------:R-:W-:Y:S01]  /*167a0*/  HSET2.LE.AND R135, R144, R205.reuse, PT ;  /* 0x000000cd90877233 */ /* 0x100fe20003803000 */
[----:B------:R-:W-:Y:S01]  /*167b0*/  PRMT R160, R161, 0x7632, R160 ;  /* 0x00007632a1a07816 */ /* 0x000fe200000000a0 */
[--C-:B------:R-:W-:Y:S01]  /*167c0*/  HSET2.LE.AND R3, R3, R205.reuse, PT ;  /* 0x000000cd03037233 */ /* 0x100fe20003803000 */
[----:B------:R-:W-:Y:S01]  /*167d0*/  @!P6 PRMT R156, R240, 0x5410, RZ ;  /* 0x00005410f09ce816 */ /* 0x000fe200000000ff */
[--C-:B------:R-:W-:Y:S01]  /*167e0*/  HSET2.LE.AND R134, R134, R205.reuse, PT ;  /* 0x000000cd86867233 */ /* 0x100fe20003803000 */
[----:B------:R-:W-:Y:S01]  /*167f0*/  ISETP.GE.U32.AND P6, PT, R252, R141, PT ;  /* 0x0000008dfc00720c */ /* 0x000fe20003fc6070 */
[--C-:B------:R-:W-:Y:S01]  /*16800*/  HSET2.LE.AND R144, R145, R205.reuse, PT ;  /* 0x000000cd91907233 */ /* 0x100fe20003803000 */
[----:B------:R-:W-:Y:S01]  /*16810*/  LOP3.LUT R132, R3, R140, RZ, 0xc0, !PT ;  /* 0x0000008c03847212 */ /* 0x000fe200078ec0ff */
[----:B------:R-:W-:Y:S01]  /*16820*/  STG.E.U16 [R190.64+0x22], R156 ;  /* 0x0000229cbe007986 */ /* 0x000fe2000c10151a */
[----:B------:R-:W-:Y:S01]  /*16830*/  LOP3.LUT R133, R134, R133, RZ, 0xc0, !PT ;  /* 0x0000008586857212 */ /* 0x000fe200078ec0ff */
[----:B------:R-:W-:Y:S01]  /*16840*/  @!P4 HADD2 R235, -R160.H0_H0, -RZ.H0_H0 ;  /* 0xa00000ffa0ebc230 */ /* 0x000fe20000000900 */
[----:B------:R-:W-:Y:S01]  /*16850*/  PRMT R3, R172, 0x7632, R3 ;  /* 0x00007632ac037816 */ /* 0x000fe20000000003 */
[----:B------:R-:W3:Y:S01]  /*16860*/  LDSM.16.MT88.4 R140, [R210+0x18800] ;  /* 0x01880000d28c783b */ /* 0x000ee20000004200 */
[----:B------:R-:W-:Y:S02]  /*16870*/  PRMT R134, R161, 0x5410, R160 ;  /* 0x00005410a1867816 */ /* 0x000fe400000000a0 */
[----:B------:R-:W-:Y:S02]  /*16880*/  @!P5 PRMT R161, R236, 0x5410, RZ ;  /* 0x00005410eca1d816 */ /* 0x000fe400000000ff */
[----:B------:R-:W-:Y:S01]  /*16890*/  LOP3.LUT R134, R135, R134, RZ, 0xc0, !PT ;  /* 0x0000008687867212 */ /* 0x000fe200078ec0ff */
[----:B------:R-:W-:Y:S01]  /*168a0*/  @!P6 HADD2 R230, -R172.H0_H0, -RZ.H0_H0 ;  /* 0xa00000fface6e230 */ /* 0x000fe20000000900 */
[----:B------:R-:W-:Y:S01]  /*168b0*/  PRMT R135, R172, 0x5410, R3 ;  /* 0x00005410ac877816 */ /* 0x000fe20000000003 */
[----:B------:R-:W-:Y:S01]  /*168c0*/  LDSM.16.MT88.4 R156, [R212+0x19800] ;  /* 0x01980000d49c783b */ /* 0x000fe20000004200 */
[----:B------:R-:W-:Y:S02]  /*168d0*/  @!P4 PRMT R160, R235, 0x5410, RZ ;  /* 0x00005410eba0c816 */ /* 0x000fe400000000ff */
[----:B------:R-:W-:Y:S02]  /*168e0*/  LOP3.LUT R135, R144, R135, RZ, 0xc0, !PT ;  /* 0x0000008790877212 */ /* 0x000fe400078ec0ff */
[----:B------:R-:W-:Y:S02]  /*168f0*/  @!P6 PRMT R172, R230, 0x5410, RZ ;  /* 0x00005410e6ace816 */ /* 0x000fe400000000ff */
[----:B------:R-:W-:Y:S01]  /*16900*/  SHF.R.U32.HI R197, RZ, 0x18, R196 ;  /* 0x00000018ffc57819 */ /* 0x000fe200000116c4 */
[----:B------:R-:W-:Y:S01]  /*16910*/  STG.E.U16 [R206.64+0x30], R161 ;  /* 0x000030a1ce007986 */ /* 0x000fe2000c10151a */
[----:B--2---:R-:W-:Y:S01]  /*16920*/  F2FP.PACK_AB R174, R188, R193 ;  /* 0x000000c1bcae723e */ /* 0x004fe200000000ff */
[C---:B-1----:R-:W-:Y:S01]  /*16930*/  HMMA.16816.F32 R4, R132.reuse, R136, R4 ;  /* 0x000000888404723c */ /* 0x042fe20000001804 */
[----:B------:R-:W-:Y:S01]  /*16940*/  ISETP.GE.U32.AND P5, PT, R252, R197, PT ;  /* 0x000000c5fc00720c */ /* 0x000fe20003fa6070 */
[----:B------:R-:W-:Y:S04]  /*16950*/  STG.E.U16 [R206.64+0x32], R160 ;  /* 0x000032a0ce007986 */ /* 0x000fe8000c10151a */
[----:B------:R-:W-:Y:S01]  /*16960*/  STG.E.U16 [R190.64+0x30], R172 ;  /* 0x000030acbe007986 */ /* 0x000fe2000c10151a */
[----:B------:R-:W-:Y:S01]  /*16970*/  IMAD.MOV.U32 R136, RZ, RZ, R146 ;  /* 0x000000ffff887224 */ /* 0x000fe200078e0092 */
[C---:B------:R-:W-:Y:S01]  /*16980*/  HMMA.16816.F32 R8, R132.reuse, R138, R8 ;  /* 0x0000008a8408723c */ /* 0x040fe20000001808 */
[----:B------:R-:W-:Y:S02]  /*16990*/  IMAD.MOV.U32 R137, RZ, RZ, R147 ;  /* 0x000000ffff897224 */ /* 0x000fe400078e0093 */
[----:B------:R-:W1:Y:S03]  /*169a0*/  LDSM.16.MT88.4 R144, [R209+0x18800] ;  /* 0x01880000d190783b */ /* 0x000e660000004200 */
[----:B------:R-:W-:Y:S06]  /*169b0*/  @!P5 HADD2 R238, -R3.H0_H0, -RZ.H0_H0 ;  /* 0xa00000ff03eed230 */ /* 0x000fec0000000900 */
[----:B------:R-:W-:Y:S01]  /*169c0*/  @!P5 PRMT R3, R238, 0x5410, RZ ;  /* 0x00005410ee03d816 */ /* 0x000fe200000000ff */
[C---:B---3--:R-:W-:Y:S04]  /*169d0*/  HMMA.16816.F32 R36, R132.reuse, R140, R36 ;  /* 0x0000008c8424723c */ /* 0x048fe80000001824 */
[----:B------:R-:W-:Y:S03]  /*169e0*/  STG.E.U16 [R190.64+0x32], R3 ;  /* 0x00003203be007986 */ /* 0x000fe6000c10151a */
[----:B------:R-:W-:Y:S01]  /*169f0*/  IMAD.MOV.U32 R140, RZ, RZ, R136 ;  /* 0x000000ffff8c7224 */ /* 0x000fe200078e0088 */
[C---:B------:R-:W-:Y:S01]  /*16a00*/  HMMA.16816.F32 R40, R132.reuse, R142, R40 ;  /* 0x0000008e8428723c */ /* 0x040fe20000001828 */
[----:B------:R-:W-:Y:S02]  /*16a10*/  IMAD.MOV.U32 R141, RZ, RZ, R137 ;  /* 0x000000ffff8d7224 */ /* 0x000fe400078e0089 */
[----:B------:R-:W2:Y:S05]  /*16a20*/  LDSM.16.MT88.4 R136, [R208+0x18800] ;  /* 0x01880000d088783b */ /* 0x000eaa0000004200 */
[C---:B-1----:R-:W-:Y:S07]  /*16a30*/  HMMA.16816.F32 R44, R132.reuse, R144, R44 ;  /* 0x00000090842c723c */ /* 0x042fee000000182c */
[----:B------:R-:W-:Y:S01]  /*16a40*/  IMAD.MOV.U32 R144, RZ, RZ, R140 ;  /* 0x000000ffff907224 */ /* 0x000fe200078e008c */
[C---:B------:R-:W-:Y:S01]  /*16a50*/  HMMA.16816.F32 R48, R132.reuse, R146, R48 ;  /* 0x000000928430723c */ /* 0x040fe20000001830 */
[----:B------:R-:W-:Y:S02]  /*16a60*/  IMAD.MOV.U32 R145, RZ, RZ, R141 ;  /* 0x000000ffff917224 */ /* 0x000fe400078e008d */
[----:B------:R-:W1:Y:S05]  /*16a70*/  LDSM.16.MT88.4 R140, [R212+0x1a800] ;  /* 0x01a80000d48c783b */ /* 0x000e6a0000004200 */
[C---:B--2---:R-:W-:Y:S07]  /*16a80*/  HMMA.16816.F32 R52, R132.reuse, R136, R52 ;  /* 0x000000888434723c */ /* 0x044fee0000001834 */
        /* <DEDUP_REMOVED lines=8> */
[----:B------:R-:W1:Y:S01]  /*16b10*/  LDSM.16.MT88.4 R136, [R209+0x1a800] ;  /* 0x01a80000d188783b */ /* 0x000e620000004200 */
[----:B------:R-:W-:Y:S02]  /*16b20*/  IMAD.MOV.U32 R196, RZ, RZ, R140 ;  /* 0x000000ffffc47224 */ /* 0x000fe400078e008c */
[----:B------:R-:W-:Y:S05]  /*16b30*/  IMAD.MOV.U32 R197, RZ, RZ, R141 ;  /* 0x000000ffffc57224 */ /* 0x000fea00078e008d */
[----:B------:R-:W3:Y:S01]  /*16b40*/  LDSM.16.MT88.4 R140, [R208+0x1a800] ;  /* 0x01a80000d08c783b */ /* 0x000ee20000004200 */
[----:B------:R-:W-:Y:S01]  /*16b50*/  LOP3.LUT R154, R197, UR28, RZ, 0x3c, !PT ;  /* 0x0000001cc59a7c12 */ /* 0x000fe2000f8e3cff */
[C---:B--2---:R-:W-:Y:S07]  /*16b60*/  HMMA.16816.F32 R68, R132.reuse, R144, R68 ;  /* 0x000000908444723c */ /* 0x044fee0000001844 */
[----:B------:R-:W-:Y:S01]  /*16b70*/  IMAD.WIDE.U32 R144, R154, -0x326172a9, RZ ;  /* 0xcd9e8d579a907825 */ /* 0x000fe200078e00ff */
[C---:B------:R-:W-:Y:S04]  /*16b80*/  HMMA.16816.F32 R72, R132.reuse, R146, R72 ;  /* 0x000000928448723c */ /* 0x040fe80000001848 */
[----:B------:R-:W-:Y:S02]  /*16b90*/  LOP3.LUT R164, R145, UR16, R168, 0x96, !PT ;  /* 0x0000001091a47c12 */ /* 0x000fe4000f8e96a8 */
[----:B------:R-:W-:Y:S02]  /*16ba0*/  LOP3.LUT R154, R195, UR15, R144, 0x96, !PT ;  /* 0x0000000fc39a7c12 */ /* 0x000fe4000f8e9690 */
[----:B------:R-:W2:Y:S01]  /*16bb0*/  LDSM.16.MT88.4 R144, [R212+0x1c800] ;  /* 0x01c80000d490783b */ /* 0x000ea20000004200 */
[----:B------:R-:W-:Y:S04]  /*16bc0*/  IMAD.WIDE.U32 R168, R164, -0x2daee0ad, RZ ;  /* 0xd2511f53a4a87825 */ /* 0x000fe800078e00ff */
[----:B------:R-:W-:Y:S01]  /*16bd0*/  IMAD.WIDE.U32 R198, R154, -0x2daee0ad, RZ ;  /* 0xd2511f539ac67825 */ /* 0x000fe200078e00ff */
[----:B------:R-:W-:Y:S03]  /*16be0*/  LOP3.LUT R170, R169, UR14, R200, 0x96, !PT ;  /* 0x0000000ea9aa7c12 */ /* 0x000fe6000f8e96c8 */
[----:B------:R-:W-:Y:S01]  /*16bf0*/  FADD.FTZ R154, R148, R155 ;  /* 0x0000009b949a7221 */ /* 0x000fe20000010000 */
[----:B------:R-:W-:Y:S01]  /*16c00*/  LOP3.LUT R196, R199, UR12, R168, 0x96, !PT ;  /* 0x0000000cc7c47c12 */ /* 0x000fe2000f8e96a8 */
[----:B------:R-:W-:Y:S01]  /*16c10*/  IMAD.WIDE.U32 R170, R170, -0x326172a9, RZ ;  /* 0xcd9e8d57aaaa7825 */ /* 0x000fe200078e00ff */
[C---:B-1----:R-:W-:Y:S03]  /*16c20*/  HMMA.16816.F32 R76, R132.reuse, R136, R76 ;  /* 0x00000088844c723c */ /* 0x042fe6000000184c */
[----:B------:R-:W-:Y:S01]  /*16c30*/  FADD.FTZ R189, R153, R154 ;  /* 0x0000009a99bd7221 */ /* 0x000fe20000010000 */
[----:B------:R-:W-:Y:S01]  /*16c40*/  LOP3.LUT R194, R171, UR13, R194, 0x96, !PT ;  /* 0x0000000dabc27c12 */ /* 0x000fe2000f8e96c2 */
[----:B------:R-:W-:Y:S03]  /*16c50*/  IMAD.WIDE.U32 R196, R196, -0x326172a9, RZ ;  /* 0xcd9e8d57c4c47825 */ /* 0x000fe600078e00ff */
[C---:B------:R-:W-:Y:S01]  /*16c60*/  HMMA.16816.F32 R80, R132.reuse, R138, R80 ;  /* 0x0000008a8450723c */ /* 0x040fe20000001850 */
[----:B------:R-:W1:Y:S03]  /*16c70*/  LDSM.16.MT88.4 R136, [R210+0x1c800] ;  /* 0x01c80000d288783b */ /* 0x000e660000004200 */
[----:B------:R-:W-:Y:S01]  /*16c80*/  LOP3.LUT R170, R197, UR11, R170, 0x96, !PT ;  /* 0x0000000bc5aa7c12 */ /* 0x000fe2000f8e96aa */
[----:B------:R-:W-:Y:S03]  /*16c90*/  IMAD.WIDE.U32 R194, R194, -0x2daee0ad, RZ ;  /* 0xd2511f53c2c27825 */ /* 0x000fe600078e00ff */
[C---:B---3--:R-:W-:Y:S01]  /*16ca0*/  HMMA.16816.F32 R84, R132.reuse, R140, R84 ;  /* 0x0000008c8454723c */ /* 0x048fe20000001854 */
[----:B------:R-:W-:Y:S03]  /*16cb0*/  IMAD.WIDE.U32 R170, R170, -0x2daee0ad, RZ ;  /* 0xd2511f53aaaa7825 */ /* 0x000fe600078e00ff */
[----:B------:R-:W-:Y:S02]  /*16cc0*/  LOP3.LUT R168, R195, UR10, R198, 0x96, !PT ;  /* 0x0000000ac3a87c12 */ /* 0x000fe4000f8e96c6 */
[----:B------:R-:W-:Y:S01]  /*16cd0*/  MUFU.EX2 R198, R162 ;  /* 0x000000a200c67308 */ /* 0x000fe20000000800 */
[----:B------:R-:W-:Y:S01]  /*16ce0*/  LOP3.LUT R194, R171, UR8, R194, 0x96, !PT ;  /* 0x00000008abc27c12 */ /* 0x000fe2000f8e96c2 */
[C---:B------:R-:W-:Y:S01]  /*16cf0*/  HMMA.16816.F32 R88, R132.reuse, R142, R88 ;  /* 0x0000008e8458723c */ /* 0x040fe20000001858 */
[----:B------:R-:W3:Y:S03]  /*16d00*/  LDSM.16.MT88.4 R140, [R209+0x1c800] ;  /* 0x01c80000d18c783b */ /* 0x000ee60000004200 */
[----:B------:R-:W-:Y:S04]  /*16d10*/  IMAD.WIDE.U32 R168, R168, -0x326172a9, RZ ;  /* 0xcd9e8d57a8a87825 */ /* 0x000fe800078e00ff */
[C---:B--2---:R-:W-:Y:S01]  /*16d20*/  HMMA.16816.F32 R92, R132.reuse, R144, R92 ;  /* 0x00000090845c723c */ /* 0x044fe2000000185c */
[----:B------:R-:W-:Y:S01]  /*16d30*/  IMAD.WIDE.U32 R194, R194, -0x326172a9, RZ ;  /* 0xcd9e8d57c2c27825 */ /* 0x000fe200078e00ff */
[----:B------:R-:W-:Y:S02]  /*16d40*/  MUFU.EX2 R171, R175 ;  /* 0x000000af00ab7308 */ /* 0x000fe40000000800 */
[----:B------:R-:W-:Y:S02]  /*16d50*/  LOP3.LUT R164, R169, UR9, R196, 0x96, !PT ;  /* 0x00000009a9a47c12 */ /* 0x000fe4000f8e96c4 */
[C---:B------:R-:W-:Y:S02]  /*16d60*/  LOP3.LUT R150, R195.reuse, UR5, R168, 0x96, !PT ;  /* 0x00000005c3967c12 */ /* 0x040fe4000f8e96a8 */
[C---:B------:R-:W-:Y:S01]  /*16d70*/  HMMA.16816.F32 R96, R132.reuse, R146, R96 ;  /* 0x000000928460723c */ /* 0x040fe20000001860 */
[----:B------:R-:W2:Y:S03]  /*16d80*/  LDSM.16.MT88.4 R144, [R208+0x1c800] ;  /* 0x01c80000d090783b */ /* 0x000ea60000004200 */
[----:B------:R-:W-:Y:S01]  /*16d90*/  LOP3.LUT R151, R150, 0xff, RZ, 0xc0, !PT ;  /* 0x000000ff96977812 */ /* 0x000fe200078ec0ff */
[----:B------:R-:W-:Y:S01]  /*16da0*/  MUFU.EX2 R169, R186 ;  /* 0x000000ba00a97308 */ /* 0x000fe20000000800 */
[----:B------:R-:W-:Y:S02]  /*16db0*/  LOP3.LUT R178, R194, 0xff, RZ, 0xc0, !PT ;  /* 0x000000ffc2b27812 */ /* 0x000fe400078ec0ff */
[C---:B------:R-:W-:Y:S01]  /*16dc0*/  ISETP.GE.U32.AND P4, PT, R252.reuse, R151, PT ;  /* 0x00000097fc00720c */ /* 0x040fe20003f86070 */
[C---:B-1----:R-:W-:Y:S03]  /*16dd0*/  HMMA.16816.F32 R100, R132.reuse, R136, R100 ;  /* 0x000000888464723c */ /* 0x042fe60000001864 */
[----:B------:R-:W-:Y:S02]  /*16de0*/  SHF.R.U32.HI R151, RZ, 0x10, R150 ;  /* 0x00000010ff977819 */ /* 0x000fe40000011696 */
[----:B------:R-:W-:Y:S01]  /*16df0*/  LOP3.LUT R155, R195, UR5, R168, 0x96, !PT ;  /* 0x00000005c39b7c12 */ /* 0x000fe2000f8e96a8 */
[----:B------:R-:W1:Y:S01]  /*16e00*/  MUFU.EX2 R186, R203 ;  /* 0x000000cb00ba7308 */ /* 0x000e620000000800 */
[----:B------:R-:W-:Y:S01]  /*16e10*/  LOP3.LUT R151, R151, 0xff, RZ, 0xc0, !PT ;  /* 0x000000ff97977812 */ /* 0x000fe200078ec0ff */
[C---:B------:R-:W-:Y:S01]  /*16e20*/  HMMA.16816.F32 R104, R132.reuse, R138, R104 ;  /* 0x0000008a8468723c */ /* 0x040fe20000001868 */
[----:B------:R-:W4:Y:S02]  /*16e30*/  LDSM.16.MT88.4 R136, [R212+0x1e800] ;  /* 0x01e80000d488783b */ /* 0x000f240000004200 */
[----:B------:R-:W-:Y:S01]  /*16e40*/  ISETP.GE.U32.AND P6, PT, R252, R151, PT ;  /* 0x00000097fc00720c */ /* 0x000fe20003fc6070 */
[----:B------:R-:W-:Y:S01]  /*16e50*/  @!P4 HADD2 R234, -R174.H0_H0, -RZ.H0_H0 ;  /* 0xa00000ffaeeac230 */ /* 0x000fe20000000900 */
[----:B------:R-:W-:Y:S03]  /*16e60*/  SHF.R.U32.HI R197, RZ, 0x10, R194 ;  /* 0x00000010ffc57819 */ /* 0x000fe600000116c2 */
[C---:B---3--:R-:W-:Y:S01]  /*16e70*/  HMMA.16816.F32 R108, R132.reuse, R140, R108 ;  /* 0x0000008c846c723c */ /* 0x048fe2000000186c */
[----:B------:R3:W3:Y:S03]  /*16e80*/  MUFU.EX2 R196, R173 ;  /* 0x000000ad00c47308 */ /* 0x0006e60000000800 */
[----:B------:R-:W-:Y:S03]  /*16e90*/  LOP3.LUT R197, R197, 0xff, RZ, 0xc0, !PT ;  /* 0x000000ffc5c57812 */ /* 0x000fe600078ec0ff */
[----:B------:R-:W-:Y:S01]  /*16ea0*/  LOP3.LUT R140, R150, 0xffff, RZ, 0xc0, !PT ;  /* 0x0000ffff968c7812 */ /* 0x000fe200078ec0ff */
[C---:B------:R-:W-:Y:S03]  /*16eb0*/  HMMA.16816.F32 R112, R132.reuse, R142, R112 ;  /* 0x0000008e8470723c */ /* 0x040fe60000001870 */
[----:B------:R-:W4:Y:S01]  /*16ec0*/  MUFU.EX2 R168, R185 ;  /* 0x000000b900a87308 */ /* 0x000f220000000800 */
[----:B------:R-:W-:Y:S02]  /*16ed0*/  SHF.R.U32.HI R151, RZ, 0x8, R140 ;  /* 0x00000008ff977819 */ /* 0x000fe4000001168c */
[----:B------:R-:W4:Y:S01]  /*16ee0*/  LDSM.16.MT88.4 R140, [R210+0x1e800] ;  /* 0x01e80000d28c783b */ /* 0x000f220000004200 */
[----:B-1----:R-:W-:Y:S01]  /*16ef0*/  F2FP.PACK_AB R179, R167, R186 ;  /* 0x000000baa7b3723e */ /* 0x002fe200000000ff */
[C---:B--2---:R-:W-:Y:S01]  /*16f00*/  HMMA.16816.F32 R116, R132.reuse, R144, R116 ;  /* 0x000000908474723c */ /* 0x044fe20000001874 */
[----:B------:R-:W-:Y:S04]  /*16f10*/  LOP3.LUT R151, R151, 0xffff, RZ, 0xc0, !PT ;  /* 0x0000ffff97977812 */ /* 0x000fe800078ec0ff */
[----:B------:R-:W-:Y:S02]  /*16f20*/  ISETP.GE.U32.AND P5, PT, R252, R151, PT ;  /* 0x00000097fc00720c */ /* 0x000fe40003fa6070 */
[----:B------:R-:W-:Y:S01]  /*16f30*/  LOP3.LUT R145, R194, 0xff, RZ, 0xc0, !PT ;  /* 0x000000ffc2917812 */ /* 0x000fe200078ec0ff */
[C---:B------:R-:W-:Y:S01]  /*16f40*/  HMMA.16816.F32 R120, R132.reuse, R146, R120 ;  /* 0x000000928478723c */ /* 0x040fe20000001878 */
[----:B---3--:R-:W-:Y:S03]  /*16f50*/  PRMT R173, R174, 0x7632, R173 ;  /* 0x00007632aead7816 */ /* 0x008fe600000000ad */
[C---:B------:R-:W-:Y:S01]  /*16f60*/  F2FP.PACK_AB R175, R171.reuse, R196 ;  /* 0x000000c4abaf723e */ /* 0x040fe200000000ff */
[----:B------:R-:W-:Y:S01]  /*16f70*/  FADD.FTZ R196, R196, R189 ;  /* 0x000000bdc4c47221 */ /* 0x000fe20000010000 */
[----:B------:R-:W-:Y:S01]  /*16f80*/  PRMT R152, R174, 0x5410, R173 ;  /* 0x00005410ae987816 */ /* 0x000fe200000000ad */
[----:B------:R-:W-:Y:S01]  /*16f90*/  MUFU.EX2 R189, R181 ;  /* 0x000000b500bd7308 */ /* 0x000fe20000000800 */
[----:B------:R-:W-:Y:S01]  /*16fa0*/  @!P4 PRMT R174, R234, 0x5410, RZ ;  /* 0x00005410eaaec816 */ /* 0x000fe200000000ff */
[C---:B----4-:R-:W-:Y:S01]  /*16fb0*/  HMMA.16816.F32 R12, R132.reuse, R136, R12 ;  /* 0x00000088840c723c */ /* 0x050fe2000000180c */
[----:B------:R-:W-:Y:S02]  /*16fc0*/  ISETP.GE.U32.AND P4, PT, R252, R145, PT ;  /* 0x00000091fc00720c */ /* 0x000fe40003f86070 */
[----:B------:R-:W1:Y:S01]  /*16fd0*/  LDSM.16.MT88.4 R144, [R209+0x1e800] ;  /* 0x01e80000d190783b */ /* 0x000e620000004200 */
[----:B------:R-:W-:Y:S01]  /*16fe0*/  @!P5 HADD2 R237, -R173.H0_H0, -RZ.H0_H0 ;  /* 0xa00000ffadedd230 */ /* 0x000fe20000000900 */
[----:B------:R-:W-:Y:S01]  /*16ff0*/  F2FP.PACK_AB R180, R168, R169 ;  /* 0x000000a9a8b4723e */ /* 0x000fe200000000ff */
[----:B------:R-:W-:Y:S01]  /*17000*/  FADD.FTZ R171, R171, R196 ;  /* 0x000000c4abab7221 */ /* 0x000fe20000010000 */
[----:B------:R-:W-:Y:S01]  /*17010*/  SHF.R.U32.HI R137, RZ, 0x18, R150 ;  /* 0x00000018ff897819 */ /* 0x000fe20000011696 */
[C---:B------:R-:W-:Y:S01]  /*17020*/  HMMA.16816.F32 R16, R132.reuse, R138, R16 ;  /* 0x0000008a8410723c */ /* 0x040fe20000001810 */
[----:B------:R-:W-:Y:S01]  /*17030*/  @!P5 PRMT R173, R237, 0x5410, RZ ;  /* 0x00005410edadd816 */ /* 0x000fe200000000ff */
[----:B------:R-:W-:Y:S01]  /*17040*/  MUFU.EX2 R196, R184 ;  /* 0x000000b800c47308 */ /* 0x000fe20000000800 */
[----:B------:R-:W-:Y:S01]  /*17050*/  ISETP.GE.U32.AND P5, PT, R252, R137, PT ;  /* 0x00000089fc00720c */ /* 0x000fe20003fa6070 */
[----:B------:R-:W-:Y:S01]  /*17060*/  STG.E.U16 [R206.64+0x40], R174 ;  /* 0x000040aece007986 */ /* 0x000fe2000c10151a */
[----:B------:R-:W-:Y:S01]  /*17070*/  LOP3.LUT R137, R194, 0xffff, RZ, 0xc0, !PT ;  /* 0x0000ffffc2897812 */ /* 0x000fe200078ec0ff */
[----:B------:R-:W-:Y:S01]  /*17080*/  @!P6 HADD2 R239, -R175.H0_H0, -RZ.H0_H0 ;  /* 0xa00000ffafefe230 */ /* 0x000fe20000000900 */
[----:B------:R-:W-:Y:S01]  /*17090*/  SHF.R.U32.HI R136, RZ, 0x18, R194 ;  /* 0x00000018ff887819 */ /* 0x000fe200000116c2 */
[----:B------:R-:W-:Y:S01]  /*170a0*/  STG.E.U16 [R206.64+0x42], R173 ;  /* 0x000042adce007986 */ /* 0x000fe2000c10151a */
[----:B------:R-:W-:Y:S03]  /*170b0*/  SHF.R.U32.HI R137, RZ, 0x8, R137 ;  /* 0x00000008ff897819 */ /* 0x000fe60000011689 */
[----:B------:R-:W-:Y:S01]  /*170c0*/  PRMT R197, R197, 0x5410, R136 ;  /* 0x00005410c5c57816 */ /* 0x000fe20000000088 */
[C---:B------:R-:W-:Y:S01]  /*170d0*/  HMMA.16816.F32 R20, R132.reuse, R140, R20 ;  /* 0x0000008c8414723c */ /* 0x040fe20000001814 */
[----:B------:R-:W-:Y:S01]  /*170e0*/  PRMT R178, R178, 0x5410, R137 ;  /* 0x00005410b2b27816 */ /* 0x000fe20000000089 */
[----:B------:R-:W-:Y:S01]  /*170f0*/  @!P4 HADD2 R226, -R180.H0_H0, -RZ.H0_H0 ;  /* 0xa00000ffb4e2c230 */ /* 0x000fe20000000900 */
[----:B------:R-:W2:Y:S01]  /*17100*/  LDSM.16.MT88.4 R136, [R208+0x1e800] ;  /* 0x01e80000d088783b */ /* 0x000ea20000004200 */
[----:B------:R-:W-:Y:S01]  /*17110*/  PRMT R176, R175, 0x7632, R176 ;  /* 0x00007632afb07816 */ /* 0x000fe200000000b0 */
[----:B------:R-:W-:Y:S01]  /*17120*/  FADD.FTZ R185, R193, R204 ;  /* 0x000000ccc1b97221 */ /* 0x000fe20000010000 */
[----:B------:R-:W-:Y:S01]  /*17130*/  PRMT R177, R180, 0x7632, R177 ;  /* 0x00007632b4b17816 */ /* 0x000fe200000000b1 */
[----:B------:R-:W-:Y:S01]  /*17140*/  MUFU.EX2 R193, R187 ;  /* 0x000000bb00c17308 */ /* 0x000fe20000000800 */
[C---:B------:R-:W-:Y:S01]  /*17150*/  HMMA.16816.F32 R24, R132.reuse, R142, R24 ;  /* 0x0000008e8418723c */ /* 0x040fe20000001818 */
[----:B------:R-:W-:Y:S03]  /*17160*/  SHF.R.U32.HI R140, RZ, 0x10, R194 ;  /* 0x00000010ff8c7819 */ /* 0x000fe600000116c2 */
[C---:B------:R-:W-:Y:S01]  /*17170*/  LOP3.LUT R141, R155.reuse, 0xffff, RZ, 0xc0, !PT ;  /* 0x0000ffff9b8d7812 */ /* 0x040fe200078ec0ff */
[----:B------:R-:W-:Y:S01]  /*17180*/  @!P5 HADD2 R233, -R176.H0_H0, -RZ.H0_H0 ;  /* 0xa00000ffb0e9d230 */ /* 0x000fe20000000900 */
[----:B------:R-:W-:Y:S01]  /*17190*/  LOP3.LUT R149, R140, 0xff, RZ, 0xc0, !PT ;  /* 0x000000ff8c957812 */ /* 0x000fe200078ec0ff */
[----:B------:R-:W-:Y:S01]  /*171a0*/  FADD.FTZ R188, R188, R185 ;  /* 0x000000b9bcbc7221 */ /* 0x000fe20000010000 */
[----:B------:R-:W-:Y:S04]  /*171b0*/  LOP3.LUT R143, R155, 0xff, RZ, 0xc0, !PT ;  /* 0x000000ff9b8f7812 */ /* 0x000fe800078ec0ff */
[----:B------:R-:W-:Y:S01]  /*171c0*/  FADD.FTZ R201, R169, R188 ;  /* 0x000000bca9c97221 */ /* 0x000fe20000010000 */
[----:B------:R-:W-:Y:S01]  /*171d0*/  SHF.R.U32.HI R142, RZ, 0x10, R155 ;  /* 0x00000010ff8e7819 */ /* 0x000fe2000001169b */
[C---:B-1----:R-:W-:Y:S01]  /*171e0*/  HMMA.16816.F32 R28, R132.reuse, R144, R28 ;  /* 0x00000090841c723c */ /* 0x042fe2000000181c */
[----:B------:R-:W-:Y:S01]  /*171f0*/  SHF.R.U32.HI R140, RZ, 0x8, R141 ;  /* 0x00000008ff8c7819 */ /* 0x000fe2000001168d */
[----:B------:R-:W-:Y:S01]  /*17200*/  FADD.FTZ R201, R168, R201 ;  /* 0x000000c9a8c97221 */ /* 0x000fe20000010000 */
[----:B------:R-:W-:Y:S02]  /*17210*/  PRMT R141, R175, 0x5410, R176 ;  /* 0x00005410af8d7816 */ /* 0x000fe400000000b0 */
[----:B------:R-:W-:Y:S02]  /*17220*/  @!P6 PRMT R175, R239, 0x5410, RZ ;  /* 0x00005410efafe816 */ /* 0x000fe400000000ff */
[----:B------:R-:W-:Y:S01]  /*17230*/  ISETP.GE.U32.AND P6, PT, R252, R149, PT ;  /* 0x00000095fc00720c */ /* 0x000fe20003fc6070 */
[C---:B------:R-:W-:Y:S01]  /*17240*/  HMMA.16816.F32 R32, R132.reuse, R146, R32 ;  /* 0x000000928420723c */ /* 0x040fe20000001820 */
[----:B------:R-:W1:Y:S03]  /*17250*/  LDSM.16.MT88.4 R148, [R212+0x19000] ;  /* 0x01900000d494783b */ /* 0x000e660000004200 */
[----:B------:R-:W-:Y:S02]  /*17260*/  PRMT R143, R143, 0x5410, R140 ;  /* 0x000054108f8f7816 */ /* 0x000fe4000000008c */
[----:B------:R-:W-:Y:S02]  /*17270*/  LOP3.LUT R140, R194, 0xffff, RZ, 0xc0, !PT ;  /* 0x0000ffffc28c7812 */ /* 0x000fe400078ec0ff */
[----:B------:R-:W-:Y:S01]  /*17280*/  SHF.R.U32.HI R155, RZ, 0x18, R155 ;  /* 0x00000018ff9b7819 */ /* 0x000fe2000001169b */
[--C-:B------:R-:W-:Y:S01]  /*17290*/  HSET2.LE.AND R143, R143, R205.reuse, PT ;  /* 0x000000cd8f8f7233 */ /* 0x100fe20003803000 */
[----:B------:R-:W-:Y:S02]  /*172a0*/  STG.E.U16 [R190.64+0x40], R175 ;  /* 0x000040afbe007986 */ /* 0x000fe4000c10151a */
[----:B------:R-:W-:Y:S01]  /*172b0*/  SHF.R.U32.HI R140, RZ, 0x8, R140 ;  /* 0x00000008ff8c7819 */ /* 0x000fe2000001168c */
[C---:B--2---:R-:W-:Y:S01]  /*172c0*/  HMMA.16816.F32 R124, R132.reuse, R136, R124 ;  /* 0x00000088847c723c */ /* 0x044fe2000000187c */
[----:B------:R-:W-:Y:S01]  /*172d0*/  LOP3.LUT R142, R142, 0xff, RZ, 0xc0, !PT ;  /* 0x000000ff8e8e7812 */ /* 0x000fe200078ec0ff */
[----:B------:R-:W-:Y:S01]  /*172e0*/  @!P6 HADD2 R224, -R179.H0_H0, -RZ.H0_H0 ;  /* 0xa00000ffb3e0e230 */ /* 0x000fe20000000900 */
[----:B------:R-:W-:Y:S02]  /*172f0*/  LOP3.LUT R145, R140, 0xffff, RZ, 0xc0, !PT ;  /* 0x0000ffff8c917812 */ /* 0x000fe400078ec0ff */
[----:B------:R-:W-:Y:S02]  /*17300*/  PRMT R142, R142, 0x5410, R155 ;  /* 0x000054108e8e7816 */ /* 0x000fe4000000009b */
[----:B------:R-:W-:Y:S01]  /*17310*/  LOP3.LUT R140, R143, R152, RZ, 0xc0, !PT ;  /* 0x000000988f8c7212 */ /* 0x000fe200078ec0ff */
[----:B------:R-:W-:Y:S01]  /*17320*/  HMMA.16816.F32 R128, R132, R138, R128 ;  /* 0x0000008a8480723c */ /* 0x000fe20000001880 */
[----:B------:R-:W2:Y:S03]  /*17330*/  LDSM.16.MT88.4 R152, [R210+0x19000] ;  /* 0x01900000d298783b */ /* 0x000ea60000004200 */
[--C-:B------:R-:W-:Y:S01]  /*17340*/  HSET2.LE.AND R142, R142, R205.reuse, PT ;  /* 0x000000cd8e8e7233 */ /* 0x100fe20003803000 */
[----:B------:R-:W-:Y:S01]  /*17350*/  PRMT R137, R180, 0x5410, R177 ;  /* 0x00005410b4897816 */ /* 0x000fe200000000b1 */
[--C-:B------:R-:W-:Y:S01]  /*17360*/  HSET2.LE.AND R143, R197, R205.reuse, PT ;  /* 0x000000cdc58f7233 */ /* 0x100fe20003803000 */
[----:B------:R-:W-:Y:S01]  /*17370*/  @!P5 PRMT R176, R233, 0x5410, RZ ;  /* 0x00005410e9b0d816 */ /* 0x000fe200000000ff */
[----:B------:R-:W3:Y:S01]  /*17380*/  MUFU.EX2 R197, R163 ;  /* 0x000000a300c57308 */ /* 0x000ee20000000800 */
[----:B------:R-:W-:Y:S02]  /*17390*/  LOP3.LUT R141, R142, R141, RZ, 0xc0, !PT ;  /* 0x0000008d8e8d7212 */ /* 0x000fe400078ec0ff */
[----:B------:R-:W-:Y:S01]  /*173a0*/  ISETP.GE.U32.AND P5, PT, R252, R145, PT ;  /* 0x00000091fc00720c */ /* 0x000fe20003fa6070 */
[--C-:B------:R-:W-:Y:S01]  /*173b0*/  HSET2.LE.AND R142, R178, R205.reuse, PT ;  /* 0x000000cdb28e7233 */ /* 0x100fe20003803000 */
[C---:B------:R-:W-:Y:S01]  /*173c0*/  PRMT R178, R179.reuse, 0x7632, R178 ;  /* 0x00007632b3b27816 */ /* 0x040fe200000000b2 */
[----:B------:R-:W4:Y:S01]  /*173d0*/  LDSM.16.MT88.4 R144, [R209+0x19000] ;  /* 0x01900000d190783b */ /* 0x000f220000004200 */
[----:B------:R-:W-:Y:S02]  /*173e0*/  @!P4 PRMT R180, R226, 0x5410, RZ ;  /* 0x00005410e2b4c816 */ /* 0x000fe400000000ff */
[----:B------:R-:W-:Y:S02]  /*173f0*/  PRMT R132, R179, 0x5410, R178 ;  /* 0x00005410b3847816 */ /* 0x000fe400000000b2 */
[----:B------:R-:W-:Y:S02]  /*17400*/  LOP3.LUT R142, R142, R137, RZ, 0xc0, !PT ;  /* 0x000000898e8e7212 */ /* 0x000fe400078ec0ff */
[----:B------:R-:W-:Y:S01]  /*17410*/  LOP3.LUT R143, R143, R132, RZ, 0xc0, !PT ;  /* 0x000000848f8f7212 */ /* 0x000fe200078ec0ff */
[----:B------:R-:W-:Y:S01]  /*17420*/  LDSM.16.MT88.4 R136, [R212+0x1b000] ;  /* 0x01b00000d488783b */ /* 0x000fe20000004200 */
[----:B------:R-:W-:Y:S01]  /*17430*/  @!P6 PRMT R179, R224, 0x5410, RZ ;  /* 0x00005410e0b3e816 */ /* 0x000fe200000000ff */
[----:B------:R-:W-:Y:S01]  /*17440*/  @!P5 HADD2 R225, -R177.H0_H0, -RZ.H0_H0 ;  /* 0xa00000ffb1e1d230 */ /* 0x000fe20000000900 */
[----:B------:R-:W-:Y:S02]  /*17450*/  SHF.R.U32.HI R195, RZ, 0x18, R194 ;  /* 0x00000018ffc37819 */ /* 0x000fe400000116c2 */
[----:B------:R-:W4:Y:S01]  /*17460*/  MUFU.EX2 R194, R182 ;  /* 0x000000b600c27308 */ /* 0x000f220000000800 */
[C---:B-1----:R-:W-:Y:S01]  /*17470*/  HMMA.16816.F32 R4, R140.reuse, R148, R4 ;  /* 0x000000948c04723c */ /* 0x042fe20000001804 */
[----:B------:R-:W-:Y:S01]  /*17480*/  @!P5 PRMT R177, R225, 0x5410, RZ ;  /* 0x00005410e1b1d816 */ /* 0x000fe200000000ff */
[----:B------:R-:W1:Y:S01]  /*17490*/  LDSM.16.MT88.4 R132, [R208+0x19000] ;  /* 0x01900000d084783b */ /* 0x000e620000004200 */
[----:B------:R-:W-:Y:S02]  /*174a0*/  ISETP.GE.U32.AND P4, PT, R252, R195, PT ;  /* 0x000000c3fc00720c */ /* 0x000fe40003f86070 */
[----:B---3--:R-:W-:Y:S03]  /*174b0*/  F2FP.PACK_AB R188, R198, R197 ;  /* 0x000000c5c6bc723e */ /* 0x008fe600000000ff */
[C---:B------:R-:W-:Y:S01]  /*174c0*/  HMMA.16816.F32 R8, R140.reuse, R150, R8 ;  /* 0x000000968c08723c */ /* 0x040fe20000001808 */
[----:B------:R-:W-:Y:S01]  /*174d0*/  PRMT R187, R188, 0x7632, R187 ;  /* 0x00007632bcbb7816 */ /* 0x000fe200000000bb */
[----:B------:R-:W3:Y:S01]  /*174e0*/  LDSM.16.MT88.4 R148, [R210+0x1b000] ;  /* 0x01b00000d294783b */ /* 0x000ee20000004200 */
[----:B------:R1:W1:Y:S05]  /*174f0*/  MUFU.EX2 R195, R183 ;  /* 0x000000b700c37308 */ /* 0x00026a0000000800 */
[C---:B--2---:R-:W-:Y:S01]  /*17500*/  HMMA.16816.F32 R36, R140.reuse, R152, R36 ;  /* 0x000000988c24723c */ /* 0x044fe20000001824 */
[----:B------:R-:W-:Y:S01]  /*17510*/  @!P4 HADD2 R232, -R178.H0_H0, -RZ.H0_H0 ;  /* 0xa00000ffb2e8c230 */ /* 0x000fe20000000900 */
[----:B------:R-:W-:Y:S04]  /*17520*/  STG.E.U16 [R190.64+0x42], R176 ;  /* 0x000042b0be007986 */ /* 0x000fe8000c10151a */
[----:B------:R-:W-:Y:S01]  /*17530*/  STG.E.U16 [R206.64+0x50], R180 ;  /* 0x000050b4ce007986 */ /* 0x000fe2000c10151a */
[----:B------:R-:W-:Y:S01]  /*17540*/  @!P4 PRMT R178, R232, 0x5410, RZ ;  /* 0x00005410e8b2c816 */ /* 0x000fe200000000ff */
[C---:B------:R-:W-:Y:S01]  /*17550*/  HMMA.16816.F32 R40, R140.reuse, R154, R40 ;  /* 0x0000009a8c28723c */ /* 0x040fe20000001828 */
[C---:B----4-:R-:W-:Y:S01]  /*17560*/  F2FP.PACK_AB R182, R189.reuse, R194 ;  /* 0x000000c2bdb6723e */ /* 0x050fe200000000ff */
[----:B------:R-:W2:Y:S02]  /*17570*/  LDSM.16.MT88.4 R152, [R209+0x1b000] ;  /* 0x01b00000d198783b */ /* 0x000ea40000004200 */
[----:B------:R-:W-:Y:S01]  /*17580*/  FADD.FTZ R194, R194, R201 ;  /* 0x000000c9c2c27221 */ /* 0x000fe20000010000 */
[----:B------:R-:W-:Y:S03]  /*17590*/  PRMT R181, R182, 0x7632, R181 ;  /* 0x00007632b6b57816 */ /* 0x000fe600000000b5 */
[C---:B------:R-:W-:Y:S01]  /*175a0*/  HMMA.16816.F32 R44, R140.reuse, R144, R44 ;  /* 0x000000908c2c723c */ /* 0x040fe2000000182c */
[----:B------:R-:W-:Y:S01]  /*175b0*/  FADD.FTZ R194, R189, R194 ;  /* 0x000000c2bdc27221 */ /* 0x000fe20000010000 */
[----:B------:R-:W-:Y:S02]  /*175c0*/  STG.E.U16 [R206.64+0x52], R177 ;  /* 0x000052b1ce007986 */ /* 0x000fe4000c10151a */
[----:B-1----:R-:W-:Y:S02]  /*175d0*/  F2FP.PACK_AB R183, R193, R192 ;  /* 0x000000c0c1b7723e */ /* 0x002fe400000000ff */
[----:B------:R-:W-:Y:S02]  /*175e0*/  STG.E.U16 [R190.64+0x50], R179 ;  /* 0x000050b3be007986 */ /* 0x000fe4000c10151a */
[C---:B------:R-:W-:Y:S01]  /*175f0*/  HMMA.16816.F32 R48, R140.reuse, R146, R48 ;  /* 0x000000928c30723c */ /* 0x040fe20000001830 */
[C---:B------:R-:W-:Y:S01]  /*17600*/  PRMT R184, R183.reuse, 0x7632, R184 ;  /* 0x00007632b7b87816 */ /* 0x040fe200000000b8 */
[----:B------:R-:W-:Y:S03]  /*17610*/  LDSM.16.MT88.4 R144, [R212+0x1d000] ;  /* 0x01d00000d490783b */ /* 0x000fe60000004200 */
[----:B------:R-:W-:Y:S03]  /*17620*/  PRMT R165, R183, 0x5410, R184 ;  /* 0x00005410b7a57816 */ /* 0x000fe600000000b8 */
[C---:B------:R-:W-:Y:S02]  /*17630*/  HMMA.16816.F32 R52, R140.reuse, R132, R52 ;  /* 0x000000848c34723c */ /* 0x040fe40000001834 */
[----:B------:R-:W-:Y:S06]  /*17640*/  STG.E.U16 [R190.64+0x52], R178 ;  /* 0x000052b2be007986 */ /* 0x000fec000c10151a */
        /* <DEDUP_REMOVED lines=9> */
[C---:B------:R-:W-:Y:S07]  /*176e0*/  HMMA.16816.F32 R80, R140.reuse, R154, R80 ;  /* 0x0000009a8c50723c */ /* 0x040fee0000001850 */
[----:B------:R-:W-:Y:S01]  /*176f0*/  IMAD.WIDE.U32 R154, R164, -0x2daee0ad, RZ ;  /* 0xd2511f53a49a7825 */ /* 0x000fe200078e00ff */
[C---:B-1----:R-:W-:Y:S01]  /*17700*/  HMMA.16816.F32 R84, R140.reuse, R132, R84 ;  /* 0x000000848c54723c */ /* 0x042fe20000001854 */
[----:B------:R-:W-:Y:S03]  /*17710*/  PRMT R164, R182, 0x5410, R181 ;  /* 0x00005410b6a47816 */ /* 0x000fe600000000b5 */
[----:B------:R-:W-:Y:S02]  /*17720*/  LOP3.LUT R152, R155, UR4, R170, 0x96, !PT ;  /* 0x000000049b987c12 */ /* 0x000fe4000f8e96aa */
[----:B------:R-:W-:Y:S02]  /*17730*/  LOP3.LUT R153, R154, 0xff, RZ, 0xc0, !PT ;  /* 0x000000ff9a997812 */ /* 0x000fe400078ec0ff */
[C---:B------:R-:W-:Y:S01]  /*17740*/  HMMA.16816.F32 R88, R140.reuse, R134, R88 ;  /* 0x000000868c58723c */ /* 0x040fe20000001858 */
[----:B------:R-:W1:Y:S07]  /*17750*/  LDSM.16.MT88.4 R132, [R208+0x1d000] ;  /* 0x01d00000d084783b */ /* 0x000e6e0000004200 */
[C---:B------:R-:W-:Y:S07]  /*17760*/  HMMA.16816.F32 R92, R140.reuse, R144, R92 ;  /* 0x000000908c5c723c */ /* 0x040fee000000185c */
[----:B------:R-:W-:Y:S01]  /*17770*/  LOP3.LUT R145, R152, 0xff, RZ, 0xc0, !PT ;  /* 0x000000ff98917812 */ /* 0x000fe200078ec0ff */
[C---:B------:R-:W-:Y:S01]  /*17780*/  HMMA.16816.F32 R96, R140.reuse, R146, R96 ;  /* 0x000000928c60723c */ /* 0x040fe20000001860 */
[----:B------:R-:W-:Y:S02]  /*17790*/  SHF.R.U32.HI R144, RZ, 0x10, R152 ;  /* 0x00000010ff907819 */ /* 0x000fe40000011698 */
[----:B------:R-:W-:Y:S02]  /*177a0*/  ISETP.GE.U32.AND P5, PT, R252, R145, PT ;  /* 0x00000091fc00720c */ /* 0x000fe40003fa6070 */
[----:B------:R-:W-:Y:S02]  /*177b0*/  LOP3.LUT R145, R144, 0xff, RZ, 0xc0, !PT ;  /* 0x000000ff90917812 */ /* 0x000fe400078ec0ff */
[----:B------:R-:W-:Y:S01]  /*177c0*/  LOP3.LUT R144, R152, 0xffff, RZ, 0xc0, !PT ;  /* 0x0000ffff98907812 */ /* 0x000fe200078ec0ff */
[C---:B----4-:R-:W-:Y:S01]  /*177d0*/  HMMA.16816.F32 R100, R140.reuse, R136, R100 ;  /* 0x000000888c64723c */ /* 0x050fe20000001864 */
[----:B------:R-:W-:Y:S07]  /*177e0*/  ISETP.GE.U32.AND P6, PT, R252, R145, PT ;  /* 0x00000091fc00720c */ /* 0x000fee0003fc6070 */
[C---:B------:R-:W-:Y:S01]  /*177f0*/  HMMA.16816.F32 R104, R140.reuse, R138, R104 ;  /* 0x0000008a8c68723c */ /* 0x040fe20000001868 */
[----:B------:R-:W2:Y:S03]  /*17800*/  LDSM.16.MT88.4 R136, [R212+0x1f000] ;  /* 0x01f00000d488783b */ /* 0x000ea60000004200 */
[----:B------:R-:W-:Y:S02]  /*17810*/  @!P5 HADD2 R223, -R182.H0_H0, -RZ.H0_H0 ;  /* 0xa00000ffb6dfd230 */ /* 0x000fe40000000900 */
[----:B------:R-:W-:Y:S02]  /*17820*/  @!P6 HADD2 R222, -R183.H0_H0, -RZ.H0_H0 ;  /* 0xa00000ffb7dee230 */ /* 0x000fe40000000900 */
[C---:B---3--:R-:W-:Y:S01]  /*17830*/  HMMA.16816.F32 R108, R140.reuse, R148, R108 ;  /* 0x000000948c6c723c */ /* 0x048fe2000000186c */
[----:B------:R-:W-:Y:S03]  /*17840*/  @!P5 PRMT R182, R223, 0x5410, RZ ;  /* 0x00005410dfb6d816 */ /* 0x000fe600000000ff */
[----:B------:R-:W-:Y:S02]  /*17850*/  @!P6 PRMT R183, R222, 0x5410, RZ ;  /* 0x00005410deb7e816 */ /* 0x000fe400000000ff */
[----:B------:R-:W-:Y:S01]  /*17860*/  STG.E.U16 [R206.64+0x60], R182 ;  /* 0x000060b6ce007986 */ /* 0x000fe2000c10151a */
[----:B------:R-:W-:Y:S01]  /*17870*/  SHF.R.U32.HI R149, RZ, 0x8, R144 ;  /* 0x00000008ff957819 */ /* 0x000fe20000011690 */
[C---:B------:R-:W-:Y:S01]  /*17880*/  HMMA.16816.F32 R112, R140.reuse, R150, R112 ;  /* 0x000000968c70723c */ /* 0x040fe20000001870 */
[----:B------:R-:W-:Y:S01]  /*17890*/  LOP3.LUT R148, R155, UR4, R170, 0x96, !PT ;  /* 0x000000049b947c12 */ /* 0x000fe2000f8e96aa */
[----:B------:R-:W3:Y:S02]  /*178a0*/  LDSM.16.MT88.4 R144, [R210+0x1f000] ;  /* 0x01f00000d290783b */ /* 0x000ee40000004200 */
[----:B------:R-:W-:Y:S01]  /*178b0*/  FADD.FTZ R170, R186, R171 ;  /* 0x000000abbaaa7221 */ /* 0x000fe20000010000 */
[----:B------:R-:W-:Y:S01]  /*178c0*/  F2FP.PACK_AB R186, R196, R195 ;  /* 0x000000c3c4ba723e */ /* 0x000fe200000000ff */
[----:B------:R-:W-:Y:S01]  /*178d0*/  FADD.FTZ R195, R195, R194 ;  /* 0x000000c2c3c37221 */ /* 0x000fe20000010000 */
[----:B------:R-:W-:Y:S01]  /*178e0*/  SHF.R.U32.HI R151, RZ, 0x18, R148 ;  /* 0x00000018ff977819 */ /* 0x000fe20000011694 */
[C---:B-1----:R-:W-:Y:S01]  /*178f0*/  HMMA.16816.F32 R116, R140.reuse, R132, R116 ;  /* 0x000000848c74723c */ /* 0x042fe20000001874 */
[----:B------:R-:W-:Y:S03]  /*17900*/  LOP3.LUT R149, R149, 0xffff, RZ, 0xc0, !PT ;  /* 0x0000ffff95957812 */ /* 0x000fe600078ec0ff */
[----:B------:R-:W-:Y:S01]  /*17910*/  FADD.FTZ R199, R167, R170 ;  /* 0x000000aaa7c77221 */ /* 0x000fe20000010000 */
[----:B------:R-:W-:Y:S01]  /*17920*/  ISETP.GE.U32.AND P4, PT, R252, R149, PT ;  /* 0x00000095fc00720c */ /* 0x000fe20003f86070 */
[----:B------:R-:W-:Y:S01]  /*17930*/  LDSM.16.MT88.4 R168, [R208+0x1f800] ;  /* 0x01f80000d0a8783b */ /* 0x000fe20000004200 */
[----:B------:R-:W-:Y:S01]  /*17940*/  LOP3.LUT R133, R154, 0xff, RZ, 0xc0, !PT ;  /* 0x000000ff9a857812 */ /* 0x000fe200078ec0ff */
[C---:B------:R-:W-:Y:S01]  /*17950*/  HMMA.16816.F32 R120, R140.reuse, R134, R120 ;  /* 0x000000868c78723c */ /* 0x040fe20000001878 */
[----:B------:R-:W-:Y:S02]  /*17960*/  FADD.FTZ R3, R196, R195 ;  /* 0x000000c3c4037221 */ /* 0x000fe40000010000 */
[----:B------:R-:W-:Y:S01]  /*17970*/  ISETP.GE.U32.AND P5, PT, R252, R133, PT ;  /* 0x00000085fc00720c */ /* 0x000fe20003fa6070 */
[----:B------:R-:W-:Y:S01]  /*17980*/  FADD.FTZ R192, R192, R199 ;  /* 0x000000c7c0c07221 */ /* 0x000fe20000010000 */
[----:B------:R-:W-:Y:S01]  /*17990*/  LOP3.LUT R150, R154, 0xffff, RZ, 0xc0, !PT ;  /* 0x0000ffff9a967812 */ /* 0x000fe200078ec0ff */
[----:B------:R-:W1:Y:S01]  /*179a0*/  LDSM.16.MT88.4 R132, [R209+0x1f000] ;  /* 0x01f00000d184783b */ /* 0x000e620000004200 */
[C---:B------:R-:W-:Y:S01]  /*179b0*/  PRMT R185, R186.reuse, 0x7632, R185 ;  /* 0x00007632bab97816 */ /* 0x040fe200000000b9 */
[----:B------:R-:W-:Y:S01]  /*179c0*/  FADD.FTZ R192, R193, R192 ;  /* 0x000000c0c1c07221 */ /* 0x000fe20000010000 */
[C---:B--2---:R-:W-:Y:S03]  /*179d0*/  HMMA.16816.F32 R12, R140.reuse, R136, R12 ;  /* 0x000000888c0c723c */ /* 0x044fe6000000180c */
[----:B------:R-:W-:Y:S01]  /*179e0*/  @!P4 HADD2 R221, -R181.H0_H0, -RZ.H0_H0 ;  /* 0xa00000ffb5ddc230 */ /* 0x000fe20000000900 */
[----:B------:R-:W-:Y:S01]  /*179f0*/  SHF.R.U32.HI R150, RZ, 0x8, R150 ;  /* 0x00000008ff967819 */ /* 0x000fe20000011696 */
[----:B------:R2:W-:Y:S01]  /*17a00*/  STL [R1+0x6c], R3 ;  /* 0x00006c0301007387 */ /* 0x0005e20000100800 */
[----:B------:R-:W-:Y:S01]  /*17a10*/  PRMT R166, R186, 0x5410, R185 ;  /* 0x00005410baa67816 */ /* 0x000fe200000000b9 */
[----:B------:R-:W-:Y:S01]  /*17a20*/  @!P5 HADD2 R220, -R186.H0_H0, -RZ.H0_H0 ;  /* 0xa00000ffbadcd230 */ /* 0x000fe20000000900 */
[C---:B------:R-:W-:Y:S01]  /*17a30*/  HMMA.16816.F32 R16, R140.reuse, R138, R16 ;  /* 0x0000008a8c10723c */ /* 0x040fe20000001810 */
[----:B------:R-:W-:Y:S03]  /*17a40*/  SHF.R.U32.HI R137, RZ, 0x18, R152 ;  /* 0x00000018ff897819 */ /* 0x000fe60000011698 */
[----:B------:R-:W-:Y:S01]  /*17a50*/  @!P4 PRMT R181, R221, 0x5410, RZ ;  /* 0x00005410ddb5c816 */ /* 0x000fe200000000ff */
[----:B------:R-:W-:Y:S01]  /*17a60*/  FADD.FTZ R197, R197, R192 ;  /* 0x000000c0c5c57221 */ /* 0x000fe20000010000 */
[----:B------:R-:W-:Y:S02]  /*17a70*/  ISETP.GE.U32.AND P4, PT, R252, R137, PT ;  /* 0x00000089fc00720c */ /* 0x000fe40003f86070 */
[----:B------:R-:W4:Y:S01]  /*17a80*/  LDSM.16.MT88.4 R136, [R208+0x1f000] ;  /* 0x01f00000d088783b */ /* 0x000f220000004200 */
[C---:B---3--:R-:W-:Y:S03]  /*17a90*/  HMMA.16816.F32 R20, R140.reuse, R144, R20 ;  /* 0x000000908c14723c */ /* 0x048fe60000001814 */
[----:B------:R-:W-:Y:S02]  /*17aa0*/  PRMT R153, R153, 0x5410, R150 ;  /* 0x0000541099997816 */ /* 0x000fe40000000096 */
[----:B------:R-:W-:Y:S02]  /*17ab0*/  @!P5 PRMT R186, R220, 0x5410, RZ ;  /* 0x00005410dcbad816 */ /* 0x000fe400000000ff */
[----:B------:R-:W-:Y:S01]  /*17ac0*/  STG.E.U16 [R206.64+0x62], R181 ;  /* 0x000062b5ce007986 */ /* 0x000fe2000c10151a */
[C---:B------:R-:W-:Y:S01]  /*17ad0*/  HMMA.16816.F32 R24, R140.reuse, R146, R24 ;  /* 0x000000928c18723c */ /* 0x040fe20000001818 */
[--C-:B------:R-:W-:Y:S02]  /*17ae0*/  SHF.R.U32.HI R152, RZ, 0x10, R154.reuse ;  /* 0x00000010ff987819 */ /* 0x100fe4000001169a */
[----:B------:R-:W-:Y:S01]  /*17af0*/  STG.E.U16 [R190.64+0x60], R183 ;  /* 0x000060b7be007986 */ /* 0x000fe2000c10151a */
[----:B------:R-:W-:Y:S01]  /*17b00*/  LOP3.LUT R145, R148, 0xffff, RZ, 0xc0, !PT ;  /* 0x0000ffff94917812 */ /* 0x000fe200078ec0ff */
[----:B------:R-:W-:Y:S01]  /*17b10*/  @!P4 HADD2 R231, -R184.H0_H0, -RZ.H0_H0 ;  /* 0xa00000ffb8e7c230 */ /* 0x000fe20000000900 */
[----:B------:R-:W-:Y:S01]  /*17b20*/  SHF.R.U32.HI R144, RZ, 0x10, R154 ;  /* 0x00000010ff907819 */ /* 0x000fe2000001169a */
[--C-:B------:R-:W-:Y:S01]  /*17b30*/  HSET2.LE.AND R153, R153, R205.reuse, PT ;  /* 0x000000cd99997233 */ /* 0x100fe20003803000 */
[----:B------:R-:W-:Y:S01]  /*17b40*/  PRMT R167, R188, 0x5410, R187 ;  /* 0x00005410bca77816 */ /* 0x000fe200000000bb */
[----:B--2---:R-:W-:Y:S01]  /*17b50*/  IMAD.MOV.U32 R3, RZ, RZ, R2 ;  /* 0x000000ffff037224 */ /* 0x004fe200078e0002 */
[C---:B-1----:R-:W-:Y:S02]  /*17b60*/  HMMA.16816.F32 R28, R140.reuse, R132, R28 ;  /* 0x000000848c1c723c */ /* 0x042fe4000000181c */
[----:B------:R-:W-:Y:S02]  /*17b70*/  SHF.R.U32.HI R149, RZ, 0x18, R154 ;  /* 0x00000018ff957819 */ /* 0x000fe4000001169a */
[----:B------:R-:W-:Y:S02]  /*17b80*/  LOP3.LUT R152, R152, 0xff, RZ, 0xc0, !PT ;  /* 0x000000ff98987812 */ /* 0x000fe400078ec0ff */
[----:B------:R-:W-:Y:S02]  /*17b90*/  LOP3.LUT R147, R144, 0xff, RZ, 0xc0, !PT ;  /* 0x000000ff90937812 */ /* 0x000fe400078ec0ff */
[----:B------:R-:W-:Y:S01]  /*17ba0*/  SHF.R.U32.HI R144, RZ, 0x8, R145 ;  /* 0x00000008ff907819 */ /* 0x000fe20000011691 */
[C---:B------:R-:W-:Y:S03]  /*17bb0*/  HMMA.16816.F32 R32, R140.reuse, R134, R32 ;  /* 0x000000868c20723c */ /* 0x040fe60000001820 */
[----:B------:R-:W-:Y:S02]  /*17bc0*/  PRMT R152, R152, 0x5410, R149 ;  /* 0x0000541098987816 */ /* 0x000fe40000000095 */
[----:B------:R-:W-:Y:S02]  /*17bd0*/  ISETP.GE.U32.AND P6, PT, R252, R147, PT ;  /* 0x00000093fc00720c */ /* 0x000fe40003fc6070 */
[----:B------:R-:W-:Y:S01]  /*17be0*/  LOP3.LUT R149, R148, 0xff, RZ, 0xc0, !PT ;  /* 0x000000ff94957812 */ /* 0x000fe200078ec0ff */
[--C-:B------:R-:W-:Y:S01]  /*17bf0*/  HSET2.LE.AND R152, R152, R205.reuse, PT ;  /* 0x000000cd98987233 */ /* 0x100fe20003803000 */
[----:B------:R-:W-:Y:S03]  /*17c00*/  SHF.R.U32.HI R133, RZ, 0x10, R148 ;  /* 0x00000010ff857819 */ /* 0x000fe60000011694 */
[----:B------:R-:W-:Y:S01]  /*17c10*/  PRMT R149, R149, 0x5410, R144 ;  /* 0x0000541095957816 */ /* 0x000fe20000000090 */
[C---:B----4-:R-:W-:Y:S01]  /*17c20*/  HMMA.16816.F32 R124, R140.reuse, R136, R124 ;  /* 0x000000888c7c723c */ /* 0x050fe2000000187c */
[----:B------:R-:W1:Y:S01]  /*17c30*/  LDSM.16.MT88.4 R144, [R210+0x19800] ;  /* 0x01980000d290783b */ /* 0x000e620000004200 */
[----:B------:R-:W-:Y:S02]  /*17c40*/  LOP3.LUT R148, R133, 0xff, RZ, 0xc0, !PT ;  /* 0x000000ff85947812 */ /* 0x000fe400078ec0ff */
[----:B------:R-:W-:Y:S01]  /*17c50*/  LOP3.LUT R132, R154, 0xffff, RZ, 0xc0, !PT ;  /* 0x0000ffff9a847812 */ /* 0x000fe200078ec0ff */
[----:B------:R-:W-:Y:S01]  /*17c60*/  @!P6 HADD2 R228, -R188.H0_H0, -RZ.H0_H0 ;  /* 0xa00000ffbce4e230 */ /* 0x000fe20000000900 */
[----:B------:R-:W-:Y:S01]  /*17c70*/  PRMT R148, R148, 0x5410, R151 ;  /* 0x0000541094947816 */ /* 0x000fe20000000097 */
[--C-:B------:R-:W-:Y:S01]  /*17c80*/  HSET2.LE.AND R137, R149, R205.reuse, PT ;  /* 0x000000cd95897233 */ /* 0x100fe20003803000 */
[----:B------:R-:W-:Y:S01]  /*17c90*/  HMMA.16816.F32 R128, R140, R138, R128 ;  /* 0x0000008a8c80723c */ /* 0x000fe20000001880 */
[----:B------:R-:W-:Y:S01]  /*17ca0*/  SHF.R.U32.HI R132, RZ, 0x8, R132 ;  /* 0x00000008ff847819 */ /* 0x000fe20000011684 */
[----:B------:R-:W-:Y:S02]  /*17cb0*/  LDSM.16.MT88.4 R140, [R210+0x1b800] ;  /* 0x01b80000d28c783b */ /* 0x000fe40000004200 */
[----:B------:R-:W-:Y:S01]  /*17cc0*/  HSET2.LE.AND R136, R148, R205, PT ;  /* 0x000000cd94887233 */ /* 0x000fe20003803000 */
[----:B------:R-:W-:Y:S02]  /*17cd0*/  LOP3.LUT R155, R132, 0xffff, RZ, 0xc0, !PT ;  /* 0x0000ffff849b7812 */ /* 0x000fe400078ec0ff */
[----:B------:R-:W-:Y:S02]  /*17ce0*/  LOP3.LUT R164, R137, R164, RZ, 0xc0, !PT ;  /* 0x000000a489a47212 */ /* 0x000fe400078ec0ff */
[----:B------:R-:W-:Y:S01]  /*17cf0*/  LOP3.LUT R165, R136, R165, RZ, 0xc0, !PT ;  /* 0x000000a588a57212 */ /* 0x000fe200078ec0ff */
[----:B------:R-:W2:Y:S02]  /*17d00*/  LDSM.16.MT88.4 R132, [R209+0x19800] ;  /* 0x01980000d184783b */ /* 0x000ea40000004200 */
[----:B------:R-:W-:Y:S02]  /*17d10*/  LOP3.LUT R166, R153, R166, RZ, 0xc0, !PT ;  /* 0x000000a699a67212 */ /* 0x000fe400078ec0ff */
[----:B------:R-:W-:Y:S02]  /*17d20*/  LOP3.LUT R167, R152, R167, RZ, 0xc0, !PT ;  /* 0x000000a798a77212 */ /* 0x000fe400078ec0ff */
[----:B------:R-:W-:Y:S02]  /*17d30*/  @!P4 PRMT R184, R231, 0x5410, RZ ;  /* 0x00005410e7b8c816 */ /* 0x000fe400000000ff */
[----:B------:R-:W3:Y:S01]  /*17d40*/  LDSM.16.MT88.4 R148, [R208+0x19800] ;  /* 0x01980000d094783b */ /* 0x000ee20000004200 */
[----:B------:R-:W-:Y:S02]  /*17d50*/  @!P6 PRMT R188, R228, 0x5410, RZ ;  /* 0x00005410e4bce816 */ /* 0x000fe400000000ff */
[C---:B------:R-:W-:Y:S01]  /*17d60*/  HMMA.16816.F32 R160, R164.reuse, R156, R4 ;  /* 0x0000009ca4a0723c */ /* 0x040fe20000001804 */
[C---:B------:R-:W-:Y:S02]  /*17d70*/  ISETP.GE.U32.AND P4, PT, R252.reuse, R155, PT ;  /* 0x0000009bfc00720c */ /* 0x040fe40003f86070 */
[----:B------:R-:W-:Y:S02]  /*17d80*/  SHF.R.U32.HI R155, RZ, 0x18, R154 ;  /* 0x00000018ff9b7819 */ /* 0x000fe4000001169a */
[----:B------:R-:W4:Y:S02]  /*17d90*/  LDSM.16.MT88.4 R136, [R212+0x1b800] ;  /* 0x01b80000d488783b */ /* 0x000f240000004200 */
[----:B------:R-:W-:Y:S01]  /*17da0*/  ISETP.GE.U32.AND P5, PT, R252, R155, PT ;  /* 0x0000009bfc00720c */ /* 0x000fe20003fa6070 */
[C---:B------:R-:W-:Y:S05]  /*17db0*/  HMMA.16816.F32 R156, R164.reuse, R158, R8 ;  /* 0x0000009ea49c723c */ /* 0x040fea0000001808 */
[----:B------:R-:W4:Y:S01]  /*17dc0*/  LDSM.16.MT88.4 R4, [R209+0x1b800] ;  /* 0x01b80000d104783b */ /* 0x000f220000004200 */
[----:B------:R-:W-:Y:S02]  /*17dd0*/  @!P4 HADD2 R229, -R185.H0_H0, -RZ.H0_H0 ;  /* 0xa00000ffb9e5c230 */ /* 0x000fe40000000900 */
[C---:B-1----:R-:W-:Y:S04]  /*17de0*/  HMMA.16816.F32 R36, R164.reuse, R144, R36 ;  /* 0x00000090a424723c */ /* 0x042fe80000001824 */
[----:B------:R-:W-:Y:S01]  /*17df0*/  @!P4 PRMT R185, R229, 0x5410, RZ ;  /* 0x00005410e5b9c816 */ /* 0x000fe200000000ff */
[----:B------:R-:W1:Y:S01]  /*17e00*/  LDSM.16.MT88.4 R8, [R208+0x1b800] ;  /* 0x01b80000d008783b */ /* 0x000e620000004200 */
[----:B------:R-:W-:Y:S02]  /*17e10*/  @!P5 HADD2 R227, -R187.H0_H0, -RZ.H0_H0 ;  /* 0xa00000ffbbe3d230 */ /* 0x000fe40000000900 */
[C---:B------:R-:W-:Y:S04]  /*17e20*/  HMMA.16816.F32 R40, R164.reuse, R146, R40 ;  /* 0x00000092a428723c */ /* 0x040fe80000001828 */
[----:B------:R-:W-:Y:S01]  /*17e30*/  @!P5 PRMT R187, R227, 0x5410, RZ ;  /* 0x00005410e3bbd816 */ /* 0x000fe200000000ff */
[----:B------:R-:W-:Y:S01]  /*17e40*/  LDSM.16.MT88.4 R144, [R209+0x1d800] ;  /* 0x01d80000d190783b */ /* 0x000fe20000004200 */
[----:B------:R-:W-:Y:S02]  /*17e50*/  ISETP.LT.AND P5, PT, RZ, UR25, PT ;  /* 0x00000019ff007c0c */ /* 0x000fe4000bfa1270 */
[C---:B--2---:R-:W-:Y:S05]  /*17e60*/  HMMA.16816.F32 R44, R164.reuse, R132, R44 ;  /* 0x00000084a42c723c */ /* 0x044fea000000182c */
[----:B------:R-:W-:Y:S03]  /*17e70*/  STG.E.U16 [R190.64+0x62], R184 ;  /* 0x000062b8be007986 */ /* 0x000fe6000c10151a */
[C---:B------:R-:W-:Y:S01]  /*17e80*/  HMMA.16816.F32 R48, R164.reuse, R134, R48 ;  /* 0x00000086a430723c */ /* 0x040fe20000001830 */
[----:B------:R-:W2:Y:S07]  /*17e90*/  LDSM.16.MT88.4 R132, [R212+0x1d800] ;  /* 0x01d80000d484783b */ /* 0x000eae0000004200 */
[C---:B---3--:R-:W-:Y:S01]  /*17ea0*/  HMMA.16816.F32 R52, R164.reuse, R148, R52 ;  /* 0x00000094a434723c */ /* 0x048fe20000001834 */
[----:B------:R-:W-:Y:S04]  /*17eb0*/  STG.E.U16 [R206.64+0x70], R186 ;  /* 0x000070bace007986 */ /* 0x000fe8000c10151a */
[----:B------:R-:W-:Y:S03]  /*17ec0*/  STG.E.U16 [R206.64+0x72], R185 ;  /* 0x000072b9ce007986 */ /* 0x000fe6000c10151a */
[C---:B------:R-:W-:Y:S01]  /*17ed0*/  HMMA.16816.F32 R56, R164.reuse, R150, R56 ;  /* 0x00000096a438723c */ /* 0x040fe20000001838 */
[----:B------:R-:W-:Y:S07]  /*17ee0*/  LDSM.16.MT88.4 R148, [R208+0x1d800] ;  /* 0x01d80000d094783b */ /* 0x000fee0000004200 */
[C---:B----4-:R-:W-:Y:S01]  /*17ef0*/  HMMA.16816.F32 R60, R164.reuse, R136, R60 ;  /* 0x00000088a43c723c */ /* 0x050fe2000000183c */
[----:B------:R-:W-:Y:S04]  /*17f00*/  STG.E.U16 [R190.64+0x70], R188 ;  /* 0x000070bcbe007986 */ /* 0x000fe8000c10151a */
[----:B------:R-:W-:Y:S03]  /*17f10*/  STG.E.U16 [R190.64+0x72], R187 ;  /* 0x000072bbbe007986 */ /* 0x000fe6000c10151a */
[C---:B------:R-:W-:Y:S01]  /*17f20*/  HMMA.16816.F32 R64, R164.reuse, R138, R64 ;  /* 0x0000008aa440723c */ /* 0x040fe20000001840 */
[----:B------:R-:W3:Y:S07]  /*17f30*/  LDSM.16.MT88.4 R136, [R210+0x1d800] ;  /* 0x01d80000d288783b */ /* 0x000eee0000004200 */
[C---:B------:R-:W-:Y:S08]  /*17f40*/  HMMA.16816.F32 R68, R164.reuse, R140, R68 ;  /* 0x0000008ca444723c */ /* 0x040ff00000001844 */
[C---:B------:R-:W-:Y:S01]  /*17f50*/  HMMA.16816.F32 R72, R164.reuse, R142, R72 ;  /* 0x0000008ea448723c */ /* 0x040fe20000001848 */
[----:B------:R-:W-:Y:S07]  /*17f60*/  LDSM.16.MT88.4 R140, [R210+0x1f800] ;  /* 0x01f80000d28c783b */ /* 0x000fee0000004200 */
        /* <DEDUP_REMOVED lines=10> */
[C---:B------:R-:W-:Y:S08]  /*18010*/  HMMA.16816.F32 R108, R164.reuse, R144, R108 ;  /* 0x00000090a46c723c */ /* 0x040ff0000000186c */
[C---:B------:R-:W-:Y:S08]  /*18020*/  HMMA.16816.F32 R112, R164.reuse, R146, R112 ;  /* 0x00000092a470723c */ /* 0x040ff00000001870 */
[C---:B------:R-:W-:Y:S08]  /*18030*/  HMMA.16816.F32 R116, R164.reuse, R148, R116 ;  /* 0x00000094a474723c */ /* 0x040ff00000001874 */
[C---:B------:R-:W-:Y:S08]  /*18040*/  HMMA.16816.F32 R120, R164.reuse, R150, R120 ;  /* 0x00000096a478723c */ /* 0x040ff00000001878 */
[C---:B----4-:R-:W-:Y:S07]  /*18050*/  HMMA.16816.F32 R152, R164.reuse, R4, R12 ;  /* 0x00000004a498723c */ /* 0x050fee000000180c */
[----:B------:R-:W-:Y:S01]  /*18060*/  FADD.FTZ R4, R198, R197 ;  /* 0x000000c5c6047221 */ /* 0x000fe20000010000 */
[C---:B------:R-:W-:Y:S04]  /*18070*/  HMMA.16816.F32 R148, R164.reuse, R6, R16 ;  /* 0x00000006a494723c */ /* 0x040fe80000001810 */
[----:B------:R2:W-:Y:S04]  /*18080*/  STL [R1+0x68], R4 ;  /* 0x0000680401007387 */ /* 0x0005e80000100800 */
[C---:B------:R-:W-:Y:S08]  /*18090*/  HMMA.16816.F32 R144, R164.reuse, R140, R20 ;  /* 0x0000008ca490723c */ /* 0x040ff00000001814 */
[C---:B------:R-:W-:Y:S08]  /*180a0*/  HMMA.16816.F32 R140, R164.reuse, R142, R24 ;  /* 0x0000008ea48c723c */ /* 0x040ff00000001818 */
[C---:B-1----:R-:W-:Y:S08]  /*180b0*/  HMMA.16816.F32 R136, R164.reuse, R8, R28 ;  /* 0x00000008a488723c */ /* 0x042ff0000000181c */
[C---:B------:R-:W-:Y:S08]  /*180c0*/  HMMA.16816.F32 R132, R164.reuse, R10, R32 ;  /* 0x0000000aa484723c */ /* 0x040ff00000001820 */
[C---:B------:R-:W-:Y:S08]  /*180d0*/  HMMA.16816.F32 R124, R164.reuse, R168, R124 ;  /* 0x000000a8a47c723c */ /* 0x040ff0000000187c */
[----:B------:R-:W-:Y:S07]  /*180e0*/  HMMA.16816.F32 R128, R164, R170, R128 ;  /* 0x000000aaa480723c */ /* 0x000fee0000001880 */
[----:B------:R-:W-:Y:S01]  /*180f0*/  IADD3 R164, P4, R206, -0x80, RZ ;  /* 0xffffff80cea47810 */ /* 0x000fe20007f9e0ff */
[----:B------:R-:W-:Y:S04]  /*18100*/  IMAD.MOV.U32 R165, RZ, RZ, R0 ;  /* 0x000000ffffa57224 */ /* 0x000fe800078e0000 */
[----:B------:R-:W-:Y:S01]  /*18110*/  IADD3.X R167, R207, -0x1, RZ, P4, !PT ;  /* 0xffffffffcfa77810 */ /* 0x000fe200027fe4ff */
[----:B--2--5:R-:W-:-:S05]  /*18120*/  @P5 BRA `(.L_x_998) ;  /* 0xffffad7000005947 */ /* 0x024fca000383ffff */
.L_x_997:
[----:B------:R-:W2:Y:S01]  /*18130*/  LDL.LU R7, [R1+0x6c] ;  /* 0x00006c0001077983 */ /* 0x000ea20000300800 */
[----:B------:R-:W-:-:S02]  /*18140*/  MOV R12, 0x3f800000 ;  /* 0x3f800000000c7802 */ /* 0x000fc40000000f00 */
[----:B------:R-:W-:Y:S01]  /*18150*/  MOV R13, 0x3f800000 ;  /* 0x3f800000000d7802 */ /* 0x000fe20000000f00 */
[----:B------:R-:W3:Y:S01]  /*18160*/  LDL.LU R6, [R1+0x68] ;  /* 0x0000680001067983 */ /* 0x000ee20000300800 */
[----:B------:R-:W4:Y:S01]  /*18170*/  S2UR UR6, SR_CTAID.Y ;  /* 0x00000000000679c3 */ /* 0x000f220000002600 */
[----:B------:R-:W-:Y:S02]  /*18180*/  UISETP.NE.AND UP0, UPT, UR21, -0x1, UPT ;  /* 0xffffffff1500788c */ /* 0x000fe4000bf05270 */
[----:B------:R-:W5:Y:S01]  /*18190*/  LDL.LU R5, [R1] ;  /* 0x0000000001057983 */ /* 0x000f620000300800 */
[----:B------:R-:W-:Y:S01]  /*181a0*/  ULDC.64 UR4, c[0x0][0x1e8] ;  /* 0x00007a0000047ab9 */ /* 0x000fe20000000a00 */
[----:B------:R-:W-:Y:S01]  /*181b0*/  BSSY B0, `(.L_x_1001) ;  /* 0x0000195000007945 */ /* 0x000fe20003800000 */
[----:B------:R-:W-:Y:S02]  /*181c0*/  ULDC.U8 UR9, c[0x0][0x329] ;  /* 0x0000ca4000097ab9 */ /* 0x000fe40000000000 */
[----:B------:R-:W-:Y:S01]  /*181d0*/  UISETP.NE.AND UP1, UPT, UR9, URZ, UPT ;  /* 0x0000003f0900728c */ /* 0x000fe2000bf25270 */
[----:B------:R-:W1:Y:S01]  /*181e0*/  S2UR UR10, SR_CTAID.Z ;  /* 0x00000000000a79c3 */ /* 0x000e620000002700 */
[----:B------:R-:W-:-:S02]  /*181f0*/  ULDC UR8, c[0x0][0x214] ;  /* 0x0000850000087ab9 */ /* 0x000fc40000000800 */
[----:B------:R-:W-:Y:S02]  /*18200*/  @UP0 UIMAD.WIDE.U32 UR12, UR21, UR4, URZ ;  /* 0x00000004150c02a5 */ /* 0x000fe4000f8e003f */
[----:B------:R-:W-:Y:S02]  /*18210*/  UMOV UR18, URZ ;  /* 0x0000003f00127c82 */ /* 0x000fe40008000000 */
[----:B------:R-:W-:Y:S02]  /*18220*/  @UP0 UIMAD UR7, UR21, UR5, UR13 ;  /* 0x00000005150702a4 */ /* 0x000fe4000f8e020d */
[----:B------:R-:W-:Y:S02]  /*18230*/  UMOV UR19, URZ ;  /* 0x0000003f00137c82 */ /* 0x000fe40008000000 */
[----:B------:R-:W-:Y:S02]  /*18240*/  ULDC.64 UR4, c[0x0][0x1e0] ;  /* 0x0000780000047ab9 */ /* 0x000fe40000000a00 */
[----:B------:R-:W-:-:S02]  /*18250*/  @UP1 ULDC UR13, c[0x0][0x210] ;  /* 0x00008400000d1ab9 */ /* 0x000fc40000000800 */
[----:B----4-:R-:W-:Y:S02]  /*18260*/  @!UP0 USHF.R.S32.HI UR11, URZ, 0x1f, UR6 ;  /* 0x0000001f3f0b8899 */ /* 0x010fe40008011406 */
[----:B------:R-:W-:Y:S02]  /*18270*/  @!UP0 UIMAD.WIDE.U32 UR16, UR6, UR4, URZ ;  /* 0x00000004061082a5 */ /* 0x000fe4000f8e003f */
[----:B------:R-:W-:Y:S02]  /*18280*/  @!UP0 UIMAD UR11, UR11, UR4, URZ ;  /* 0x000000040b0b82a4 */ /* 0x000fe4000f8e023f */
[----:B------:R-:W-:Y:S02]  /*18290*/  @UP1 UIMAD UR13, UR13, UR8, URZ ;  /* 0x000000080d0d12a4 */ /* 0x000fe4000f8e023f */
[----:B------:R-:W-:Y:S02]  /*182a0*/  ULDC.U8 UR4, c[0x0][0x328] ;  /* 0x0000ca0000047ab9 */ /* 0x000fe40000000000 */
[----:B------:R-:W-:-:S02]  /*182b0*/  UISETP.NE.AND UP2, UPT, UR4, URZ, UPT ;  /* 0x0000003f0400728c */ /* 0x000fc4000bf45270 */
[----:B------:R-:W-:Y:S02]  /*182c0*/  @!UP0 UIMAD UR11, UR6, UR5, UR11 ;  /* 0x00000005060b82a4 */ /* 0x000fe4000f8e020b */
[----:B------:R-:W-:Y:S01]  /*182d0*/  UISETP.NE.OR UP3, UPT, UR9, URZ, !UP2 ;  /* 0x0000003f0900728c */ /* 0x000fe2000d765670 */
[----:B------:R-:W4:Y:S01]  /*182e0*/  S2UR UR9, SR_CTAID.X ;  /* 0x00000000000979c3 */ /* 0x000f220000002500 */
[----:B------:R-:W-:Y:S02]  /*182f0*/  ULDC UR5, c[0x0][0x234] ;  /* 0x00008d0000057ab9 */ /* 0x000fe40000000800 */
[----:B------:R-:W-:Y:S02]  /*18300*/  @!UP1 USEL UR13, UR8, UR5, !UP2 ;  /* 0x00000005080d9287 */ /* 0x000fe4000d000000 */
[----:B------:R-:W-:Y:S02]  /*18310*/  ULDC UR4, c[0x0][0x1c0] ;  /* 0x0000700000047ab9 */ /* 0x000fe40000000800 */
[----:B------:R-:W-:-:S02]  /*18320*/  @UP1 UMOV UR14, 0x1 ;  /* 0x00000001000e1882 */ /* 0x000fc40000000000 */
[----:B------:R-:W-:Y:S02]  /*18330*/  @!UP1 UIMAD UR14, UR13, UR4, URZ ;  /* 0x000000040d0e92a4 */ /* 0x000fe4000f8e023f */
[----:B------:R-:W-:Y:S02]  /*18340*/  @!UP3 UIMAD UR8, UR6, UR8, URZ ;  /* 0x000000080608b2a4 */ /* 0x000fe4000f8e023f */
[----:B------:R-:W-:Y:S02]  /*18350*/  @UP1 ULDC UR15, c[0x0][0x210] ;  /* 0x00008400000f1ab9 */ /* 0x000fe40000000800 */
[----:B------:R-:W-:Y:S02]  /*18360*/  UIMAD UR5, UR6, UR14, URZ ;  /* 0x0000000e060572a4 */ /* 0x000fe4000f8e023f */
[----:B------:R-:W-:Y:S02]  /*18370*/  @!UP1 UMOV UR15, 0x1 ;  /* 0x00000001000f9882 */ /* 0x000fe40000000000 */
[----:B------:R-:W-:-:S02]  /*18380*/  @!UP3 USEL UR8, UR8, UR21, !UP0 ;  /* 0x000000150808b287 */ /* 0x000fc4000c000000 */
[----:B------:R-:W-:Y:S02]  /*18390*/  USEL UR5, UR5, URZ, UP3 ;  /* 0x0000003f05057287 */ /* 0x000fe40009800000 */
[----:B------:R-:W-:Y:S02]  /*183a0*/  @!UP3 USHF.R.S32.HI UR19, URZ, 0x1f, UR8 ;  /* 0x0000001f3f13b899 */ /* 0x000fe40008011408 */
[----:B----4-:R-:W-:Y:S02]  /*183b0*/  UIMAD UR4, UR9, UR15, URZ ;  /* 0x0000000f090472a4 */ /* 0x010fe4000f8e023f */
[----:B-1----:R-:W-:Y:S02]  /*183c0*/  UIMAD UR13, UR10, UR13, UR5 ;  /* 0x0000000d0a0d72a4 */ /* 0x002fe4000f8e0205 */
[----:B------:R-:W-:Y:S02]  /*183d0*/  USHF.L.U32 UR4, UR4, 0x7, URZ ;  /* 0x0000000704047899 */ /* 0x000fe4000800063f */
[----:B------:R-:W-:-:S02]  /*183e0*/  @!UP3 UMOV UR18, UR8 ;  /* 0x000000080012bc82 */ /* 0x000fc40008000000 */
[----:B------:R-:W-:Y:S02]  /*183f0*/  USHF.R.S32.HI UR5, URZ, 0x1f, UR4 ;  /* 0x0000001f3f057899 */ /* 0x000fe40008011404 */
[----:B------:R-:W-:Y:S02]  /*18400*/  USHF.R.S32.HI UR6, URZ, 0x1f, UR13 ;  /* 0x0000001f3f067899 */ /* 0x000fe4000801140d */
[----:B------:R-:W-:Y:S02]  /*18410*/  UIADD3 UR4, UP2, UP1, UR4, UR18, UR13 ;  /* 0x0000001204047290 */ /* 0x000fe4000f95e00d */
[----:B------:R-:W-:Y:S02]  /*18420*/  @!UP0 UIADD3 UR7, UR17, UR11, URZ ;  /* 0x0000000b11078290 */ /* 0x000fe4000fffe03f */
[----:B------:R-:W-:Y:S02]  /*18430*/  UIADD3.X UR5, UR5, UR19, UR6, UP2, UP1 ;  /* 0x0000001305057290 */ /* 0x000fe400097e2406 */
[----:B------:R-:W-:Y:S01]  /*18440*/  @!UP0 UMOV UR12, UR16 ;  /* 0x00000010000c8c82 */ /* 0x000fe20008000000 */
[----:B--2---:R-:W1:Y:S04]  /*18450*/  SHFL.BFLY PT, R3, R7, 0x2, 0x1f ;  /* 0x0c401f0007037f89 */ /* 0x004e6800000e0000 */
[----:B---3--:R-:W2:Y:S01]  /*18460*/  SHFL.BFLY PT, R4, R6, 0x2, 0x1f ;  /* 0x0c401f0006047f89 */ /* 0x008ea200000e0000 */
[----:B-----5:R-:W-:Y:S01]  /*18470*/  MOV R166, R5 ;  /* 0x0000000500a67202 */ /* 0x020fe20000000f00 */
[----:B-1----:R-:W-:-:S02]  /*18480*/  FADD.FTZ R3, R3, R7 ;  /* 0x0000000703037221 */ /* 0x002fc40000010000 */
[----:B--2---:R-:W-:-:S03]  /*18490*/  FADD.FTZ R4, R4, R6 ;  /* 0x0000000604047221 */ /* 0x004fc60000010000 */
[----:B------:R-:W1:Y:S04]  /*184a0*/  SHFL.BFLY PT, R8, R3, 0x1, 0x1f ;  /* 0x0c201f0003087f89 */ /* 0x000e6800000e0000 */
[----:B------:R-:W2:Y:S04]  /*184b0*/  S2R R6, SR_TID.X ;  /* 0x0000000000067919 */ /* 0x000ea80000002100 */
[----:B------:R-:W3:Y:S01]  /*184c0*/  SHFL.BFLY PT, R7, R4, 0x1, 0x1f ;  /* 0x0c201f0004077f89 */ /* 0x000ee200000e0000 */
[----:B-1----:R-:W-:Y:S01]  /*184d0*/  FADD.FTZ R8, R3, R8 ;  /* 0x0000000803087221 */ /* 0x002fe20000010000 */
[----:B--2---:R-:W-:-:S04]  /*184e0*/  SHF.R.S32.HI R5, RZ, 0x1f, R6 ;  /* 0x0000001fff057819 */ /* 0x004fc80000011406 */
[----:B------:R-:W-:Y:S01]  /*184f0*/  FSETP.NE.FTZ.AND P4, PT, R8, RZ, PT ;  /* 0x000000ff0800720b */ /* 0x000fe20003f95000 */
[----:B---3--:R-:W-:Y:S01]  /*18500*/  FADD.FTZ R7, R4, R7 ;  /* 0x0000000704077221 */ /* 0x008fe20000010000 */
[CC--:B------:R-:W-:Y:S02]  /*18510*/  LEA.HI R15, R5.reuse, R6.reuse, RZ, 0x2 ;  /* 0x00000006050f7211 */ /* 0x0c0fe400078f10ff */
[----:B------:R-:W-:Y:S02]  /*18520*/  LEA.HI R4, R5, R6, RZ, 0x5 ;  /* 0x0000000605047211 */ /* 0x000fe400078f28ff */
[----:B------:R-:W-:Y:S02]  /*18530*/  FSETP.NE.FTZ.AND P3, PT, R7, RZ, PT ;  /* 0x000000ff0700720b */ /* 0x000fe40003f75000 */
[--C-:B------:R-:W-:Y:S02]  /*18540*/  SHF.R.S32.HI R11, RZ, 0x2, R15.reuse ;  /* 0x00000002ff0b7819 */ /* 0x100fe4000001140f */
[----:B------:R-:W-:-:S03]  /*18550*/  SHF.R.S32.HI R10, RZ, 0x1f, R15 ;  /* 0x0000001fff0a7819 */ /* 0x000fc6000001140f */
[----:B------:R-:W1:Y:S01]  /*18560*/  @P4 MUFU.RCP R12, R8 ;  /* 0x00000008000c4308 */ /* 0x000e620000001000 */
[----:B------:R-:W-:Y:S02]  /*18570*/  LOP3.LUT R15, R15, 0x3ffffffc, RZ, 0xc0, !PT ;  /* 0x3ffffffc0f0f7812 */ /* 0x000fe400078ec0ff */
[----:B------:R-:W-:Y:S02]  /*18580*/  LEA.HI R9, R10, R11, RZ, 0x3 ;  /* 0x0000000b0a097211 */ /* 0x000fe400078f18ff */
[----:B------:R-:W-:Y:S02]  /*18590*/  SHF.R.S32.HI R3, RZ, 0x5, R4 ;  /* 0x00000005ff037819 */ /* 0x000fe40000011404 */
[----:B------:R-:W-:Y:S01]  /*185a0*/  LOP3.LUT R14, R9, 0xfffffff8, RZ, 0xc0, !PT ;  /* 0xfffffff8090e7812 */ /* 0x000fe200078ec0ff */
[----:B------:R-:W2:Y:S01]  /*185b0*/  @P3 MUFU.RCP R13, R7 ;  /* 0x00000007000d3308 */ /* 0x000ea20000001000 */
[----:B------:R-:W-:Y:S02]  /*185c0*/  IADD3 R10, -R15, R6, RZ ;  /* 0x000000060f0a7210 */ /* 0x000fe40007ffe1ff */
[----:B------:R-:W-:-:S02]  /*185d0*/  IADD3 R14, R11, -R14, RZ ;  /* 0x8000000e0b0e7210 */ /* 0x000fc40007ffe0ff */
[----:B------:R-:W-:Y:S02]  /*185e0*/  LEA R3, R3, R10, 0x9 ;  /* 0x0000000a03037211 */ /* 0x000fe400078e48ff */
[----:B------:R-:W-:Y:S01]  /*185f0*/  SHF.L.U32 R9, R14, 0x6, RZ ;  /* 0x000000060e097819 */ /* 0x000fe200000006ff */
[----:B-1----:R-:W-:Y:S01]  /*18600*/  FMUL.FTZ R12, R12, c[0x0][0x2dc] ;  /* 0x0000b7000c0c7a20 */ /* 0x002fe20000410000 */
[----:B------:R-:W-:Y:S01]  /*18610*/  R2P PR, R14, 0x6 ;  /* 0x000000060e007804 */ /* 0x000fe20000000000 */
[----:B------:R-:W-:Y:S01]  /*18620*/  @P4 MUFU.LG2 R8, R8 ;  /* 0x0000000800084308 */ /* 0x000fe20000000c00 */
[----:B------:R-:W-:Y:S01]  /*18630*/  LOP3.LUT R9, R9, 0x1c0, RZ, 0xc0, !PT ;  /* 0x000001c009097812 */ /* 0x000fe200078ec0ff */
[----:B------:R-:W-:Y:S01]  /*18640*/  FMUL.FTZ R160, R12, R160 ;  /* 0x000000a00ca07220 */ /* 0x000fe20000410000 */
[----:B------:R-:W-:Y:S01]  /*18650*/  LOP3.LUT R14, R14, 0x1, RZ, 0xc0, !PT ;  /* 0x000000010e0e7812 */ /* 0x000fe200078ec0ff */
[----:B------:R-:W-:Y:S01]  /*18660*/  FMUL.FTZ R161, R12, R161 ;  /* 0x000000a10ca17220 */ /* 0x000fe20000410000 */
[----:B------:R-:W-:Y:S01]  /*18670*/  LEA.HI R10, R9, R9, RZ, 0x1d ;  /* 0x00000009090a7211 */ /* 0x000fe200078fe8ff */
[----:B--2---:R-:W-:Y:S01]  /*18680*/  FMUL.FTZ R13, R13, c[0x0][0x2dc] ;  /* 0x0000b7000d0d7a20 */ /* 0x004fe20000410000 */
[----:B------:R-:W-:Y:S01]  /*18690*/  ISETP.NE.U32.AND P0, PT, R14, 0x1, PT ;  /* 0x000000010e00780c */ /* 0x000fe20003f05070 */
[C---:B------:R-:W-:Y:S01]  /*186a0*/  FMUL.FTZ R156, R12.reuse, R156 ;  /* 0x0000009c0c9c7220 */ /* 0x040fe20000410000 */
[----:B------:R-:W-:Y:S01]  /*186b0*/  LEA R3, R3, R10, 0x1 ;  /* 0x0000000a03037211 */ /* 0x000fe200078e08ff */
[C---:B------:R-:W-:Y:S01]  /*186c0*/  FMUL.FTZ R162, R13.reuse, R162 ;  /* 0x000000a20da27220 */ /* 0x040fe20000410000 */
[----:B------:R-:W-:Y:S01]  /*186d0*/  MOV R9, 0x20 ;  /* 0x0000002000097802 */ /* 0x000fe20000000f00 */
[----:B------:R-:W-:Y:S01]  /*186e0*/  FMUL.FTZ R163, R13, R163 ;  /* 0x000000a30da37220 */ /* 0x000fe20000410000 */
[----:B------:R-:W-:Y:S01]  /*186f0*/  SHF.L.U32 R3, R3, 0x1, RZ ;  /* 0x0000000103037819 */ /* 0x000fe200000006ff */
[C---:B------:R-:W-:Y:S01]  /*18700*/  FMUL.FTZ R157, R12.reuse, R157 ;  /* 0x0000009d0c9d7220 */ /* 0x040fe20000410000 */
[----:B------:R-:W-:Y:S01]  /*18710*/  SEL R10, R9, 0xffffffe0, !P1 ;  /* 0xffffffe0090a7807 */ /* 0x000fe20004800000 */
[C---:B------:R-:W-:Y:S01]  /*18720*/  FMUL.FTZ R158, R13.reuse, R158 ;  /* 0x0000009e0d9e7220 */ /* 0x040fe20000410000 */
[----:B------:R-:W-:Y:S01]  /*18730*/  MOV R9, 0x40 ;  /* 0x0000004000097802 */ /* 0x000fe20000000f00 */
[----:B------:R-:W-:Y:S01]  /*18740*/  FMUL.FTZ R159, R13, R159 ;  /* 0x0000009f0d9f7220 */ /* 0x000fe20000410000 */
[C---:B------:R-:W-:Y:S01]  /*18750*/  IADD3 R11, R3.reuse, -0x10, RZ ;  /* 0xfffffff0030b7810 */ /* 0x040fe20007ffe0ff */
[C---:B------:R-:W-:Y:S01]  /*18760*/  FMUL.FTZ R36, R12.reuse, R36 ;  /* 0x000000240c247220 */ /* 0x040fe20000410000 */
[----:B------:R-:W-:Y:S01]  /*18770*/  @P0 IADD3 R11, R3, 0x10, RZ ;  /* 0x00000010030b0810 */ /* 0x000fe20007ffe0ff */
[C---:B------:R-:W-:Y:S01]  /*18780*/  FMUL.FTZ R37, R12.reuse, R37 ;  /* 0x000000250c257220 */ /* 0x040fe20000410000 */
        /* <DEDUP_REMOVED lines=12> */
[----:B------:R-:W-:Y:S01]  /*18850*/  IADD3 R15, R3, R10, RZ ;  /* 0x0000000a030f7210 */ /* 0x000fe20007ffe0ff */
        /* <DEDUP_REMOVED lines=29> */
[----:B------:R-:W1:Y:S01]  /*18a30*/  @P3 MUFU.LG2 R7, R7 ;  /* 0x0000000700073308 */ /* 0x000e620000000c00 */
        /* <DEDUP_REMOVED lines=238> */
[----:B--234-:R-:W2:Y:S01]  /*19920*/  S2R R0, SR_TID.X ;  /* 0x0000000000007919 */ /* 0x01cea20000002100 */
        /* <DEDUP_REMOVED lines=19> */
[----:B------:R-:W-:Y:S02]  /*19a60*/  @!P3 IADD3 R7, P1, R0, UR4, RZ ;  /* 0x000000040007bc10 */ /* 0x000fe4000ff3e0ff */
[----:B------:R-:W-:Y:S02]  /*19a70*/  @!P2 IADD3 R9, P0, R2, UR4, RZ ;  /* 0x000000040209ac10 */ /* 0x000fe4000ff1e0ff */
[----:B------:R-:W-:Y:S02]  /*19a80*/  @!P3 LEA.HI.X.SX32 R0, R0, UR5, 0x1, P1 ;  /* 0x000000050000bc11 */ /* 0x000fe400088f0eff */
[----:B------:R-:W-:Y:S02]  /*19a90*/  @!P3 LEA R10, P1, R7, c[0x0][0x200], 0x2 ;  /* 0x00008000070aba11 */ /* 0x000fe400078210ff */
[----:B------:R-:W-:Y:S02]  /*19aa0*/  @!P2 LEA.HI.X.SX32 R2, R2, UR5, 0x1, P0 ;  /* 0x000000050202ac11 */ /* 0x000fe400080f0eff */
[----:B------:R-:W-:-:S02]  /*19ab0*/  @!P2 LEA R8, P0, R9, c[0x0][0x200], 0x2 ;  /* 0x000080000908aa11 */ /* 0x000fc400078010ff */
[----:B------:R-:W-:Y:S02]  /*19ac0*/  @!P3 LEA.HI.X R11, R7, c[0x0][0x204], R0, 0x2, P1 ;  /* 0x00008100070bba11 */ /* 0x000fe400008f1400 */
[----:B------:R-:W-:-:S03]  /*19ad0*/  @!P2 LEA.HI.X R9, R9, c[0x0][0x204], R2, 0x2, P0 ;  /* 0x000081000909aa11 */ /* 0x000fc600000f1402 */
[----:B------:R2:W-:Y:S04]  /*19ae0*/  @!P3 STG.E [R10.64], R3 ;  /* 0x000000030a00b986 */ /* 0x0005e8000c10191a */
[----:B------:R2:W-:Y:S02]  /*19af0*/  @!P2 STG.E [R8.64], R4 ;  /* 0x000000040800a986 */ /* 0x0005e4000c10191a */
.L_x_1002:
[----:B--234-:R-:W-:Y:S05]  /*19b00*/  BSYNC B0 ;  /* 0x0000000000007941 */ /* 0x01cfea0003800000 */
.L_x_1001:
[----:B------:R-:W2:Y:S04]  /*19b10*/  LDL.64 R82, [R1+0x20] ;  /* 0x0000200001527983 */ /* 0x000ea80000100a00 */
[----:B------:R3:W5:Y:S04]  /*19b20*/  LDL R80, [R1+0xc] ;  /* 0x00000c0001507983 */ /* 0x0007680000100800 */
[----:B------:R3:W5:Y:S04]  /*19b30*/  LDL R79, [R1+0x8] ;  /* 0x00000800014f7983 */ /* 0x0007680000100800 */
[----:B------:R3:W5:Y:S01]  /*19b40*/  LDL R78, [R1+0x4] ;  /* 0x00000400014e7983 */ /* 0x0007620000100800 */
[----:B------:R-:W-:Y:S01]  /*19b50*/  LEA.HI R5, R5, R6, RZ, 0x3 ;  /* 0x0000000605057211 */ /* 0x000fe200078f18ff */
[----:B------:R-:W-:Y:S01]  /*19b60*/  UIMAD UR9, UR9, -0x80, UR24 ;  /* 0xffffff80090978a4 */ /* 0x000fe2000f8e0218 */
[----:B------:R-:W-:Y:S01]  /*19b70*/  BSSY B0, `(.L_x_1003) ;  /* 0x0000024000007945 */ /* 0x000fe20003800000 */
[----:B------:R-:W4:Y:S01]  /*19b80*/  S2R R3, SR_TID.X ;  /* 0x0000000000037919 */ /* 0x000f220000002100 */
[----:B------:R-:W-:Y:S01]  /*19b90*/  SHF.R.S32.HI R4, RZ, 0x3, R5 ;  /* 0x00000003ff047819 */ /* 0x000fe20000011405 */
[----:B------:R-:W-:-:S02]  /*19ba0*/  USHF.R.S32.HI UR6, URZ, 0x1f, UR10 ;  /* 0x0000001f3f067899 */ /* 0x000fc4000801140a */
[----:B------:R-:W1:Y:S01]  /*19bb0*/  S2R R0, SR_CTAID.Z ;  /* 0x0000000000007919 */ /* 0x000e620000002700 */
[----:B------:R-:W-:Y:S02]  /*19bc0*/  ULDC.64 UR4, c[0x0][0x1f0] ;  /* 0x00007c0000047ab9 */ /* 0x000fe40000000a00 */
[----:B------:R-:W-:-:S04]  /*19bd0*/  UIMAD UR4, UR6, UR4, URZ ;  /* 0x00000004060472a4 */ /* 0x000fc8000f8e023f */
[----:B------:R-:W-:Y:S01]  /*19be0*/  UIMAD UR4, UR10, UR5, UR4 ;  /* 0x000000050a0472a4 */ /* 0x000fe2000f8e0204 */
[----:B----4-:R-:W-:-:S04]  /*19bf0*/  SHF.R.S32.HI R2, RZ, 0x1f, R3 ;  /* 0x0000001fff027819 */ /* 0x010fc80000011403 */
[----:B------:R-:W-:-:S04]  /*19c00*/  LEA.HI R3, R2, R3, RZ, 0x3 ;  /* 0x0000000302037211 */ /* 0x000fc800078f18ff */
[----:B------:R-:W-:-:S04]  /*19c10*/  SHF.R.S32.HI R10, RZ, 0x3, R3 ;  /* 0x00000003ff0a7819 */ /* 0x000fc80000011403 */
[----:B------:R-:W-:Y:S02]  /*19c20*/  SHF.R.S32.HI R11, RZ, 0x1f, R10 ;  /* 0x0000001fff0b7819 */ /* 0x000fe4000001140a */
[----:B--2---:R-:W-:Y:S02]  /*19c30*/  SHF.R.S32.HI R2, RZ, 0x1f, R82 ;  /* 0x0000001fff027819 */ /* 0x004fe40000011452 */
[----:B------:R-:W-:-:S04]  /*19c40*/  IADD3 R6, P0, R82, UR12, RZ ;  /* 0x0000000c52067c10 */ /* 0x000fc8000ff1e0ff */
[----:B------:R-:W-:Y:S02]  /*19c50*/  IADD3.X R7, R2, UR7, RZ, P0, !PT ;  /* 0x0000000702077c10 */ /* 0x000fe400087fe4ff */
[----:B------:R-:W-:-:S03]  /*19c60*/  ISETP.GE.AND P0, PT, R4, UR9, PT ;  /* 0x0000000904007c0c */ /* 0x000fc6000bf06270 */
[----:B-1----:R-:W-:-:S04]  /*19c70*/  IMAD.WIDE.U32 R6, R0, c[0x0][0x1f0], R6 ;  /* 0x00007c0000067a25 */ /* 0x002fc800078e0006 */
[----:B------:R-:W-:Y:S01]  /*19c80*/  IMAD.U32 R0, RZ, RZ, UR22 ;  /* 0x00000016ff007e24 */ /* 0x000fe2000f8e00ff */
[----:B------:R-:W-:-:S03]  /*19c90*/  IADD3 R9, R7, UR4, RZ ;  /* 0x0000000407097c10 */ /* 0x000fc6000fffe0ff */
[----:B------:R-:W-:Y:S02]  /*19ca0*/  IMAD.WIDE R10, R0, 0x80, R10 ;  /* 0x00000080000a7825 */ /* 0x000fe400078e020a */
        /* <DEDUP_REMOVED lines=13> */
[----:B------:R1:W-:Y:S04]  /*19d80*/  @!P3 STG.E.128 [R76.64+0x80], R52 ;  /* 0x000080344c00b986 */ /* 0x0003e8000c101d1a */
[----:B------:R1:W-:Y:S04]  /*19d90*/  @!P2 STG.E.128 [R76.64+0x100], R36 ;  /* 0x000100244c00a986 */ /* 0x0003e8000c101d1a */
[----:B------:R1:W-:Y:S02]  /*19da0*/  @!P1 STG.E.128 [R76.64+0x180], R20 ;  /* 0x000180144c009986 */ /* 0x0003e4000c101d1a */
.L_x_1004:
[----:B---3--:R-:W-:Y:S05]  /*19db0*/  BSYNC B0 ;  /* 0x0000000000007941 */ /* 0x008fea0003800000 */
.L_x_1003:
        /* <DEDUP_REMOVED lines=22> */
.L_x_1006:
[----:B------:R-:W-:Y:S05]  /*19f20*/  BSYNC B0 ;  /* 0x0000000000007941 */ /* 0x000fea0003800000 */
.L_x_1005:
        /* <DEDUP_REMOVED lines=22> */
.L_x_1008:
[----:B------:R-:W-:Y:S05]  /*1a090*/  BSYNC B0 ;  /* 0x0000000000007941 */ /* 0x000fea0003800000 */
.L_x_1007:
[----:B------:R-:W-:-:S04]  /*1a0a0*/  LEA.HI.SX32 R5, R5, 0x60, 0x1d ;  /* 0x0000006005057811 */ /* 0x000fc800078feaff */
[----:B------:R-:W-:-:S13]  /*1a0b0*/  ISETP.GE.AND P0, PT, R5, UR9, PT ;  /* 0x0000000905007c0c */ /* 0x000fda000bf06270 */
[----:B------:R-:W-:Y:S05]  /*1a0c0*/  @P0 EXIT ;  /* 0x000000000000094d */ /* 0x000fea0003800000 */
[----:B------:R-:W-:Y:S01]  /*1a0d0*/  IADD3 R0, P0, R10, 0x60, RZ ;  /* 0x000000600a007810 */ /* 0x000fe20007f1e0ff */
[----:B------:R-:W-:Y:S01]  /*1a0e0*/  IMAD.MOV.U32 R4, RZ, RZ, R6 ;  /* 0x000000ffff047224 */ /* 0x000fe200078e0006 */
[----:B------:R-:W-:Y:S01]  /*1a0f0*/  ISETP.GE.AND P2, PT, R82, c[0x0][0x220], PT ;  /* 0x0000880052007a0c */ /* 0x000fe20003f46270 */
[----:B------:R-:W-:Y:S01]  /*1a100*/  IMAD.MOV.U32 R5, RZ, RZ, R9 ;  /* 0x000000ffff057224 */ /* 0x000fe200078e0009 */
[----:B-----5:R-:W-:Y:S01]  /*1a110*/  ISETP.GE.AND P1, PT, R80, c[0x0][0x220], PT ;  /* 0x0000880050007a0c */ /* 0x020fe20003f26270 */
        /* <DEDUP_REMOVED lines=15> */
.L_x_967:
        /* <DEDUP_REMOVED lines=81> */
.L_x_1010:
[----:B------:R-:W-:Y:S05]  /*1a720*/  BSYNC B0 ;  /* 0x0000000000007941 */ /* 0x000fea0003800000 */
.L_x_1009:
        /* <DEDUP_REMOVED lines=22> */
.L_x_1012:
[----:B------:R-:W-:Y:S05]  /*1a890*/  BSYNC B0 ;  /* 0x0000000000007941 */ /* 0x000fea0003800000 */
.L_x_1011:
        /* <DEDUP_REMOVED lines=22> */
.L_x_1014:
[----:B------:R-:W-:Y:S05]  /*1aa00*/  BSYNC B0 ;  /* 0x0000000000007941 */ /* 0x000fea0003800000 */
.L_x_1013:
        /* <DEDUP_REMOVED lines=21> */
.L_x_1016:
[----:B------:R-:W-:Y:S05]  /*1ab60*/  BSYNC B0 ;  /* 0x0000000000007941 */ /* 0x000fea0003800000 */
.L_x_1015:
        /* <DEDUP_REMOVED lines=35> */
.L_x_1017:
        /* <DEDUP_REMOVED lines=14> */
.L_x_1091:


//--------------------- .text._ZN5flash16flash_fwd_kernelI23Flash_fwd_kernel_traitsILi256ELi128ELi64ELi8ELb0ELb0EN7cutlass6half_tE19Flash_kernel_traitsILi256ELi128ELi64ELi8ES3_EELb0ELb1ELb0ELb1ELb0ELb0ELb1ELb0EEEvNS_16Flash_fwd_paramsE --------------------------
	.section	.text._ZN5flash16flash_fwd_kernelI23Flash_fwd_kernel_traitsILi256ELi128ELi64ELi8ELb0ELb0EN7cutlass6half_tE19Flash_kernel_traitsILi256ELi128ELi64ELi8ES3_EELb0ELb1ELb0ELb1ELb0ELb0ELb1ELb0EEEvNS_16Flash_fwd_paramsE,"ax",@progbits
	.sectioninfo	@"SHI_REGISTERS=255"
	.align	128
        .global         _ZN5flash16flash_fwd_kernelI23Flash_fwd_kernel_traitsILi256ELi128ELi64ELi8ELb0ELb0EN7cutlass6half_tE19Flash_kernel_traitsILi256ELi128ELi64ELi8ES3_EELb0ELb1ELb0ELb1ELb0ELb0ELb1ELb0EEEvNS_16Flash_fwd_paramsE
        .type           _ZN5flash16flash_fwd_kernelI23Flash_fwd_kernel_traitsILi256ELi128ELi64ELi8ELb0ELb0EN7cutlass6half_tE19Flash_kernel_traitsILi256ELi128ELi64ELi8ES3_EELb0ELb1ELb0ELb1ELb0ELb0ELb1ELb0EEEvNS_16Flash_fwd_paramsE,@function
        .size           _ZN5flash16flash_fwd_kernelI23Flash_fwd_kernel_traitsILi256ELi128ELi64ELi8ELb0ELb0EN7cutlass6half_tE19Flash_kernel_traitsILi256ELi128ELi64ELi8ES3_EELb0ELb1ELb0ELb1ELb0ELb0ELb1ELb0EEEvNS_16Flash_fwd_paramsE,(.L_x_1092 - _ZN5flash16flash_fwd_kernelI23Flash_fwd_kernel_traitsILi256ELi128ELi64ELi8ELb0ELb0EN7cutlass6half_tE19Flash_kernel_traitsILi256ELi128ELi64ELi8ES3_EELb0ELb1ELb0ELb1ELb0ELb0ELb1ELb0EEEvNS_16Flash_fwd_paramsE)
        .other          _ZN5flash16flash_fwd_kernelI23Flash_fwd_kernel_traitsILi256ELi128ELi64ELi8ELb0ELb0EN7cutlass6half_tE19Flash_kernel_traitsILi256ELi128ELi64ELi8ES3_EELb0ELb1ELb0ELb1ELb0ELb0ELb1ELb0EEEvNS_16Flash_fwd_paramsE,@"STO_CUDA_ENTRY STV_DEFAULT"
_ZN5flash16flash_fwd_kernelI23Flash_fwd_kernel_traitsILi256ELi128ELi64ELi8ELb0ELb0EN7cutlass6half_tE19Flash_kernel_traitsILi256ELi128ELi64ELi8ES3_EELb0ELb1ELb0ELb1ELb0ELb0ELb1ELb0EEEvNS_16Flash_fwd_paramsE:
.text._ZN5flash16flash_fwd_kernelI23Flash_fwd_kernel_traitsILi256ELi128ELi64ELi8ELb0ELb0EN7cutlass6half_tE19Flash_kernel_traitsILi256ELi128ELi64ELi8ES3_EELb0ELb1ELb0ELb1ELb0ELb0ELb1ELb0EEEvNS_16Flash_fwd_paramsE:
        /* <DEDUP_REMOVED lines=56> */
.L_x_1018:
[----:B-1----:R-:W-:Y:S02]  /*0380*/  ULDC UR6, c[0x0][0x218] ;  /* 0x0000860000067ab9 */ /* 0x002fe40000000800 */
.L_x_1019:
        /* <DEDUP_REMOVED lines=72> */
.L_x_1021:
        /* <DEDUP_REMOVED lines=50> */
.L_x_1022:
        /* <DEDUP_REMOVED lines=11> */
[----:B------:R-:W-:Y:S01]  /*0be0*/  LOP3.LUT R3, R3, 0xfffffff8, RZ, 0xc0, !PT ;  /* 0xfffffff803037812 */ /* 0x000fe200078ec0ff */
[----:B------:R-:W-:Y:S01]  /*0bf0*/  IMAD.SHL.U32 R237, R248, 0x40, RZ ;  /* 0x00000040f8ed7824 */ /* 0x000fe200078e00ff */
[----:B------:R-:W-:Y:S01]  /*0c00*/  SHF.R.S32.HI R8, RZ, 0x4, R233 ;  /* 0x00000004ff087819 */ /* 0x000fe200000114e9 */
[C---:B------:R-:W-:Y:S01]  /*0c10*/  IMAD.IADD R5, R4.reuse, 0x1, -R5 ;  /* 0x0000000104057824 */ /* 0x040fe200078e0a05 */
[--C-:B------:R-:W-:Y:S01]  /*0c20*/  SHF.R.S32.HI R249, RZ, 0x1f, R248.reuse ;  /* 0x0000001ffff97819 */ /* 0x100fe200000114f8 */
[----:B------:R-:W-:Y:S01]  /*0c30*/  IMAD.IADD R2, R4, 0x1, -R3 ;  /* 0x0000000104027824 */ /* 0x000fe200078e0a03 */
[----:B------:R-:W-:Y:S01]  /*0c40*/  LEA.HI R233, R233, R8, RZ, 0x1 ;  /* 0x00000008e9e97211 */ /* 0x000fe200078f08ff */
[----:B------:R-:W-:Y:S01]  /*0c50*/  ULDC.64 UR4, c[0x0][0x1a8] ;  /* 0x00006a0000047ab9 */ /* 0x000fe20000000a00 */
[----:B------:R-:W-:Y:S01]  /*0c60*/  SHF.R.S32.HI R0, RZ, 0x1f, R5 ;  /* 0x0000001fff007819 */ /* 0x000fe20000011405 */
[----:B------:R-:W-:Y:S01]  /*0c70*/  IMAD.SHL.U32 R246, R2, 0x8, RZ ;  /* 0x0000000802f67824 */ /* 0x000fe200078e00ff */
[----:B------:R-:W-:Y:S01]  /*0c80*/  LOP3.LUT R237, R237, 0x1c0, RZ, 0xc0, !PT ;  /* 0x000001c0eded7812 */ /* 0x000fe200078ec0ff */
[----:B------:R-:W-:Y:S01]  /*0c90*/  UIMAD UR4, UR19, UR4, URZ ;  /* 0x00000004130472a4 */ /* 0x000fe2000f8e023f */
[----:B------:R-:W-:Y:S01]  /*0ca0*/  LOP3.LUT R233, R233, 0xfffffffe, RZ, 0xc0, !PT ;  /* 0xfffffffee9e97812 */ /* 0x000fe200078ec0ff */
[----:B------:R-:W-:Y:S01]  /*0cb0*/  IMAD.WIDE R18, R19, 0x80, R248 ;  /* 0x0000008013127825 */ /* 0x000fe200078e02f8 */
[----:B------:R-:W-:Y:S01]  /*0cc0*/  LEA.HI R3, R0, R5, RZ, 0x3 ;  /* 0x0000000500037211 */ /* 0x000fe200078f18ff */
[----:B------:R-:W-:Y:S01]  /*0cd0*/  UIMAD UR4, UR24, UR5, UR4 ;  /* 0x00000005180472a4 */ /* 0x000fe2000f8e0204 */
[----:B------:R-:W-:Y:S01]  /*0ce0*/  LOP3.LUT R6, R237, 0x38, R246, 0xf8, !PT ;  /* 0x00000038ed067812 */ /* 0x000fe200078ef8f6 */
[----:B------:R-:W-:Y:S01]  /*0cf0*/  IMAD.IADD R233, R8, 0x1, -R233 ;  /* 0x0000000108e97824 */ /* 0x000fe200078e0ae9 */
[----:B------:R-:W-:-:S02]  /*0d00*/  SHF.R.U32.HI R237, RZ, 0x3, R237 ;  /* 0x00000003ffed7819 */ /* 0x000fc400000116ed */
[----:B------:R-:W-:Y:S01]  /*0d10*/  LOP3.LUT R8, R3, 0xfffffff8, RZ, 0xc0, !PT ;  /* 0xfffffff803087812 */ /* 0x000fe200078ec0ff */
[----:B------:R-:W-:Y:S01]  /*0d20*/  IMAD.SHL.U32 R9, R233, 0x8, RZ ;  /* 0x00000008e9097824 */ /* 0x000fe200078e00ff */
[----:B------:R-:W-:Y:S01]  /*0d30*/  LOP3.LUT R237, R6, R237, RZ, 0x3c, !PT ;  /* 0x000000ed06ed7212 */ /* 0x000fe200078e3cff */
[----:B------:R-:W-:Y:S01]  /*0d40*/  IMAD.SHL.U32 R3, R3, 0x40, RZ ;  /* 0x0000004003037824 */ /* 0x000fe200078e00ff */
[----:B------:R-:W-:Y:S01]  /*0d50*/  SHF.R.S32.HI R247, RZ, 0x1f, R246 ;  /* 0x0000001ffff77819 */ /* 0x000fe200000114f6 */
[----:B------:R-:W-:Y:S01]  /*0d60*/  IMAD.IADD R8, R5, 0x1, -R8 ;  /* 0x0000000105087824 */ /* 0x000fe200078e0a08 */
[----:B------:R-:W-:Y:S01]  /*0d70*/  IADD3 R6, P0, R246, UR6, RZ ;  /* 0x00000006f6067c10 */ /* 0x000fe2000ff1e0ff */
[----:B------:R-:W-:Y:S01]  /*0d80*/  IMAD R5, R249, c[0x0][0x198], RZ ;  /* 0x00006600f9057a24 */ /* 0x000fe200078e02ff */
[-C--:B------:R-:W-:Y:S01]  /*0d90*/  LEA.HI R0, R89, R4.reuse, RZ, 0x6 ;  /* 0x0000000459007211 */ /* 0x080fe200078f30ff */
[----:B------:R-:W-:Y:S01]  /*0da0*/  IMAD.WIDE.U32 R10, R248, c[0x0][0x1a0], R246 ;  /* 0x00006800f80a7a25 */ /* 0x000fe200078e00f6 */
[----:B------:R-:W-:Y:S01]  /*0db0*/  IADD3.X R7, R247, UR23, RZ, P0, !PT ;  /* 0x00000017f7077c10 */ /* 0x000fe200087fe4ff */
[----:B------:R-:W-:Y:S01]  /*0dc0*/  UIADD3 UR23, -UR16, UR18, URZ ;  /* 0x0000001210177290 */ /* 0x000fe2000fffe13f */
[----:B------:R-:W-:Y:S01]  /*0dd0*/  LOP3.LUT P3, RZ, R8, 0x4, RZ, 0xc0, !PT ;  /* 0x0000000408ff7812 */ /* 0x000fe2000786c0ff */
[----:B------:R-:W-:Y:S01]  /*0de0*/  IMAD.SHL.U32 R0, R0, 0x8, RZ ;  /* 0x0000000800007824 */ /* 0x000fe200078e00ff */
[C---:B------:R-:W-:Y:S01]  /*0df0*/  LOP3.LUT P2, RZ, R8.reuse, 0x2, RZ, 0xc0, !PT ;  /* 0x0000000208ff7812 */ /* 0x040fe2000784c0ff */
[----:B------:R-:W-:Y:S01]  /*0e00*/  IMAD.SHL.U32 R8, R8, 0x40, RZ ;  /* 0x0000004008087824 */ /* 0x000fe200078e00ff */
[----:B------:R-:W-:Y:S01]  /*0e10*/  ULDC.64 UR6, c[0x0][0x1b8] ;  /* 0x00006e0000067ab9 */ /* 0x000fe20000000a00 */
[----:B-1----:R-:W-:Y:S01]  /*0e20*/  IMAD.WIDE.U32 R14, R14, c[0x0][0x1a8], R6 ;  /* 0x00006a000e0e7a25 */ /* 0x002fe200078e0006 */
[----:B------:R-:W-:Y:S01]  /*0e30*/  LOP3.LUT R237, R237, 0xfffffe00, R0, 0xf8, !PT ;  /* 0xfffffe00eded7812 */ /* 0x000fe200078ef800 */
[----:B------:R-:W-:Y:S01]  /*0e40*/  UIMAD UR6, UR26, UR6, URZ ;  /* 0x000000061a0672a4 */ /* 0x000fe2000f8e023f */
[----:B------:R-:W-:Y:S01]  /*0e50*/  LOP3.LUT R8, R8, 0x1c0, RZ, 0xc0, !PT ;  /* 0x000001c008087812 */ /* 0x000fe200078ec0ff */
[----:B------:R-:W-:Y:S01]  /*0e60*/  IMAD R7, R249, c[0x0][0x1a0], RZ ;  /* 0x00006800f9077a24 */ /* 0x000fe200078e02ff */
[----:B------:R-:W-:Y:S01]  /*0e70*/  IADD3 R6, P0, R10, UR14, RZ ;  /* 0x0000000e0a067c10 */ /* 0x000fe2000ff1e0ff */
[----:B------:R-:W-:Y:S01]  /*0e80*/  IMAD.WIDE.U32 R12, R248, c[0x0][0x198], R246 ;  /* 0x00006600f80c7a25 */ /* 0x000fe200078e00f6 */
[----:B------:R-:W-:Y:S01]  /*0e90*/  LOP3.LUT R9, R8, 0x8, R9, 0xf8, !PT ;  /* 0x0000000808097812 */ /* 0x000fe200078ef809 */
[----:B------:R-:W-:Y:S01]  /*0ea0*/  UIMAD UR6, UR8, UR7, UR6 ;  /* 0x00000007080672a4 */ /* 0x000fe2000f8e0206 */
[----:B------:R-:W-:Y:S01]  /*0eb0*/  SHF.R.U32.HI R8, RZ, 0x3, R8 ;  /* 0x00000003ff087819 */ /* 0x000fe20000011608 */
[----:B------:R-:W-:Y:S01]  /*0ec0*/  IMAD R0, R248, c[0x0][0x1a4], R7 ;  /* 0x00006900f8007a24 */ /* 0x000fe200078e0207 */
[----:B------:R-:W-:Y:S01]  /*0ed0*/  IADD3 R242, P1, R12, UR12, RZ ;  /* 0x0000000c0cf27c10 */ /* 0x000fe2000ff3e0ff */
[----:B------:R-:W-:Y:S01]  /*0ee0*/  IMAD R5, R248, c[0x0][0x19c], R5 ;  /* 0x00006700f8057a24 */ /* 0x000fe200078e0205 */
        /* <DEDUP_REMOVED lines=63> */
.L_x_1024:
[----:B------:R-:W-:Y:S05]  /*12e0*/  BSYNC B0 ;  /* 0x0000000000007941 */ /* 0x000fea0003800000 */
.L_x_1023:
        /* <DEDUP_REMOVED lines=45> */
.L_x_1026:
[----:B------:R-:W-:Y:S05]  /*15c0*/  BSYNC B0 ;  /* 0x0000000000007941 */ /* 0x000fea0003800000 */
.L_x_1025:
        /* <DEDUP_REMOVED lines=45> */
.L_x_1028:
[----:B------:R-:W-:Y:S05]  /*18a0*/  BSYNC B0 ;  /* 0x0000000000007941 */ /* 0x000fea0003800000 */
.L_x_1027:
        /* <DEDUP_REMOVED lines=48> */
.L_x_1030:
[----:B------:R-:W-:Y:S05]  /*1bb0*/  BSYNC B0 ;  /* 0x0000000000007941 */ /* 0x000fea0003800000 */
.L_x_1029:
        /* <DEDUP_REMOVED lines=45> */
.L_x_1032:
[----:B------:R-:W-:Y:S05]  /*1e90*/  BSYNC B0 ;  /* 0x0000000000007941 */ /* 0x000fea0003800000 */
.L_x_1031:
        /* <DEDUP_REMOVED lines=42> */
.L_x_1034:
[----:B------:R-:W-:Y:S05]  /*2140*/  BSYNC B0 ;  /* 0x0000000000007941 */ /* 0x000fea0003800000 */
.L_x_1033:
        /* <DEDUP_REMOVED lines=18> */
[----:B-12---:R-:W-:-:S05]  /*2270*/  IMAD.U32 R14, RZ, RZ, UR6 ;  /* 0x00000006ff0e7e24 */ /* 0x006fca000f8e00ff */
        /* <DEDUP_REMOVED lines=19> */
[----:B-1----:R-:W-:Y:S01]  /*23b0*/  @P0 FMUL.FTZ R12, R13, R12 ;  /* 0x0000000c0d0c0220 */ /* 0x002fe20000410000 */
[----:B------:R-:W-:-:S03]  /*23c0*/  SHF.R.S32.HI R13, RZ, 0x1f, R10 ;  /* 0x0000001fff0d7819 */ /* 0x000fc6000001140a */
[----:B------:R1:W3:Y:S02]  /*23d0*/  @P0 R2UR UR19, R12 ;  /* 0x000000000c1303c2 */ /* 0x0002e400000e0000 */
[----:B-1----:R-:W-:Y:S01]  /*23e0*/  LEA.HI R12, R13, R10, RZ, 0x2 ;  /* 0x0000000a0d0c7211 */ /* 0x002fe200078f10ff */
[----:B------:R-:W-:Y:S01]  /*23f0*/  IMAD.MOV.U32 R10, RZ, RZ, R8 ;  /* 0x000000ffff0a7224 */ /* 0x000fe200078e0008 */
[----:B---3--:R-:W-:Y:S02]  /*2400*/  @UP1 UMOV UR4, UR19 ;  /* 0x0000001300041c82 */ /* 0x008fe40008000000 */
        /* <DEDUP_REMOVED lines=37> */
.L_x_1036:
[----:B--2---:R-:W-:Y:S05]  /*2660*/  BSYNC B0 ;  /* 0x0000000000007941 */ /* 0x004fea0003800000 */
.L_x_1035:
        /* <DEDUP_REMOVED lines=45> */
.L_x_1038:
[----:B------:R-:W-:Y:S05]  /*2940*/  BSYNC B0 ;  /* 0x0000000000007941 */ /* 0x000fea0003800000 */
.L_x_1037:
[C---:B-1----:R-:W-:Y:S01]  /*2950*/  IMAD.SHL.U32 R12, R2.reuse, 0x40, RZ ;  /* 0x00000040020c7824 */ /* 0x042fe200078e00ff */
[----:B------:R-:W-:Y:S01]  /*2960*/  R2P PR, R2, 0x6 ;  /* 0x0000000602007804 */ /* 0x000fe20000000000 */
[----:B------:R-:W-:Y:S01]  /*2970*/  IMAD.SHL.U32 R13, R248, 0x8, RZ ;  /* 0x00000008f80d7824 */ /* 0x000fe200078e00ff */
[----:B------:R-:W0:Y:S01]  /*2980*/  LDGDEPBAR ;  /* 0x00000000000079af */ /* 0x000e220000000000 */
[----:B------:R-:W-:Y:S01]  /*2990*/  IMAD R234, R89, 0x400, R0 ;  /* 0x0000040059ea7824 */ /* 0x000fe200078e0200 */
[----:B------:R-:W-:Y:S01]  /*29a0*/  LOP3.LUT R12, R12, 0x1c0, RZ, 0xc0, !PT ;  /* 0x000001c00c0c7812 */ /* 0x000fe200078ec0ff */
[----:B------:R-:W-:Y:S01]  /*29b0*/  IMAD.U32 R91, RZ, RZ, UR26 ;  /* 0x0000001aff5b7e24 */ /* 0x000fe2000f8e00ff */
[----:B------:R-:W-:Y:S01]  /*29c0*/  UISETP.GE.AND UP0, UPT, UR9, 0x2, UPT ;  /* 0x000000020900788c */ /* 0x000fe2000bf06270 */
[----:B------:R-:W-:Y:S01]  /*29d0*/  IMAD.SHL.U32 R234, R234, 0x2, RZ ;  /* 0x00000002eaea7824 */ /* 0x000fe200078e00ff */
[----:B------:R-:W-:Y:S01]  /*29e0*/  LOP3.LUT R6, R12, 0x8, R13, 0xf8, !PT ;  /* 0x000000080c067812 */ /* 0x000fe200078ef80d */
[----:B------:R-:W-:Y:S01]  /*29f0*/  IMAD R91, R91, 0x40, R236 ;  /* 0x000000405b5b7824 */ /* 0x000fe200078e02ec */
[----:B------:R-:W-:Y:S01]  /*2a00*/  SHF.R.U32.HI R13, RZ, 0x3, R12 ;  /* 0x00000003ff0d7819 */ /* 0x000fe2000001160c */
[--C-:B------:R-:W-:Y:S01]  /*2a10*/  IMAD R232, R7, 0x2, R234.reuse ;  /* 0x0000000207e87824 */ /* 0x100fe200078e02ea */
[----:B------:R-:W-:Y:S01]  /*2a20*/  LDSM.16.M88.4 R72, [R234] ;  /* 0x00000000ea48783b */ /* 0x000fe20000000200 */
[C---:B------:R-:W-:Y:S01]  /*2a30*/  IMAD R230, R5.reuse, 0x2, R234 ;  /* 0x0000000205e67824 */ /* 0x040fe200078e02ea */
[----:B------:R-:W-:Y:S01]  /*2a40*/  LOP3.LUT R6, R6, R13, RZ, 0x3c, !PT ;  /* 0x0000000d06067212 */ /* 0x000fe200078e3cff */
[----:B------:R-:W-:Y:S01]  /*2a50*/  IMAD R229, R5, 0x2, R232 ;  /* 0x0000000205e57824 */ /* 0x000fe200078e02e8 */
[----:B------:R-:W-:Y:S01]  /*2a60*/  LDSM.16.M88.4 R20, [R232] ;  /* 0x00000000e814783b */ /* 0x000fe20000000200 */
[----:B------:R-:W-:-:S02]  /*2a70*/  IADD3 R103, R91, 0x10, RZ ;  /* 0x000000105b677810 */ /* 0x000fc40007ffe0ff */
[----:B------:R-:W-:Y:S01]  /*2a80*/  IMAD R233, R233, 0x200, R6 ;  /* 0x00000200e9e97824 */ /* 0x000fe200078e0206 */
[----:B------:R-:W-:Y:S01]  /*2a90*/  LDSM.16.M88.4 R64, [R230] ;  /* 0x00000000e640783b */ /* 0x000fe20000000200 */
[----:B------:R-:W-:Y:S01]  /*2aa0*/  IADD3 R101, R91, 0x9, RZ ;  /* 0x000000095b657810 */ /* 0x000fe20007ffe0ff */
[----:B------:R-:W-:Y:S01]  /*2ab0*/  I2F R98, R103 ;  /* 0x0000006700627306 */ /* 0x000fe20000201400 */
[----:B------:R-:W-:Y:S01]  /*2ac0*/  IMAD.SHL.U32 R233, R233, 0x2, RZ ;  /* 0x00000002e9e97824 */ /* 0x000fe200078e00ff */
[C---:B------:R-:W-:Y:S02]  /*2ad0*/  IADD3 R105, R91.reuse, 0x11, RZ ;  /* 0x000000115b697810 */ /* 0x040fe40007ffe0ff */
[----:B------:R-:W-:Y:S02]  /*2ae0*/  IADD3 R107, R91, 0x18, RZ ;  /* 0x000000185b6b7810 */ /* 0x000fe40007ffe0ff */
[----:B------:R-:W1:Y:S01]  /*2af0*/  LDSM.16.M88.4 R44, [R233+0x10000] ;  /* 0x01000000e92c783b */ /* 0x000e620000000200 */
[C---:B------:R-:W-:Y:S01]  /*2b00*/  IADD3 R2, R233.reuse, 0x10000, RZ ;  /* 0x00010000e9027810 */ /* 0x040fe20007ffe0ff */
[----:B------:R-:W-:Y:S01]  /*2b10*/  I2F R96, R101 ;  /* 0x0000006500607306 */ /* 0x000fe20000201400 */
[----:B------:R-:W-:Y:S01]  /*2b20*/  IADD3 R231, R233, 0x10020, RZ ;  /* 0x00010020e9e77810 */ /* 0x000fe20007ffe0ff */
[----:B------:R-:W4:Y:S01]  /*2b30*/  LDSM.16.M88.4 R28, [R233+0x11000] ;  /* 0x01100000e91c783b */ /* 0x000f220000000200 */
[----:B------:R-:W-:Y:S01]  /*2b40*/  @P1 IADD3 R231, R2, -0x20, RZ ;  /* 0xffffffe002e71810 */ /* 0x000fe20007ffe0ff */
[----:B------:R-:W-:Y:S01]  /*2b50*/  IMAD.MOV.U32 R2, RZ, RZ, 0x40 ;  /* 0x00000040ff027424 */ /* 0x000fe200078e00ff */
[C---:B------:R-:W-:Y:S01]  /*2b60*/  IADD3 R99, R91.reuse, 0x8, RZ ;  /* 0x000000085b637810 */ /* 0x040fe20007ffe0ff */
[----:B------:R-:W5:Y:S01]  /*2b70*/  LDSM.16.M88.4 R36, [R233+0x10800] ;  /* 0x01080000e924783b */ /* 0x000f620000000200 */
[C---:B------:R-:W-:Y:S01]  /*2b80*/  IADD3 R115, R91.reuse, 0x28, RZ ;  /* 0x000000285b737810 */ /* 0x040fe20007ffe0ff */
[----:B------:R-:W-:Y:S01]  /*2b90*/  I2F R100, R105 ;  /* 0x0000006900647306 */ /* 0x000fe20000201400 */
[----:B------:R-:W-:Y:S01]  /*2ba0*/  SEL R2, R2, 0xffffffc0, !P2 ;  /* 0xffffffc002027807 */ /* 0x000fe20005000000 */
[----:B------:R-:W2:Y:S01]  /*2bb0*/  LDSM.16.M88.4 R24, [R233+0x11800] ;  /* 0x01180000e918783b */ /* 0x000ea20000000200 */
[----:B------:R-:W-:-:S02]  /*2bc0*/  IADD3 R97, R91, 0x1, RZ ;  /* 0x000000015b617810 */ /* 0x000fc40007ffe0ff */
[----:B------:R-:W-:Y:S01]  /*2bd0*/  IADD3 R119, R91, 0x30, RZ ;  /* 0x000000305b777810 */ /* 0x000fe20007ffe0ff */
[----:B------:R-:W3:Y:S01]  /*2be0*/  LDSM.16.M88.4 R60, [R231] ;  /* 0x00000000e73c783b */ /* 0x000ee20000000200 */
[----:B------:R-:W-:Y:S01]  /*2bf0*/  IMAD.IADD R227, R233, 0x1, R2 ;  /* 0x00000001e9e37824 */ /* 0x000fe200078e0202 */
[----:B------:R-:W-:Y:S01]  /*2c00*/  I2F R102, R107 ;  /* 0x0000006b00667306 */ /* 0x000fe20000201400 */
[----:B------:R-:W-:Y:S01]  /*2c10*/  IMAD.IADD R220, R2, 0x1, R231 ;  /* 0x0000000102dc7824 */ /* 0x000fe200078e02e7 */
[----:B---3--:R-:W3:Y:S01]  /*2c20*/  LDSM.16.M88.4 R16, [R231+0x1000] ;  /* 0x00100000e710783b */ /* 0x008ee20000000200 */
[----:B------:R-:W-:Y:S01]  /*2c30*/  IMAD.U32 R2, RZ, RZ, UR17 ;  /* 0x00000011ff027e24 */ /* 0x000fe2000f8e00ff */
[C---:B------:R-:W-:Y:S02]  /*2c40*/  IADD3 R113, R91.reuse, 0x21, RZ ;  /* 0x000000215b717810 */ /* 0x040fe40007ffe0ff */
[----:B------:R-:W2:Y:S01]  /*2c50*/  LDSM.16.M88.4 R56, [R231+0x800] ;  /* 0x00080000e738783b */ /* 0x000ea20000000200 */
[C---:B------:R-:W-:Y:S01]  /*2c60*/  IADD3 R109, R91.reuse, 0x19, RZ ;  /* 0x000000195b6d7810 */ /* 0x040fe20007ffe0ff */
[----:B------:R-:W-:Y:S01]  /*2c70*/  I2F R90, R99 ;  /* 0x00000063005a7306 */ /* 0x000fe20000201400 */
[C---:B------:R-:W-:Y:S01]  /*2c80*/  IADD3 R111, R91.reuse, 0x20, RZ ;  /* 0x000000205b6f7810 */ /* 0x040fe20007ffe0ff */
[----:B------:R-:W2:Y:S01]  /*2c90*/  LDSM.16.M88.4 R52, [R231+0x1800] ;  /* 0x00180000e734783b */ /* 0x000ea20000000200 */
[----:B------:R-:W-:-:S02]  /*2ca0*/  IADD3 R117, R91, 0x29, RZ ;  /* 0x000000295b757810 */ /* 0x000fc40007ffe0ff */
[C---:B------:R-:W-:Y:S01]  /*2cb0*/  IADD3 R121, R91.reuse, 0x38, RZ ;  /* 0x000000385b797810 */ /* 0x040fe20007ffe0ff */
[----:B------:R-:W2:Y:S01]  /*2cc0*/  LDSM.16.M88.4 R12, [R227+0x10000] ;  /* 0x01000000e30c783b */ /* 0x000ea20000000200 */
[----:B------:R-:W-:Y:S01]  /*2cd0*/  IADD3 R123, R91, 0x39, RZ ;  /* 0x000000395b7b7810 */ /* 0x000fe20007ffe0ff */
[----:B------:R-:W-:Y:S01]  /*2ce0*/  I2F R110, R115 ;  /* 0x00000073006e7306 */ /* 0x000fe20000201400 */
[C---:B------:R-:W-:Y:S01]  /*2cf0*/  IADD3 R223, R231.reuse, 0x800, RZ ;  /* 0x00000800e7df7810 */ /* 0x040fe20007ffe0ff */
[----:B------:R-:W-:Y:S01]  /*2d00*/  LDSM.16.M88.4 R68, [R227+0x11800] ;  /* 0x01180000e344783b */ /* 0x000fe20000000200 */
[C---:B------:R-:W-:Y:S02]  /*2d10*/  IADD3 R222, R231.reuse, 0x1000, RZ ;  /* 0x00001000e7de7810 */ /* 0x040fe40007ffe0ff */
[C---:B------:R-:W-:Y:S01]  /*2d20*/  IADD3 R221, R231.reuse, 0x1800, RZ ;  /* 0x00001800e7dd7810 */ /* 0x040fe20007ffe0ff */
[----:B-1----:R-:W-:Y:S01]  /*2d30*/  HMMA.16816.F32 R48, R72, R44, RZ ;  /* 0x0000002c4830723c */ /* 0x002fe200000018ff */
[----:B------:R-:W-:Y:S01]  /*2d40*/  LDSM.16.M88.4 R80, [R233+0x12800] ;  /* 0x01280000e950783b */ /* 0x000fe20000000200 */
[----:B------:R-:W-:Y:S01]  /*2d50*/  I2F R88, R97 ;  /* 0x0000006100587306 */ /* 0x000fe20000201400 */
[----:B------:R-:W-:-:S02]  /*2d60*/  IADD3 R219, R231, 0x2000, RZ ;  /* 0x00002000e7db7810 */ /* 0x000fc40007ffe0ff */
[----:B------:R-:W-:Y:S01]  /*2d70*/  LDSM.16.M88.4 R84, [R231+0x2800] ;  /* 0x00280000e754783b */ /* 0x000fe20000000200 */
[C---:B------:R-:W-:Y:S02]  /*2d80*/  IADD3 R218, R231.reuse, 0x2800, RZ ;  /* 0x00002800e7da7810 */ /* 0x040fe40007ffe0ff */
[C---:B----4-:R-:W-:Y:S01]  /*2d90*/  HMMA.16816.F32 R32, R72.reuse, R28, RZ ;  /* 0x0000001c4820723c */ /* 0x050fe200000018ff */
[C---:B------:R-:W-:Y:S01]  /*2da0*/  IADD3 R217, R231.reuse, 0x3000, RZ ;  /* 0x00003000e7d97810 */ /* 0x040fe20007ffe0ff */
[----:B------:R-:W-:Y:S01]  /*2db0*/  I2F R108, R113 ;  /* 0x00000071006c7306 */ /* 0x000fe20000201400 */
[C---:B------:R-:W-:Y:S02]  /*2dc0*/  IADD3 R216, R231.reuse, 0x3800, RZ ;  /* 0x00003800e7d87810 */ /* 0x040fe40007ffe0ff */
[C---:B------:R-:W-:Y:S02]  /*2dd0*/  IADD3 R215, R231.reuse, 0x4000, RZ ;  /* 0x00004000e7d77810 */ /* 0x040fe40007ffe0ff */
[C---:B------:R-:W-:Y:S01]  /*2de0*/  IADD3 R214, R231.reuse, 0x4800, RZ ;  /* 0x00004800e7d67810 */ /* 0x040fe20007ffe0ff */
[----:B------:R-:W-:Y:S01]  /*2df0*/  HMMA.16816.F32 R44, R72, R46, RZ ;  /* 0x0000002e482c723c */ /* 0x000fe200000018ff */
[C---:B------:R-:W-:Y:S01]  /*2e00*/  IADD3 R213, R231.reuse, 0x5000, RZ ;  /* 0x00005000e7d57810 */ /* 0x040fe20007ffe0ff */
[----:B------:R-:W-:Y:S01]  /*2e10*/  I2F R104, R109 ;  /* 0x0000006d00687306 */ /* 0x000fe20000201400 */
[----:B------:R-:W-:-:S02]  /*2e20*/  IADD3 R212, R231, 0x5800, RZ ;  /* 0x00005800e7d47810 */ /* 0x000fc40007ffe0ff */
[C---:B------:R-:W-:Y:S02]  /*2e30*/  IADD3 R211, R231.reuse, 0x6000, RZ ;  /* 0x00006000e7d37810 */ /* 0x040fe40007ffe0ff */
[C---:B------:R-:W-:Y:S01]  /*2e40*/  IADD3 R210, R231.reuse, 0x6800, RZ ;  /* 0x00006800e7d27810 */ /* 0x040fe20007ffe0ff */
[----:B------:R-:W-:Y:S01]  /*2e50*/  HMMA.16816.F32 R28, R72, R30, RZ ;  /* 0x0000001e481c723c */ /* 0x000fe200000018ff */
[C---:B------:R-:W-:Y:S01]  /*2e60*/  IADD3 R209, R231.reuse, 0x7000, RZ ;  /* 0x00007000e7d17810 */ /* 0x040fe20007ffe0ff */
[----:B------:R-:W-:Y:S01]  /*2e70*/  I2F R106, R111 ;  /* 0x0000006f006a7306 */ /* 0x000fe20000201400 */
[----:B------:R-:W-:-:S05]  /*2e80*/  IADD3 R208, R231, 0x7800, RZ ;  /* 0x00007800e7d07810 */ /* 0x000fca0007ffe0ff */
[C---:B-----5:R-:W-:Y:S02]  /*2e90*/  HMMA.16816.F32 R40, R72.reuse, R36, RZ ;  /* 0x000000244828723c */ /* 0x060fe400000018ff */
[----:B------:R-:W-:Y:S06]  /*2ea0*/  I2F R112, R117 ;  /* 0x0000007500707306 */ /* 0x000fec0000201400 */
[C---:B------:R-:W-:Y:S02]  /*2eb0*/  HMMA.16816.F32 R36, R72.reuse, R38, RZ ;  /* 0x000000264824723c */ /* 0x040fe400000018ff */
[----:B------:R-:W-:Y:S06]  /*2ec0*/  I2F R6, R91 ;  /* 0x0000005b00067306 */ /* 0x000fec0000201400 */
[C---:B--2---:R-:W-:Y:S02]  /*2ed0*/  HMMA.16816.F32 R76, R72.reuse, R24, RZ ;  /* 0x00000018484c723c */ /* 0x044fe400000018ff */
[----:B------:R-:W-:Y:S06]  /*2ee0*/  I2F R114, R123 ;  /* 0x0000007b00727306 */ /* 0x000fec0000201400 */
[----:B------:R-:W-:Y:S01]  /*2ef0*/  HMMA.16816.F32 R72, R72, R26, RZ ;  /* 0x0000001a4848723c */ /* 0x000fe200000018ff */
[----:B------:R-:W1:Y:S07]  /*2f00*/  LDSM.16.M88.4 R24, [R227+0x10800] ;  /* 0x01080000e318783b */ /* 0x000e6e0000000200 */
[C---:B------:R-:W-:Y:S08]  /*2f10*/  HMMA.16816.F32 R48, R20.reuse, R60, R48 ;  /* 0x0000003c1430723c */ /* 0x040ff00000001830 */
[C---:B------:R-:W-:Y:S01]  /*2f20*/  HMMA.16816.F32 R44, R20.reuse, R62, R44 ;  /* 0x0000003e142c723c */ /* 0x040fe2000000182c */
[----:B------:R-:W-:Y:S07]  /*2f30*/  LDSM.16.M88.4 R60, [R220] ;  /* 0x00000000dc3c783b */ /* 0x000fee0000000200 */
        /* <DEDUP_REMOVED lines=8> */
[----:B------:R-:W-:Y:S04]  /*2fc0*/  LDSM.16.M88.4 R20, [R229] ;  /* 0x00000000e514783b */ /* 0x000fe80000000200 */
[----:B------:R-:W3:Y:S03]  /*2fd0*/  LDSM.16.M88.4 R52, [R220+0x800] ;  /* 0x00080000dc34783b */ /* 0x000ee60000000200 */
        /* <DEDUP_REMOVED lines=11> */
[----:B------:R-:W5:Y:S04]  /*3090*/  LDSM.16.M88.4 R68, [R233+0x13000] ;  /* 0x01300000e944783b */ /* 0x000f680000000200 */
[----:B------:R-:W1:Y:S03]  /*30a0*/  LDSM.16.M88.4 R64, [R233+0x13800] ;  /* 0x01380000e940783b */ /* 0x000e660000000200 */
[C---:B---3--:R-:W-:Y:S08]  /*30b0*/  HMMA.16816.F32 R40, R20.reuse, R52, R40 ;  /* 0x000000341428723c */ /* 0x048ff00000001828 */
[C---:B------:R-:W-:Y:S01]  /*30c0*/  HMMA.16816.F32 R36, R20.reuse, R54, R36 ;  /* 0x000000361424723c */ /* 0x040fe20000001824 */
[----:B------:R-:W3:Y:S07]  /*30d0*/  LDSM.16.M88.4 R52, [R232+0x4000] ;  /* 0x00400000e834783b */ /* 0x000eee0000000200 */
        /* <DEDUP_REMOVED lines=16> */
[C---:B-----5:R-:W-:Y:S08]  /*31e0*/  HMMA.16816.F32 R32, R24.reuse, R68, R32 ;  /* 0x000000441820723c */ /* 0x060ff00000001820 */
[C---:B------:R-:W-:Y:S01]  /*31f0*/  HMMA.16816.F32 R28, R24.reuse, R70, R28 ;  /* 0x00000046181c723c */ /* 0x040fe2000000181c */
[----:B------:R-:W2:Y:S07]  /*3200*/  LDSM.16.M88.4 R68, [R227+0x13000] ;  /* 0x01300000e344783b */ /* 0x000eae0000000200 */
[C---:B------:R-:W-:Y:S08]  /*3210*/  HMMA.16816.F32 R76, R24.reuse, R64, R76 ;  /* 0x00000040184c723c */ /* 0x040ff0000000184c */
[----:B------:R-:W-:Y:S01]  /*3220*/  HMMA.16816.F32 R72, R24, R66, R72 ;  /* 0x000000421848723c */ /* 0x000fe20000001848 */
[----:B------:R-:W5:Y:S04]  /*3230*/  LDSM.16.M88.4 R64, [R227+0x13800] ;  /* 0x01380000e340783b */ /* 0x000f680000000200 */
[----:B------:R-:W-:Y:S03]  /*3240*/  LDSM.16.M88.4 R24, [R229+0x4000] ;  /* 0x00400000e518783b */ /* 0x000fe60000000200 */
[C---:B---3--:R-:W-:Y:S08]  /*3250*/  HMMA.16816.F32 R40, R52.reuse, R84, R40 ;  /* 0x000000543428723c */ /* 0x048ff00000001828 */
[C---:B------:R-:W-:Y:S01]  /*3260*/  HMMA.16816.F32 R36, R52.reuse, R86, R36 ;  /* 0x000000563424723c */ /* 0x040fe20000001824 */
[----:B------:R-:W-:Y:S07]  /*3270*/  LDSM.16.M88.4 R84, [R234+0x8000] ;  /* 0x00800000ea54783b */ /* 0x000fee0000000200 */
[C---:B----4-:R-:W-:Y:S08]  /*3280*/  HMMA.16816.F32 R48, R52.reuse, R12, R48 ;  /* 0x0000000c3430723c */ /* 0x050ff00000001830 */
[C---:B------:R-:W-:Y:S01]  /*3290*/  HMMA.16816.F32 R44, R52.reuse, R14, R44 ;  /* 0x0000000e342c723c */ /* 0x040fe2000000182c */
[----:B------:R-:W-:Y:S07]  /*32a0*/  LDSM.16.M88.4 R12, [R220+0x2000] ;  /* 0x00200000dc0c783b */ /* 0x000fee0000000200 */
        /* <DEDUP_REMOVED lines=15> */
[----:B------:R-:W-:Y:S07]  /*33a0*/  LDSM.16.M88.4 R68, [R232+0x8000] ;  /* 0x00800000e844783b */ /* 0x000fee0000000200 */
[C---:B-----5:R-:W-:Y:S08]  /*33b0*/  HMMA.16816.F32 R76, R16.reuse, R64, R76 ;  /* 0x00000040104c723c */ /* 0x060ff0000000184c */
[----:B------:R-:W-:Y:S01]  /*33c0*/  HMMA.16816.F32 R72, R16, R66, R72 ;  /* 0x000000421048723c */ /* 0x000fe20000001848 */
[----:B------:R-:W1:Y:S04]  /*33d0*/  LDSM.16.M88.4 R16, [R233+0x14800] ;  /* 0x01480000e910783b */ /* 0x000e680000000200 */
[----:B------:R-:W-:Y:S03]  /*33e0*/  LDSM.16.M88.4 R64, [R231+0x4000] ;  /* 0x00400000e740783b */ /* 0x000fe60000000200 */
[C---:B---3--:R-:W-:Y:S08]  /*33f0*/  HMMA.16816.F32 R40, R24.reuse, R60, R40 ;  /* 0x0000003c1828723c */ /* 0x048ff00000001828 */
[C---:B------:R-:W-:Y:S01]  /*3400*/  HMMA.16816.F32 R36, R24.reuse, R62, R36 ;  /* 0x0000003e1824723c */ /* 0x040fe20000001824 */
[----:B------:R-:W-:Y:S07]  /*3410*/  LDSM.16.M88.4 R60, [R231+0x4800] ;  /* 0x00480000e73c783b */ /* 0x000fee0000000200 */
[C---:B------:R-:W-:Y:S08]  /*3420*/  HMMA.16816.F32 R48, R24.reuse, R12, R48 ;  /* 0x0000000c1830723c */ /* 0x040ff00000001830 */
[C---:B------:R-:W-:Y:S01]  /*3430*/  HMMA.16816.F32 R44, R24.reuse, R14, R44 ;  /* 0x0000000e182c723c */ /* 0x040fe2000000182c */
[----:B------:R-:W2:Y:S07]  /*3440*/  LDSM.16.M88.4 R12, [R233+0x15000] ;  /* 0x01500000e90c783b */ /* 0x000eae0000000200 */
[C---:B----4-:R-:W-:Y:S08]  /*3450*/  HMMA.16816.F32 R32, R24.reuse, R56, R32 ;  /* 0x000000381820723c */ /* 0x050ff00000001820 */
[----:B------:R-:W-:Y:S01]  /*3460*/  HMMA.16816.F32 R28, R24, R58, R28 ;  /* 0x0000003a181c723c */ /* 0x000fe2000000181c */
[----:B------:R-:W3:Y:S07]  /*3470*/  LDSM.16.M88.4 R56, [R231+0x5000] ;  /* 0x00500000e738783b */ /* 0x000eee0000000200 */
[C---:B-1----:R-:W-:Y:S08]  /*3480*/  HMMA.16816.F32 R40, R84.reuse, R16, R40 ;  /* 0x000000105428723c */ /* 0x042ff00000001828 */
[----:B------:R-:W-:Y:S01]  /*3490*/  HMMA.16816.F32 R36, R84, R18, R36 ;  /* 0x000000125424723c */ /* 0x000fe20000001824 */
[----:B------:R-:W-:Y:S07]  /*34a0*/  LDSM.16.M88.4 R16, [R227+0x14800] ;  /* 0x01480000e310783b */ /* 0x000fee0000000200 */
[C---:B------:R-:W-:Y:S08]  /*34b0*/  HMMA.16816.F32 R76, R24.reuse, R52, R76 ;  /* 0x00000034184c723c */ /* 0x040ff0000000184c */
[----:B------:R-:W-:Y:S01]  /*34c0*/  HMMA.16816.F32 R72, R24, R54, R72 ;  /* 0x000000361848723c */ /* 0x000fe20000001848 */
[----:B------:R-:W1:Y:S04]  /*34d0*/  LDSM.16.M88.4 R24, [R230+0x8000] ;  /* 0x00800000e618783b */ /* 0x000e680000000200 */
[----:B------:R-:W-:Y:S03]  /*34e0*/  LDSM.16.M88.4 R52, [R231+0x5800] ;  /* 0x00580000e734783b */ /* 0x000fe60000000200 */
[C---:B------:R-:W-:Y:S08]  /*34f0*/  HMMA.16816.F32 R48, R84.reuse, R20, R48 ;  /* 0x000000145430723c */ /* 0x040ff00000001830 */
[C---:B------:R-:W-:Y:S01]  /*3500*/  HMMA.16816.F32 R44, R84.reuse, R22, R44 ;  /* 0x00000016542c723c */ /* 0x040fe2000000182c */
[----:B------:R-:W4:Y:S07]  /*3510*/  LDSM.16.M88.4 R20, [R227+0x14000] ;  /* 0x01400000e314783b */ /* 0x000f2e0000000200 */
[C---:B--2---:R-:W-:Y:S08]  /*3520*/  HMMA.16816.F32 R32, R84.reuse, R12, R32 ;  /* 0x0000000c5420723c */ /* 0x044ff00000001820 */
[----:B------:R-:W-:Y:S01]  /*3530*/  HMMA.16816.F32 R28, R84, R14, R28 ;  /* 0x0000000e541c723c */ /* 0x000fe2000000181c */
[----:B------:R-:W2:Y:S07]  /*3540*/  LDSM.16.M88.4 R12, [R227+0x15000] ;  /* 0x01500000e30c783b */ /* 0x000eae0000000200 */
[C---:B------:R-:W-:Y:S08]  /*3550*/  HMMA.16816.F32 R40, R68.reuse, R60, R40 ;  /* 0x0000003c4428723c */ /* 0x040ff00000001828 */
[C---:B------:R-:W-:Y:S01]  /*3560*/  HMMA.16816.F32 R36, R68.reuse, R62, R36 ;  /* 0x0000003e4424723c */ /* 0x040fe20000001824 */
[----:B------:R-:W-:Y:S07]  /*3570*/  LDSM.16.M88.4 R60, [R220+0x4000] ;  /* 0x00400000dc3c783b */ /* 0x000fee0000000200 */
[C---:B------:R-:W-:Y:S08]  /*3580*/  HMMA.16816.F32 R48, R68.reuse, R64, R48 ;  /* 0x000000404430723c */ /* 0x040ff00000001830 */
[----:B------:R-:W-:Y:S01]  /*3590*/  HMMA.16816.F32 R44, R68, R66, R44 ;  /* 0x00000042442c723c */ /* 0x000fe2000000182c */
[----:B------:R-:W5:Y:S07]  /*35a0*/  LDSM.16.M88.4 R64, [R229+0x8000] ;  /* 0x00800000e540783b */ /* 0x000f6e0000000200 */
[C---:B------:R-:W-:Y:S08]  /*35b0*/  HMMA.16816.F32 R76, R84.reuse, R80, R76 ;  /* 0x00000050544c723c */ /* 0x040ff0000000184c */
[----:B------:R-:W-:Y:S01]  /*35c0*/  HMMA.16816.F32 R72, R84, R82, R72 ;  /* 0x000000525448723c */ /* 0x000fe20000001848 */
[----:B------:R-:W-:Y:S07]  /*35d0*/  LDSM.16.M88.4 R84, [R233+0x17000] ;  /* 0x01700000e954783b */ /* 0x000fee0000000200 */
[C---:B---3--:R-:W-:Y:S08]  /*35e0*/  HMMA.16816.F32 R32, R68.reuse, R56, R32 ;  /* 0x000000384420723c */ /* 0x048ff00000001820 */
[----:B------:R-:W-:Y:S01]  /*35f0*/  HMMA.16816.F32 R28, R68, R58, R28 ;  /* 0x0000003a441c723c */ /* 0x000fe2000000181c */
[----:B------:R-:W-:Y:S07]  /*3600*/  LDSM.16.M88.4 R56, [R227+0x15800] ;  /* 0x01580000e338783b */ /* 0x000fee0000000200 */
[C---:B-1----:R-:W-:Y:S08]  /*3610*/  HMMA.16816.F32 R40, R24.reuse, R16, R40 ;  /* 0x000000101828723c */ /* 0x042ff00000001828 */
[C---:B------:R-:W-:Y:S01]  /*3620*/  HMMA.16816.F32 R36, R24.reuse, R18, R36 ;  /* 0x000000121824723c */ /* 0x040fe20000001824 */
[----:B------:R-:W1:Y:S07]  /*3630*/  LDSM.16.M88.4 R16, [R220+0x4800] ;  /* 0x00480000dc10783b */ /* 0x000e6e0000000200 */
[C---:B----4-:R-:W-:Y:S08]  /*3640*/  HMMA.16816.F32 R48, R24.reuse, R20, R48 ;  /* 0x000000141830723c */ /* 0x050ff00000001830 */
[----:B------:R-:W-:Y:S01]  /*3650*/  HMMA.16816.F32 R44, R24, R22, R44 ;  /* 0x00000016182c723c */ /* 0x000fe2000000182c */
[----:B------:R-:W-:Y:S07]  /*3660*/  LDSM.16.M88.4 R20, [R234+0xc000] ;  /* 0x00c00000ea14783b */ /* 0x000fee0000000200 */
[C---:B------:R-:W-:Y:S08]  /*3670*/  HMMA.16816.F32 R76, R68.reuse, R52, R76 ;  /* 0x00000034444c723c */ /* 0x040ff0000000184c */
[----:B------:R-:W-:Y:S01]  /*3680*/  HMMA.16816.F32 R72, R68, R54, R72 ;  /* 0x000000364448723c */ /* 0x000fe20000001848 */
[----:B------:R-:W-:Y:S07]  /*3690*/  LDSM.16.M88.4 R52, [R220+0x5000] ;  /* 0x00500000dc34783b */ /* 0x000fee0000000200 */
[C---:B--2---:R-:W-:Y:S08]  /*36a0*/  HMMA.16816.F32 R32, R24.reuse, R12, R32 ;  /* 0x0000000c1820723c */ /* 0x044ff00000001820 */
[----:B------:R-:W-:Y:S01]  /*36b0*/  HMMA.16816.F32 R28, R24, R14, R28 ;  /* 0x0000000e181c723c */ /* 0x000fe2000000181c */
[----:B------:R-:W2:Y:S07]  /*36c0*/  LDSM.16.M88.4 R12, [R233+0x16000] ;  /* 0x01600000e90c783b */ /* 0x000eae0000000200 */
[C---:B-----5:R-:W-:Y:S08]  /*36d0*/  HMMA.16816.F32 R48, R64.reuse, R60, R48 ;  /* 0x0000003c4030723c */ /* 0x060ff00000001830 */
[C---:B------:R-:W-:Y:S01]  /*36e0*/  HMMA.16816.F32 R60, R64.reuse, R62, R44 ;  /* 0x0000003e403c723c */ /* 0x040fe2000000182c */
[----:B------:R-:W-:Y:S07]  /*36f0*/  LDSM.16.M88.4 R44, [R232+0xc000] ;  /* 0x00c00000e82c783b */ /* 0x000fee0000000200 */
[C---:B-1----:R-:W-:Y:S08]  /*3700*/  HMMA.16816.F32 R40, R64.reuse, R16, R40 ;  /* 0x000000104028723c */ /* 0x042ff00000001828 */
[----:B------:R-:W-:Y:S01]  /*3710*/  HMMA.16816.F32 R36, R64, R18, R36 ;  /* 0x000000124024723c */ /* 0x000fe20000001824 */
[----:B------:R-:W1:Y:S07]  /*3720*/  LDSM.16.M88.4 R16, [R233+0x16800] ;  /* 0x01680000e910783b */ /* 0x000e6e0000000200 */
[C---:B------:R-:W-:Y:S08]  /*3730*/  HMMA.16816.F32 R76, R24.reuse, R56, R76 ;  /* 0x00000038184c723c */ /* 0x040ff0000000184c */
[----:B------:R-:W-:Y:S01]  /*3740*/  HMMA.16816.F32 R72, R24, R58, R72 ;  /* 0x0000003a1848723c */ /* 0x000fe20000001848 */
[----:B------:R-:W3:Y:S04]  /*3750*/  LDSM.16.M88.4 R24, [R231+0x6000] ;  /* 0x00600000e718783b */ /* 0x000ee80000000200 */
[----:B------:R-:W-:Y:S03]  /*3760*/  LDSM.16.M88.4 R56, [R227+0x16000] ;  /* 0x01600000e338783b */ /* 0x000fe60000000200 */
[C---:B--2---:R-:W-:Y:S08]  /*3770*/  HMMA.16816.F32 R48, R20.reuse, R12, R48 ;  /* 0x0000000c1430723c */ /* 0x044ff00000001830 */
[----:B------:R-:W-:Y:S01]  /*3780*/  HMMA.16816.F32 R60, R20, R14, R60 ;  /* 0x0000000e143c723c */ /* 0x000fe2000000183c */
[----:B------:R-:W2:Y:S07]  /*3790*/  LDSM.16.M88.4 R12, [R231+0x6800] ;  /* 0x00680000e70c783b */ /* 0x000eae0000000200 */
[----:B------:R-:W-:Y:S01]  /*37a0*/  HMMA.16816.F32 R68, R64, R52, R32 ;  /* 0x000000344044723c */ /* 0x000fe20000001820 */
[----:B------:R-:W4:Y:S07]  /*37b0*/  LDSM.16.M88.4 R32, [R230+0xc000] ;  /* 0x00c00000e620783b */ /* 0x000f2e0000000200 */
[C---:B-1----:R-:W-:Y:S08]  /*37c0*/  HMMA.16816.F32 R40, R20.reuse, R16, R40 ;  /* 0x000000101428723c */ /* 0x042ff00000001828 */
[----:B------:R-:W-:Y:S01]  /*37d0*/  HMMA.16816.F32 R36, R20, R18, R36 ;  /* 0x000000121424723c */ /* 0x000fe20000001824 */
[----:B------:R-:W-:Y:S07]  /*37e0*/  LDSM.16.M88.4 R16, [R220+0x5800] ;  /* 0x00580000dc10783b */ /* 0x000fee0000000200 */
[C---:B---3--:R-:W-:Y:S08]  /*37f0*/  HMMA.16816.F32 R48, R44.reuse, R24, R48 ;  /* 0x000000182c30723c */ /* 0x048ff00000001830 */
[C---:B------:R-:W-:Y:S01]  /*3800*/  HMMA.16816.F32 R60, R44.reuse, R26, R60 ;  /* 0x0000001a2c3c723c */ /* 0x040fe2000000183c */
[----:B------:R-:W1:Y:S07]  /*3810*/  LDSM.16.M88.4 R24, [R227+0x16800] ;  /* 0x01680000e318783b */ /* 0x000e6e0000000200 */
[C---:B--2---:R-:W-:Y:S08]  /*3820*/  HMMA.16816.F32 R40, R44.reuse, R12, R40 ;  /* 0x0000000c2c28723c */ /* 0x044ff00000001828 */
[----:B------:R-:W-:Y:S01]  /*3830*/  HMMA.16816.F32 R36, R44, R14, R36 ;  /* 0x0000000e2c24723c */ /* 0x000fe20000001824 */
[----:B------:R-:W-:Y:S07]  /*3840*/  LDSM.16.M88.4 R12, [R227+0x17000] ;  /* 0x01700000e30c783b */ /* 0x000fee0000000200 */
[----:B------:R-:W-:Y:S01]  /*3850*/  HMMA.16816.F32 R80, R64, R54, R28 ;  /* 0x000000364050723c */ /* 0x000fe2000000181c */
[----:B------:R-:W-:Y:S04]  /*3860*/  LDSM.16.M88.4 R28, [R229+0xc000] ;  /* 0x00c00000e51c783b */ /* 0x000fe80000000200 */
[----:B------:R-:W2:Y:S03]  /*3870*/  LDSM.16.M88.4 R52, [R220+0x6000] ;  /* 0x00600000dc34783b */ /* 0x000ea60000000200 */
[C---:B----4-:R-:W-:Y:S08]  /*3880*/  HMMA.16816.F32 R48, R32.reuse, R56, R48 ;  /* 0x000000382030723c */ /* 0x050ff00000001830 */
[C---:B------:R-:W-:Y:S01]  /*3890*/  HMMA.16816.F32 R60, R32.reuse, R58, R60 ;  /* 0x0000003a203c723c */ /* 0x040fe2000000183c */
[----:B------:R-:W-:Y:S07]  /*38a0*/  LDSM.16.M88.4 R56, [R231+0x7000] ;  /* 0x00700000e738783b */ /* 0x000fee0000000200 */
[C---:B-1----:R-:W-:Y:S08]  /*38b0*/  HMMA.16816.F32 R40, R32.reuse, R24, R40 ;  /* 0x000000182028723c */ /* 0x042ff00000001828 */
[----:B------:R-:W-:Y:S01]  /*38c0*/  HMMA.16816.F32 R36, R32, R26, R36 ;  /* 0x0000001a2024723c */ /* 0x000fe20000001824 */
[----:B------:R-:W1:Y:S07]  /*38d0*/  LDSM.16.M88.4 R24, [R233+0x17800] ;  /* 0x01780000e918783b */ /* 0x000e6e0000000200 */
[----:B------:R-:W-:Y:S08]  /*38e0*/  HMMA.16816.F32 R76, R64, R16, R76 ;  /* 0x00000010404c723c */ /* 0x000ff0000000184c */
[C---:B------:R-:W-:Y:S01]  /*38f0*/  HMMA.16816.F32 R92, R20.reuse, R84, R68 ;  /* 0x00000054145c723c */ /* 0x040fe20000001844 */
[----:B------:R-:W-:Y:S01]  /*3900*/  LDSM.16.M88.4 R68, [R220+0x6800] ;  /* 0x00680000dc44783b */ /* 0x000fe20000000200 */
[----:B------:R-:W-:Y:S05]  /*3910*/  I2F R84, R121 ;  /* 0x0000007900547306 */ /* 0x000fea0000201400 */
[----:B------:R-:W-:Y:S01]  /*3920*/  IADD3 R85, R91, 0x31, RZ ;  /* 0x000000315b557810 */ /* 0x000fe20007ffe0ff */
[----:B------:R-:W-:Y:S08]  /*3930*/  HMMA.16816.F32 R80, R20, R86, R80 ;  /* 0x000000561450723c */ /* 0x000ff00000001850 */
[----:B------:R-:W-:Y:S01]  /*3940*/  HMMA.16816.F32 R72, R64, R18, R72 ;  /* 0x000000124048723c */ /* 0x000fe20000001848 */
[----:B------:R-:W3:Y:S07]  /*3950*/  LDSM.16.M88.4 R16, [R231+0x7800] ;  /* 0x00780000e710783b */ /* 0x000eee0000000200 */
[----:B--2---:R-:W-:Y:S01]  /*3960*/  HMMA.16816.F32 R48, R28, R52, R48 ;  /* 0x000000341c30723c */ /* 0x004fe20000001830 */
[----:B------:R-:W-:Y:S07]  /*3970*/  I2F R52, R119 ;  /* 0x0000007700347306 */ /* 0x000fee0000201400 */
[----:B-1----:R-:W-:Y:S01]  /*3980*/  HMMA.16816.F32 R76, R20, R24, R76 ;  /* 0x00000018144c723c */ /* 0x002fe2000000184c */
[----:B------:R-:W-:Y:S07]  /*3990*/  I2F R53, R85 ;  /* 0x0000005500357306 */ /* 0x000fee0000201400 */
[C---:B------:R-:W-:Y:S08]  /*39a0*/  HMMA.16816.F32 R92, R44.reuse, R56, R92 ;  /* 0x000000382c5c723c */ /* 0x040ff0000000185c */
[----:B------:R-:W-:Y:S01]  /*39b0*/  HMMA.16816.F32 R80, R44, R58, R80 ;  /* 0x0000003a2c50723c */ /* 0x000fe20000001850 */
[----:B------:R-:W-:-:S02]  /*39c0*/  FMUL.FTZ R48, R48, c[0x0][0x2ec] ;  /* 0x0000bb0030307a20 */ /* 0x000fc40000410000 */
[----:B------:R-:W-:Y:S02]  /*39d0*/  FMUL.FTZ R49, R49, c[0x0][0x2ec] ;  /* 0x0000bb0031317a20 */ /* 0x000fe40000410000 */
[----:B------:R-:W-:Y:S02]  /*39e0*/  FMUL.FTZ R57, R50, c[0x0][0x2ec] ;  /* 0x0000bb0032397a20 */ /* 0x000fe40000410000 */
[----:B------:R-:W1:Y:S01]  /*39f0*/  MUFU.TANH R125, R49 ;  /* 0x00000031007d7308 */ /* 0x000e620000002400 */
[----:B------:R-:W-:Y:S01]  /*3a00*/  HMMA.16816.F32 R72, R20, R26, R72 ;  /* 0x0000001a1448723c */ /* 0x000fe20000001848 */
[----:B------:R-:W2:Y:S01]  /*3a10*/  LDSM.16.M88.4 R20, [R227+0x17800] ;  /* 0x01780000e314783b */ /* 0x000ea20000000200 */
[----:B------:R-:W-:-:S05]  /*3a20*/  FMUL.FTZ R127, R51, c[0x0][0x2ec] ;  /* 0x0000bb00337f7a20 */ /* 0x000fca0000410000 */
[----:B------:R-:W-:Y:S01]  /*3a30*/  MUFU.TANH R57, R57 ;  /* 0x0000003900397308 */ /* 0x000fe20000002400 */
[----:B---3--:R-:W-:Y:S07]  /*3a40*/  HMMA.16816.F32 R76, R44, R16, R76 ;  /* 0x000000102c4c723c */ /* 0x008fee000000184c */
[----:B------:R-:W-:Y:S01]  /*3a50*/  LEA R17, R89, UR16, 0x4 ;  /* 0x0000001059117c11 */ /* 0x000fe2000f8e20ff */
[----:B------:R-:W-:Y:S01]  /*3a60*/  HMMA.16816.F32 R60, R28, R54, R60 ;  /* 0x000000361c3c723c */ /* 0x000fe2000000183c */
[----:B------:R3:W-:Y:S02]  /*3a70*/  MUFU.TANH R55, R48 ;  /* 0x0000003000377308 */ /* 0x0007e40000002400 */
[----:B------:R-:W-:-:S04]  /*3a80*/  IADD3 R17, R17, 0x1, R4 ;  /* 0x0000000111117810 */ /* 0x000fc80007ffe004 */
[----:B------:R-:W-:Y:S01]  /*3a90*/  IADD3 R2, R2, -UR18, R17 ;  /* 0x8000001202027c10 */ /* 0x000fe2000fffe011 */
[----:B------:R-:W-:Y:S01]  /*3aa0*/  HMMA.16816.F32 R92, R32, R12, R92 ;  /* 0x0000000c205c723c */ /* 0x000fe2000000185c */
[----:B------:R-:W4:Y:S02]  /*3ab0*/  MUFU.TANH R127, R127 ;  /* 0x0000007f007f7308 */ /* 0x000f240000002400 */
[----:B------:R-:W-:-:S04]  /*3ac0*/  IADD3 R200, R2, c[0x0][0x2e8], RZ ;  /* 0x0000ba0002c87a10 */ /* 0x000fc80007ffe0ff */
[C---:B------:R-:W-:Y:S01]  /*3ad0*/  IADD3 R2, R200.reuse, 0x8, RZ ;  /* 0x00000008c8027810 */ /* 0x040fe20007ffe0ff */
[----:B------:R-:W-:Y:S01]  /*3ae0*/  HMMA.16816.F32 R80, R32, R14, R80 ;  /* 0x0000000e2050723c */ /* 0x000fe20000001850 */
[----:B---3--:R-:W3:Y:S01]  /*3af0*/  LDSM.16.M88.4 R48, [R220+0x7000] ;  /* 0x00700000dc30783b */ /* 0x008ee20000000200 */
[----:B------:R-:W-:Y:S02]  /*3b00*/  IMNMX R200, R200, UR17, PT ;  /* 0x00000011c8c87c17 */ /* 0x000fe4000b800200 */
[----:B------:R-:W-:Y:S01]  /*3b10*/  IMNMX R2, R2, UR17, PT ;  /* 0x0000001102027c17 */ /* 0x000fe2000b800200 */
[----:B------:R-:W5:Y:S01]  /*3b20*/  LDSM.16.M88.4 R12, [R220+0x7800] ;  /* 0x00780000dc0c783b */ /* 0x000f620000000200 */
[----:B------:R-:W-:Y:S01]  /*3b30*/  ISETP.GE.AND P0, PT, R101, R200, PT ;  /* 0x000000c86500720c */ /* 0x000fe20003f06270 */
[----:B------:R-:W-:-:S04]  /*3b40*/  DEPBAR.LE SB0, 0x0 ;  /* 0x000080000000791a */ /* 0x000fc80000000000 */
[----:B------:R-:W-:Y:S01]  /*3b50*/  HMMA.16816.F32 R72, R44, R18, R72 ;  /* 0x000000122c48723c */ /* 0x000fe20000001848 */
[----:B------:R-:W-:Y:S01]  /*3b60*/  FMUL.FTZ R61, R61, c[0x0][0x2ec] ;  /* 0x0000bb003d3d7a20 */ /* 0x000fe20000410000 */
[----:B------:R-:W-:Y:S01]  /*3b70*/  ISETP.GE.AND P1, PT, R99, R2, PT ;  /* 0x000000026300720c */ /* 0x000fe20003f26270 */
[----:B------:R-:W-:Y:S01]  /*3b80*/  FMUL.FTZ R62, R62, c[0x0][0x2ec] ;  /* 0x0000bb003e3e7a20 */ /* 0x000fe20000410000 */
[C---:B------:R-:W-:Y:S01]  /*3b90*/  ISETP.GE.AND P6, PT, R97.reuse, R200, PT ;  /* 0x000000c86100720c */ /* 0x040fe20003fc6270 */
[----:B------:R-:W-:Y:S01]  /*3ba0*/  FMUL.FTZ R60, R60, c[0x0][0x2ec] ;  /* 0x0000bb003c3c7a20 */ /* 0x000fe20000410000 */
[----:B------:R-:W-:Y:S01]  /*3bb0*/  ISETP.GE.AND P3, PT, R97, R2, PT ;  /* 0x000000026100720c */ /* 0x000fe20003f66270 */
[----:B------:R-:W3:Y:S01]  /*3bc0*/  MUFU.TANH R61, R61 ;  /* 0x0000003d003d7308 */ /* 0x000ee20000002400 */
[----:B--2---:R-:W-:Y:S01]  /*3bd0*/  HMMA.16816.F32 R76, R32, R20, R76 ;  /* 0x00000014204c723c */ /* 0x004fe2000000184c */
[----:B------:R-:W-:Y:S01]  /*3be0*/  FMUL.FTZ R63, R63, c[0x0][0x2ec] ;  /* 0x0000bb003f3f7a20 */ /* 0x000fe20000410000 */
[----:B------:R-:W-:Y:S01]  /*3bf0*/  ISETP.GE.AND P4, PT, R99, R200, PT ;  /* 0x000000c86300720c */ /* 0x000fe20003f86270 */
[C---:B-1----:R-:W-:Y:S01]  /*3c00*/  FFMA.FTZ R18, R88.reuse, UR4, R125 ;  /* 0x0000000458127c23 */ /* 0x042fe2000801007d */
[----:B------:R-:W-:Y:S01]  /*3c10*/  ISETP.GE.AND P5, PT, R101, R2, PT ;  /* 0x000000026500720c */ /* 0x000fe20003fa6270 */
[----:B----4-:R-:W-:Y:S01]  /*3c20*/  FFMA.FTZ R19, R88, UR4, R127 ;  /* 0x0000000458137c23 */ /* 0x010fe2000801007f */
[----:B------:R-:W-:Y:S01]  /*3c30*/  ISETP.GE.AND P2, PT, R103, R200, PT ;  /* 0x000000c86700720c */ /* 0x000fe20003f46270 */
[----:B------:R-:W1:Y:S01]  /*3c40*/  MUFU.TANH R65, R62 ;  /* 0x0000003e00417308 */ /* 0x000e620000002400 */
[----:B------:R-:W-:Y:S01]  /*3c50*/  HMMA.16816.F32 R40, R28, R68, R40 ;  /* 0x000000441c28723c */ /* 0x000fe20000001828 */
[----:B------:R-:W-:-:S02]  /*3c60*/  FSEL R18, R18, -INF , !P6 ;  /* 0xff80000012127808 */ /* 0x000fc40007000000 */
[----:B------:R-:W-:Y:S02]  /*3c70*/  FSEL R19, R19, -INF , !P3 ;  /* 0xff80000013137808 */ /* 0x000fe40005800000 */
[----:B------:R-:W-:Y:S02]  /*3c80*/  ISETP.GE.AND P6, PT, R103, R2, PT ;  /* 0x000000026700720c */ /* 0x000fe40003fc6270 */
[----:B------:R-:W-:Y:S01]  /*3c90*/  MUFU.TANH R69, R60 ;  /* 0x0000003c00457308 */ /* 0x000fe20000002400 */
[----:B------:R-:W-:Y:S01]  /*3ca0*/  HMMA.16816.F32 R36, R28, R70, R36 ;  /* 0x000000461c24723c */ /* 0x000fe20000001824 */
[----:B------:R-:W-:-:S06]  /*3cb0*/  ISETP.GE.AND P3, PT, R105, R200, PT ;  /* 0x000000c86900720c */ /* 0x000fcc0003f66270 */
[----:B------:R-:W-:Y:S01]  /*3cc0*/  MUFU.TANH R63, R63 ;  /* 0x0000003f003f7308 */ /* 0x000fe20000002400 */
[----:B------:R-:W-:Y:S07]  /*3cd0*/  HMMA.16816.F32 R72, R32, R22, R72 ;  /* 0x000000162048723c */ /* 0x000fee0000001848 */
[----:B---3--:R-:W-:Y:S01]  /*3ce0*/  FFMA.FTZ R22, R96, UR4, R61 ;  /* 0x0000000460167c23 */ /* 0x008fe2000801003d */
[----:B------:R-:W-:Y:S01]  /*3cf0*/  HMMA.16816.F32 R80, R28, R50, R80 ;  /* 0x000000321c50723c */ /* 0x000fe20000001850 */
[----:B------:R-:W-:-:S02]  /*3d00*/  FMUL.FTZ R25, R42, c[0x0][0x2ec] ;  /* 0x0000bb002a197a20 */ /* 0x000fc40000410000 */
[----:B------:R-:W-:Y:S01]  /*3d10*/  FMUL.FTZ R27, R43, c[0x0][0x2ec] ;  /* 0x0000bb002b1b7a20 */ /* 0x000fe20000410000 */
[----:B------:R-:W-:Y:S01]  /*3d20*/  FSEL R22, R22, -INF , !P0 ;  /* 0xff80000016167808 */ /* 0x000fe20004000000 */
[----:B------:R-:W-:Y:S01]  /*3d30*/  FMUL.FTZ R41, R41, c[0x0][0x2ec] ;  /* 0x0000bb0029297a20 */ /* 0x000fe20000410000 */
[----:B------:R-:W-:Y:S01]  /*3d40*/  ISETP.GE.AND P0, PT, R107, R2, PT ;  /* 0x000000026b00720c */ /* 0x000fe20003f06270 */
[----:B------:R-:W2:Y:S01]  /*3d50*/  MUFU.TANH R25, R25 ;  /* 0x0000001900197308 */ /* 0x000ea20000002400 */
[----:B-----5:R-:W-:Y:S01]  /*3d60*/  HMMA.16816.F32 R76, R28, R12, R76 ;  /* 0x0000000c1c4c723c */ /* 0x020fe2000000184c */
[----:B------:R-:W-:Y:S02]  /*3d70*/  FMUL.FTZ R38, R38, c[0x0][0x2ec] ;  /* 0x0000bb0026267a20 */ /* 0x000fe40000410000 */
[----:B------:R-:W-:Y:S02]  /*3d80*/  FMUL.FTZ R36, R36, c[0x0][0x2ec] ;  /* 0x0000bb0024247a20 */ /* 0x000fe40000410000 */
[----:B------:R-:W-:-:S02]  /*3d90*/  FMUL.FTZ R40, R40, c[0x0][0x2ec] ;  /* 0x0000bb0028287a20 */ /* 0x000fc40000410000 */
[----:B------:R-:W3:Y:S01]  /*3da0*/  MUFU.TANH R27, R27 ;  /* 0x0000001b001b7308 */ /* 0x000ee20000002400 */
[C---:B------:R-:W-:Y:S01]  /*3db0*/  HMMA.16816.F32 R92, R28.reuse, R48, R92 ;  /* 0x000000301c5c723c */ /* 0x040fe2000000185c */
[----:B------:R-:W-:Y:S02]  /*3dc0*/  FMUL.FTZ R37, R37, c[0x0][0x2ec] ;  /* 0x0000bb0025257a20 */ /* 0x000fe40000410000 */
[----:B------:R-:W-:Y:S02]  /*3dd0*/  FMUL.FTZ R39, R39, c[0x0][0x2ec] ;  /* 0x0000bb0027277a20 */ /* 0x000fe40000410000 */
[----:B-1----:R-:W-:Y:S02]  /*3de0*/  FFMA.FTZ R33, R90, UR4, R65 ;  /* 0x000000045a217c23 */ /* 0x002fe40008010041 */
[----:B------:R-:W1:Y:S01]  /*3df0*/  MUFU.TANH R49, R38 ;  /* 0x0000002600317308 */ /* 0x000e620000002400 */
[----:B------:R-:W-:Y:S01]  /*3e00*/  HMMA.16816.F32 R72, R28, R14, R72 ;  /* 0x0000000e1c48723c */ /* 0x000fe20000001848 */
[----:B------:R-:W-:Y:S01]  /*3e10*/  FMUL.FTZ R35, R80, c[0x0][0x2ec] ;  /* 0x0000bb0050237a20 */ /* 0x000fe20000410000 */
[----:B------:R-:W-:Y:S01]  /*3e20*/  FSEL R33, R33, -INF , !P1 ;  /* 0xff80000021217808 */ /* 0x000fe20004800000 */
[----:B--2---:R-:W-:Y:S01]  /*3e30*/  FFMA.FTZ R17, R98, UR4, R25 ;  /* 0x0000000462117c23 */ /* 0x004fe20008010019 */
[----:B------:R-:W-:Y:S01]  /*3e40*/  ISETP.GE.AND P1, PT, R107, R200, PT ;  /* 0x000000c86b00720c */ /* 0x000fe20003f26270 */
[----:B------:R-:W-:-:S02]  /*3e50*/  FMUL.FTZ R59, R81, c[0x0][0x2ec] ;  /* 0x0000bb00513b7a20 */ /* 0x000fc40000410000 */
[----:B------:R-:W2:Y:S01]  /*3e60*/  MUFU.TANH R35, R35 ;  /* 0x0000002300237308 */ /* 0x000ea20000002400 */
[----:B------:R-:W-:Y:S01]  /*3e70*/  FMUL.FTZ R26, R79, c[0x0][0x2ec] ;  /* 0x0000bb004f1a7a20 */ /* 0x000fe20000410000 */
[----:B------:R-:W-:Y:S01]  /*3e80*/  FSEL R17, R17, -INF , !P6 ;  /* 0xff80000011117808 */ /* 0x000fe20007000000 */
[----:B------:R-:W-:Y:S01]  /*3e90*/  FMUL.FTZ R76, R76, c[0x0][0x2ec] ;  /* 0x0000bb004c4c7a20 */ /* 0x000fe20000410000 */
[----:B------:R-:W-:Y:S01]  /*3ea0*/  ISETP.GE.AND P6, PT, R111, R200, PT ;  /* 0x000000c86f00720c */ /* 0x000fe20003fc6270 */
[----:B------:R-:W-:Y:S02]  /*3eb0*/  FMUL.FTZ R24, R77, c[0x0][0x2ec] ;  /* 0x0000bb004d187a20 */ /* 0x000fe40000410000 */
[----:B---3--:R-:W-:Y:S01]  /*3ec0*/  FFMA.FTZ R15, R100, UR4, R27 ;  /* 0x00000004640f7c23 */ /* 0x008fe2000801001b */
[----:B------:R-:W3:Y:S01]  /*3ed0*/  MUFU.TANH R43, R36 ;  /* 0x00000024002b7308 */ /* 0x000ee20000002400 */
[----:B------:R-:W-:Y:S02]  /*3ee0*/  FMUL.FTZ R51, R95, c[0x0][0x2ec] ;  /* 0x0000bb005f337a20 */ /* 0x000fe40000410000 */
[----:B------:R-:W-:-:S02]  /*3ef0*/  FMUL.FTZ R45, R92, c[0x0][0x2ec] ;  /* 0x0000bb005c2d7a20 */ /* 0x000fc40000410000 */
[----:B------:R-:W-:Y:S02]  /*3f00*/  FMUL.FTZ R47, R93, c[0x0][0x2ec] ;  /* 0x0000bb005d2f7a20 */ /* 0x000fe40000410000 */
[----:B------:R-:W-:Y:S01]  /*3f10*/  FMUL.FTZ R21, R94, c[0x0][0x2ec] ;  /* 0x0000bb005e157a20 */ /* 0x000fe20000410000 */
[----:B------:R-:W4:Y:S01]  /*3f20*/  MUFU.TANH R25, R76 ;  /* 0x0000004c00197308 */ /* 0x000f220000002400 */
[----:B------:R-:W-:Y:S02]  /*3f30*/  FMUL.FTZ R61, R83, c[0x0][0x2ec] ;  /* 0x0000bb00533d7a20 */ /* 0x000fe40000410000 */
[----:B------:R-:W-:Y:S02]  /*3f40*/  FMUL.FTZ R27, R78, c[0x0][0x2ec] ;  /* 0x0000bb004e1b7a20 */ /* 0x000fe40000410000 */
[----:B-1----:R-:W-:Y:S02]  /*3f50*/  FFMA.FTZ R13, R102, UR4, R49 ;  /* 0x00000004660d7c23 */ /* 0x002fe40008010031 */
[----:B------:R-:W-:Y:S01]  /*3f60*/  FMUL.FTZ R82, R82, c[0x0][0x2ec] ;  /* 0x0000bb0052527a20 */ /* 0x000fe20000410000 */
[----:B------:R-:W1:Y:S01]  /*3f70*/  MUFU.TANH R26, R26 ;  /* 0x0000001a001a7308 */ /* 0x000e620000002400 */
[----:B------:R-:W-:Y:S01]  /*3f80*/  FMUL.FTZ R29, R72, c[0x0][0x2ec] ;  /* 0x0000bb00481d7a20 */ /* 0x000fe20000410000 */
[----:B------:R-:W-:Y:S01]  /*3f90*/  FSEL R13, R13, -INF , !P0 ;  /* 0xff8000000d0d7808 */ /* 0x000fe20004000000 */
[----:B------:R-:W-:Y:S01]  /*3fa0*/  FMUL.FTZ R31, R73, c[0x0][0x2ec] ;  /* 0x0000bb00491f7a20 */ /* 0x000fe20000410000 */
[----:B------:R-:W-:Y:S01]  /*3fb0*/  ISETP.GE.AND P0, PT, R115, R200, PT ;  /* 0x000000c87300720c */ /* 0x000fe20003f06270 */
[----:B--2---:R-:W-:-:S02]  /*3fc0*/  FFMA.FTZ R35, R110, UR4, R35 ;  /* 0x000000046e237c23 */ /* 0x004fc40008010023 */
[----:B------:R-:W-:Y:S01]  /*3fd0*/  FFMA.FTZ R20, R90, UR4, R69 ;  /* 0x000000045a147c23 */ /* 0x000fe20008010045 */
[----:B------:R-:W2:Y:S01]  /*3fe0*/  MUFU.TANH R67, R40 ;  /* 0x0000002800437308 */ /* 0x000ea20000002400 */
[----:B------:R-:W-:Y:S01]  /*3ff0*/  FMUL.FTZ R74, R74, c[0x0][0x2ec] ;  /* 0x0000bb004a4a7a20 */ /* 0x000fe20000410000 */
[----:B------:R-:W-:Y:S01]  /*4000*/  FSEL R186, R35, -INF , !P0 ;  /* 0xff80000023ba7808 */ /* 0x000fe20004000000 */
[----:B------:R-:W-:Y:S01]  /*4010*/  FMUL.FTZ R75, R75, c[0x0][0x2ec] ;  /* 0x0000bb004b4b7a20 */ /* 0x000fe20000410000 */
[----:B------:R-:W-:Y:S01]  /*4020*/  FSEL R20, R20, -INF , !P4 ;  /* 0xff80000014147808 */ /* 0x000fe20006000000 */
[----:B---3--:R-:W-:Y:S01]  /*4030*/  FFMA.FTZ R14, R102, UR4, R43 ;  /* 0x00000004660e7c23 */ /* 0x008fe2000801002b */
[-C--:B------:R-:W-:Y:S01]  /*4040*/  ISETP.GE.AND P0, PT, R85, R2.reuse, PT ;  /* 0x000000025500720c */ /* 0x080fe20003f06270 */
[----:B----4-:R-:W-:Y:S01]  /*4050*/  FFMA.FTZ R198, R52, UR4, R25 ;  /* 0x0000000434c67c23 */ /* 0x010fe20008010019 */
[----:B------:R-:W3:Y:S01]  /*4060*/  MUFU.TANH R41, R41 ;  /* 0x0000002900297308 */ /* 0x000ee20000002400 */
[----:B-1----:R-:W-:Y:S01]  /*4070*/  FFMA.FTZ R26, R53, UR4, R26 ;  /* 0x00000004351a7c23 */ /* 0x002fe2000801001a */
[----:B------:R-:W-:Y:S01]  /*4080*/  ISETP.GE.AND P4, PT, R105, R2, PT ;  /* 0x000000026900720c */ /* 0x000fe20003f86270 */
[----:B------:R-:W-:Y:S01]  /*4090*/  FFMA.FTZ R23, R96, UR4, R63 ;  /* 0x0000000460177c23 */ /* 0x000fe2000801003f */
[----:B------:R-:W-:-:S02]  /*40a0*/  FSEL R14, R14, -INF , !P1 ;  /* 0xff8000000e0e7808 */ /* 0x000fc40004800000 */
[----:B------:R-:W-:Y:S02]  /*40b0*/  ISETP.GE.AND P1, PT, R113, R2, PT ;  /* 0x000000027100720c */ /* 0x000fe40003f26270 */
[----:B------:R-:W1:Y:S01]  /*40c0*/  MUFU.TANH R51, R51 ;  /* 0x0000003300337308 */ /* 0x000e620000002400 */
[----:B--2---:R-:W-:Y:S01]  /*40d0*/  FFMA.FTZ R4, R98, UR4, R67 ;  /* 0x0000000462047c23 */ /* 0x004fe20008010043 */
[----:B------:R-:W-:Y:S02]  /*40e0*/  FSEL R191, R26, -INF , !P0 ;  /* 0xff8000001abf7808 */ /* 0x000fe40004000000 */
[----:B------:R-:W-:Y:S02]  /*40f0*/  FSEL R23, R23, -INF , !P5 ;  /* 0xff80000017177808 */ /* 0x000fe40006800000 */
[----:B------:R-:W-:Y:S02]  /*4100*/  FSEL R4, R4, -INF , !P2 ;  /* 0xff80000004047808 */ /* 0x000fe40005000000 */
[----:B------:R-:W2:Y:S01]  /*4110*/  MUFU.TANH R37, R37 ;  /* 0x0000002500257308 */ /* 0x000ea20000002400 */
[----:B---3--:R-:W-:Y:S01]  /*4120*/  FFMA.FTZ R16, R100, UR4, R41 ;  /* 0x0000000464107c23 */ /* 0x008fe20008010029 */
[----:B------:R-:W-:-:S02]  /*4130*/  FSEL R15, R15, -INF , !P4 ;  /* 0xff8000000f0f7808 */ /* 0x000fc40006000000 */
[----:B------:R-:W-:Y:S02]  /*4140*/  PLOP3.LUT P0, PT, PT, PT, UP0, 0x80, 0x0 ;  /* 0x000000000000781c */ /* 0x000fe40003f0f008 */
[----:B------:R-:W-:Y:S02]  /*4150*/  FSEL R16, R16, -INF , !P3 ;  /* 0xff80000010107808 */ /* 0x000fe40005800000 */
[----:B------:R-:W3:Y:S01]  /*4160*/  MUFU.TANH R39, R39 ;  /* 0x0000002700277308 */ /* 0x000ee20000002400 */
[----:B-1----:R-:W-:Y:S01]  /*4170*/  FFMA.FTZ R51, R108, UR4, R51 ;  /* 0x000000046c337c23 */ /* 0x002fe20008010033 */
[C---:B------:R-:W-:Y:S02]  /*4180*/  ISETP.GE.AND P5, PT, R109.reuse, R200, PT ;  /* 0x000000c86d00720c */ /* 0x040fe40003fa6270 */
[-C--:B------:R-:W-:Y:S02]  /*4190*/  ISETP.GE.AND P2, PT, R109, R2.reuse, PT ;  /* 0x000000026d00720c */ /* 0x080fe40003f46270 */
[----:B------:R-:W-:-:S02]  /*41a0*/  ISETP.GE.AND P3, PT, R111, R2, PT ;  /* 0x000000026f00720c */ /* 0x000fc40003f66270 */
[----:B------:R-:W1:Y:S01]  /*41b0*/  MUFU.TANH R45, R45 ;  /* 0x0000002d002d7308 */ /* 0x000e620000002400 */
[C---:B--2---:R-:W-:Y:S01]  /*41c0*/  FFMA.FTZ R12, R104.reuse, UR4, R37 ;  /* 0x00000004680c7c23 */ /* 0x044fe20008010025 */
[-C--:B------:R-:W-:Y:S02]  /*41d0*/  ISETP.GE.AND P4, PT, R113, R200.reuse, PT ;  /* 0x000000c87100720c */ /* 0x080fe40003f86270 */
[----:B------:R-:W-:Y:S02]  /*41e0*/  FSEL R193, R51, -INF , !P1 ;  /* 0xff80000033c17808 */ /* 0x000fe40004800000 */
[----:B------:R-:W-:Y:S02]  /*41f0*/  ISETP.GE.AND P1, PT, R85, R200, PT ;  /* 0x000000c85500720c */ /* 0x000fe40003f26270 */
[----:B------:R-:W2:Y:S01]  /*4200*/  MUFU.TANH R47, R47 ;  /* 0x0000002f002f7308 */ /* 0x000ea20000002400 */
[----:B---3--:R-:W-:Y:S01]  /*4210*/  FFMA.FTZ R39, R104, UR4, R39 ;  /* 0x0000000468277c23 */ /* 0x008fe20008010027 */
[----:B------:R-:W-:-:S02]  /*4220*/  FSEL R12, R12, -INF , !P5 ;  /* 0xff8000000c0c7808 */ /* 0x000fc40006800000 */
[----:B------:R-:W-:-:S04]  /*4230*/  ISETP.GE.AND P5, PT, R115, R2, PT ;  /* 0x000000027300720c */ /* 0x000fc80003fa6270 */
[----:B------:R-:W3:Y:S01]  /*4240*/  MUFU.TANH R21, R21 ;  /* 0x0000001500157308 */ /* 0x000ee20000002400 */
[----:B-1----:R-:W-:-:S05]  /*4250*/  FFMA.FTZ R45, R106, UR4, R45 ;  /* 0x000000046a2d7c23 */ /* 0x002fca000801002d */
[----:B------:R-:W-:Y:S02]  /*4260*/  FSEL R184, R45, -INF , !P6 ;  /* 0xff8000002db87808 */ /* 0x000fe40007000000 */
[----:B------:R-:W1:Y:S01]  /*4270*/  MUFU.TANH R24, R24 ;  /* 0x0000001800187308 */ /* 0x000e620000002400 */
[----:B--2---:R-:W-:Y:S01]  /*4280*/  FFMA.FTZ R47, R108, UR4, R47 ;  /* 0x000000046c2f7c23 */ /* 0x004fe2000801002f */
[----:B------:R-:W-:-:S04]  /*4290*/  ISETP.GE.AND P6, PT, R117, R2, PT ;  /* 0x000000027500720c */ /* 0x000fc80003fc6270 */
[----:B------:R-:W-:Y:S02]  /*42a0*/  FSEL R194, R47, -INF , !P4 ;  /* 0xff8000002fc27808 */ /* 0x000fe40006000000 */
[----:B------:R-:W2:Y:S01]  /*42b0*/  MUFU.TANH R59, R59 ;  /* 0x0000003b003b7308 */ /* 0x000ea20000002400 */
[----:B---3--:R-:W-:Y:S01]  /*42c0*/  FFMA.FTZ R199, R106, UR4, R21 ;  /* 0x000000046ac77c23 */ /* 0x008fe20008010015 */
[----:B------:R-:W-:Y:S02]  /*42d0*/  FSEL R21, R39, -INF , !P2 ;  /* 0xff80000027157808 */ /* 0x000fe40005000000 */
[-C--:B------:R-:W-:Y:S02]  /*42e0*/  ISETP.GE.AND P2, PT, R117, R200.reuse, PT ;  /* 0x000000c87500720c */ /* 0x080fe40003f46270 */
[----:B------:R-:W-:Y:S02]  /*42f0*/  FSEL R199, R199, -INF , !P3 ;  /* 0xff800000c7c77808 */ /* 0x000fe40005800000 */
[----:B------:R-:W3:Y:S01]  /*4300*/  MUFU.TANH R65, R82 ;  /* 0x0000005200417308 */ /* 0x000ee20000002400 */
[----:B-1----:R-:W-:Y:S01]  /*4310*/  FFMA.FTZ R24, R53, UR4, R24 ;  /* 0x0000000435187c23 */ /* 0x002fe20008010018 */
[----:B------:R-:W-:-:S02]  /*4320*/  ISETP.GE.AND P3, PT, R119, R200, PT ;  /* 0x000000c87700720c */ /* 0x000fc40003f66270 */
[-C--:B------:R-:W-:Y:S02]  /*4330*/  ISETP.GE.AND P4, PT, R119, R2.reuse, PT ;  /* 0x000000027700720c */ /* 0x080fe40003f86270 */
[----:B------:R-:W-:Y:S01]  /*4340*/  FSEL R196, R24, -INF , !P1 ;  /* 0xff80000018c47808 */ /* 0x000fe20004800000 */
[----:B------:R-:W-:Y:S01]  /*4350*/  FFMA.FTZ R24, R6, UR4, R55 ;  /* 0x0000000406187c23 */ /* 0x000fe20008010037 */
[----:B------:R-:W1:Y:S01]  /*4360*/  MUFU.TANH R61, R61 ;  /* 0x0000003d003d7308 */ /* 0x000e620000002400 */
[----:B--2---:R-:W-:Y:S01]  /*4370*/  FFMA.FTZ R59, R112, UR4, R59 ;  /* 0x00000004703b7c23 */ /* 0x004fe2000801003b */
[----:B------:R-:W-:Y:S01]  /*4380*/  FSEL R198, R198, -INF , !P3 ;  /* 0xff800000c6c67808 */ /* 0x000fe20005800000 */
[----:B------:R-:W-:Y:S01]  /*4390*/  FFMA.FTZ R6, R6, UR4, R57 ;  /* 0x0000000406067c23 */ /* 0x000fe20008010039 */
[----:B------:R-:W-:Y:S02]  /*43a0*/  ISETP.GE.AND P3, PT, R91, R2, PT ;  /* 0x000000025b00720c */ /* 0x000fe40003f66270 */
[----:B------:R-:W-:-:S02]  /*43b0*/  FSEL R192, R59, -INF , !P2 ;  /* 0xff8000003bc07808 */ /* 0x000fc40005000000 */
[----:B------:R-:W2:Y:S01]  /*43c0*/  MUFU.TANH R27, R27 ;  /* 0x0000001b001b7308 */ /* 0x000ea20000002400 */
[----:B---3--:R-:W-:Y:S01]  /*43d0*/  FFMA.FTZ R65, R110, UR4, R65 ;  /* 0x000000046e417c23 */ /* 0x008fe20008010041 */
[-C--:B------:R-:W-:Y:S02]  /*43e0*/  ISETP.GE.AND P2, PT, R121, R2.reuse, PT ;  /* 0x000000027900720c */ /* 0x080fe40003f46270 */
[----:B------:R-:W-:Y:S02]  /*43f0*/  ISETP.GE.AND P1, PT, R123, R2, PT ;  /* 0x000000027b00720c */ /* 0x000fe40003f26270 */
[----:B------:R-:W-:Y:S02]  /*4400*/  FSEL R197, R65, -INF , !P5 ;  /* 0xff80000041c57808 */ /* 0x000fe40006800000 */
[----:B------:R-:W3:Y:S01]  /*4410*/  MUFU.TANH R29, R29 ;  /* 0x0000001d001d7308 */ /* 0x000ee20000002400 */
[----:B-1----:R-:W-:Y:S01]  /*4420*/  FFMA.FTZ R61, R112, UR4, R61 ;  /* 0x00000004703d7c23 */ /* 0x002fe2000801003d */
[----:B------:R-:W-:-:S02]  /*4430*/  ISETP.GE.AND P5, PT, R121, R200, PT ;  /* 0x000000c87900720c */ /* 0x000fc40003fa6270 */
[----:B------:R-:W-:Y:S02]  /*4440*/  FSEL R6, R6, -INF , !P3 ;  /* 0xff80000006067808 */ /* 0x000fe40005800000 */
[----:B------:R-:W-:Y:S02]  /*4450*/  FSEL R195, R61, -INF , !P6 ;  /* 0xff8000003dc37808 */ /* 0x000fe40007000000 */
[----:B------:R-:W1:Y:S01]  /*4460*/  MUFU.TANH R31, R31 ;  /* 0x0000001f001f7308 */ /* 0x000e620000002400 */
[----:B--2---:R-:W-:Y:S01]  /*4470*/  FFMA.FTZ R27, R52, UR4, R27 ;  /* 0x00000004341b7c23 */ /* 0x004fe2000801001b */
[----:B------:R-:W-:Y:S01]  /*4480*/  BAR.SYNC.DEFER_BLOCKING 0x0 ;  /* 0x0000000000007b1d */ /* 0x000fe20000010000 */
[----:B------:R-:W-:-:S03]  /*4490*/  ISETP.GE.AND P6, PT, R91, R200, PT ;  /* 0x000000c85b00720c */ /* 0x000fc60003fc6270 */
[----:B------:R-:W-:Y:S02]  /*44a0*/  FSEL R169, R27, -INF , !P4 ;  /* 0xff8000001ba97808 */ /* 0x000fe40006000000 */
[----:B------:R-:W2:Y:S01]  /*44b0*/  MUFU.TANH R189, R74 ;  /* 0x0000004a00bd7308 */ /* 0x000ea20000002400 */
[----:B---3--:R-:W-:Y:S01]  /*44c0*/  FFMA.FTZ R170, R84, UR4, R29 ;  /* 0x0000000454aa7c23 */ /* 0x008fe2000801001d */
[----:B------:R-:W-:Y:S02]  /*44d0*/  ISETP.GE.AND P4, PT, R123, R200, PT ;  /* 0x000000c87b00720c */ /* 0x000fe40003f86270 */
[----:B------:R-:W-:Y:S02]  /*44e0*/  FSEL R24, R24, -INF , !P6 ;  /* 0xff80000018187808 */ /* 0x000fe40007000000 */
[----:B------:R-:W-:Y:S02]  /*44f0*/  FSEL R170, R170, -INF , !P5 ;  /* 0xff800000aaaa7808 */ /* 0x000fe40006800000 */
[----:B------:R-:W3:Y:S01]  /*4500*/  MUFU.TANH R25, R75 ;  /* 0x0000004b00197308 */ /* 0x000ee20000002400 */
[----:B-1----:R-:W-:-:S05]  /*4510*/  FFMA.FTZ R168, R114, UR4, R31 ;  /* 0x0000000472a87c23 */ /* 0x002fca000801001f */
[----:B------:R-:W-:Y:S01]  /*4520*/  FSEL R168, R168, -INF , !P4 ;  /* 0xff800000a8a87808 */ /* 0x000fe20006000000 */
[----:B--2---:R-:W-:-:S05]  /*4530*/  FFMA.FTZ R189, R84, UR4, R189 ;  /* 0x0000000454bd7c23 */ /* 0x004fca00080100bd */
[----:B------:R-:W-:Y:S01]  /*4540*/  FSEL R189, R189, -INF , !P2 ;  /* 0xff800000bdbd7808 */ /* 0x000fe20005000000 */
[----:B---3--:R-:W-:-:S05]  /*4550*/  FFMA.FTZ R188, R114, UR4, R25 ;  /* 0x0000000472bc7c23 */ /* 0x008fca0008010019 */
        /* <DEDUP_REMOVED lines=72> */
.L_x_1041:
[----:B------:R-:W-:Y:S05]  /*49e0*/  BSYNC B0 ;  /* 0x0000000000007941 */ /* 0x000fea0003800000 */
.L_x_1040:
[----:B------:R-:W0:Y:S02]  /*49f0*/  LDGDEPBAR ;  /* 0x00000000000079af */ /* 0x000e240000000000 */
.L_x_1039:
        /* <DEDUP_REMOVED lines=28> */
[----:B-1----:R-:W-:Y:S02]  /*4bc0*/  FMNMX.FTZ R28, R168, R3, !PT ;  /* 0x00000003a81c7209 */ /* 0x002fe40007810000 */
        /* <DEDUP_REMOVED lines=26> */
[----:B------:R-:W-:Y:S01]  /*4d70*/  FMUL.FTZ R190, R3, c[0x0][0x23c] ;  /* 0x00008f0003be7a20 */ /* 0x000fe20000410000 */
        /* <DEDUP_REMOVED lines=60> */
[----:B------:R-:W-:Y:S02]  /*5140*/  MUFU.EX2 R176, R176 ;  /* 0x000000b000b07308 */ /* 0x000fe40000000800 */
[----:B------:R-:W-:-:S04]  /*5150*/  FADD.FTZ R179, R179, R178 ;  /* 0x000000b2b3b37221 */ /* 0x000fc80000010000 */
[----:B------:R-:W-:Y:S01]  /*5160*/  FADD.FTZ R179, R174, R179 ;  /* 0x000000b3aeb37221 */ /* 0x000fe20000010000 */
[----:B---3--:R-:W-:Y:S01]  /*5170*/  F2FP.PACK_AB R131, R175, R182 ;  /* 0x000000b6af83723e */ /* 0x008fe200000000ff */
        /* <DEDUP_REMOVED lines=127> */
[----:B--2---:R-:W-:Y:S01]  /*5970*/  HMMA.16816.F32 R36, R4, R16, R36 ;  /* 0x000000100424723c */ /* 0x004fe20000001824 */
[----:B------:R-:W-:Y:S02]  /*5980*/  FADD.FTZ R186, R187, R186 ;  /* 0x000000babbba7221 */ /* 0x000fe40000010000 */
[----:B------:R-:W-:-:S05]  /*5990*/  FADD.FTZ R194, R195, R194 ;  /* 0x000000c2c3c27221 */ /* 0x000fca0000010000 */
        /* <DEDUP_REMOVED lines=63> */
[C---:B--2---:R-:W-:Y:S01]  /*5d90*/  HMMA.16816.F32 R52, R4.reuse, R12, R52 ;  /* 0x0000000c0434723c */ /* 0x044fe20000001834 */
[----:B------:R-:W-:Y:S07]  /*5da0*/  STL [R1+0x4], R251 ;  /* 0x000004fb01007387 */ /* 0x000fee0000100800 */
        /* <DEDUP_REMOVED lines=49> */
[----:B------:R-:W-:Y:S01]  /*60c0*/  UIMAD UR6, UR7, UR5, UR6 ;  /* 0x00000005070672a4 */ /* 0x000fe2000f8e0206 */
[----:B------:R-:W-:Y:S01]  /*60d0*/  IMAD.U32 R165, RZ, RZ, UR26 ;  /* 0x0000001affa57e24 */ /* 0x000fe2000f8e00ff */
[----:B------:R-:W-:Y:S01]  /*60e0*/  UISETP.GE.AND UP0, UPT, UR9, 0x3, UPT ;  /* 0x000000030900788c */ /* 0x000fe2000bf06270 */
[----:B------:R-:W-:-:S04]  /*60f0*/  IMAD.WIDE.U32 R20, R235, UR26, R20 ;  /* 0x0000001aeb147c25 */ /* 0x000fc8000f8e0014 */
[----:B------:R-:W-:Y:S01]  /*6100*/  IMAD R165, R165, 0x40, R236 ;  /* 0x00000040a5a57824 */ /* 0x000fe200078e02ec */
        /* <DEDUP_REMOVED lines=39> */
[C---:B------:R-:W-:Y:S01]  /*6380*/  IADD3 R203, R165.reuse, 0x20, RZ ;  /* 0x00000020a5cb7810 */ /* 0x040fe20007ffe0ff */
[----:B------:R-:W-:Y:S01]  /*6390*/  I2F R0, R165 ;  /* 0x000000a500007306 */ /* 0x000fe20000201400 */
[----:B------:R-:W-:Y:S01]  /*63a0*/  IADD3 R241, R165, 0x30, RZ ;  /* 0x00000030a5f17810 */ /* 0x000fe20007ffe0ff */
        /* <DEDUP_REMOVED lines=21> */
[----:B------:R-:W3:Y:S04]  /*6500*/  LDSM.16.M88.4 R176, [R233+0x10800] ;  /* 0x01080000e9b0783b */ /* 0x000ee80000000200 */
[----:B------:R-:W4:Y:S04]  /*6510*/  LDSM.16.M88.4 R20, [R233+0x10000] ;  /* 0x01000000e914783b */ /* 0x000f280000000200 */
[----:B------:R-:W4:Y:S04]  /*6520*/  LDSM.16.M88.4 R168, [R233+0x11000] ;  /* 0x01100000e9a8783b */ /* 0x000f280000000200 */
[----:B-1----:R-:W1:Y:S04]  /*6530*/  LDSM.16.M88.4 R16, [R233+0x11800] ;  /* 0x01180000e910783b */ /* 0x002e680000000200 */
[----:B--2---:R-:W-:Y:S04]  /*6540*/  LDSM.16.M88.4 R12, [R232] ;  /* 0x00000000e80c783b */ /* 0x004fe80000000200 */
[----:B------:R-:W2:Y:S04]  /*6550*/  LDSM.16.M88.4 R184, [R223] ;  /* 0x00000000dfb8783b */ /* 0x000ea80000000200 */
[----:B------:R-:W1:Y:S04]  /*6560*/  LDSM.16.M88.4 R188, [R231] ;  /* 0x00000000e7bc783b */ /* 0x000e680000000200 */
[----:B-----5:R-:W5:Y:S04]  /*6570*/  LDSM.16.M88.4 R24, [R221] ;  /* 0x00000000dd18783b */ /* 0x020f680000000200 */
[----:B------:R-:W1:Y:S04]  /*6580*/  LDSM.16.M88.4 R196, [R222] ;  /* 0x00000000dec4783b */ /* 0x000e680000000200 */
[----:B------:R-:W-:Y:S01]  /*6590*/  LDSM.16.M88.4 R192, [R227+0x10000] ;  /* 0x01000000e3c0783b */ /* 0x000fe20000000200 */
[C---:B---3--:R-:W-:Y:S03]  /*65a0*/  HMMA.16816.F32 R180, R28.reuse, R176, RZ ;  /* 0x000000b01cb4723c */ /* 0x048fe600000018ff */
[----:B------:R-:W-:Y:S04]  /*65b0*/  LDSM.16.M88.4 R204, [R227+0x16000] ;  /* 0x01600000e3cc783b */ /* 0x000fe80000000200 */
[----:B------:R-:W0:Y:S01]  /*65c0*/  LDGDEPBAR ;  /* 0x00000000000079af */ /* 0x000e220000000000 */
[C---:B------:R-:W-:Y:S08]  /*65d0*/  HMMA.16816.F32 R176, R28.reuse, R178, RZ ;  /* 0x000000b21cb0723c */ /* 0x040ff000000018ff */
[C---:B----4-:R-:W-:Y:S08]  /*65e0*/  HMMA.16816.F32 R4, R28.reuse, R20, RZ ;  /* 0x000000141c04723c */ /* 0x050ff000000018ff */
[C---:B------:R-:W-:Y:S08]  /*65f0*/  HMMA.16816.F32 R20, R28.reuse, R22, RZ ;  /* 0x000000161c14723c */ /* 0x040ff000000018ff */
[C---:B------:R-:W-:Y:S08]  /*6600*/  HMMA.16816.F32 R172, R28.reuse, R168, RZ ;  /* 0x000000a81cac723c */ /* 0x040ff000000018ff */
[C---:B------:R-:W-:Y:S08]  /*6610*/  HMMA.16816.F32 R168, R28.reuse, R170, RZ ;  /* 0x000000aa1ca8723c */ /* 0x040ff000000018ff */
[C---:B-1----:R-:W-:Y:S08]  /*6620*/  HMMA.16816.F32 R32, R28.reuse, R16, RZ ;  /* 0x000000101c20723c */ /* 0x042ff000000018ff */
[----:B------:R-:W-:Y:S01]  /*6630*/  HMMA.16816.F32 R28, R28, R18, RZ ;  /* 0x000000121c1c723c */ /* 0x000fe200000018ff */
[----:B------:R-:W-:Y:S07]  /*6640*/  LDSM.16.M88.4 R16, [R230] ;  /* 0x00000000e610783b */ /* 0x000fee0000000200 */
[C---:B--2---:R-:W-:Y:S08]  /*6650*/  HMMA.16816.F32 R180, R12.reuse, R184, R180 ;  /* 0x000000b80cb4723c */ /* 0x044ff000000018b4 */
[C---:B------:R-:W-:Y:S01]  /*6660*/  HMMA.16816.F32 R176, R12.reuse, R186, R176 ;  /* 0x000000ba0cb0723c */ /* 0x040fe200000018b0 */
[----:B------:R-:W1:Y:S07]  /*6670*/  LDSM.16.M88.4 R184, [R227+0x10800] ;  /* 0x01080000e3b8783b */ /* 0x000e6e0000000200 */
[C---:B------:R-:W-:Y:S08]  /*6680*/  HMMA.16816.F32 R4, R12.reuse, R188, R4 ;  /* 0x000000bc0c04723c */ /* 0x040ff00000001804 */
[C---:B------:R-:W-:Y:S01]  /*6690*/  HMMA.16816.F32 R20, R12.reuse, R190, R20 ;  /* 0x000000be0c14723c */ /* 0x040fe20000001814 */
[----:B------:R-:W2:Y:S07]  /*66a0*/  LDSM.16.M88.4 R188, [R227+0x11000] ;  /* 0x01100000e3bc783b */ /* 0x000eae0000000200 */
[C---:B-----5:R-:W-:Y:S08]  /*66b0*/  HMMA.16816.F32 R32, R12.reuse, R24, R32 ;  /* 0x000000180c20723c */ /* 0x060ff00000001820 */
[C---:B------:R-:W-:Y:S01]  /*66c0*/  HMMA.16816.F32 R28, R12.reuse, R26, R28 ;  /* 0x0000001a0c1c723c */ /* 0x040fe2000000181c */
[----:B------:R-:W3:Y:S07]  /*66d0*/  LDSM.16.M88.4 R24, [R227+0x11800] ;  /* 0x01180000e318783b */ /* 0x000eee0000000200 */
[C---:B------:R-:W-:Y:S08]  /*66e0*/  HMMA.16816.F32 R172, R12.reuse, R196, R172 ;  /* 0x000000c40cac723c */ /* 0x040ff000000018ac */
[----:B------:R-:W-:Y:S01]  /*66f0*/  HMMA.16816.F32 R168, R12, R198, R168 ;  /* 0x000000c60ca8723c */ /* 0x000fe200000018a8 */
[----:B------:R-:W-:Y:S04]  /*6700*/  LDSM.16.M88.4 R12, [R229] ;  /* 0x00000000e50c783b */ /* 0x000fe80000000200 */
[----:B------:R-:W4:Y:S03]  /*6710*/  LDSM.16.M88.4 R196, [R220] ;  /* 0x00000000dcc4783b */ /* 0x000f260000000200 */
        /* <DEDUP_REMOVED lines=25> */
[----:B------:R-:W2:Y:S03]  /*68b0*/  LDSM.16.M88.4 R188, [R219] ;  /* 0x00000000dbbc783b */ /* 0x000ea60000000200 */
[C---:B---3--:R-:W-:Y:S08]  /*68c0*/  HMMA.16816.F32 R4, R24.reuse, R16, R4 ;  /* 0x000000101804723c */ /* 0x048ff00000001804 */
        /* <DEDUP_REMOVED lines=8> */
[C---:B-----5:R-:W-:Y:S08]  /*6950*/  HMMA.16816.F32 R172, R24.reuse, R192, R172 ;  /* 0x000000c018ac723c */ /* 0x060ff000000018ac */
[----:B------:R-:W-:Y:S01]  /*6960*/  HMMA.16816.F32 R168, R24, R194, R168 ;  /* 0x000000c218a8723c */ /* 0x000fe200000018a8 */
[----:B------:R-:W-:Y:S04]  /*6970*/  LDSM.16.M88.4 R24, [R230+0x4000] ;  /* 0x00400000e618783b */ /* 0x000fe80000000200 */
[----:B------:R-:W5:Y:S03]  /*6980*/  LDSM.16.M88.4 R192, [R227+0x12000] ;  /* 0x01200000e3c0783b */ /* 0x000f660000000200 */
        /* <DEDUP_REMOVED lines=25> */
[----:B------:R-:W1:Y:S03]  /*6b20*/  LDSM.16.M88.4 R184, [R233+0x14000] ;  /* 0x01400000e9b8783b */ /* 0x000e660000000200 */
[C---:B----4-:R-:W-:Y:S08]  /*6b30*/  HMMA.16816.F32 R4, R12.reuse, R196, R4 ;  /* 0x000000c40c04723c */ /* 0x050ff00000001804 */
[C---:B------:R-:W-:Y:S01]  /*6b40*/  HMMA.16816.F32 R20, R12.reuse, R198, R20 ;  /* 0x000000c60c14723c */ /* 0x040fe20000001814 */
[----:B------:R-:W4:Y:S07]  /*6b50*/  LDSM.16.M88.4 R196, [R233+0x14800] ;  /* 0x01480000e9c4783b */ /* 0x000f2e0000000200 */
[C---:B-----5:R-:W-:Y:S08]  /*6b60*/  HMMA.16816.F32 R180, R12.reuse, R192, R180 ;  /* 0x000000c00cb4723c */ /* 0x060ff000000018b4 */
        /* <DEDUP_REMOVED lines=9> */
[C---:B-1----:R-:W-:Y:S08]  /*6c00*/  HMMA.16816.F32 R4, R24.reuse, R184, R4 ;  /* 0x000000b81804723c */ /* 0x042ff00000001804 */
[C---:B------:R-:W-:Y:S01]  /*6c10*/  HMMA.16816.F32 R20, R24.reuse, R186, R20 ;  /* 0x000000ba1814723c */ /* 0x040fe20000001814 */
[----:B------:R-:W1:Y:S07]  /*6c20*/  LDSM.16.M88.4 R184, [R214] ;  /* 0x00000000d6b8783b */ /* 0x000e6e0000000200 */
[C---:B----4-:R-:W-:Y:S08]  /*6c30*/  HMMA.16816.F32 R180, R24.reuse, R196, R180 ;  /* 0x000000c418b4723c */ /* 0x050ff000000018b4 */
[C---:B------:R-:W-:Y:S01]  /*6c40*/  HMMA.16816.F32 R176, R24.reuse, R198, R176 ;  /* 0x000000c618b0723c */ /* 0x040fe200000018b0 */
[----:B------:R-:W4:Y:S07]  /*6c50*/  LDSM.16.M88.4 R196, [R213] ;  /* 0x00000000d5c4783b */ /* 0x000f2e0000000200 */
[C---:B-----5:R-:W-:Y:S08]  /*6c60*/  HMMA.16816.F32 R172, R24.reuse, R192, R172 ;  /* 0x000000c018ac723c */ /* 0x060ff000000018ac */
[C---:B------:R-:W-:Y:S01]  /*6c70*/  HMMA.16816.F32 R168, R24.reuse, R194, R168 ;  /* 0x000000c218a8723c */ /* 0x040fe200000018a8 */
[----:B------:R-:W5:Y:S07]  /*6c80*/  LDSM.16.M88.4 R192, [R212] ;  /* 0x00000000d4c0783b */ /* 0x000f6e0000000200 */
[C---:B--2---:R-:W-:Y:S08]  /*6c90*/  HMMA.16816.F32 R32, R24.reuse, R188, R32 ;  /* 0x000000bc1820723c */ /* 0x044ff00000001820 */
[----:B------:R-:W-:Y:S01]  /*6ca0*/  HMMA.16816.F32 R28, R24, R190, R28 ;  /* 0x000000be181c723c */ /* 0x000fe2000000181c */
[----:B------:R-:W-:Y:S04]  /*6cb0*/  LDSM.16.M88.4 R24, [R230+0x8000] ;  /* 0x00800000e618783b */ /* 0x000fe80000000200 */
[----:B------:R-:W-:Y:S03]  /*6cc0*/  LDSM.16.M88.4 R188, [R227+0x14800] ;  /* 0x01480000e3bc783b */ /* 0x000fe60000000200 */
[C---:B---3--:R-:W-:Y:S08]  /*6cd0*/  HMMA.16816.F32 R4, R16.reuse, R12, R4 ;  /* 0x0000000c1004723c */ /* 0x048ff00000001804 */
[C---:B------:R-:W-:Y:S01]  /*6ce0*/  HMMA.16816.F32 R20, R16.reuse, R14, R20 ;  /* 0x0000000e1014723c */ /* 0x040fe20000001814 */
[----:B------:R-:W2:Y:S07]  /*6cf0*/  LDSM.16.M88.4 R12, [R227+0x14000] ;  /* 0x01400000e30c783b */ /* 0x000eae0000000200 */
[C---:B-1----:R-:W-:Y:S08]  /*6d00*/  HMMA.16816.F32 R180, R16.reuse, R184, R180 ;  /* 0x000000b810b4723c */ /* 0x042ff000000018b4 */
[C---:B------:R-:W-:Y:S01]  /*6d10*/  HMMA.16816.F32 R176, R16.reuse, R186, R176 ;  /* 0x000000ba10b0723c */ /* 0x040fe200000018b0 */
[----:B------:R-:W1:Y:S07]  /*6d20*/  LDSM.16.M88.4 R184, [R227+0x15000] ;  /* 0x01500000e3b8783b */ /* 0x000e6e0000000200 */
[C---:B----4-:R-:W-:Y:S08]  /*6d30*/  HMMA.16816.F32 R172, R16.reuse, R196, R172 ;  /* 0x000000c410ac723c */ /* 0x050ff000000018ac */
[C---:B------:R-:W-:Y:S01]  /*6d40*/  HMMA.16816.F32 R168, R16.reuse, R198, R168 ;  /* 0x000000c610a8723c */ /* 0x040fe200000018a8 */
[----:B------:R-:W-:Y:S07]  /*6d50*/  LDSM.16.M88.4 R196, [R220+0x4800] ;  /* 0x00480000dcc4783b */ /* 0x000fee0000000200 */
[C---:B-----5:R-:W-:Y:S08]  /*6d60*/  HMMA.16816.F32 R32, R16.reuse, R192, R32 ;  /* 0x000000c01020723c */ /* 0x060ff00000001820 */
[----:B------:R-:W-:Y:S01]  /*6d70*/  HMMA.16816.F32 R28, R16, R194, R28 ;  /* 0x000000c2101c723c */ /* 0x000fe2000000181c */
[----:B------:R-:W3:Y:S04]  /*6d80*/  LDSM.16.M88.4 R192, [R227+0x15800] ;  /* 0x01580000e3c0783b */ /* 0x000ee80000000200 */
[----:B------:R-:W-:Y:S03]  /*6d90*/  LDSM.16.M88.4 R16, [R220+0x4000] ;  /* 0x00400000dc10783b */ /* 0x000fe60000000200 */
[C---:B--2---:R-:W-:Y:S08]  /*6da0*/  HMMA.16816.F32 R4, R24.reuse, R12, R4 ;  /* 0x0000000c1804723c */ /* 0x044ff00000001804 */
[C---:B------:R-:W-:Y:S01]  /*6db0*/  HMMA.16816.F32 R20, R24.reuse, R14, R20 ;  /* 0x0000000e1814723c */ /* 0x040fe20000001814 */
[----:B------:R-:W2:Y:S07]  /*6dc0*/  LDSM.16.M88.4 R12, [R229+0x8000] ;  /* 0x00800000e50c783b */ /* 0x000eae0000000200 */
[C---:B------:R-:W-:Y:S08]  /*6dd0*/  HMMA.16816.F32 R180, R24.reuse, R188, R180 ;  /* 0x000000bc18b4723c */ /* 0x040ff000000018b4 */
        /* <DEDUP_REMOVED lines=17> */
[----:B------:R-:W3:Y:S07]  /*6ef0*/  LDSM.16.M88.4 R188, [R233+0x17000] ;  /* 0x01700000e9bc783b */ /* 0x000eee0000000200 */
[C---:B-1----:R-:W-:Y:S08]  /*6f00*/  HMMA.16816.F32 R32, R12.reuse, R184, R32 ;  /* 0x000000b80c20723c */ /* 0x042ff00000001820 */
[----:B------:R-:W-:Y:S01]  /*6f10*/  HMMA.16816.F32 R28, R12, R186, R28 ;  /* 0x000000ba0c1c723c */ /* 0x000fe2000000181c */
[----:B------:R-:W1:Y:S04]  /*6f20*/  LDSM.16.M88.4 R12, [R211] ;  /* 0x00000000d30c783b */ /* 0x000e680000000200 */
[----:B------:R-:W4:Y:S03]  /*6f30*/  LDSM.16.M88.4 R184, [R233+0x17800] ;  /* 0x01780000e9b8783b */ /* 0x000f260000000200 */
[C---:B--2---:R-:W-:Y:S08]  /*6f40*/  HMMA.16816.F32 R4, R16.reuse, R192, R4 ;  /* 0x000000c01004723c */ /* 0x044ff00000001804 */
[C---:B------:R-:W-:Y:S01]  /*6f50*/  HMMA.16816.F32 R20, R16.reuse, R194, R20 ;  /* 0x000000c21014723c */ /* 0x040fe20000001814 */
[----:B------:R-:W-:Y:S07]  /*6f60*/  LDSM.16.M88.4 R192, [R210] ;  /* 0x00000000d2c0783b */ /* 0x000fee0000000200 */
[C---:B------:R-:W-:Y:S08]  /*6f70*/  HMMA.16816.F32 R180, R16.reuse, R24, R180 ;  /* 0x0000001810b4723c */ /* 0x040ff000000018b4 */
[C---:B------:R-:W-:Y:S01]  /*6f80*/  HMMA.16816.F32 R176, R16.reuse, R26, R176 ;  /* 0x0000001a10b0723c */ /* 0x040fe200000018b0 */
[----:B------:R-:W2:Y:S07]  /*6f90*/  LDSM.16.M88.4 R24, [R230+0xc000] ;  /* 0x00c00000e618783b */ /* 0x000eae0000000200 */
[----:B---3--:R-:W-:Y:S08]  /*6fa0*/  HMMA.16816.F32 R172, R16, R188, R172 ;  /* 0x000000bc10ac723c */ /* 0x008ff000000018ac */
[C---:B-1----:R-:W-:Y:S08]  /*6fb0*/  HMMA.16816.F32 R4, R196.reuse, R12, R4 ;  /* 0x0000000cc404723c */ /* 0x042ff00000001804 */
[----:B------:R-:W-:Y:S01]  /*6fc0*/  HMMA.16816.F32 R20, R196, R14, R20 ;  /* 0x0000000ec414723c */ /* 0x000fe20000001814 */
[----:B------:R-:W-:Y:S07]  /*6fd0*/  LDSM.16.M88.4 R12, [R220+0x6000] ;  /* 0x00600000dc0c783b */ /* 0x000fee0000000200 */
[C---:B------:R-:W-:Y:S01]  /*6fe0*/  HMMA.16816.F32 R168, R16.reuse, R190, R168 ;  /* 0x000000be10a8723c */ /* 0x040fe200000018a8 */
[----:B------:R-:W1:Y:S07]  /*6ff0*/  LDSM.16.M88.4 R188, [R209] ;  /* 0x00000000d1bc783b */ /* 0x000e6e0000000200 */
[C---:B----4-:R-:W-:Y:S08]  /*7000*/  HMMA.16816.F32 R32, R16.reuse, R184, R32 ;  /* 0x000000b81020723c */ /* 0x050ff00000001820 */
[----:B------:R-:W-:Y:S01]  /*7010*/  HMMA.16816.F32 R28, R16, R186, R28 ;  /* 0x000000ba101c723c */ /* 0x000fe2000000181c */
[----:B------:R-:W3:Y:S04]  /*7020*/  LDSM.16.M88.4 R16, [R229+0xc000] ;  /* 0x00c00000e510783b */ /* 0x000ee80000000200 */
[----:B------:R-:W4:Y:S03]  /*7030*/  LDSM.16.M88.4 R184, [R208] ;  /* 0x00000000d0b8783b */ /* 0x000f260000000200 */
[C---:B--2---:R-:W-:Y:S08]  /*7040*/  HMMA.16816.F32 R4, R24.reuse, R204, R4 ;  /* 0x000000cc1804723c */ /* 0x044ff00000001804 */
[----:B------:R-:W-:Y:S08]  /*7050*/  HMMA.16816.F32 R20, R24, R206, R20 ;  /* 0x000000ce1814723c */ /* 0x000ff00000001814 */
[C---:B------:R-:W-:Y:S08]  /*7060*/  HMMA.16816.F32 R180, R196.reuse, R192, R180 ;  /* 0x000000c0c4b4723c */ /* 0x040ff000000018b4 */
[C---:B------:R-:W-:Y:S01]  /*7070*/  HMMA.16816.F32 R176, R196.reuse, R194, R176 ;  /* 0x000000c2c4b0723c */ /* 0x040fe200000018b0 */
[----:B------:R-:W2:Y:S07]  /*7080*/  LDSM.16.M88.4 R192, [R227+0x17000] ;  /* 0x01700000e3c0783b */ /* 0x000eae0000000200 */
[----:B-1----:R-:W-:Y:S08]  /*7090*/  HMMA.16816.F32 R172, R196, R188, R172 ;  /* 0x000000bcc4ac723c */ /* 0x002ff000000018ac */
[C---:B---3--:R-:W-:Y:S08]  /*70a0*/  HMMA.16816.F32 R4, R16.reuse, R12, R4 ;  /* 0x0000000c1004723c */ /* 0x048ff00000001804 */
[----:B------:R-:W-:Y:S01]  /*70b0*/  HMMA.16816.F32 R20, R16, R14, R20 ;  /* 0x0000000e1014723c */ /* 0x000fe20000001814 */
[----:B------:R-:W1:Y:S07]  /*70c0*/  LDSM.16.M88.4 R12, [R227+0x17800] ;  /* 0x01780000e30c783b */ /* 0x000e6e0000000200 */
[C---:B----4-:R-:W-:Y:S08]  /*70d0*/  HMMA.16816.F32 R32, R196.reuse, R184, R32 ;  /* 0x000000b8c420723c */ /* 0x050ff00000001820 */
[----:B------:R-:W-:Y:S01]  /*70e0*/  HMMA.16816.F32 R28, R196, R186, R28 ;  /* 0x000000bac41c723c */ /* 0x000fe2000000181c */
[----:B------:R-:W-:Y:S01]  /*70f0*/  LDSM.16.M88.4 R184, [R220+0x6800] ;  /* 0x00680000dcb8783b */ /* 0x000fe20000000200 */
[----:B------:R-:W-:-:S02]  /*7100*/  FMUL.FTZ R167, R4, c[0x0][0x2ec] ;  /* 0x0000bb0004a77a20 */ /* 0x000fc40000410000 */
[----:B------:R-:W-:Y:S02]  /*7110*/  FMUL.FTZ R4, R5, c[0x0][0x2ec] ;  /* 0x0000bb0005047a20 */ /* 0x000fe40000410000 */
[----:B------:R-:W-:Y:S02]  /*7120*/  FMUL.FTZ R166, R7, c[0x0][0x2ec] ;  /* 0x0000bb0007a67a20 */ /* 0x000fe40000410000 */
[----:B------:R-:W-:Y:S01]  /*7130*/  HMMA.16816.F32 R168, R196, R190, R168 ;  /* 0x000000bec4a8723c */ /* 0x000fe200000018a8 */
[----:B------:R-:W3:Y:S01]  /*7140*/  LDSM.16.M88.4 R188, [R227+0x16800] ;  /* 0x01680000e3bc783b */ /* 0x000ee20000000200 */
[----:B------:R-:W-:Y:S01]  /*7150*/  FMUL.FTZ R22, R22, c[0x0][0x2ec] ;  /* 0x0000bb0016167a20 */ /* 0x000fe20000410000 */
[----:B------:R-:W-:Y:S01]  /*7160*/  MUFU.TANH R4, R4 ;  /* 0x0000000400047308 */ /* 0x000fe20000002400 */
[----:B------:R-:W-:Y:S02]  /*7170*/  FMUL.FTZ R23, R23, c[0x0][0x2ec] ;  /* 0x0000bb0017177a20 */ /* 0x000fe40000410000 */
[----:B------:R-:W-:Y:S01]  /*7180*/  FMUL.FTZ R6, R6, c[0x0][0x2ec] ;  /* 0x0000bb0006067a20 */ /* 0x000fe20000410000 */
[C---:B------:R-:W-:Y:S01]  /*7190*/  IADD3 R197, R165.reuse, 0x11, RZ ;  /* 0x00000011a5c57810 */ /* 0x040fe20007ffe0ff */
[----:B--2---:R-:W-:Y:S01]  /*71a0*/  HMMA.16816.F32 R172, R24, R192, R172 ;  /* 0x000000c018ac723c */ /* 0x004fe200000018ac */
[----:B------:R-:W-:-:S02]  /*71b0*/  IADD3 R199, R165, 0x18, RZ ;  /* 0x00000018a5c77810 */ /* 0x000fc40007ffe0ff */
[----:B------:R-:W-:Y:S04]  /*71c0*/  MUFU.TANH R22, R22 ;  /* 0x0000001600167308 */ /* 0x000fe80000002400 */
[C---:B------:R-:W-:Y:S01]  /*71d0*/  IADD3 R193, R165.reuse, 0x9, RZ ;  /* 0x00000009a5c17810 */ /* 0x040fe20007ffe0ff */
[C---:B-1----:R-:W-:Y:S03]  /*71e0*/  HMMA.16816.F32 R32, R24.reuse, R12, R32 ;  /* 0x0000000c1820723c */ /* 0x042fe60000001820 */
[----:B------:R-:W-:Y:S05]  /*71f0*/  MUFU.TANH R166, R166 ;  /* 0x000000a600a67308 */ /* 0x000fea0000002400 */
[C---:B------:R-:W-:Y:S01]  /*7200*/  HMMA.16816.F32 R28, R24.reuse, R14, R28 ;  /* 0x0000000e181c723c */ /* 0x040fe2000000181c */
[----:B------:R-:W1:Y:S02]  /*7210*/  LDSM.16.M88.4 R12, [R220+0x7000] ;  /* 0x00700000dc0c783b */ /* 0x000e640000000200 */
[----:B------:R-:W-:Y:S05]  /*7220*/  MUFU.TANH R23, R23 ;  /* 0x0000001700177308 */ /* 0x000fea0000002400 */
[C---:B------:R-:W-:Y:S03]  /*7230*/  HMMA.16816.F32 R168, R24.reuse, R194, R168 ;  /* 0x000000c218a8723c */ /* 0x040fe600000018a8 */
[----:B------:R-:W-:Y:S04]  /*7240*/  I2F R192, R197 ;  /* 0x000000c500c07306 */ /* 0x000fe80000201400 */
[C---:B------:R-:W-:Y:S01]  /*7250*/  IADD3 R195, R165.reuse, 0x10, RZ ;  /* 0x00000010a5c37810 */ /* 0x040fe20007ffe0ff */
[C---:B---3--:R-:W-:Y:S03]  /*7260*/  HMMA.16816.F32 R180, R24.reuse, R188, R180 ;  /* 0x000000bc18b4723c */ /* 0x048fe600000018b4 */
[----:B------:R-:W-:Y:S04]  /*7270*/  I2F R188, R193 ;  /* 0x000000c100bc7306 */ /* 0x000fe80000201400 */
[----:B------:R-:W-:Y:S01]  /*7280*/  IADD3 R189, R165, 0x1, RZ ;  /* 0x00000001a5bd7810 */ /* 0x000fe20007ffe0ff */
[----:B------:R-:W-:Y:S03]  /*7290*/  HMMA.16816.F32 R176, R24, R190, R176 ;  /* 0x000000be18b0723c */ /* 0x000fe600000018b0 */
[----:B------:R-:W2:Y:S01]  /*72a0*/  MUFU.TANH R167, R167 ;  /* 0x000000a700a77308 */ /* 0x000ea20000002400 */
[----:B------:R-:W-:-:S02]  /*72b0*/  ISETP.GE.AND P1, PT, R189, R200, PT ;  /* 0x000000c8bd00720c */ /* 0x000fc40003f26270 */
[----:B------:R-:W-:Y:S02]  /*72c0*/  ISETP.GE.AND P2, PT, R189, R2, PT ;  /* 0x00000002bd00720c */ /* 0x000fe40003f46270 */
[C---:B------:R-:W-:Y:S01]  /*72d0*/  IADD3 R191, R165.reuse, 0x8, RZ ;  /* 0x00000008a5bf7810 */ /* 0x040fe20007ffe0ff */
[----:B------:R-:W-:Y:S01]  /*72e0*/  FMUL.FTZ R190, R20, c[0x0][0x2ec] ;  /* 0x0000bb0014be7a20 */ /* 0x000fe20000410000 */
[----:B------:R-:W-:Y:S01]  /*72f0*/  IADD3 R25, R165, 0x19, RZ ;  /* 0x00000019a5197810 */ /* 0x000fe20007ffe0ff */
[----:B------:R-:W3:Y:S01]  /*7300*/  I2F R5, R189 ;  /* 0x000000bd00057306 */ /* 0x000ee20000201400 */
[----:B------:R-:W-:Y:S01]  /*7310*/  FMUL.FTZ R27, R21, c[0x0][0x2ec] ;  /* 0x0000bb00151b7a20 */ /* 0x000fe20000410000 */
[----:B------:R-:W-:-:S03]  /*7320*/  ISETP.GE.AND P0, PT, R191, R200, PT ;  /* 0x000000c8bf00720c */ /* 0x000fc60003f06270 */
[----:B------:R-:W-:Y:S03]  /*7330*/  HMMA.16816.F32 R180, R16, R184, R180 ;  /* 0x000000b810b4723c */ /* 0x000fe600000018b4 */
[----:B------:R4:W-:Y:S01]  /*7340*/  I2F R7, R191 ;  /* 0x000000bf00077306 */ /* 0x0009e20000201400 */
[----:B--2---:R-:W-:-:S04]  /*7350*/  FFMA.FTZ R167, R0, UR4, R167 ;  /* 0x0000000400a77c23 */ /* 0x004fc800080100a7 */
[C---:B-1----:R-:W-:Y:S03]  /*7360*/  HMMA.16816.F32 R172, R16.reuse, R12, R172 ;  /* 0x0000000c10ac723c */ /* 0x042fe600000018ac */
[----:B------:R-:W-:Y:S01]  /*7370*/  MUFU.TANH R190, R190 ;  /* 0x000000be00be7308 */ /* 0x000fe20000002400 */
[----:B---3--:R-:W-:Y:S01]  /*7380*/  FFMA.FTZ R4, R5, UR4, R4 ;  /* 0x0000000405047c23 */ /* 0x008fe20008010004 */
[----:B------:R-:W-:Y:S01]  /*7390*/  IADD3 R189, R165, 0x28, RZ ;  /* 0x00000028a5bd7810 */ /* 0x000fe20007ffe0ff */
[----:B------:R-:W-:Y:S02]  /*73a0*/  FFMA.FTZ R5, R5, UR4, R166 ;  /* 0x0000000405057c23 */ /* 0x000fe400080100a6 */
[----:B------:R-:W-:Y:S01]  /*73b0*/  HMMA.16816.F32 R168, R16, R14, R168 ;  /* 0x0000000e10a8723c */ /* 0x000fe200000018a8 */
[----:B------:R-:W1:Y:S02]  /*73c0*/  LDSM.16.M88.4 R12, [R220+0x7800] ;  /* 0x00780000dc0c783b */ /* 0x000e640000000200 */
[----:B------:R-:W-:Y:S01]  /*73d0*/  I2F R20, R195 ;  /* 0x000000c300147306 */ /* 0x000fe20000201400 */
[----:B------:R-:W-:Y:S01]  /*73e0*/  FSEL R4, R4, -INF , !P1 ;  /* 0xff80000004047808 */ /* 0x000fe20004800000 */
[----:B------:R-:W-:-:S04]  /*73f0*/  DEPBAR.LE SB0, 0x0 ;  /* 0x000080000000791a */ /* 0x000fc80000000000 */
[----:B------:R-:W-:Y:S01]  /*7400*/  HMMA.16816.F32 R176, R16, R186, R176 ;  /* 0x000000ba10b0723c */ /* 0x000fe200000018b0 */
[----:B------:R-:W-:Y:S01]  /*7410*/  FMUL.FTZ R180, R180, c[0x0][0x2ec] ;  /* 0x0000bb00b4b47a20 */ /* 0x000fe20000410000 */
[----:B------:R-:W-:Y:S01]  /*7420*/  MUFU.TANH R27, R27 ;  /* 0x0000001b001b7308 */ /* 0x000fe20000002400 */
[----:B------:R-:W-:Y:S01]  /*7430*/  FMUL.FTZ R182, R182, c[0x0][0x2ec] ;  /* 0x0000bb00b6b67a20 */ /* 0x000fe20000410000 */
[----:B------:R-:W-:Y:S01]  /*7440*/  ISETP.GE.AND P1, PT, R191, R2, PT ;  /* 0x00000002bf00720c */ /* 0x000fe20003f26270 */
[----:B------:R-:W-:Y:S01]  /*7450*/  FMUL.FTZ R181, R181, c[0x0][0x2ec] ;  /* 0x0000bb00b5b57a20 */ /* 0x000fe20000410000 */
[----:B------:R-:W-:Y:S01]  /*7460*/  FSEL R5, R5, -INF , !P2 ;  /* 0xff80000005057808 */ /* 0x000fe20005000000 */
[----:B------:R-:W-:Y:S01]  /*7470*/  FMUL.FTZ R183, R183, c[0x0][0x2ec] ;  /* 0x0000bb00b7b77a20 */ /* 0x000fe20000410000 */
[----:B------:R-:W-:Y:S01]  /*7480*/  ISETP.GE.AND P2, PT, R193, R200, PT ;  /* 0x000000c8c100720c */ /* 0x000fe20003f46270 */
[----:B------:R-:W-:Y:S01]  /*7490*/  FMUL.FTZ R174, R174, c[0x0][0x2ec] ;  /* 0x0000bb00aeae7a20 */ /* 0x000fe20000410000 */
[----:B------:R-:W2:Y:S05]  /*74a0*/  MUFU.TANH R185, R180 ;  /* 0x000000b400b97308 */ /* 0x000eaa0000002400 */
[----:B------:R-:W-:-:S03]  /*74b0*/  FMUL.FTZ R168, R168, c[0x0][0x2ec] ;  /* 0x0000bb00a8a87a20 */ /* 0x000fc60000410000 */
[----:B------:R-:W-:Y:S01]  /*74c0*/  MUFU.TANH R187, R182 ;  /* 0x000000b600bb7308 */ /* 0x000fe20000002400 */
[----:B------:R-:W-:Y:S01]  /*74d0*/  FMUL.FTZ R207, R169, c[0x0][0x2ec] ;  /* 0x0000bb00a9cf7a20 */ /* 0x000fe20000410000 */
[----:B------:R-:W-:Y:S01]  /*74e0*/  IADD3 R169, R165, 0x29, RZ ;  /* 0x00000029a5a97810 */ /* 0x000fe20007ffe0ff */
[----:B----4-:R-:W-:Y:S01]  /*74f0*/  FMUL.FTZ R191, R171, c[0x0][0x2ec] ;  /* 0x0000bb00abbf7a20 */ /* 0x010fe20000410000 */
[----:B------:R-:W-:Y:S02]  /*7500*/  IADD3 R171, R165, 0x39, RZ ;  /* 0x00000039a5ab7810 */ /* 0x000fe40007ffe0ff */
[----:B------:R-:W-:Y:S02]  /*7510*/  FMUL.FTZ R201, R176, c[0x0][0x2ec] ;  /* 0x0000bb00b0c97a20 */ /* 0x000fe40000410000 */
[----:B------:R-:W-:Y:S01]  /*7520*/  FMUL.FTZ R26, R177, c[0x0][0x2ec] ;  /* 0x0000bb00b11a7a20 */ /* 0x000fe20000410000 */
[----:B------:R-:W3:Y:S01]  /*7530*/  MUFU.TANH R181, R181 ;  /* 0x000000b500b57308 */ /* 0x000ee20000002400 */
[----:B------:R-:W-:-:S02]  /*7540*/  FMUL.FTZ R177, R178, c[0x0][0x2ec] ;  /* 0x0000bb00b2b17a20 */ /* 0x000fc40000410000 */
[----:B------:R-:W-:Y:S02]  /*7550*/  FMUL.FTZ R178, R179, c[0x0][0x2ec] ;  /* 0x0000bb00b3b27a20 */ /* 0x000fe40000410000 */
[----:B------:R-:W-:Y:S01]  /*7560*/  FMUL.FTZ R176, R172, c[0x0][0x2ec] ;  /* 0x0000bb00acb07a20 */ /* 0x000fe20000410000 */
[C---:B-1----:R-:W-:Y:S01]  /*7570*/  HMMA.16816.F32 R32, R16.reuse, R12, R32 ;  /* 0x0000000c1020723c */ /* 0x042fe20000001820 */
[----:B------:R-:W-:Y:S01]  /*7580*/  FMUL.FTZ R172, R173, c[0x0][0x2ec] ;  /* 0x0000bb00adac7a20 */ /* 0x000fe20000410000 */
[----:B------:R-:W-:Y:S01]  /*7590*/  I2F R184, R199 ;  /* 0x000000c700b87306 */ /* 0x000fe20000201400 */
[----:B------:R-:W-:Y:S01]  /*75a0*/  FMUL.FTZ R173, R175, c[0x0][0x2ec] ;  /* 0x0000bb00afad7a20 */ /* 0x000fe20000410000 */
[----:B------:R-:W-:Y:S01]  /*75b0*/  IADD3 R175, R165, 0x21, RZ ;  /* 0x00000021a5af7810 */ /* 0x000fe20007ffe0ff */
[----:B--2---:R-:W-:Y:S02]  /*75c0*/  FFMA.FTZ R185, R20, UR4, R185 ;  /* 0x0000000414b97c23 */ /* 0x004fe400080100b9 */
[C---:B------:R-:W-:Y:S01]  /*75d0*/  FFMA.FTZ R13, R7.reuse, UR4, R22 ;  /* 0x00000004070d7c23 */ /* 0x040fe20008010016 */
[----:B------:R-:W-:Y:S01]  /*75e0*/  HMMA.16816.F32 R28, R16, R14, R28 ;  /* 0x0000000e101c723c */ /* 0x000fe2000000181c */
[----:B------:R-:W-:Y:S01]  /*75f0*/  FFMA.FTZ R12, R7, UR4, R190 ;  /* 0x00000004070c7c23 */ /* 0x000fe200080100be */
[----:B------:R-:W1:Y:S01]  /*7600*/  MUFU.TANH R201, R201 ;  /* 0x000000c900c97308 */ /* 0x000e620000002400 */
[C---:B------:R-:W-:Y:S01]  /*7610*/  FFMA.FTZ R22, R188.reuse, UR4, R27 ;  /* 0x00000004bc167c23 */ /* 0x040fe2000801001b */
[----:B------:R-:W-:Y:S01]  /*7620*/  FSEL R13, R13, -INF , !P1 ;  /* 0xff8000000d0d7808 */ /* 0x000fe20004800000 */
[----:B------:R-:W-:Y:S01]  /*7630*/  FFMA.FTZ R7, R188, UR4, R23 ;  /* 0x00000004bc077c23 */ /* 0x000fe20008010017 */
[----:B------:R-:W-:Y:S01]  /*7640*/  ISETP.GE.AND P1, PT, R195, R200, PT ;  /* 0x000000c8c300720c */ /* 0x000fe20003f26270 */
[----:B------:R-:W-:Y:S01]  /*7650*/  FMUL.FTZ R190, R170, c[0x0][0x2ec] ;  /* 0x0000bb00aabe7a20 */ /* 0x000fe20000410000 */
[----:B------:R-:W-:Y:S01]  /*7660*/  FSEL R12, R12, -INF , !P0 ;  /* 0xff8000000c0c7808 */ /* 0x000fe20004000000 */
[----:B---3--:R-:W-:Y:S01]  /*7670*/  FFMA.FTZ R181, R192, UR4, R181 ;  /* 0x00000004c0b57c23 */ /* 0x008fe200080100b5 */
[----:B------:R-:W2:Y:S01]  /*7680*/  MUFU.TANH R183, R183 ;  /* 0x000000b700b77308 */ /* 0x000ea20000002400 */
[----:B------:R-:W-:Y:S01]  /*7690*/  FSEL R188, R185, -INF , !P1 ;  /* 0xff800000b9bc7808 */ /* 0x000fe20004800000 */
[----:B------:R-:W-:Y:S01]  /*76a0*/  FFMA.FTZ R185, R20, UR4, R187 ;  /* 0x0000000414b97c23 */ /* 0x000fe200080100bb */
[----:B------:R-:W-:-:S02]  /*76b0*/  ISETP.GE.AND P0, PT, R193, R2, PT ;  /* 0x00000002c100720c */ /* 0x000fc40003f06270 */
[----:B------:R-:W-:Y:S01]  /*76c0*/  FSEL R22, R22, -INF , !P2 ;  /* 0xff80000016167808 */ /* 0x000fe20005000000 */
[----:B------:R-:W-:Y:S01]  /*76d0*/  FMUL.FTZ R17, R34, c[0x0][0x2ec] ;  /* 0x0000bb0022117a20 */ /* 0x000fe20000410000 */
[----:B------:R-:W-:Y:S01]  /*76e0*/  ISETP.GE.AND P2, PT, R195, R2, PT ;  /* 0x00000002c300720c */ /* 0x000fe20003f46270 */
[----:B------:R-:W3:Y:S01]  /*76f0*/  MUFU.TANH R177, R177 ;  /* 0x000000b100b17308 */ /* 0x000ee20000002400 */
[----:B------:R-:W-:Y:S01]  /*7700*/  FSEL R7, R7, -INF , !P0 ;  /* 0xff80000007077808 */ /* 0x000fe20004000000 */
[----:B-1----:R-:W-:Y:S01]  /*7710*/  FFMA.FTZ R24, R184, UR4, R201 ;  /* 0x00000004b8187c23 */ /* 0x002fe200080100c9 */
[-C--:B------:R-:W-:Y:S01]  /*7720*/  ISETP.GE.AND P0, PT, R197, R200.reuse, PT ;  /* 0x000000c8c500720c */ /* 0x080fe20003f06270 */
[----:B------:R-:W-:Y:S01]  /*7730*/  FMUL.FTZ R32, R32, c[0x0][0x2ec] ;  /* 0x0000bb0020207a20 */ /* 0x000fe20000410000 */
[----:B------:R-:W-:Y:S01]  /*7740*/  FSEL R185, R185, -INF , !P2 ;  /* 0xff800000b9b97808 */ /* 0x000fe20005000000 */
[----:B------:R-:W-:Y:S01]  /*7750*/  FMUL.FTZ R15, R33, c[0x0][0x2ec] ;  /* 0x0000bb00210f7a20 */ /* 0x000fe20000410000 */
[----:B------:R-:W-:Y:S01]  /*7760*/  ISETP.GE.AND P2, PT, R199, R200, PT ;  /* 0x000000c8c700720c */ /* 0x000fe20003f46270 */
[----:B------:R-:W-:Y:S01]  /*7770*/  I2F R21, R25 ;  /* 0x0000001900157306 */ /* 0x000fe20000201400 */
[----:B--2---:R-:W-:Y:S01]  /*7780*/  FFMA.FTZ R183, R192, UR4, R183 ;  /* 0x00000004c0b77c23 */ /* 0x004fe200080100b7 */
[-C--:B------:R-:W-:Y:S01]  /*7790*/  ISETP.GE.AND P1, PT, R197, R2.reuse, PT ;  /* 0x00000002c500720c */ /* 0x080fe20003f26270 */
[----:B------:R-:W-:Y:S01]  /*77a0*/  FMUL.FTZ R19, R35, c[0x0][0x2ec] ;  /* 0x0000bb0023137a20 */ /* 0x000fe20000410000 */
[----:B------:R-:W-:Y:S01]  /*77b0*/  FSEL R186, R181, -INF , !P0 ;  /* 0xff800000b5ba7808 */ /* 0x000fe20004000000 */
[----:B------:R-:W-:Y:S01]  /*77c0*/  FMUL.FTZ R30, R30, c[0x0][0x2ec] ;  /* 0x0000bb001e1e7a20 */ /* 0x000fe20000410000 */
[----:B------:R-:W-:Y:S01]  /*77d0*/  IADD3 R23, R165, 0x31, RZ ;  /* 0x00000031a5177810 */ /* 0x000fe20007ffe0ff */
[----:B------:R-:W-:Y:S01]  /*77e0*/  FMUL.FTZ R29, R29, c[0x0][0x2ec] ;  /* 0x0000bb001d1d7a20 */ /* 0x000fe20000410000 */
[----:B------:R-:W1:Y:S01]  /*77f0*/  MUFU.TANH R178, R178 ;  /* 0x000000b200b27308 */ /* 0x000e620000002400 */
[----:B---3--:R-:W-:Y:S01]  /*7800*/  FFMA.FTZ R187, R184, UR4, R177 ;  /* 0x00000004b8bb7c23 */ /* 0x008fe200080100b1 */
[----:B------:R-:W-:Y:S01]  /*7810*/  ISETP.GE.AND P0, PT, R199, R2, PT ;  /* 0x00000002c700720c */ /* 0x000fe20003f06270 */
[----:B------:R-:W-:Y:S01]  /*7820*/  FMUL.FTZ R31, R31, c[0x0][0x2ec] ;  /* 0x0000bb001f1f7a20 */ /* 0x000fe20000410000 */
[----:B------:R-:W-:-:S02]  /*7830*/  FSEL R24, R24, -INF , !P2 ;  /* 0xff80000018187808 */ /* 0x000fc40005000000 */
[----:B------:R-:W-:Y:S02]  /*7840*/  ISETP.GE.AND P2, PT, R25, R2, PT ;  /* 0x000000021900720c */ /* 0x000fe40003f46270 */
[----:B------:R-:W2:Y:S01]  /*7850*/  MUFU.TANH R26, R26 ;  /* 0x0000001a001a7308 */ /* 0x000ea20000002400 */
[----:B------:R-:W-:Y:S02]  /*7860*/  FSEL R195, R183, -INF , !P1 ;  /* 0xff800000b7c37808 */ /* 0x000fe40004800000 */
[-C--:B------:R-:W-:Y:S02]  /*7870*/  ISETP.GE.AND P1, PT, R25, R200.reuse, PT ;  /* 0x000000c81900720c */ /* 0x080fe40003f26270 */
[----:B------:R-:W-:Y:S02]  /*7880*/  FSEL R187, R187, -INF , !P0 ;  /* 0xff800000bbbb7808 */ /* 0x000fe40004000000 */
[----:B------:R-:W-:Y:S01]  /*7890*/  ISETP.GE.AND P0, PT, R203, R200, PT ;  /* 0x000000c8cb00720c */ /* 0x000fe20003f06270 */
[----:B------:R-:W-:Y:S01]  /*78a0*/  MUFU.TANH R176, R176 ;  /* 0x000000b000b07308 */ /* 0x000fe20000002400 */
[----:B-1----:R-:W-:Y:S01]  /*78b0*/  FFMA.FTZ R178, R21, UR4, R178 ;  /* 0x0000000415b27c23 */ /* 0x002fe200080100b2 */
[----:B------:R-:W-:-:S04]  /*78c0*/  IADD3 R27, R165, 0x38, RZ ;  /* 0x00000038a51b7810 */ /* 0x000fc80007ffe0ff */
[----:B------:R-:W-:Y:S02]  /*78d0*/  FSEL R193, R178, -INF , !P2 ;  /* 0xff800000b2c17808 */ /* 0x000fe40005000000 */
[----:B------:R-:W1:Y:S01]  /*78e0*/  I2F R179, R203 ;  /* 0x000000cb00b37306 */ /* 0x000e620000201400 */
[----:B--2---:R-:W-:Y:S01]  /*78f0*/  FFMA.FTZ R26, R21, UR4, R26 ;  /* 0x00000004151a7c23 */ /* 0x004fe2000801001a */
[----:B------:R-:W-:Y:S01]  /*7900*/  ISETP.GE.AND P2, PT, R175, R200, PT ;  /* 0x000000c8af00720c */ /* 0x000fe20003f46270 */
[----:B------:R-:W-:-:S03]  /*7910*/  FMUL.FTZ R21, R28, c[0x0][0x2ec] ;  /* 0x0000bb001c157a20 */ /* 0x000fc60000410000 */
[----:B------:R-:W-:Y:S02]  /*7920*/  FSEL R26, R26, -INF , !P1 ;  /* 0xff8000001a1a7808 */ /* 0x000fe40004800000 */
[----:B------:R-:W-:Y:S01]  /*7930*/  MUFU.TANH R172, R172 ;  /* 0x000000ac00ac7308 */ /* 0x000fe20000002400 */
[----:B------:R-:W-:-:S07]  /*7940*/  ISETP.GE.AND P1, PT, R203, R2, PT ;  /* 0x00000002cb00720c */ /* 0x000fce0003f26270 */
[----:B------:R-:W2:Y:S01]  /*7950*/  I2F R180, R175 ;  /* 0x000000af00b47306 */ /* 0x000ea20000201400 */
[----:B-1----:R-:W-:-:S05]  /*7960*/  FFMA.FTZ R176, R179, UR4, R176 ;  /* 0x00000004b3b07c23 */ /* 0x002fca00080100b0 */
[----:B------:R-:W-:Y:S02]  /*7970*/  FSEL R196, R176, -INF , !P0 ;  /* 0xff800000b0c47808 */ /* 0x000fe40004000000 */
[----:B------:R-:W1:Y:S01]  /*7980*/  MUFU.TANH R174, R174 ;  /* 0x000000ae00ae7308 */ /* 0x000e620000002400 */
[----:B------:R-:W-:-:S07]  /*7990*/  ISETP.GE.AND P0, PT, R175, R2, PT ;  /* 0x00000002af00720c */ /* 0x000fce0003f06270 */
[----:B------:R-:W-:Y:S01]  /*79a0*/  I2F R182, R241 ;  /* 0x000000f100b67306 */ /* 0x000fe20000201400 */
[----:B--2---:R-:W-:-:S05]  /*79b0*/  FFMA.FTZ R172, R180, UR4, R172 ;  /* 0x00000004b4ac7c23 */ /* 0x004fca00080100ac */
[----:B------:R-:W-:Y:S02]  /*79c0*/  FSEL R194, R172, -INF , !P2 ;  /* 0xff800000acc27808 */ /* 0x000fe40005000000 */
[----:B------:R-:W2:Y:S01]  /*79d0*/  MUFU.TANH R17, R17 ;  /* 0x0000001100117308 */ /* 0x000ea20000002400 */
[----:B-1----:R-:W-:Y:S01]  /*79e0*/  FFMA.FTZ R174, R179, UR4, R174 ;  /* 0x00000004b3ae7c23 */ /* 0x002fe200080100ae */
[----:B------:R-:W-:-:S06]  /*79f0*/  ISETP.GE.AND P2, PT, R189, R2, PT ;  /* 0x00000002bd00720c */ /* 0x000fcc0003f46270 */
[----:B------:R-:W1:Y:S08]  /*7a00*/  MUFU.TANH R173, R173 ;  /* 0x000000ad00ad7308 */ /* 0x000e700000002400 */
[----:B------:R-:W-:Y:S01]  /*7a10*/  I2F R205, R189 ;  /* 0x000000bd00cd7306 */ /* 0x000fe20000201400 */
[----:B--2---:R-:W-:-:S07]  /*7a20*/  FFMA.FTZ R179, R182, UR4, R17 ;  /* 0x00000004b6b37c23 */ /* 0x004fce0008010011 */
[----:B------:R-:W2:Y:S01]  /*7a30*/  MUFU.TANH R190, R190 ;  /* 0x000000be00be7308 */ /* 0x000ea20000002400 */
[----:B-1----:R-:W-:-:S07]  /*7a40*/  FFMA.FTZ R173, R180, UR4, R173 ;  /* 0x00000004b4ad7c23 */ /* 0x002fce00080100ad */
[----:B------:R-:W1:Y:S08]  /*7a50*/  MUFU.TANH R168, R168 ;  /* 0x000000a800a87308 */ /* 0x000e700000002400 */
[----:B------:R-:W-:Y:S01]  /*7a60*/  MUFU.TANH R207, R207 ;  /* 0x000000cf00cf7308 */ /* 0x000fe20000002400 */
[----:B--2---:R-:W-:-:S05]  /*7a70*/  FFMA.FTZ R33, R205, UR4, R190 ;  /* 0x00000004cd217c23 */ /* 0x004fca00080100be */
[----:B------:R-:W-:Y:S02]  /*7a80*/  FSEL R33, R33, -INF , !P2 ;  /* 0xff80000021217808 */ /* 0x000fe40005000000 */
[----:B------:R-:W2:Y:S01]  /*7a90*/  I2F R166, R169 ;  /* 0x000000a900a67306 */ /* 0x000ea20000201400 */
[----:B-1----:R-:W-:Y:S01]  /*7aa0*/  FFMA.FTZ R34, R205, UR4, R168 ;  /* 0x00000004cd227c23 */ /* 0x002fe200080100a8 */
[----:B------:R-:W-:-:S06]  /*7ab0*/  ISETP.GE.AND P2, PT, R241, R200, PT ;  /* 0x000000c8f100720c */ /* 0x000fcc0003f46270 */
[----:B------:R2:W1:Y:S08]  /*7ac0*/  MUFU.TANH R177, R32 ;  /* 0x0000002000b17308 */ /* 0x0004700000002400 */
[----:B------:R-:W-:Y:S08]  /*7ad0*/  I2F R170, R23 ;  /* 0x0000001700aa7306 */ /* 0x000ff00000201400 */
[----:B------:R-:W3:Y:S01]  /*7ae0*/  MUFU.TANH R15, R15 ;  /* 0x0000000f000f7308 */ /* 0x000ee20000002400 */
[----:B--2---:R-:W-:-:S02]  /*7af0*/  FFMA.FTZ R32, R166, UR4, R207 ;  /* 0x00000004a6207c23 */ /* 0x004fc400080100cf */
[----:B-1----:R-:W-:-:S05]  /*7b00*/  FFMA.FTZ R177, R182, UR4, R177 ;  /* 0x00000004b6b17c23 */ /* 0x002fca00080100b1 */
[----:B------:R-:W1:Y:S01]  /*7b10*/  MUFU.TANH R17, R6 ;  /* 0x0000000600117308 */ /* 0x000e620000002400 */
[----:B------:R-:W-:Y:S02]  /*7b20*/  FSEL R184, R177, -INF , !P2 ;  /* 0xff800000b1b87808 */ /* 0x000fe40005000000 */
[----:B------:R-:W-:-:S05]  /*7b30*/  ISETP.GE.AND P2, PT, R23, R200, PT ;  /* 0x000000c81700720c */ /* 0x000fca0003f46270 */
[----:B------:R-:W2:Y:S01]  /*7b40*/  MUFU.TANH R19, R19 ;  /* 0x0000001300137308 */ /* 0x000ea20000002400 */
[----:B---3--:R-:W-:-:S05]  /*7b50*/  FFMA.FTZ R15, R170, UR4, R15 ;  /* 0x00000004aa0f7c23 */ /* 0x008fca000801000f */
[----:B------:R-:W-:Y:S02]  /*7b60*/  FSEL R182, R15, -INF , !P2 ;  /* 0xff8000000fb67808 */ /* 0x000fe40005000000 */
[----:B------:R3:W4:Y:S01]  /*7b70*/  MUFU.TANH R181, R191 ;  /* 0x000000bf00b57308 */ /* 0x0007220000002400 */
[----:B-1----:R-:W-:Y:S01]  /*7b80*/  FFMA.FTZ R6, R0, UR4, R17 ;  /* 0x0000000400067c23 */ /* 0x002fe20008010011 */
[----:B------:R-:W-:-:S06]  /*7b90*/  ISETP.GE.AND P2, PT, R23, R2, PT ;  /* 0x000000021700720c */ /* 0x000fcc0003f46270 */
[----:B------:R-:W-:Y:S01]  /*7ba0*/  I2F R20, R27 ;  /* 0x0000001b00147306 */ /* 0x000fe20000201400 */
[----:B--2---:R-:W-:-:S05]  /*7bb0*/  FFMA.FTZ R19, R170, UR4, R19 ;  /* 0x00000004aa137c23 */ /* 0x004fca0008010013 */
[----:B------:R-:W-:Y:S02]  /*7bc0*/  FSEL R177, R19, -INF , !P2 ;  /* 0xff80000013b17808 */ /* 0x000fe40005000000 */
[----:B---3--:R-:W-:Y:S01]  /*7bd0*/  FSEL R191, R174, -INF , !P1 ;  /* 0xff800000aebf7808 */ /* 0x008fe20004800000 */
[----:B------:R-:W1:Y:S01]  /*7be0*/  MUFU.TANH R21, R21 ;  /* 0x0000001500157308 */ /* 0x000e620000002400 */
[----:B------:R-:W-:Y:S01]  /*7bf0*/  BAR.SYNC.DEFER_BLOCKING 0x0 ;  /* 0x0000000000007b1d */ /* 0x000fe20000010000 */
[-C--:B------:R-:W-:Y:S01]  /*7c00*/  ISETP.GE.AND P1, PT, R189, R200.reuse, PT ;  /* 0x000000c8bd00720c */ /* 0x080fe20003f26270 */
[----:B----4-:R-:W-:Y:S01]  /*7c10*/  FFMA.FTZ R35, R166, UR4, R181 ;  /* 0x00000004a6237c23 */ /* 0x010fe200080100b5 */
[----:B------:R-:W-:Y:S02]  /*7c20*/  FSEL R189, R173, -INF , !P0 ;  /* 0xff800000adbd7808 */ /* 0x000fe40004000000 */
[C---:B------:R-:W-:Y:S02]  /*7c30*/  ISETP.GE.AND P0, PT, R169.reuse, R200, PT ;  /* 0x000000c8a900720c */ /* 0x040fe40003f06270 */
[----:B------:R-:W-:Y:S01]  /*7c40*/  FSEL R34, R34, -INF , !P1 ;  /* 0xff80000022227808 */ /* 0x000fe20004800000 */
[----:B------:R-:W-:Y:S01]  /*7c50*/  I2F R25, R171 ;  /* 0x000000ab00197306 */ /* 0x000fe20000201400 */
[----:B------:R-:W-:-:S02]  /*7c60*/  ISETP.GE.AND P1, PT, R169, R2, PT ;  /* 0x00000002a900720c */ /* 0x000fc40003f26270 */
[----:B------:R-:W-:Y:S02]  /*7c70*/  FSEL R32, R32, -INF , !P0 ;  /* 0xff80000020207808 */ /* 0x000fe40004000000 */
[-C--:B------:R-:W-:Y:S01]  /*7c80*/  ISETP.GE.AND P0, PT, R241, R2.reuse, PT ;  /* 0x00000002f100720c */ /* 0x080fe20003f06270 */
[----:B-1----:R-:W-:Y:S02]  /*7c90*/  FFMA.FTZ R21, R20, UR4, R21 ;  /* 0x0000000414157c23 */ /* 0x002fe40008010015 */
[----:B------:R-:W1:Y:S01]  /*7ca0*/  MUFU.TANH R169, R30 ;  /* 0x0000001e00a97308 */ /* 0x000e620000002400 */
[----:B------:R-:W-:Y:S02]  /*7cb0*/  FSEL R179, R179, -INF , !P0 ;  /* 0xff800000b3b37808 */ /* 0x000fe40004000000 */
[----:B------:R-:W-:Y:S02]  /*7cc0*/  ISETP.GE.AND P0, PT, R165, R2, PT ;  /* 0x00000002a500720c */ /* 0x000fe40003f06270 */
[----:B------:R-:W-:-:S02]  /*7cd0*/  ISETP.GE.AND P2, PT, R27, R200, PT ;  /* 0x000000c81b00720c */ /* 0x000fc40003f46270 */
[----:B------:R-:W-:Y:S01]  /*7ce0*/  FSEL R6, R6, -INF , !P0 ;  /* 0xff80000006067808 */ /* 0x000fe20004000000 */
[----:B------:R-:W2:Y:S01]  /*7cf0*/  MUFU.TANH R14, R29 ;  /* 0x0000001d000e7308 */ /* 0x000ea20000002400 */
[----:B------:R-:W-:Y:S02]  /*7d00*/  PLOP3.LUT P0, PT, PT, PT, UP0, 0x80, 0x0 ;  /* 0x000000000000781c */ /* 0x000fe40003f0f008 */
[----:B------:R-:W-:Y:S02]  /*7d10*/  FSEL R35, R35, -INF , !P1 ;  /* 0xff80000023237808 */ /* 0x000fe40004800000 */
[----:B------:R-:W-:Y:S02]  /*7d20*/  FSEL R180, R21, -INF , !P2 ;  /* 0xff80000015b47808 */ /* 0x000fe40005000000 */
[----:B------:R-:W-:Y:S01]  /*7d30*/  ISETP.GE.AND P1, PT, R165, R200, PT ;  /* 0x000000c8a500720c */ /* 0x000fe20003f26270 */
[----:B------:R-:W3:Y:S01]  /*7d40*/  MUFU.TANH R16, R31 ;  /* 0x0000001f00107308 */ /* 0x000ee20000002400 */
[----:B-1----:R-:W-:Y:S01]  /*7d50*/  FFMA.FTZ R169, R20, UR4, R169 ;  /* 0x0000000414a97c23 */ /* 0x002fe200080100a9 */
[----:B------:R-:W-:-:S02]  /*7d60*/  ISETP.GE.AND P2, PT, R27, R2, PT ;  /* 0x000000021b00720c */ /* 0x000fc40003f46270 */
[----:B------:R-:W-:Y:S02]  /*7d70*/  FSEL R0, R167, -INF , !P1 ;  /* 0xff800000a7007808 */ /* 0x000fe40004800000 */
[----:B------:R-:W-:Y:S01]  /*7d80*/  FSEL R175, R169, -INF , !P2 ;  /* 0xff800000a9af7808 */ /* 0x000fe20005000000 */
[----:B--2---:R-:W-:Y:S01]  /*7d90*/  FFMA.FTZ R14, R25, UR4, R14 ;  /* 0x00000004190e7c23 */ /* 0x004fe2000801000e */
[C---:B------:R-:W-:Y:S02]  /*7da0*/  ISETP.GE.AND P2, PT, R171.reuse, R200, PT ;  /* 0x000000c8ab00720c */ /* 0x040fe40003f46270 */
[----:B------:R-:W-:Y:S02]  /*7db0*/  ISETP.GE.AND P1, PT, R171, R2, PT ;  /* 0x00000002ab00720c */ /* 0x000fe40003f26270 */
[----:B------:R-:W-:Y:S01]  /*7dc0*/  FSEL R178, R14, -INF , !P2 ;  /* 0xff8000000eb27808 */ /* 0x000fe20005000000 */
[----:B---3--:R-:W-:-:S05]  /*7dd0*/  FFMA.FTZ R16, R25, UR4, R16 ;  /* 0x0000000419107c23 */ /* 0x008fca0008010010 */
        /* <DEDUP_REMOVED lines=74> */
.L_x_1045:
[----:B------:R-:W-:Y:S05]  /*8280*/  BSYNC B0 ;  /* 0x0000000000007941 */ /* 0x000fea0003800000 */
.L_x_1044:
[----:B------:R-:W0:Y:S02]  /*8290*/  LDGDEPBAR ;  /* 0x00000000000079af */ /* 0x000e240000000000 */
.L_x_1043:
[----:B-1----:R-:W-:Y:S01]  /*82a0*/  FMNMX.FTZ R17, R164, R0, !PT ;  /* 0x00000000a4117209 */ /* 0x002fe20007810000 */
        /* <DEDUP_REMOVED lines=45> */
[--C-:B------:R-:W-:Y:S02]  /*8580*/  FFMA.FTZ R168, R22, c[0x0][0x23c], -R181.reuse ;  /* 0x00008f0016a87a23 */ /* 0x100fe400000108b5 */
[----:B------:R-:W1:Y:S01]  /*8590*/  LDSM.16.MT88.4 R20, [R228+0x18000] ;  /* 0x01800000e414783b */ /* 0x000e620000004200 */
[C---:B------:R-:W-:Y:S01]  /*85a0*/  FSETP.NEU.FTZ.AND P1, PT, R0.reuse, -INF , PT ;  /* 0xff8000000000780b */ /* 0x040fe20003f3d000 */
[----:B------:R-:W-:Y:S01]  /*85b0*/  FMUL.FTZ R176, R0, c[0x0][0x23c] ;  /* 0x00008f0000b07a20 */ /* 0x000fe20000410000 */
[----:B------:R-:W-:Y:S01]  /*85c0*/  MUFU.EX2 R171, R171 ;  /* 0x000000ab00ab7308 */ /* 0x000fe20000000800 */
[--C-:B------:R-:W-:Y:S02]  /*85d0*/  FFMA.FTZ R170, R4, c[0x0][0x23c], -R181.reuse ;  /* 0x00008f0004aa7a23 */ /* 0x100fe400000108b5 */
[--C-:B------:R-:W-:Y:S01]  /*85e0*/  FFMA.FTZ R169, R12, c[0x0][0x23c], -R181.reuse ;  /* 0x00008f000ca97a23 */ /* 0x100fe200000108b5 */
[----:B------:R-:W-:Y:S01]  /*85f0*/  FSEL R176, R176, RZ, P1 ;  /* 0x000000ffb0b07208 */ /* 0x000fe20000800000 */
[----:B------:R-:W-:-:S02]  /*8600*/  FFMA.FTZ R183, R24, c[0x0][0x23c], -R181 ;  /* 0x00008f0018b77a23 */ /* 0x000fc400000108b5 */
[----:B------:R-:W-:Y:S01]  /*8610*/  FFMA.FTZ R186, R186, c[0x0][0x23c], -R181 ;  /* 0x00008f00baba7a23 */ /* 0x000fe200000108b5 */
[----:B------:R-:W2:Y:S01]  /*8620*/  MUFU.EX2 R170, R170 ;  /* 0x000000aa00aa7308 */ /* 0x000ea20000000800 */
[--C-:B------:R-:W-:Y:S01]  /*8630*/  FFMA.FTZ R167, R6, c[0x0][0x23c], -R176.reuse ;  /* 0x00008f0006a77a23 */ /* 0x100fe200000108b0 */
[----:B------:R-:W-:Y:S01]  /*8640*/  FSEL R6, R0, RZ, P1 ;  /* 0x000000ff00067208 */ /* 0x000fe20000800000 */
[--C-:B------:R-:W-:Y:S01]  /*8650*/  FFMA.FTZ R166, R5, c[0x0][0x23c], -R176.reuse ;  /* 0x00008f0005a67a23 */ /* 0x100fe200000108b0 */
[----:B------:R-:W-:Y:S01]  /*8660*/  FSEL R5, R201, RZ, P2 ;  /* 0x000000ffc9057208 */ /* 0x000fe20001000000 */
[----:B------:R-:W-:Y:S02]  /*8670*/  FFMA.FTZ R165, R13, c[0x0][0x23c], -R176 ;  /* 0x00008f000da57a23 */ /* 0x000fe400000108b0 */
[----:B------:R-:W-:Y:S01]  /*8680*/  FADD.FTZ R6, R3, -R6 ;  /* 0x8000000603067221 */ /* 0x000fe20000010000 */
[----:B------:R-:W3:Y:S01]  /*8690*/  LDSM.16.MT88.4 R12, [R225+0x18000] ;  /* 0x01800000e10c783b */ /* 0x000ee20000004200 */
[----:B------:R-:W-:Y:S01]  /*86a0*/  FADD.FTZ R4, R164, -R5 ;  /* 0x80000005a4047221 */ /* 0x000fe20000010000 */
[----:B------:R-:W-:Y:S01]  /*86b0*/  MUFU.EX2 R169, R169 ;  /* 0x000000a900a97308 */ /* 0x000fe20000000800 */
[----:B------:R-:W-:-:S02]  /*86c0*/  FFMA.FTZ R164, R7, c[0x0][0x23c], -R176 ;  /* 0x00008f0007a47a23 */ /* 0x000fc400000108b0 */
[----:B------:R-:W-:Y:S02]  /*86d0*/  FMUL.FTZ R174, R4, c[0x0][0x23c] ;  /* 0x00008f0004ae7a20 */ /* 0x000fe40000410000 */
[----:B------:R-:W-:Y:S01]  /*86e0*/  FMUL.FTZ R172, R6, c[0x0][0x23c] ;  /* 0x00008f0006ac7a20 */ /* 0x000fe20000410000 */
[----:B--2---:R-:W-:Y:S01]  /*86f0*/  F2FP.PACK_AB R4, R170, R171 ;  /* 0x000000abaa04723e */ /* 0x004fe200000000ff */
[--C-:B------:R-:W-:Y:S01]  /*8700*/  FFMA.FTZ R3, R188, c[0x0][0x23c], -R181.reuse ;  /* 0x00008f00bc037a23 */ /* 0x100fe200000108b5 */
[----:B------:R-:W2:Y:S01]  /*8710*/  MUFU.EX2 R168, R168 ;  /* 0x000000a800a87308 */ /* 0x000ea20000000800 */
[----:B------:R-:W-:Y:S02]  /*8720*/  FFMA.FTZ R188, R26, c[0x0][0x23c], -R181 ;  /* 0x00008f001abc7a23 */ /* 0x000fe400000108b5 */
[----:B------:R-:W-:Y:S01]  /*8730*/  LDSM.16.MT88.4 R24, [R224+0x1e000] ;  /* 0x01e00000e018783b */ /* 0x000fe20000004200 */
[--C-:B------:R-:W-:Y:S02]  /*8740*/  FFMA.FTZ R185, R185, c[0x0][0x23c], -R176.reuse ;  /* 0x00008f00b9b97a23 */ /* 0x100fe400000108b0 */
[----:B------:R-:W-:-:S02]  /*8750*/  FFMA.FTZ R190, R195, c[0x0][0x23c], -R176 ;  /* 0x00008f00c3be7a23 */ /* 0x000fc400000108b0 */
[----:B------:R-:W-:Y:S01]  /*8760*/  MUFU.EX2 R167, R167 ;  /* 0x000000a700a77308 */ /* 0x000fe20000000800 */
[--C-:B------:R-:W-:Y:S02]  /*8770*/  FFMA.FTZ R187, R187, c[0x0][0x23c], -R176.reuse ;  /* 0x00008f00bbbb7a23 */ /* 0x100fe400000108b0 */
[--C-:B------:R-:W-:Y:S02]  /*8780*/  FFMA.FTZ R192, R193, c[0x0][0x23c], -R176.reuse ;  /* 0x00008f00c1c07a23 */ /* 0x100fe400000108b0 */
[--C-:B------:R-:W-:Y:S02]  /*8790*/  FFMA.FTZ R193, R196, c[0x0][0x23c], -R181.reuse ;  /* 0x00008f00c4c17a23 */ /* 0x100fe400000108b5 */
[----:B------:R-:W-:Y:S01]  /*87a0*/  FFMA.FTZ R198, R189, c[0x0][0x23c], -R176 ;  /* 0x00008f00bdc67a23 */ /* 0x000fe200000108b0 */
[----:B------:R-:W4:Y:S01]  /*87b0*/  MUFU.EX2 R166, R166 ;  /* 0x000000a600a67308 */ /* 0x000f220000000800 */
[----:B--2---:R-:W-:Y:S01]  /*87c0*/  F2FP.PACK_AB R6, R168, R169 ;  /* 0x000000a9a806723e */ /* 0x004fe200000000ff */
[----:B------:R-:W-:-:S02]  /*87d0*/  FFMA.FTZ R194, R194, c[0x0][0x23c], -R181 ;  /* 0x00008f00c2c27a23 */ /* 0x000fc400000108b5 */
[--C-:B------:R-:W-:Y:S02]  /*87e0*/  FFMA.FTZ R195, R34, c[0x0][0x23c], -R181.reuse ;  /* 0x00008f0022c37a23 */ /* 0x100fe400000108b5 */
[--C-:B------:R-:W-:Y:S02]  /*87f0*/  FFMA.FTZ R196, R32, c[0x0][0x23c], -R181.reuse ;  /* 0x00008f0020c47a23 */ /* 0x100fe400000108b5 */
[----:B------:R-:W-:Y:S01]  /*8800*/  MUFU.EX2 R165, R165 ;  /* 0x000000a500a57308 */ /* 0x000fe20000000800 */
[--C-:B------:R-:W-:Y:S02]  /*8810*/  FFMA.FTZ R191, R191, c[0x0][0x23c], -R176.reuse ;  /* 0x00008f00bfbf7a23 */ /* 0x100fe400000108b0 */
[--C-:B------:R-:W-:Y:S02]  /*8820*/  FFMA.FTZ R189, R33, c[0x0][0x23c], -R176.reuse ;  /* 0x00008f0021bd7a23 */ /* 0x100fe400000108b0 */
[----:B------:R-:W-:Y:S02]  /*8830*/  FFMA.FTZ R202, R35, c[0x0][0x23c], -R176 ;  /* 0x00008f0023ca7a23 */ /* 0x000fe400000108b0 */
[----:B------:R-:W-:Y:S01]  /*8840*/  LDSM.16.MT88.4 R32, [R224+0x19000] ;  /* 0x01900000e020783b */ /* 0x000fe20000004200 */
[----:B------:R-:W2:Y:S01]  /*8850*/  MUFU.EX2 R164, R164 ;  /* 0x000000a400a47308 */ /* 0x000ea20000000800 */
[----:B----4-:R-:W-:Y:S01]  /*8860*/  F2FP.PACK_AB R5, R166, R167 ;  /* 0x000000a7a605723e */ /* 0x010fe200000000ff */
[----:B------:R-:W-:-:S02]  /*8870*/  FFMA.FTZ R184, R184, c[0x0][0x23c], -R181 ;  /* 0x00008f00b8b87a23 */ /* 0x000fc400000108b5 */
[--C-:B------:R-:W-:Y:S02]  /*8880*/  FFMA.FTZ R197, R182, c[0x0][0x23c], -R181.reuse ;  /* 0x00008f00b6c57a23 */ /* 0x100fe400000108b5 */
[--C-:B------:R-:W-:Y:S02]  /*8890*/  FFMA.FTZ R180, R180, c[0x0][0x23c], -R181.reuse ;  /* 0x00008f00b4b47a23 */ /* 0x100fe400000108b5 */
[----:B------:R-:W4:Y:S01]  /*88a0*/  MUFU.EX2 R174, R174 ;  /* 0x000000ae00ae7308 */ /* 0x000f220000000800 */
[----:B------:R-:W-:Y:S02]  /*88b0*/  FFMA.FTZ R181, R178, c[0x0][0x23c], -R181 ;  /* 0x00008f00b2b57a23 */ /* 0x000fe400000108b5 */
[--C-:B------:R-:W-:Y:S02]  /*88c0*/  FFMA.FTZ R178, R179, c[0x0][0x23c], -R176.reuse ;  /* 0x00008f00b3b27a23 */ /* 0x100fe400000108b0 */
[--C-:B------:R-:W-:Y:S02]  /*88d0*/  FFMA.FTZ R177, R177, c[0x0][0x23c], -R176.reuse ;  /* 0x00008f00b1b17a23 */ /* 0x100fe400000108b0 */
[--C-:B------:R-:W-:Y:S01]  /*88e0*/  FFMA.FTZ R175, R175, c[0x0][0x23c], -R176.reuse ;  /* 0x00008f00afaf7a23 */ /* 0x100fe200000108b0 */
[----:B------:R-:W5:Y:S01]  /*88f0*/  MUFU.EX2 R172, R172 ;  /* 0x000000ac00ac7308 */ /* 0x000f620000000800 */
[----:B--2---:R-:W-:Y:S01]  /*8900*/  F2FP.PACK_AB R7, R164, R165 ;  /* 0x000000a5a407723e */ /* 0x004fe200000000ff */
[----:B------:R-:W-:-:S02]  /*8910*/  FFMA.FTZ R176, R173, c[0x0][0x23c], -R176 ;  /* 0x00008f00adb07a23 */ /* 0x000fc400000108b0 */
[----:B----4-:R-:W-:-:S04]  /*8920*/  FMUL.FTZ R160, R160, R174 ;  /* 0x000000aea0a07220 */ /* 0x010fc80000410000 */
        /* <DEDUP_REMOVED lines=22> */
[C---:B------:R-:W-:Y:S01]  /*8a90*/  HMMA.16816.F32 R152, R4.reuse, R16, R152 ;  /* 0x000000100498723c */ /* 0x040fe20000001898 */
[-C--:B------:R-:W-:Y:S02]  /*8aa0*/  FMUL.FTZ R144, R144, R174.reuse ;  /* 0x000000ae90907220 */ /* 0x080fe40000410000 */
        /* <DEDUP_REMOVED lines=8> */
[----:B------:R-:W5:Y:S01]  /*8b30*/  MUFU.EX2 R190, R190 ;  /* 0x000000be00be7308 */ /* 0x000f620000000800 */
        /* <DEDUP_REMOVED lines=12> */
[----:B------:R-:W2:Y:S01]  /*8c00*/  MUFU.EX2 R192, R192 ;  /* 0x000000c000c07308 */ /* 0x000ea20000000800 */
[-C--:B------:R-:W-:Y:S02]  /*8c10*/  FMUL.FTZ R134, R134, R172.reuse ;  /* 0x000000ac86867220 */ /* 0x080fe40000410000 */
[----:B------:R-:W-:Y:S01]  /*8c20*/  FMUL.FTZ R135, R135, R172 ;  /* 0x000000ac87877220 */ /* 0x000fe20000410000 */
[----:B-1----:R-:W-:Y:S01]  /*8c30*/  HMMA.16816.F32 R136, R4, R20, R136 ;  /* 0x000000140488723c */ /* 0x002fe20000001888 */
[-C--:B------:R-:W-:Y:S02]  /*8c40*/  FMUL.FTZ R36, R36, R174.reuse ;  /* 0x000000ae24247220 */ /* 0x080fe40000410000 */
[----:B------:R-:W-:Y:S01]  /*8c50*/  FMUL.FTZ R37, R37, R174 ;  /* 0x000000ae25257220 */ /* 0x000fe20000410000 */
[----:B------:R-:W-:Y:S01]  /*8c60*/  MUFU.EX2 R193, R193 ;  /* 0x000000c100c17308 */ /* 0x000fe20000000800 */
[----:B------:R-:W-:-:S02]  /*8c70*/  FMUL.FTZ R38, R38, R172 ;  /* 0x000000ac26267220 */ /* 0x000fc40000410000 */
[----:B------:R-:W-:Y:S01]  /*8c80*/  FMUL.FTZ R39, R39, R172 ;  /* 0x000000ac27277220 */ /* 0x000fe20000410000 */
[C---:B------:R-:W-:Y:S01]  /*8c90*/  HMMA.16816.F32 R132, R4.reuse, R22, R132 ;  /* 0x000000160484723c */ /* 0x040fe20000001884 */
[-C--:B------:R-:W-:Y:S01]  /*8ca0*/  FMUL.FTZ R40, R40, R174.reuse ;  /* 0x000000ae28287220 */ /* 0x080fe20000410000 */
[----:B------:R-:W1:Y:S01]  /*8cb0*/  LDSM.16.MT88.4 R20, [R225+0x1a000] ;  /* 0x01a00000e114783b */ /* 0x000e620000004200 */
        /* <DEDUP_REMOVED lines=11> */
[----:B------:R-:W4:Y:S01]  /*8d70*/  LDSM.16.MT88.4 R16, [R224+0x1a000] ;  /* 0x01a00000e010783b */ /* 0x000f220000004200 */
[-C--:B------:R-:W-:Y:S02]  /*8d80*/  FMUL.FTZ R48, R48, R174.reuse ;  /* 0x000000ae30307220 */ /* 0x080fe40000410000 */
        /* <DEDUP_REMOVED lines=24> */
[----:B------:R-:W1:Y:S01]  /*8f10*/  LDSM.16.MT88.4 R20, [R226+0x1c000] ;  /* 0x01c00000e214783b */ /* 0x000e620000004200 */
[-C--:B------:R-:W-:Y:S02]  /*8f20*/  FMUL.FTZ R64, R64, R174.reuse ;  /* 0x000000ae40407220 */ /* 0x080fe40000410000 */
        /* <DEDUP_REMOVED lines=14> */
[----:B------:R-:W1:Y:S01]  /*9010*/  MUFU.EX2 R197, R197 ;  /* 0x000000c500c57308 */ /* 0x000e620000000800 */
        /* <DEDUP_REMOVED lines=51> */
[----:B------:R-:W-:Y:S01]  /*9350*/  FMUL.FTZ R107, R107, R172 ;  /* 0x000000ac6b6b7220 */ /* 0x000fe20000410000 */
[----:B-1----:R-:W-:Y:S01]  /*9360*/  HMMA.16816.F32 R100, R4, R20, R100 ;  /* 0x000000140464723c */ /* 0x002fe20000001864 */
[-C--:B------:R-:W-:Y:S02]  /*9370*/  FMUL.FTZ R108, R108, R174.reuse ;  /* 0x000000ae6c6c7220 */ /* 0x080fe40000410000 */
[----:B------:R-:W-:Y:S02]  /*9380*/  FMUL.FTZ R109, R109, R174 ;  /* 0x000000ae6d6d7220 */ /* 0x000fe40000410000 */
[----:B------:R-:W-:-:S02]  /*9390*/  FMUL.FTZ R110, R110, R172 ;  /* 0x000000ac6e6e7220 */ /* 0x000fc40000410000 */
[----:B------:R-:W-:Y:S01]  /*93a0*/  FMUL.FTZ R111, R111, R172 ;  /* 0x000000ac6f6f7220 */ /* 0x000fe20000410000 */
[C---:B------:R-:W-:Y:S01]  /*93b0*/  HMMA.16816.F32 R104, R4.reuse, R22, R104 ;  /* 0x000000160468723c */ /* 0x040fe20000001868 */
[-C--:B------:R-:W-:Y:S01]  /*93c0*/  FMUL.FTZ R112, R112, R174.reuse ;  /* 0x000000ae70707220 */ /* 0x080fe20000410000 */
[----:B------:R-:W1:Y:S01]  /*93d0*/  LDSM.16.MT88.4 R20, [R226+0x18800] ;  /* 0x01880000e214783b */ /* 0x000e620000004200 */
        /* <DEDUP_REMOVED lines=25> */
[----:B------:R-:W-:Y:S01]  /*9570*/  HMMA.16816.F32 R124, R4, R24, R124 ;  /* 0x00000018047c723c */ /* 0x000fe2000000187c */
[----:B------:R-:W-:Y:S02]  /*9580*/  FFMA.FTZ R171, R251, R174, R171 ;  /* 0x000000aefbab7223 */ /* 0x000fe400000100ab */
[----:B------:R-:W-:Y:S02]  /*9590*/  FFMA.FTZ R167, R250, R172, R167 ;  /* 0x000000acfaa77223 */ /* 0x000fe400000100a7 */
[----:B------:R-:W-:-:S02]  /*95a0*/  FADD.FTZ R170, R170, R171 ;  /* 0x000000abaaaa7221 */ /* 0x000fc40000010000 */
[----:B------:R-:W-:Y:S01]  /*95b0*/  FADD.FTZ R166, R166, R167 ;  /* 0x000000a7a6a67221 */ /* 0x000fe20000010000 */
[----:B------:R-:W-:Y:S01]  /*95c0*/  HMMA.16816.F32 R128, R4, R26, R128 ;  /* 0x0000001a0480723c */ /* 0x000fe20000001880 */
[----:B------:R-:W3:Y:S01]  /*95d0*/  LDSM.16.MT88.4 R24, [R228+0x1a800] ;  /* 0x01a80000e418783b */ /* 0x000ee20000004200 */
        /* <DEDUP_REMOVED lines=10> */
[----:B------:R-:W-:Y:S01]  /*9680*/  FADD.FTZ R186, R186, R3 ;  /* 0x00000003baba7221 */ /* 0x000fe20000010000 */
[----:B------:R-:W-:Y:S01]  /*9690*/  MOV R164, R201 ;  /* 0x000000c900a47202 */ /* 0x000fe20000000f00 */
[----:B------:R-:W-:-:S02]  /*96a0*/  FADD.FTZ R190, R190, R185 ;  /* 0x000000b9bebe7221 */ /* 0x000fc40000010000 */
[----:B------:R-:W-:Y:S02]  /*96b0*/  FADD.FTZ R183, R183, R186 ;  /* 0x000000bab7b77221 */ /* 0x000fe40000010000 */
[----:B-1----:R-:W-:Y:S01]  /*96c0*/  HMMA.16816.F32 R152, R4, R20, R152 ;  /* 0x000000140498723c */ /* 0x002fe20000001898 */
[----:B------:R-:W-:Y:S02]  /*96d0*/  FADD.FTZ R187, R187, R190 ;  /* 0x000000bebbbb7221 */ /* 0x000fe40000010000 */
[----:B------:R-:W-:Y:S02]  /*96e0*/  FADD.FTZ R188, R188, R183 ;  /* 0x000000b7bcbc7221 */ /* 0x000fe40000010000 */
[----:B------:R-:W-:-:S03]  /*96f0*/  FADD.FTZ R192, R192, R187 ;  /* 0x000000bbc0c07221 */ /* 0x000fc60000010000 */
        /* <DEDUP_REMOVED lines=43> */
[----:B------:R-:W-:Y:S07]  /*99b0*/  LDSM.16.MT88.4 R24, [R225+0x19000] ;  /* 0x01900000e118783b */ /* 0x000fee0000004200 */
        /* <DEDUP_REMOVED lines=11> */
[----:B------:R-:W-:-:S04]  /*9a70*/  FADD.FTZ R3, R195, R194 ;  /* 0x000000c2c3037221 */ /* 0x000fc80000010000 */
[----:B--2---:R-:W-:Y:S01]  /*9a80*/  HMMA.16816.F32 R160, R4, R16, R160 ;  /* 0x0000001004a0723c */ /* 0x004fe200000018a0 */
[----:B------:R-:W-:-:S07]  /*9a90*/  FADD.FTZ R3, R196, R3 ;  /* 0x00000003c4037221 */ /* 0x000fce0000010000 */
        /* <DEDUP_REMOVED lines=49> */
[----:B------:R-:W-:-:S02]  /*9db0*/  F2FP.PACK_AB R5, R177, R178 ;  /* 0x000000b2b105723e */ /* 0x000fc400000000ff */
[----:B------:R-:W-:Y:S01]  /*9dc0*/  F2FP.PACK_AB R6, R181, R180 ;  /* 0x000000b4b506723e */ /* 0x000fe200000000ff */
[----:B------:R-:W-:Y:S01]  /*9dd0*/  FADD.FTZ R197, R197, R184 ;  /* 0x000000b8c5c57221 */ /* 0x000fe20000010000 */
[----:B------:R-:W-:Y:S02]  /*9de0*/  F2FP.PACK_AB R7, R176, R175 ;  /* 0x000000afb007723e */ /* 0x000fe400000000ff */
[----:B------:R-:W-:Y:S01]  /*9df0*/  MOV R3, R0 ;  /* 0x0000000000037202 */ /* 0x000fe20000000f00 */
[----:B------:R-:W-:-:S04]  /*9e00*/  FADD.FTZ R180, R180, R197 ;  /* 0x000000c5b4b47221 */ /* 0x000fc80000010000 */
[----:B--2---:R-:W-:Y:S01]  /*9e10*/  HMMA.16816.F32 R144, R4, R12, R144 ;  /* 0x0000000c0490723c */ /* 0x004fe20000001890 */
[----:B------:R-:W-:-:S05]  /*9e20*/  FADD.FTZ R206, R181, R180 ;  /* 0x000000b4b5ce7221 */ /* 0x000fca0000010000 */
[----:B------:R-:W-:Y:S02]  /*9e30*/  STL [R1+0x4], R206 ;  /* 0x000004ce01007387 */ /* 0x000fe40000100800 */
[C---:B------:R-:W-:Y:S02]  /*9e40*/  HMMA.16816.F32 R140, R4.reuse, R14, R140 ;  /* 0x0000000e048c723c */ /* 0x040fe4000000188c */
[----:B------:R-:W2:Y:S06]  /*9e50*/  LDSM.16.MT88.4 R12, [R224+0x1b800] ;  /* 0x01b80000e00c783b */ /* 0x000eac0000004200 */
[C---:B---3--:R-:W-:Y:S08]  /*9e60*/  HMMA.16816.F32 R160, R4.reuse, R20, R160 ;  /* 0x0000001404a0723c */ /* 0x048ff000000018a0 */
[C---:B------:R-:W-:Y:S01]  /*9e70*/  HMMA.16816.F32 R156, R4.reuse, R22, R156 ;  /* 0x00000016049c723c */ /* 0x040fe2000000189c */
[----:B------:R-:W3:Y:S07]  /*9e80*/  LDSM.16.MT88.4 R20, [R226+0x1b800] ;  /* 0x01b80000e214783b */ /* 0x000eee0000004200 */
[C---:B----4-:R-:W-:Y:S08]  /*9e90*/  HMMA.16816.F32 R152, R4.reuse, R24, R152 ;  /* 0x000000180498723c */ /* 0x050ff00000001898 */
[C---:B------:R-:W-:Y:S01]  /*9ea0*/  HMMA.16816.F32 R148, R4.reuse, R26, R148 ;  /* 0x0000001a0494723c */ /* 0x040fe20000001894 */
[----:B------:R-:W-:Y:S07]  /*9eb0*/  LDSM.16.MT88.4 R24, [R225+0x1b800] ;  /* 0x01b80000e118783b */ /* 0x000fee0000004200 */
[C---:B-1----:R-:W-:Y:S08]  /*9ec0*/  HMMA.16816.F32 R136, R4.reuse, R16, R136 ;  /* 0x000000100488723c */ /* 0x042ff00000001888 */
        /* <DEDUP_REMOVED lines=20> */
[----:B--2---:R-:W-:Y:S03]  /*a010*/  HMMA.16816.F32 R68, R4, R16, R68 ;  /* 0x000000100444723c */ /* 0x004fe60000001844 */
[----:B------:R-:W-:-:S05]  /*a020*/  FADD.FTZ R204, R176, R175 ;  /* 0x000000afb0cc7221 */ /* 0x000fca0000010000 */
[C---:B------:R-:W-:Y:S01]  /*a030*/  HMMA.16816.F32 R72, R4.reuse, R18, R72 ;  /* 0x000000120448723c */ /* 0x040fe20000001848 */
[----:B------:R-:W2:Y:S04]  /*a040*/  LDSM.16.MT88.4 R16, [R225+0x1f800] ;  /* 0x01f80000e110783b */ /* 0x000ea80000004200 */
[----:B------:R-:W-:Y:S03]  /*a050*/  STL [R1], R204 ;  /* 0x000000cc01007387 */ /* 0x000fe60000100800 */
[C---:B---3--:R-:W-:Y:S08]  /*a060*/  HMMA.16816.F32 R100, R4.reuse, R20, R100 ;  /* 0x000000140464723c */ /* 0x048ff00000001864 */
[C---:B------:R-:W-:Y:S01]  /*a070*/  HMMA.16816.F32 R104, R4.reuse, R22, R104 ;  /* 0x000000160468723c */ /* 0x040fe20000001868 */
[----:B------:R-:W3:Y:S07]  /*a080*/  LDSM.16.MT88.4 R20, [R224+0x1f800] ;  /* 0x01f80000e014783b */ /* 0x000eee0000004200 */
[C---:B----4-:R-:W-:Y:S08]  /*a090*/  HMMA.16816.F32 R76, R4.reuse, R28, R76 ;  /* 0x0000001c044c723c */ /* 0x050ff0000000184c */
[C---:B------:R-:W-:Y:S08]  /*a0a0*/  HMMA.16816.F32 R80, R4.reuse, R30, R80 ;  /* 0x0000001e0450723c */ /* 0x040ff00000001850 */
[C---:B------:R-:W-:Y:S08]  /*a0b0*/  HMMA.16816.F32 R84, R4.reuse, R32, R84 ;  /* 0x000000200454723c */ /* 0x040ff00000001854 */
[C---:B------:R-:W-:Y:S08]  /*a0c0*/  HMMA.16816.F32 R88, R4.reuse, R34, R88 ;  /* 0x000000220458723c */ /* 0x040ff00000001858 */
[C---:B-1----:R-:W-:Y:S08]  /*a0d0*/  HMMA.16816.F32 R92, R4.reuse, R24, R92 ;  /* 0x00000018045c723c */ /* 0x042ff0000000185c */
[C---:B------:R-:W-:Y:S08]  /*a0e0*/  HMMA.16816.F32 R96, R4.reuse, R26, R96 ;  /* 0x0000001a0460723c */ /* 0x040ff00000001860 */
        /* <DEDUP_REMOVED lines=66> */
[C---:B------:R-:W-:Y:S02]  /*a510*/  IADD3 R207, R3.reuse, 0x30, RZ ;  /* 0x0000003003cf7810 */ /* 0x040fe40007ffe0ff */
        /* <DEDUP_REMOVED lines=16> */
[----:B------:R-:W4:Y:S04]  /*a620*/  LDSM.16.M88.4 R172, [R233+0x10800] ;  /* 0x01080000e9ac783b */ /* 0x000f280000000200 */
[----:B------:R-:W5:Y:S04]  /*a630*/  LDSM.16.M88.4 R20, [R233+0x10000] ;  /* 0x01000000e914783b */ /* 0x000f680000000200 */
[----:B------:R-:W5:Y:S04]  /*a640*/  LDSM.16.M88.4 R164, [R233+0x11000] ;  /* 0x01100000e9a4783b */ /* 0x000f680000000200 */
[----:B--2---:R-:W2:Y:S04]  /*a650*/  LDSM.16.M88.4 R16, [R233+0x11800] ;  /* 0x01180000e910783b */ /* 0x004ea80000000200 */
[----:B-1----:R-:W-:Y:S04]  /*a660*/  LDSM.16.M88.4 R12, [R232] ;  /* 0x00000000e80c783b */ /* 0x002fe80000000200 */
[----:B------:R-:W1:Y:S04]  /*a670*/  LDSM.16.M88.4 R180, [R223] ;  /* 0x00000000dfb4783b */ /* 0x000e680000000200 */
[----:B------:R-:W1:Y:S04]  /*a680*/  LDSM.16.M88.4 R184, [R231] ;  /* 0x00000000e7b8783b */ /* 0x000e680000000200 */
[----:B---3--:R-:W3:Y:S04]  /*a690*/  LDSM.16.M88.4 R24, [R221] ;  /* 0x00000000dd18783b */ /* 0x008ee80000000200 */
[----:B------:R-:W1:Y:S04]  /*a6a0*/  LDSM.16.M88.4 R192, [R222] ;  /* 0x00000000dec0783b */ /* 0x000e680000000200 */
[----:B------:R-:W-:Y:S01]  /*a6b0*/  LDSM.16.M88.4 R188, [R227+0x10000] ;  /* 0x01000000e3bc783b */ /* 0x000fe20000000200 */
[C---:B----4-:R-:W-:Y:S03]  /*a6c0*/  HMMA.16816.F32 R176, R28.reuse, R172, RZ ;  /* 0x000000ac1cb0723c */ /* 0x050fe600000018ff */
[----:B------:R-:W-:Y:S04]  /*a6d0*/  LDSM.16.M88.4 R196, [R227+0x16000] ;  /* 0x01600000e3c4783b */ /* 0x000fe80000000200 */
[----:B------:R-:W0:Y:S01]  /*a6e0*/  LDGDEPBAR ;  /* 0x00000000000079af */ /* 0x000e220000000000 */
[C---:B------:R-:W-:Y:S08]  /*a6f0*/  HMMA.16816.F32 R172, R28.reuse, R174, RZ ;  /* 0x000000ae1cac723c */ /* 0x040ff000000018ff */
[C---:B-----5:R-:W-:Y:S08]  /*a700*/  HMMA.16816.F32 R4, R28.reuse, R20, RZ ;  /* 0x000000141c04723c */ /* 0x060ff000000018ff */
[C---:B------:R-:W-:Y:S08]  /*a710*/  HMMA.16816.F32 R20, R28.reuse, R22, RZ ;  /* 0x000000161c14723c */ /* 0x040ff000000018ff */
[C---:B------:R-:W-:Y:S08]  /*a720*/  HMMA.16816.F32 R168, R28.reuse, R164, RZ ;  /* 0x000000a41ca8723c */ /* 0x040ff000000018ff */
[C---:B------:R-:W-:Y:S08]  /*a730*/  HMMA.16816.F32 R164, R28.reuse, R166, RZ ;  /* 0x000000a61ca4723c */ /* 0x040ff000000018ff */
[C---:B--2---:R-:W-:Y:S08]  /*a740*/  HMMA.16816.F32 R32, R28.reuse, R16, RZ ;  /* 0x000000101c20723c */ /* 0x044ff000000018ff */
[----:B------:R-:W-:Y:S01]  /*a750*/  HMMA.16816.F32 R28, R28, R18, RZ ;  /* 0x000000121c1c723c */ /* 0x000fe200000018ff */
[----:B------:R-:W-:Y:S07]  /*a760*/  LDSM.16.M88.4 R16, [R230] ;  /* 0x00000000e610783b */ /* 0x000fee0000000200 */
[C---:B-1----:R-:W-:Y:S08]  /*a770*/  HMMA.16816.F32 R176, R12.reuse, R180, R176 ;  /* 0x000000b40cb0723c */ /* 0x042ff000000018b0 */
[C---:B------:R-:W-:Y:S01]  /*a780*/  HMMA.16816.F32 R172, R12.reuse, R182, R172 ;  /* 0x000000b60cac723c */ /* 0x040fe200000018ac */
        /* <DEDUP_REMOVED lines=158> */
[----:B------:R-:W-:Y:S01]  /*b170*/  HMMA.16816.F32 R20, R24, R198, R20 ;  /* 0x000000c61814723c */ /* 0x000fe20000001814 */
[----:B------:R-:W-:Y:S06]  /*b180*/  I2F R198, R3 ;  /* 0x0000000300c67306 */ /* 0x000fec0000201400 */
[----:B------:R-:W-:Y:S01]  /*b190*/  IADD3 R199, R3, 0x20, RZ ;  /* 0x0000002003c77810 */ /* 0x000fe20007ffe0ff */
        /* <DEDUP_REMOVED lines=17> */
[----:B------:R-:W-:-:S03]  /*b2b0*/  FMUL.FTZ R23, R23, c[0x0][0x2ec] ;  /* 0x0000bb0017177a20 */ /* 0x000fc60000410000 */
[C---:B------:R-:W-:Y:S01]  /*b2c0*/  IADD3 R193, R3.reuse, 0x11, RZ ;  /* 0x0000001103c17810 */ /* 0x040fe20007ffe0ff */
[C---:B--2---:R-:W-:Y:S03]  /*b2d0*/  HMMA.16816.F32 R168, R24.reuse, R188, R168 ;  /* 0x000000bc18a8723c */ /* 0x044fe600000018a8 */
[----:B------:R-:W-:Y:S04]  /*b2e0*/  MUFU.TANH R22, R22 ;  /* 0x0000001600167308 */ /* 0x000fe80000002400 */
[----:B------:R-:W-:Y:S01]  /*b2f0*/  FMUL.FTZ R188, R20, c[0x0][0x2ec] ;  /* 0x0000bb0014bc7a20 */ /* 0x000fe20000410000 */
[C---:B------:R-:W-:Y:S01]  /*b300*/  IADD3 R189, R3.reuse, 0x9, RZ ;  /* 0x0000000903bd7810 */ /* 0x040fe20007ffe0ff */
[C---:B-1----:R-:W-:Y:S02]  /*b310*/  HMMA.16816.F32 R32, R24.reuse, R12, R32 ;  /* 0x0000000c1820723c */ /* 0x042fe40000001820 */
[----:B------:R-:W-:Y:S06]  /*b320*/  MUFU.TANH R23, R23 ;  /* 0x0000001700177308 */ /* 0x000fec0000002400 */
[C---:B------:R-:W-:Y:S01]  /*b330*/  HMMA.16816.F32 R28, R24.reuse, R14, R28 ;  /* 0x0000000e181c723c */ /* 0x040fe2000000181c */
[----:B------:R-:W1:Y:S01]  /*b340*/  LDSM.16.M88.4 R12, [R220+0x7000] ;  /* 0x00700000dc0c783b */ /* 0x000e620000000200 */
[----:B------:R-:W-:Y:S06]  /*b350*/  MUFU.TANH R188, R188 ;  /* 0x000000bc00bc7308 */ /* 0x000fec0000002400 */
[C---:B------:R-:W-:Y:S02]  /*b360*/  HMMA.16816.F32 R164, R24.reuse, R190, R164 ;  /* 0x000000be18a4723c */ /* 0x040fe400000018a4 */
[----:B------:R-:W-:Y:S05]  /*b370*/  I2F R190, R193 ;  /* 0x000000c100be7306 */ /* 0x000fea0000201400 */
[----:B------:R-:W-:Y:S01]  /*b380*/  IADD3 R191, R3, 0x10, RZ ;  /* 0x0000001003bf7810 */ /* 0x000fe20007ffe0ff */
[C---:B---3--:R-:W-:Y:S02]  /*b390*/  HMMA.16816.F32 R176, R24.reuse, R184, R176 ;  /* 0x000000b818b0723c */ /* 0x048fe400000018b0 */
[----:B------:R-:W-:Y:S05]  /*b3a0*/  MUFU.TANH R203, R203 ;  /* 0x000000cb00cb7308 */ /* 0x000fea0000002400 */
[----:B------:R-:W-:Y:S01]  /*b3b0*/  FMUL.FTZ R184, R7, c[0x0][0x2ec] ;  /* 0x0000bb0007b87a20 */ /* 0x000fe20000410000 */
[----:B------:R-:W-:Y:S01]  /*b3c0*/  HMMA.16816.F32 R172, R24, R186, R172 ;  /* 0x000000ba18ac723c */ /* 0x000fe200000018ac */
[----:B------:R-:W-:Y:S01]  /*b3d0*/  IADD3 R185, R3, 0x1, RZ ;  /* 0x0000000103b97810 */ /* 0x000fe20007ffe0ff */
[----:B------:R-:W-:Y:S03]  /*b3e0*/  I2F R186, R189 ;  /* 0x000000bd00ba7306 */ /* 0x000fe60000201400 */
[----:B------:R-:W-:-:S02]  /*b3f0*/  ISETP.GE.AND P1, PT, R185, R200, PT ;  /* 0x000000c8b900720c */ /* 0x000fc40003f26270 */
[----:B------:R-:W-:Y:S01]  /*b400*/  IADD3 R187, R3, 0x8, RZ ;  /* 0x0000000803bb7810 */ /* 0x000fe20007ffe0ff */
[----:B------:R-:W-:Y:S01]  /*b410*/  FMUL.FTZ R27, R21, c[0x0][0x2ec] ;  /* 0x0000bb00151b7a20 */ /* 0x000fe20000410000 */
[----:B------:R-:W-:Y:S01]  /*b420*/  ISETP.GE.AND P2, PT, R185, R2, PT ;  /* 0x00000002b900720c */ /* 0x000fe20003f46270 */
[----:B------:R-:W2:Y:S01]  /*b430*/  I2F R5, R185 ;  /* 0x000000b900057306 */ /* 0x000ea20000201400 */
[----:B------:R-:W-:Y:S02]  /*b440*/  IADD3 R25, R3, 0x19, RZ ;  /* 0x0000001903197810 */ /* 0x000fe40007ffe0ff */
[----:B------:R-:W-:-:S03]  /*b450*/  ISETP.GE.AND P0, PT, R187, R200, PT ;  /* 0x000000c8bb00720c */ /* 0x000fc60003f06270 */
[C---:B------:R-:W-:Y:S02]  /*b460*/  HMMA.16816.F32 R176, R16.reuse, R180, R176 ;  /* 0x000000b410b0723c */ /* 0x040fe400000018b0 */
[----:B------:R-:W3:Y:S05]  /*b470*/  MUFU.TANH R184, R184 ;  /* 0x000000b800b87308 */ /* 0x000eea0000002400 */
[----:B------:R-:W-:Y:S01]  /*b480*/  IADD3 R181, R3, 0x18, RZ ;  /* 0x0000001803b57810 */ /* 0x000fe20007ffe0ff */
[----:B-1----:R-:W-:Y:S02]  /*b490*/  HMMA.16816.F32 R168, R16, R12, R168 ;  /* 0x0000000c10a8723c */ /* 0x002fe400000018a8 */
[----:B------:R1:W4:Y:S01]  /*b4a0*/  I2F R7, R187 ;  /* 0x000000bb00077306 */ /* 0x0003220000201400 */
[----:B--2---:R-:W-:Y:S01]  /*b4b0*/  FFMA.FTZ R4, R5, UR4, R4 ;  /* 0x0000000405047c23 */ /* 0x004fe20008010004 */
[----:B------:R-:W-:-:S04]  /*b4c0*/  IADD3 R185, R3, 0x28, RZ ;  /* 0x0000002803b97810 */ /* 0x000fc80007ffe0ff */
[----:B------:R-:W-:Y:S01]  /*b4d0*/  HMMA.16816.F32 R164, R16, R14, R164 ;  /* 0x0000000e10a4723c */ /* 0x000fe200000018a4 */
[----:B------:R-:W2:Y:S01]  /*b4e0*/  LDSM.16.M88.4 R12, [R220+0x7800] ;  /* 0x00780000dc0c783b */ /* 0x000ea20000000200 */
[----:B------:R-:W5:Y:S01]  /*b4f0*/  MUFU.TANH R27, R27 ;  /* 0x0000001b001b7308 */ /* 0x000f620000002400 */
[----:B---3--:R-:W-:Y:S01]  /*b500*/  FFMA.FTZ R5, R5, UR4, R184 ;  /* 0x0000000405057c23 */ /* 0x008fe200080100b8 */
[----:B------:R-:W-:Y:S01]  /*b510*/  FSEL R4, R4, -INF , !P1 ;  /* 0xff80000004047808 */ /* 0x000fe20004800000 */
[----:B------:R-:W-:-:S04]  /*b520*/  DEPBAR.LE SB0, 0x0 ;  /* 0x000080000000791a */ /* 0x000fc80000000000 */
[----:B------:R-:W-:Y:S01]  /*b530*/  HMMA.16816.F32 R172, R16, R182, R172 ;  /* 0x000000b610ac723c */ /* 0x000fe200000018ac */
[----:B------:R-:W-:Y:S01]  /*b540*/  FMUL.FTZ R176, R176, c[0x0][0x2ec] ;  /* 0x0000bb00b0b07a20 */ /* 0x000fe20000410000 */
[----:B------:R-:W-:Y:S01]  /*b550*/  I2F R20, R191 ;  /* 0x000000bf00147306 */ /* 0x000fe20000201400 */
[----:B------:R-:W-:Y:S01]  /*b560*/  FMUL.FTZ R178, R178, c[0x0][0x2ec] ;  /* 0x0000bb00b2b27a20 */ /* 0x000fe20000410000 */
[----:B------:R-:W-:Y:S01]  /*b570*/  FSEL R5, R5, -INF , !P2 ;  /* 0xff80000005057808 */ /* 0x000fe20005000000 */
[----:B------:R-:W-:Y:S01]  /*b580*/  FMUL.FTZ R179, R179, c[0x0][0x2ec] ;  /* 0x0000bb00b3b37a20 */ /* 0x000fe20000410000 */
[----:B------:R-:W-:Y:S01]  /*b590*/  ISETP.GE.AND P1, PT, R187, R2, PT ;  /* 0x00000002bb00720c */ /* 0x000fe20003f26270 */
[----:B------:R-:W-:Y:S01]  /*b5a0*/  FMUL.FTZ R177, R177, c[0x0][0x2ec] ;  /* 0x0000bb00b1b17a20 */ /* 0x000fe20000410000 */
[----:B------:R-:W-:Y:S01]  /*b5b0*/  ISETP.GE.AND P2, PT, R189, R200, PT ;  /* 0x000000c8bd00720c */ /* 0x000fe20003f46270 */
[----:B------:R-:W-:Y:S01]  /*b5c0*/  FMUL.FTZ R170, R170, c[0x0][0x2ec] ;  /* 0x0000bb00aaaa7a20 */ /* 0x000fe20000410000 */
[----:B------:R-:W3:Y:S01]  /*b5d0*/  MUFU.TANH R183, R176 ;  /* 0x000000b000b77308 */ /* 0x000ee20000002400 */
[----:B-1----:R-:W-:-:S04]  /*b5e0*/  IADD3 R187, R3, 0x29, RZ ;  /* 0x0000002903bb7810 */ /* 0x002fc80007ffe0ff */
[----:B------:R-:W-:Y:S02]  /*b5f0*/  FMUL.FTZ R164, R164, c[0x0][0x2ec] ;  /* 0x0000bb00a4a47a20 */ /* 0x000fe40000410000 */
[----:B------:R-:W-:Y:S01]  /*b600*/  FMUL.FTZ R202, R167, c[0x0][0x2ec] ;  /* 0x0000bb00a7ca7a20 */ /* 0x000fe20000410000 */
[----:B------:R-:W1:Y:S01]  /*b610*/  MUFU.TANH R195, R178 ;  /* 0x000000b200c37308 */ /* 0x000e620000002400 */
[----:B------:R-:W-:-:S05]  /*b620*/  IADD3 R167, R3, 0x39, RZ ;  /* 0x0000003903a77810 */ /* 0x000fca0007ffe0ff */
[----:B------:R-:W-:Y:S02]  /*b630*/  FMUL.FTZ R197, R172, c[0x0][0x2ec] ;  /* 0x0000bb00acc57a20 */ /* 0x000fe40000410000 */
[----:B------:R-:W-:Y:S01]  /*b640*/  FMUL.FTZ R24, R173, c[0x0][0x2ec] ;  /* 0x0000bb00ad187a20 */ /* 0x000fe20000410000 */
[----:B------:R-:W-:Y:S01]  /*b650*/  I2F R180, R181 ;  /* 0x000000b500b47306 */ /* 0x000fe20000201400 */
[----:B------:R-:W-:Y:S02]  /*b660*/  FMUL.FTZ R173, R174, c[0x0][0x2ec] ;  /* 0x0000bb00aead7a20 */ /* 0x000fe40000410000 */
[----:B------:R-:W-:Y:S01]  /*b670*/  FMUL.FTZ R174, R175, c[0x0][0x2ec] ;  /* 0x0000bb00afae7a20 */ /* 0x000fe20000410000 */
[----:B--2---:R-:W-:Y:S01]  /*b680*/  HMMA.16816.F32 R32, R16, R12, R32 ;  /* 0x0000000c1020723c */ /* 0x004fe20000001820 */
[----:B------:R-:W-:-:S03]  /*b690*/  FMUL.FTZ R172, R168, c[0x0][0x2ec] ;  /* 0x0000bb00a8ac7a20 */ /* 0x000fc60000410000 */
[----:B------:R-:W2:Y:S01]  /*b6a0*/  MUFU.TANH R179, R179 ;  /* 0x000000b300b37308 */ /* 0x000ea20000002400 */
[----:B------:R-:W-:Y:S02]  /*b6b0*/  FMUL.FTZ R168, R169, c[0x0][0x2ec] ;  /* 0x0000bb00a9a87a20 */ /* 0x000fe40000410000 */
[----:B------:R-:W-:Y:S01]  /*b6c0*/  FMUL.FTZ R169, R171, c[0x0][0x2ec] ;  /* 0x0000bb00aba97a20 */ /* 0x000fe20000410000 */
[----:B------:R-:W-:Y:S01]  /*b6d0*/  IADD3 R171, R3, 0x21, RZ ;  /* 0x0000002103ab7810 */ /* 0x000fe20007ffe0ff */
[C---:B----4-:R-:W-:Y:S01]  /*b6e0*/  FFMA.FTZ R12, R7.reuse, UR4, R188 ;  /* 0x00000004070c7c23 */ /* 0x050fe200080100bc */
[----:B------:R-:W-:Y:S01]  /*b6f0*/  HMMA.16816.F32 R28, R16, R14, R28 ;  /* 0x0000000e101c723c */ /* 0x000fe2000000181c */
[----:B------:R-:W-:Y:S01]  /*b700*/  FFMA.FTZ R13, R7, UR4, R22 ;  /* 0x00000004070d7c23 */ /* 0x000fe20008010016 */
[----:B------:R-:W4:Y:S01]  /*b710*/  MUFU.TANH R197, R197 ;  /* 0x000000c500c57308 */ /* 0x000f220000002400 */
[----:B-----5:R-:W-:Y:S01]  /*b720*/  FFMA.FTZ R22, R186, UR4, R27 ;  /* 0x00000004ba167c23 */ /* 0x020fe2000801001b */
[----:B------:R-:W-:Y:S01]  /*b730*/  FSEL R12, R12, -INF , !P0 ;  /* 0xff8000000c0c7808 */ /* 0x000fe20004000000 */
[----:B------:R-:W-:Y:S01]  /*b740*/  FMUL.FTZ R188, R166, c[0x0][0x2ec] ;  /* 0x0000bb00a6bc7a20 */ /* 0x000fe20000410000 */
[----:B------:R-:W-:Y:S01]  /*b750*/  ISETP.GE.AND P0, PT, R189, R2, PT ;  /* 0x00000002bd00720c */ /* 0x000fe20003f06270 */
[C---:B---3--:R-:W-:Y:S01]  /*b760*/  FFMA.FTZ R183, R20.reuse, UR4, R183 ;  /* 0x0000000414b77c23 */ /* 0x048fe200080100b7 */
[----:B------:R-:W-:Y:S01]  /*b770*/  FSEL R13, R13, -INF , !P1 ;  /* 0xff8000000d0d7808 */ /* 0x000fe20004800000 */
[----:B-1----:R-:W-:Y:S01]  /*b780*/  FFMA.FTZ R189, R20, UR4, R195 ;  /* 0x0000000414bd7c23 */ /* 0x002fe200080100c3 */
[----:B------:R-:W1:Y:S01]  /*b790*/  MUFU.TANH R177, R177 ;  /* 0x000000b100b17308 */ /* 0x000e620000002400 */
[----:B------:R-:W-:Y:S01]  /*b7a0*/  FSEL R22, R22, -INF , !P2 ;  /* 0xff80000016167808 */ /* 0x000fe20005000000 */
[----:B------:R-:W-:Y:S01]  /*b7b0*/  FFMA.FTZ R7, R186, UR4, R23 ;  /* 0x00000004ba077c23 */ /* 0x000fe20008010017 */
[C---:B------:R-:W-:Y:S01]  /*b7c0*/  ISETP.GE.AND P1, PT, R191.reuse, R200, PT ;  /* 0x000000c8bf00720c */ /* 0x040fe20003f26270 */
[----:B--2---:R-:W-:Y:S01]  /*b7d0*/  FFMA.FTZ R27, R190, UR4, R179 ;  /* 0x00000004be1b7c23 */ /* 0x004fe200080100b3 */
[-C--:B------:R-:W-:Y:S01]  /*b7e0*/  ISETP.GE.AND P2, PT, R191, R2.reuse, PT ;  /* 0x00000002bf00720c */ /* 0x080fe20003f46270 */
[----:B------:R-:W-:Y:S01]  /*b7f0*/  FMUL.FTZ R17, R34, c[0x0][0x2ec] ;  /* 0x0000bb0022117a20 */ /* 0x000fe20000410000 */
[----:B------:R-:W-:Y:S01]  /*b800*/  FSEL R186, R183, -INF , !P1 ;  /* 0xff800000b7ba7808 */ /* 0x000fe20004800000 */
[----:B------:R-:W2:Y:S01]  /*b810*/  MUFU.TANH R173, R173 ;  /* 0x000000ad00ad7308 */ /* 0x000ea20000002400 */
[----:B------:R-:W-:Y:S01]  /*b820*/  FSEL R189, R189, -INF , !P2 ;  /* 0xff800000bdbd7808 */ /* 0x000fe20005000000 */
[----:B----4-:R-:W-:Y:S01]  /*b830*/  FFMA.FTZ R26, R180, UR4, R197 ;  /* 0x00000004b41a7c23 */ /* 0x010fe200080100c5 */
[----:B------:R-:W-:Y:S01]  /*b840*/  ISETP.GE.AND P1, PT, R193, R2, PT ;  /* 0x00000002c100720c */ /* 0x000fe20003f26270 */
[----:B------:R-:W-:Y:S01]  /*b850*/  FMUL.FTZ R178, R165, c[0x0][0x2ec] ;  /* 0x0000bb00a5b27a20 */ /* 0x000fe20000410000 */
[-C--:B------:R-:W-:Y:S01]  /*b860*/  ISETP.GE.AND P2, PT, R181, R200.reuse, PT ;  /* 0x000000c8b500720c */ /* 0x080fe20003f46270 */
[----:B------:R-:W-:Y:S01]  /*b870*/  FMUL.FTZ R32, R32, c[0x0][0x2ec] ;  /* 0x0000bb0020207a20 */ /* 0x000fe20000410000 */
[----:B------:R-:W-:Y:S01]  /*b880*/  FSEL R7, R7, -INF , !P0 ;  /* 0xff80000007077808 */ /* 0x000fe20004000000 */
[----:B------:R-:W-:Y:S01]  /*b890*/  I2F R21, R25 ;  /* 0x0000001900157306 */ /* 0x000fe20000201400 */
[----:B-1----:R-:W-:Y:S01]  /*b8a0*/  FFMA.FTZ R177, R190, UR4, R177 ;  /* 0x00000004beb17c23 */ /* 0x002fe200080100b1 */
[-C--:B------:R-:W-:Y:S01]  /*b8b0*/  ISETP.GE.AND P0, PT, R193, R200.reuse, PT ;  /* 0x000000c8c100720c */ /* 0x080fe20003f06270 */
[----:B------:R-:W-:Y:S01]  /*b8c0*/  FMUL.FTZ R15, R33, c[0x0][0x2ec] ;  /* 0x0000bb00210f7a20 */ /* 0x000fe20000410000 */
[----:B------:R-:W-:Y:S01]  /*b8d0*/  FSEL R27, R27, -INF , !P1 ;  /* 0xff8000001b1b7808 */ /* 0x000fe20004800000 */
[----:B------:R-:W-:Y:S01]  /*b8e0*/  FMUL.FTZ R19, R35, c[0x0][0x2ec] ;  /* 0x0000bb0023137a20 */ /* 0x000fe20000410000 */
[----:B------:R-:W-:Y:S01]  /*b8f0*/  FSEL R26, R26, -INF , !P2 ;  /* 0xff8000001a1a7808 */ /* 0x000fe20005000000 */
[----:B------:R-:W-:Y:S01]  /*b900*/  FMUL.FTZ R30, R30, c[0x0][0x2ec] ;  /* 0x0000bb001e1e7a20 */ /* 0x000fe20000410000 */
[----:B------:R-:W1:Y:S01]  /*b910*/  MUFU.TANH R174, R174 ;  /* 0x000000ae00ae7308 */ /* 0x000e620000002400 */
[----:B--2---:R-:W-:Y:S01]  /*b920*/  FFMA.FTZ R180, R180, UR4, R173 ;  /* 0x00000004b4b47c23 */ /* 0x004fe200080100ad */
[----:B------:R-:W-:Y:S01]  /*b930*/  ISETP.GE.AND P1, PT, R25, R200, PT ;  /* 0x000000c81900720c */ /* 0x000fe20003f26270 */
[----:B------:R-:W-:Y:S01]  /*b940*/  FMUL.FTZ R29, R29, c[0x0][0x2ec] ;  /* 0x0000bb001d1d7a20 */ /* 0x000fe20000410000 */
[----:B------:R-:W-:Y:S01]  /*b950*/  ISETP.GE.AND P2, PT, R25, R2, PT ;  /* 0x000000021900720c */ /* 0x000fe20003f46270 */
[----:B------:R-:W-:Y:S01]  /*b960*/  FMUL.FTZ R31, R31, c[0x0][0x2ec] ;  /* 0x0000bb001f1f7a20 */ /* 0x000fe20000410000 */
[----:B------:R-:W-:Y:S01]  /*b970*/  IADD3 R23, R3, 0x31, RZ ;  /* 0x0000003103177810 */ /* 0x000fe20007ffe0ff */
[----:B------:R-:W-:Y:S01]  /*b980*/  FFMA.FTZ R16, R198, UR4, R203 ;  /* 0x00000004c6107c23 */ /* 0x000fe200080100cb */
[----:B------:R-:W-:Y:S01]  /*b990*/  MUFU.TANH R168, R168 ;  /* 0x000000a800a87308 */ /* 0x000fe20000002400 */
[----:B------:R-:W-:-:S02]  /*b9a0*/  FSEL R184, R177, -INF , !P0 ;  /* 0xff800000b1b87808 */ /* 0x000fc40004000000 */
[----:B------:R-:W-:Y:S02]  /*b9b0*/  ISETP.GE.AND P0, PT, R181, R2, PT ;  /* 0x00000002b500720c */ /* 0x000fe40003f06270 */
[----:B------:R-:W-:Y:S02]  /*b9c0*/  IADD3 R183, R3, 0x38, RZ ;  /* 0x0000003803b77810 */ /* 0x000fe40007ffe0ff */
[----:B------:R-:W-:Y:S01]  /*b9d0*/  FSEL R33, R180, -INF , !P0 ;  /* 0xff800000b4217808 */ /* 0x000fe20004000000 */
[----:B------:R-:W2:Y:S01]  /*b9e0*/  I2F R176, R171 ;  /* 0x000000ab00b07306 */ /* 0x000ea20000201400 */
[----:B-1----:R-:W-:Y:S01]  /*b9f0*/  FFMA.FTZ R25, R21, UR4, R174 ;  /* 0x0000000415197c23 */ /* 0x002fe200080100ae */
[----:B------:R-:W-:-:S04]  /*ba00*/  ISETP.GE.AND P0, PT, R199, R200, PT ;  /* 0x000000c8c700720c */ /* 0x000fc80003f06270 */
[----:B------:R-:W-:Y:S02]  /*ba10*/  FSEL R25, R25, -INF , !P2 ;  /* 0xff80000019197808 */ /* 0x000fe40005000000 */
[----:B------:R-:W-:Y:S01]  /*ba20*/  MUFU.TANH R172, R172 ;  /* 0x000000ac00ac7308 */ /* 0x000fe20000002400 */
[----:B------:R-:W-:-:S07]  /*ba30*/  ISETP.GE.AND P2, PT, R171, R200, PT ;  /* 0x000000c8ab00720c */ /* 0x000fce0003f46270 */
[----:B------:R-:W1:Y:S01]  /*ba40*/  I2F R175, R199 ;  /* 0x000000c700af7306 */ /* 0x000e620000201400 */
[----:B--2---:R-:W-:-:S05]  /*ba50*/  FFMA.FTZ R168, R176, UR4, R168 ;  /* 0x00000004b0a87c23 */ /* 0x004fca00080100a8 */
[----:B------:R-:W-:Y:S02]  /*ba60*/  FSEL R194, R168, -INF , !P2 ;  /* 0xff800000a8c27808 */ /* 0x000fe40005000000 */
[----:B------:R-:W2:Y:S01]  /*ba70*/  MUFU.TANH R24, R24 ;  /* 0x0000001800187308 */ /* 0x000ea20000002400 */
[----:B------:R-:W-:-:S07]  /*ba80*/  ISETP.GE.AND P2, PT, R185, R2, PT ;  /* 0x00000002b900720c */ /* 0x000fce0003f46270 */
[----:B------:R-:W-:Y:S01]  /*ba90*/  I2F R182, R207 ;  /* 0x000000cf00b67306 */ /* 0x000fe20000201400 */
[----:B-1----:R-:W-:-:S05]  /*baa0*/  FFMA.FTZ R172, R175, UR4, R172 ;  /* 0x00000004afac7c23 */ /* 0x002fca00080100ac */
[----:B------:R-:W-:Y:S02]  /*bab0*/  FSEL R196, R172, -INF , !P0 ;  /* 0xff800000acc47808 */ /* 0x000fe40004000000 */
[----:B------:R-:W1:Y:S01]  /*bac0*/  MUFU.TANH R17, R17 ;  /* 0x0000001100117308 */ /* 0x000e620000002400 */
[----:B--2---:R-:W-:Y:S01]  /*bad0*/  FFMA.FTZ R24, R21, UR4, R24 ;  /* 0x0000000415187c23 */ /* 0x004fe20008010018 */
[----:B------:R-:W-:Y:S01]  /*bae0*/  ISETP.GE.AND P0, PT, R171, R2, PT ;  /* 0x00000002ab00720c */ /* 0x000fe20003f06270 */
[----:B------:R-:W-:-:S03]  /*baf0*/  FMUL.FTZ R21, R28, c[0x0][0x2ec] ;  /* 0x0000bb001c157a20 */ /* 0x000fc60000410000 */
[----:B------:R-:W-:Y:S02]  /*bb00*/  FSEL R24, R24, -INF , !P1 ;  /* 0xff80000018187808 */ /* 0x000fe40004800000 */
[----:B------:R-:W-:Y:S01]  /*bb10*/  I2F R205, R185 ;  /* 0x000000b900cd7306 */ /* 0x000fe20000201400 */
[----:B------:R-:W-:-:S07]  /*bb20*/  ISETP.GE.AND P1, PT, R199, R2, PT ;  /* 0x00000002c700720c */ /* 0x000fce0003f26270 */
[----:B------:R-:W2:Y:S01]  /*bb30*/  MUFU.TANH R188, R188 ;  /* 0x000000bc00bc7308 */ /* 0x000ea20000002400 */
[----:B-1----:R-:W-:-:S07]  /*bb40*/  FFMA.FTZ R181, R182, UR4, R17 ;  /* 0x00000004b6b57c23 */ /* 0x002fce0008010011 */
[----:B------:R-:W1:Y:S08]  /*bb50*/  MUFU.TANH R169, R169 ;  /* 0x000000a900a97308 */ /* 0x000e700000002400 */
[----:B------:R-:W3:Y:S01]  /*bb60*/  MUFU.TANH R173, R32 ;  /* 0x0000002000ad7308 */ /* 0x000ee20000002400 */
[----:B--2---:R-:W-:-:S05]  /*bb70*/  FFMA.FTZ R188, R205, UR4, R188 ;  /* 0x00000004cdbc7c23 */ /* 0x004fca00080100bc */
[----:B------:R-:W-:Y:S02]  /*bb80*/  FSEL R197, R188, -INF , !P2 ;  /* 0xff800000bcc57808 */ /* 0x000fe40005000000 */
[----:B------:R-:W-:Y:S01]  /*bb90*/  MUFU.TANH R178, R178 ;  /* 0x000000b200b27308 */ /* 0x000fe20000002400 */
[----:B-1----:R-:W-:Y:S01]  /*bba0*/  FFMA.FTZ R169, R176, UR4, R169 ;  /* 0x00000004b0a97c23 */ /* 0x002fe200080100a9 */
[----:B------:R-:W-:-:S04]  /*bbb0*/  ISETP.GE.AND P2, PT, R207, R200, PT ;  /* 0x000000c8cf00720c */ /* 0x000fc80003f46270 */
[----:B------:R-:W-:Y:S02]  /*bbc0*/  FSEL R195, R169, -INF , !P0 ;  /* 0xff800000a9c37808 */ /* 0x000fe40004000000 */
[----:B------:R-:W1:Y:S01]  /*bbd0*/  I2F R165, R187 ;  /* 0x000000bb00a57306 */ /* 0x000e620000201400 */
[----:B---3--:R-:W-:Y:S01]  /*bbe0*/  FFMA.FTZ R173, R182, UR4, R173 ;  /* 0x00000004b6ad7c23 */ /* 0x008fe200080100ad */
[----:B------:R-:W-:-:S04]  /*bbf0*/  ISETP.GE.AND P0, PT, R187, R200, PT ;  /* 0x000000c8bb00720c */ /* 0x000fc80003f06270 */
[----:B------:R-:W-:Y:S02]  /*bc00*/  FSEL R182, R173, -INF , !P2 ;  /* 0xff800000adb67808 */ /* 0x000fe40005000000 */
[----:B------:R-:W-:Y:S01]  /*bc10*/  I2F R166, R23 ;  /* 0x0000001700a67306 */ /* 0x000fe20000201400 */
[----:B------:R-:W-:-:S07]  /*bc20*/  ISETP.GE.AND P2, PT, R23, R200, PT ;  /* 0x000000c81700720c */ /* 0x000fce0003f46270 */
[----:B------:R-:W2:Y:S01]  /*bc30*/  MUFU.TANH R15, R15 ;  /* 0x0000000f000f7308 */ /* 0x000ea20000002400 */
[----:B-1----:R-:W-:-:S05]  /*bc40*/  FFMA.FTZ R178, R165, UR4, R178 ;  /* 0x00000004a5b27c23 */ /* 0x002fca00080100b2 */
[----:B------:R-:W-:Y:S02]  /*bc50*/  FSEL R190, R178, -INF , !P0 ;  /* 0xff800000b2be7808 */ /* 0x000fe40004000000 */
[----:B------:R-:W1:Y:S01]  /*bc60*/  MUFU.TANH R170, R170 ;  /* 0x000000aa00aa7308 */ /* 0x000e620000002400 */
[----:B------:R-:W-:-:S04]  /*bc70*/  ISETP.GE.AND P0, PT, R207, R2, PT ;  /* 0x00000002cf00720c */ /* 0x000fc80003f06270 */
[----:B------:R-:W-:Y:S02]  /*bc80*/  FSEL R181, R181, -INF , !P0 ;  /* 0xff800000b5b57808 */ /* 0x000fe40004000000 */
[----:B------:R-:W-:Y:S01]  /*bc90*/  ISETP.GE.AND P0, PT, R3, R2, PT ;  /* 0x000000020300720c */ /* 0x000fe20003f06270 */
[----:B------:R-:W3:Y:S01]  /*bca0*/  MUFU.TANH R17, R6 ;  /* 0x0000000600117308 */ /* 0x000ee20000002400 */
[----:B--2---:R-:W-:-:S05]  /*bcb0*/  FFMA.FTZ R15, R166, UR4, R15 ;  /* 0x00000004a60f7c23 */ /* 0x004fca000801000f */
[----:B------:R-:W-:Y:S02]  /*bcc0*/  FSEL R180, R15, -INF , !P2 ;  /* 0xff8000000fb47808 */ /* 0x000fe40005000000 */
[----:B------:R-:W2:Y:S01]  /*bcd0*/  MUFU.TANH R164, R164 ;  /* 0x000000a400a47308 */ /* 0x000ea20000002400 */
[----:B-1----:R-:W-:Y:S01]  /*bce0*/  FFMA.FTZ R170, R175, UR4, R170 ;  /* 0x00000004afaa7c23 */ /* 0x002fe200080100aa */
[----:B------:R-:W-:-:S04]  /*bcf0*/  ISETP.GE.AND P2, PT, R23, R2, PT ;  /* 0x000000021700720c */ /* 0x000fc80003f46270 */
[----:B------:R-:W-:Y:S02]  /*bd00*/  FSEL R199, R170, -INF , !P1 ;  /* 0xff800000aac77808 */ /* 0x000fe40004800000 */
[----:B------:R-:W1:Y:S01]  /*bd10*/  MUFU.TANH R19, R19 ;  /* 0x0000001300137308 */ /* 0x000e620000002400 */
[----:B---3--:R-:W-:Y:S01]  /*bd20*/  FFMA.FTZ R15, R198, UR4, R17 ;  /* 0x00000004c60f7c23 */ /* 0x008fe20008010011 */
[----:B------:R-:W-:-:S04]  /*bd30*/  ISETP.GE.AND P1, PT, R185, R200, PT ;  /* 0x000000c8b900720c */ /* 0x000fc80003f26270 */
[----:B------:R-:W-:Y:S02]  /*bd40*/  FSEL R15, R15, -INF , !P0 ;  /* 0xff8000000f0f7808 */ /* 0x000fe40004000000 */
[----:B------:R-:W-:Y:S01]  /*bd50*/  I2F R20, R183 ;  /* 0x000000b700147306 */ /* 0x000fe20000201400 */
[----:B--2---:R-:W-:Y:S01]  /*bd60*/  FFMA.FTZ R164, R205, UR4, R164 ;  /* 0x00000004cda47c23 */ /* 0x004fe200080100a4 */
[----:B------:R-:W-:-:S04]  /*bd70*/  PLOP3.LUT P0, PT, PT, PT, UP0, 0x80, 0x0 ;  /* 0x000000000000781c */ /* 0x000fc80003f0f008 */
[----:B------:R-:W-:Y:S02]  /*bd80*/  FSEL R192, R164, -INF , !P1 ;  /* 0xff800000a4c07808 */ /* 0x000fe40004800000 */
[----:B------:R-:W2:Y:S01]  /*bd90*/  MUFU.TANH R202, R202 ;  /* 0x000000ca00ca7308 */ /* 0x000ea20000002400 */
[----:B-1----:R-:W-:Y:S01]  /*bda0*/  FFMA.FTZ R19, R166, UR4, R19 ;  /* 0x00000004a6137c23 */ /* 0x002fe20008010013 */
[----:B------:R-:W-:-:S04]  /*bdb0*/  ISETP.GE.AND P1, PT, R187, R2, PT ;  /* 0x00000002bb00720c */ /* 0x000fc80003f26270 */
[----:B------:R-:W-:Y:S02]  /*bdc0*/  FSEL R171, R19, -INF , !P2 ;  /* 0xff80000013ab7808 */ /* 0x000fe40005000000 */
[----:B------:R-:W1:Y:S01]  /*bdd0*/  MUFU.TANH R21, R21 ;  /* 0x0000001500157308 */ /* 0x000e620000002400 */
[----:B------:R-:W-:Y:S01]  /*bde0*/  BAR.SYNC.DEFER_BLOCKING 0x0 ;  /* 0x0000000000007b1d */ /* 0x000fe20000010000 */
[----:B------:R-:W-:-:S06]  /*bdf0*/  ISETP.GE.AND P2, PT, R183, R200, PT ;  /* 0x000000c8b700720c */ /* 0x000fcc0003f46270 */
[----:B------:R-:W3:Y:S01]  /*be00*/  MUFU.TANH R35, R30 ;  /* 0x0000001e00237308 */ /* 0x000ee20000002400 */
[----:B--2---:R-:W-:-:S05]  /*be10*/  FFMA.FTZ R193, R165, UR4, R202 ;  /* 0x00000004a5c17c23 */ /* 0x004fca00080100ca */
[----:B------:R-:W-:Y:S02]  /*be20*/  FSEL R193, R193, -INF , !P1 ;  /* 0xff800000c1c17808 */ /* 0x000fe40004800000 */
[----:B------:R-:W-:Y:S01]  /*be30*/  I2F R177, R167 ;  /* 0x000000a700b17306 */ /* 0x000fe20000201400 */
[----:B-1----:R-:W-:Y:S01]  /*be40*/  FFMA.FTZ R21, R20, UR4, R21 ;  /* 0x0000000414157c23 */ /* 0x002fe20008010015 */
[----:B------:R-:W-:-:S04]  /*be50*/  ISETP.GE.AND P1, PT, R3, R200, PT ;  /* 0x000000c80300720c */ /* 0x000fc80003f26270 */
[----:B------:R-:W-:Y:S02]  /*be60*/  FSEL R178, R21, -INF , !P2 ;  /* 0xff80000015b27808 */ /* 0x000fe40005000000 */
[----:B------:R-:W1:Y:S01]  /*be70*/  MUFU.TANH R14, R29 ;  /* 0x0000001d000e7308 */ /* 0x000e620000002400 */
[----:B---3--:R-:W-:Y:S01]  /*be80*/  FFMA.FTZ R35, R20, UR4, R35 ;  /* 0x0000000414237c23 */ /* 0x008fe20008010023 */
[----:B------:R-:W-:Y:S02]  /*be90*/  ISETP.GE.AND P2, PT, R183, R2, PT ;  /* 0x00000002b700720c */ /* 0x000fe40003f46270 */
[----:B------:R-:W-:Y:S02]  /*bea0*/  FSEL R16, R16, -INF , !P1 ;  /* 0xff80000010107808 */ /* 0x000fe40004800000 */
[----:B------:R-:W-:Y:S02]  /*beb0*/  FSEL R168, R35, -INF , !P2 ;  /* 0xff80000023a87808 */ /* 0x000fe40005000000 */
[----:B------:R-:W2:Y:S01]  /*bec0*/  MUFU.TANH R6, R31 ;  /* 0x0000001f00067308 */ /* 0x000ea20000002400 */
[----:B------:R-:W-:-:S02]  /*bed0*/  ISETP.GE.AND P2, PT, R167, R200, PT ;  /* 0x000000c8a700720c */ /* 0x000fc40003f46270 */
[----:B------:R-:W-:Y:S01]  /*bee0*/  ISETP.GE.AND P1, PT, R167, R2, PT ;  /* 0x00000002a700720c */ /* 0x000fe20003f26270 */
[----:B-1----:R-:W-:-:S05]  /*bef0*/  FFMA.FTZ R14, R177, UR4, R14 ;  /* 0x00000004b10e7c23 */ /* 0x002fca000801000e */
[----:B------:R-:W-:Y:S01]  /*bf00*/  FSEL R176, R14, -INF , !P2 ;  /* 0xff8000000eb07808 */ /* 0x000fe20005000000 */
[----:B--2---:R-:W-:-:S05]  /*bf10*/  FFMA.FTZ R6, R177, UR4, R6 ;  /* 0x00000004b1067c23 */ /* 0x004fca0008010006 */
        /* <DEDUP_REMOVED lines=74> */
.L_x_1048:
[----:B------:R-:W-:Y:S05]  /*c3c0*/  BSYNC B0 ;  /* 0x0000000000007941 */ /* 0x000fea0003800000 */
.L_x_1047:
[----:B------:R-:W0:Y:S02]  /*c3d0*/  LDGDEPBAR ;  /* 0x00000000000079af */ /* 0x000e240000000000 */
.L_x_1046:
[----:B------:R-:W-:Y:S01]  /*c3e0*/  FMNMX.FTZ R3, R201, R16, !PT ;  /* 0x00000010c9037209 */ /* 0x000fe20007810000 */
[----:B-1----:R-:W-:Y:S01]  /*c3f0*/  LDSM.16.MT88.4 R28, [R224+0x18800] ;  /* 0x01880000e01c783b */ /* 0x002fe20000004200 */
        /* <DEDUP_REMOVED lines=26> */
[----:B------:R-:W-:-:S04]  /*c5a0*/  FMNMX.FTZ R3, R180, R3, !PT ;  /* 0x00000003b4037209 */ /* 0x000fc80007810000 */
[----:B------:R-:W-:-:S04]  /*c5b0*/  FMNMX.FTZ R3, R178, R3, !PT ;  /* 0x00000003b2037209 */ /* 0x000fc80007810000 */
[----:B------:R-:W-:Y:S02]  /*c5c0*/  FMNMX.FTZ R6, R176, R3, !PT ;  /* 0x00000003b0067209 */ /* 0x000fe40007810000 */
[----:B------:R-:W-:-:S03]  /*c5d0*/  FMNMX.FTZ R3, R171, R2, !PT ;  /* 0x00000002ab037209 */ /* 0x000fc60007810000 */
[----:B------:R-:W1:Y:S01]  /*c5e0*/  SHFL.BFLY PT, R17, R6, 0x2, 0x1f ;  /* 0x0c401f0006117f89 */ /* 0x000e6200000e0000 */
        /* <DEDUP_REMOVED lines=9> */
[----:B------:R-:W-:Y:S01]  /*c680*/  FMUL.FTZ R183, R164, c[0x0][0x23c] ;  /* 0x00008f00a4b77a20 */ /* 0x000fe20000410000 */
[----:B--2---:R-:W-:-:S04]  /*c690*/  FMNMX.FTZ R3, R2, R3, !PT ;  /* 0x0000000302037209 */ /* 0x004fc80007810000 */
[----:B------:R-:W-:Y:S02]  /*c6a0*/  FSEL R183, R183, RZ, P2 ;  /* 0x000000ffb7b77208 */ /* 0x000fe40001000000 */
[C---:B------:R-:W-:Y:S01]  /*c6b0*/  FSETP.NEU.FTZ.AND P1, PT, R3.reuse, -INF , PT ;  /* 0xff8000000300780b */ /* 0x040fe20003f3d000 */
[----:B------:R-:W-:Y:S02]  /*c6c0*/  FMUL.FTZ R170, R3, c[0x0][0x23c] ;  /* 0x00008f0003aa7a20 */ /* 0x000fe40000410000 */
[--C-:B------:R-:W-:Y:S02]  /*c6d0*/  FFMA.FTZ R167, R22, c[0x0][0x23c], -R183.reuse ;  /* 0x00008f0016a77a23 */ /* 0x100fe400000108b7 */
[----:B------:R-:W1:Y:S01]  /*c6e0*/  LDSM.16.MT88.4 R20, [R228+0x18000] ;  /* 0x01800000e414783b */ /* 0x000e620000004200 */
[----:B------:R-:W-:Y:S01]  /*c6f0*/  FSEL R170, R170, RZ, P1 ;  /* 0x000000ffaaaa7208 */ /* 0x000fe20000800000 */
[--C-:B------:R-:W-:Y:S01]  /*c700*/  FFMA.FTZ R173, R4, c[0x0][0x23c], -R183.reuse ;  /* 0x00008f0004ad7a23 */ /* 0x100fe200000108b7 */
[----:B------:R-:W-:Y:S01]  /*c710*/  FSEL R4, R164, RZ, P2 ;  /* 0x000000ffa4047208 */ /* 0x000fe20001000000 */
[--C-:B------:R-:W-:Y:S01]  /*c720*/  FFMA.FTZ R174, R16, c[0x0][0x23c], -R183.reuse ;  /* 0x00008f0010ae7a23 */ /* 0x100fe200000108b7 */
[----:B------:R-:W-:Y:S01]  /*c730*/  MUFU.EX2 R167, R167 ;  /* 0x000000a700a77308 */ /* 0x000fe20000000800 */
[--C-:B------:R-:W-:Y:S01]  /*c740*/  FFMA.FTZ R165, R5, c[0x0][0x23c], -R170.reuse ;  /* 0x00008f0005a57a23 */ /* 0x100fe200000108aa */
[----:B------:R-:W-:Y:S01]  /*c750*/  FSEL R5, R3, RZ, P1 ;  /* 0x000000ff03057208 */ /* 0x000fe20000800000 */
[----:B------:R-:W-:Y:S01]  /*c760*/  FFMA.FTZ R172, R12, c[0x0][0x23c], -R183 ;  /* 0x00008f000cac7a23 */ /* 0x000fe200000108b7 */
[----:B------:R-:W2:Y:S01]  /*c770*/  LDSM.16.MT88.4 R16, [R226+0x18000] ;  /* 0x01800000e210783b */ /* 0x000ea20000004200 */
[----:B------:R-:W-:-:S02]  /*c780*/  FFMA.FTZ R166, R15, c[0x0][0x23c], -R170 ;  /* 0x00008f000fa67a23 */ /* 0x000fc400000108aa */
[----:B------:R-:W-:Y:S01]  /*c790*/  FFMA.FTZ R2, R13, c[0x0][0x23c], -R170 ;  /* 0x00008f000d027a23 */ /* 0x000fe200000108aa */
[----:B------:R-:W-:Y:S01]  /*c7a0*/  MUFU.EX2 R174, R174 ;  /* 0x000000ae00ae7308 */ /* 0x000fe20000000800 */
[----:B------:R-:W-:Y:S01]  /*c7b0*/  FADD.FTZ R4, R201, -R4 ;  /* 0x80000004c9047221 */ /* 0x000fe20000010000 */
[----:B------:R-:W3:Y:S01]  /*c7c0*/  LDSM.16.MT88.4 R12, [R225+0x18000] ;  /* 0x01800000e10c783b */ /* 0x000ee20000004200 */
[----:B------:R-:W-:Y:S02]  /*c7d0*/  FADD.FTZ R5, R0, -R5 ;  /* 0x8000000500057221 */ /* 0x000fe40000010000 */
[----:B------:R-:W-:Y:S02]  /*c7e0*/  FFMA.FTZ R175, R7, c[0x0][0x23c], -R170 ;  /* 0x00008f0007af7a23 */ /* 0x000fe400000108aa */
[----:B------:R-:W-:Y:S01]  /*c7f0*/  FMUL.FTZ R179, R4, c[0x0][0x23c] ;  /* 0x00008f0004b37a20 */ /* 0x000fe20000410000 */
[----:B------:R-:W4:Y:S01]  /*c800*/  MUFU.EX2 R173, R173 ;  /* 0x000000ad00ad7308 */ /* 0x000f220000000800 */
[----:B------:R-:W-:-:S02]  /*c810*/  FMUL.FTZ R177, R5, c[0x0][0x23c] ;  /* 0x00008f0005b17a20 */ /* 0x000fc40000410000 */
[--C-:B------:R-:W-:Y:S02]  /*c820*/  FFMA.FTZ R0, R186, c[0x0][0x23c], -R183.reuse ;  /* 0x00008f00ba007a23 */ /* 0x100fe400000108b7 */
[--C-:B------:R-:W-:Y:S02]  /*c830*/  FFMA.FTZ R185, R184, c[0x0][0x23c], -R183.reuse ;  /* 0x00008f00b8b97a23 */ /* 0x100fe400000108b7 */
[--C-:B------:R-:W-:Y:S01]  /*c840*/  FFMA.FTZ R186, R189, c[0x0][0x23c], -R170.reuse ;  /* 0x00008f00bdba7a23 */ /* 0x100fe200000108aa */
[----:B------:R-:W5:Y:S01]  /*c850*/  MUFU.EX2 R172, R172 ;  /* 0x000000ac00ac7308 */ /* 0x000f620000000800 */
[--C-:B------:R-:W-:Y:S02]  /*c860*/  FFMA.FTZ R184, R26, c[0x0][0x23c], -R183.reuse ;  /* 0x00008f001ab87a23 */ /* 0x100fe400000108b7 */
[----:B------:R-:W-:Y:S02]  /*c870*/  FFMA.FTZ R187, R24, c[0x0][0x23c], -R183 ;  /* 0x00008f0018bb7a23 */ /* 0x000fe400000108b7 */
[----:B------:R-:W-:-:S02]  /*c880*/  FFMA.FTZ R189, R27, c[0x0][0x23c], -R170 ;  /* 0x00008f001bbd7a23 */ /* 0x000fc400000108aa */
[--C-:B------:R-:W-:Y:S01]  /*c890*/  FFMA.FTZ R191, R33, c[0x0][0x23c], -R170.reuse ;  /* 0x00008f0021bf7a23 */ /* 0x100fe200000108aa */
[----:B------:R-:W-:Y:S01]  /*c8a0*/  MUFU.EX2 R166, R166 ;  /* 0x000000a600a67308 */ /* 0x000fe20000000800 */
[----:B----4-:R-:W-:Y:S01]  /*c8b0*/  F2FP.PACK_AB R4, R173, R174 ;  /* 0x000000aead04723e */ /* 0x010fe200000000ff */
[----:B------:R-:W-:Y:S01]  /*c8c0*/  FFMA.FTZ R188, R25, c[0x0][0x23c], -R170 ;  /* 0x00008f0019bc7a23 */ /* 0x000fe200000108aa */
[----:B------:R-:W-:Y:S01]  /*c8d0*/  LDSM.16.MT88.4 R32, [R225+0x18800] ;  /* 0x01880000e120783b */ /* 0x000fe20000004200 */
[--C-:B------:R-:W-:Y:S02]  /*c8e0*/  FFMA.FTZ R201, R194, c[0x0][0x23c], -R183.reuse ;  /* 0x00008f00c2c97a23 */ /* 0x100fe400000108b7 */
[--C-:B------:R-:W-:Y:S01]  /*c8f0*/  FFMA.FTZ R203, R190, c[0x0][0x23c], -R183.reuse ;  /* 0x00008f00becb7a23 */ /* 0x100fe200000108b7 */
[----:B------:R-:W-:Y:S01]  /*c900*/  LDSM.16.MT88.4 R24, [R228+0x1a800] ;  /* 0x01a80000e418783b */ /* 0x000fe20000004200 */
[----:B------:R-:W4:Y:S01]  /*c910*/  MUFU.EX2 R165, R165 ;  /* 0x000000a500a57308 */ /* 0x000f220000000800 */
[----:B-----5:R-:W-:Y:S01]  /*c920*/  F2FP.PACK_AB R6, R167, R172 ;  /* 0x000000aca706723e */ /* 0x020fe200000000ff */
        /* <DEDUP_REMOVED lines=8> */
[----:B------:R-:W5:Y:S01]  /*c9b0*/  MUFU.EX2 R175, R175 ;  /* 0x000000af00af7308 */ /* 0x000f620000000800 */
[----:B----4-:R-:W-:Y:S01]  /*c9c0*/  F2FP.PACK_AB R5, R165, R166 ;  /* 0x000000a6a505723e */ /* 0x010fe200000000ff */
[----:B------:R-:W-:-:S02]  /*c9d0*/  FFMA.FTZ R197, R180, c[0x0][0x23c], -R183 ;  /* 0x00008f00b4c57a23 */ /* 0x000fc400000108b7 */
[--C-:B------:R-:W-:Y:S02]  /*c9e0*/  FFMA.FTZ R178, R178, c[0x0][0x23c], -R183.reuse ;  /* 0x00008f00b2b27a23 */ /* 0x100fe400000108b7 */
[----:B------:R-:W-:Y:S02]  /*c9f0*/  FFMA.FTZ R183, R176, c[0x0][0x23c], -R183 ;  /* 0x00008f00b0b77a23 */ /* 0x000fe400000108b7 */
[----:B------:R-:W4:Y:S01]  /*ca00*/  MUFU.EX2 R179, R179 ;  /* 0x000000b300b37308 */ /* 0x000f220000000800 */
[--C-:B------:R-:W-:Y:S02]  /*ca10*/  FFMA.FTZ R176, R181, c[0x0][0x23c], -R170.reuse ;  /* 0x00008f00b5b07a23 */ /* 0x100fe400000108aa */
[--C-:B------:R-:W-:Y:S02]  /*ca20*/  FFMA.FTZ R181, R171, c[0x0][0x23c], -R170.reuse ;  /* 0x00008f00abb57a23 */ /* 0x100fe400000108aa */
[--C-:B------:R-:W-:Y:S02]  /*ca30*/  FFMA.FTZ R180, R168, c[0x0][0x23c], -R170.reuse ;  /* 0x00008f00a8b47a23 */ /* 0x100fe400000108aa */
[----:B------:R-:W-:Y:S01]  /*ca40*/  FFMA.FTZ R199, R169, c[0x0][0x23c], -R170 ;  /* 0x00008f00a9c77a23 */ /* 0x000fe200000108aa */
[----:B------:R-:W1:Y:S01]  /*ca50*/  MUFU.EX2 R177, R177 ;  /* 0x000000b100b17308 */ /* 0x000e620000000800 */
[----:B-----5:R-:W-:Y:S01]  /*ca60*/  F2FP.PACK_AB R7, R175, R2 ;  /* 0x00000002af07723e */ /* 0x020fe200000000ff */
[----:B------:R-:W-:Y:S01]  /*ca70*/  LDSM.16.MT88.4 R168, [R225+0x19800] ;  /* 0x01980000e1a8783b */ /* 0x000fe20000004200 */
[----:B----4-:R-:W-:-:S05]  /*ca80*/  FMUL.FTZ R160, R160, R179 ;  /* 0x000000b3a0a07220 */ /* 0x010fca0000410000 */
        /* <DEDUP_REMOVED lines=56> */
[----:B------:R-:W4:Y:S01]  /*ce10*/  LDSM.16.MT88.4 R20, [R225+0x1a000] ;  /* 0x01a00000e114783b */ /* 0x000f220000004200 */
[----:B------:R-:W-:Y:S02]  /*ce20*/  FMUL.FTZ R41, R41, R179 ;  /* 0x000000b329297220 */ /* 0x000fe40000410000 */
[-C--:B------:R-:W-:Y:S01]  /*ce30*/  FMUL.FTZ R42, R42, R177.reuse ;  /* 0x000000b12a2a7220 */ /* 0x080fe20000410000 */
[----:B------:R-:W1:Y:S01]  /*ce40*/  MUFU.EX2 R201, R201 ;  /* 0x000000c900c97308 */ /* 0x000e620000000800 */
        /* <DEDUP_REMOVED lines=31> */
[----:B------:R-:W-:Y:S01]  /*d040*/  MUFU.EX2 R194, R194 ;  /* 0x000000c200c27308 */ /* 0x000fe20000000800 */
[----:B------:R-:W-:Y:S01]  /*d050*/  FMUL.FTZ R63, R63, R177 ;  /* 0x000000b13f3f7220 */ /* 0x000fe20000410000 */
[----:B------:R-:W-:Y:S01]  /*d060*/  HMMA.16816.F32 R56, R4, R22, R56 ;  /* 0x000000160438723c */ /* 0x000fe20000001838 */
[-C--:B------:R-:W-:Y:S01]  /*d070*/  FMUL.FTZ R64, R64, R179.reuse ;  /* 0x000000b340407220 */ /* 0x080fe20000410000 */
[----:B------:R-:W4:Y:S01]  /*d080*/  LDSM.16.MT88.4 R20, [R226+0x1c000] ;  /* 0x01c00000e214783b */ /* 0x000f220000004200 */
        /* <DEDUP_REMOVED lines=25> */
[----:B------:R-:W3:Y:S01]  /*d220*/  LDSM.16.MT88.4 R12, [R224+0x1c000] ;  /* 0x01c00000e00c783b */ /* 0x000ee20000004200 */
[----:B------:R-:W-:Y:S02]  /*d230*/  FMUL.FTZ R81, R81, R179 ;  /* 0x000000b351517220 */ /* 0x000fe40000410000 */
[-C--:B------:R-:W-:Y:S01]  /*d240*/  FMUL.FTZ R82, R82, R177.reuse ;  /* 0x000000b152527220 */ /* 0x080fe20000410000 */
[----:B------:R-:W-:Y:S01]  /*d250*/  MUFU.EX2 R183, R183 ;  /* 0x000000b700b77308 */ /* 0x000fe20000000800 */
[----:B------:R-:W-:-:S02]  /*d260*/  FMUL.FTZ R83, R83, R177 ;  /* 0x000000b153537220 */ /* 0x000fc40000410000 */
        /* <DEDUP_REMOVED lines=29> */
[-C--:B------:R-:W-:Y:S02]  /*d440*/  FMUL.FTZ R102, R102, R177.reuse ;  /* 0x000000b166667220 */ /* 0x080fe40000410000 */
[----:B------:R-:W-:Y:S02]  /*d450*/  FMUL.FTZ R103, R103, R177 ;  /* 0x000000b167677220 */ /* 0x000fe40000410000 */
[-C--:B------:R-:W-:Y:S01]  /*d460*/  FMUL.FTZ R104, R104, R179.reuse ;  /* 0x000000b368687220 */ /* 0x080fe20000410000 */
[----:B------:R-:W-:Y:S01]  /*d470*/  HMMA.16816.F32 R96, R4, R14, R96 ;  /* 0x0000000e0460723c */ /* 0x000fe20000001860 */
[----:B------:R-:W3:Y:S01]  /*d480*/  LDSM.16.MT88.4 R12, [R225+0x1e000] ;  /* 0x01e00000e10c783b */ /* 0x000ee20000004200 */
[----:B------:R-:W-:Y:S02]  /*d490*/  FMUL.FTZ R105, R105, R179 ;  /* 0x000000b369697220 */ /* 0x000fe40000410000 */
[-C--:B------:R-:W-:Y:S02]  /*d4a0*/  FMUL.FTZ R106, R106, R177.reuse ;  /* 0x000000b16a6a7220 */ /* 0x080fe40000410000 */
[----:B------:R-:W-:-:S02]  /*d4b0*/  FMUL.FTZ R107, R107, R177 ;  /* 0x000000b16b6b7220 */ /* 0x000fc40000410000 */
[C---:B----4-:R-:W-:Y:S01]  /*d4c0*/  HMMA.16816.F32 R100, R4.reuse, R20, R100 ;  /* 0x000000140464723c */ /* 0x050fe20000001864 */
[-C--:B------:R-:W-:Y:S02]  /*d4d0*/  FMUL.FTZ R108, R108, R179.reuse ;  /* 0x000000b36c6c7220 */ /* 0x080fe40000410000 */
[----:B------:R-:W-:Y:S02]  /*d4e0*/  FMUL.FTZ R109, R109, R179 ;  /* 0x000000b36d6d7220 */ /* 0x000fe40000410000 */
[-C--:B------:R-:W-:Y:S02]  /*d4f0*/  FMUL.FTZ R110, R110, R177.reuse ;  /* 0x000000b16e6e7220 */ /* 0x080fe40000410000 */
[----:B------:R-:W-:Y:S01]  /*d500*/  FMUL.FTZ R111, R111, R177 ;  /* 0x000000b16f6f7220 */ /* 0x000fe20000410000 */
[----:B------:R-:W-:Y:S01]  /*d510*/  HMMA.16816.F32 R104, R4, R22, R104 ;  /* 0x000000160468723c */ /* 0x000fe20000001868 */
[-C--:B------:R-:W-:Y:S01]  /*d520*/  FMUL.FTZ R112, R112, R179.reuse ;  /* 0x000000b370707220 */ /* 0x080fe20000410000 */
[----:B------:R-:W4:Y:S01]  /*d530*/  LDSM.16.MT88.4 R20, [R224+0x1e000] ;  /* 0x01e00000e014783b */ /* 0x000f220000004200 */
        /* <DEDUP_REMOVED lines=26> */
[----:B------:R-:W-:Y:S02]  /*d6e0*/  FFMA.FTZ R174, R206, R179, R174 ;  /* 0x000000b3ceae7223 */ /* 0x000fe400000100ae */
[----:B------:R-:W-:Y:S02]  /*d6f0*/  FFMA.FTZ R166, R204, R177, R166 ;  /* 0x000000b1cca67223 */ /* 0x000fe400000100a6 */
[----:B------:R-:W-:Y:S02]  /*d700*/  FADD.FTZ R173, R173, R174 ;  /* 0x000000aeadad7221 */ /* 0x000fe40000010000 */
[----:B------:R-:W-:Y:S01]  /*d710*/  FADD.FTZ R165, R165, R166 ;  /* 0x000000a6a5a57221 */ /* 0x000fe20000010000 */
[----:B------:R-:W-:Y:S01]  /*d720*/  HMMA.16816.F32 R128, R4, R22, R128 ;  /* 0x000000160480723c */ /* 0x000fe20000001880 */
[----:B------:R-:W4:Y:S01]  /*d730*/  LDSM.16.MT88.4 R20, [R226+0x1a800] ;  /* 0x01a80000e214783b */ /* 0x000f220000004200 */
        /* <DEDUP_REMOVED lines=15> */
[----:B------:R-:W-:Y:S02]  /*d830*/  FADD.FTZ R187, R187, R184 ;  /* 0x000000b8bbbb7221 */ /* 0x000fe40000010000 */
        /* <DEDUP_REMOVED lines=27> */
[C---:B-----5:R-:W-:Y:S08]  /*d9f0*/  HMMA.16816.F32 R76, R4.reuse, R28, R76 ;  /* 0x0000001c044c723c */ /* 0x060ff0000000184c */
[C---:B------:R-:W-:Y:S01]  /*da00*/  HMMA.16816.F32 R80, R4.reuse, R30, R80 ;  /* 0x0000001e0450723c */ /* 0x040fe20000001850 */
[----:B------:R-:W3:Y:S07]  /*da10*/  LDSM.16.MT88.4 R28, [R225+0x1e800] ;  /* 0x01e80000e11c783b */ /* 0x000eee0000004200 */
[C---:B----4-:R-:W-:Y:S08]  /*da20*/  HMMA.16816.F32 R92, R4.reuse, R20, R92 ;  /* 0x00000014045c723c */ /* 0x050ff0000000185c */
[C---:B------:R-:W-:Y:S01]  /*da30*/  HMMA.16816.F32 R96, R4.reuse, R22, R96 ;  /* 0x000000160460723c */ /* 0x040fe20000001860 */
[----:B------:R-:W-:Y:S07]  /*da40*/  LDSM.16.MT88.4 R20, [R224+0x19000] ;  /* 0x01900000e014783b */ /* 0x000fee0000004200 */
[C---:B-1----:R-:W-:Y:S08]  /*da50*/  HMMA.16816.F32 R100, R4.reuse, R16, R100 ;  /* 0x000000100464723c */ /* 0x042ff00000001864 */
[C---:B------:R-:W-:Y:S01]  /*da60*/  HMMA.16816.F32 R104, R4.reuse, R18, R104 ;  /* 0x000000120468723c */ /* 0x040fe20000001868 */
[----:B------:R-:W-:Y:S07]  /*da70*/  LDSM.16.MT88.4 R16, [R228+0x1b000] ;  /* 0x01b00000e410783b */ /* 0x000fee0000004200 */
        /* <DEDUP_REMOVED lines=85> */
[----:B------:R-:W-:Y:S02]  /*dfd0*/  STL [R1+0x4], R2 ;  /* 0x0000040201007387 */ /* 0x000fe40000100800 */
[C---:B------:R-:W-:Y:S02]  /*dfe0*/  HMMA.16816.F32 R156, R4.reuse, R14, R156 ;  /* 0x0000000e049c723c */ /* 0x040fe4000000189c */
[----:B------:R-:W1:Y:S04]  /*dff0*/  LDSM.16.MT88.4 R12, [R224+0x1b800] ;  /* 0x01b80000e00c783b */ /* 0x000e680000004200 */
[----:B------:R-:W-:Y:S02]  /*e000*/  STL [R1], R0 ;  /* 0x0000000001007387 */ /* 0x000fe40000100800 */
        /* <DEDUP_REMOVED lines=39> */
.L_x_1042:
[----:B------:R-:W-:-:S12]  /*e280*/  UIADD3 UR9, UR26, -0x1, URZ ;  /* 0xffffffff1a097890 */ /* 0x000fd8000fffe03f */
.L_x_1049:
        /* <DEDUP_REMOVED lines=21> */
[----:B------:R-:W-:Y:S02]  /*e3e0*/  LEA R252, P1, R4, c[0x0][0x168], 0x1 ;  /* 0x00005a0004fc7a11 */ /* 0x000fe400078208ff */
[----:B-1----:R-:W-:Y:S01]  /*e3f0*/  SHF.R.S32.HI R2, RZ, 0x1f, R5 ;  /* 0x0000001fff027819 */ /* 0x002fe20000011405 */
[----:B------:R-:W-:Y:S01]  /*e400*/  IMAD.U32 R241, RZ, RZ, UR6 ;  /* 0x00000006fff17e24 */ /* 0x000fe2000f8e00ff */
[----:B------:R-:W-:Y:S01]  /*e410*/  IADD3 R0, P0, R6, UR14, RZ ;  /* 0x0000000e06007c10 */ /* 0x000fe2000ff1e0ff */
[----:B------:R-:W-:Y:S01]  /*e420*/  UMOV UR14, URZ ;  /* 0x0000003f000e7c82 */ /* 0x000fe20008000000 */
[----:B------:R-:W-:-:S02]  /*e430*/  LEA.HI R2, R2, R5, RZ, 0x3 ;  /* 0x0000000502027211 */ /* 0x000fc400078f18ff */
[----:B------:R-:W-:Y:S02]  /*e440*/  LEA.HI.X R251, R4, c[0x0][0x16c], R251, 0x1, P1 ;  /* 0x00005b0004fb7a11 */ /* 0x000fe400008f0cfb */
[----:B------:R-:W-:Y:S02]  /*e450*/  SHF.R.S32.HI R2, RZ, 0x3, R2 ;  /* 0x00000003ff027819 */ /* 0x000fe40000011402 */
[----:B------:R-:W-:Y:S01]  /*e460*/  IADD3.X R241, R241, UR11, R7, P0, !PT ;  /* 0x0000000bf1f17c10 */ /* 0x000fe200087fe407 */
[----:B------:R-:W-:Y:S01]  /*e470*/  UIADD3 UR11, UR9, -0x1, URZ ;  /* 0xffffffff090b7890 */ /* 0x000fe2000fffe03f */
[----:B------:R-:W-:Y:S02]  /*e480*/  IADD3 R14, P1, R2, 0x20, RZ ;  /* 0x00000020020e7810 */ /* 0x000fe40007f3e0ff */
[----:B------:R-:W-:Y:S02]  /*e490*/  LEA R250, P0, R0, c[0x0][0x170], 0x1 ;  /* 0x00005c0000fa7a11 */ /* 0x000fe400078008ff */
[----:B------:R-:W-:-:S02]  /*e4a0*/  SHF.R.S32.HI R2, RZ, 0x1f, R2 ;  /* 0x0000001fff027819 */ /* 0x000fc40000011402 */
[----:B------:R-:W-:Y:S01]  /*e4b0*/  LEA.HI.X R241, R0, c[0x0][0x174], R241, 0x1, P0 ;  /* 0x00005d0000f17a11 */ /* 0x000fe200000f0cf1 */
[----:B------:R-:W-:Y:S01]  /*e4c0*/  IMAD.MOV.U32 R0, RZ, RZ, R3 ;  /* 0x000000ffff007224 */ /* 0x000fe200078e0003 */
[----:B------:R-:W-:Y:S01]  /*e4d0*/  ISETP.GE.AND P0, PT, R238, c[0x0][0x220], PT ;  /* 0x00008800ee007a0c */ /* 0x000fe20003f06270 */
[----:B------:R-:W-:Y:S01]  /*e4e0*/  IMAD.X R15, RZ, RZ, R2, P1 ;  /* 0x000000ffff0f7224 */ /* 0x000fe200008e0602 */
[----:B------:R-:W-:Y:S01]  /*e4f0*/  ISETP.GE.AND P1, PT, R239, c[0x0][0x220], PT ;  /* 0x00008800ef007a0c */ /* 0x000fe20003f26270 */
[----:B------:R-:W-:Y:S02]  /*e500*/  IMAD.MOV.U32 R2, RZ, RZ, R8 ;  /* 0x000000ffff027224 */ /* 0x000fe400078e0008 */
[----:B------:R-:W-:Y:S01]  /*e510*/  IMAD.MOV.U32 R3, RZ, RZ, R11 ;  /* 0x000000ffff037224 */ /* 0x000fe200078e000b */
[----:B------:R1:W-:Y:S04]  /*e520*/  STL.64 [R1+0x10], R14 ;  /* 0x0000100e01007387 */ /* 0x0003e80000100a00 */
[----:B------:R1:W-:Y:S01]  /*e530*/  STL.64 [R1+0x8], R2 ;  /* 0x0000080201007387 */ /* 0x0003e20000100a00 */
[----:B------:R-:W-:Y:S05]  /*e540*/  BRA `(.L_x_1051) ;  /* 0x000003b000007947 */ /* 0x000fea0003800000 */
.L_x_1053:
        /* <DEDUP_REMOVED lines=59> */
.L_x_1051:
[----:B------:R-:W2:Y:S01]  /*e900*/  LDL.64 R4, [R1+0x8] ;  /* 0x0000080001047983 */ /* 0x000ea20000100a00 */
[----:B------:R-:W-:Y:S04]  /*e910*/  DEPBAR.LE SB0, 0x0 ;  /* 0x000080000000791a */ /* 0x000fe80000000000 */
[----:B------:R-:W-:Y:S01]  /*e920*/  UIADD3 UR8, -UR14, UR9, URZ ;  /* 0x000000090e087290 */ /* 0x000fe2000fffe13f */
[----:B------:R3:W-:Y:S01]  /*e930*/  STL.64 [R1+0x18], R36 ;  /* 0x0000182401007387 */ /* 0x0007e20000100a00 */
[----:B------:R-:W-:Y:S02]  /*e940*/  UIADD3 UR10, UR11, -UR14, URZ ;  /* 0x8000000e0b0a7290 */ /* 0x000fe4000fffe03f */
[----:B------:R-:W-:Y:S02]  /*e950*/  USHF.R.S32.HI UR7, URZ, 0x1f, UR8 ;  /* 0x0000001f3f077899 */ /* 0x000fe40008011408 */
[----:B------:R-:W-:Y:S01]  /*e960*/  MOV R167, UR8 ;  /* 0x0000000800a77c02 */ /* 0x000fe20008000f00 */
[----:B------:R-:W-:Y:S01]  /*e970*/  BAR.SYNC.DEFER_BLOCKING 0x0 ;  /* 0x0000000000007b1d */ /* 0x000fe20000010000 */
[----:B------:R-:W-:Y:S01]  /*e980*/  UIMAD UR6, UR28, UR8, URZ ;  /* 0x000000081c0672a4 */ /* 0x000fe2000f8e023f */
[----:B------:R-:W-:Y:S02]  /*e990*/  MOV R164, UR8 ;  /* 0x0000000800a47c02 */ /* 0x000fe40008000f00 */
[----:B-1----:R-:W-:Y:S01]  /*e9a0*/  LEA R14, P4, R167, R248, 0x6 ;  /* 0x000000f8a70e7211 */ /* 0x002fe200078830ff */
[----:B------:R-:W-:Y:S01]  /*e9b0*/  UIMAD UR6, UR7, UR5, UR6 ;  /* 0x00000005070672a4 */ /* 0x000fe2000f8e0206 */
[----:B------:R-:W-:Y:S02]  /*e9c0*/  MOV R3, UR8 ;  /* 0x0000000800037c02 */ /* 0x000fe40008000f00 */
        /* <DEDUP_REMOVED lines=16> */
[----:B------:R-:W-:Y:S01]  /*ead0*/  LEA R26, P6, R14, R250, 0x1 ;  /* 0x000000fa0e1a7211 */ /* 0x000fe200078c08ff */
[----:B------:R-:W-:Y:S01]  /*eae0*/  @!PT LDS RZ, [RZ] ;  /* 0x00000000fffff984 */ /* 0x000fe20000000800 */
[----:B------:R-:W-:Y:S01]  /*eaf0*/  @!PT LDS RZ, [RZ] ;  /* 0x00000000fffff984 */ /* 0x000fe20000000800 */
[----:B------:R-:W-:Y:S01]  /*eb00*/  @!PT LDS RZ, [RZ] ;  /* 0x00000000fffff984 */ /* 0x000fe20000000800 */
[----:B------:R1:W-:Y:S01]  /*eb10*/  @!P3 LDGSTS.E.BYPASS.LTC128B.128 [R237+0x18000], [R6.64] ;  /* 0x1800000006edbfae */ /* 0x0003e2000b901d54 */
[----:B------:R-:W-:Y:S01]  /*eb20*/  IADD3 R164, R15, R164, RZ ;  /* 0x000000a40fa47210 */ /* 0x000fe20007ffe0ff */
[----:B------:R-:W-:Y:S03]  /*eb30*/  IMAD.WIDE.U32 R10, R18, c[0x0][0x1a0], RZ ;  /* 0x00006800120a7a25 */ /* 0x000fe600078e00ff */
[----:B------:R-:W-:Y:S01]  /*eb40*/  LEA.HI.X R27, R14, R241, R164, 0x1, P6 ;  /* 0x000000f10e1b7211 */ /* 0x000fe200030f0ca4 */
[----:B------:R-:W-:Y:S01]  /*eb50*/  @P2 STS.128 [R237+0x1a000], RZ ;  /* 0x01a000ffed002388 */ /* 0x000fe20000000c00 */
[----:B------:R-:W-:Y:S01]  /*eb60*/  IMAD R3, R18, c[0x0][0x1a4], R3 ;  /* 0x0000690012037a24 */ /* 0x000fe200078e0203 */
[----:B------:R-:W-:Y:S02]  /*eb70*/  @!P3 LEA R18, P4, R166, c[0x0][0x170], 0x1 ;  /* 0x00005c00a612ba11 */ /* 0x000fe400078808ff */
[----:B------:R-:W-:Y:S02]  /*eb80*/  LEA R22, P5, R10, R250, 0x1 ;  /* 0x000000fa0a167211 */ /* 0x000fe400078a08ff */
        /* <DEDUP_REMOVED lines=240> */
[C---:B------:R-:W-:Y:S01]  /*fa90*/  HMMA.16816.F32 R16, R196.reuse, R170, R16 ;  /* 0x000000aac410723c */ /* 0x040fe20000001810 */
[----:B------:R-:W1:Y:S01]  /*faa0*/  LDSM.16.M88.4 R168, [R220+0x7800] ;  /* 0x00780000dca8783b */ /* 0x000e620000000200 */
[----:B------:R-:W-:Y:S04]  /*fab0*/  DEPBAR.LE SB0, 0x0 ;  /* 0x000080000000791a */ /* 0x000fe80000000000 */
[----:B------:R-:W-:Y:S01]  /*fac0*/  FMUL.FTZ R189, R7, c[0x0][0x2ec] ;  /* 0x0000bb0007bd7a20 */ /* 0x000fe20000410000 */
[----:B------:R-:W-:Y:S01]  /*fad0*/  BAR.SYNC.DEFER_BLOCKING 0x0 ;  /* 0x0000000000007b1d */ /* 0x000fe20000010000 */
[----:B------:R-:W-:Y:S01]  /*fae0*/  FMUL.FTZ R166, R11, c[0x0][0x2ec] ;  /* 0x0000bb000ba67a20 */ /* 0x000fe20000410000 */
[C---:B---3--:R-:W-:Y:S05]  /*faf0*/  HMMA.16816.F32 R20, R196.reuse, R172, R20 ;  /* 0x000000acc414723c */ /* 0x048fea0000001814 */
[----:B------:R-:W-:Y:S02]  /*fb00*/  FMUL.FTZ R167, R10, c[0x0][0x2ec] ;  /* 0x0000bb000aa77a20 */ /* 0x000fe40000410000 */
[----:B------:R2:W3:Y:S01]  /*fb10*/  MUFU.TANH R10, R166 ;  /* 0x000000a6000a7308 */ /* 0x0004e20000002400 */
[----:B------:R-:W-:Y:S01]  /*fb20*/  FMUL.FTZ R193, R15, c[0x0][0x2ec] ;  /* 0x0000bb000fc17a20 */ /* 0x000fe20000410000 */
[C---:B------:R-:W-:Y:S03]  /*fb30*/  HMMA.16816.F32 R24, R196.reuse, R174, R24 ;  /* 0x000000aec418723c */ /* 0x040fe60000001818 */
[----:B------:R-:W-:Y:S02]  /*fb40*/  FMUL.FTZ R7, R9, c[0x0][0x2ec] ;  /* 0x0000bb0009077a20 */ /* 0x000fe40000410000 */
[----:B------:R-:W-:Y:S02]  /*fb50*/  FMUL.FTZ R191, R14, c[0x0][0x2ec] ;  /* 0x0000bb000ebf7a20 */ /* 0x000fe40000410000 */
[----:B------:R-:W-:Y:S01]  /*fb60*/  FMUL.FTZ R14, R17, c[0x0][0x2ec] ;  /* 0x0000bb00110e7a20 */ /* 0x000fe20000410000 */
[----:B------:R4:W3:Y:S01]  /*fb70*/  MUFU.TANH R9, R167 ;  /* 0x000000a700097308 */ /* 0x0008e20000002400 */
[----:B------:R-:W-:Y:S03]  /*fb80*/  FMUL.FTZ R3, R5, c[0x0][0x2ec] ;  /* 0x0000bb0005037a20 */ /* 0x000fe60000410000 */
[----:B------:R-:W-:Y:S02]  /*fb90*/  FMUL.FTZ R2, R4, c[0x0][0x2ec] ;  /* 0x0000bb0004027a20 */ /* 0x000fe40000410000 */
[----:B------:R-:W-:Y:S02]  /*fba0*/  FMUL.FTZ R164, R6, c[0x0][0x2ec] ;  /* 0x0000bb0006a47a20 */ /* 0x000fe40000410000 */
[----:B------:R-:W-:Y:S02]  /*fbb0*/  FMUL.FTZ R22, R22, c[0x0][0x2ec] ;  /* 0x0000bb0016167a20 */ /* 0x000fe40000410000 */
[----:B------:R3:W3:Y:S01]  /*fbc0*/  MUFU.TANH R5, R189 ;  /* 0x000000bd00057308 */ /* 0x0006e20000002400 */
[----:B------:R-:W-:Y:S02]  /*fbd0*/  FMUL.FTZ R21, R21, c[0x0][0x2ec] ;  /* 0x0000bb0015157a20 */ /* 0x000fe40000410000 */
[----:B------:R-:W-:Y:S02]  /*fbe0*/  FMUL.FTZ R6, R8, c[0x0][0x2ec] ;  /* 0x0000bb0008067a20 */ /* 0x000fe40000410000 */
[----:B--2---:R-:W-:Y:S01]  /*fbf0*/  FMUL.FTZ R166, R19, c[0x0][0x2ec] ;  /* 0x0000bb0013a67a20 */ /* 0x004fe20000410000 */
[C---:B-1----:R-:W-:Y:S03]  /*fc00*/  HMMA.16816.F32 R28, R196.reuse, R168, R28 ;  /* 0x000000a8c41c723c */ /* 0x042fe6000000181c */
[----:B------:R-:W-:Y:S01]  /*fc10*/  FMUL.FTZ R26, R26, c[0x0][0x2ec] ;  /* 0x0000bb001a1a7a20 */ /* 0x000fe20000410000 */
[----:B------:R1:W2:Y:S01]  /*fc20*/  MUFU.TANH R15, R166 ;  /* 0x000000a6000f7308 */ /* 0x0002a20000002400 */
[----:B------:R-:W-:Y:S02]  /*fc30*/  FMUL.FTZ R11, R13, c[0x0][0x2ec] ;  /* 0x0000bb000d0b7a20 */ /* 0x000fe40000410000 */
[----:B------:R-:W-:Y:S01]  /*fc40*/  FMUL.FTZ R13, R16, c[0x0][0x2ec] ;  /* 0x0000bb00100d7a20 */ /* 0x000fe20000410000 */
[----:B------:R-:W-:Y:S04]  /*fc50*/  HMMA.16816.F32 R32, R196, R170, R32 ;  /* 0x000000aac420723c */ /* 0x000fe80000001820 */
[----:B----4-:R-:W-:Y:S02]  /*fc60*/  FMUL.FTZ R167, R18, c[0x0][0x2ec] ;  /* 0x0000bb0012a77a20 */ /* 0x010fe40000410000 */
[----:B------:R4:W2:Y:S01]  /*fc70*/  MUFU.TANH R201, R22 ;  /* 0x0000001600c97308 */ /* 0x0008a20000002400 */
[----:B------:R-:W-:Y:S02]  /*fc80*/  FMUL.FTZ R18, R23, c[0x0][0x2ec] ;  /* 0x0000bb0017127a20 */ /* 0x000fe40000410000 */
[----:B------:R-:W-:Y:S03]  /*fc90*/  FMUL.FTZ R202, R20, c[0x0][0x2ec] ;  /* 0x0000bb0014ca7a20 */ /* 0x000fe60000410000 */
[----:B---3--:R-:W-:Y:S02]  /*fca0*/  FMUL.FTZ R189, R12, c[0x0][0x2ec] ;  /* 0x0000bb000cbd7a20 */ /* 0x008fe40000410000 */
[----:B------:R-:W-:Y:S02]  /*fcb0*/  FMUL.FTZ R25, R25, c[0x0][0x2ec] ;  /* 0x0000bb0019197a20 */ /* 0x000fe40000410000 */
[----:B------:R3:W2:Y:S01]  /*fcc0*/  MUFU.TANH R17, R167 ;  /* 0x000000a700117308 */ /* 0x0006a20000002400 */
[----:B------:R-:W-:Y:S02]  /*fcd0*/  FMUL.FTZ R29, R29, c[0x0][0x2ec] ;  /* 0x0000bb001d1d7a20 */ /* 0x000fe40000410000 */
[----:B------:R-:W-:Y:S02]  /*fce0*/  FMUL.FTZ R31, R31, c[0x0][0x2ec] ;  /* 0x0000bb001f1f7a20 */ /* 0x000fe40000410000 */
[----:B-1----:R-:W-:Y:S01]  /*fcf0*/  FMUL.FTZ R166, R27, c[0x0][0x2ec] ;  /* 0x0000bb001ba67a20 */ /* 0x002fe20000410000 */
[----:B------:R-:W-:Y:S02]  /*fd00*/  MOV R27, UR10 ;  /* 0x0000000a001b7c02 */ /* 0x000fe40008000f00 */
[----:B------:R-:W-:Y:S02]  /*fd10*/  FMUL.FTZ R19, R32, c[0x0][0x2ec] ;  /* 0x0000bb0020137a20 */ /* 0x000fe40000410000 */
[----:B------:R1:W1:Y:S01]  /*fd20*/  MUFU.TANH R181, R166 ;  /* 0x000000a600b57308 */ /* 0x0002620000002400 */
[----:B------:R-:W-:Y:S02]  /*fd30*/  FMUL.FTZ R34, R34, c[0x0][0x2ec] ;  /* 0x0000bb0022227a20 */ /* 0x000fe40000410000 */
[----:B------:R-:W-:Y:S01]  /*fd40*/  FMUL.FTZ R33, R33, c[0x0][0x2ec] ;  /* 0x0000bb0021217a20 */ /* 0x000fe20000410000 */
[----:B----4-:R-:W-:Y:S04]  /*fd50*/  MOV R22, UR10 ;  /* 0x0000000a00167c02 */ /* 0x010fe80008000f00 */
[----:B------:R-:W-:Y:S02]  /*fd60*/  LEA R22, P4, R22, R36, 0x6 ;  /* 0x0000002416167211 */ /* 0x000fe400078830ff */
[----:B------:R4:W2:Y:S03]  /*fd70*/  MUFU.TANH R200, R21 ;  /* 0x0000001500c87308 */ /* 0x0008a60000002400 */
[----:B------:R-:W-:Y:S04]  /*fd80*/  IMAD.WIDE.U32 R194, R22, c[0x0][0x198], RZ ;  /* 0x0000660016c27a25 */ /* 0x000fe800078e00ff */
[----:B---3--:R-:W-:Y:S03]  /*fd90*/  FMUL.FTZ R167, R24, c[0x0][0x2ec] ;  /* 0x0000bb0018a77a20 */ /* 0x008fe60000410000 */
[----:B------:R3:W2:Y:S01]  /*fda0*/  MUFU.TANH R183, R26 ;  /* 0x0000001a00b77308 */ /* 0x0006a20000002400 */
[----:B-1----:R-:W-:Y:S04]  /*fdb0*/  MOV R166, UR10 ;  /* 0x0000000a00a67c02 */ /* 0x002fe80008000f00 */
[----:B------:R-:W-:Y:S01]  /*fdc0*/  LEA.HI.X.SX32 R23, R166, R37, 0x6, P4 ;  /* 0x00000025a6177211 */ /* 0x000fe200020f36ff */
[----:B------:R-:W-:Y:S04]  /*fdd0*/  FMUL.FTZ R166, R35, c[0x0][0x2ec] ;  /* 0x0000bb0023a67a20 */ /* 0x000fe80000410000 */
[----:B------:R1:W1:Y:S01]  /*fde0*/  MUFU.TANH R182, R167 ;  /* 0x000000a700b67308 */ /* 0x0002620000002400 */
[----:B------:R1:W5:Y:S01]  /*fdf0*/  LDL.LU.64 R36, [R1+0x18] ;  /* 0x0000180001247983 */ /* 0x0003620000300a00 */
[----:B------:R-:W-:Y:S01]  /*fe00*/  ISETP.LT.AND P4, PT, RZ, UR8, PT ;  /* 0x00000008ff007c0c */ /* 0x000fe2000bf81270 */
[----:B----4-:R-:W-:Y:S07]  /*fe10*/  FMUL.FTZ R21, R28, c[0x0][0x2ec] ;  /* 0x0000bb001c157a20 */ /* 0x010fee0000410000 */
[----:B------:R-:W4:Y:S01]  /*fe20*/  MUFU.TANH R176, R21 ;  /* 0x0000001500b07308 */ /* 0x000f220000002400 */
[----:B---3--:R-:W-:Y:S05]  /*fe30*/  LEA R26, P5, R27, R248, 0x6 ;  /* 0x000000f81b1a7211 */ /* 0x008fea00078a30ff */
[----:B------:R-:W-:Y:S04]  /*fe40*/  IMAD.WIDE.U32 R198, R26, c[0x0][0x198], RZ ;  /* 0x000066001ac67a25 */ /* 0x000fe800078e00ff */
[----:B------:R3:W2:Y:S01]  /*fe50*/  MUFU.TANH R173, R19 ;  /* 0x0000001300ad7308 */ /* 0x0006a20000002400 */
[----:B-1----:R-:W-:Y:S09]  /*fe60*/  FMUL.FTZ R167, R30, c[0x0][0x2ec] ;  /* 0x0000bb001ea77a20 */ /* 0x002ff20000410000 */
[----:B------:R1:W1:Y:S10]  /*fe70*/  MUFU.TANH R179, R167 ;  /* 0x000000a700b37308 */ /* 0x0002740000002400 */
[----:B------:R-:W2:Y:S01]  /*fe80*/  MUFU.TANH R2, R2 ;  /* 0x0000000200027308 */ /* 0x000ea20000002400 */
[----:B---3--:R-:W-:Y:S04]  /*fe90*/  IMAD R19, R23, c[0x0][0x198], RZ ;  /* 0x0000660017137a24 */ /* 0x008fe800078e02ff */
[----:B------:R-:W-:Y:S05]  /*fea0*/  IMAD R19, R22, c[0x0][0x19c], R19 ;  /* 0x0000670016137a24 */ /* 0x000fea00078e0213 */
[----:B------:R-:W3:Y:S01]  /*feb0*/  MUFU.TANH R3, R3 ;  /* 0x0000000300037308 */ /* 0x000ee20000002400 */
[----:B------:R-:W-:Y:S02]  /*fec0*/  IADD3 R30, R195, R19, RZ ;  /* 0x00000013c31e7210 */ /* 0x000fe40007ffe0ff */
[----:B-1----:R-:W-:Y:S04]  /*fed0*/  MOV R167, UR10 ;  /* 0x0000000a00a77c02 */ /* 0x002fe80008000f00 */
[----:B------:R-:W-:Y:S03]  /*fee0*/  LEA.HI.X.SX32 R27, R167, R249, 0x6, P5 ;  /* 0x000000f9a71b7211 */ /* 0x000fe600028f36ff */
[----:B------:R-:W1:Y:S02]  /*fef0*/  MUFU.TANH R164, R164 ;  /* 0x000000a400a47308 */ /* 0x000e640000002400 */
[----:B------:R-:W-:Y:S04]  /*ff00*/  IMAD R21, R27, c[0x0][0x198], RZ ;  /* 0x000066001b157a24 */ /* 0x000fe800078e02ff */
[----:B------:R-:W-:Y:S01]  /*ff10*/  IMAD R21, R26, c[0x0][0x19c], R21 ;  /* 0x000067001a157a24 */ /* 0x000fe200078e0215 */
[CC--:B------:R-:W-:Y:S03]  /*ff20*/  LEA R26, P5, R194.reuse, R252.reuse, 0x1 ;  /* 0x000000fcc21a7211 */ /* 0x0c0fe600078a08ff */
[----:B------:R1:W1:Y:S01]  /*ff30*/  MUFU.TANH R167, R34 ;  /* 0x0000002200a77308 */ /* 0x0002620000002400 */
[----:B------:R-:W-:Y:S02]  /*ff40*/  IADD3 R22, R199, R21, RZ ;  /* 0x00000015c7167210 */ /* 0x000fe40007ffe0ff */
[-C--:B------:R-:W-:Y:S07]  /*ff50*/  LEA.HI.X R27, R194, R251.reuse, R30, 0x1, P5 ;  /* 0x000000fbc21b7211 */ /* 0x080fee00028f0c1e */
[----:B------:R-:W2:Y:S10]  /*ff60*/  MUFU.TANH R6, R6 ;  /* 0x0000000600067308 */ /* 0x000eb40000002400 */
[----:B------:R-:W2:Y:S01]  /*ff70*/  MUFU.TANH R7, R7 ;  /* 0x0000000700077308 */ /* 0x000ea20000002400 */
[C---:B-1----:R-:W-:Y:S04]  /*ff80*/  LEA R34, P6, R198.reuse, R252, 0x1 ;  /* 0x000000fcc6227211 */ /* 0x042fe800078c08ff */
[----:B------:R-:W-:Y:S05]  /*ff90*/  LEA.HI.X R35, R198, R251, R22, 0x1, P6 ;  /* 0x000000fbc6237211 */ /* 0x000fea00030f0c16 */
        /* <DEDUP_REMOVED lines=9> */
[----:B------:R1:W1:Y:S10]  /*10030*/  MUFU.TANH R174, R29 ;  /* 0x0000001d00ae7308 */ /* 0x0002740000002400 */
[----:B------:R1:W1:Y:S10]  /*10040*/  MUFU.TANH R177, R31 ;  /* 0x0000001f00b17308 */ /* 0x0002740000002400 */
[----:B------:R1:W1:Y:S10]  /*10050*/  MUFU.TANH R172, R33 ;  /* 0x0000002100ac7308 */ /* 0x0002740000002400 */
[----:B------:R-:W1:Y:S02]  /*10060*/  MUFU.TANH R166, R166 ;  /* 0x000000a600a67308 */ /* 0x000e640000002400 */
[----:B-12345:R-:W-:-:S05]  /*10070*/  @P4 BRA `(.L_x_1053) ;  /* 0xffffe4d000004947 */ /* 0x03efca000383ffff */
.L_x_1052:
[----:B------:R-:W-:Y:S01]  /*10080*/  MOV R19, UR8 ;  /* 0x0000000800137c02 */ /* 0x000fe20008000f00 */
[----:B------:R-:W-:Y:S03]  /*10090*/  UIADD3 UR14, UR14, 0x1, URZ ;  /* 0x000000010e0e7890 */ /* 0x000fe6000fffe03f */
[----:B-1----:R-:W-:Y:S04]  /*100a0*/  LEA R24, R19, R236, 0x6 ;  /* 0x000000ec13187211 */ /* 0x002fe800078e30ff */
        /* <DEDUP_REMOVED lines=14> */
[----:B------:R-:W-:Y:S07]  /*10190*/  IADD3 R4, R24, 0x29, RZ ;  /* 0x0000002918047810 */ /* 0x000fee0007ffe0ff */
        /* <DEDUP_REMOVED lines=10> */
[C---:B------:R-:W-:Y:S06]  /*10240*/  FFMA.FTZ R8, R21.reuse, UR4, R2 ;  /* 0x0000000415087c23 */ /* 0x040fec0008010002 */
[----:B------:R1:W2:Y:S01]  /*10250*/  I2F R2, R26 ;  /* 0x0000001a00027306 */ /* 0x0002a20000201400 */
[----:B------:R-:W-:Y:S02]  /*10260*/  FFMA.FTZ R19, R21, UR4, R164 ;  /* 0x0000000415137c23 */ /* 0x000fe400080100a4 */
[----:B------:R-:W-:Y:S01]  /*10270*/  FFMA.FTZ R21, R12, UR4, R5 ;  /* 0x000000040c157c23 */ /* 0x000fe20008010005 */
[----:B------:R-:W-:Y:S01]  /*10280*/  IADD3 R5, R24, 0x31, RZ ;  /* 0x0000003118057810 */ /* 0x000fe20007ffe0ff */
[C---:B------:R-:W-:Y:S02]  /*10290*/  FFMA.FTZ R9, R16.reuse, UR4, R9 ;  /* 0x0000000410097c23 */ /* 0x040fe40008010009 */
        /* <DEDUP_REMOVED lines=8> */
[C---:B------:R-:W-:Y:S01]  /*10320*/  FFMA.FTZ R191, R198.reuse, UR4, R191 ;  /* 0x00000004c6bf7c23 */ /* 0x040fe200080100bf */
        /* <DEDUP_REMOVED lines=13> */
[----:B------:R-:W1:Y:S01]  /*10400*/  I2F R5, R5 ;  /* 0x0000000500057306 */ /* 0x000e620000201400 */
        /* <DEDUP_REMOVED lines=9> */
[----:B------:R-:W3:Y:S01]  /*104a0*/  I2F R6, R6 ;  /* 0x0000000600067306 */ /* 0x000ee20000201400 */
[----:B------:R-:W-:Y:S01]  /*104b0*/  FMNMX.FTZ R26, R169, R26, !PT ;  /* 0x0000001aa91a7209 */ /* 0x000fe20007810000 */
[----:B------:R-:W-:Y:S01]  /*104c0*/  FFMA.FTZ R183, R20, UR4, R183 ;  /* 0x0000000414b77c23 */ /* 0x000fe200080100b7 */
[----:B------:R-:W-:Y:S01]  /*104d0*/  FMNMX.FTZ R11, R168, R11, !PT ;  /* 0x0000000ba80b7209 */ /* 0x000fe20007810000 */
[----:B------:R-:W-:Y:S01]  /*104e0*/  FFMA.FTZ R200, R23, UR4, R200 ;  /* 0x0000000417c87c23 */ /* 0x000fe200080100c8 */
[----:B------:R-:W-:Y:S01]  /*104f0*/  FMNMX.FTZ R26, R201, R26, !PT ;  /* 0x0000001ac91a7209 */ /* 0x000fe20007810000 */
[----:B------:R-:W-:Y:S01]  /*10500*/  FFMA.FTZ R182, R20, UR4, R182 ;  /* 0x0000000414b67c23 */ /* 0x000fe200080100b6 */
[----:B------:R-:W-:Y:S01]  /*10510*/  FMNMX.FTZ R11, R202, R11, !PT ;  /* 0x0000000bca0b7209 */ /* 0x000fe20007810000 */
[----:B--2---:R-:W-:Y:S01]  /*10520*/  FFMA.FTZ R179, R2, UR4, R179 ;  /* 0x0000000402b37c23 */ /* 0x004fe200080100b3 */
[----:B------:R-:W-:Y:S01]  /*10530*/  FMNMX.FTZ R26, R199, R26, !PT ;  /* 0x0000001ac71a7209 */ /* 0x000fe20007810000 */
[----:B------:R-:W2:Y:S01]  /*10540*/  I2F R3, R24 ;  /* 0x0000001800037306 */ /* 0x000ea20000201400 */
[----:B------:R-:W-:Y:S01]  /*10550*/  FMNMX.FTZ R11, R200, R11, !PT ;  /* 0x0000000bc80b7209 */ /* 0x000fe20007810000 */
[----:B------:R-:W-:Y:S01]  /*10560*/  FFMA.FTZ R180, R4, UR4, R180 ;  /* 0x0000000404b47c23 */ /* 0x000fe200080100b4 */
[----:B------:R-:W-:Y:S01]  /*10570*/  FMNMX.FTZ R26, R183, R26, !PT ;  /* 0x0000001ab71a7209 */ /* 0x000fe20007810000 */
[----:B-1----:R-:W-:Y:S01]  /*10580*/  FFMA.FTZ R177, R5, UR4, R177 ;  /* 0x0000000405b17c23 */ /* 0x002fe200080100b1 */
[----:B------:R-:W-:Y:S01]  /*10590*/  FMNMX.FTZ R11, R182, R11, !PT ;  /* 0x0000000bb60b7209 */ /* 0x000fe20007810000 */
[----:B------:R-:W-:Y:S01]  /*105a0*/  FFMA.FTZ R176, R2, UR4, R176 ;  /* 0x0000000402b07c23 */ /* 0x000fe200080100b0 */
[----:B------:R-:W-:Y:S01]  /*105b0*/  FMNMX.FTZ R26, R181, R26, !PT ;  /* 0x0000001ab51a7209 */ /* 0x000fe20007810000 */
[----:B------:R-:W-:Y:S01]  /*105c0*/  FFMA.FTZ R174, R5, UR4, R174 ;  /* 0x0000000405ae7c23 */ /* 0x000fe200080100ae */
[----:B------:R-:W-:Y:S01]  /*105d0*/  FMNMX.FTZ R11, R180, R11, !PT ;  /* 0x0000000bb40b7209 */ /* 0x000fe20007810000 */
[----:B------:R-:W-:Y:S01]  /*105e0*/  LDSM.16.MT88.4 R28, [R225+0x18000] ;  /* 0x01800000e11c783b */ /* 0x000fe20000004200 */
[----:B------:R-:W-:Y:S02]  /*105f0*/  FMNMX.FTZ R26, R179, R26, !PT ;  /* 0x0000001ab31a7209 */ /* 0x000fe40007810000 */
[----:B------:R-:W-:Y:S01]  /*10600*/  FMNMX.FTZ R13, R176, R11, !PT ;  /* 0x0000000bb00d7209 */ /* 0x000fe20007810000 */
[C---:B---3--:R-:W-:Y:S01]  /*10610*/  FFMA.FTZ R167, R6.reuse, UR4, R167 ;  /* 0x0000000406a77c23 */ /* 0x048fe200080100a7 */
[----:B------:R-:W-:Y:S01]  /*10620*/  FMNMX.FTZ R2, R177, R26, !PT ;  /* 0x0000001ab1027209 */ /* 0x000fe20007810000 */
[----:B------:R-:W-:Y:S03]  /*10630*/  FFMA.FTZ R173, R6, UR4, R173 ;  /* 0x0000000406ad7c23 */ /* 0x000fe600080100ad */
[----:B------:R-:W-:Y:S02]  /*10640*/  FMNMX.FTZ R5, R167, R2, !PT ;  /* 0x00000002a7057209 */ /* 0x000fe40007810000 */
[----:B------:R-:W-:Y:S01]  /*10650*/  FMNMX.FTZ R2, R174, R13, !PT ;  /* 0x0000000dae027209 */ /* 0x000fe20007810000 */
[----:B--2---:R-:W-:Y:S03]  /*10660*/  FFMA.FTZ R166, R3, UR4, R166 ;  /* 0x0000000403a67c23 */ /* 0x004fe600080100a6 */
[----:B------:R-:W-:Y:S01]  /*10670*/  FMNMX.FTZ R13, R173, R2, !PT ;  /* 0x00000002ad0d7209 */ /* 0x000fe20007810000 */
[----:B------:R-:W-:Y:S01]  /*10680*/  FFMA.FTZ R172, R3, UR4, R172 ;  /* 0x0000000403ac7c23 */ /* 0x000fe200080100ac */
[----:B------:R-:W-:Y:S04]  /*10690*/  FMNMX.FTZ R4, R166, R5, !PT ;  /* 0x00000005a6047209 */ /* 0x000fe80007810000 */
[----:B------:R-:W-:Y:S01]  /*106a0*/  FMNMX.FTZ R11, R172, R13, !PT ;  /* 0x0000000dac0b7209 */ /* 0x000fe20007810000 */
        /* <DEDUP_REMOVED lines=20> */
[--C-:B------:R-:W-:Y:S01]  /*107f0*/  FFMA.FTZ R184, R9, c[0x0][0x23c], -R178.reuse ;  /* 0x00008f0009b87a23 */ /* 0x100fe200000108b2 */
[----:B------:R-:W-:Y:S01]  /*10800*/  LDSM.16.MT88.4 R20, [R226+0x18000] ;  /* 0x01800000e214783b */ /* 0x000fe20000004200 */
[--C-:B------:R-:W-:Y:S02]  /*10810*/  FFMA.FTZ R189, R12, c[0x0][0x23c], -R175.reuse ;  /* 0x00008f000cbd7a23 */ /* 0x100fe400000108af */
[--C-:B------:R-:W-:Y:S02]  /*10820*/  FFMA.FTZ R165, R10, c[0x0][0x23c], -R178.reuse ;  /* 0x00008f000aa57a23 */ /* 0x100fe400000108b2 */
[--C-:B------:R-:W-:Y:S02]  /*10830*/  FFMA.FTZ R190, R8, c[0x0][0x23c], -R175.reuse ;  /* 0x00008f0008be7a23 */ /* 0x100fe400000108af */
[--C-:B------:R-:W-:Y:S01]  /*10840*/  FFMA.FTZ R188, R16, c[0x0][0x23c], -R175.reuse ;  /* 0x00008f0010bc7a23 */ /* 0x100fe200000108af */
[----:B------:R-:W2:Y:S01]  /*10850*/  LDSM.16.MT88.4 R12, [R228+0x18000] ;  /* 0x01800000e40c783b */ /* 0x000ea20000004200 */
[--C-:B------:R-:W-:Y:S01]  /*10860*/  FFMA.FTZ R187, R7, c[0x0][0x23c], -R175.reuse ;  /* 0x00008f0007bb7a23 */ /* 0x100fe200000108af */
[----:B------:R-:W-:Y:S01]  /*10870*/  MUFU.EX2 R186, R186 ;  /* 0x000000ba00ba7308 */ /* 0x000fe20000000800 */
[----:B------:R-:W-:Y:S02]  /*10880*/  FMUL.FTZ R4, R2, c[0x0][0x23c] ;  /* 0x00008f0002047a20 */ /* 0x000fe40000410000 */
[--C-:B------:R-:W-:Y:S02]  /*10890*/  FFMA.FTZ R194, R169, c[0x0][0x23c], -R178.reuse ;  /* 0x00008f00a9c27a23 */ /* 0x100fe400000108b2 */
[--C-:B------:R-:W-:Y:S02]  /*108a0*/  FFMA.FTZ R197, R170, c[0x0][0x23c], -R175.reuse ;  /* 0x00008f00aac57a23 */ /* 0x100fe400000108af */
[--C-:B------:R-:W-:Y:S02]  /*108b0*/  FFMA.FTZ R206, R181, c[0x0][0x23c], -R178.reuse ;  /* 0x00008f00b5ce7a23 */ /* 0x100fe400000108b2 */
[--C-:B------:R-:W-:Y:S01]  /*108c0*/  FFMA.FTZ R205, R180, c[0x0][0x23c], -R175.reuse ;  /* 0x00008f00b4cd7a23 */ /* 0x100fe200000108af */
[----:B------:R-:W3:Y:S01]  /*108d0*/  MUFU.EX2 R2, R4 ;  /* 0x0000000400027308 */ /* 0x000ee20000000800 */
[--C-:B------:R-:W-:Y:S02]  /*108e0*/  FFMA.FTZ R177, R177, c[0x0][0x23c], -R178.reuse ;  /* 0x00008f00b1b17a23 */ /* 0x100fe400000108b2 */
[C---:B-1----:R-:W-:Y:S02]  /*108f0*/  FMUL.FTZ R6, R0.reuse, R162 ;  /* 0x000000a200067220 */ /* 0x042fe40000410000 */
        /* <DEDUP_REMOVED lines=34> */
[----:B---3--:R-:W-:Y:S01]  /*10b20*/  F2FP.PACK_AB R163, R165, R184 ;  /* 0x000000b8a5a3723e */ /* 0x008fe200000000ff */
[C---:B------:R-:W-:Y:S02]  /*10b30*/  FMUL.FTZ R40, R2.reuse, R40 ;  /* 0x0000002802287220 */ /* 0x040fe40000410000 */
[----:B------:R-:W-:Y:S02]  /*10b40*/  FMUL.FTZ R41, R2, R41 ;  /* 0x0000002902297220 */ /* 0x000fe40000410000 */
[C---:B------:R-:W-:Y:S01]  /*10b50*/  FMUL.FTZ R46, R0.reuse, R46 ;  /* 0x0000002e002e7220 */ /* 0x040fe20000410000 */
[----:B------:R-:W-:Y:S01]  /*10b60*/  MUFU.EX2 R188, R188 ;  /* 0x000000bc00bc7308 */ /* 0x000fe20000000800 */
[----:B------:R-:W-:Y:S01]  /*10b70*/  FMUL.FTZ R47, R0, R47 ;  /* 0x0000002f002f7220 */ /* 0x000fe20000410000 */
[----:B------:R-:W-:Y:S01]  /*10b80*/  LDSM.16.MT88.4 R148, [R224+0x18800] ;  /* 0x01880000e094783b */ /* 0x000fe20000004200 */
        /* <DEDUP_REMOVED lines=21> */
[--C-:B------:R-:W-:Y:S02]  /*10ce0*/  FFMA.FTZ R176, R176, c[0x0][0x23c], -R175.reuse ;  /* 0x00008f00b0b07a23 */ /* 0x100fe400000108af */
[--C-:B------:R-:W-:Y:S02]  /*10cf0*/  FFMA.FTZ R207, R179, c[0x0][0x23c], -R178.reuse ;  /* 0x00008f00b3cf7a23 */ /* 0x100fe400000108b2 */
[C---:B------:R-:W-:Y:S01]  /*10d00*/  FMUL.FTZ R60, R2.reuse, R60 ;  /* 0x0000003c023c7220 */ /* 0x040fe20000410000 */
[----:B------:R-:W-:Y:S01]  /*10d10*/  MUFU.EX2 R206, R206 ;  /* 0x000000ce00ce7308 */ /* 0x000fe20000000800 */
[C---:B--2---:R-:W-:Y:S05]  /*10d20*/  HMMA.16816.F32 R4, R160.reuse, R12, R4 ;  /* 0x0000000ca004723c */ /* 0x044fea0000001804 */
[C---:B------:R-:W-:Y:S02]  /*10d30*/  FMUL.FTZ R61, R2.reuse, R61 ;  /* 0x0000003d023d7220 */ /* 0x040fe40000410000 */
[C---:B------:R-:W-:Y:S01]  /*10d40*/  FMUL.FTZ R12, R2.reuse, R152 ;  /* 0x00000098020c7220 */ /* 0x040fe20000410000 */
[C---:B------:R-:W-:Y:S01]  /*10d50*/  HMMA.16816.F32 R8, R160.reuse, R14, R8 ;  /* 0x0000000ea008723c */ /* 0x040fe20000001808 */
[----:B------:R-:W-:Y:S03]  /*10d60*/  MUFU.EX2 R205, R205 ;  /* 0x000000cd00cd7308 */ /* 0x000fe60000000800 */
[----:B------:R-:W-:Y:S02]  /*10d70*/  FMUL.FTZ R13, R2, R153 ;  /* 0x00000099020d7220 */ /* 0x000fe40000410000 */
[C---:B------:R-:W-:Y:S02]  /*10d80*/  FMUL.FTZ R66, R0.reuse, R66 ;  /* 0x0000004200427220 */ /* 0x040fe40000410000 */
[C---:B------:R-:W-:Y:S03]  /*10d90*/  FMUL.FTZ R14, R0.reuse, R154 ;  /* 0x0000009a000e7220 */ /* 0x040fe60000410000 */
[----:B------:R-:W-:Y:S01]  /*10da0*/  MUFU.EX2 R207, R207 ;  /* 0x000000cf00cf7308 */ /* 0x000fe20000000800 */
        /* <DEDUP_REMOVED lines=99> */
[--C-:B------:R-:W-:Y:S02]  /*113e0*/  FFMA.FTZ R191, R191, c[0x0][0x23c], -R178.reuse ;  /* 0x00008f00bfbf7a23 */ /* 0x100fe400000108b2 */
[--C-:B------:R-:W-:Y:S02]  /*113f0*/  FFMA.FTZ R192, R193, c[0x0][0x23c], -R178.reuse ;  /* 0x00008f00c1c07a23 */ /* 0x100fe400000108b2 */
[C---:B------:R-:W-:Y:S01]  /*11400*/  HMMA.16816.F32 R104, R160.reuse, R134, R104 ;  /* 0x00000086a068723c */ /* 0x040fe20000001868 */
[----:B------:R-:W2:Y:S01]  /*11410*/  LDSM.16.MT88.4 R132, [R224+0x1e000] ;  /* 0x01e00000e084783b */ /* 0x000ea20000004200 */
[----:B------:R-:W-:Y:S02]  /*11420*/  MUFU.EX2 R191, R191 ;  /* 0x000000bf00bf7308 */ /* 0x000fe40000000800 */
[--C-:B------:R-:W-:Y:S02]  /*11430*/  FFMA.FTZ R193, R171, c[0x0][0x23c], -R178.reuse ;  /* 0x00008f00abc17a23 */ /* 0x100fe400000108b2 */
[--C-:B------:R-:W-:Y:S02]  /*11440*/  FFMA.FTZ R195, R198, c[0x0][0x23c], -R175.reuse ;  /* 0x00008f00c6c37a23 */ /* 0x100fe400000108af */
[C---:B---3--:R-:W-:Y:S04]  /*11450*/  HMMA.16816.F32 R108, R160.reuse, R140, R108 ;  /* 0x0000008ca06c723c */ /* 0x048fe8000000186c */
[--C-:B------:R-:W-:Y:S01]  /*11460*/  FFMA.FTZ R198, R168, c[0x0][0x23c], -R175.reuse ;  /* 0x00008f00a8c67a23 */ /* 0x100fe200000108af */
[----:B------:R-:W3:Y:S01]  /*11470*/  MUFU.EX2 R192, R192 ;  /* 0x000000c000c07308 */ /* 0x000ee20000000800 */
[----:B------:R-:W-:Y:S01]  /*11480*/  LDSM.16.MT88.4 R168, [R226+0x1c800] ;  /* 0x01c80000e2a8783b */ /* 0x000fe20000004200 */
[--C-:B------:R-:W-:Y:S01]  /*11490*/  FFMA.FTZ R196, R196, c[0x0][0x23c], -R175.reuse ;  /* 0x00008f00c4c47a23 */ /* 0x100fe200000108af */
[C---:B------:R-:W-:Y:S04]  /*114a0*/  HMMA.16816.F32 R112, R160.reuse, R142, R112 ;  /* 0x0000008ea070723c */ /* 0x040fe80000001870 */
[C---:B------:R-:W-:Y:S02]  /*114b0*/  FMUL.FTZ R122, R0.reuse, R122 ;  /* 0x0000007a007a7220 */ /* 0x040fe40000410000 */
[----:B------:R-:W4:Y:S01]  /*114c0*/  LDSM.16.MT88.4 R140, [R228+0x18800] ;  /* 0x01880000e48c783b */ /* 0x000f220000004200 */
[----:B------:R-:W-:Y:S01]  /*114d0*/  FMUL.FTZ R123, R0, R123 ;  /* 0x0000007b007b7220 */ /* 0x000fe20000410000 */
[----:B------:R-:W-:Y:S01]  /*114e0*/  MUFU.EX2 R193, R193 ;  /* 0x000000c100c17308 */ /* 0x000fe20000000800 */
[C---:B-1----:R-:W-:Y:S03]  /*114f0*/  HMMA.16816.F32 R116, R160.reuse, R136, R116 ;  /* 0x00000088a074723c */ /* 0x042fe60000001874 */
[C---:B------:R-:W-:Y:S02]  /*11500*/  FMUL.FTZ R120, R2.reuse, R120 ;  /* 0x0000007802787220 */ /* 0x040fe40000410000 */
[----:B------:R-:W-:Y:S02]  /*11510*/  FMUL.FTZ R121, R2, R121 ;  /* 0x0000007902797220 */ /* 0x000fe40000410000 */
[C---:B------:R-:W-:Y:S02]  /*11520*/  FMUL.FTZ R126, R0.reuse, R126 ;  /* 0x0000007e007e7220 */ /* 0x040fe40000410000 */
[----:B------:R-:W-:Y:S03]  /*11530*/  MUFU.EX2 R195, R195 ;  /* 0x000000c300c37308 */ /* 0x000fe60000000800 */
[C---:B------:R-:W-:Y:S01]  /*11540*/  HMMA.16816.F32 R120, R160.reuse, R138, R120 ;  /* 0x0000008aa078723c */ /* 0x040fe20000001878 */
[----:B------:R-:W1:Y:S02]  /*11550*/  LDSM.16.MT88.4 R136, [R226+0x18800] ;  /* 0x01880000e288783b */ /* 0x000e640000004200 */
[----:B------:R-:W-:Y:S02]  /*11560*/  FMUL.FTZ R127, R0, R127 ;  /* 0x0000007f007f7220 */ /* 0x000fe40000410000 */
[C---:B------:R-:W-:Y:S02]  /*11570*/  FMUL.FTZ R124, R2.reuse, R124 ;  /* 0x0000007c027c7220 */ /* 0x040fe40000410000 */
[----:B------:R-:W5:Y:S01]  /*11580*/  MUFU.EX2 R196, R196 ;  /* 0x000000c400c47308 */ /* 0x000f620000000800 */
[----:B------:R-:W-:Y:S04]  /*11590*/  FMUL.FTZ R125, R2, R125 ;  /* 0x0000007d027d7220 */ /* 0x000fe80000410000 */
[C---:B------:R-:W-:Y:S02]  /*115a0*/  FMUL.FTZ R130, R0.reuse, R130 ;  /* 0x0000008200827220 */ /* 0x040fe40000410000 */
[----:B------:R-:W-:Y:S01]  /*115b0*/  FMUL.FTZ R131, R0, R131 ;  /* 0x0000008300837220 */ /* 0x000fe20000410000 */
[C---:B--2---:R-:W-:Y:S02]  /*115c0*/  HMMA.16816.F32 R124, R160.reuse, R132, R124 ;  /* 0x00000084a07c723c */ /* 0x044fe4000000187c */
[----:B------:R-:W2:Y:S01]  /*115d0*/  MUFU.EX2 R198, R198 ;  /* 0x000000c600c67308 */ /* 0x000ea20000000800 */
[C---:B------:R-:W-:Y:S02]  /*115e0*/  FMUL.FTZ R128, R2.reuse, R128 ;  /* 0x0000008002807220 */ /* 0x040fe40000410000 */
[----:B------:R-:W-:Y:S02]  /*115f0*/  FMUL.FTZ R129, R2, R129 ;  /* 0x0000008102817220 */ /* 0x000fe40000410000 */
[----:B---3--:R-:W-:Y:S01]  /*11600*/  F2FP.PACK_AB R133, R192, R191 ;  /* 0x000000bfc085723e */ /* 0x008fe200000000ff */
[--C-:B------:R-:W-:Y:S04]  /*11610*/  FFMA.FTZ R201, R201, c[0x0][0x23c], -R178.reuse ;  /* 0x00008f00c9c97a23 */ /* 0x100fe800000108b2 */
[----:B------:R-:W-:Y:S01]  /*11620*/  HMMA.16816.F32 R128, R160, R134, R128 ;  /* 0x00000086a080723c */ /* 0x000fe20000001880 */
[----:B------:R-:W3:Y:S01]  /*11630*/  LDSM.16.MT88.4 R160, [R225+0x1a800] ;  /* 0x01a80000e1a0783b */ /* 0x000ee20000004200 */
[----:B------:R-:W-:Y:S01]  /*11640*/  MUFU.EX2 R201, R201 ;  /* 0x000000c900c97308 */ /* 0x000fe20000000800 */
[--C-:B------:R-:W-:Y:S01]  /*11650*/  FFMA.FTZ R204, R199, c[0x0][0x23c], -R178.reuse ;  /* 0x00008f00c7cc7a23 */ /* 0x100fe200000108b2 */
[----:B-----5:R-:W-:Y:S01]  /*11660*/  F2FP.PACK_AB R132, R196, R195 ;  /* 0x000000c3c484723e */ /* 0x020fe200000000ff */
[--C-:B------:R-:W-:Y:S02]  /*11670*/  FFMA.FTZ R199, R183, c[0x0][0x23c], -R178.reuse ;  /* 0x00008f00b7c77a23 */ /* 0x100fe400000108b2 */
[----:B------:R-:W-:Y:S01]  /*11680*/  F2FP.PACK_AB R135, R194, R193 ;  /* 0x000000c1c287723e */ /* 0x000fe200000000ff */
[--C-:B------:R-:W-:Y:S04]  /*11690*/  FFMA.FTZ R202, R202, c[0x0][0x23c], -R175.reuse ;  /* 0x00008f00caca7a23 */ /* 0x100fe800000108af */
[--C-:B------:R-:W-:Y:S01]  /*116a0*/  FFMA.FTZ R203, R200, c[0x0][0x23c], -R175.reuse ;  /* 0x00008f00c8cb7a23 */ /* 0x100fe200000108af */
[----:B------:R-:W-:Y:S01]  /*116b0*/  MUFU.EX2 R204, R204 ;  /* 0x000000cc00cc7308 */ /* 0x000fe20000000800 */
[----:B--2---:R-:W-:Y:S01]  /*116c0*/  F2FP.PACK_AB R134, R198, R197 ;  /* 0x000000c5c686723e */ /* 0x004fe200000000ff */
[--C-:B------:R-:W-:Y:S02]  /*116d0*/  FFMA.FTZ R200, R182, c[0x0][0x23c], -R175.reuse ;  /* 0x00008f00b6c87a23 */ /* 0x100fe400000108af */
[----:B------:R-:W-:Y:S01]  /*116e0*/  LDSM.16.MT88.4 R180, [R228+0x1b800] ;  /* 0x01b80000e4b4783b */ /* 0x000fe20000004200 */
[--C-:B------:R-:W-:Y:S02]  /*116f0*/  FFMA.FTZ R167, R167, c[0x0][0x23c], -R178.reuse ;  /* 0x00008f00a7a77a23 */ /* 0x100fe400000108b2 */
[----:B------:R-:W-:Y:S01]  /*11700*/  FFMA.FTZ R178, R166, c[0x0][0x23c], -R178 ;  /* 0x00008f00a6b27a23 */ /* 0x000fe200000108b2 */
[C---:B----4-:R-:W-:Y:S02]  /*11710*/  HMMA.16816.F32 R4, R132.reuse, R140, R4 ;  /* 0x0000008c8404723c */ /* 0x050fe40000001804 */
[----:B------:R-:W-:Y:S06]  /*11720*/  MUFU.EX2 R199, R199 ;  /* 0x000000c700c77308 */ /* 0x000fec0000000800 */
[C---:B------:R-:W-:Y:S01]  /*11730*/  HMMA.16816.F32 R8, R132.reuse, R142, R8 ;  /* 0x0000008e8408723c */ /* 0x040fe20000001808 */
[----:B------:R-:W2:Y:S03]  /*11740*/  LDSM.16.MT88.4 R140, [R224+0x1a800] ;  /* 0x01a80000e08c783b */ /* 0x000ea60000004200 */
[----:B------:R-:W-:Y:S04]  /*11750*/  MUFU.EX2 R166, R178 ;  /* 0x000000b200a67308 */ /* 0x000fe80000000800 */
[C---:B-1----:R-:W-:Y:S06]  /*11760*/  HMMA.16816.F32 R12, R132.reuse, R136, R12 ;  /* 0x00000088840c723c */ /* 0x042fec000000180c */
[----:B------:R-:W-:Y:S02]  /*11770*/  MUFU.EX2 R202, R202 ;  /* 0x000000ca00ca7308 */ /* 0x000fe40000000800 */
[C---:B------:R-:W-:Y:S01]  /*11780*/  HMMA.16816.F32 R16, R132.reuse, R138, R16 ;  /* 0x0000008a8410723c */ /* 0x040fe20000001810 */
[----:B------:R-:W1:Y:S07]  /*11790*/  LDSM.16.MT88.4 R136, [R228+0x1c800] ;  /* 0x01c80000e488783b */ /* 0x000e6e0000004200 */
[C---:B------:R-:W-:Y:S01]  /*117a0*/  HMMA.16816.F32 R20, R132.reuse, R144, R20 ;  /* 0x000000908414723c */ /* 0x040fe20000001814 */
[----:B------:R-:W-:Y:S07]  /*117b0*/  MUFU.EX2 R203, R203 ;  /* 0x000000cb00cb7308 */ /* 0x000fee0000000800 */
[C---:B------:R-:W-:Y:S01]  /*117c0*/  HMMA.16816.F32 R24, R132.reuse, R146, R24 ;  /* 0x000000928418723c */ /* 0x040fe20000001818 */
[----:B------:R-:W4:Y:S02]  /*117d0*/  LDSM.16.MT88.4 R144, [R225+0x1c800] ;  /* 0x01c80000e190783b */ /* 0x000f240000004200 */
[----:B------:R-:W-:Y:S05]  /*117e0*/  MUFU.EX2 R200, R200 ;  /* 0x000000c800c87308 */ /* 0x000fea0000000800 */
[C---:B------:R-:W-:Y:S05]  /*117f0*/  HMMA.16816.F32 R28, R132.reuse, R148, R28 ;  /* 0x00000094841c723c */ /* 0x040fea000000181c */
[----:B------:R-:W5:Y:S03]  /*11800*/  MUFU.EX2 R167, R167 ;  /* 0x000000a700a77308 */ /* 0x000f660000000800 */
        /* <DEDUP_REMOVED lines=10> */
[----:B------:R-:W-:Y:S07]  /*118b0*/  MUFU.EX2 R162, R176 ;  /* 0x000000b000a27308 */ /* 0x000fee0000000800 */
[C---:B--2---:R-:W-:Y:S08]  /*118c0*/  HMMA.16816.F32 R60, R132.reuse, R140, R60 ;  /* 0x0000008c843c723c */ /* 0x044ff0000000183c */
[C---:B------:R-:W-:Y:S01]  /*118d0*/  HMMA.16816.F32 R64, R132.reuse, R142, R64 ;  /* 0x0000008e8440723c */ /* 0x040fe20000001840 */
[----:B------:R-:W-:Y:S07]  /*118e0*/  LDSM.16.MT88.4 R140, [R226+0x1e800] ;  /* 0x01e80000e28c783b */ /* 0x000fee0000004200 */
[C---:B-1----:R-:W-:Y:S08]  /*118f0*/  HMMA.16816.F32 R68, R132.reuse, R136, R68 ;  /* 0x000000888444723c */ /* 0x042ff00000001844 */
[C---:B------:R-:W-:Y:S01]  /*11900*/  HMMA.16816.F32 R72, R132.reuse, R138, R72 ;  /* 0x0000008a8448723c */ /* 0x040fe20000001848 */
[----:B------:R-:W1:Y:S07]  /*11910*/  LDSM.16.MT88.4 R136, [R228+0x1e800] ;  /* 0x01e80000e488783b */ /* 0x000e6e0000004200 */
[C---:B------:R-:W-:Y:S01]  /*11920*/  HMMA.16816.F32 R76, R132.reuse, R168, R76 ;  /* 0x000000a8844c723c */ /* 0x040fe2000000184c */
[----:B------:R2:W3:Y:S07]  /*11930*/  MUFU.EX2 R169, R177 ;  /* 0x000000b100a97308 */ /* 0x0004ee0000000800 */
[C---:B------:R-:W-:Y:S07]  /*11940*/  HMMA.16816.F32 R80, R132.reuse, R170, R80 ;  /* 0x000000aa8450723c */ /* 0x040fee0000001850 */
[----:B-----5:R-:W-:Y:S01]  /*11950*/  F2FP.PACK_AB R171, R166, R167 ;  /* 0x000000a7a6ab723e */ /* 0x020fe200000000ff */
[C---:B----4-:R-:W-:Y:S08]  /*11960*/  HMMA.16816.F32 R84, R132.reuse, R144, R84 ;  /* 0x000000908454723c */ /* 0x050ff00000001854 */
[C---:B------:R-:W-:Y:S01]  /*11970*/  HMMA.16816.F32 R88, R132.reuse, R146, R88 ;  /* 0x000000928458723c */ /* 0x040fe20000001858 */
[----:B------:R-:W4:Y:S07]  /*11980*/  LDSM.16.MT88.4 R144, [R225+0x1e800] ;  /* 0x01e80000e190783b */ /* 0x000f2e0000004200 */
[C---:B------:R-:W-:Y:S01]  /*11990*/  HMMA.16816.F32 R92, R132.reuse, R148, R92 ;  /* 0x00000094845c723c */ /* 0x040fe2000000185c */
[----:B--2---:R-:W-:Y:S07]  /*119a0*/  LDSM.16.MT88.4 R176, [R224+0x19800] ;  /* 0x01980000e0b0783b */ /* 0x004fee0000004200 */
        /* <DEDUP_REMOVED lines=8> */
[C---:B----4-:R-:W-:Y:S08]  /*11a30*/  HMMA.16816.F32 R116, R132.reuse, R144, R116 ;  /* 0x000000908474723c */ /* 0x050ff00000001874 */
[C---:B------:R-:W-:Y:S01]  /*11a40*/  HMMA.16816.F32 R120, R132.reuse, R146, R120 ;  /* 0x000000928478723c */ /* 0x040fe20000001878 */
[----:B------:R-:W4:Y:S07]  /*11a50*/  LDSM.16.MT88.4 R144, [R224+0x19000] ;  /* 0x01900000e090783b */ /* 0x000f2e0000004200 */
[C---:B--2---:R-:W-:Y:S08]  /*11a60*/  HMMA.16816.F32 R124, R132.reuse, R148, R124 ;  /* 0x00000094847c723c */ /* 0x044ff0000000187c */
[----:B------:R-:W-:Y:S01]  /*11a70*/  HMMA.16816.F32 R128, R132, R150, R128 ;  /* 0x000000968480723c */ /* 0x000fe20000001880 */
[----:B------:R-:W-:Y:S06]  /*11a80*/  LDSM.16.MT88.4 R148, [R226+0x1b000] ;  /* 0x01b00000e294783b */ /* 0x000fec0000004200 */
[----:B------:R-:W-:Y:S02]  /*11a90*/  F2FP.PACK_AB R133, R204, R201 ;  /* 0x000000c9cc85723e */ /* 0x000fe400000000ff */
[----:B------:R-:W-:Y:S03]  /*11aa0*/  F2FP.PACK_AB R135, R206, R199 ;  /* 0x000000c7ce87723e */ /* 0x000fe600000000ff */
[----:B------:R-:W-:Y:S02]  /*11ab0*/  F2FP.PACK_AB R132, R203, R202 ;  /* 0x000000cacb84723e */ /* 0x000fe400000000ff */
[----:B------:R-:W-:Y:S07]  /*11ac0*/  F2FP.PACK_AB R134, R205, R200 ;  /* 0x000000c8cd86723e */ /* 0x000fee00000000ff */
[C---:B-1----:R-:W-:Y:S08]  /*11ad0*/  HMMA.16816.F32 R4, R132.reuse, R136, R4 ;  /* 0x000000888404723c */ /* 0x042ff00000001804 */
        /* <DEDUP_REMOVED lines=16> */
[----:B------:R-:W1:Y:S07]  /*11be0*/  LDSM.16.MT88.4 R148, [R224+0x1d000] ;  /* 0x01d00000e094783b */ /* 0x000e6e0000004200 */
[C---:B------:R-:W-:Y:S08]  /*11bf0*/  HMMA.16816.F32 R52, R132.reuse, R156, R52 ;  /* 0x0000009c8434723c */ /* 0x040ff00000001834 */
[C---:B------:R-:W-:Y:S01]  /*11c00*/  HMMA.16816.F32 R56, R132.reuse, R158, R56 ;  /* 0x0000009e8438723c */ /* 0x040fe20000001838 */
[----:B------:R-:W-:Y:S07]  /*11c10*/  LDSM.16.MT88.4 R156, [R228+0x19800] ;  /* 0x01980000e49c783b */ /* 0x000fee0000004200 */
[C---:B--2---:R-:W-:Y:S07]  /*11c20*/  HMMA.16816.F32 R60, R132.reuse, R152, R60 ;  /* 0x00000098843c723c */ /* 0x044fee000000183c */
[--C-:B------:R-:W-:Y:S01]  /*11c30*/  FFMA.FTZ R153, R174, c[0x0][0x23c], -R175.reuse ;  /* 0x00008f00ae997a23 */ /* 0x100fe200000108af */
[C---:B------:R-:W-:Y:S03]  /*11c40*/  HMMA.16816.F32 R64, R132.reuse, R154, R64 ;  /* 0x0000009a8440723c */ /* 0x040fe60000001840 */
[----:B------:R-:W2:Y:S01]  /*11c50*/  MUFU.EX2 R163, R153 ;  /* 0x0000009900a37308 */ /* 0x000ea20000000800 */
[--C-:B------:R-:W-:Y:S02]  /*11c60*/  FFMA.FTZ R152, R173, c[0x0][0x23c], -R175.reuse ;  /* 0x00008f00ad987a23 */ /* 0x100fe400000108af */
[----:B------:R-:W-:Y:S02]  /*11c70*/  FFMA.FTZ R175, R172, c[0x0][0x23c], -R175 ;  /* 0x00008f00acaf7a23 */ /* 0x000fe400000108af */
[C---:B-----5:R-:W-:Y:S05]  /*11c80*/  HMMA.16816.F32 R68, R132.reuse, R140, R68 ;  /* 0x0000008c8444723c */ /* 0x060fea0000001844 */
[----:B------:R5:W1:Y:S03]  /*11c90*/  MUFU.EX2 R160, R175 ;  /* 0x000000af00a07308 */ /* 0x000a660000000800 */
[C---:B------:R-:W-:Y:S01]  /*11ca0*/  HMMA.16816.F32 R72, R132.reuse, R142, R72 ;  /* 0x0000008e8448723c */ /* 0x040fe20000001848 */
[----:B------:R-:W2:Y:S06]  /*11cb0*/  LDSM.16.MT88.4 R140, [R228+0x1f000] ;  /* 0x01f00000e48c783b */ /* 0x000eac0000004200 */
[----:B------:R-:W2:Y:S01]  /*11cc0*/  MUFU.EX2 R161, R152 ;  /* 0x0000009800a17308 */ /* 0x000ea20000000800 */
[C---:B----4-:R-:W-:Y:S08]  /*11cd0*/  HMMA.16816.F32 R76, R132.reuse, R144, R76 ;  /* 0x00000090844c723c */ /* 0x050ff0000000184c */
[C---:B------:R-:W-:Y:S01]  /*11ce0*/  HMMA.16816.F32 R80, R132.reuse, R146, R80 ;  /* 0x000000928450723c */ /* 0x040fe20000001850 */
[----:B------:R-:W4:Y:S07]  /*11cf0*/  LDSM.16.MT88.4 R144, [R226+0x1f000] ;  /* 0x01f00000e290783b */ /* 0x000f2e0000004200 */
[C---:B-1----:R-:W-:Y:S01]  /*11d00*/  HMMA.16816.F32 R84, R132.reuse, R136, R84 ;  /* 0x000000888454723c */ /* 0x042fe20000001854 */
[----:B-----5:R-:W-:Y:S07]  /*11d10*/  LDSM.16.MT88.4 R172, [R225+0x19800] ;  /* 0x01980000e1ac783b */ /* 0x020fee0000004200 */
        /* <DEDUP_REMOVED lines=9> */
[C---:B------:R-:W-:Y:S08]  /*11db0*/  HMMA.16816.F32 R112, R132.reuse, R146, R112 ;  /* 0x000000928470723c */ /* 0x040ff00000001870 */
[C---:B-1----:R-:W-:Y:S07]  /*11dc0*/  HMMA.16816.F32 R116, R132.reuse, R136, R116 ;  /* 0x000000888474723c */ /* 0x042fee0000001874 */
[----:B---3--:R-:W-:Y:S01]  /*11dd0*/  MOV R137, R169 ;  /* 0x000000a900897202 */ /* 0x008fe20000000f00 */
[C---:B------:R-:W-:Y:S04]  /*11de0*/  HMMA.16816.F32 R120, R132.reuse, R138, R120 ;  /* 0x0000008a8478723c */ /* 0x040fe80000001878 */
[----:B------:R-:W-:Y:S04]  /*11df0*/  F2FP.PACK_AB R169, R137, R207 ;  /* 0x000000cf89a9723e */ /* 0x000fe800000000ff */
[C---:B-----5:R-:W-:Y:S08]  /*11e00*/  HMMA.16816.F32 R124, R132.reuse, R148, R124 ;  /* 0x00000094847c723c */ /* 0x060ff0000000187c */
[----:B------:R-:W-:Y:S07]  /*11e10*/  HMMA.16816.F32 R128, R132, R150, R128 ;  /* 0x000000968480723c */ /* 0x000fee0000001880 */
[----:B------:R-:W-:Y:S02]  /*11e20*/  MOV R132, R162 ;  /* 0x000000a200847202 */ /* 0x000fe40000000f00 */
[----:B------:R-:W-:Y:S03]  /*11e30*/  MOV R133, R163 ;  /* 0x000000a300857202 */ /* 0x000fe60000000f00 */
[----:B------:R-:W-:Y:S02]  /*11e40*/  MOV R134, R160 ;  /* 0x000000a000867202 */ /* 0x000fe40000000f00 */
[----:B------:R-:W-:Y:S02]  /*11e50*/  MOV R135, R161 ;  /* 0x000000a100877202 */ /* 0x000fe40000000f00 */
[----:B------:R-:W-:Y:S02]  /*11e60*/  F2FP.PACK_AB R168, R133, R132 ;  /* 0x0000008485a8723e */ /* 0x000fe400000000ff */
[-C--:B------:R-:W-:Y:S07]  /*11e70*/  F2FP.PACK_AB R170, R134, R135.reuse ;  /* 0x0000008786aa723e */ /* 0x080fee00000000ff */
[C---:B------:R-:W-:Y:S01]  /*11e80*/  HMMA.16816.F32 R160, R168.reuse, R156, R4 ;  /* 0x0000009ca8a0723c */ /* 0x040fe20000001804 */
[----:B------:R-:W1:Y:S07]  /*11e90*/  LDSM.16.MT88.4 R4, [R226+0x1b800] ;  /* 0x01b80000e204783b */ /* 0x000e6e0000004200 */
[C---:B------:R-:W-:Y:S01]  /*11ea0*/  HMMA.16816.F32 R156, R168.reuse, R158, R8 ;  /* 0x0000009ea89c723c */ /* 0x040fe20000001808 */
[----:B------:R-:W3:Y:S07]  /*11eb0*/  LDSM.16.MT88.4 R8, [R225+0x1b800] ;  /* 0x01b80000e108783b */ /* 0x000eee0000004200 */
[C---:B--2---:R-:W-:Y:S01]  /*11ec0*/  HMMA.16816.F32 R152, R168.reuse, R140, R12 ;  /* 0x0000008ca898723c */ /* 0x044fe2000000180c */
[----:B------:R-:W2:Y:S07]  /*11ed0*/  LDSM.16.MT88.4 R12, [R224+0x1b800] ;  /* 0x01b80000e00c783b */ /* 0x000eae0000004200 */
[C---:B------:R-:W-:Y:S01]  /*11ee0*/  HMMA.16816.F32 R148, R168.reuse, R142, R16 ;  /* 0x0000008ea894723c */ /* 0x040fe20000001810 */
[----:B------:R-:W4:Y:S07]  /*11ef0*/  LDSM.16.MT88.4 R16, [R228+0x1d800] ;  /* 0x01d80000e410783b */ /* 0x000f2e0000004200 */
[C---:B------:R-:W-:Y:S01]  /*11f00*/  HMMA.16816.F32 R144, R168.reuse, R172, R20 ;  /* 0x000000aca890723c */ /* 0x040fe20000001814 */
[----:B------:R-:W2:Y:S06]  /*11f10*/  LDSM.16.MT88.4 R20, [R226+0x1d800] ;  /* 0x01d80000e214783b */ /* 0x000eac0000004200 */
[----:B------:R-:W-:Y:S01]  /*11f20*/  MOV R173, R134 ;  /* 0x0000008600ad7202 */ /* 0x000fe20000000f00 */
[C---:B------:R-:W-:Y:S01]  /*11f30*/  HMMA.16816.F32 R140, R168.reuse, R174, R24 ;  /* 0x000000aea88c723c */ /* 0x040fe20000001818 */
[----:B------:R-:W1:Y:S03]  /*11f40*/  LDSM.16.MT88.4 R24, [R225+0x1d800] ;  /* 0x01d80000e118783b */ /* 0x000e660000004200 */
[----:B------:R-:W-:Y:S03]  /*11f50*/  MOV R172, R135 ;  /* 0x0000008700ac7202 */ /* 0x000fe60000000f00 */
[----:B------:R-:W-:Y:S02]  /*11f60*/  MOV R174, R137 ;  /* 0x0000008900ae7202 */ /* 0x000fe40000000f00 */
[C---:B------:R-:W-:Y:S01]  /*11f70*/  HMMA.16816.F32 R136, R168.reuse, R176, R28 ;  /* 0x000000b0a888723c */ /* 0x040fe2000000181c */
[----:B------:R-:W5:Y:S02]  /*11f80*/  LDL.LU R176, [R1+0x4] ;  /* 0x0000040001b07983 */ /* 0x000f640000300800 */
[----:B------:R-:W-:Y:S02]  /*11f90*/  MOV R175, R133 ;  /* 0x0000008500af7202 */ /* 0x000fe40000000f00 */
[----:B------:R-:W2:Y:S02]  /*11fa0*/  LDSM.16.MT88.4 R28, [R224+0x1d800] ;  /* 0x01d80000e01c783b */ /* 0x000ea40000004200 */
[----:B------:R-:W-:Y:S02]  /*11fb0*/  MOV R177, R132 ;  /* 0x0000008400b17202 */ /* 0x000fe40000000f00 */
[C---:B------:R-:W-:Y:S04]  /*11fc0*/  HMMA.16816.F32 R132, R168.reuse, R178, R32 ;  /* 0x000000b2a884723c */ /* 0x040fe80000001820 */
[----:B------:R-:W5:Y:S04]  /*11fd0*/  LDL.LU R179, [R1] ;  /* 0x0000000001b37983 */ /* 0x000f680000300800 */
[C---:B------:R-:W-:Y:S01]  /*11fe0*/  HMMA.16816.F32 R36, R168.reuse, R180, R36 ;  /* 0x000000b4a824723c */ /* 0x040fe20000001824 */
[----:B------:R-:W2:Y:S07]  /*11ff0*/  LDSM.16.MT88.4 R32, [R228+0x1f800] ;  /* 0x01f80000e420783b */ /* 0x000eae0000004200 */
[C---:B------:R-:W-:Y:S08]  /*12000*/  HMMA.16816.F32 R40, R168.reuse, R182, R40 ;  /* 0x000000b6a828723c */ /* 0x040ff00000001828 */
        /* <DEDUP_REMOVED lines=23> */
[C---:B--2---:R-:W-:Y:S08]  /*12180*/  HMMA.16816.F32 R124, R168.reuse, R12, R124 ;  /* 0x0000000ca87c723c */ /* 0x044ff0000000187c */
[----:B------:R-:W-:Y:S04]  /*12190*/  HMMA.16816.F32 R128, R168, R14, R128 ;  /* 0x0000000ea880723c */ /* 0x000fe80000001880 */
[----:B-----5:R-:W-:Y:S04]  /*121a0*/  FFMA.FTZ R190, R2, R176, R190 ;  /* 0x000000b002be7223 */ /* 0x020fe800000100be */
[----:B------:R-:W-:Y:S04]  /*121b0*/  FADD.FTZ R189, R189, R190 ;  /* 0x000000bebdbd7221 */ /* 0x000fe80000010000 */
[----:B------:R-:W-:Y:S02]  /*121c0*/  FADD.FTZ R2, R188, R189 ;  /* 0x000000bdbc027221 */ /* 0x000fe40000010000 */
[----:B------:R-:W-:Y:S02]  /*121d0*/  FFMA.FTZ R186, R0, R179, R186 ;  /* 0x000000b300ba7223 */ /* 0x000fe400000100ba */
[----:B------:R-:W-:Y:S02]  /*121e0*/  FADD.FTZ R2, R187, R2 ;  /* 0x00000002bb027221 */ /* 0x000fe40000010000 */
[----:B------:R-:W-:Y:S02]  /*121f0*/  FADD.FTZ R185, R185, R186 ;  /* 0x000000bab9b97221 */ /* 0x000fe40000010000 */
[----:B------:R-:W-:Y:S02]  /*12200*/  FADD.FTZ R195, R195, R2 ;  /* 0x00000002c3c37221 */ /* 0x000fe40000010000 */
[----:B------:R-:W-:Y:S02]  /*12210*/  FADD.FTZ R0, R184, R185 ;  /* 0x000000b9b8007221 */ /* 0x000fe40000010000 */
        /* <DEDUP_REMOVED lines=22> */
[----:B------:R-:W-:Y:S04]  /*12380*/  FADD.FTZ R206, R174, R206 ;  /* 0x000000ceaece7221 */ /* 0x000fe80000010000 */
[----:B------:R-:W-:Y:S04]  /*12390*/  FADD.FTZ R167, R167, R206 ;  /* 0x000000cea7a77221 */ /* 0x000fe80000010000 */
[----:B------:R-:W-:Y:S05]  /*123a0*/  FADD.FTZ R0, R166, R167 ;  /* 0x000000a7a6007221 */ /* 0x000fea0000010000 */
[----:B------:R1:W-:Y:S04]  /*123b0*/  STL [R1], R0 ;  /* 0x0000000001007387 */ /* 0x0003e80000100800 */
[----:B------:R2:W-:Y:S01]  /*123c0*/  STL [R1+0x4], R2 ;  /* 0x0000040201007387 */ /* 0x0005e20000100800 */
[----:B-1----:R-:W-:Y:S01]  /*123d0*/  MOV R0, R3 ;  /* 0x0000000300007202 */ /* 0x002fe20000000f00 */
[----:B--2---:R-:W-:-:S05]  /*123e0*/  @P4 BRA `(.L_x_1051) ;  /* 0xffffc51000004947 */ /* 0x004fca000383ffff */
.L_x_1050:
[----:B------:R-:W2:Y:S01]  /*123f0*/  LDL.LU R2, [R1+0x4] ;  /* 0x0000040001027983 */ /* 0x000ea20000300800 */
[----:B------:R-:W-:Y:S01]  /*12400*/  MOV R5, 0x3f800000 ;  /* 0x3f80000000057802 */ /* 0x000fe20000000f00 */
[----:B------:R-:W1:Y:S01]  /*12410*/  S2UR UR6, SR_CTAID.Y ;  /* 0x00000000000679c3 */ /* 0x000e620000002600 */
[----:B------:R-:W-:Y:S01]  /*12420*/  UISETP.NE.AND UP0, UPT, UR13, -0x1, UPT ;  /* 0xffffffff0d00788c */ /* 0x000fe2000bf05270 */
[----:B------:R-:W3:Y:S01]  /*12430*/  LDL.LU R4, [R1] ;  /* 0x0000000001047983 */ /* 0x000ee20000300800 */
[----:B------:R-:W-:Y:S01]  /*12440*/  ULDC.64 UR4, c[0x0][0x1e8] ;  /* 0x00007a0000047ab9 */ /* 0x000fe20000000a00 */
[----:B------:R-:W-:Y:S01]  /*12450*/  BSSY B0, `(.L_x_1054) ;  /* 0x0000192000007945 */ /* 0x000fe20003800000 */
[----:B------:R-:W-:-:S02]  /*12460*/  ULDC UR8, c[0x0][0x214] ;  /* 0x0000850000087ab9 */ /* 0x000fc40000000800 */
[----:B------:R-:W-:Y:S01]  /*12470*/  UMOV UR26, URZ ;  /* 0x0000003f001a7c82 */ /* 0x000fe20008000000 */
[----:B------:R-:W4:Y:S01]  /*12480*/  S2UR UR9, SR_CTAID.X ;  /* 0x00000000000979c3 */ /* 0x000f220000002500 */
[----:B------:R-:W-:-:S03]  /*12490*/  UMOV UR27, URZ ;  /* 0x0000003f001b7c82 */ /* 0x000fc60008000000 */
[----:B------:R-:W-:-:S04]  /*124a0*/  @UP0 UIMAD.WIDE.U32 UR16, UR13, UR4, URZ ;  /* 0x000000040d1002a5 */ /* 0x000fc8000f8e003f */
[----:B------:R-:W-:Y:S01]  /*124b0*/  @UP0 UIMAD UR7, UR13, UR5, UR17 ;  /* 0x000000050d0702a4 */ /* 0x000fe2000f8e0211 */
[----:B------:R-:W5:Y:S02]  /*124c0*/  S2UR UR10, SR_CTAID.Z ;  /* 0x00000000000a79c3 */ /* 0x000f640000002700 */
        /* <DEDUP_REMOVED lines=27> */
[----:B-----5:R-:W-:-:S02]  /*12680*/  UIMAD UR11, UR10, UR11, UR4 ;  /* 0x0000000b0a0b72a4 */ /* 0x020fc4000f8e0204 */
        /* <DEDUP_REMOVED lines=10> */
[----:B------:R-:W1:Y:S01]  /*12730*/  SHFL.BFLY PT, R2, R9, 0x1, 0x1f ;  /* 0x0c201f0009027f89 */ /* 0x000e6200000e0000 */
[----:B------:R-:W-:-:S03]  /*12740*/  MOV R4, 0x3f800000 ;  /* 0x3f80000000047802 */ /* 0x000fc60000000f00 */
[----:B------:R-:W2:Y:S01]  /*12750*/  SHFL.BFLY PT, R0, R7, 0x1, 0x1f ;  /* 0x0c201f0007007f89 */ /* 0x000ea200000e0000 */
[----:B-1----:R-:W-:Y:S02]  /*12760*/  FADD.FTZ R2, R9, R2 ;  /* 0x0000000209027221 */ /* 0x002fe40000010000 */
[----:B--2---:R-:W-:-:S03]  /*12770*/  FADD.FTZ R0, R7, R0 ;  /* 0x0000000007007221 */ /* 0x004fc60000010000 */
[----:B------:R-:W-:Y:S02]  /*12780*/  FSETP.NE.FTZ.AND P4, PT, R2, RZ, PT ;  /* 0x000000ff0200720b */ /* 0x000fe40003f95000 */
[----:B------:R-:W-:-:S11]  /*12790*/  FSETP.NE.FTZ.AND P3, PT, R0, RZ, PT ;  /* 0x000000ff0000720b */ /* 0x000fd60003f75000 */
[----:B------:R-:W1:Y:S08]  /*127a0*/  @P4 MUFU.RCP R4, R2 ;  /* 0x0000000200044308 */ /* 0x000e700000001000 */
[----:B------:R-:W2:Y:S01]  /*127b0*/  @P3 MUFU.RCP R5, R0 ;  /* 0x0000000000053308 */ /* 0x000ea20000001000 */
[----:B-1----:R-:W-:-:S07]  /*127c0*/  FMUL.FTZ R160, R4, R160 ;  /* 0x000000a004a07220 */ /* 0x002fce0000410000 */
[----:B------:R-:W1:Y:S01]  /*127d0*/  @P4 MUFU.LG2 R2, R2 ;  /* 0x0000000200024308 */ /* 0x000e620000000c00 */
[C---:B------:R-:W-:Y:S02]  /*127e0*/  FMUL.FTZ R161, R4.reuse, R161 ;  /* 0x000000a104a17220 */ /* 0x040fe40000410000 */
[C---:B------:R-:W-:Y:S02]  /*127f0*/  FMUL.FTZ R156, R4.reuse, R156 ;  /* 0x0000009c049c7220 */ /* 0x040fe40000410000 */
[C---:B------:R-:W-:Y:S01]  /*12800*/  FMUL.FTZ R157, R4.reuse, R157 ;  /* 0x0000009d049d7220 */ /* 0x040fe20000410000 */
[----:B------:R-:W-:Y:S01]  /*12810*/  F2FP.PACK_AB R160, R161, R160 ;  /* 0x000000a0a1a0723e */ /* 0x000fe200000000ff */
[C---:B------:R-:W-:Y:S01]  /*12820*/  FMUL.FTZ R152, R4.reuse, R152 ;  /* 0x0000009804987220 */ /* 0x040fe20000410000 */
[----:B------:R-:W3:Y:S01]  /*12830*/  @P3 MUFU.LG2 R0, R0 ;  /* 0x0000000000003308 */ /* 0x000ee20000000c00 */
        /* <DEDUP_REMOVED lines=89> */
[----:B------:R-:W4:Y:S01]  /*12dd0*/  S2R R4, SR_TID.X ;  /* 0x0000000000047919 */ /* 0x000f220000002100 */
[C---:B--2---:R-:W-:Y:S02]  /*12de0*/  FMUL.FTZ R163, R5.reuse, R163 ;  /* 0x000000a305a37220 */ /* 0x044fe40000410000 */
        /* <DEDUP_REMOVED lines=248> */
.L_x_1055:
[----:B---34-:R-:W-:Y:S05]  /*13d70*/  BSYNC B0 ;  /* 0x0000000000007941 */ /* 0x018fea0003800000 */
.L_x_1054:
        /* <DEDUP_REMOVED lines=36> */
.L_x_1057:
[----:B------:R-:W-:Y:S05]  /*13fc0*/  BSYNC B0 ;  /* 0x0000000000007941 */ /* 0x000fea0003800000 */
.L_x_1056:
        /* <DEDUP_REMOVED lines=22> */
.L_x_1059:
[----:B------:R-:W-:Y:S05]  /*14130*/  BSYNC B0 ;  /* 0x0000000000007941 */ /* 0x000fea0003800000 */
.L_x_1058:
        /* <DEDUP_REMOVED lines=22> */
.L_x_1061:
[----:B------:R-:W-:Y:S05]  /*142a0*/  BSYNC B0 ;  /* 0x0000000000007941 */ /* 0x000fea0003800000 */
.L_x_1060:
        /* <DEDUP_REMOVED lines=23> */
.L_x_1020:
        /* <DEDUP_REMOVED lines=80> */
.L_x_1063:
[----:B------:R-:W-:Y:S05]  /*14920*/  BSYNC B0 ;  /* 0x0000000000007941 */ /* 0x000fea0003800000 */
.L_x_1062:
        /* <DEDUP_REMOVED lines=22> */
.L_x_1065:
[----:B------:R-:W-:Y:S05]  /*14a90*/  BSYNC B0 ;  /* 0x0000000000007941 */ /* 0x000fea0003800000 */
.L_x_1064:
        /* <DEDUP_REMOVED lines=22> */
.L_x_1067:
[----:B------:R-:W-:Y:S05]  /*14c00*/  BSYNC B0 ;  /* 0x0000000000007941 */ /* 0x000fea0003800000 */
.L_x_1066:
        /* <DEDUP_REMOVED lines=21> */
.L_x_1069:
[----:B------:R-:W-:Y:S05]  /*14d60*/  BSYNC B0 ;  /* 0x0000000000007941 */ /* 0x000fea0003800000 */
.L_x_1068:
        /* <DEDUP_REMOVED lines=35> */
.L_x_1070:
        /* <DEDUP_REMOVED lines=14> */
.L_x_1092:


//--------------------- .nv.shared._ZN5flash16flash_fwd_kernelI23Flash_fwd_kernel_traitsILi256ELi64ELi64ELi4ELb0ELb0EN7cutlass6half_tE19Flash_kernel_traitsILi256ELi64ELi64ELi4ES3_EELb0ELb1ELb0ELb0ELb0ELb1ELb0ELb0EEEvNS_16Flash_fwd_paramsE --------------------------
	.section	.nv.shared._ZN5flash16flash_fwd_kernelI23Flash_fwd_kernel_traitsILi256ELi64ELi64ELi4ELb0ELb0EN7cutlass6half_tE19Flash_kernel_traitsILi256ELi64ELi64ELi4ES3_EELb0ELb1ELb0ELb0ELb0ELb1ELb0ELb0EEEvNS_16Flash_fwd_paramsE,"aw",@nobits
	.sectionflags	@""
	.align	16


//--------------------- .nv.global                --------------------------
	.section	.nv.global,"aw",@nobits
.nv.global:
	.type		_ZN73_INTERNAL_8babfbd3_37_flash_fwd_hdim256_fp16_causal_sm80_cu_0106449f_32864cute1_E,@object
	.size		_ZN73_INTERNAL_8babfbd3_37_flash_fwd_hdim256_fp16_causal_sm80_cu_0106449f_32864cute1_E,(_ZN73_INTERNAL_8babfbd3_37_flash_fwd_hdim256_fp16_causal_sm80_cu_0106449f_32864cuda3std3__45__cpo6cbeginE - _ZN73_INTERNAL_8babfbd3_37_flash_fwd_hdim256_fp16_causal_sm80_cu_0106449f_32864cute1_E)
_ZN73_INTERNAL_8babfbd3_37_flash_fwd_hdim256_fp16_causal_sm80_cu_0106449f_32864cute1_E:
	.zero		1
	.type		_ZN73_INTERNAL_8babfbd3_37_flash_fwd_hdim256_fp16_causal_sm80_cu_0106449f_32864cuda3std3__45__cpo6cbeginE,@object
	.size		_ZN73_INTERNAL_8babfbd3_37_flash_fwd_hdim256_fp16_causal_sm80_cu_0106449f_32864cuda3std3__45__cpo6cbeginE,(_ZN73_INTERNAL_8babfbd3_37_flash_fwd_hdim256_fp16_causal_sm80_cu_0106449f_32864cuda3std3__48in_placeE - _ZN73_INTERNAL_8babfbd3_37_flash_fwd_hdim256_fp16_causal_sm80_cu_0106449f_32864cuda3std3__45__cpo6cbeginE)
_ZN73_INTERNAL_8babfbd3_37_flash_fwd_hdim256_fp16_causal_sm80_cu_0106449f_32864cuda3std3__45__cpo6cbeginE:
	.zero		1
	.type		_ZN73_INTERNAL_8babfbd3_37_flash_fwd_hdim256_fp16_causal_sm80_cu_0106449f_32864cuda3std3__48in_placeE,@object
	.size		_ZN73_INTERNAL_8babfbd3_37_flash_fwd_hdim256_fp16_causal_sm80_cu_0106449f_32864cuda3std3__48in_placeE,(_ZN73_INTERNAL_8babfbd3_37_flash_fwd_hdim256_fp16_causal_sm80_cu_0106449f_32864cuda3std6ranges3__45__cpo9iter_moveE - _ZN73_INTERNAL_8babfbd3_37_flash_fwd_hdim256_fp16_causal_sm80_cu_0106449f_32864cuda3std3__48in_placeE)
_ZN73_INTERNAL_8babfbd3_37_flash_fwd_hdim256_fp16_causal_sm80_cu_0106449f_32864cuda3std3__48in_placeE:
	.zero		1
	.type		_ZN73_INTERNAL_8babfbd3_37_flash_fwd_hdim256_fp16_causal_sm80_cu_0106449f_32864cuda3std6ranges3__45__cpo9iter_moveE,@object
	.size		_ZN73_INTERNAL_8babfbd3_37_flash_fwd_hdim256_fp16_causal_sm80_cu_0106449f_32864cuda3std6ranges3__45__cpo9iter_moveE,(_ZN73_INTERNAL_8babfbd3_37_flash_fwd_hdim256_fp16_causal_sm80_cu_0106449f_32864cuda3std3__45__cpo5beginE - _ZN73_INTERNAL_8babfbd3_37_flash_fwd_hdim256_fp16_causal_sm80_cu_0106449f_32864cuda3std6ranges3__45__cpo9iter_moveE)
_ZN73_INTERNAL_8babfbd3_37_flash_fwd_hdim256_fp16_causal_sm80_cu_0106449f_32864cuda3std6ranges3__45__cpo9iter_moveE:
	.zero		1
	.type		_ZN73_INTERNAL_8babfbd3_37_flash_fwd_hdim256_fp16_causal_sm80_cu_0106449f_32864cuda3std3__45__cpo5beginE,@object
	.size		_ZN73_INTERNAL_8babfbd3_37_flash_fwd_hdim256_fp16_causal_sm80_cu_0106449f_32864cuda3std3__45__cpo5beginE,(_ZN73_INTERNAL_8babfbd3_37_flash_fwd_hdim256_fp16_causal_sm80_cu_0106449f_32864cuda3std3__475_GLOBAL__N__8babfbd3_37_flash_fwd_hdim256_fp16_causal_sm80_cu_0106449f_32866ignoreE - _ZN73_INTERNAL_8babfbd3_37_flash_fwd_hdim256_fp16_causal_sm80_cu_0106449f_32864cuda3std3__45__cpo5beginE)
_ZN73_INTERNAL_8babfbd3_37_flash_fwd_hdim256_fp16_causal_sm80_cu_0106449f_32864cuda3std3__45__cpo5beginE:
	.zero		1
	.type		_ZN73_INTERNAL_8babfbd3_37_flash_fwd_hdim256_fp16_causal_sm80_cu_0106449f_32864cuda3std3__475_GLOBAL__N__8babfbd3_37_flash_fwd_hdim256_fp16_causal_sm80_cu_0106449f_32866ignoreE,@object
	.size		_ZN73_INTERNAL_8babfbd3_37_flash_fwd_hdim256_fp16_causal_sm80_cu_0106449f_32864cuda3std3__475_GLOBAL__N__8babfbd3_37_flash_fwd_hdim256_fp16_causal_sm80_cu_0106449f_32866ignoreE,(_ZN73_INTERNAL_8babfbd3_37_flash_fwd_hdim256_fp16_causal_sm80_cu_0106449f_32864cute7productE - _ZN73_INTERNAL_8babfbd3_37_flash_fwd_hdim256_fp16_causal_sm80_cu_0106449f_32864cuda3std3__475_GLOBAL__N__8babfbd3_37_flash_fwd_hdim256_fp16_causal_sm80_cu_0106449f_32866ignoreE)
_ZN73_INTERNAL_8babfbd3_37_flash_fwd_hdim256_fp16_causal_sm80_cu_0106449f_32864cuda3std3__475_GLOBAL__N__8babfbd3_37_flash_fwd_hdim256_fp16_causal_sm80_cu_0106449f_32866ignoreE:
	.zero		1
	.type		_ZN73_INTERNAL_8babfbd3_37_flash_fwd_hdim256_fp16_causal_sm80_cu_0106449f_32864cute7productE,@object
	.size		_ZN73_INTERNAL_8babfbd3_37_flash_fwd_hdim256_fp16_causal_sm80_cu_0106449f_32864cute7productE,(_ZN73_INTERNAL_8babfbd3_37_flash_fwd_hdim256_fp16_causal_sm80_cu_0106449f_32864cuda3std3__45__cpo3endE - _ZN73_INTERNAL_8babfbd3_37_flash_fwd_hdim256_fp16_causal_sm80_cu_0106449f_32864cute7productE)
_ZN73_INTERNAL_8babfbd3_37_flash_fwd_hdim256_fp16_causal_sm80_cu_0106449f_32864cute7productE:
	.zero		1
	.type		_ZN73_INTERNAL_8babfbd3_37_flash_fwd_hdim256_fp16_causal_sm80_cu_0106449f_32864cuda3std3__45__cpo3endE,@object
	.size		_ZN73_INTERNAL_8babfbd3_37_flash_fwd_hdim256_fp16_causal_sm80_cu_0106449f_32864cuda3std3__45__cpo3endE,(_ZN73_INTERNAL_8babfbd3_37_flash_fwd_hdim256_fp16_causal_sm80_cu_0106449f_32864cuda3std3__419piecewise_constructE - _ZN73_INTERNAL_8babfbd3_37_flash_fwd_hdim256_fp16_causal_sm80_cu_0106449f_32864cuda3std3__45__cpo3endE)
_ZN73_INTERNAL_8babfbd3_37_flash_fwd_hdim256_fp16_causal_sm80_cu_0106449f_32864cuda3std3__45__cpo3endE:
	.zero		1
	.type		_ZN73_INTERNAL_8babfbd3_37_flash_fwd_hdim256_fp16_causal_sm80_cu_0106449f_32864cuda3std3__419piecewise_constructE,@object
	.size		_ZN73_INTERNAL_8babfbd3_37_flash_fwd_hdim256_fp16_causal_sm80_cu_0106449f_32864cuda3std3__419piecewise_constructE,(_ZN73_INTERNAL_8babfbd3_37_flash_fwd_hdim256_fp16_causal_sm80_cu_0106449f_32864cuda3std3__45__cpo4cendE - _ZN73_INTERNAL_8babfbd3_37_flash_fwd_hdim256_fp16_causal_sm80_cu_0106449f_32864cuda3std3__419piecewise_constructE)
_ZN73_INTERNAL_8babfbd3_37_flash_fwd_hdim256_fp16_causal_sm80_cu_0106449f_32864cuda3std3__419piecewise_constructE:
	.zero		1
	.type		_ZN73_INTERNAL_8babfbd3_37_flash_fwd_hdim256_fp16_causal_sm80_cu_0106449f_32864cuda3std3__45__cpo4cendE,@object
	.size		_ZN73_INTERNAL_8babfbd3_37_flash_fwd_hdim256_fp16_causal_sm80_cu_0106449f_32864cuda3std3__45__cpo4cendE,(_ZN73_INTERNAL_8babfbd3_37_flash_fwd_hdim256_fp16_causal_sm80_cu_0106449f_32864cuda3std6ranges3__45__cpo4swapE - _ZN73_INTERNAL_8babfbd3_37_flash_fwd_hdim256_fp16_causal_sm80_cu_0106449f_32864cuda3std3__45__cpo4cendE)
_ZN73_INTERNAL_8babfbd3_37_flash_fwd_hdim256_fp16_causal_sm80_cu_0106449f_32864cuda3std3__45__cpo4cendE:
	.zero		1
	.type		_ZN73_INTERNAL_8babfbd3_37_flash_fwd_hdim256_fp16_causal_sm80_cu_0106449f_32864cuda3std6ranges3__45__cpo4swapE,@object
	.size		_ZN73_INTERNAL_8babfbd3_37_flash_fwd_hdim256_fp16_causal_sm80_cu_0106449f_32864cuda3std6ranges3__45__cpo4swapE,(.L_7 - _ZN73_INTERNAL_8babfbd3_37_flash_fwd_hdim256_fp16_causal_sm80_cu_0106449f_32864cuda3std6ranges3__45__cpo4swapE)
_ZN73_INTERNAL_8babfbd3_37_flash_fwd_hdim256_fp16_causal_sm80_cu_0106449f_32864cuda3std6ranges3__45__cpo4swapE:
	.zero		1
.L_7:


//--------------------- .nv.shared._ZN5flash16flash_fwd_kernelI23Flash_fwd_kernel_traitsILi256ELi64ELi64ELi4ELb0ELb0EN7cutlass6half_tE19Flash_kernel_traitsILi256ELi64ELi64ELi4ES3_EELb0ELb1ELb0ELb0ELb0ELb0ELb0ELb0EEEvNS_16Flash_fwd_paramsE --------------------------
	.section	.nv.shared._ZN5flash16flash_fwd_kernelI23Flash_fwd_kernel_traitsILi256ELi64ELi64ELi4ELb0ELb0EN7cutlass6half_tE19Flash_kernel_traitsILi256ELi64ELi64ELi4ES3_EELb0ELb1ELb0ELb0ELb0ELb0ELb0ELb0EEEvNS_16Flash_fwd_paramsE,"aw",@nobits
	.sectionflags	@""
	.align	16


//--------------------- .nv.shared._ZN5flash16flash_fwd_kernelI23Flash_fwd_kernel_traitsILi256ELi64ELi64ELi4ELb0ELb0EN7cutlass6half_tE19Flash_kernel_traitsILi256ELi64ELi64ELi4ES3_EELb0ELb1ELb0ELb1ELb0ELb0ELb0ELb0EEEvNS_16Flash_fwd_paramsE --------------------------
	.section	.nv.shared._ZN5flash16flash_fwd_kernelI23Flash_fwd_kernel_traitsILi256ELi64ELi64ELi4ELb0ELb0EN7cutlass6half_tE19Flash_kernel_traitsILi256ELi64ELi64ELi4ES3_EELb0ELb1ELb0ELb1ELb0ELb0ELb0ELb0EEEvNS_16Flash_fwd_paramsE,"aw",@nobits
	.sectionflags	@""
	.align	16


//--------------------- .nv.shared._ZN5flash16flash_fwd_kernelI23Flash_fwd_kernel_traitsILi256ELi128ELi64ELi8ELb0ELb0EN7cutlass6half_tE19Flash_kernel_traitsILi256ELi128ELi64ELi8ES3_EELb0ELb1ELb0ELb0ELb0ELb1ELb0ELb0EEEvNS_16Flash_fwd_paramsE --------------------------
	.section	.nv.shared._ZN5flash16flash_fwd_kernelI23Flash_fwd_kernel_traitsILi256ELi128ELi64ELi8ELb0ELb0EN7cutlass6half_tE19Flash_kernel_traitsILi256ELi128ELi64ELi8ES3_EELb0ELb1ELb0ELb0ELb0ELb1ELb0ELb0EEEvNS_16Flash_fwd_paramsE,"aw",@nobits
	.sectionflags	@""
	.align	16


//--------------------- .nv.shared._ZN5flash16flash_fwd_kernelI23Flash_fwd_kernel_traitsILi256ELi128ELi64ELi8ELb0ELb0EN7cutlass6half_tE19Flash_kernel_traitsILi256ELi128ELi64ELi8ES3_EELb0ELb1ELb0ELb0ELb0ELb0ELb0ELb0EEEvNS_16Flash_fwd_paramsE --------------------------
	.section	.nv.shared._ZN5flash16flash_fwd_kernelI23Flash_fwd_kernel_traitsILi256ELi128ELi64ELi8ELb0ELb0EN7cutlass6half_tE19Flash_kernel_traitsILi256ELi128ELi64ELi8ES3_EELb0ELb1ELb0ELb0ELb0ELb0ELb0ELb0EEEvNS_16Flash_fwd_paramsE,"aw",@nobits
	.sectionflags	@""
	.align	16


//--------------------- .nv.shared._ZN5flash16flash_fwd_kernelI23Flash_fwd_kernel_traitsILi256ELi128ELi64ELi8ELb0ELb0EN7cutlass6half_tE19Flash_kernel_traitsILi256ELi128ELi64ELi8ES3_EELb0ELb1ELb0ELb1ELb0ELb0ELb0ELb0EEEvNS_16Flash_fwd_paramsE --------------------------
	.section	.nv.shared._ZN5flash16flash_fwd_kernelI23Flash_fwd_kernel_traitsILi256ELi128ELi64ELi8ELb0ELb0EN7cutlass6half_tE19Flash_kernel_traitsILi256ELi128ELi64ELi8ES3_EELb0ELb1ELb0ELb1ELb0ELb0ELb0ELb0EEEvNS_16Flash_fwd_paramsE,"aw",@nobits
	.sectionflags	@""
	.align	16


//--------------------- .nv.shared._ZN5flash16flash_fwd_kernelI23Flash_fwd_kernel_traitsILi256ELi64ELi64ELi4ELb0ELb0EN7cutlass6half_tE19Flash_kernel_traitsILi256ELi64ELi64ELi4ES3_EELb1ELb1ELb0ELb0ELb0ELb0ELb0ELb0EEEvNS_16Flash_fwd_paramsE --------------------------
	.section	.nv.shared._ZN5flash16flash_fwd_kernelI23Flash_fwd_kernel_traitsILi256ELi64ELi64ELi4ELb0ELb0EN7cutlass6half_tE19Flash_kernel_traitsILi256ELi64ELi64ELi4ES3_EELb1ELb1ELb0ELb0ELb0ELb0ELb0ELb0EEEvNS_16Flash_fwd_paramsE,"aw",@nobits
	.sectionflags	@""
	.align	16


//--------------------- .nv.shared._ZN5flash16flash_fwd_kernelI23Flash_fwd_kernel_traitsILi256ELi64ELi64ELi4ELb0ELb0EN7cutlass6half_tE19Flash_kernel_traitsILi256ELi64ELi64ELi4ES3_EELb1ELb1ELb0ELb0ELb0ELb1ELb0ELb0EEEvNS_16Flash_fwd_paramsE --------------------------
	.section	.nv.shared._ZN5flash16flash_fwd_kernelI23Flash_fwd_kernel_traitsILi256ELi64ELi64ELi4ELb0ELb0EN7cutlass6half_tE19Flash_kernel_traitsILi256ELi64ELi64ELi4ES3_EELb1ELb1ELb0ELb0ELb0ELb1ELb0ELb0EEEvNS_16Flash_fwd_paramsE,"aw",@nobits
	.sectionflags	@""
	.align	16


//--------------------- .nv.shared._ZN5flash16flash_fwd_kernelI23Flash_fwd_kernel_traitsILi256ELi64ELi64ELi4ELb0ELb0EN7cutlass6half_tE19Flash_kernel_traitsILi256ELi64ELi64ELi4ES3_EELb0ELb1ELb0ELb0ELb0ELb1ELb1ELb0EEEvNS_16Flash_fwd_paramsE --------------------------
	.section	.nv.shared._ZN5flash16flash_fwd_kernelI23Flash_fwd_kernel_traitsILi256ELi64ELi64ELi4ELb0ELb0EN7cutlass6half_tE19Flash_kernel_traitsILi256ELi64ELi64ELi4ES3_EELb0ELb1ELb0ELb0ELb0ELb1ELb1ELb0EEEvNS_16Flash_fwd_paramsE,"aw",@nobits
	.sectionflags	@""
	.align	16


//--------------------- .nv.shared._ZN5flash16flash_fwd_kernelI23Flash_fwd_kernel_traitsILi256ELi64ELi64ELi4ELb0ELb0EN7cutlass6half_tE19Flash_kernel_traitsILi256ELi64ELi64ELi4ES3_EELb1ELb1ELb0ELb1ELb0ELb0ELb0ELb0EEEvNS_16Flash_fwd_paramsE --------------------------
	.section	.nv.shared._ZN5flash16flash_fwd_kernelI23Flash_fwd_kernel_traitsILi256ELi64ELi64ELi4ELb0ELb0EN7cutlass6half_tE19Flash_kernel_traitsILi256ELi64ELi64ELi4ES3_EELb1ELb1ELb0ELb1ELb0ELb0ELb0ELb0EEEvNS_16Flash_fwd_paramsE,"aw",@nobits
	.sectionflags	@""
	.align	16


//--------------------- .nv.shared._ZN5flash16flash_fwd_kernelI23Flash_fwd_kernel_traitsILi256ELi64ELi64ELi4ELb0ELb0EN7cutlass6half_tE19Flash_kernel_traitsILi256ELi64ELi64ELi4ES3_EELb1ELb1ELb0ELb0ELb0ELb0ELb0ELb1EEEvNS_16Flash_fwd_paramsE --------------------------
	.section	.nv.shared._ZN5flash16flash_fwd_kernelI23Flash_fwd_kernel_traitsILi256ELi64ELi64ELi4ELb0ELb0EN7cutlass6half_tE19Flash_kernel_traitsILi256ELi64ELi64ELi4ES3_EELb1ELb1ELb0ELb0ELb0ELb0ELb0ELb1EEEvNS_16Flash_fwd_paramsE,"aw",@nobits
	.sectionflags	@""
	.align	16


//--------------------- .nv.shared._ZN5flash16flash_fwd_kernelI23Flash_fwd_kernel_traitsILi256ELi64ELi64ELi4ELb0ELb0EN7cutlass6half_tE19Flash_kernel_traitsILi256ELi64ELi64ELi4ES3_EELb0ELb1ELb0ELb0ELb0ELb0ELb1ELb0EEEvNS_16Flash_fwd_paramsE --------------------------
	.section	.nv.shared._ZN5flash16flash_fwd_kernelI23Flash_fwd_kernel_traitsILi256ELi64ELi64ELi4ELb0ELb0EN7cutlass6half_tE19Flash_kernel_traitsILi256ELi64ELi64ELi4ES3_EELb0ELb1ELb0ELb0ELb0ELb0ELb1ELb0EEEvNS_16Flash_fwd_paramsE,"aw",@nobits
	.sectionflags	@""
	.align	16


//--------------------- .nv.shared._ZN5flash16flash_fwd_kernelI23Flash_fwd_kernel_traitsILi256ELi64ELi64ELi4ELb0ELb0EN7cutlass6half_tE19Flash_kernel_traitsILi256ELi64ELi64ELi4ES3_EELb1ELb1ELb0ELb1ELb0ELb0ELb0ELb1EEEvNS_16Flash_fwd_paramsE --------------------------
	.section	.nv.shared._ZN5flash16flash_fwd_kernelI23Flash_fwd_kernel_traitsILi256ELi64ELi64ELi4ELb0ELb0EN7cutlass6half_tE19Flash_kernel_traitsILi256ELi64ELi64ELi4ES3_EELb1ELb1ELb0ELb1ELb0ELb0ELb0ELb1EEEvNS_16Flash_fwd_paramsE,"aw",@nobits
	.sectionflags	@""
	.align	16


//--------------------- .nv.shared._ZN5flash16flash_fwd_kernelI23Flash_fwd_kernel_traitsILi256ELi64ELi64ELi4ELb0ELb0EN7cutlass6half_tE19Flash_kernel_traitsILi256ELi64ELi64ELi4ES3_EELb0ELb1ELb0ELb1ELb0ELb0ELb1ELb0EEEvNS_16Flash_fwd_paramsE --------------------------
	.section	.nv.shared._ZN5flash16flash_fwd_kernelI23Flash_fwd_kernel_traitsILi256ELi64ELi64ELi4ELb0ELb0EN7cutlass6half_tE19Flash_kernel_traitsILi256ELi64ELi64ELi4ES3_EELb0ELb1ELb0ELb1ELb0ELb0ELb1ELb0EEEvNS_16Flash_fwd_paramsE,"aw",@nobits
	.sectionflags	@""
	.align	16


//--------------------- .nv.shared._ZN5flash16flash_fwd_kernelI23Flash_fwd_kernel_traitsILi256ELi128ELi64ELi8ELb0ELb0EN7cutlass6half_tE19Flash_kernel_traitsILi256ELi128ELi64ELi8ES3_EELb1ELb1ELb0ELb0ELb0ELb0ELb0ELb0EEEvNS_16Flash_fwd_paramsE --------------------------
	.section	.nv.shared._ZN5flash16flash_fwd_kernelI23Flash_fwd_kernel_traitsILi256ELi128ELi64ELi8ELb0ELb0EN7cutlass6half_tE19Flash_kernel_traitsILi256ELi128ELi64ELi8ES3_EELb1ELb1ELb0ELb0ELb0ELb0ELb0ELb0EEEvNS_16Flash_fwd_paramsE,"aw",@nobits
	.sectionflags	@""
	.align	16


//--------------------- .nv.shared._ZN5flash16flash_fwd_kernelI23Flash_fwd_kernel_traitsILi256ELi128ELi64ELi8ELb0ELb0EN7cutlass6half_tE19Flash_kernel_traitsILi256ELi128ELi64ELi8ES3_EELb1ELb1ELb0ELb0ELb0ELb1ELb0ELb0EEEvNS_16Flash_fwd_paramsE --------------------------
	.section	.nv.shared._ZN5flash16flash_fwd_kernelI23Flash_fwd_kernel_traitsILi256ELi128ELi64ELi8ELb0ELb0EN7cutlass6half_tE19Flash_kernel_traitsILi256ELi128ELi64ELi8ES3_EELb1ELb1ELb0ELb0ELb0ELb1ELb0ELb0EEEvNS_16Flash_fwd_paramsE,"aw",@nobits
	.sectionflags	@""
	.align	16


//--------------------- .nv.shared._ZN5flash16flash_fwd_kernelI23Flash_fwd_kernel_traitsILi256ELi128ELi64ELi8ELb0ELb0EN7cutlass6half_tE19Flash_kernel_traitsILi256ELi128ELi64ELi8ES3_EELb0ELb1ELb0ELb0ELb0ELb1ELb1ELb0EEEvNS_16Flash_fwd_paramsE --------------------------
	.section	.nv.shared._ZN5flash16flash_fwd_kernelI23Flash_fwd_kernel_traitsILi256ELi128ELi64ELi8ELb0ELb0EN7cutlass6half_tE19Flash_kernel_traitsILi256ELi128ELi64ELi8ES3_EELb0ELb1ELb0ELb0ELb0ELb1ELb1ELb0EEEvNS_16Flash_fwd_paramsE,"aw",@nobits
	.sectionflags	@""
	.align	16


//--------------------- .nv.shared._ZN5flash16flash_fwd_kernelI23Flash_fwd_kernel_traitsILi256ELi128ELi64ELi8ELb0ELb0EN7cutlass6half_tE19Flash_kernel_traitsILi256ELi128ELi64ELi8ES3_EELb1ELb1ELb0ELb1ELb0ELb0ELb0ELb0EEEvNS_16Flash_fwd_paramsE --------------------------
	.section	.nv.shared._ZN5flash16flash_fwd_kernelI23Flash_fwd_kernel_traitsILi256ELi128ELi64ELi8ELb0ELb0EN7cutlass6half_tE19Flash_kernel_traitsILi256ELi128ELi64ELi8ES3_EELb1ELb1ELb0ELb1ELb0ELb0ELb0ELb0EEEvNS_16Flash_fwd_paramsE,"aw",@nobits
	.sectionflags	@""
	.align	16


//--------------------- .nv.shared._ZN5flash16flash_fwd_kernelI23Flash_fwd_kernel_traitsILi256ELi128ELi64ELi8ELb0ELb0EN7cutlass6half_tE19Flash_kernel_traitsILi256ELi128ELi64ELi8ES3_EELb1ELb1ELb0ELb0ELb0ELb0ELb0ELb1EEEvNS_16Flash_fwd_paramsE --------------------------
	.section	.nv.shared._ZN5flash16flash_fwd_kernelI23Flash_fwd_kernel_traitsILi256ELi128ELi64ELi8ELb0ELb0EN7cutlass6half_tE19Flash_kernel_traitsILi256ELi128ELi64ELi8ES3_EELb1ELb1ELb0ELb0ELb0ELb0ELb0ELb1EEEvNS_16Flash_fwd_paramsE,"aw",@nobits
	.sectionflags	@""
	.align	16


//--------------------- .nv.shared._ZN5flash16flash_fwd_kernelI23Flash_fwd_kernel_traitsILi256ELi128ELi64ELi8ELb0ELb0EN7cutlass6half_tE19Flash_kernel_traitsILi256ELi128ELi64ELi8ES3_EELb0ELb1ELb0ELb0ELb0ELb0ELb1ELb0EEEvNS_16Flash_fwd_paramsE --------------------------
	.section	.nv.shared._ZN5flash16flash_fwd_kernelI23Flash_fwd_kernel_traitsILi256ELi128ELi64ELi8ELb0ELb0EN7cutlass6half_tE19Flash_kernel_traitsILi256ELi128ELi64ELi8ES3_EELb0ELb1ELb0ELb0ELb0ELb0ELb1ELb0EEEvNS_16Flash_fwd_paramsE,"aw",@nobits
	.sectionflags	@""
	.align	16


//--------------------- .nv.shared._ZN5flash16flash_fwd_kernelI23Flash_fwd_kernel_traitsILi256ELi128ELi64ELi8ELb0ELb0EN7cutlass6half_tE19Flash_kernel_traitsILi256ELi128ELi64ELi8ES3_EELb1ELb1ELb0ELb1ELb0ELb0ELb0ELb1EEEvNS_16Flash_fwd_paramsE --------------------------
	.section	.nv.shared._ZN5flash16flash_fwd_kernelI23Flash_fwd_kernel_traitsILi256ELi128ELi64ELi8ELb0ELb0EN7cutlass6half_tE19Flash_kernel_traitsILi256ELi128ELi64ELi8ES3_EELb1ELb1ELb0ELb1ELb0ELb0ELb0ELb1EEEvNS_16Flash_fwd_paramsE,"aw",@nobits
	.sectionflags	@""
	.align	16


//--------------------- .nv.shared._ZN5flash16flash_fwd_kernelI23Flash_fwd_kernel_traitsILi256ELi128ELi64ELi8ELb0ELb0EN7cutlass6half_tE19Flash_kernel_traitsILi256ELi128ELi64ELi8ES3_EELb0ELb1ELb0ELb1ELb0ELb0ELb1ELb0EEEvNS_16Flash_fwd_paramsE --------------------------
	.section	.nv.shared._ZN5flash16flash_fwd_kernelI23Flash_fwd_kernel_traitsILi256ELi128ELi64ELi8ELb0ELb0EN7cutlass6half_tE19Flash_kernel_traitsILi256ELi128ELi64ELi8ES3_EELb0ELb1ELb0ELb1ELb0ELb0ELb1ELb0EEEvNS_16Flash_fwd_paramsE,"aw",@nobits
	.sectionflags	@""
	.align	16
